// Copyright (c) 2024, Jay Shah, Ganesh Bikshandi, Ying Zhang, Vijay Thakkar, Pradeep Ramani, Tri Dao.
// Splitting the different template instantiations to different files to speed up compilation.
// This file is auto-generated. See "generate_kernels.py"

#include "flash_fwd_hdim256_bf16_split_sm80.cu"
#include "flash_fwd_hdim256_bf16_split_softcap_sm80.cu"

// ===== COMPILED SASS (sm_80) =====

	.target	sm_80

	.elftype	@"ET_EXEC"


//--------------------- .note.nv.tkinfo           --------------------------
	.section	.note.nv.tkinfo,"",@"SHT_NOTE"
	.sectionflags	@"SHF_NOTE_NV_TKINFO"
	.tkinfo
        /*0018*/ 	.word	0x00000002
        /*0030*/ 	.string	""
        /*0030*/ 	.string	"ptxas"
        /*0030*/ 	.string	"Cuda compilation tools, release 13.0, V13.0.88"
        /*0030*/ 	.string	"Build cuda_13.0.r13.0/compiler.36424714_0"
        /*0030*/ 	.string	"-arch sm_80 -m 64 "



//--------------------- .note.nv.cuinfo           --------------------------
	.section	.note.nv.cuinfo,"",@"SHT_NOTE"
	.sectionflags	@"SHF_NOTE_NV_CUINFO"
        /*0018*/ 	.short	0x0002
        /*001a*/ 	.short	0x0050
        /*001c*/ 	.short	0x0082
	.zero		2


//--------------------- .nv.info                  --------------------------
	.section	.nv.info,"",@"SHT_CUDA_INFO"
	.align	4


	//----- nvinfo : EIATTR_REGCOUNT
	.align		4
        /*0000*/ 	.byte	0x04, 0x2f
        /*0002*/ 	.short	(.L_12 - .L_11)
	.align		4
.L_11:
        /*0004*/ 	.word	index@(_ZN7cutlass13device_kernelIN5flash19enable_sm80_to_sm89INS1_16FlashAttnFwdSm80INS1_25CollectiveMainloopFwdSm80ILi8ELi1ELb0EN4cute5tupleIJNS5_1CILi128EEENS7_ILi48EEENS7_ILi256EEEEEELi256ENS_10bfloat16_tEfNS_4arch4Sm80ELb1ELb0ELb0ELb1ELb0ELb1ELb1ELb1EEENS1_21CollectiveEpilogueFwdINS6_IJS8_SA_S9_EEENS6_IJNS7_ILi1EEESI_SI_EEESC_SE_Li256ELb1ELb1ELb1ELb0EEENS1_36VarlenDynamicPersistentTileSchedulerILi128ELi48ELi256ELi256ELb1ELb1ELb0ELb1ELb1ELb1EEEEEEEEEvNT_6ParamsE)
        /*0008*/ 	.word	0x000000ff


	//----- nvinfo : EIATTR_FRAME_SIZE
	.align		4
.L_12:
        /*000c*/ 	.byte	0x04, 0x11
        /*000e*/ 	.short	(.L_14 - .L_13)
	.align		4
.L_13:
        /*0010*/ 	.word	index@($__internal_103_$__cuda_sm70_votesync_ballot)
        /*0014*/ 	.word	0x00000000


	//----- nvinfo : EIATTR_FRAME_SIZE
	.align		4
.L_14:
        /*0018*/ 	.byte	0x04, 0x11
        /*001a*/ 	.short	(.L_16 - .L_15)
	.align		4
.L_15:
        /*001c*/ 	.word	index@($__internal_102_$__cuda_sm70_shflsync_up_p)
        /*0020*/ 	.word	0x00000000


	//----- nvinfo : EIATTR_FRAME_SIZE
	.align		4
.L_16:
        /*0024*/ 	.byte	0x04, 0x11
        /*0026*/ 	.short	(.L_18 - .L_17)
	.align		4
.L_17:
        /*0028*/ 	.word	index@($__internal_101_$__cuda_sm70_shflsync_idx_p)
        /*002c*/ 	.word	0x00000000


	//----- nvinfo : EIATTR_FRAME_SIZE
	.align		4
.L_18:
        /*0030*/ 	.byte	0x04, 0x11
        /*0032*/ 	.short	(.L_20 - .L_19)
	.align		4
.L_19:
        /*0034*/ 	.word	index@($__internal_100_$__cuda_sm70_shflsync_bfly_p)
        /*0038*/ 	.word	0x00000000


	//----- nvinfo : EIATTR_FRAME_SIZE
	.align		4
.L_20:
        /*003c*/ 	.byte	0x04, 0x11
        /*003e*/ 	.short	(.L_22 - .L_21)
	.align		4
.L_21:
        /*0040*/ 	.word	index@(_ZN7cutlass13device_kernelIN5flash19enable_sm80_to_sm89INS1_16FlashAttnFwdSm80INS1_25CollectiveMainloopFwdSm80ILi8ELi1ELb0EN4cute5tupleIJNS5_1CILi128EEENS7_ILi48EEENS7_ILi256EEEEEELi256ENS_10bfloat16_tEfNS_4arch4Sm80ELb1ELb0ELb0ELb1ELb0ELb1ELb1ELb1EEENS1_21CollectiveEpilogueFwdINS6_IJS8_SA_S9_EEENS6_IJNS7_ILi1EEESI_SI_EEESC_SE_Li256ELb1ELb1ELb1ELb0EEENS1_36VarlenDynamicPersistentTileSchedulerILi128ELi48ELi256ELi256ELb1ELb1ELb0ELb1ELb1ELb1EEEEEEEEEvNT_6ParamsE)
        /*0044*/ 	.word	0x00000058


	//----- nvinfo : EIATTR_REGCOUNT
	.align		4
.L_22:
        /*0048*/ 	.byte	0x04, 0x2f
        /*004a*/ 	.short	(.L_24 - .L_23)
	.align		4
.L_23:
        /*004c*/ 	.word	index@(_ZN7cutlass13device_kernelIN5flash19enable_sm80_to_sm89INS1_16FlashAttnFwdSm80INS1_25CollectiveMainloopFwdSm80ILi8ELi1ELb0EN4cute5tupleIJNS5_1CILi128EEENS7_ILi64EEENS7_ILi256EEEEEELi256ENS_10bfloat16_tEfNS_4arch4Sm80ELb1ELb0ELb0ELb1ELb0ELb0ELb1ELb1EEENS1_21CollectiveEpilogueFwdINS6_IJS8_SA_S9_EEENS6_IJNS7_ILi1EEESI_SI_EEESC_SE_Li256ELb1ELb1ELb1ELb0EEENS1_36VarlenDynamicPersistentTileSchedulerILi128ELi64ELi256ELi256ELb1ELb1ELb0ELb1ELb1ELb1EEEEEEEEEvNT_6ParamsE)
        /*0050*/ 	.word	0x000000ff


	//----- nvinfo : EIATTR_FRAME_SIZE
	.align		4
.L_24:
        /*0054*/ 	.byte	0x04, 0x11
        /*0056*/ 	.short	(.L_26 - .L_25)
	.align		4
.L_25:
        /*0058*/ 	.word	index@($__internal_99_$__cuda_sm70_votesync_ballot)
        /*005c*/ 	.word	0x00000000


	//----- nvinfo : EIATTR_FRAME_SIZE
	.align		4
.L_26:
        /*0060*/ 	.byte	0x04, 0x11
        /*0062*/ 	.short	(.L_28 - .L_27)
	.align		4
.L_27:
        /*0064*/ 	.word	index@($__internal_98_$__cuda_sm70_shflsync_up_p)
        /*0068*/ 	.word	0x00000000


	//----- nvinfo : EIATTR_FRAME_SIZE
	.align		4
.L_28:
        /*006c*/ 	.byte	0x04, 0x11
        /*006e*/ 	.short	(.L_30 - .L_29)
	.align		4
.L_29:
        /*0070*/ 	.word	index@($__internal_97_$__cuda_sm70_shflsync_idx_p)
        /*0074*/ 	.word	0x00000000


	//----- nvinfo : EIATTR_FRAME_SIZE
	.align		4
.L_30:
        /*0078*/ 	.byte	0x04, 0x11
        /*007a*/ 	.short	(.L_32 - .L_31)
	.align		4
.L_31:
        /*007c*/ 	.word	index@($__internal_96_$__cuda_sm70_shflsync_bfly_p)
        /*0080*/ 	.word	0x00000000


	//----- nvinfo : EIATTR_FRAME_SIZE
	.align		4
.L_32:
        /*0084*/ 	.byte	0x04, 0x11
        /*0086*/ 	.short	(.L_34 - .L_33)
	.align		4
.L_33:
        /*0088*/ 	.word	index@(_ZN7cutlass13device_kernelIN5flash19enable_sm80_to_sm89INS1_16FlashAttnFwdSm80INS1_25CollectiveMainloopFwdSm80ILi8ELi1ELb0EN4cute5tupleIJNS5_1CILi128EEENS7_ILi64EEENS7_ILi256EEEEEELi256ENS_10bfloat16_tEfNS_4arch4Sm80ELb1ELb0ELb0ELb1ELb0ELb0ELb1ELb1EEENS1_21CollectiveEpilogueFwdINS6_IJS8_SA_S9_EEENS6_IJNS7_ILi1EEESI_SI_EEESC_SE_Li256ELb1ELb1ELb1ELb0EEENS1_36VarlenDynamicPersistentTileSchedulerILi128ELi64ELi256ELi256ELb1ELb1ELb0ELb1ELb1ELb1EEEEEEEEEvNT_6ParamsE)
        /*008c*/ 	.word	0x00000088


	//----- nvinfo : EIATTR_REGCOUNT
	.align		4
.L_34:
        /*0090*/ 	.byte	0x04, 0x2f
        /*0092*/ 	.short	(.L_36 - .L_35)
	.align		4
.L_35:
        /*0094*/ 	.word	index@(_ZN7cutlass13device_kernelIN5flash19enable_sm80_to_sm89INS1_16FlashAttnFwdSm80INS1_25CollectiveMainloopFwdSm80ILi8ELi1ELb0EN4cute5tupleIJNS5_1CILi128EEENS7_ILi96EEENS7_ILi256EEEEEELi256ENS_10bfloat16_tEfNS_4arch4Sm80ELb1ELb0ELb0ELb0ELb0ELb0ELb1ELb1EEENS1_21CollectiveEpilogueFwdINS6_IJS8_SA_S9_EEENS6_IJNS7_ILi1EEESI_SI_EEESC_SE_Li256ELb0ELb1ELb1ELb0EEENS1_30DynamicPersistentTileSchedulerILi256ELi256ELb1ELb1ELb0EEEEEEEEEvNT_6ParamsE)
        /*0098*/ 	.word	0x000000ff


	//----- nvinfo : EIATTR_FRAME_SIZE
	.align		4
.L_36:
        /*009c*/ 	.byte	0x04, 0x11
        /*009e*/ 	.short	(.L_38 - .L_37)
	.align		4
.L_37:
        /*00a0*/ 	.word	index@($__internal_95_$__cuda_sm70_shflsync_idx_p)
        /*00a4*/ 	.word	0x00000000


	//----- nvinfo : EIATTR_FRAME_SIZE
	.align		4
.L_38:
        /*00a8*/ 	.byte	0x04, 0x11
        /*00aa*/ 	.short	(.L_40 - .L_39)
	.align		4
.L_39:
        /*00ac*/ 	.word	index@($__internal_94_$__cuda_sm70_shflsync_bfly_p)
        /*00b0*/ 	.word	0x00000000


	//----- nvinfo : EIATTR_FRAME_SIZE
	.align		4
.L_40:
        /*00b4*/ 	.byte	0x04, 0x11
        /*00b6*/ 	.short	(.L_42 - .L_41)
	.align		4
.L_41:
        /*00b8*/ 	.word	index@(_ZN7cutlass13device_kernelIN5flash19enable_sm80_to_sm89INS1_16FlashAttnFwdSm80INS1_25CollectiveMainloopFwdSm80ILi8ELi1ELb0EN4cute5tupleIJNS5_1CILi128EEENS7_ILi96EEENS7_ILi256EEEEEELi256ENS_10bfloat16_tEfNS_4arch4Sm80ELb1ELb0ELb0ELb0ELb0ELb0ELb1ELb1EEENS1_21CollectiveEpilogueFwdINS6_IJS8_SA_S9_EEENS6_IJNS7_ILi1EEESI_SI_EEESC_SE_Li256ELb0ELb1ELb1ELb0EEENS1_30DynamicPersistentTileSchedulerILi256ELi256ELb1ELb1ELb0EEEEEEEEEvNT_6ParamsE)
        /*00bc*/ 	.word	0x000000b8


	//----- nvinfo : EIATTR_REGCOUNT
	.align		4
.L_42:
        /*00c0*/ 	.byte	0x04, 0x2f
        /*00c2*/ 	.short	(.L_44 - .L_43)
	.align		4
.L_43:
        /*00c4*/ 	.word	index@(_ZN7cutlass13device_kernelIN5flash19enable_sm80_to_sm89INS1_16FlashAttnFwdSm80INS1_25CollectiveMainloopFwdSm80ILi8ELi1ELb0EN4cute5tupleIJNS5_1CILi128EEENS7_ILi48EEENS7_ILi256EEEEEELi256ENS_10bfloat16_tEfNS_4arch4Sm80ELb0ELb1ELb0ELb1ELb0ELb1ELb1ELb1EEENS1_21CollectiveEpilogueFwdINS6_IJS8_SA_S9_EEENS6_IJNS7_ILi1EEESI_SI_EEESC_SE_Li256ELb1ELb1ELb1ELb0EEENS1_36VarlenDynamicPersistentTileSchedulerILi128ELi48ELi256ELi256ELb1ELb1ELb0ELb1ELb0ELb1EEEEEEEEEvNT_6ParamsE)
        /*00c8*/ 	.word	0x000000ff


	//----- nvinfo : EIATTR_FRAME_SIZE
	.align		4
.L_44:
        /*00cc*/ 	.byte	0x04, 0x11
        /*00ce*/ 	.short	(.L_46 - .L_45)
	.align		4
.L_45:
        /*00d0*/ 	.word	index@($__internal_93_$__cuda_sm70_votesync_ballot)
        /*00d4*/ 	.word	0x00000000


	//----- nvinfo : EIATTR_FRAME_SIZE
	.align		4
.L_46:
        /*00d8*/ 	.byte	0x04, 0x11
        /*00da*/ 	.short	(.L_48 - .L_47)
	.align		4
.L_47:
        /*00dc*/ 	.word	index@($__internal_92_$__cuda_sm70_shflsync_up_p)
        /*00e0*/ 	.word	0x00000000


	//----- nvinfo : EIATTR_FRAME_SIZE
	.align		4
.L_48:
        /*00e4*/ 	.byte	0x04, 0x11
        /*00e6*/ 	.short	(.L_50 - .L_49)
	.align		4
.L_49:
        /*00e8*/ 	.word	index@($__internal_91_$__cuda_sm70_shflsync_idx_p)
        /*00ec*/ 	.word	0x00000000


	//----- nvinfo : EIATTR_FRAME_SIZE
	.align		4
.L_50:
        /*00f0*/ 	.byte	0x04, 0x11
        /*00f2*/ 	.short	(.L_52 - .L_51)
	.align		4
.L_51:
        /*00f4*/ 	.word	index@($__internal_90_$__cuda_sm70_shflsync_bfly_p)
        /*00f8*/ 	.word	0x00000000


	//----- nvinfo : EIATTR_FRAME_SIZE
	.align		4
.L_52:
        /*00fc*/ 	.byte	0x04, 0x11
        /*00fe*/ 	.short	(.L_54 - .L_53)
	.align		4
.L_53:
        /*0100*/ 	.word	index@($_ZN7cutlass13device_kernelIN5flash19enable_sm80_to_sm89INS1_16FlashAttnFwdSm80INS1_25CollectiveMainloopFwdSm80ILi8ELi1ELb0EN4cute5tupleIJNS5_1CILi128EEENS7_ILi48EEENS7_ILi256EEEEEELi256ENS_10bfloat16_tEfNS_4arch4Sm80ELb0ELb1ELb0ELb1ELb0ELb1ELb1ELb1EEENS1_21CollectiveEpilogueFwdINS6_IJS8_SA_S9_EEENS6_IJNS7_ILi1EEESI_SI_EEESC_SE_Li256ELb1ELb1ELb1ELb0EEENS1_36VarlenDynamicPersistentTileSchedulerILi128ELi48ELi256ELi256ELb1ELb1ELb0ELb1ELb0ELb1EEEEEEEEEvNT_6ParamsE$_ZZN5flash25CollectiveMainloopFwdSm80ILi8ELi1ELb0EN4cute5tupleIJNS1_1CILi128EEENS3_ILi48EEENS3_ILi256EEEEEELi256EN7cutlass10bfloat16_tEfNS8_4arch4Sm80ELb0ELb1ELb0ELb1ELb0ELb1ELb1ELb1EE3mmaINS_16FlashAttnFwdSm80ISC_NS_21CollectiveEpilogueFwdINS2_IJS4_S6_S5_EEENS2_IJNS3_ILi1EEESH_SH_EEES9_SB_Li256ELb1ELb1ELb1ELb0EEENS_36VarlenDynamicPersistentTileSchedulerILi128ELi48ELi256ELi256ELb1ELb1ELb0ELb1ELb0ELb1EEEE13SharedStorageENS1_6TensorINS1_11ArrayEngineIfLm128EEENS1_6LayoutINS2_IJNS2_IJNS3_ILi2EEESS_EEESH_NS3_ILi32EEEEEENS2_IJNS2_IJSH_SS_EEENS3_ILi0EEENS3_ILi4EEEEEEEEEENS_7SoftmaxILi2ELi0EEEEEbRKNSC_6ParamsERT0_RT1_iRKNS_16SeqlenInfoQKNewKILb1ELb1EEENS2_IJiiiiEEERT_ENKUlvE_clEv)
        /*0104*/ 	.word	0x00000000


	//----- nvinfo : EIATTR_FRAME_SIZE
	.align		4
.L_54:
        /*0108*/ 	.byte	0x04, 0x11
        /*010a*/ 	.short	(.L_56 - .L_55)
	.align		4
.L_55:
        /*010c*/ 	.word	index@(_ZN7cutlass13device_kernelIN5flash19enable_sm80_to_sm89INS1_16FlashAttnFwdSm80INS1_25CollectiveMainloopFwdSm80ILi8ELi1ELb0EN4cute5tupleIJNS5_1CILi128EEENS7_ILi48EEENS7_ILi256EEEEEELi256ENS_10bfloat16_tEfNS_4arch4Sm80ELb0ELb1ELb0ELb1ELb0ELb1ELb1ELb1EEENS1_21CollectiveEpilogueFwdINS6_IJS8_SA_S9_EEENS6_IJNS7_ILi1EEESI_SI_EEESC_SE_Li256ELb1ELb1ELb1ELb0EEENS1_36VarlenDynamicPersistentTileSchedulerILi128ELi48ELi256ELi256ELb1ELb1ELb0ELb1ELb0ELb1EEEEEEEEEvNT_6ParamsE)
        /*0110*/ 	.word	0x000001b8


	//----- nvinfo : EIATTR_REGCOUNT
	.align		4
.L_56:
        /*0114*/ 	.byte	0x04, 0x2f
        /*0116*/ 	.short	(.L_58 - .L_57)
	.align		4
.L_57:
        /*0118*/ 	.word	index@(_ZN7cutlass13device_kernelIN5flash19enable_sm80_to_sm89INS1_16FlashAttnFwdSm80INS1_25CollectiveMainloopFwdSm80ILi8ELi1ELb0EN4cute5tupleIJNS5_1CILi128EEENS7_ILi64EEENS7_ILi256EEEEEELi256ENS_10bfloat16_tEfNS_4arch4Sm80ELb0ELb1ELb0ELb1ELb0ELb0ELb1ELb1EEENS1_21CollectiveEpilogueFwdINS6_IJS8_SA_S9_EEENS6_IJNS7_ILi1EEESI_SI_EEESC_SE_Li256ELb1ELb1ELb1ELb0EEENS1_36VarlenDynamicPersistentTileSchedulerILi128ELi64ELi256ELi256ELb1ELb1ELb0ELb1ELb0ELb1EEEEEEEEEvNT_6ParamsE)
        /*011c*/ 	.word	0x000000ff


	//----- nvinfo : EIATTR_FRAME_SIZE
	.align		4
.L_58:
        /*0120*/ 	.byte	0x04, 0x11
        /*0122*/ 	.short	(.L_60 - .L_59)
	.align		4
.L_59:
        /*0124*/ 	.word	index@($__internal_89_$__cuda_sm70_votesync_ballot)
        /*0128*/ 	.word	0x00000000


	//----- nvinfo : EIATTR_FRAME_SIZE
	.align		4
.L_60:
        /*012c*/ 	.byte	0x04, 0x11
        /*012e*/ 	.short	(.L_62 - .L_61)
	.align		4
.L_61:
        /*0130*/ 	.word	index@($__internal_88_$__cuda_sm70_shflsync_up_p)
        /*0134*/ 	.word	0x00000000


	//----- nvinfo : EIATTR_FRAME_SIZE
	.align		4
.L_62:
        /*0138*/ 	.byte	0x04, 0x11
        /*013a*/ 	.short	(.L_64 - .L_63)
	.align		4
.L_63:
        /*013c*/ 	.word	index@($__internal_87_$__cuda_sm70_shflsync_idx_p)
        /*0140*/ 	.word	0x00000000


	//----- nvinfo : EIATTR_FRAME_SIZE
	.align		4
.L_64:
        /*0144*/ 	.byte	0x04, 0x11
        /*0146*/ 	.short	(.L_66 - .L_65)
	.align		4
.L_65:
        /*0148*/ 	.word	index@($__internal_86_$__cuda_sm70_shflsync_bfly_p)
        /*014c*/ 	.word	0x00000000


	//----- nvinfo : EIATTR_FRAME_SIZE
	.align		4
.L_66:
        /*0150*/ 	.byte	0x04, 0x11
        /*0152*/ 	.short	(.L_68 - .L_67)
	.align		4
.L_67:
        /*0154*/ 	.word	index@(_ZN7cutlass13device_kernelIN5flash19enable_sm80_to_sm89INS1_16FlashAttnFwdSm80INS1_25CollectiveMainloopFwdSm80ILi8ELi1ELb0EN4cute5tupleIJNS5_1CILi128EEENS7_ILi64EEENS7_ILi256EEEEEELi256ENS_10bfloat16_tEfNS_4arch4Sm80ELb0ELb1ELb0ELb1ELb0ELb0ELb1ELb1EEENS1_21CollectiveEpilogueFwdINS6_IJS8_SA_S9_EEENS6_IJNS7_ILi1EEESI_SI_EEESC_SE_Li256ELb1ELb1ELb1ELb0EEENS1_36VarlenDynamicPersistentTileSchedulerILi128ELi64ELi256ELi256ELb1ELb1ELb0ELb1ELb0ELb1EEEEEEEEEvNT_6ParamsE)
        /*0158*/ 	.word	0x00000058


	//----- nvinfo : EIATTR_REGCOUNT
	.align		4
.L_68:
        /*015c*/ 	.byte	0x04, 0x2f
        /*015e*/ 	.short	(.L_70 - .L_69)
	.align		4
.L_69:
        /*0160*/ 	.word	index@(_ZN7cutlass13device_kernelIN5flash19enable_sm80_to_sm89INS1_16FlashAttnFwdSm80INS1_25CollectiveMainloopFwdSm80ILi8ELi1ELb0EN4cute5tupleIJNS5_1CILi128EEENS7_ILi64EEENS7_ILi256EEEEEELi256ENS_10bfloat16_tEfNS_4arch4Sm80ELb0ELb1ELb0ELb0ELb0ELb0ELb1ELb1EEENS1_21CollectiveEpilogueFwdINS6_IJS8_SA_S9_EEENS6_IJNS7_ILi1EEESI_SI_EEESC_SE_Li256ELb0ELb1ELb1ELb0EEENS1_19SingleTileSchedulerILb0ELb1ELb1ELi128EEEEEEEEEvNT_6ParamsE)
        /*0164*/ 	.word	0x000000ff


	//----- nvinfo : EIATTR_FRAME_SIZE
	.align		4
.L_70:
        /*0168*/ 	.byte	0x04, 0x11
        /*016a*/ 	.short	(.L_72 - .L_71)
	.align		4
.L_71:
        /*016c*/ 	.word	index@(_ZN7cutlass13device_kernelIN5flash19enable_sm80_to_sm89INS1_16FlashAttnFwdSm80INS1_25CollectiveMainloopFwdSm80ILi8ELi1ELb0EN4cute5tupleIJNS5_1CILi128EEENS7_ILi64EEENS7_ILi256EEEEEELi256ENS_10bfloat16_tEfNS_4arch4Sm80ELb0ELb1ELb0ELb0ELb0ELb0ELb1ELb1EEENS1_21CollectiveEpilogueFwdINS6_IJS8_SA_S9_EEENS6_IJNS7_ILi1EEESI_SI_EEESC_SE_Li256ELb0ELb1ELb1ELb0EEENS1_19SingleTileSchedulerILb0ELb1ELb1ELi128EEEEEEEEEvNT_6ParamsE)
        /*0170*/ 	.word	0x00000040


	//----- nvinfo : EIATTR_REGCOUNT
	.align		4
.L_72:
        /*0174*/ 	.byte	0x04, 0x2f
        /*0176*/ 	.short	(.L_74 - .L_73)
	.align		4
.L_73:
        /*0178*/ 	.word	index@(_ZN7cutlass13device_kernelIN5flash19enable_sm80_to_sm89INS1_16FlashAttnFwdSm80INS1_25CollectiveMainloopFwdSm80ILi8ELi1ELb0EN4cute5tupleIJNS5_1CILi128EEENS7_ILi48EEENS7_ILi256EEEEEELi256ENS_10bfloat16_tEfNS_4arch4Sm80ELb0ELb0ELb0ELb1ELb0ELb1ELb1ELb1EEENS1_21CollectiveEpilogueFwdINS6_IJS8_SA_S9_EEENS6_IJNS7_ILi1EEESI_SI_EEESC_SE_Li256ELb1ELb1ELb1ELb0EEENS1_36VarlenDynamicPersistentTileSchedulerILi128ELi48ELi256ELi256ELb1ELb1ELb0ELb0ELb1ELb1EEEEEEEEEvNT_6ParamsE)
        /*017c*/ 	.word	0x000000ff


	//----- nvinfo : EIATTR_FRAME_SIZE
	.align		4
.L_74:
        /*0180*/ 	.byte	0x04, 0x11
        /*0182*/ 	.short	(.L_76 - .L_75)
	.align		4
.L_75:
        /*0184*/ 	.word	index@($__internal_85_$__cuda_sm70_votesync_ballot)
        /*0188*/ 	.word	0x00000000


	//----- nvinfo : EIATTR_FRAME_SIZE
	.align		4
.L_76:
        /*018c*/ 	.byte	0x04, 0x11
        /*018e*/ 	.short	(.L_78 - .L_77)
	.align		4
.L_77:
        /*0190*/ 	.word	index@($__internal_84_$__cuda_sm70_shflsync_up_p)
        /*0194*/ 	.word	0x00000000


	//----- nvinfo : EIATTR_FRAME_SIZE
	.align		4
.L_78:
        /*0198*/ 	.byte	0x04, 0x11
        /*019a*/ 	.short	(.L_80 - .L_79)
	.align		4
.L_79:
        /*019c*/ 	.word	index@($__internal_83_$__cuda_sm70_shflsync_idx_p)
        /*01a0*/ 	.word	0x00000000


	//----- nvinfo : EIATTR_FRAME_SIZE
	.align		4
.L_80:
        /*01a4*/ 	.byte	0x04, 0x11
        /*01a6*/ 	.short	(.L_82 - .L_81)
	.align		4
.L_81:
        /*01a8*/ 	.word	index@($__internal_82_$__cuda_sm70_shflsync_bfly_p)
        /*01ac*/ 	.word	0x00000000


	//----- nvinfo : EIATTR_FRAME_SIZE
	.align		4
.L_82:
        /*01b0*/ 	.byte	0x04, 0x11
        /*01b2*/ 	.short	(.L_84 - .L_83)
	.align		4
.L_83:
        /*01b4*/ 	.word	index@(_ZN7cutlass13device_kernelIN5flash19enable_sm80_to_sm89INS1_16FlashAttnFwdSm80INS1_25CollectiveMainloopFwdSm80ILi8ELi1ELb0EN4cute5tupleIJNS5_1CILi128EEENS7_ILi48EEENS7_ILi256EEEEEELi256ENS_10bfloat16_tEfNS_4arch4Sm80ELb0ELb0ELb0ELb1ELb0ELb1ELb1ELb1EEENS1_21CollectiveEpilogueFwdINS6_IJS8_SA_S9_EEENS6_IJNS7_ILi1EEESI_SI_EEESC_SE_Li256ELb1ELb1ELb1ELb0EEENS1_36VarlenDynamicPersistentTileSchedulerILi128ELi48ELi256ELi256ELb1ELb1ELb0ELb0ELb1ELb1EEEEEEEEEvNT_6ParamsE)
        /*01b8*/ 	.word	0x00000060


	//----- nvinfo : EIATTR_REGCOUNT
	.align		4
.L_84:
        /*01bc*/ 	.byte	0x04, 0x2f
        /*01be*/ 	.short	(.L_86 - .L_85)
	.align		4
.L_85:
        /*01c0*/ 	.word	index@(_ZN7cutlass13device_kernelIN5flash19enable_sm80_to_sm89INS1_16FlashAttnFwdSm80INS1_25CollectiveMainloopFwdSm80ILi8ELi1ELb0EN4cute5tupleIJNS5_1CILi128EEENS7_ILi64EEENS7_ILi256EEEEEELi256ENS_10bfloat16_tEfNS_4arch4Sm80ELb0ELb0ELb0ELb1ELb0ELb0ELb1ELb1EEENS1_21CollectiveEpilogueFwdINS6_IJS8_SA_S9_EEENS6_IJNS7_ILi1EEESI_SI_EEESC_SE_Li256ELb1ELb1ELb1ELb0EEENS1_36VarlenDynamicPersistentTileSchedulerILi128ELi64ELi256ELi256ELb1ELb1ELb0ELb0ELb1ELb1EEEEEEEEEvNT_6ParamsE)
        /*01c4*/ 	.word	0x000000ff


	//----- nvinfo : EIATTR_FRAME_SIZE
	.align		4
.L_86:
        /*01c8*/ 	.byte	0x04, 0x11
        /*01ca*/ 	.short	(.L_88 - .L_87)
	.align		4
.L_87:
        /*01cc*/ 	.word	index@($__internal_81_$__cuda_sm70_votesync_ballot)
        /*01d0*/ 	.word	0x00000000


	//----- nvinfo : EIATTR_FRAME_SIZE
	.align		4
.L_88:
        /*01d4*/ 	.byte	0x04, 0x11
        /*01d6*/ 	.short	(.L_90 - .L_89)
	.align		4
.L_89:
        /*01d8*/ 	.word	index@($__internal_80_$__cuda_sm70_shflsync_up_p)
        /*01dc*/ 	.word	0x00000000


	//----- nvinfo : EIATTR_FRAME_SIZE
	.align		4
.L_90:
        /*01e0*/ 	.byte	0x04, 0x11
        /*01e2*/ 	.short	(.L_92 - .L_91)
	.align		4
.L_91:
        /*01e4*/ 	.word	index@($__internal_79_$__cuda_sm70_shflsync_idx_p)
        /*01e8*/ 	.word	0x00000000


	//----- nvinfo : EIATTR_FRAME_SIZE
	.align		4
.L_92:
        /*01ec*/ 	.byte	0x04, 0x11
        /*01ee*/ 	.short	(.L_94 - .L_93)
	.align		4
.L_93:
        /*01f0*/ 	.word	index@($__internal_78_$__cuda_sm70_shflsync_bfly_p)
        /*01f4*/ 	.word	0x00000000


	//----- nvinfo : EIATTR_FRAME_SIZE
	.align		4
.L_94:
        /*01f8*/ 	.byte	0x04, 0x11
        /*01fa*/ 	.short	(.L_96 - .L_95)
	.align		4
.L_95:
        /*01fc*/ 	.word	index@(_ZN7cutlass13device_kernelIN5flash19enable_sm80_to_sm89INS1_16FlashAttnFwdSm80INS1_25CollectiveMainloopFwdSm80ILi8ELi1ELb0EN4cute5tupleIJNS5_1CILi128EEENS7_ILi64EEENS7_ILi256EEEEEELi256ENS_10bfloat16_tEfNS_4arch4Sm80ELb0ELb0ELb0ELb1ELb0ELb0ELb1ELb1EEENS1_21CollectiveEpilogueFwdINS6_IJS8_SA_S9_EEENS6_IJNS7_ILi1EEESI_SI_EEESC_SE_Li256ELb1ELb1ELb1ELb0EEENS1_36VarlenDynamicPersistentTileSchedulerILi128ELi64ELi256ELi256ELb1ELb1ELb0ELb0ELb1ELb1EEEEEEEEEvNT_6ParamsE)
        /*0200*/ 	.word	0x00000040


	//----- nvinfo : EIATTR_REGCOUNT
	.align		4
.L_96:
        /*0204*/ 	.byte	0x04, 0x2f
        /*0206*/ 	.short	(.L_98 - .L_97)
	.align		4
.L_97:
        /*0208*/ 	.word	index@(_ZN7cutlass13device_kernelIN5flash19enable_sm80_to_sm89INS1_16FlashAttnFwdSm80INS1_25CollectiveMainloopFwdSm80ILi8ELi1ELb0EN4cute5tupleIJNS5_1CILi128EEENS7_ILi96EEENS7_ILi256EEEEEELi256ENS_10bfloat16_tEfNS_4arch4Sm80ELb0ELb0ELb0ELb0ELb0ELb0ELb1ELb1EEENS1_21CollectiveEpilogueFwdINS6_IJS8_SA_S9_EEENS6_IJNS7_ILi1EEESI_SI_EEESC_SE_Li256ELb0ELb1ELb1ELb0EEENS1_19SingleTileSchedulerILb0ELb1ELb1ELi128EEEEEEEEEvNT_6ParamsE)
        /*020c*/ 	.word	0x000000ff


	//----- nvinfo : EIATTR_FRAME_SIZE
	.align		4
.L_98:
        /*0210*/ 	.byte	0x04, 0x11
        /*0212*/ 	.short	(.L_100 - .L_99)
	.align		4
.L_99:
        /*0214*/ 	.word	index@(_ZN7cutlass13device_kernelIN5flash19enable_sm80_to_sm89INS1_16FlashAttnFwdSm80INS1_25CollectiveMainloopFwdSm80ILi8ELi1ELb0EN4cute5tupleIJNS5_1CILi128EEENS7_ILi96EEENS7_ILi256EEEEEELi256ENS_10bfloat16_tEfNS_4arch4Sm80ELb0ELb0ELb0ELb0ELb0ELb0ELb1ELb1EEENS1_21CollectiveEpilogueFwdINS6_IJS8_SA_S9_EEENS6_IJNS7_ILi1EEESI_SI_EEESC_SE_Li256ELb0ELb1ELb1ELb0EEENS1_19SingleTileSchedulerILb0ELb1ELb1ELi128EEEEEEEEEvNT_6ParamsE)
        /*0218*/ 	.word	0x00000058


	//----- nvinfo : EIATTR_REGCOUNT
	.align		4
.L_100:
        /*021c*/ 	.byte	0x04, 0x2f
        /*021e*/ 	.short	(.L_102 - .L_101)
	.align		4
.L_101:
        /*0220*/ 	.word	index@(_ZN7cutlass13device_kernelIN5flash19enable_sm80_to_sm89INS1_16FlashAttnFwdSm80INS1_25CollectiveMainloopFwdSm80ILi8ELi1ELb0EN4cute5tupleIJNS5_1CILi128EEENS7_ILi32EEENS7_ILi256EEEEEELi256ENS_10bfloat16_tEfNS_4arch4Sm80ELb1ELb0ELb0ELb1ELb0ELb1ELb1ELb1EEENS1_21CollectiveEpilogueFwdINS6_IJS8_SA_S9_EEENS6_IJNS7_ILi1EEESI_SI_EEESC_SE_Li256ELb1ELb1ELb1ELb0EEENS1_36VarlenDynamicPersistentTileSchedulerILi128ELi32ELi256ELi256ELb1ELb1ELb0ELb1ELb1ELb1EEEEEEEEEvNT_6ParamsE)
        /*0224*/ 	.word	0x000000ff


	//----- nvinfo : EIATTR_FRAME_SIZE
	.align		4
.L_102:
        /*0228*/ 	.byte	0x04, 0x11
        /*022a*/ 	.short	(.L_104 - .L_103)
	.align		4
.L_103:
        /*022c*/ 	.word	index@($__internal_77_$__cuda_sm70_votesync_ballot)
        /*0230*/ 	.word	0x00000000


	//----- nvinfo : EIATTR_FRAME_SIZE
	.align		4
.L_104:
        /*0234*/ 	.byte	0x04, 0x11
        /*0236*/ 	.short	(.L_106 - .L_105)
	.align		4
.L_105:
        /*0238*/ 	.word	index@($__internal_76_$__cuda_sm70_shflsync_up_p)
        /*023c*/ 	.word	0x00000000


	//----- nvinfo : EIATTR_FRAME_SIZE
	.align		4
.L_106:
        /*0240*/ 	.byte	0x04, 0x11
        /*0242*/ 	.short	(.L_108 - .L_107)
	.align		4
.L_107:
        /*0244*/ 	.word	index@($__internal_75_$__cuda_sm70_shflsync_idx_p)
        /*0248*/ 	.word	0x00000000


	//----- nvinfo : EIATTR_FRAME_SIZE
	.align		4
.L_108:
        /*024c*/ 	.byte	0x04, 0x11
        /*024e*/ 	.short	(.L_110 - .L_109)
	.align		4
.L_109:
        /*0250*/ 	.word	index@($__internal_74_$__cuda_sm70_shflsync_bfly_p)
        /*0254*/ 	.word	0x00000000


	//----- nvinfo : EIATTR_FRAME_SIZE
	.align		4
.L_110:
        /*0258*/ 	.byte	0x04, 0x11
        /*025a*/ 	.short	(.L_112 - .L_111)
	.align		4
.L_111:
        /*025c*/ 	.word	index@(_ZN7cutlass13device_kernelIN5flash19enable_sm80_to_sm89INS1_16FlashAttnFwdSm80INS1_25CollectiveMainloopFwdSm80ILi8ELi1ELb0EN4cute5tupleIJNS5_1CILi128EEENS7_ILi32EEENS7_ILi256EEEEEELi256ENS_10bfloat16_tEfNS_4arch4Sm80ELb1ELb0ELb0ELb1ELb0ELb1ELb1ELb1EEENS1_21CollectiveEpilogueFwdINS6_IJS8_SA_S9_EEENS6_IJNS7_ILi1EEESI_SI_EEESC_SE_Li256ELb1ELb1ELb1ELb0EEENS1_36VarlenDynamicPersistentTileSchedulerILi128ELi32ELi256ELi256ELb1ELb1ELb0ELb1ELb1ELb1EEEEEEEEEvNT_6ParamsE)
        /*0260*/ 	.word	0x00000008


	//----- nvinfo : EIATTR_REGCOUNT
	.align		4
.L_112:
        /*0264*/ 	.byte	0x04, 0x2f
        /*0266*/ 	.short	(.L_114 - .L_113)
	.align		4
.L_113:
        /*0268*/ 	.word	index@(_ZN7cutlass13device_kernelIN5flash19enable_sm80_to_sm89INS1_16FlashAttnFwdSm80INS1_25CollectiveMainloopFwdSm80ILi8ELi1ELb1EN4cute5tupleIJNS5_1CILi128EEENS7_ILi48EEENS7_ILi256EEEEEELi256ENS_10bfloat16_tEfNS_4arch4Sm80ELb1ELb0ELb0ELb1ELb0ELb0ELb1ELb1EEENS1_21CollectiveEpilogueFwdINS6_IJS8_SA_S9_EEENS6_IJNS7_ILi1EEESI_SI_EEESC_SE_Li256ELb1ELb1ELb1ELb0EEENS1_36VarlenDynamicPersistentTileSchedulerILi128ELi48ELi256ELi256ELb1ELb1ELb0ELb1ELb1ELb1EEEEEEEEEvNT_6ParamsE)
        /*026c*/ 	.word	0x000000ff


	//----- nvinfo : EIATTR_FRAME_SIZE
	.align		4
.L_114:
        /*0270*/ 	.byte	0x04, 0x11
        /*0272*/ 	.short	(.L_116 - .L_115)
	.align		4
.L_115:
        /*0274*/ 	.word	index@($__internal_73_$__cuda_sm70_votesync_ballot)
        /*0278*/ 	.word	0x00000000


	//----- nvinfo : EIATTR_FRAME_SIZE
	.align		4
.L_116:
        /*027c*/ 	.byte	0x04, 0x11
        /*027e*/ 	.short	(.L_118 - .L_117)
	.align		4
.L_117:
        /*0280*/ 	.word	index@($__internal_72_$__cuda_sm70_shflsync_up_p)
        /*0284*/ 	.word	0x00000000


	//----- nvinfo : EIATTR_FRAME_SIZE
	.align		4
.L_118:
        /*0288*/ 	.byte	0x04, 0x11
        /*028a*/ 	.short	(.L_120 - .L_119)
	.align		4
.L_119:
        /*028c*/ 	.word	index@($__internal_71_$__cuda_sm70_shflsync_idx_p)
        /*0290*/ 	.word	0x00000000


	//----- nvinfo : EIATTR_FRAME_SIZE
	.align		4
.L_120:
        /*0294*/ 	.byte	0x04, 0x11
        /*0296*/ 	.short	(.L_122 - .L_121)
	.align		4
.L_121:
        /*0298*/ 	.word	index@($__internal_70_$__cuda_sm70_shflsync_bfly_p)
        /*029c*/ 	.word	0x00000000


	//----- nvinfo : EIATTR_FRAME_SIZE
	.align		4
.L_122:
        /*02a0*/ 	.byte	0x04, 0x11
        /*02a2*/ 	.short	(.L_124 - .L_123)
	.align		4
.L_123:
        /*02a4*/ 	.word	index@(_ZN7cutlass13device_kernelIN5flash19enable_sm80_to_sm89INS1_16FlashAttnFwdSm80INS1_25CollectiveMainloopFwdSm80ILi8ELi1ELb1EN4cute5tupleIJNS5_1CILi128EEENS7_ILi48EEENS7_ILi256EEEEEELi256ENS_10bfloat16_tEfNS_4arch4Sm80ELb1ELb0ELb0ELb1ELb0ELb0ELb1ELb1EEENS1_21CollectiveEpilogueFwdINS6_IJS8_SA_S9_EEENS6_IJNS7_ILi1EEESI_SI_EEESC_SE_Li256ELb1ELb1ELb1ELb0EEENS1_36VarlenDynamicPersistentTileSchedulerILi128ELi48ELi256ELi256ELb1ELb1ELb0ELb1ELb1ELb1EEEEEEEEEvNT_6ParamsE)
        /*02a8*/ 	.word	0x000000e0


	//----- nvinfo : EIATTR_REGCOUNT
	.align		4
.L_124:
        /*02ac*/ 	.byte	0x04, 0x2f
        /*02ae*/ 	.short	(.L_126 - .L_125)
	.align		4
.L_125:
        /*02b0*/ 	.word	index@(_ZN7cutlass13device_kernelIN5flash19enable_sm80_to_sm89INS1_16FlashAttnFwdSm80INS1_25CollectiveMainloopFwdSm80ILi8ELi1ELb1EN4cute5tupleIJNS5_1CILi128EEENS7_ILi64EEENS7_ILi256EEEEEELi256ENS_10bfloat16_tEfNS_4arch4Sm80ELb1ELb0ELb0ELb0ELb0ELb0ELb1ELb1EEENS1_21CollectiveEpilogueFwdINS6_IJS8_SA_S9_EEENS6_IJNS7_ILi1EEESI_SI_EEESC_SE_Li256ELb0ELb1ELb1ELb0EEENS1_30DynamicPersistentTileSchedulerILi256ELi256ELb1ELb1ELb0EEEEEEEEEvNT_6ParamsE)
        /*02b4*/ 	.word	0x000000ff


	//----- nvinfo : EIATTR_FRAME_SIZE
	.align		4
.L_126:
        /*02b8*/ 	.byte	0x04, 0x11
        /*02ba*/ 	.short	(.L_128 - .L_127)
	.align		4
.L_127:
        /*02bc*/ 	.word	index@($__internal_69_$__cuda_sm70_shflsync_idx_p)
        /*02c0*/ 	.word	0x00000000


	//----- nvinfo : EIATTR_FRAME_SIZE
	.align		4
.L_128:
        /*02c4*/ 	.byte	0x04, 0x11
        /*02c6*/ 	.short	(.L_130 - .L_129)
	.align		4
.L_129:
        /*02c8*/ 	.word	index@($__internal_68_$__cuda_sm70_shflsync_bfly_p)
        /*02cc*/ 	.word	0x00000000


	//----- nvinfo : EIATTR_FRAME_SIZE
	.align		4
.L_130:
        /*02d0*/ 	.byte	0x04, 0x11
        /*02d2*/ 	.short	(.L_132 - .L_131)
	.align		4
.L_131:
        /*02d4*/ 	.word	index@(_ZN7cutlass13device_kernelIN5flash19enable_sm80_to_sm89INS1_16FlashAttnFwdSm80INS1_25CollectiveMainloopFwdSm80ILi8ELi1ELb1EN4cute5tupleIJNS5_1CILi128EEENS7_ILi64EEENS7_ILi256EEEEEELi256ENS_10bfloat16_tEfNS_4arch4Sm80ELb1ELb0ELb0ELb0ELb0ELb0ELb1ELb1EEENS1_21CollectiveEpilogueFwdINS6_IJS8_SA_S9_EEENS6_IJNS7_ILi1EEESI_SI_EEESC_SE_Li256ELb0ELb1ELb1ELb0EEENS1_30DynamicPersistentTileSchedulerILi256ELi256ELb1ELb1ELb0EEEEEEEEEvNT_6ParamsE)
        /*02d8*/ 	.word	0x00000168


	//----- nvinfo : EIATTR_REGCOUNT
	.align		4
.L_132:
        /*02dc*/ 	.byte	0x04, 0x2f
        /*02de*/ 	.short	(.L_134 - .L_133)
	.align		4
.L_133:
        /*02e0*/ 	.word	index@(_ZN7cutlass13device_kernelIN5flash19enable_sm80_to_sm89INS1_16FlashAttnFwdSm80INS1_25CollectiveMainloopFwdSm80ILi8ELi1ELb0EN4cute5tupleIJNS5_1CILi128EEENS7_ILi32EEENS7_ILi256EEEEEELi256ENS_10bfloat16_tEfNS_4arch4Sm80ELb0ELb1ELb0ELb1ELb0ELb1ELb1ELb1EEENS1_21CollectiveEpilogueFwdINS6_IJS8_SA_S9_EEENS6_IJNS7_ILi1EEESI_SI_EEESC_SE_Li256ELb1ELb1ELb1ELb0EEENS1_36VarlenDynamicPersistentTileSchedulerILi128ELi32ELi256ELi256ELb1ELb1ELb0ELb1ELb0ELb1EEEEEEEEEvNT_6ParamsE)
        /*02e4*/ 	.word	0x000000ff


	//----- nvinfo : EIATTR_FRAME_SIZE
	.align		4
.L_134:
        /*02e8*/ 	.byte	0x04, 0x11
        /*02ea*/ 	.short	(.L_136 - .L_135)
	.align		4
.L_135:
        /*02ec*/ 	.word	index@($__internal_67_$__cuda_sm70_votesync_ballot)
        /*02f0*/ 	.word	0x00000000


	//----- nvinfo : EIATTR_FRAME_SIZE
	.align		4
.L_136:
        /*02f4*/ 	.byte	0x04, 0x11
        /*02f6*/ 	.short	(.L_138 - .L_137)
	.align		4
.L_137:
        /*02f8*/ 	.word	index@($__internal_66_$__cuda_sm70_shflsync_up_p)
        /*02fc*/ 	.word	0x00000000


	//----- nvinfo : EIATTR_FRAME_SIZE
	.align		4
.L_138:
        /*0300*/ 	.byte	0x04, 0x11
        /*0302*/ 	.short	(.L_140 - .L_139)
	.align		4
.L_139:
        /*0304*/ 	.word	index@($__internal_65_$__cuda_sm70_shflsync_idx_p)
        /*0308*/ 	.word	0x00000000


	//----- nvinfo : EIATTR_FRAME_SIZE
	.align		4
.L_140:
        /*030c*/ 	.byte	0x04, 0x11
        /*030e*/ 	.short	(.L_142 - .L_141)
	.align		4
.L_141:
        /*0310*/ 	.word	index@($__internal_64_$__cuda_sm70_shflsync_bfly_p)
        /*0314*/ 	.word	0x00000000


	//----- nvinfo : EIATTR_FRAME_SIZE
	.align		4
.L_142:
        /*0318*/ 	.byte	0x04, 0x11
        /*031a*/ 	.short	(.L_144 - .L_143)
	.align		4
.L_143:
        /*031c*/ 	.word	index@(_ZN7cutlass13device_kernelIN5flash19enable_sm80_to_sm89INS1_16FlashAttnFwdSm80INS1_25CollectiveMainloopFwdSm80ILi8ELi1ELb0EN4cute5tupleIJNS5_1CILi128EEENS7_ILi32EEENS7_ILi256EEEEEELi256ENS_10bfloat16_tEfNS_4arch4Sm80ELb0ELb1ELb0ELb1ELb0ELb1ELb1ELb1EEENS1_21CollectiveEpilogueFwdINS6_IJS8_SA_S9_EEENS6_IJNS7_ILi1EEESI_SI_EEESC_SE_Li256ELb1ELb1ELb1ELb0EEENS1_36VarlenDynamicPersistentTileSchedulerILi128ELi32ELi256ELi256ELb1ELb1ELb0ELb1ELb0ELb1EEEEEEEEEvNT_6ParamsE)
        /*0320*/ 	.word	0x00000008


	//----- nvinfo : EIATTR_REGCOUNT
	.align		4
.L_144:
        /*0324*/ 	.byte	0x04, 0x2f
        /*0326*/ 	.short	(.L_146 - .L_145)
	.align		4
.L_145:
        /*0328*/ 	.word	index@(_ZN7cutlass13device_kernelIN5flash19enable_sm80_to_sm89INS1_16FlashAttnFwdSm80INS1_25CollectiveMainloopFwdSm80ILi8ELi1ELb1EN4cute5tupleIJNS5_1CILi128EEENS7_ILi48EEENS7_ILi256EEEEEELi256ENS_10bfloat16_tEfNS_4arch4Sm80ELb0ELb1ELb0ELb1ELb0ELb0ELb1ELb1EEENS1_21CollectiveEpilogueFwdINS6_IJS8_SA_S9_EEENS6_IJNS7_ILi1EEESI_SI_EEESC_SE_Li256ELb1ELb1ELb1ELb0EEENS1_36VarlenDynamicPersistentTileSchedulerILi128ELi48ELi256ELi256ELb1ELb1ELb0ELb1ELb0ELb1EEEEEEEEEvNT_6ParamsE)
        /*032c*/ 	.word	0x000000ff


	//----- nvinfo : EIATTR_FRAME_SIZE
	.align		4
.L_146:
        /*0330*/ 	.byte	0x04, 0x11
        /*0332*/ 	.short	(.L_148 - .L_147)
	.align		4
.L_147:
        /*0334*/ 	.word	index@($__internal_63_$__cuda_sm70_votesync_ballot)
        /*0338*/ 	.word	0x00000000


	//----- nvinfo : EIATTR_FRAME_SIZE
	.align		4
.L_148:
        /*033c*/ 	.byte	0x04, 0x11
        /*033e*/ 	.short	(.L_150 - .L_149)
	.align		4
.L_149:
        /*0340*/ 	.word	index@($__internal_62_$__cuda_sm70_shflsync_up_p)
        /*0344*/ 	.word	0x00000000


	//----- nvinfo : EIATTR_FRAME_SIZE
	.align		4
.L_150:
        /*0348*/ 	.byte	0x04, 0x11
        /*034a*/ 	.short	(.L_152 - .L_151)
	.align		4
.L_151:
        /*034c*/ 	.word	index@($__internal_61_$__cuda_sm70_shflsync_idx_p)
        /*0350*/ 	.word	0x00000000


	//----- nvinfo : EIATTR_FRAME_SIZE
	.align		4
.L_152:
        /*0354*/ 	.byte	0x04, 0x11
        /*0356*/ 	.short	(.L_154 - .L_153)
	.align		4
.L_153:
        /*0358*/ 	.word	index@($__internal_60_$__cuda_sm70_shflsync_bfly_p)
        /*035c*/ 	.word	0x00000000


	//----- nvinfo : EIATTR_FRAME_SIZE
	.align		4
.L_154:
        /*0360*/ 	.byte	0x04, 0x11
        /*0362*/ 	.short	(.L_156 - .L_155)
	.align		4
.L_155:
        /*0364*/ 	.word	index@(_ZN7cutlass13device_kernelIN5flash19enable_sm80_to_sm89INS1_16FlashAttnFwdSm80INS1_25CollectiveMainloopFwdSm80ILi8ELi1ELb1EN4cute5tupleIJNS5_1CILi128EEENS7_ILi48EEENS7_ILi256EEEEEELi256ENS_10bfloat16_tEfNS_4arch4Sm80ELb0ELb1ELb0ELb1ELb0ELb0ELb1ELb1EEENS1_21CollectiveEpilogueFwdINS6_IJS8_SA_S9_EEENS6_IJNS7_ILi1EEESI_SI_EEESC_SE_Li256ELb1ELb1ELb1ELb0EEENS1_36VarlenDynamicPersistentTileSchedulerILi128ELi48ELi256ELi256ELb1ELb1ELb0ELb1ELb0ELb1EEEEEEEEEvNT_6ParamsE)
        /*0368*/ 	.word	0x000000b0


	//----- nvinfo : EIATTR_REGCOUNT
	.align		4
.L_156:
        /*036c*/ 	.byte	0x04, 0x2f
        /*036e*/ 	.short	(.L_158 - .L_157)
	.align		4
.L_157:
        /*0370*/ 	.word	index@(_ZN7cutlass13device_kernelIN5flash19enable_sm80_to_sm89INS1_16FlashAttnFwdSm80INS1_25CollectiveMainloopFwdSm80ILi8ELi1ELb1EN4cute5tupleIJNS5_1CILi128EEENS7_ILi48EEENS7_ILi256EEEEEELi256ENS_10bfloat16_tEfNS_4arch4Sm80ELb0ELb1ELb0ELb0ELb0ELb0ELb1ELb1EEENS1_21CollectiveEpilogueFwdINS6_IJS8_SA_S9_EEENS6_IJNS7_ILi1EEESI_SI_EEESC_SE_Li256ELb0ELb1ELb1ELb0EEENS1_19SingleTileSchedulerILb0ELb1ELb1ELi128EEEEEEEEEvNT_6ParamsE)
        /*0374*/ 	.word	0x000000ff


	//----- nvinfo : EIATTR_FRAME_SIZE
	.align		4
.L_158:
        /*0378*/ 	.byte	0x04, 0x11
        /*037a*/ 	.short	(.L_160 - .L_159)
	.align		4
.L_159:
        /*037c*/ 	.word	index@(_ZN7cutlass13device_kernelIN5flash19enable_sm80_to_sm89INS1_16FlashAttnFwdSm80INS1_25CollectiveMainloopFwdSm80ILi8ELi1ELb1EN4cute5tupleIJNS5_1CILi128EEENS7_ILi48EEENS7_ILi256EEEEEELi256ENS_10bfloat16_tEfNS_4arch4Sm80ELb0ELb1ELb0ELb0ELb0ELb0ELb1ELb1EEENS1_21CollectiveEpilogueFwdINS6_IJS8_SA_S9_EEENS6_IJNS7_ILi1EEESI_SI_EEESC_SE_Li256ELb0ELb1ELb1ELb0EEENS1_19SingleTileSchedulerILb0ELb1ELb1ELi128EEEEEEEEEvNT_6ParamsE)
        /*0380*/ 	.word	0x00000098


	//----- nvinfo : EIATTR_REGCOUNT
	.align		4
.L_160:
        /*0384*/ 	.byte	0x04, 0x2f
        /*0386*/ 	.short	(.L_162 - .L_161)
	.align		4
.L_161:
        /*0388*/ 	.word	index@(_ZN7cutlass13device_kernelIN5flash19enable_sm80_to_sm89INS1_16FlashAttnFwdSm80INS1_25CollectiveMainloopFwdSm80ILi8ELi1ELb0EN4cute5tupleIJNS5_1CILi128EEENS7_ILi32EEENS7_ILi256EEEEEELi256ENS_10bfloat16_tEfNS_4arch4Sm80ELb0ELb0ELb0ELb1ELb0ELb1ELb1ELb1EEENS1_21CollectiveEpilogueFwdINS6_IJS8_SA_S9_EEENS6_IJNS7_ILi1EEESI_SI_EEESC_SE_Li256ELb1ELb1ELb1ELb0EEENS1_36VarlenDynamicPersistentTileSchedulerILi128ELi32ELi256ELi256ELb1ELb1ELb0ELb0ELb1ELb1EEEEEEEEEvNT_6ParamsE)
        /*038c*/ 	.word	0x000000ff


	//----- nvinfo : EIATTR_FRAME_SIZE
	.align		4
.L_162:
        /*0390*/ 	.byte	0x04, 0x11
        /*0392*/ 	.short	(.L_164 - .L_163)
	.align		4
.L_163:
        /*0394*/ 	.word	index@($__internal_59_$__cuda_sm70_votesync_ballot)
        /*0398*/ 	.word	0x00000000


	//----- nvinfo : EIATTR_FRAME_SIZE
	.align		4
.L_164:
        /*039c*/ 	.byte	0x04, 0x11
        /*039e*/ 	.short	(.L_166 - .L_165)
	.align		4
.L_165:
        /*03a0*/ 	.word	index@($__internal_58_$__cuda_sm70_shflsync_up_p)
        /*03a4*/ 	.word	0x00000000


	//----- nvinfo : EIATTR_FRAME_SIZE
	.align		4
.L_166:
        /*03a8*/ 	.byte	0x04, 0x11
        /*03aa*/ 	.short	(.L_168 - .L_167)
	.align		4
.L_167:
        /*03ac*/ 	.word	index@($__internal_57_$__cuda_sm70_shflsync_idx_p)
        /*03b0*/ 	.word	0x00000000


	//----- nvinfo : EIATTR_FRAME_SIZE
	.align		4
.L_168:
        /*03b4*/ 	.byte	0x04, 0x11
        /*03b6*/ 	.short	(.L_170 - .L_169)
	.align		4
.L_169:
        /*03b8*/ 	.word	index@($__internal_56_$__cuda_sm70_shflsync_bfly_p)
        /*03bc*/ 	.word	0x00000000


	//----- nvinfo : EIATTR_FRAME_SIZE
	.align		4
.L_170:
        /*03c0*/ 	.byte	0x04, 0x11
        /*03c2*/ 	.short	(.L_172 - .L_171)
	.align		4
.L_171:
        /*03c4*/ 	.word	index@(_ZN7cutlass13device_kernelIN5flash19enable_sm80_to_sm89INS1_16FlashAttnFwdSm80INS1_25CollectiveMainloopFwdSm80ILi8ELi1ELb0EN4cute5tupleIJNS5_1CILi128EEENS7_ILi32EEENS7_ILi256EEEEEELi256ENS_10bfloat16_tEfNS_4arch4Sm80ELb0ELb0ELb0ELb1ELb0ELb1ELb1ELb1EEENS1_21CollectiveEpilogueFwdINS6_IJS8_SA_S9_EEENS6_IJNS7_ILi1EEESI_SI_EEESC_SE_Li256ELb1ELb1ELb1ELb0EEENS1_36VarlenDynamicPersistentTileSchedulerILi128ELi32ELi256ELi256ELb1ELb1ELb0ELb0ELb1ELb1EEEEEEEEEvNT_6ParamsE)
        /*03c8*/ 	.word	0x00000010


	//----- nvinfo : EIATTR_REGCOUNT
	.align		4
.L_172:
        /*03cc*/ 	.byte	0x04, 0x2f
        /*03ce*/ 	.short	(.L_174 - .L_173)
	.align		4
.L_173:
        /*03d0*/ 	.word	index@(_ZN7cutlass13device_kernelIN5flash19enable_sm80_to_sm89INS1_16FlashAttnFwdSm80INS1_25CollectiveMainloopFwdSm80ILi8ELi1ELb1EN4cute5tupleIJNS5_1CILi128EEENS7_ILi48EEENS7_ILi256EEEEEELi256ENS_10bfloat16_tEfNS_4arch4Sm80ELb0ELb0ELb0ELb1ELb0ELb0ELb1ELb1EEENS1_21CollectiveEpilogueFwdINS6_IJS8_SA_S9_EEENS6_IJNS7_ILi1EEESI_SI_EEESC_SE_Li256ELb1ELb1ELb1ELb0EEENS1_36VarlenDynamicPersistentTileSchedulerILi128ELi48ELi256ELi256ELb1ELb1ELb0ELb0ELb1ELb1EEEEEEEEEvNT_6ParamsE)
        /*03d4*/ 	.word	0x000000ff


	//----- nvinfo : EIATTR_FRAME_SIZE
	.align		4
.L_174:
        /*03d8*/ 	.byte	0x04, 0x11
        /*03da*/ 	.short	(.L_176 - .L_175)
	.align		4
.L_175:
        /*03dc*/ 	.word	index@($__internal_55_$__cuda_sm70_votesync_ballot)
        /*03e0*/ 	.word	0x00000000


	//----- nvinfo : EIATTR_FRAME_SIZE
	.align		4
.L_176:
        /*03e4*/ 	.byte	0x04, 0x11
        /*03e6*/ 	.short	(.L_178 - .L_177)
	.align		4
.L_177:
        /*03e8*/ 	.word	index@($__internal_54_$__cuda_sm70_shflsync_up_p)
        /*03ec*/ 	.word	0x00000000


	//----- nvinfo : EIATTR_FRAME_SIZE
	.align		4
.L_178:
        /*03f0*/ 	.byte	0x04, 0x11
        /*03f2*/ 	.short	(.L_180 - .L_179)
	.align		4
.L_179:
        /*03f4*/ 	.word	index@($__internal_53_$__cuda_sm70_shflsync_idx_p)
        /*03f8*/ 	.word	0x00000000


	//----- nvinfo : EIATTR_FRAME_SIZE
	.align		4
.L_180:
        /*03fc*/ 	.byte	0x04, 0x11
        /*03fe*/ 	.short	(.L_182 - .L_181)
	.align		4
.L_181:
        /*0400*/ 	.word	index@($__internal_52_$__cuda_sm70_shflsync_bfly_p)
        /*0404*/ 	.word	0x00000000


	//----- nvinfo : EIATTR_FRAME_SIZE
	.align		4
.L_182:
        /*0408*/ 	.byte	0x04, 0x11
        /*040a*/ 	.short	(.L_184 - .L_183)
	.align		4
.L_183:
        /*040c*/ 	.word	index@(_ZN7cutlass13device_kernelIN5flash19enable_sm80_to_sm89INS1_16FlashAttnFwdSm80INS1_25CollectiveMainloopFwdSm80ILi8ELi1ELb1EN4cute5tupleIJNS5_1CILi128EEENS7_ILi48EEENS7_ILi256EEEEEELi256ENS_10bfloat16_tEfNS_4arch4Sm80ELb0ELb0ELb0ELb1ELb0ELb0ELb1ELb1EEENS1_21CollectiveEpilogueFwdINS6_IJS8_SA_S9_EEENS6_IJNS7_ILi1EEESI_SI_EEESC_SE_Li256ELb1ELb1ELb1ELb0EEENS1_36VarlenDynamicPersistentTileSchedulerILi128ELi48ELi256ELi256ELb1ELb1ELb0ELb0ELb1ELb1EEEEEEEEEvNT_6ParamsE)
        /*0410*/ 	.word	0x000000b8


	//----- nvinfo : EIATTR_REGCOUNT
	.align		4
.L_184:
        /*0414*/ 	.byte	0x04, 0x2f
        /*0416*/ 	.short	(.L_186 - .L_185)
	.align		4
.L_185:
        /*0418*/ 	.word	index@(_ZN7cutlass13device_kernelIN5flash19enable_sm80_to_sm89INS1_16FlashAttnFwdSm80INS1_25CollectiveMainloopFwdSm80ILi8ELi1ELb1EN4cute5tupleIJNS5_1CILi128EEENS7_ILi64EEENS7_ILi256EEEEEELi256ENS_10bfloat16_tEfNS_4arch4Sm80ELb0ELb0ELb0ELb0ELb0ELb0ELb1ELb1EEENS1_21CollectiveEpilogueFwdINS6_IJS8_SA_S9_EEENS6_IJNS7_ILi1EEESI_SI_EEESC_SE_Li256ELb0ELb1ELb1ELb0EEENS1_19SingleTileSchedulerILb0ELb1ELb1ELi128EEEEEEEEEvNT_6ParamsE)
        /*041c*/ 	.word	0x000000ff


	//----- nvinfo : EIATTR_FRAME_SIZE
	.align		4
.L_186:
        /*0420*/ 	.byte	0x04, 0x11
        /*0422*/ 	.short	(.L_188 - .L_187)
	.align		4
.L_187:
        /*0424*/ 	.word	index@(_ZN7cutlass13device_kernelIN5flash19enable_sm80_to_sm89INS1_16FlashAttnFwdSm80INS1_25CollectiveMainloopFwdSm80ILi8ELi1ELb1EN4cute5tupleIJNS5_1CILi128EEENS7_ILi64EEENS7_ILi256EEEEEELi256ENS_10bfloat16_tEfNS_4arch4Sm80ELb0ELb0ELb0ELb0ELb0ELb0ELb1ELb1EEENS1_21CollectiveEpilogueFwdINS6_IJS8_SA_S9_EEENS6_IJNS7_ILi1EEESI_SI_EEESC_SE_Li256ELb0ELb1ELb1ELb0EEENS1_19SingleTileSchedulerILb0ELb1ELb1ELi128EEEEEEEEEvNT_6ParamsE)
        /*0428*/ 	.word	0x00000098


	//----- nvinfo : EIATTR_REGCOUNT
	.align		4
.L_188:
        /*042c*/ 	.byte	0x04, 0x2f
        /*042e*/ 	.short	(.L_190 - .L_189)
	.align		4
.L_189:
        /*0430*/ 	.word	index@(_ZN7cutlass13device_kernelIN5flash19enable_sm80_to_sm89INS1_16FlashAttnFwdSm80INS1_25CollectiveMainloopFwdSm80ILi8ELi1ELb0EN4cute5tupleIJNS5_1CILi128EEENS7_ILi48EEENS7_ILi256EEEEEELi256ENS_10bfloat16_tEfNS_4arch4Sm80ELb1ELb0ELb1ELb1ELb0ELb1ELb1ELb1EEENS1_21CollectiveEpilogueFwdINS6_IJS8_SA_S9_EEENS6_IJNS7_ILi1EEESI_SI_EEESC_SE_Li256ELb1ELb1ELb1ELb0EEENS1_36VarlenDynamicPersistentTileSchedulerILi128ELi48ELi256ELi256ELb1ELb1ELb0ELb1ELb1ELb1EEEEEEEEEvNT_6ParamsE)
        /*0434*/ 	.word	0x000000ff


	//----- nvinfo : EIATTR_FRAME_SIZE
	.align		4
.L_190:
        /*0438*/ 	.byte	0x04, 0x11
        /*043a*/ 	.short	(.L_192 - .L_191)
	.align		4
.L_191:
        /*043c*/ 	.word	index@($__internal_51_$__cuda_sm70_votesync_ballot)
        /*0440*/ 	.word	0x00000000


	//----- nvinfo : EIATTR_FRAME_SIZE
	.align		4
.L_192:
        /*0444*/ 	.byte	0x04, 0x11
        /*0446*/ 	.short	(.L_194 - .L_193)
	.align		4
.L_193:
        /*0448*/ 	.word	index@($__internal_50_$__cuda_sm70_shflsync_up_p)
        /*044c*/ 	.word	0x00000000


	//----- nvinfo : EIATTR_FRAME_SIZE
	.align		4
.L_194:
        /*0450*/ 	.byte	0x04, 0x11
        /*0452*/ 	.short	(.L_196 - .L_195)
	.align		4
.L_195:
        /*0454*/ 	.word	index@($__internal_49_$__cuda_sm70_shflsync_idx_p)
        /*0458*/ 	.word	0x00000000


	//----- nvinfo : EIATTR_FRAME_SIZE
	.align		4
.L_196:
        /*045c*/ 	.byte	0x04, 0x11
        /*045e*/ 	.short	(.L_198 - .L_197)
	.align		4
.L_197:
        /*0460*/ 	.word	index@($__internal_48_$__cuda_sm70_shflsync_bfly_p)
        /*0464*/ 	.word	0x00000000


	//----- nvinfo : EIATTR_FRAME_SIZE
	.align		4
.L_198:
        /*0468*/ 	.byte	0x04, 0x11
        /*046a*/ 	.short	(.L_200 - .L_199)
	.align		4
.L_199:
        /*046c*/ 	.word	index@(_ZN7cutlass13device_kernelIN5flash19enable_sm80_to_sm89INS1_16FlashAttnFwdSm80INS1_25CollectiveMainloopFwdSm80ILi8ELi1ELb0EN4cute5tupleIJNS5_1CILi128EEENS7_ILi48EEENS7_ILi256EEEEEELi256ENS_10bfloat16_tEfNS_4arch4Sm80ELb1ELb0ELb1ELb1ELb0ELb1ELb1ELb1EEENS1_21CollectiveEpilogueFwdINS6_IJS8_SA_S9_EEENS6_IJNS7_ILi1EEESI_SI_EEESC_SE_Li256ELb1ELb1ELb1ELb0EEENS1_36VarlenDynamicPersistentTileSchedulerILi128ELi48ELi256ELi256ELb1ELb1ELb0ELb1ELb1ELb1EEEEEEEEEvNT_6ParamsE)
        /*0470*/ 	.word	0x00000060


	//----- nvinfo : EIATTR_REGCOUNT
	.align		4
.L_200:
        /*0474*/ 	.byte	0x04, 0x2f
        /*0476*/ 	.short	(.L_202 - .L_201)
	.align		4
.L_201:
        /*0478*/ 	.word	index@(_ZN7cutlass13device_kernelIN5flash19enable_sm80_to_sm89INS1_16FlashAttnFwdSm80INS1_25CollectiveMainloopFwdSm80ILi8ELi1ELb0EN4cute5tupleIJNS5_1CILi128EEENS7_ILi64EEENS7_ILi256EEEEEELi256ENS_10bfloat16_tEfNS_4arch4Sm80ELb1ELb0ELb1ELb1ELb0ELb0ELb1ELb1EEENS1_21CollectiveEpilogueFwdINS6_IJS8_SA_S9_EEENS6_IJNS7_ILi1EEESI_SI_EEESC_SE_Li256ELb1ELb1ELb1ELb0EEENS1_36VarlenDynamicPersistentTileSchedulerILi128ELi64ELi256ELi256ELb1ELb1ELb0ELb1ELb1ELb1EEEEEEEEEvNT_6ParamsE)
        /*047c*/ 	.word	0x000000ff


	//----- nvinfo : EIATTR_FRAME_SIZE
	.align		4
.L_202:
        /*0480*/ 	.byte	0x04, 0x11
        /*0482*/ 	.short	(.L_204 - .L_203)
	.align		4
.L_203:
        /*0484*/ 	.word	index@($__internal_47_$__cuda_sm70_votesync_ballot)
        /*0488*/ 	.word	0x00000000


	//----- nvinfo : EIATTR_FRAME_SIZE
	.align		4
.L_204:
        /*048c*/ 	.byte	0x04, 0x11
        /*048e*/ 	.short	(.L_206 - .L_205)
	.align		4
.L_205:
        /*0490*/ 	.word	index@($__internal_46_$__cuda_sm70_shflsync_up_p)
        /*0494*/ 	.word	0x00000000


	//----- nvinfo : EIATTR_FRAME_SIZE
	.align		4
.L_206:
        /*0498*/ 	.byte	0x04, 0x11
        /*049a*/ 	.short	(.L_208 - .L_207)
	.align		4
.L_207:
        /*049c*/ 	.word	index@($__internal_45_$__cuda_sm70_shflsync_idx_p)
        /*04a0*/ 	.word	0x00000000


	//----- nvinfo : EIATTR_FRAME_SIZE
	.align		4
.L_208:
        /*04a4*/ 	.byte	0x04, 0x11
        /*04a6*/ 	.short	(.L_210 - .L_209)
	.align		4
.L_209:
        /*04a8*/ 	.word	index@($__internal_44_$__cuda_sm70_shflsync_bfly_p)
        /*04ac*/ 	.word	0x00000000


	//----- nvinfo : EIATTR_FRAME_SIZE
	.align		4
.L_210:
        /*04b0*/ 	.byte	0x04, 0x11
        /*04b2*/ 	.short	(.L_212 - .L_211)
	.align		4
.L_211:
        /*04b4*/ 	.word	index@(_ZN7cutlass13device_kernelIN5flash19enable_sm80_to_sm89INS1_16FlashAttnFwdSm80INS1_25CollectiveMainloopFwdSm80ILi8ELi1ELb0EN4cute5tupleIJNS5_1CILi128EEENS7_ILi64EEENS7_ILi256EEEEEELi256ENS_10bfloat16_tEfNS_4arch4Sm80ELb1ELb0ELb1ELb1ELb0ELb0ELb1ELb1EEENS1_21CollectiveEpilogueFwdINS6_IJS8_SA_S9_EEENS6_IJNS7_ILi1EEESI_SI_EEESC_SE_Li256ELb1ELb1ELb1ELb0EEENS1_36VarlenDynamicPersistentTileSchedulerILi128ELi64ELi256ELi256ELb1ELb1ELb0ELb1ELb1ELb1EEEEEEEEEvNT_6ParamsE)
        /*04b8*/ 	.word	0x000000e8


	//----- nvinfo : EIATTR_REGCOUNT
	.align		4
.L_212:
        /*04bc*/ 	.byte	0x04, 0x2f
        /*04be*/ 	.short	(.L_214 - .L_213)
	.align		4
.L_213:
        /*04c0*/ 	.word	index@(_ZN7cutlass13device_kernelIN5flash19enable_sm80_to_sm89INS1_16FlashAttnFwdSm80INS1_25CollectiveMainloopFwdSm80ILi8ELi1ELb0EN4cute5tupleIJNS5_1CILi128EEENS7_ILi96EEENS7_ILi256EEEEEELi256ENS_10bfloat16_tEfNS_4arch4Sm80ELb1ELb0ELb1ELb0ELb0ELb0ELb1ELb1EEENS1_21CollectiveEpilogueFwdINS6_IJS8_SA_S9_EEENS6_IJNS7_ILi1EEESI_SI_EEESC_SE_Li256ELb0ELb1ELb1ELb0EEENS1_30DynamicPersistentTileSchedulerILi256ELi256ELb1ELb1ELb0EEEEEEEEEvNT_6ParamsE)
        /*04c4*/ 	.word	0x000000ff


	//----- nvinfo : EIATTR_FRAME_SIZE
	.align		4
.L_214:
        /*04c8*/ 	.byte	0x04, 0x11
        /*04ca*/ 	.short	(.L_216 - .L_215)
	.align		4
.L_215:
        /*04cc*/ 	.word	index@($__internal_43_$__cuda_sm70_shflsync_idx_p)
        /*04d0*/ 	.word	0x00000000


	//----- nvinfo : EIATTR_FRAME_SIZE
	.align		4
.L_216:
        /*04d4*/ 	.byte	0x04, 0x11
        /*04d6*/ 	.short	(.L_218 - .L_217)
	.align		4
.L_217:
        /*04d8*/ 	.word	index@($__internal_42_$__cuda_sm70_shflsync_bfly_p)
        /*04dc*/ 	.word	0x00000000


	//----- nvinfo : EIATTR_FRAME_SIZE
	.align		4
.L_218:
        /*04e0*/ 	.byte	0x04, 0x11
        /*04e2*/ 	.short	(.L_220 - .L_219)
	.align		4
.L_219:
        /*04e4*/ 	.word	index@(_ZN7cutlass13device_kernelIN5flash19enable_sm80_to_sm89INS1_16FlashAttnFwdSm80INS1_25CollectiveMainloopFwdSm80ILi8ELi1ELb0EN4cute5tupleIJNS5_1CILi128EEENS7_ILi96EEENS7_ILi256EEEEEELi256ENS_10bfloat16_tEfNS_4arch4Sm80ELb1ELb0ELb1ELb0ELb0ELb0ELb1ELb1EEENS1_21CollectiveEpilogueFwdINS6_IJS8_SA_S9_EEENS6_IJNS7_ILi1EEESI_SI_EEESC_SE_Li256ELb0ELb1ELb1ELb0EEENS1_30DynamicPersistentTileSchedulerILi256ELi256ELb1ELb1ELb0EEEEEEEEEvNT_6ParamsE)
        /*04e8*/ 	.word	0x000000b0


	//----- nvinfo : EIATTR_REGCOUNT
	.align		4
.L_220:
        /*04ec*/ 	.byte	0x04, 0x2f
        /*04ee*/ 	.short	(.L_222 - .L_221)
	.align		4
.L_221:
        /*04f0*/ 	.word	index@(_ZN7cutlass13device_kernelIN5flash19enable_sm80_to_sm89INS1_16FlashAttnFwdSm80INS1_25CollectiveMainloopFwdSm80ILi8ELi1ELb0EN4cute5tupleIJNS5_1CILi128EEENS7_ILi48EEENS7_ILi256EEEEEELi256ENS_10bfloat16_tEfNS_4arch4Sm80ELb0ELb1ELb1ELb1ELb0ELb1ELb1ELb1EEENS1_21CollectiveEpilogueFwdINS6_IJS8_SA_S9_EEENS6_IJNS7_ILi1EEESI_SI_EEESC_SE_Li256ELb1ELb1ELb1ELb0EEENS1_36VarlenDynamicPersistentTileSchedulerILi128ELi48ELi256ELi256ELb1ELb1ELb0ELb1ELb0ELb1EEEEEEEEEvNT_6ParamsE)
        /*04f4*/ 	.word	0x000000ff


	//----- nvinfo : EIATTR_FRAME_SIZE
	.align		4
.L_222:
        /*04f8*/ 	.byte	0x04, 0x11
        /*04fa*/ 	.short	(.L_224 - .L_223)
	.align		4
.L_223:
        /*04fc*/ 	.word	index@($__internal_41_$__cuda_sm70_votesync_ballot)
        /*0500*/ 	.word	0x00000000


	//----- nvinfo : EIATTR_FRAME_SIZE
	.align		4
.L_224:
        /*0504*/ 	.byte	0x04, 0x11
        /*0506*/ 	.short	(.L_226 - .L_225)
	.align		4
.L_225:
        /*0508*/ 	.word	index@($__internal_40_$__cuda_sm70_shflsync_up_p)
        /*050c*/ 	.word	0x00000000


	//----- nvinfo : EIATTR_FRAME_SIZE
	.align		4
.L_226:
        /*0510*/ 	.byte	0x04, 0x11
        /*0512*/ 	.short	(.L_228 - .L_227)
	.align		4
.L_227:
        /*0514*/ 	.word	index@($__internal_39_$__cuda_sm70_shflsync_idx_p)
        /*0518*/ 	.word	0x00000000


	//----- nvinfo : EIATTR_FRAME_SIZE
	.align		4
.L_228:
        /*051c*/ 	.byte	0x04, 0x11
        /*051e*/ 	.short	(.L_230 - .L_229)
	.align		4
.L_229:
        /*0520*/ 	.word	index@($__internal_38_$__cuda_sm70_shflsync_bfly_p)
        /*0524*/ 	.word	0x00000000


	//----- nvinfo : EIATTR_FRAME_SIZE
	.align		4
.L_230:
        /*0528*/ 	.byte	0x04, 0x11
        /*052a*/ 	.short	(.L_232 - .L_231)
	.align		4
.L_231:
        /*052c*/ 	.word	index@($_ZN7cutlass13device_kernelIN5flash19enable_sm80_to_sm89INS1_16FlashAttnFwdSm80INS1_25CollectiveMainloopFwdSm80ILi8ELi1ELb0EN4cute5tupleIJNS5_1CILi128EEENS7_ILi48EEENS7_ILi256EEEEEELi256ENS_10bfloat16_tEfNS_4arch4Sm80ELb0ELb1ELb1ELb1ELb0ELb1ELb1ELb1EEENS1_21CollectiveEpilogueFwdINS6_IJS8_SA_S9_EEENS6_IJNS7_ILi1EEESI_SI_EEESC_SE_Li256ELb1ELb1ELb1ELb0EEENS1_36VarlenDynamicPersistentTileSchedulerILi128ELi48ELi256ELi256ELb1ELb1ELb0ELb1ELb0ELb1EEEEEEEEEvNT_6ParamsE$_ZZN5flash25CollectiveMainloopFwdSm80ILi8ELi1ELb0EN4cute5tupleIJNS1_1CILi128EEENS3_ILi48EEENS3_ILi256EEEEEELi256EN7cutlass10bfloat16_tEfNS8_4arch4Sm80ELb0ELb1ELb1ELb1ELb0ELb1ELb1ELb1EE3mmaINS_16FlashAttnFwdSm80ISC_NS_21CollectiveEpilogueFwdINS2_IJS4_S6_S5_EEENS2_IJNS3_ILi1EEESH_SH_EEES9_SB_Li256ELb1ELb1ELb1ELb0EEENS_36VarlenDynamicPersistentTileSchedulerILi128ELi48ELi256ELi256ELb1ELb1ELb0ELb1ELb0ELb1EEEE13SharedStorageENS1_6TensorINS1_11ArrayEngineIfLm128EEENS1_6LayoutINS2_IJNS2_IJNS3_ILi2EEESS_EEESH_NS3_ILi32EEEEEENS2_IJNS2_IJSH_SS_EEENS3_ILi0EEENS3_ILi4EEEEEEEEEENS_7SoftmaxILi2ELi0EEEEEbRKNSC_6ParamsERT0_RT1_iRKNS_16SeqlenInfoQKNewKILb1ELb1EEENS2_IJiiiiEEERT_ENKUlvE_clEv)
        /*0530*/ 	.word	0x00000000


	//----- nvinfo : EIATTR_FRAME_SIZE
	.align		4
.L_232:
        /*0534*/ 	.byte	0x04, 0x11
        /*0536*/ 	.short	(.L_234 - .L_233)
	.align		4
.L_233:
        /*0538*/ 	.word	index@(_ZN7cutlass13device_kernelIN5flash19enable_sm80_to_sm89INS1_16FlashAttnFwdSm80INS1_25CollectiveMainloopFwdSm80ILi8ELi1ELb0EN4cute5tupleIJNS5_1CILi128EEENS7_ILi48EEENS7_ILi256EEEEEELi256ENS_10bfloat16_tEfNS_4arch4Sm80ELb0ELb1ELb1ELb1ELb0ELb1ELb1ELb1EEENS1_21CollectiveEpilogueFwdINS6_IJS8_SA_S9_EEENS6_IJNS7_ILi1EEESI_SI_EEESC_SE_Li256ELb1ELb1ELb1ELb0EEENS1_36VarlenDynamicPersistentTileSchedulerILi128ELi48ELi256ELi256ELb1ELb1ELb0ELb1ELb0ELb1EEEEEEEEEvNT_6ParamsE)
        /*053c*/ 	.word	0x000001c0


	//----- nvinfo : EIATTR_REGCOUNT
	.align		4
.L_234:
        /*0540*/ 	.byte	0x04, 0x2f
        /*0542*/ 	.short	(.L_236 - .L_235)
	.align		4
.L_235:
        /*0544*/ 	.word	index@(_ZN7cutlass13device_kernelIN5flash19enable_sm80_to_sm89INS1_16FlashAttnFwdSm80INS1_25CollectiveMainloopFwdSm80ILi8ELi1ELb0EN4cute5tupleIJNS5_1CILi128EEENS7_ILi64EEENS7_ILi256EEEEEELi256ENS_10bfloat16_tEfNS_4arch4Sm80ELb0ELb1ELb1ELb1ELb0ELb0ELb1ELb1EEENS1_21CollectiveEpilogueFwdINS6_IJS8_SA_S9_EEENS6_IJNS7_ILi1EEESI_SI_EEESC_SE_Li256ELb1ELb1ELb1ELb0EEENS1_36VarlenDynamicPersistentTileSchedulerILi128ELi64ELi256ELi256ELb1ELb1ELb0ELb1ELb0ELb1EEEEEEEEEvNT_6ParamsE)
        /*0548*/ 	.word	0x000000ff


	//----- nvinfo : EIATTR_FRAME_SIZE
	.align		4
.L_236:
        /*054c*/ 	.byte	0x04, 0x11
        /*054e*/ 	.short	(.L_238 - .L_237)
	.align		4
.L_237:
        /*0550*/ 	.word	index@($__internal_37_$__cuda_sm70_votesync_ballot)
        /*0554*/ 	.word	0x00000000


	//----- nvinfo : EIATTR_FRAME_SIZE
	.align		4
.L_238:
        /*0558*/ 	.byte	0x04, 0x11
        /*055a*/ 	.short	(.L_240 - .L_239)
	.align		4
.L_239:
        /*055c*/ 	.word	index@($__internal_36_$__cuda_sm70_shflsync_up_p)
        /*0560*/ 	.word	0x00000000


	//----- nvinfo : EIATTR_FRAME_SIZE
	.align		4
.L_240:
        /*0564*/ 	.byte	0x04, 0x11
        /*0566*/ 	.short	(.L_242 - .L_241)
	.align		4
.L_241:
        /*0568*/ 	.word	index@($__internal_35_$__cuda_sm70_shflsync_idx_p)
        /*056c*/ 	.word	0x00000000


	//----- nvinfo : EIATTR_FRAME_SIZE
	.align		4
.L_242:
        /*0570*/ 	.byte	0x04, 0x11
        /*0572*/ 	.short	(.L_244 - .L_243)
	.align		4
.L_243:
        /*0574*/ 	.word	index@($__internal_34_$__cuda_sm70_shflsync_bfly_p)
        /*0578*/ 	.word	0x00000000


	//----- nvinfo : EIATTR_FRAME_SIZE
	.align		4
.L_244:
        /*057c*/ 	.byte	0x04, 0x11
        /*057e*/ 	.short	(.L_246 - .L_245)
	.align		4
.L_245:
        /*0580*/ 	.word	index@(_ZN7cutlass13device_kernelIN5flash19enable_sm80_to_sm89INS1_16FlashAttnFwdSm80INS1_25CollectiveMainloopFwdSm80ILi8ELi1ELb0EN4cute5tupleIJNS5_1CILi128EEENS7_ILi64EEENS7_ILi256EEEEEELi256ENS_10bfloat16_tEfNS_4arch4Sm80ELb0ELb1ELb1ELb1ELb0ELb0ELb1ELb1EEENS1_21CollectiveEpilogueFwdINS6_IJS8_SA_S9_EEENS6_IJNS7_ILi1EEESI_SI_EEESC_SE_Li256ELb1ELb1ELb1ELb0EEENS1_36VarlenDynamicPersistentTileSchedulerILi128ELi64ELi256ELi256ELb1ELb1ELb0ELb1ELb0ELb1EEEEEEEEEvNT_6ParamsE)
        /*0584*/ 	.word	0x000000b0


	//----- nvinfo : EIATTR_REGCOUNT
	.align		4
.L_246:
        /*0588*/ 	.byte	0x04, 0x2f
        /*058a*/ 	.short	(.L_248 - .L_247)
	.align		4
.L_247:
        /*058c*/ 	.word	index@(_ZN7cutlass13device_kernelIN5flash19enable_sm80_to_sm89INS1_16FlashAttnFwdSm80INS1_25CollectiveMainloopFwdSm80ILi8ELi1ELb0EN4cute5tupleIJNS5_1CILi128EEENS7_ILi64EEENS7_ILi256EEEEEELi256ENS_10bfloat16_tEfNS_4arch4Sm80ELb0ELb1ELb1ELb0ELb0ELb0ELb1ELb1EEENS1_21CollectiveEpilogueFwdINS6_IJS8_SA_S9_EEENS6_IJNS7_ILi1EEESI_SI_EEESC_SE_Li256ELb0ELb1ELb1ELb0EEENS1_19SingleTileSchedulerILb0ELb1ELb1ELi128EEEEEEEEEvNT_6ParamsE)
        /*0590*/ 	.word	0x000000ff


	//----- nvinfo : EIATTR_FRAME_SIZE
	.align		4
.L_248:
        /*0594*/ 	.byte	0x04, 0x11
        /*0596*/ 	.short	(.L_250 - .L_249)
	.align		4
.L_249:
        /*0598*/ 	.word	index@(_ZN7cutlass13device_kernelIN5flash19enable_sm80_to_sm89INS1_16FlashAttnFwdSm80INS1_25CollectiveMainloopFwdSm80ILi8ELi1ELb0EN4cute5tupleIJNS5_1CILi128EEENS7_ILi64EEENS7_ILi256EEEEEELi256ENS_10bfloat16_tEfNS_4arch4Sm80ELb0ELb1ELb1ELb0ELb0ELb0ELb1ELb1EEENS1_21CollectiveEpilogueFwdINS6_IJS8_SA_S9_EEENS6_IJNS7_ILi1EEESI_SI_EEESC_SE_Li256ELb0ELb1ELb1ELb0EEENS1_19SingleTileSchedulerILb0ELb1ELb1ELi128EEEEEEEEEvNT_6ParamsE)
        /*059c*/ 	.word	0x00000058


	//----- nvinfo : EIATTR_REGCOUNT
	.align		4
.L_250:
        /*05a0*/ 	.byte	0x04, 0x2f
        /*05a2*/ 	.short	(.L_252 - .L_251)
	.align		4
.L_251:
        /*05a4*/ 	.word	index@(_ZN7cutlass13device_kernelIN5flash19enable_sm80_to_sm89INS1_16FlashAttnFwdSm80INS1_25CollectiveMainloopFwdSm80ILi8ELi1ELb0EN4cute5tupleIJNS5_1CILi128EEENS7_ILi48EEENS7_ILi256EEEEEELi256ENS_10bfloat16_tEfNS_4arch4Sm80ELb0ELb0ELb1ELb1ELb0ELb1ELb1ELb1EEENS1_21CollectiveEpilogueFwdINS6_IJS8_SA_S9_EEENS6_IJNS7_ILi1EEESI_SI_EEESC_SE_Li256ELb1ELb1ELb1ELb0EEENS1_36VarlenDynamicPersistentTileSchedulerILi128ELi48ELi256ELi256ELb1ELb1ELb0ELb0ELb1ELb1EEEEEEEEEvNT_6ParamsE)
        /*05a8*/ 	.word	0x000000ff


	//----- nvinfo : EIATTR_FRAME_SIZE
	.align		4
.L_252:
        /*05ac*/ 	.byte	0x04, 0x11
        /*05ae*/ 	.short	(.L_254 - .L_253)
	.align		4
.L_253:
        /*05b0*/ 	.word	index@($__internal_33_$__cuda_sm70_votesync_ballot)
        /*05b4*/ 	.word	0x00000000


	//----- nvinfo : EIATTR_FRAME_SIZE
	.align		4
.L_254:
        /*05b8*/ 	.byte	0x04, 0x11
        /*05ba*/ 	.short	(.L_256 - .L_255)
	.align		4
.L_255:
        /*05bc*/ 	.word	index@($__internal_32_$__cuda_sm70_shflsync_up_p)
        /*05c0*/ 	.word	0x00000000


	//----- nvinfo : EIATTR_FRAME_SIZE
	.align		4
.L_256:
        /*05c4*/ 	.byte	0x04, 0x11
        /*05c6*/ 	.short	(.L_258 - .L_257)
	.align		4
.L_257:
        /*05c8*/ 	.word	index@($__internal_31_$__cuda_sm70_shflsync_idx_p)
        /*05cc*/ 	.word	0x00000000


	//----- nvinfo : EIATTR_FRAME_SIZE
	.align		4
.L_258:
        /*05d0*/ 	.byte	0x04, 0x11
        /*05d2*/ 	.short	(.L_260 - .L_259)
	.align		4
.L_259:
        /*05d4*/ 	.word	index@($__internal_30_$__cuda_sm70_shflsync_bfly_p)
        /*05d8*/ 	.word	0x00000000


	//----- nvinfo : EIATTR_FRAME_SIZE
	.align		4
.L_260:
        /*05dc*/ 	.byte	0x04, 0x11
        /*05de*/ 	.short	(.L_262 - .L_261)
	.align		4
.L_261:
        /*05e0*/ 	.word	index@(_ZN7cutlass13device_kernelIN5flash19enable_sm80_to_sm89INS1_16FlashAttnFwdSm80INS1_25CollectiveMainloopFwdSm80ILi8ELi1ELb0EN4cute5tupleIJNS5_1CILi128EEENS7_ILi48EEENS7_ILi256EEEEEELi256ENS_10bfloat16_tEfNS_4arch4Sm80ELb0ELb0ELb1ELb1ELb0ELb1ELb1ELb1EEENS1_21CollectiveEpilogueFwdINS6_IJS8_SA_S9_EEENS6_IJNS7_ILi1EEESI_SI_EEESC_SE_Li256ELb1ELb1ELb1ELb0EEENS1_36VarlenDynamicPersistentTileSchedulerILi128ELi48ELi256ELi256ELb1ELb1ELb0ELb0ELb1ELb1EEEEEEEEEvNT_6ParamsE)
        /*05e4*/ 	.word	0x00000060


	//----- nvinfo : EIATTR_REGCOUNT
	.align		4
.L_262:
        /*05e8*/ 	.byte	0x04, 0x2f
        /*05ea*/ 	.short	(.L_264 - .L_263)
	.align		4
.L_263:
        /*05ec*/ 	.word	index@(_ZN7cutlass13device_kernelIN5flash19enable_sm80_to_sm89INS1_16FlashAttnFwdSm80INS1_25CollectiveMainloopFwdSm80ILi8ELi1ELb0EN4cute5tupleIJNS5_1CILi128EEENS7_ILi64EEENS7_ILi256EEEEEELi256ENS_10bfloat16_tEfNS_4arch4Sm80ELb0ELb0ELb1ELb1ELb0ELb0ELb1ELb1EEENS1_21CollectiveEpilogueFwdINS6_IJS8_SA_S9_EEENS6_IJNS7_ILi1EEESI_SI_EEESC_SE_Li256ELb1ELb1ELb1ELb0EEENS1_36VarlenDynamicPersistentTileSchedulerILi128ELi64ELi256ELi256ELb1ELb1ELb0ELb0ELb1ELb1EEEEEEEEEvNT_6ParamsE)
        /*05f0*/ 	.word	0x000000ff


	//----- nvinfo : EIATTR_FRAME_SIZE
	.align		4
.L_264:
        /*05f4*/ 	.byte	0x04, 0x11
        /*05f6*/ 	.short	(.L_266 - .L_265)
	.align		4
.L_265:
        /*05f8*/ 	.word	index@($__internal_29_$__cuda_sm70_votesync_ballot)
        /*05fc*/ 	.word	0x00000000


	//----- nvinfo : EIATTR_FRAME_SIZE
	.align		4
.L_266:
        /*0600*/ 	.byte	0x04, 0x11
        /*0602*/ 	.short	(.L_268 - .L_267)
	.align		4
.L_267:
        /*0604*/ 	.word	index@($__internal_28_$__cuda_sm70_shflsync_up_p)
        /*0608*/ 	.word	0x00000000


	//----- nvinfo : EIATTR_FRAME_SIZE
	.align		4
.L_268:
        /*060c*/ 	.byte	0x04, 0x11
        /*060e*/ 	.short	(.L_270 - .L_269)
	.align		4
.L_269:
        /*0610*/ 	.word	index@($__internal_27_$__cuda_sm70_shflsync_idx_p)
        /*0614*/ 	.word	0x00000000


	//----- nvinfo : EIATTR_FRAME_SIZE
	.align		4
.L_270:
        /*0618*/ 	.byte	0x04, 0x11
        /*061a*/ 	.short	(.L_272 - .L_271)
	.align		4
.L_271:
        /*061c*/ 	.word	index@($__internal_26_$__cuda_sm70_shflsync_bfly_p)
        /*0620*/ 	.word	0x00000000


	//----- nvinfo : EIATTR_FRAME_SIZE
	.align		4
.L_272:
        /*0624*/ 	.byte	0x04, 0x11
        /*0626*/ 	.short	(.L_274 - .L_273)
	.align		4
.L_273:
        /*0628*/ 	.word	index@(_ZN7cutlass13device_kernelIN5flash19enable_sm80_to_sm89INS1_16FlashAttnFwdSm80INS1_25CollectiveMainloopFwdSm80ILi8ELi1ELb0EN4cute5tupleIJNS5_1CILi128EEENS7_ILi64EEENS7_ILi256EEEEEELi256ENS_10bfloat16_tEfNS_4arch4Sm80ELb0ELb0ELb1ELb1ELb0ELb0ELb1ELb1EEENS1_21CollectiveEpilogueFwdINS6_IJS8_SA_S9_EEENS6_IJNS7_ILi1EEESI_SI_EEESC_SE_Li256ELb1ELb1ELb1ELb0EEENS1_36VarlenDynamicPersistentTileSchedulerILi128ELi64ELi256ELi256ELb1ELb1ELb0ELb0ELb1ELb1EEEEEEEEEvNT_6ParamsE)
        /*062c*/ 	.word	0x000000f0


	//----- nvinfo : EIATTR_REGCOUNT
	.align		4
.L_274:
        /*0630*/ 	.byte	0x04, 0x2f
        /*0632*/ 	.short	(.L_276 - .L_275)
	.align		4
.L_275:
        /*0634*/ 	.word	index@(_ZN7cutlass13device_kernelIN5flash19enable_sm80_to_sm89INS1_16FlashAttnFwdSm80INS1_25CollectiveMainloopFwdSm80ILi8ELi1ELb0EN4cute5tupleIJNS5_1CILi128EEENS7_ILi96EEENS7_ILi256EEEEEELi256ENS_10bfloat16_tEfNS_4arch4Sm80ELb0ELb0ELb1ELb0ELb0ELb0ELb1ELb1EEENS1_21CollectiveEpilogueFwdINS6_IJS8_SA_S9_EEENS6_IJNS7_ILi1EEESI_SI_EEESC_SE_Li256ELb0ELb1ELb1ELb0EEENS1_19SingleTileSchedulerILb0ELb1ELb1ELi128EEEEEEEEEvNT_6ParamsE)
        /*0638*/ 	.word	0x000000ff


	//----- nvinfo : EIATTR_FRAME_SIZE
	.align		4
.L_276:
        /*063c*/ 	.byte	0x04, 0x11
        /*063e*/ 	.short	(.L_278 - .L_277)
	.align		4
.L_277:
        /*0640*/ 	.word	index@(_ZN7cutlass13device_kernelIN5flash19enable_sm80_to_sm89INS1_16FlashAttnFwdSm80INS1_25CollectiveMainloopFwdSm80ILi8ELi1ELb0EN4cute5tupleIJNS5_1CILi128EEENS7_ILi96EEENS7_ILi256EEEEEELi256ENS_10bfloat16_tEfNS_4arch4Sm80ELb0ELb0ELb1ELb0ELb0ELb0ELb1ELb1EEENS1_21CollectiveEpilogueFwdINS6_IJS8_SA_S9_EEENS6_IJNS7_ILi1EEESI_SI_EEESC_SE_Li256ELb0ELb1ELb1ELb0EEENS1_19SingleTileSchedulerILb0ELb1ELb1ELi128EEEEEEEEEvNT_6ParamsE)
        /*0644*/ 	.word	0x00000040


	//----- nvinfo : EIATTR_REGCOUNT
	.align		4
.L_278:
        /*0648*/ 	.byte	0x04, 0x2f
        /*064a*/ 	.short	(.L_280 - .L_279)
	.align		4
.L_279:
        /*064c*/ 	.word	index@(_ZN7cutlass13device_kernelIN5flash19enable_sm80_to_sm89INS1_16FlashAttnFwdSm80INS1_25CollectiveMainloopFwdSm80ILi8ELi1ELb0EN4cute5tupleIJNS5_1CILi128EEENS7_ILi32EEENS7_ILi256EEEEEELi256ENS_10bfloat16_tEfNS_4arch4Sm80ELb1ELb0ELb1ELb1ELb0ELb1ELb1ELb1EEENS1_21CollectiveEpilogueFwdINS6_IJS8_SA_S9_EEENS6_IJNS7_ILi1EEESI_SI_EEESC_SE_Li256ELb1ELb1ELb1ELb0EEENS1_36VarlenDynamicPersistentTileSchedulerILi128ELi32ELi256ELi256ELb1ELb1ELb0ELb1ELb1ELb1EEEEEEEEEvNT_6ParamsE)
        /*0650*/ 	.word	0x000000ff


	//----- nvinfo : EIATTR_FRAME_SIZE
	.align		4
.L_280:
        /*0654*/ 	.byte	0x04, 0x11
        /*0656*/ 	.short	(.L_282 - .L_281)
	.align		4
.L_281:
        /*0658*/ 	.word	index@($__internal_25_$__cuda_sm70_votesync_ballot)
        /*065c*/ 	.word	0x00000000


	//----- nvinfo : EIATTR_FRAME_SIZE
	.align		4
.L_282:
        /*0660*/ 	.byte	0x04, 0x11
        /*0662*/ 	.short	(.L_284 - .L_283)
	.align		4
.L_283:
        /*0664*/ 	.word	index@($__internal_24_$__cuda_sm70_shflsync_up_p)
        /*0668*/ 	.word	0x00000000


	//----- nvinfo : EIATTR_FRAME_SIZE
	.align		4
.L_284:
        /*066c*/ 	.byte	0x04, 0x11
        /*066e*/ 	.short	(.L_286 - .L_285)
	.align		4
.L_285:
        /*0670*/ 	.word	index@($__internal_23_$__cuda_sm70_shflsync_idx_p)
        /*0674*/ 	.word	0x00000000


	//----- nvinfo : EIATTR_FRAME_SIZE
	.align		4
.L_286:
        /*0678*/ 	.byte	0x04, 0x11
        /*067a*/ 	.short	(.L_288 - .L_287)
	.align		4
.L_287:
        /*067c*/ 	.word	index@($__internal_22_$__cuda_sm70_shflsync_bfly_p)
        /*0680*/ 	.word	0x00000000


	//----- nvinfo : EIATTR_FRAME_SIZE
	.align		4
.L_288:
        /*0684*/ 	.byte	0x04, 0x11
        /*0686*/ 	.short	(.L_290 - .L_289)
	.align		4
.L_289:
        /*0688*/ 	.word	index@(_ZN7cutlass13device_kernelIN5flash19enable_sm80_to_sm89INS1_16FlashAttnFwdSm80INS1_25CollectiveMainloopFwdSm80ILi8ELi1ELb0EN4cute5tupleIJNS5_1CILi128EEENS7_ILi32EEENS7_ILi256EEEEEELi256ENS_10bfloat16_tEfNS_4arch4Sm80ELb1ELb0ELb1ELb1ELb0ELb1ELb1ELb1EEENS1_21CollectiveEpilogueFwdINS6_IJS8_SA_S9_EEENS6_IJNS7_ILi1EEESI_SI_EEESC_SE_Li256ELb1ELb1ELb1ELb0EEENS1_36VarlenDynamicPersistentTileSchedulerILi128ELi32ELi256ELi256ELb1ELb1ELb0ELb1ELb1ELb1EEEEEEEEEvNT_6ParamsE)
        /*068c*/ 	.word	0x00000008


	//----- nvinfo : EIATTR_REGCOUNT
	.align		4
.L_290:
        /*0690*/ 	.byte	0x04, 0x2f
        /*0692*/ 	.short	(.L_292 - .L_291)
	.align		4
.L_291:
        /*0694*/ 	.word	index@(_ZN7cutlass13device_kernelIN5flash19enable_sm80_to_sm89INS1_16FlashAttnFwdSm80INS1_25CollectiveMainloopFwdSm80ILi8ELi1ELb1EN4cute5tupleIJNS5_1CILi128EEENS7_ILi48EEENS7_ILi256EEEEEELi256ENS_10bfloat16_tEfNS_4arch4Sm80ELb1ELb0ELb1ELb1ELb0ELb0ELb1ELb1EEENS1_21CollectiveEpilogueFwdINS6_IJS8_SA_S9_EEENS6_IJNS7_ILi1EEESI_SI_EEESC_SE_Li256ELb1ELb1ELb1ELb0EEENS1_36VarlenDynamicPersistentTileSchedulerILi128ELi48ELi256ELi256ELb1ELb1ELb0ELb1ELb1ELb1EEEEEEEEEvNT_6ParamsE)
        /*0698*/ 	.word	0x000000ff


	//----- nvinfo : EIATTR_FRAME_SIZE
	.align		4
.L_292:
        /*069c*/ 	.byte	0x04, 0x11
        /*069e*/ 	.short	(.L_294 - .L_293)
	.align		4
.L_293:
        /*06a0*/ 	.word	index@($__internal_21_$__cuda_sm70_votesync_ballot)
        /*06a4*/ 	.word	0x00000000


	//----- nvinfo : EIATTR_FRAME_SIZE
	.align		4
.L_294:
        /*06a8*/ 	.byte	0x04, 0x11
        /*06aa*/ 	.short	(.L_296 - .L_295)
	.align		4
.L_295:
        /*06ac*/ 	.word	index@($__internal_20_$__cuda_sm70_shflsync_up_p)
        /*06b0*/ 	.word	0x00000000


	//----- nvinfo : EIATTR_FRAME_SIZE
	.align		4
.L_296:
        /*06b4*/ 	.byte	0x04, 0x11
        /*06b6*/ 	.short	(.L_298 - .L_297)
	.align		4
.L_297:
        /*06b8*/ 	.word	index@($__internal_19_$__cuda_sm70_shflsync_idx_p)
        /*06bc*/ 	.word	0x00000000


	//----- nvinfo : EIATTR_FRAME_SIZE
	.align		4
.L_298:
        /*06c0*/ 	.byte	0x04, 0x11
        /*06c2*/ 	.short	(.L_300 - .L_299)
	.align		4
.L_299:
        /*06c4*/ 	.word	index@($__internal_18_$__cuda_sm70_shflsync_bfly_p)
        /*06c8*/ 	.word	0x00000000


	//----- nvinfo : EIATTR_FRAME_SIZE
	.align		4
.L_300:
        /*06cc*/ 	.byte	0x04, 0x11
        /*06ce*/ 	.short	(.L_302 - .L_301)
	.align		4
.L_301:
        /*06d0*/ 	.word	index@(_ZN7cutlass13device_kernelIN5flash19enable_sm80_to_sm89INS1_16FlashAttnFwdSm80INS1_25CollectiveMainloopFwdSm80ILi8ELi1ELb1EN4cute5tupleIJNS5_1CILi128EEENS7_ILi48EEENS7_ILi256EEEEEELi256ENS_10bfloat16_tEfNS_4arch4Sm80ELb1ELb0ELb1ELb1ELb0ELb0ELb1ELb1EEENS1_21CollectiveEpilogueFwdINS6_IJS8_SA_S9_EEENS6_IJNS7_ILi1EEESI_SI_EEESC_SE_Li256ELb1ELb1ELb1ELb0EEENS1_36VarlenDynamicPersistentTileSchedulerILi128ELi48ELi256ELi256ELb1ELb1ELb0ELb1ELb1ELb1EEEEEEEEEvNT_6ParamsE)
        /*06d4*/ 	.word	0x000000e8


	//----- nvinfo : EIATTR_REGCOUNT
	.align		4
.L_302:
        /*06d8*/ 	.byte	0x04, 0x2f
        /*06da*/ 	.short	(.L_304 - .L_303)
	.align		4
.L_303:
        /*06dc*/ 	.word	index@(_ZN7cutlass13device_kernelIN5flash19enable_sm80_to_sm89INS1_16FlashAttnFwdSm80INS1_25CollectiveMainloopFwdSm80ILi8ELi1ELb1EN4cute5tupleIJNS5_1CILi128EEENS7_ILi64EEENS7_ILi256EEEEEELi256ENS_10bfloat16_tEfNS_4arch4Sm80ELb1ELb0ELb1ELb0ELb0ELb0ELb1ELb1EEENS1_21CollectiveEpilogueFwdINS6_IJS8_SA_S9_EEENS6_IJNS7_ILi1EEESI_SI_EEESC_SE_Li256ELb0ELb1ELb1ELb0EEENS1_30DynamicPersistentTileSchedulerILi256ELi256ELb1ELb1ELb0EEEEEEEEEvNT_6ParamsE)
        /*06e0*/ 	.word	0x000000ff


	//----- nvinfo : EIATTR_FRAME_SIZE
	.align		4
.L_304:
        /*06e4*/ 	.byte	0x04, 0x11
        /*06e6*/ 	.short	(.L_306 - .L_305)
	.align		4
.L_305:
        /*06e8*/ 	.word	index@($__internal_17_$__cuda_sm70_shflsync_idx_p)
        /*06ec*/ 	.word	0x00000000


	//----- nvinfo : EIATTR_FRAME_SIZE
	.align		4
.L_306:
        /*06f0*/ 	.byte	0x04, 0x11
        /*06f2*/ 	.short	(.L_308 - .L_307)
	.align		4
.L_307:
        /*06f4*/ 	.word	index@($__internal_16_$__cuda_sm70_shflsync_bfly_p)
        /*06f8*/ 	.word	0x00000000


	//----- nvinfo : EIATTR_FRAME_SIZE
	.align		4
.L_308:
        /*06fc*/ 	.byte	0x04, 0x11
        /*06fe*/ 	.short	(.L_310 - .L_309)
	.align		4
.L_309:
        /*0700*/ 	.word	index@(_ZN7cutlass13device_kernelIN5flash19enable_sm80_to_sm89INS1_16FlashAttnFwdSm80INS1_25CollectiveMainloopFwdSm80ILi8ELi1ELb1EN4cute5tupleIJNS5_1CILi128EEENS7_ILi64EEENS7_ILi256EEEEEELi256ENS_10bfloat16_tEfNS_4arch4Sm80ELb1ELb0ELb1ELb0ELb0ELb0ELb1ELb1EEENS1_21CollectiveEpilogueFwdINS6_IJS8_SA_S9_EEENS6_IJNS7_ILi1EEESI_SI_EEESC_SE_Li256ELb0ELb1ELb1ELb0EEENS1_30DynamicPersistentTileSchedulerILi256ELi256ELb1ELb1ELb0EEEEEEEEEvNT_6ParamsE)
        /*0704*/ 	.word	0x00000150


	//----- nvinfo : EIATTR_REGCOUNT
	.align		4
.L_310:
        /*0708*/ 	.byte	0x04, 0x2f
        /*070a*/ 	.short	(.L_312 - .L_311)
	.align		4
.L_311:
        /*070c*/ 	.word	index@(_ZN7cutlass13device_kernelIN5flash19enable_sm80_to_sm89INS1_16FlashAttnFwdSm80INS1_25CollectiveMainloopFwdSm80ILi8ELi1ELb0EN4cute5tupleIJNS5_1CILi128EEENS7_ILi32EEENS7_ILi256EEEEEELi256ENS_10bfloat16_tEfNS_4arch4Sm80ELb0ELb1ELb1ELb1ELb0ELb1ELb1ELb1EEENS1_21CollectiveEpilogueFwdINS6_IJS8_SA_S9_EEENS6_IJNS7_ILi1EEESI_SI_EEESC_SE_Li256ELb1ELb1ELb1ELb0EEENS1_36VarlenDynamicPersistentTileSchedulerILi128ELi32ELi256ELi256ELb1ELb1ELb0ELb1ELb0ELb1EEEEEEEEEvNT_6ParamsE)
        /*0710*/ 	.word	0x000000ff


	//----- nvinfo : EIATTR_FRAME_SIZE
	.align		4
.L_312:
        /*0714*/ 	.byte	0x04, 0x11
        /*0716*/ 	.short	(.L_314 - .L_313)
	.align		4
.L_313:
        /*0718*/ 	.word	index@($__internal_15_$__cuda_sm70_votesync_ballot)
        /*071c*/ 	.word	0x00000000


	//----- nvinfo : EIATTR_FRAME_SIZE
	.align		4
.L_314:
        /*0720*/ 	.byte	0x04, 0x11
        /*0722*/ 	.short	(.L_316 - .L_315)
	.align		4
.L_315:
        /*0724*/ 	.word	index@($__internal_14_$__cuda_sm70_shflsync_up_p)
        /*0728*/ 	.word	0x00000000


	//----- nvinfo : EIATTR_FRAME_SIZE
	.align		4
.L_316:
        /*072c*/ 	.byte	0x04, 0x11
        /*072e*/ 	.short	(.L_318 - .L_317)
	.align		4
.L_317:
        /*0730*/ 	.word	index@($__internal_13_$__cuda_sm70_shflsync_idx_p)
        /*0734*/ 	.word	0x00000000


	//----- nvinfo : EIATTR_FRAME_SIZE
	.align		4
.L_318:
        /*0738*/ 	.byte	0x04, 0x11
        /*073a*/ 	.short	(.L_320 - .L_319)
	.align		4
.L_319:
        /*073c*/ 	.word	index@($__internal_12_$__cuda_sm70_shflsync_bfly_p)
        /*0740*/ 	.word	0x00000000


	//----- nvinfo : EIATTR_FRAME_SIZE
	.align		4
.L_320:
        /*0744*/ 	.byte	0x04, 0x11
        /*0746*/ 	.short	(.L_322 - .L_321)
	.align		4
.L_321:
        /*0748*/ 	.word	index@(_ZN7cutlass13device_kernelIN5flash19enable_sm80_to_sm89INS1_16FlashAttnFwdSm80INS1_25CollectiveMainloopFwdSm80ILi8ELi1ELb0EN4cute5tupleIJNS5_1CILi128EEENS7_ILi32EEENS7_ILi256EEEEEELi256ENS_10bfloat16_tEfNS_4arch4Sm80ELb0ELb1ELb1ELb1ELb0ELb1ELb1ELb1EEENS1_21CollectiveEpilogueFwdINS6_IJS8_SA_S9_EEENS6_IJNS7_ILi1EEESI_SI_EEESC_SE_Li256ELb1ELb1ELb1ELb0EEENS1_36VarlenDynamicPersistentTileSchedulerILi128ELi32ELi256ELi256ELb1ELb1ELb0ELb1ELb0ELb1EEEEEEEEEvNT_6ParamsE)
        /*074c*/ 	.word	0x00000008


	//----- nvinfo : EIATTR_REGCOUNT
	.align		4
.L_322:
        /*0750*/ 	.byte	0x04, 0x2f
        /*0752*/ 	.short	(.L_324 - .L_323)
	.align		4
.L_323:
        /*0754*/ 	.word	index@(_ZN7cutlass13device_kernelIN5flash19enable_sm80_to_sm89INS1_16FlashAttnFwdSm80INS1_25CollectiveMainloopFwdSm80ILi8ELi1ELb1EN4cute5tupleIJNS5_1CILi128EEENS7_ILi48EEENS7_ILi256EEEEEELi256ENS_10bfloat16_tEfNS_4arch4Sm80ELb0ELb1ELb1ELb1ELb0ELb0ELb1ELb1EEENS1_21CollectiveEpilogueFwdINS6_IJS8_SA_S9_EEENS6_IJNS7_ILi1EEESI_SI_EEESC_SE_Li256ELb1ELb1ELb1ELb0EEENS1_36VarlenDynamicPersistentTileSchedulerILi128ELi48ELi256ELi256ELb1ELb1ELb0ELb1ELb0ELb1EEEEEEEEEvNT_6ParamsE)
        /*0758*/ 	.word	0x000000ff


	//----- nvinfo : EIATTR_FRAME_SIZE
	.align		4
.L_324:
        /*075c*/ 	.byte	0x04, 0x11
        /*075e*/ 	.short	(.L_326 - .L_325)
	.align		4
.L_325:
        /*0760*/ 	.word	index@($__internal_11_$__cuda_sm70_votesync_ballot)
        /*0764*/ 	.word	0x00000000


	//----- nvinfo : EIATTR_FRAME_SIZE
	.align		4
.L_326:
        /*0768*/ 	.byte	0x04, 0x11
        /*076a*/ 	.short	(.L_328 - .L_327)
	.align		4
.L_327:
        /*076c*/ 	.word	index@($__internal_10_$__cuda_sm70_shflsync_up_p)
        /*0770*/ 	.word	0x00000000


	//----- nvinfo : EIATTR_FRAME_SIZE
	.align		4
.L_328:
        /*0774*/ 	.byte	0x04, 0x11
        /*0776*/ 	.short	(.L_330 - .L_329)
	.align		4
.L_329:
        /*0778*/ 	.word	index@($__internal_9_$__cuda_sm70_shflsync_idx_p)
        /*077c*/ 	.word	0x00000000


	//----- nvinfo : EIATTR_FRAME_SIZE
	.align		4
.L_330:
        /*0780*/ 	.byte	0x04, 0x11
        /*0782*/ 	.short	(.L_332 - .L_331)
	.align		4
.L_331:
        /*0784*/ 	.word	index@($__internal_8_$__cuda_sm70_shflsync_bfly_p)
        /*0788*/ 	.word	0x00000000


	//----- nvinfo : EIATTR_FRAME_SIZE
	.align		4
.L_332:
        /*078c*/ 	.byte	0x04, 0x11
        /*078e*/ 	.short	(.L_334 - .L_333)
	.align		4
.L_333:
        /*0790*/ 	.word	index@(_ZN7cutlass13device_kernelIN5flash19enable_sm80_to_sm89INS1_16FlashAttnFwdSm80INS1_25CollectiveMainloopFwdSm80ILi8ELi1ELb1EN4cute5tupleIJNS5_1CILi128EEENS7_ILi48EEENS7_ILi256EEEEEELi256ENS_10bfloat16_tEfNS_4arch4Sm80ELb0ELb1ELb1ELb1ELb0ELb0ELb1ELb1EEENS1_21CollectiveEpilogueFwdINS6_IJS8_SA_S9_EEENS6_IJNS7_ILi1EEESI_SI_EEESC_SE_Li256ELb1ELb1ELb1ELb0EEENS1_36VarlenDynamicPersistentTileSchedulerILi128ELi48ELi256ELi256ELb1ELb1ELb0ELb1ELb0ELb1EEEEEEEEEvNT_6ParamsE)
        /*0794*/ 	.word	0x000000b0


	//----- nvinfo : EIATTR_REGCOUNT
	.align		4
.L_334:
        /*0798*/ 	.byte	0x04, 0x2f
        /*079a*/ 	.short	(.L_336 - .L_335)
	.align		4
.L_335:
        /*079c*/ 	.word	index@(_ZN7cutlass13device_kernelIN5flash19enable_sm80_to_sm89INS1_16FlashAttnFwdSm80INS1_25CollectiveMainloopFwdSm80ILi8ELi1ELb1EN4cute5tupleIJNS5_1CILi128EEENS7_ILi48EEENS7_ILi256EEEEEELi256ENS_10bfloat16_tEfNS_4arch4Sm80ELb0ELb1ELb1ELb0ELb0ELb0ELb1ELb1EEENS1_21CollectiveEpilogueFwdINS6_IJS8_SA_S9_EEENS6_IJNS7_ILi1EEESI_SI_EEESC_SE_Li256ELb0ELb1ELb1ELb0EEENS1_19SingleTileSchedulerILb0ELb1ELb1ELi128EEEEEEEEEvNT_6ParamsE)
        /*07a0*/ 	.word	0x000000ff


	//----- nvinfo : EIATTR_FRAME_SIZE
	.align		4
.L_336:
        /*07a4*/ 	.byte	0x04, 0x11
        /*07a6*/ 	.short	(.L_338 - .L_337)
	.align		4
.L_337:
        /*07a8*/ 	.word	index@(_ZN7cutlass13device_kernelIN5flash19enable_sm80_to_sm89INS1_16FlashAttnFwdSm80INS1_25CollectiveMainloopFwdSm80ILi8ELi1ELb1EN4cute5tupleIJNS5_1CILi128EEENS7_ILi48EEENS7_ILi256EEEEEELi256ENS_10bfloat16_tEfNS_4arch4Sm80ELb0ELb1ELb1ELb0ELb0ELb0ELb1ELb1EEENS1_21CollectiveEpilogueFwdINS6_IJS8_SA_S9_EEENS6_IJNS7_ILi1EEESI_SI_EEESC_SE_Li256ELb0ELb1ELb1ELb0EEENS1_19SingleTileSchedulerILb0ELb1ELb1ELi128EEEEEEEEEvNT_6ParamsE)
        /*07ac*/ 	.word	0x000000a0


	//----- nvinfo : EIATTR_REGCOUNT
	.align		4
.L_338:
        /*07b0*/ 	.byte	0x04, 0x2f
        /*07b2*/ 	.short	(.L_340 - .L_339)
	.align		4
.L_339:
        /*07b4*/ 	.word	index@(_ZN7cutlass13device_kernelIN5flash19enable_sm80_to_sm89INS1_16FlashAttnFwdSm80INS1_25CollectiveMainloopFwdSm80ILi8ELi1ELb0EN4cute5tupleIJNS5_1CILi128EEENS7_ILi32EEENS7_ILi256EEEEEELi256ENS_10bfloat16_tEfNS_4arch4Sm80ELb0ELb0ELb1ELb1ELb0ELb1ELb1ELb1EEENS1_21CollectiveEpilogueFwdINS6_IJS8_SA_S9_EEENS6_IJNS7_ILi1EEESI_SI_EEESC_SE_Li256ELb1ELb1ELb1ELb0EEENS1_36VarlenDynamicPersistentTileSchedulerILi128ELi32ELi256ELi256ELb1ELb1ELb0ELb0ELb1ELb1EEEEEEEEEvNT_6ParamsE)
        /*07b8*/ 	.word	0x000000ff


	//----- nvinfo : EIATTR_FRAME_SIZE
	.align		4
.L_340:
        /*07bc*/ 	.byte	0x04, 0x11
        /*07be*/ 	.short	(.L_342 - .L_341)
	.align		4
.L_341:
        /*07c0*/ 	.word	index@($__internal_7_$__cuda_sm70_votesync_ballot)
        /*07c4*/ 	.word	0x00000000


	//----- nvinfo : EIATTR_FRAME_SIZE
	.align		4
.L_342:
        /*07c8*/ 	.byte	0x04, 0x11
        /*07ca*/ 	.short	(.L_344 - .L_343)
	.align		4
.L_343:
        /*07cc*/ 	.word	index@($__internal_6_$__cuda_sm70_shflsync_up_p)
        /*07d0*/ 	.word	0x00000000


	//----- nvinfo : EIATTR_FRAME_SIZE
	.align		4
.L_344:
        /*07d4*/ 	.byte	0x04, 0x11
        /*07d6*/ 	.short	(.L_346 - .L_345)
	.align		4
.L_345:
        /*07d8*/ 	.word	index@($__internal_5_$__cuda_sm70_shflsync_idx_p)
        /*07dc*/ 	.word	0x00000000


	//----- nvinfo : EIATTR_FRAME_SIZE
	.align		4
.L_346:
        /*07e0*/ 	.byte	0x04, 0x11
        /*07e2*/ 	.short	(.L_348 - .L_347)
	.align		4
.L_347:
        /*07e4*/ 	.word	index@($__internal_4_$__cuda_sm70_shflsync_bfly_p)
        /*07e8*/ 	.word	0x00000000


	//----- nvinfo : EIATTR_FRAME_SIZE
	.align		4
.L_348:
        /*07ec*/ 	.byte	0x04, 0x11
        /*07ee*/ 	.short	(.L_350 - .L_349)
	.align		4
.L_349:
        /*07f0*/ 	.word	index@(_ZN7cutlass13device_kernelIN5flash19enable_sm80_to_sm89INS1_16FlashAttnFwdSm80INS1_25CollectiveMainloopFwdSm80ILi8ELi1ELb0EN4cute5tupleIJNS5_1CILi128EEENS7_ILi32EEENS7_ILi256EEEEEELi256ENS_10bfloat16_tEfNS_4arch4Sm80ELb0ELb0ELb1ELb1ELb0ELb1ELb1ELb1EEENS1_21CollectiveEpilogueFwdINS6_IJS8_SA_S9_EEENS6_IJNS7_ILi1EEESI_SI_EEESC_SE_Li256ELb1ELb1ELb1ELb0EEENS1_36VarlenDynamicPersistentTileSchedulerILi128ELi32ELi256ELi256ELb1ELb1ELb0ELb0ELb1ELb1EEEEEEEEEvNT_6ParamsE)
        /*07f4*/ 	.word	0x00000010


	//----- nvinfo : EIATTR_REGCOUNT
	.align		4
.L_350:
        /*07f8*/ 	.byte	0x04, 0x2f
        /*07fa*/ 	.short	(.L_352 - .L_351)
	.align		4
.L_351:
        /*07fc*/ 	.word	index@(_ZN7cutlass13device_kernelIN5flash19enable_sm80_to_sm89INS1_16FlashAttnFwdSm80INS1_25CollectiveMainloopFwdSm80ILi8ELi1ELb1EN4cute5tupleIJNS5_1CILi128EEENS7_ILi48EEENS7_ILi256EEEEEELi256ENS_10bfloat16_tEfNS_4arch4Sm80ELb0ELb0ELb1ELb1ELb0ELb0ELb1ELb1EEENS1_21CollectiveEpilogueFwdINS6_IJS8_SA_S9_EEENS6_IJNS7_ILi1EEESI_SI_EEESC_SE_Li256ELb1ELb1ELb1ELb0EEENS1_36VarlenDynamicPersistentTileSchedulerILi128ELi48ELi256ELi256ELb1ELb1ELb0ELb0ELb1ELb1EEEEEEEEEvNT_6ParamsE)
        /*0800*/ 	.word	0x000000ff


	//----- nvinfo : EIATTR_FRAME_SIZE
	.align		4
.L_352:
        /*0804*/ 	.byte	0x04, 0x11
        /*0806*/ 	.short	(.L_354 - .L_353)
	.align		4
.L_353:
        /*0808*/ 	.word	index@($__internal_3_$__cuda_sm70_votesync_ballot)
        /*080c*/ 	.word	0x00000000


	//----- nvinfo : EIATTR_FRAME_SIZE
	.align		4
.L_354:
        /*0810*/ 	.byte	0x04, 0x11
        /*0812*/ 	.short	(.L_356 - .L_355)
	.align		4
.L_355:
        /*0814*/ 	.word	index@($__internal_2_$__cuda_sm70_shflsync_up_p)
        /*0818*/ 	.word	0x00000000


	//----- nvinfo : EIATTR_FRAME_SIZE
	.align		4
.L_356:
        /*081c*/ 	.byte	0x04, 0x11
        /*081e*/ 	.short	(.L_358 - .L_357)
	.align		4
.L_357:
        /*0820*/ 	.word	index@($__internal_1_$__cuda_sm70_shflsync_idx_p)
        /*0824*/ 	.word	0x00000000


	//----- nvinfo : EIATTR_FRAME_SIZE
	.align		4
.L_358:
        /*0828*/ 	.byte	0x04, 0x11
        /*082a*/ 	.short	(.L_360 - .L_359)
	.align		4
.L_359:
        /*082c*/ 	.word	index@($__internal_0_$__cuda_sm70_shflsync_bfly_p)
        /*0830*/ 	.word	0x00000000


	//----- nvinfo : EIATTR_FRAME_SIZE
	.align		4
.L_360:
        /*0834*/ 	.byte	0x04, 0x11
        /*0836*/ 	.short	(.L_362 - .L_361)
	.align		4
.L_361:
        /*0838*/ 	.word	index@(_ZN7cutlass13device_kernelIN5flash19enable_sm80_to_sm89INS1_16FlashAttnFwdSm80INS1_25CollectiveMainloopFwdSm80ILi8ELi1ELb1EN4cute5tupleIJNS5_1CILi128EEENS7_ILi48EEENS7_ILi256EEEEEELi256ENS_10bfloat16_tEfNS_4arch4Sm80ELb0ELb0ELb1ELb1ELb0ELb0ELb1ELb1EEENS1_21CollectiveEpilogueFwdINS6_IJS8_SA_S9_EEENS6_IJNS7_ILi1EEESI_SI_EEESC_SE_Li256ELb1ELb1ELb1ELb0EEENS1_36VarlenDynamicPersistentTileSchedulerILi128ELi48ELi256ELi256ELb1ELb1ELb0ELb0ELb1ELb1EEEEEEEEEvNT_6ParamsE)
        /*083c*/ 	.word	0x000000c0


	//----- nvinfo : EIATTR_REGCOUNT
	.align		4
.L_362:
        /*0840*/ 	.byte	0x04, 0x2f
        /*0842*/ 	.short	(.L_364 - .L_363)
	.align		4
.L_363:
        /*0844*/ 	.word	index@(_ZN7cutlass13device_kernelIN5flash19enable_sm80_to_sm89INS1_16FlashAttnFwdSm80INS1_25CollectiveMainloopFwdSm80ILi8ELi1ELb1EN4cute5tupleIJNS5_1CILi128EEENS7_ILi64EEENS7_ILi256EEEEEELi256ENS_10bfloat16_tEfNS_4arch4Sm80ELb0ELb0ELb1ELb0ELb0ELb0ELb1ELb1EEENS1_21CollectiveEpilogueFwdINS6_IJS8_SA_S9_EEENS6_IJNS7_ILi1EEESI_SI_EEESC_SE_Li256ELb0ELb1ELb1ELb0EEENS1_19SingleTileSchedulerILb0ELb1ELb1ELi128EEEEEEEEEvNT_6ParamsE)
        /*0848*/ 	.word	0x000000ff


	//----- nvinfo : EIATTR_FRAME_SIZE
	.align		4
.L_364:
        /*084c*/ 	.byte	0x04, 0x11
        /*084e*/ 	.short	(.L_366 - .L_365)
	.align		4
.L_365:
        /*0850*/ 	.word	index@(_ZN7cutlass13device_kernelIN5flash19enable_sm80_to_sm89INS1_16FlashAttnFwdSm80INS1_25CollectiveMainloopFwdSm80ILi8ELi1ELb1EN4cute5tupleIJNS5_1CILi128EEENS7_ILi64EEENS7_ILi256EEEEEELi256ENS_10bfloat16_tEfNS_4arch4Sm80ELb0ELb0ELb1ELb0ELb0ELb0ELb1ELb1EEENS1_21CollectiveEpilogueFwdINS6_IJS8_SA_S9_EEENS6_IJNS7_ILi1EEESI_SI_EEESC_SE_Li256ELb0ELb1ELb1ELb0EEENS1_19SingleTileSchedulerILb0ELb1ELb1ELi128EEEEEEEEEvNT_6ParamsE)
        /*0854*/ 	.word	0x000000d0


	//----- nvinfo : EIATTR_MIN_STACK_SIZE
	.align		4
.L_366:
        /*0858*/ 	.byte	0x04, 0x12
        /*085a*/ 	.short	(.L_368 - .L_367)
	.align		4
.L_367:
        /*085c*/ 	.word	index@(_ZN7cutlass13device_kernelIN5flash19enable_sm80_to_sm89INS1_16FlashAttnFwdSm80INS1_25CollectiveMainloopFwdSm80ILi8ELi1ELb1EN4cute5tupleIJNS5_1CILi128EEENS7_ILi64EEENS7_ILi256EEEEEELi256ENS_10bfloat16_tEfNS_4arch4Sm80ELb0ELb0ELb1ELb0ELb0ELb0ELb1ELb1EEENS1_21CollectiveEpilogueFwdINS6_IJS8_SA_S9_EEENS6_IJNS7_ILi1EEESI_SI_EEESC_SE_Li256ELb0ELb1ELb1ELb0EEENS1_19SingleTileSchedulerILb0ELb1ELb1ELi128EEEEEEEEEvNT_6ParamsE)
        /*0860*/ 	.word	0x000000d0


	//----- nvinfo : EIATTR_MIN_STACK_SIZE
	.align		4
.L_368:
        /*0864*/ 	.byte	0x04, 0x12
        /*0866*/ 	.short	(.L_370 - .L_369)
	.align		4
.L_369:
        /*0868*/ 	.word	index@(_ZN7cutlass13device_kernelIN5flash19enable_sm80_to_sm89INS1_16FlashAttnFwdSm80INS1_25CollectiveMainloopFwdSm80ILi8ELi1ELb1EN4cute5tupleIJNS5_1CILi128EEENS7_ILi48EEENS7_ILi256EEEEEELi256ENS_10bfloat16_tEfNS_4arch4Sm80ELb0ELb0ELb1ELb1ELb0ELb0ELb1ELb1EEENS1_21CollectiveEpilogueFwdINS6_IJS8_SA_S9_EEENS6_IJNS7_ILi1EEESI_SI_EEESC_SE_Li256ELb1ELb1ELb1ELb0EEENS1_36VarlenDynamicPersistentTileSchedulerILi128ELi48ELi256ELi256ELb1ELb1ELb0ELb0ELb1ELb1EEEEEEEEEvNT_6ParamsE)
        /*086c*/ 	.word	0x000000c0


	//----- nvinfo : EIATTR_MIN_STACK_SIZE
	.align		4
.L_370:
        /*0870*/ 	.byte	0x04, 0x12
        /*0872*/ 	.short	(.L_372 - .L_371)
	.align		4
.L_371:
        /*0874*/ 	.word	index@(_ZN7cutlass13device_kernelIN5flash19enable_sm80_to_sm89INS1_16FlashAttnFwdSm80INS1_25CollectiveMainloopFwdSm80ILi8ELi1ELb0EN4cute5tupleIJNS5_1CILi128EEENS7_ILi32EEENS7_ILi256EEEEEELi256ENS_10bfloat16_tEfNS_4arch4Sm80ELb0ELb0ELb1ELb1ELb0ELb1ELb1ELb1EEENS1_21CollectiveEpilogueFwdINS6_IJS8_SA_S9_EEENS6_IJNS7_ILi1EEESI_SI_EEESC_SE_Li256ELb1ELb1ELb1ELb0EEENS1_36VarlenDynamicPersistentTileSchedulerILi128ELi32ELi256ELi256ELb1ELb1ELb0ELb0ELb1ELb1EEEEEEEEEvNT_6ParamsE)
        /*0878*/ 	.word	0x00000010


	//----- nvinfo : EIATTR_MIN_STACK_SIZE
	.align		4
.L_372:
        /*087c*/ 	.byte	0x04, 0x12
        /*087e*/ 	.short	(.L_374 - .L_373)
	.align		4
.L_373:
        /*0880*/ 	.word	index@(_ZN7cutlass13device_kernelIN5flash19enable_sm80_to_sm89INS1_16FlashAttnFwdSm80INS1_25CollectiveMainloopFwdSm80ILi8ELi1ELb1EN4cute5tupleIJNS5_1CILi128EEENS7_ILi48EEENS7_ILi256EEEEEELi256ENS_10bfloat16_tEfNS_4arch4Sm80ELb0ELb1ELb1ELb0ELb0ELb0ELb1ELb1EEENS1_21CollectiveEpilogueFwdINS6_IJS8_SA_S9_EEENS6_IJNS7_ILi1EEESI_SI_EEESC_SE_Li256ELb0ELb1ELb1ELb0EEENS1_19SingleTileSchedulerILb0ELb1ELb1ELi128EEEEEEEEEvNT_6ParamsE)
        /*0884*/ 	.word	0x000000a0


	//----- nvinfo : EIATTR_MIN_STACK_SIZE
	.align		4
.L_374:
        /*0888*/ 	.byte	0x04, 0x12
        /*088a*/ 	.short	(.L_376 - .L_375)
	.align		4
.L_375:
        /*088c*/ 	.word	index@(_ZN7cutlass13device_kernelIN5flash19enable_sm80_to_sm89INS1_16FlashAttnFwdSm80INS1_25CollectiveMainloopFwdSm80ILi8ELi1ELb1EN4cute5tupleIJNS5_1CILi128EEENS7_ILi48EEENS7_ILi256EEEEEELi256ENS_10bfloat16_tEfNS_4arch4Sm80ELb0ELb1ELb1ELb1ELb0ELb0ELb1ELb1EEENS1_21CollectiveEpilogueFwdINS6_IJS8_SA_S9_EEENS6_IJNS7_ILi1EEESI_SI_EEESC_SE_Li256ELb1ELb1ELb1ELb0EEENS1_36VarlenDynamicPersistentTileSchedulerILi128ELi48ELi256ELi256ELb1ELb1ELb0ELb1ELb0ELb1EEEEEEEEEvNT_6ParamsE)
        /*0890*/ 	.word	0x000000b0


	//----- nvinfo : EIATTR_MIN_STACK_SIZE
	.align		4
.L_376:
        /*0894*/ 	.byte	0x04, 0x12
        /*0896*/ 	.short	(.L_378 - .L_377)
	.align		4
.L_377:
        /*0898*/ 	.word	index@(_ZN7cutlass13device_kernelIN5flash19enable_sm80_to_sm89INS1_16FlashAttnFwdSm80INS1_25CollectiveMainloopFwdSm80ILi8ELi1ELb0EN4cute5tupleIJNS5_1CILi128EEENS7_ILi32EEENS7_ILi256EEEEEELi256ENS_10bfloat16_tEfNS_4arch4Sm80ELb0ELb1ELb1ELb1ELb0ELb1ELb1ELb1EEENS1_21CollectiveEpilogueFwdINS6_IJS8_SA_S9_EEENS6_IJNS7_ILi1EEESI_SI_EEESC_SE_Li256ELb1ELb1ELb1ELb0EEENS1_36VarlenDynamicPersistentTileSchedulerILi128ELi32ELi256ELi256ELb1ELb1ELb0ELb1ELb0ELb1EEEEEEEEEvNT_6ParamsE)
        /*089c*/ 	.word	0x00000008


	//----- nvinfo : EIATTR_MIN_STACK_SIZE
	.align		4
.L_378:
        /*08a0*/ 	.byte	0x04, 0x12
        /*08a2*/ 	.short	(.L_380 - .L_379)
	.align		4
.L_379:
        /*08a4*/ 	.word	index@(_ZN7cutlass13device_kernelIN5flash19enable_sm80_to_sm89INS1_16FlashAttnFwdSm80INS1_25CollectiveMainloopFwdSm80ILi8ELi1ELb1EN4cute5tupleIJNS5_1CILi128EEENS7_ILi64EEENS7_ILi256EEEEEELi256ENS_10bfloat16_tEfNS_4arch4Sm80ELb1ELb0ELb1ELb0ELb0ELb0ELb1ELb1EEENS1_21CollectiveEpilogueFwdINS6_IJS8_SA_S9_EEENS6_IJNS7_ILi1EEESI_SI_EEESC_SE_Li256ELb0ELb1ELb1ELb0EEENS1_30DynamicPersistentTileSchedulerILi256ELi256ELb1ELb1ELb0EEEEEEEEEvNT_6ParamsE)
        /*08a8*/ 	.word	0x00000150


	//----- nvinfo : EIATTR_MIN_STACK_SIZE
	.align		4
.L_380:
        /*08ac*/ 	.byte	0x04, 0x12
        /*08ae*/ 	.short	(.L_382 - .L_381)
	.align		4
.L_381:
        /*08b0*/ 	.word	index@(_ZN7cutlass13device_kernelIN5flash19enable_sm80_to_sm89INS1_16FlashAttnFwdSm80INS1_25CollectiveMainloopFwdSm80ILi8ELi1ELb1EN4cute5tupleIJNS5_1CILi128EEENS7_ILi48EEENS7_ILi256EEEEEELi256ENS_10bfloat16_tEfNS_4arch4Sm80ELb1ELb0ELb1ELb1ELb0ELb0ELb1ELb1EEENS1_21CollectiveEpilogueFwdINS6_IJS8_SA_S9_EEENS6_IJNS7_ILi1EEESI_SI_EEESC_SE_Li256ELb1ELb1ELb1ELb0EEENS1_36VarlenDynamicPersistentTileSchedulerILi128ELi48ELi256ELi256ELb1ELb1ELb0ELb1ELb1ELb1EEEEEEEEEvNT_6ParamsE)
        /*08b4*/ 	.word	0x000000e8


	//----- nvinfo : EIATTR_MIN_STACK_SIZE
	.align		4
.L_382:
        /*08b8*/ 	.byte	0x04, 0x12
        /*08ba*/ 	.short	(.L_384 - .L_383)
	.align		4
.L_383:
        /*08bc*/ 	.word	index@(_ZN7cutlass13device_kernelIN5flash19enable_sm80_to_sm89INS1_16FlashAttnFwdSm80INS1_25CollectiveMainloopFwdSm80ILi8ELi1ELb0EN4cute5tupleIJNS5_1CILi128EEENS7_ILi32EEENS7_ILi256EEEEEELi256ENS_10bfloat16_tEfNS_4arch4Sm80ELb1ELb0ELb1ELb1ELb0ELb1ELb1ELb1EEENS1_21CollectiveEpilogueFwdINS6_IJS8_SA_S9_EEENS6_IJNS7_ILi1EEESI_SI_EEESC_SE_Li256ELb1ELb1ELb1ELb0EEENS1_36VarlenDynamicPersistentTileSchedulerILi128ELi32ELi256ELi256ELb1ELb1ELb0ELb1ELb1ELb1EEEEEEEEEvNT_6ParamsE)
        /*08c0*/ 	.word	0x00000008


	//----- nvinfo : EIATTR_MIN_STACK_SIZE
	.align		4
.L_384:
        /*08c4*/ 	.byte	0x04, 0x12
        /*08c6*/ 	.short	(.L_386 - .L_385)
	.align		4
.L_385:
        /*08c8*/ 	.word	index@(_ZN7cutlass13device_kernelIN5flash19enable_sm80_to_sm89INS1_16FlashAttnFwdSm80INS1_25CollectiveMainloopFwdSm80ILi8ELi1ELb0EN4cute5tupleIJNS5_1CILi128EEENS7_ILi96EEENS7_ILi256EEEEEELi256ENS_10bfloat16_tEfNS_4arch4Sm80ELb0ELb0ELb1ELb0ELb0ELb0ELb1ELb1EEENS1_21CollectiveEpilogueFwdINS6_IJS8_SA_S9_EEENS6_IJNS7_ILi1EEESI_SI_EEESC_SE_Li256ELb0ELb1ELb1ELb0EEENS1_19SingleTileSchedulerILb0ELb1ELb1ELi128EEEEEEEEEvNT_6ParamsE)
        /*08cc*/ 	.word	0x00000040


	//----- nvinfo : EIATTR_MIN_STACK_SIZE
	.align		4
.L_386:
        /*08d0*/ 	.byte	0x04, 0x12
        /*08d2*/ 	.short	(.L_388 - .L_387)
	.align		4
.L_387:
        /*08d4*/ 	.word	index@(_ZN7cutlass13device_kernelIN5flash19enable_sm80_to_sm89INS1_16FlashAttnFwdSm80INS1_25CollectiveMainloopFwdSm80ILi8ELi1ELb0EN4cute5tupleIJNS5_1CILi128EEENS7_ILi64EEENS7_ILi256EEEEEELi256ENS_10bfloat16_tEfNS_4arch4Sm80ELb0ELb0ELb1ELb1ELb0ELb0ELb1ELb1EEENS1_21CollectiveEpilogueFwdINS6_IJS8_SA_S9_EEENS6_IJNS7_ILi1EEESI_SI_EEESC_SE_Li256ELb1ELb1ELb1ELb0EEENS1_36VarlenDynamicPersistentTileSchedulerILi128ELi64ELi256ELi256ELb1ELb1ELb0ELb0ELb1ELb1EEEEEEEEEvNT_6ParamsE)
        /*08d8*/ 	.word	0x000000f0


	//----- nvinfo : EIATTR_MIN_STACK_SIZE
	.align		4
.L_388:
        /*08dc*/ 	.byte	0x04, 0x12
        /*08de*/ 	.short	(.L_390 - .L_389)
	.align		4
.L_389:
        /*08e0*/ 	.word	index@(_ZN7cutlass13device_kernelIN5flash19enable_sm80_to_sm89INS1_16FlashAttnFwdSm80INS1_25CollectiveMainloopFwdSm80ILi8ELi1ELb0EN4cute5tupleIJNS5_1CILi128EEENS7_ILi48EEENS7_ILi256EEEEEELi256ENS_10bfloat16_tEfNS_4arch4Sm80ELb0ELb0ELb1ELb1ELb0ELb1ELb1ELb1EEENS1_21CollectiveEpilogueFwdINS6_IJS8_SA_S9_EEENS6_IJNS7_ILi1EEESI_SI_EEESC_SE_Li256ELb1ELb1ELb1ELb0EEENS1_36VarlenDynamicPersistentTileSchedulerILi128ELi48ELi256ELi256ELb1ELb1ELb0ELb0ELb1ELb1EEEEEEEEEvNT_6ParamsE)
        /*08e4*/ 	.word	0x00000060


	//----- nvinfo : EIATTR_MIN_STACK_SIZE
	.align		4
.L_390:
        /*08e8*/ 	.byte	0x04, 0x12
        /*08ea*/ 	.short	(.L_392 - .L_391)
	.align		4
.L_391:
        /*08ec*/ 	.word	index@(_ZN7cutlass13device_kernelIN5flash19enable_sm80_to_sm89INS1_16FlashAttnFwdSm80INS1_25CollectiveMainloopFwdSm80ILi8ELi1ELb0EN4cute5tupleIJNS5_1CILi128EEENS7_ILi64EEENS7_ILi256EEEEEELi256ENS_10bfloat16_tEfNS_4arch4Sm80ELb0ELb1ELb1ELb0ELb0ELb0ELb1ELb1EEENS1_21CollectiveEpilogueFwdINS6_IJS8_SA_S9_EEENS6_IJNS7_ILi1EEESI_SI_EEESC_SE_Li256ELb0ELb1ELb1ELb0EEENS1_19SingleTileSchedulerILb0ELb1ELb1ELi128EEEEEEEEEvNT_6ParamsE)
        /*08f0*/ 	.word	0x00000058


	//----- nvinfo : EIATTR_MIN_STACK_SIZE
	.align		4
.L_392:
        /*08f4*/ 	.byte	0x04, 0x12
        /*08f6*/ 	.short	(.L_394 - .L_393)
	.align		4
.L_393:
        /*08f8*/ 	.word	index@(_ZN7cutlass13device_kernelIN5flash19enable_sm80_to_sm89INS1_16FlashAttnFwdSm80INS1_25CollectiveMainloopFwdSm80ILi8ELi1ELb0EN4cute5tupleIJNS5_1CILi128EEENS7_ILi64EEENS7_ILi256EEEEEELi256ENS_10bfloat16_tEfNS_4arch4Sm80ELb0ELb1ELb1ELb1ELb0ELb0ELb1ELb1EEENS1_21CollectiveEpilogueFwdINS6_IJS8_SA_S9_EEENS6_IJNS7_ILi1EEESI_SI_EEESC_SE_Li256ELb1ELb1ELb1ELb0EEENS1_36VarlenDynamicPersistentTileSchedulerILi128ELi64ELi256ELi256ELb1ELb1ELb0ELb1ELb0ELb1EEEEEEEEEvNT_6ParamsE)
        /*08fc*/ 	.word	0x000000b0


	//----- nvinfo : EIATTR_MIN_STACK_SIZE
	.align		4
.L_394:
        /*0900*/ 	.byte	0x04, 0x12
        /*0902*/ 	.short	(.L_396 - .L_395)
	.align		4
.L_395:
        /*0904*/ 	.word	index@(_ZN7cutlass13device_kernelIN5flash19enable_sm80_to_sm89INS1_16FlashAttnFwdSm80INS1_25CollectiveMainloopFwdSm80ILi8ELi1ELb0EN4cute5tupleIJNS5_1CILi128EEENS7_ILi48EEENS7_ILi256EEEEEELi256ENS_10bfloat16_tEfNS_4arch4Sm80ELb0ELb1ELb1ELb1ELb0ELb1ELb1ELb1EEENS1_21CollectiveEpilogueFwdINS6_IJS8_SA_S9_EEENS6_IJNS7_ILi1EEESI_SI_EEESC_SE_Li256ELb1ELb1ELb1ELb0EEENS1_36VarlenDynamicPersistentTileSchedulerILi128ELi48ELi256ELi256ELb1ELb1ELb0ELb1ELb0ELb1EEEEEEEEEvNT_6ParamsE)
        /*0908*/ 	.word	0x000001c0


	//----- nvinfo : EIATTR_MIN_STACK_SIZE
	.align		4
.L_396:
        /*090c*/ 	.byte	0x04, 0x12
        /*090e*/ 	.short	(.L_398 - .L_397)
	.align		4
.L_397:
        /*0910*/ 	.word	index@(_ZN7cutlass13device_kernelIN5flash19enable_sm80_to_sm89INS1_16FlashAttnFwdSm80INS1_25CollectiveMainloopFwdSm80ILi8ELi1ELb0EN4cute5tupleIJNS5_1CILi128EEENS7_ILi96EEENS7_ILi256EEEEEELi256ENS_10bfloat16_tEfNS_4arch4Sm80ELb1ELb0ELb1ELb0ELb0ELb0ELb1ELb1EEENS1_21CollectiveEpilogueFwdINS6_IJS8_SA_S9_EEENS6_IJNS7_ILi1EEESI_SI_EEESC_SE_Li256ELb0ELb1ELb1ELb0EEENS1_30DynamicPersistentTileSchedulerILi256ELi256ELb1ELb1ELb0EEEEEEEEEvNT_6ParamsE)
        /*0914*/ 	.word	0x000000b0


	//----- nvinfo : EIATTR_MIN_STACK_SIZE
	.align		4
.L_398:
        /*0918*/ 	.byte	0x04, 0x12
        /*091a*/ 	.short	(.L_400 - .L_399)
	.align		4
.L_399:
        /*091c*/ 	.word	index@(_ZN7cutlass13device_kernelIN5flash19enable_sm80_to_sm89INS1_16FlashAttnFwdSm80INS1_25CollectiveMainloopFwdSm80ILi8ELi1ELb0EN4cute5tupleIJNS5_1CILi128EEENS7_ILi64EEENS7_ILi256EEEEEELi256ENS_10bfloat16_tEfNS_4arch4Sm80ELb1ELb0ELb1ELb1ELb0ELb0ELb1ELb1EEENS1_21CollectiveEpilogueFwdINS6_IJS8_SA_S9_EEENS6_IJNS7_ILi1EEESI_SI_EEESC_SE_Li256ELb1ELb1ELb1ELb0EEENS1_36VarlenDynamicPersistentTileSchedulerILi128ELi64ELi256ELi256ELb1ELb1ELb0ELb1ELb1ELb1EEEEEEEEEvNT_6ParamsE)
        /*0920*/ 	.word	0x000000e8


	//----- nvinfo : EIATTR_MIN_STACK_SIZE
	.align		4
.L_400:
        /*0924*/ 	.byte	0x04, 0x12
        /*0926*/ 	.short	(.L_402 - .L_401)
	.align		4
.L_401:
        /*0928*/ 	.word	index@(_ZN7cutlass13device_kernelIN5flash19enable_sm80_to_sm89INS1_16FlashAttnFwdSm80INS1_25CollectiveMainloopFwdSm80ILi8ELi1ELb0EN4cute5tupleIJNS5_1CILi128EEENS7_ILi48EEENS7_ILi256EEEEEELi256ENS_10bfloat16_tEfNS_4arch4Sm80ELb1ELb0ELb1ELb1ELb0ELb1ELb1ELb1EEENS1_21CollectiveEpilogueFwdINS6_IJS8_SA_S9_EEENS6_IJNS7_ILi1EEESI_SI_EEESC_SE_Li256ELb1ELb1ELb1ELb0EEENS1_36VarlenDynamicPersistentTileSchedulerILi128ELi48ELi256ELi256ELb1ELb1ELb0ELb1ELb1ELb1EEEEEEEEEvNT_6ParamsE)
        /*092c*/ 	.word	0x00000060


	//----- nvinfo : EIATTR_MIN_STACK_SIZE
	.align		4
.L_402:
        /*0930*/ 	.byte	0x04, 0x12
        /*0932*/ 	.short	(.L_404 - .L_403)
	.align		4
.L_403:
        /*0934*/ 	.word	index@(_ZN7cutlass13device_kernelIN5flash19enable_sm80_to_sm89INS1_16FlashAttnFwdSm80INS1_25CollectiveMainloopFwdSm80ILi8ELi1ELb1EN4cute5tupleIJNS5_1CILi128EEENS7_ILi64EEENS7_ILi256EEEEEELi256ENS_10bfloat16_tEfNS_4arch4Sm80ELb0ELb0ELb0ELb0ELb0ELb0ELb1ELb1EEENS1_21CollectiveEpilogueFwdINS6_IJS8_SA_S9_EEENS6_IJNS7_ILi1EEESI_SI_EEESC_SE_Li256ELb0ELb1ELb1ELb0EEENS1_19SingleTileSchedulerILb0ELb1ELb1ELi128EEEEEEEEEvNT_6ParamsE)
        /*0938*/ 	.word	0x00000098


	//----- nvinfo : EIATTR_MIN_STACK_SIZE
	.align		4
.L_404:
        /*093c*/ 	.byte	0x04, 0x12
        /*093e*/ 	.short	(.L_406 - .L_405)
	.align		4
.L_405:
        /*0940*/ 	.word	index@(_ZN7cutlass13device_kernelIN5flash19enable_sm80_to_sm89INS1_16FlashAttnFwdSm80INS1_25CollectiveMainloopFwdSm80ILi8ELi1ELb1EN4cute5tupleIJNS5_1CILi128EEENS7_ILi48EEENS7_ILi256EEEEEELi256ENS_10bfloat16_tEfNS_4arch4Sm80ELb0ELb0ELb0ELb1ELb0ELb0ELb1ELb1EEENS1_21CollectiveEpilogueFwdINS6_IJS8_SA_S9_EEENS6_IJNS7_ILi1EEESI_SI_EEESC_SE_Li256ELb1ELb1ELb1ELb0EEENS1_36VarlenDynamicPersistentTileSchedulerILi128ELi48ELi256ELi256ELb1ELb1ELb0ELb0ELb1ELb1EEEEEEEEEvNT_6ParamsE)
        /*0944*/ 	.word	0x000000b8


	//----- nvinfo : EIATTR_MIN_STACK_SIZE
	.align		4
.L_406:
        /*0948*/ 	.byte	0x04, 0x12
        /*094a*/ 	.short	(.L_408 - .L_407)
	.align		4
.L_407:
        /*094c*/ 	.word	index@(_ZN7cutlass13device_kernelIN5flash19enable_sm80_to_sm89INS1_16FlashAttnFwdSm80INS1_25CollectiveMainloopFwdSm80ILi8ELi1ELb0EN4cute5tupleIJNS5_1CILi128EEENS7_ILi32EEENS7_ILi256EEEEEELi256ENS_10bfloat16_tEfNS_4arch4Sm80ELb0ELb0ELb0ELb1ELb0ELb1ELb1ELb1EEENS1_21CollectiveEpilogueFwdINS6_IJS8_SA_S9_EEENS6_IJNS7_ILi1EEESI_SI_EEESC_SE_Li256ELb1ELb1ELb1ELb0EEENS1_36VarlenDynamicPersistentTileSchedulerILi128ELi32ELi256ELi256ELb1ELb1ELb0ELb0ELb1ELb1EEEEEEEEEvNT_6ParamsE)
        /*0950*/ 	.word	0x00000010


	//----- nvinfo : EIATTR_MIN_STACK_SIZE
	.align		4
.L_408:
        /*0954*/ 	.byte	0x04, 0x12
        /*0956*/ 	.short	(.L_410 - .L_409)
	.align		4
.L_409:
        /*0958*/ 	.word	index@(_ZN7cutlass13device_kernelIN5flash19enable_sm80_to_sm89INS1_16FlashAttnFwdSm80INS1_25CollectiveMainloopFwdSm80ILi8ELi1ELb1EN4cute5tupleIJNS5_1CILi128EEENS7_ILi48EEENS7_ILi256EEEEEELi256ENS_10bfloat16_tEfNS_4arch4Sm80ELb0ELb1ELb0ELb0ELb0ELb0ELb1ELb1EEENS1_21CollectiveEpilogueFwdINS6_IJS8_SA_S9_EEENS6_IJNS7_ILi1EEESI_SI_EEESC_SE_Li256ELb0ELb1ELb1ELb0EEENS1_19SingleTileSchedulerILb0ELb1ELb1ELi128EEEEEEEEEvNT_6ParamsE)
        /*095c*/ 	.word	0x00000098


	//----- nvinfo : EIATTR_MIN_STACK_SIZE
	.align		4
.L_410:
        /*0960*/ 	.byte	0x04, 0x12
        /*0962*/ 	.short	(.L_412 - .L_411)
	.align		4
.L_411:
        /*0964*/ 	.word	index@(_ZN7cutlass13device_kernelIN5flash19enable_sm80_to_sm89INS1_16FlashAttnFwdSm80INS1_25CollectiveMainloopFwdSm80ILi8ELi1ELb1EN4cute5tupleIJNS5_1CILi128EEENS7_ILi48EEENS7_ILi256EEEEEELi256ENS_10bfloat16_tEfNS_4arch4Sm80ELb0ELb1ELb0ELb1ELb0ELb0ELb1ELb1EEENS1_21CollectiveEpilogueFwdINS6_IJS8_SA_S9_EEENS6_IJNS7_ILi1EEESI_SI_EEESC_SE_Li256ELb1ELb1ELb1ELb0EEENS1_36VarlenDynamicPersistentTileSchedulerILi128ELi48ELi256ELi256ELb1ELb1ELb0ELb1ELb0ELb1EEEEEEEEEvNT_6ParamsE)
        /*0968*/ 	.word	0x000000b0


	//----- nvinfo : EIATTR_MIN_STACK_SIZE
	.align		4
.L_412:
        /*096c*/ 	.byte	0x04, 0x12
        /*096e*/ 	.short	(.L_414 - .L_413)
	.align		4
.L_413:
        /*0970*/ 	.word	index@(_ZN7cutlass13device_kernelIN5flash19enable_sm80_to_sm89INS1_16FlashAttnFwdSm80INS1_25CollectiveMainloopFwdSm80ILi8ELi1ELb0EN4cute5tupleIJNS5_1CILi128EEENS7_ILi32EEENS7_ILi256EEEEEELi256ENS_10bfloat16_tEfNS_4arch4Sm80ELb0ELb1ELb0ELb1ELb0ELb1ELb1ELb1EEENS1_21CollectiveEpilogueFwdINS6_IJS8_SA_S9_EEENS6_IJNS7_ILi1EEESI_SI_EEESC_SE_Li256ELb1ELb1ELb1ELb0EEENS1_36VarlenDynamicPersistentTileSchedulerILi128ELi32ELi256ELi256ELb1ELb1ELb0ELb1ELb0ELb1EEEEEEEEEvNT_6ParamsE)
        /*0974*/ 	.word	0x00000008


	//----- nvinfo : EIATTR_MIN_STACK_SIZE
	.align		4
.L_414:
        /*0978*/ 	.byte	0x04, 0x12
        /*097a*/ 	.short	(.L_416 - .L_415)
	.align		4
.L_415:
        /*097c*/ 	.word	index@(_ZN7cutlass13device_kernelIN5flash19enable_sm80_to_sm89INS1_16FlashAttnFwdSm80INS1_25CollectiveMainloopFwdSm80ILi8ELi1ELb1EN4cute5tupleIJNS5_1CILi128EEENS7_ILi64EEENS7_ILi256EEEEEELi256ENS_10bfloat16_tEfNS_4arch4Sm80ELb1ELb0ELb0ELb0ELb0ELb0ELb1ELb1EEENS1_21CollectiveEpilogueFwdINS6_IJS8_SA_S9_EEENS6_IJNS7_ILi1EEESI_SI_EEESC_SE_Li256ELb0ELb1ELb1ELb0EEENS1_30DynamicPersistentTileSchedulerILi256ELi256ELb1ELb1ELb0EEEEEEEEEvNT_6ParamsE)
        /*0980*/ 	.word	0x00000168


	//----- nvinfo : EIATTR_MIN_STACK_SIZE
	.align		4
.L_416:
        /*0984*/ 	.byte	0x04, 0x12
        /*0986*/ 	.short	(.L_418 - .L_417)
	.align		4
.L_417:
        /*0988*/ 	.word	index@(_ZN7cutlass13device_kernelIN5flash19enable_sm80_to_sm89INS1_16FlashAttnFwdSm80INS1_25CollectiveMainloopFwdSm80ILi8ELi1ELb1EN4cute5tupleIJNS5_1CILi128EEENS7_ILi48EEENS7_ILi256EEEEEELi256ENS_10bfloat16_tEfNS_4arch4Sm80ELb1ELb0ELb0ELb1ELb0ELb0ELb1ELb1EEENS1_21CollectiveEpilogueFwdINS6_IJS8_SA_S9_EEENS6_IJNS7_ILi1EEESI_SI_EEESC_SE_Li256ELb1ELb1ELb1ELb0EEENS1_36VarlenDynamicPersistentTileSchedulerILi128ELi48ELi256ELi256ELb1ELb1ELb0ELb1ELb1ELb1EEEEEEEEEvNT_6ParamsE)
        /*098c*/ 	.word	0x000000e0


	//----- nvinfo : EIATTR_MIN_STACK_SIZE
	.align		4
.L_418:
        /*0990*/ 	.byte	0x04, 0x12
        /*0992*/ 	.short	(.L_420 - .L_419)
	.align		4
.L_419:
        /*0994*/ 	.word	index@(_ZN7cutlass13device_kernelIN5flash19enable_sm80_to_sm89INS1_16FlashAttnFwdSm80INS1_25CollectiveMainloopFwdSm80ILi8ELi1ELb0EN4cute5tupleIJNS5_1CILi128EEENS7_ILi32EEENS7_ILi256EEEEEELi256ENS_10bfloat16_tEfNS_4arch4Sm80ELb1ELb0ELb0ELb1ELb0ELb1ELb1ELb1EEENS1_21CollectiveEpilogueFwdINS6_IJS8_SA_S9_EEENS6_IJNS7_ILi1EEESI_SI_EEESC_SE_Li256ELb1ELb1ELb1ELb0EEENS1_36VarlenDynamicPersistentTileSchedulerILi128ELi32ELi256ELi256ELb1ELb1ELb0ELb1ELb1ELb1EEEEEEEEEvNT_6ParamsE)
        /*0998*/ 	.word	0x00000008


	//----- nvinfo : EIATTR_MIN_STACK_SIZE
	.align		4
.L_420:
        /*099c*/ 	.byte	0x04, 0x12
        /*099e*/ 	.short	(.L_422 - .L_421)
	.align		4
.L_421:
        /*09a0*/ 	.word	index@(_ZN7cutlass13device_kernelIN5flash19enable_sm80_to_sm89INS1_16FlashAttnFwdSm80INS1_25CollectiveMainloopFwdSm80ILi8ELi1ELb0EN4cute5tupleIJNS5_1CILi128EEENS7_ILi96EEENS7_ILi256EEEEEELi256ENS_10bfloat16_tEfNS_4arch4Sm80ELb0ELb0ELb0ELb0ELb0ELb0ELb1ELb1EEENS1_21CollectiveEpilogueFwdINS6_IJS8_SA_S9_EEENS6_IJNS7_ILi1EEESI_SI_EEESC_SE_Li256ELb0ELb1ELb1ELb0EEENS1_19SingleTileSchedulerILb0ELb1ELb1ELi128EEEEEEEEEvNT_6ParamsE)
        /*09a4*/ 	.word	0x00000058


	//----- nvinfo : EIATTR_MIN_STACK_SIZE
	.align		4
.L_422:
        /*09a8*/ 	.byte	0x04, 0x12
        /*09aa*/ 	.short	(.L_424 - .L_423)
	.align		4
.L_423:
        /*09ac*/ 	.word	index@(_ZN7cutlass13device_kernelIN5flash19enable_sm80_to_sm89INS1_16FlashAttnFwdSm80INS1_25CollectiveMainloopFwdSm80ILi8ELi1ELb0EN4cute5tupleIJNS5_1CILi128EEENS7_ILi64EEENS7_ILi256EEEEEELi256ENS_10bfloat16_tEfNS_4arch4Sm80ELb0ELb0ELb0ELb1ELb0ELb0ELb1ELb1EEENS1_21CollectiveEpilogueFwdINS6_IJS8_SA_S9_EEENS6_IJNS7_ILi1EEESI_SI_EEESC_SE_Li256ELb1ELb1ELb1ELb0EEENS1_36VarlenDynamicPersistentTileSchedulerILi128ELi64ELi256ELi256ELb1ELb1ELb0ELb0ELb1ELb1EEEEEEEEEvNT_6ParamsE)
        /*09b0*/ 	.word	0x00000040


	//----- nvinfo : EIATTR_MIN_STACK_SIZE
	.align		4
.L_424:
        /*09b4*/ 	.byte	0x04, 0x12
        /*09b6*/ 	.short	(.L_426 - .L_425)
	.align		4
.L_425:
        /*09b8*/ 	.word	index@(_ZN7cutlass13device_kernelIN5flash19enable_sm80_to_sm89INS1_16FlashAttnFwdSm80INS1_25CollectiveMainloopFwdSm80ILi8ELi1ELb0EN4cute5tupleIJNS5_1CILi128EEENS7_ILi48EEENS7_ILi256EEEEEELi256ENS_10bfloat16_tEfNS_4arch4Sm80ELb0ELb0ELb0ELb1ELb0ELb1ELb1ELb1EEENS1_21CollectiveEpilogueFwdINS6_IJS8_SA_S9_EEENS6_IJNS7_ILi1EEESI_SI_EEESC_SE_Li256ELb1ELb1ELb1ELb0EEENS1_36VarlenDynamicPersistentTileSchedulerILi128ELi48ELi256ELi256ELb1ELb1ELb0ELb0ELb1ELb1EEEEEEEEEvNT_6ParamsE)
        /*09bc*/ 	.word	0x00000060


	//----- nvinfo : EIATTR_MIN_STACK_SIZE
	.align		4
.L_426:
        /*09c0*/ 	.byte	0x04, 0x12
        /*09c2*/ 	.short	(.L_428 - .L_427)
	.align		4
.L_427:
        /*09c4*/ 	.word	index@(_ZN7cutlass13device_kernelIN5flash19enable_sm80_to_sm89INS1_16FlashAttnFwdSm80INS1_25CollectiveMainloopFwdSm80ILi8ELi1ELb0EN4cute5tupleIJNS5_1CILi128EEENS7_ILi64EEENS7_ILi256EEEEEELi256ENS_10bfloat16_tEfNS_4arch4Sm80ELb0ELb1ELb0ELb0ELb0ELb0ELb1ELb1EEENS1_21CollectiveEpilogueFwdINS6_IJS8_SA_S9_EEENS6_IJNS7_ILi1EEESI_SI_EEESC_SE_Li256ELb0ELb1ELb1ELb0EEENS1_19SingleTileSchedulerILb0ELb1ELb1ELi128EEEEEEEEEvNT_6ParamsE)
        /*09c8*/ 	.word	0x00000040


	//----- nvinfo : EIATTR_MIN_STACK_SIZE
	.align		4
.L_428:
        /*09cc*/ 	.byte	0x04, 0x12
        /*09ce*/ 	.short	(.L_430 - .L_429)
	.align		4
.L_429:
        /*09d0*/ 	.word	index@(_ZN7cutlass13device_kernelIN5flash19enable_sm80_to_sm89INS1_16FlashAttnFwdSm80INS1_25CollectiveMainloopFwdSm80ILi8ELi1ELb0EN4cute5tupleIJNS5_1CILi128EEENS7_ILi64EEENS7_ILi256EEEEEELi256ENS_10bfloat16_tEfNS_4arch4Sm80ELb0ELb1ELb0ELb1ELb0ELb0ELb1ELb1EEENS1_21CollectiveEpilogueFwdINS6_IJS8_SA_S9_EEENS6_IJNS7_ILi1EEESI_SI_EEESC_SE_Li256ELb1ELb1ELb1ELb0EEENS1_36VarlenDynamicPersistentTileSchedulerILi128ELi64ELi256ELi256ELb1ELb1ELb0ELb1ELb0ELb1EEEEEEEEEvNT_6ParamsE)
        /*09d4*/ 	.word	0x00000058


	//----- nvinfo : EIATTR_MIN_STACK_SIZE
	.align		4
.L_430:
        /*09d8*/ 	.byte	0x04, 0x12
        /*09da*/ 	.short	(.L_432 - .L_431)
	.align		4
.L_431:
        /*09dc*/ 	.word	index@(_ZN7cutlass13device_kernelIN5flash19enable_sm80_to_sm89INS1_16FlashAttnFwdSm80INS1_25CollectiveMainloopFwdSm80ILi8ELi1ELb0EN4cute5tupleIJNS5_1CILi128EEENS7_ILi48EEENS7_ILi256EEEEEELi256ENS_10bfloat16_tEfNS_4arch4Sm80ELb0ELb1ELb0ELb1ELb0ELb1ELb1ELb1EEENS1_21CollectiveEpilogueFwdINS6_IJS8_SA_S9_EEENS6_IJNS7_ILi1EEESI_SI_EEESC_SE_Li256ELb1ELb1ELb1ELb0EEENS1_36VarlenDynamicPersistentTileSchedulerILi128ELi48ELi256ELi256ELb1ELb1ELb0ELb1ELb0ELb1EEEEEEEEEvNT_6ParamsE)
        /*09e0*/ 	.word	0x000001b8


	//----- nvinfo : EIATTR_MIN_STACK_SIZE
	.align		4
.L_432:
        /*09e4*/ 	.byte	0x04, 0x12
        /*09e6*/ 	.short	(.L_434 - .L_433)
	.align		4
.L_433:
        /*09e8*/ 	.word	index@(_ZN7cutlass13device_kernelIN5flash19enable_sm80_to_sm89INS1_16FlashAttnFwdSm80INS1_25CollectiveMainloopFwdSm80ILi8ELi1ELb0EN4cute5tupleIJNS5_1CILi128EEENS7_ILi96EEENS7_ILi256EEEEEELi256ENS_10bfloat16_tEfNS_4arch4Sm80ELb1ELb0ELb0ELb0ELb0ELb0ELb1ELb1EEENS1_21CollectiveEpilogueFwdINS6_IJS8_SA_S9_EEENS6_IJNS7_ILi1EEESI_SI_EEESC_SE_Li256ELb0ELb1ELb1ELb0EEENS1_30DynamicPersistentTileSchedulerILi256ELi256ELb1ELb1ELb0EEEEEEEEEvNT_6ParamsE)
        /*09ec*/ 	.word	0x000000b8


	//----- nvinfo : EIATTR_MIN_STACK_SIZE
	.align		4
.L_434:
        /*09f0*/ 	.byte	0x04, 0x12
        /*09f2*/ 	.short	(.L_436 - .L_435)
	.align		4
.L_435:
        /*09f4*/ 	.word	index@(_ZN7cutlass13device_kernelIN5flash19enable_sm80_to_sm89INS1_16FlashAttnFwdSm80INS1_25CollectiveMainloopFwdSm80ILi8ELi1ELb0EN4cute5tupleIJNS5_1CILi128EEENS7_ILi64EEENS7_ILi256EEEEEELi256ENS_10bfloat16_tEfNS_4arch4Sm80ELb1ELb0ELb0ELb1ELb0ELb0ELb1ELb1EEENS1_21CollectiveEpilogueFwdINS6_IJS8_SA_S9_EEENS6_IJNS7_ILi1EEESI_SI_EEESC_SE_Li256ELb1ELb1ELb1ELb0EEENS1_36VarlenDynamicPersistentTileSchedulerILi128ELi64ELi256ELi256ELb1ELb1ELb0ELb1ELb1ELb1EEEEEEEEEvNT_6ParamsE)
        /*09f8*/ 	.word	0x00000088


	//----- nvinfo : EIATTR_MIN_STACK_SIZE
	.align		4
.L_436:
        /*09fc*/ 	.byte	0x04, 0x12
        /*09fe*/ 	.short	(.L_438 - .L_437)
	.align		4
.L_437:
        /*0a00*/ 	.word	index@(_ZN7cutlass13device_kernelIN5flash19enable_sm80_to_sm89INS1_16FlashAttnFwdSm80INS1_25CollectiveMainloopFwdSm80ILi8ELi1ELb0EN4cute5tupleIJNS5_1CILi128EEENS7_ILi48EEENS7_ILi256EEEEEELi256ENS_10bfloat16_tEfNS_4arch4Sm80ELb1ELb0ELb0ELb1ELb0ELb1ELb1ELb1EEENS1_21CollectiveEpilogueFwdINS6_IJS8_SA_S9_EEENS6_IJNS7_ILi1EEESI_SI_EEESC_SE_Li256ELb1ELb1ELb1ELb0EEENS1_36VarlenDynamicPersistentTileSchedulerILi128ELi48ELi256ELi256ELb1ELb1ELb0ELb1ELb1ELb1EEEEEEEEEvNT_6ParamsE)
        /*0a04*/ 	.word	0x00000058
.L_438:


//--------------------- .nv.info._ZN7cutlass13device_kernelIN5flash19enable_sm80_to_sm89INS1_16FlashAttnFwdSm80INS1_25CollectiveMainloopFwdSm80ILi8ELi1ELb1EN4cute5tupleIJNS5_1CILi128EEENS7_ILi64EEENS7_ILi256EEEEEELi256ENS_10bfloat16_tEfNS_4arch4Sm80ELb0ELb0ELb1ELb0ELb0ELb0ELb1ELb1EEENS1_21CollectiveEpilogueFwdINS6_IJS8_SA_S9_EEENS6_IJNS7_ILi1EEESI_SI_EEESC_SE_Li256ELb0ELb1ELb1ELb0EEENS1_19SingleTileSchedulerILb0ELb1ELb1ELi128EEEEEEEEEvNT_6ParamsE --------------------------
	.section	.nv.info._ZN7cutlass13device_kernelIN5flash19enable_sm80_to_sm89INS1_16FlashAttnFwdSm80INS1_25CollectiveMainloopFwdSm80ILi8ELi1ELb1EN4cute5tupleIJNS5_1CILi128EEENS7_ILi64EEENS7_ILi256EEEEEELi256ENS_10bfloat16_tEfNS_4arch4Sm80ELb0ELb0ELb1ELb0ELb0ELb0ELb1ELb1EEENS1_21CollectiveEpilogueFwdINS6_IJS8_SA_S9_EEENS6_IJNS7_ILi1EEESI_SI_EEESC_SE_Li256ELb0ELb1ELb1ELb0EEENS1_19SingleTileSchedulerILb0ELb1ELb1ELi128EEEEEEEEEvNT_6ParamsE,"",@"SHT_CUDA_INFO"
	.sectionflags	@""
	.align	4


	//----- nvinfo : EIATTR_CUDA_API_VERSION
	.align		4
        /*0000*/ 	.byte	0x04, 0x37
        /*0002*/ 	.short	(.L_440 - .L_439)
.L_439:
        /*0004*/ 	.word	0x00000082


	//----- nvinfo : EIATTR_SW2861232_WAR
	.align		4
.L_440:
        /*0008*/ 	.byte	0x01, 0x35
	.zero		2


	//----- nvinfo : EIATTR_PARAM_CBANK
	.align		4
        /*000c*/ 	.byte	0x04, 0x0a
        /*000e*/ 	.short	(.L_442 - .L_441)
	.align		4
.L_441:
        /*0010*/ 	.word	index@(.nv.constant0._ZN7cutlass13device_kernelIN5flash19enable_sm80_to_sm89INS1_16FlashAttnFwdSm80INS1_25CollectiveMainloopFwdSm80ILi8ELi1ELb1EN4cute5tupleIJNS5_1CILi128EEENS7_ILi64EEENS7_ILi256EEEEEELi256ENS_10bfloat16_tEfNS_4arch4Sm80ELb0ELb0ELb1ELb0ELb0ELb0ELb1ELb1EEENS1_21CollectiveEpilogueFwdINS6_IJS8_SA_S9_EEENS6_IJNS7_ILi1EEESI_SI_EEESC_SE_Li256ELb0ELb1ELb1ELb0EEENS1_19SingleTileSchedulerILb0ELb1ELb1ELi128EEEEEEEEEvNT_6ParamsE)
        /*0014*/ 	.short	0x0160
        /*0016*/ 	.short	0x0418


	//----- nvinfo : EIATTR_CBANK_PARAM_SIZE
	.align		4
.L_442:
        /*0018*/ 	.byte	0x03, 0x19
        /*001a*/ 	.short	0x0418


	//----- nvinfo : EIATTR_KPARAM_INFO
	.align		4
        /*001c*/ 	.byte	0x04, 0x17
        /*001e*/ 	.short	(.L_444 - .L_443)
.L_443:
        /*0020*/ 	.word	0x00000000
        /*0024*/ 	.short	0x0000
        /*0026*/ 	.short	0x0000
        /*0028*/ 	.byte	0x00, 0xf0, 0x61, 0x10


	//----- nvinfo : EIATTR_MAXREG_COUNT
	.align		4
.L_444:
        /*002c*/ 	.byte	0x03, 0x1b
        /*002e*/ 	.short	0x00ff


	//----- nvinfo : EIATTR_NUM_BARRIERS
	.align		4
        /*0030*/ 	.byte	0x02, 0x4c
        /*0032*/ 	.byte	0x02
	.zero		1


	//----- nvinfo : EIATTR_ANNOTATIONS
	.align		4
        /*0034*/ 	.byte	0x04, 0x55
        /*0036*/ 	.short	(.L_446 - .L_445)


	//   ....[0]....
.L_445:
        /*0038*/ 	.word	0x00000001
        /*003c*/ 	.byte	0x70, 0x0e, 0x00, 0x00, 0x01, 0x00, 0x00, 0x00, 0x00, 0x15, 0x00, 0x00, 0x01, 0x00, 0x00, 0x00
        /* <DEDUP_REMOVED lines=50> */
        /*036c*/ 	.byte	0xa0, 0x95, 0x00, 0x00, 0x01, 0x00, 0x00, 0x00, 0xb0, 0x95, 0x00, 0x00


	//----- nvinfo : EIATTR_MERCURY_ISA_VERSION
	.align		4
.L_446:
        /*0378*/ 	.byte	0x03, 0x5f
        /*037a*/ 	.short	0x0000


	//----- nvinfo : EIATTR_COOP_GROUP_MASK_REGIDS
	.align		4
        /*037c*/ 	.byte	0x04, 0x29
        /*037e*/ 	.short	(.L_448 - .L_447)


	//   ....[0]....
.L_447:
        /*0380*/ 	.word	0xffffffff


	//   ....[1]....
        /*0384*/ 	.word	0xffffffff


	//   ....[2]....
        /*0388*/ 	.word	0xffffffff


	//   ....[3]....
        /*038c*/ 	.word	0xffffffff


	//   ....[4]....
        /*0390*/ 	.word	0xffffffff


	//   ....[5]....
        /*0394*/ 	.word	0xffffffff


	//   ....[6]....
        /*0398*/ 	.word	0xffffffff


	//   ....[7]....
        /*039c*/ 	.word	0xffffffff


	//   ....[8]....
        /*03a0*/ 	.word	0xffffffff


	//   ....[9]....
        /*03a4*/ 	.word	0xffffffff


	//   ....[10]....
        /*03a8*/ 	.word	0xffffffff


	//   ....[11]....
        /*03ac*/ 	.word	0xffffffff


	//   ....[12]....
        /*03b0*/ 	.word	0xffffffff


	//   ....[13]....
        /*03b4*/ 	.word	0xffffffff


	//   ....[14]....
        /*03b8*/ 	.word	0xffffffff


	//   ....[15]....
        /*03bc*/ 	.word	0xffffffff


	//   ....[16]....
        /*03c0*/ 	.word	0xffffffff


	//   ....[17]....
        /*03c4*/ 	.word	0xffffffff


	//   ....[18]....
        /*03c8*/ 	.word	0xffffffff


	//   ....[19]....
        /*03cc*/ 	.word	0xffffffff


	//   ....[20]....
        /*03d0*/ 	.word	0xffffffff


	//   ....[21]....
        /*03d4*/ 	.word	0xffffffff


	//   ....[22]....
        /*03d8*/ 	.word	0xffffffff


	//   ....[23]....
        /*03dc*/ 	.word	0xffffffff


	//   ....[24]....
        /*03e0*/ 	.word	0xffffffff


	//   ....[25]....
        /*03e4*/ 	.word	0xffffffff


	//   ....[26]....
        /*03e8*/ 	.word	0xffffffff


	//   ....[27]....
        /*03ec*/ 	.word	0xffffffff


	//   ....[28]....
        /*03f0*/ 	.word	0xffffffff


	//----- nvinfo : EIATTR_COOP_GROUP_INSTR_OFFSETS
	.align		4
.L_448:
        /*03f4*/ 	.byte	0x04, 0x28
        /*03f6*/ 	.short	(.L_450 - .L_449)


	//   ....[0]....
.L_449:
        /*03f8*/ 	.word	0x00000060


	//   ....[1]....
        /*03fc*/ 	.word	0x00000da0


	//   ....[2]....
        /*0400*/ 	.word	0x00000dd0


	//   ....[3]....
        /*0404*/ 	.word	0x00000e00


	//   ....[4]....
        /*0408*/ 	.word	0x00000ea0


	//   ....[5]....
        /*040c*/ 	.word	0x00001130


	//   ....[6]....
        /*0410*/ 	.word	0x00001160


	//   ....[7]....
        /*0414*/ 	.word	0x000011d0


	//   ....[8]....
        /*0418*/ 	.word	0x000011e0


	//   ....[9]....
        /*041c*/ 	.word	0x000034f0


	//   ....[10]....
        /*0420*/ 	.word	0x000035c0


	//   ....[11]....
        /*0424*/ 	.word	0x000035d0


	//   ....[12]....
        /*0428*/ 	.word	0x00003630


	//   ....[13]....
        /*042c*/ 	.word	0x00007170


	//   ....[14]....
        /*0430*/ 	.word	0x000071c0


	//   ....[15]....
        /*0434*/ 	.word	0x00007940


	//   ....[16]....
        /*0438*/ 	.word	0x00007960


	//   ....[17]....
        /*043c*/ 	.word	0x000095f0


	//   ....[18]....
        /*0440*/ 	.word	0x00009600


	//   ....[19]....
        /*0444*/ 	.word	0x00009630


	//   ....[20]....
        /*0448*/ 	.word	0x00009640


	//   ....[21]....
        /*044c*/ 	.word	0x0000a530


	//   ....[22]....
        /*0450*/ 	.word	0x0000a570


	//   ....[23]....
        /*0454*/ 	.word	0x0000a5a0


	//   ....[24]....
        /*0458*/ 	.word	0x0000a5d0


	//   ....[25]....
        /*045c*/ 	.word	0x0000a6c0


	//   ....[26]....
        /*0460*/ 	.word	0x0000a6d0


	//   ....[27]....
        /*0464*/ 	.word	0x0000b2e0


	//   ....[28]....
        /*0468*/ 	.word	0x0000b2f0


	//----- nvinfo : EIATTR_EXIT_INSTR_OFFSETS
	.align		4
.L_450:
        /*046c*/ 	.byte	0x04, 0x1c
        /*046e*/ 	.short	(.L_452 - .L_451)


	//   ....[0]....
.L_451:
        /*0470*/ 	.word	0x000001c0


	//   ....[1]....
        /*0474*/ 	.word	0x0000b300


	//   ....[2]....
        /*0478*/ 	.word	0x0000bea0


	//   ....[3]....
        /*047c*/ 	.word	0x0000bef0


	//   ....[4]....
        /*0480*/ 	.word	0x0000bf20


	//   ....[5]....
        /*0484*/ 	.word	0x0000bf80


	//   ....[6]....
        /*0488*/ 	.word	0x0000c210


	//----- nvinfo : EIATTR_CTAIDZ_USED
	.align		4
.L_452:
        /*048c*/ 	.byte	0x01, 0x04
	.zero		2


	//----- nvinfo : EIATTR_MAX_THREADS
	.align		4
        /*0490*/ 	.byte	0x04, 0x05
        /*0492*/ 	.short	(.L_454 - .L_453)
.L_453:
        /*0494*/ 	.word	0x00000100
        /*0498*/ 	.word	0x00000001
        /*049c*/ 	.word	0x00000001


	//----- nvinfo : EIATTR_CRS_STACK_SIZE
	.align		4
.L_454:
        /*04a0*/ 	.byte	0x04, 0x1e
        /*04a2*/ 	.short	(.L_456 - .L_455)
.L_455:
        /*04a4*/ 	.word	0x00000000
.L_456:


//--------------------- .nv.info._ZN7cutlass13device_kernelIN5flash19enable_sm80_to_sm89INS1_16FlashAttnFwdSm80INS1_25CollectiveMainloopFwdSm80ILi8ELi1ELb1EN4cute5tupleIJNS5_1CILi128EEENS7_ILi48EEENS7_ILi256EEEEEELi256ENS_10bfloat16_tEfNS_4arch4Sm80ELb0ELb0ELb1ELb1ELb0ELb0ELb1ELb1EEENS1_21CollectiveEpilogueFwdINS6_IJS8_SA_S9_EEENS6_IJNS7_ILi1EEESI_SI_EEESC_SE_Li256ELb1ELb1ELb1ELb0EEENS1_36VarlenDynamicPersistentTileSchedulerILi128ELi48ELi256ELi256ELb1ELb1ELb0ELb0ELb1ELb1EEEEEEEEEvNT_6ParamsE --------------------------
	.section	.nv.info._ZN7cutlass13device_kernelIN5flash19enable_sm80_to_sm89INS1_16FlashAttnFwdSm80INS1_25CollectiveMainloopFwdSm80ILi8ELi1ELb1EN4cute5tupleIJNS5_1CILi128EEENS7_ILi48EEENS7_ILi256EEEEEELi256ENS_10bfloat16_tEfNS_4arch4Sm80ELb0ELb0ELb1ELb1ELb0ELb0ELb1ELb1EEENS1_21CollectiveEpilogueFwdINS6_IJS8_SA_S9_EEENS6_IJNS7_ILi1EEESI_SI_EEESC_SE_Li256ELb1ELb1ELb1ELb0EEENS1_36VarlenDynamicPersistentTileSchedulerILi128ELi48ELi256ELi256ELb1ELb1ELb0ELb0ELb1ELb1EEEEEEEEEvNT_6ParamsE,"",@"SHT_CUDA_INFO"
	.sectionflags	@""
	.align	4


	//----- nvinfo : EIATTR_CUDA_API_VERSION
	.align		4
        /*0000*/ 	.byte	0x04, 0x37
        /*0002*/ 	.short	(.L_458 - .L_457)
.L_457:
        /*0004*/ 	.word	0x00000082


	//----- nvinfo : EIATTR_SW2861232_WAR
	.align		4
.L_458:
        /*0008*/ 	.byte	0x01, 0x35
	.zero		2


	//----- nvinfo : EIATTR_PARAM_CBANK
	.align		4
        /*000c*/ 	.byte	0x04, 0x0a
        /*000e*/ 	.short	(.L_460 - .L_459)
	.align		4
.L_459:
        /*0010*/ 	.word	index@(.nv.constant0._ZN7cutlass13device_kernelIN5flash19enable_sm80_to_sm89INS1_16FlashAttnFwdSm80INS1_25CollectiveMainloopFwdSm80ILi8ELi1ELb1EN4cute5tupleIJNS5_1CILi128EEENS7_ILi48EEENS7_ILi256EEEEEELi256ENS_10bfloat16_tEfNS_4arch4Sm80ELb0ELb0ELb1ELb1ELb0ELb0ELb1ELb1EEENS1_21CollectiveEpilogueFwdINS6_IJS8_SA_S9_EEENS6_IJNS7_ILi1EEESI_SI_EEESC_SE_Li256ELb1ELb1ELb1ELb0EEENS1_36VarlenDynamicPersistentTileSchedulerILi128ELi48ELi256ELi256ELb1ELb1ELb0ELb0ELb1ELb1EEEEEEEEEvNT_6ParamsE)
        /*0014*/ 	.short	0x0160
        /*0016*/ 	.short	0x0438


	//----- nvinfo : EIATTR_CBANK_PARAM_SIZE
	.align		4
.L_460:
        /*0018*/ 	.byte	0x03, 0x19
        /*001a*/ 	.short	0x0438


	//----- nvinfo : EIATTR_KPARAM_INFO
	.align		4
        /*001c*/ 	.byte	0x04, 0x17
        /*001e*/ 	.short	(.L_462 - .L_461)
.L_461:
        /*0020*/ 	.word	0x00000000
        /*0024*/ 	.short	0x0000
        /*0026*/ 	.short	0x0000
        /*0028*/ 	.byte	0x00, 0xf0, 0xe1, 0x10


	//----- nvinfo : EIATTR_MAXREG_COUNT
	.align		4
.L_462:
        /*002c*/ 	.byte	0x03, 0x1b
        /*002e*/ 	.short	0x00ff


	//----- nvinfo : EIATTR_NUM_BARRIERS
	.align		4
        /*0030*/ 	.byte	0x02, 0x4c
        /*0032*/ 	.byte	0x06
	.zero		1


	//----- nvinfo : EIATTR_ANNOTATIONS
	.align		4
        /*0034*/ 	.byte	0x04, 0x55
        /*0036*/ 	.short	(.L_464 - .L_463)


	//   ....[0]....
.L_463:
        /* <DEDUP_REMOVED lines=97> */
        /*063c*/ 	.byte	0x20, 0xe5, 0x00, 0x00


	//----- nvinfo : EIATTR_MERCURY_ISA_VERSION
	.align		4
.L_464:
        /*0640*/ 	.byte	0x03, 0x5f
        /*0642*/ 	.short	0x0000


	//----- nvinfo : EIATTR_INT_WARP_WIDE_INSTR_OFFSETS
	.align		4
        /*0644*/ 	.byte	0x04, 0x31
        /*0646*/ 	.short	(.L_466 - .L_465)


	//   ....[0]....
.L_465:
        /*0648*/ 	.word	0x00009230


	//   ....[1]....
        /*064c*/ 	.word	0x000092b0


	//----- nvinfo : EIATTR_COOP_GROUP_MASK_REGIDS
	.align		4
.L_466:
        /*0650*/ 	.byte	0x04, 0x29
        /*0652*/ 	.short	(.L_468 - .L_467)


	//   ....[0]....
.L_467:
        /*0654*/ 	.word	0xffffffff


	//   ....[1]....
        /*0658*/ 	.word	0xffffffff


	//   ....[2]....
        /*065c*/ 	.word	0xffffffff


	//   ....[3]....
        /*0660*/ 	.word	0xffffffff


	//   ....[4]....
        /*0664*/ 	.word	0xffffffff


	//   ....[5]....
        /*0668*/ 	.word	0xffffffff


	//   ....[6]....
        /*066c*/ 	.word	0xffffffff


	//   ....[7]....
        /*0670*/ 	.word	0xffffffff


	//   ....[8]....
        /*0674*/ 	.word	0xffffffff


	//   ....[9]....
        /*0678*/ 	.word	0xffffffff


	//   ....[10]....
        /*067c*/ 	.word	0xffffffff


	//   ....[11]....
        /*0680*/ 	.word	0xffffffff


	//   ....[12]....
        /*0684*/ 	.word	0xffffffff


	//   ....[13]....
        /*0688*/ 	.word	0xffffffff


	//   ....[14]....
        /*068c*/ 	.word	0xffffffff


	//   ....[15]....
        /*0690*/ 	.word	0xffffffff


	//   ....[16]....
        /*0694*/ 	.word	0xffffffff


	//   ....[17]....
        /*0698*/ 	.word	0xffffffff


	//   ....[18]....
        /*069c*/ 	.word	0xffffffff


	//   ....[19]....
        /*06a0*/ 	.word	0xffffffff


	//   ....[20]....
        /*06a4*/ 	.word	0xffffffff


	//   ....[21]....
        /*06a8*/ 	.word	0xffffffff


	//   ....[22]....
        /*06ac*/ 	.word	0xffffffff


	//   ....[23]....
        /*06b0*/ 	.word	0xffffffff


	//   ....[24]....
        /*06b4*/ 	.word	0xffffffff


	//   ....[25]....
        /*06b8*/ 	.word	0xffffffff


	//   ....[26]....
        /*06bc*/ 	.word	0xffffffff


	//   ....[27]....
        /*06c0*/ 	.word	0xffffffff


	//   ....[28]....
        /*06c4*/ 	.word	0xffffffff


	//   ....[29]....
        /*06c8*/ 	.word	0xffffffff


	//   ....[30]....
        /*06cc*/ 	.word	0xffffffff


	//   ....[31]....
        /*06d0*/ 	.word	0xffffffff


	//   ....[32]....
        /*06d4*/ 	.word	0xffffffff


	//   ....[33]....
        /*06d8*/ 	.word	0xffffffff


	//   ....[34]....
        /*06dc*/ 	.word	0xffffffff


	//   ....[35]....
        /*06e0*/ 	.word	0xffffffff


	//   ....[36]....
        /*06e4*/ 	.word	0xffffffff


	//   ....[37]....
        /*06e8*/ 	.word	0xffffffff


	//   ....[38]....
        /*06ec*/ 	.word	0xffffffff


	//   ....[39]....
        /*06f0*/ 	.word	0xffffffff


	//   ....[40]....
        /*06f4*/ 	.word	0xffffffff


	//   ....[41]....
        /*06f8*/ 	.word	0xffffffff


	//   ....[42]....
        /*06fc*/ 	.word	0xffffffff


	//   ....[43]....
        /*0700*/ 	.word	0xffffffff


	//   ....[44]....
        /*0704*/ 	.word	0xffffffff


	//   ....[45]....
        /*0708*/ 	.word	0xffffffff


	//   ....[46]....
        /*070c*/ 	.word	0xffffffff


	//   ....[47]....
        /*0710*/ 	.word	0xffffffff


	//   ....[48]....
        /*0714*/ 	.word	0xffffffff


	//   ....[49]....
        /*0718*/ 	.word	0xffffffff


	//   ....[50]....
        /*071c*/ 	.word	0xffffffff


	//   ....[51]....
        /*0720*/ 	.word	0xffffffff


	//   ....[52]....
        /*0724*/ 	.word	0xffffffff


	//   ....[53]....
        /*0728*/ 	.word	0xffffffff


	//   ....[54]....
        /*072c*/ 	.word	0xffffffff


	//   ....[55]....
        /*0730*/ 	.word	0xffffffff


	//   ....[56]....
        /*0734*/ 	.word	0xffffffff


	//   ....[57]....
        /*0738*/ 	.word	0xffffffff


	//   ....[58]....
        /*073c*/ 	.word	0xffffffff


	//   ....[59]....
        /*0740*/ 	.word	0xffffffff


	//   ....[60]....
        /*0744*/ 	.word	0xffffffff


	//   ....[61]....
        /*0748*/ 	.word	0xffffffff


	//   ....[62]....
        /*074c*/ 	.word	0xffffffff


	//   ....[63]....
        /*0750*/ 	.word	0xffffffff


	//   ....[64]....
        /*0754*/ 	.word	0xffffffff


	//   ....[65]....
        /*0758*/ 	.word	0xffffffff


	//   ....[66]....
        /*075c*/ 	.word	0xffffffff


	//   ....[67]....
        /*0760*/ 	.word	0xffffffff


	//   ....[68]....
        /*0764*/ 	.word	0xffffffff


	//   ....[69]....
        /*0768*/ 	.word	0xffffffff


	//   ....[70]....
        /*076c*/ 	.word	0xffffffff


	//   ....[71]....
        /*0770*/ 	.word	0xffffffff


	//   ....[72]....
        /*0774*/ 	.word	0xffffffff


	//   ....[73]....
        /*0778*/ 	.word	0xffffffff


	//   ....[74]....
        /*077c*/ 	.word	0xffffffff


	//   ....[75]....
        /*0780*/ 	.word	0xffffffff


	//   ....[76]....
        /*0784*/ 	.word	0xffffffff


	//   ....[77]....
        /*0788*/ 	.word	0xffffffff


	//   ....[78]....
        /*078c*/ 	.word	0xffffffff


	//   ....[79]....
        /*0790*/ 	.word	0xffffffff


	//   ....[80]....
        /*0794*/ 	.word	0xffffffff


	//   ....[81]....
        /*0798*/ 	.word	0xffffffff


	//   ....[82]....
        /*079c*/ 	.word	0xffffffff


	//   ....[83]....
        /*07a0*/ 	.word	0xffffffff


	//   ....[84]....
        /*07a4*/ 	.word	0xffffffff


	//   ....[85]....
        /*07a8*/ 	.word	0xffffffff


	//   ....[86]....
        /*07ac*/ 	.word	0xffffffff


	//   ....[87]....
        /*07b0*/ 	.word	0xffffffff


	//   ....[88]....
        /*07b4*/ 	.word	0xffffffff


	//   ....[89]....
        /*07b8*/ 	.word	0xffffffff


	//   ....[90]....
        /*07bc*/ 	.word	0xffffffff


	//   ....[91]....
        /*07c0*/ 	.word	0xffffffff


	//   ....[92]....
        /*07c4*/ 	.word	0xffffffff


	//   ....[93]....
        /*07c8*/ 	.word	0xffffffff


	//   ....[94]....
        /*07cc*/ 	.word	0xffffffff


	//   ....[95]....
        /*07d0*/ 	.word	0xffffffff


	//   ....[96]....
        /*07d4*/ 	.word	0xffffffff


	//   ....[97]....
        /*07d8*/ 	.word	0xffffffff


	//   ....[98]....
        /*07dc*/ 	.word	0xffffffff


	//   ....[99]....
        /*07e0*/ 	.word	0xffffffff


	//   ....[100]....
        /*07e4*/ 	.word	0xffffffff


	//   ....[101]....
        /*07e8*/ 	.word	0xffffffff


	//   ....[102]....
        /*07ec*/ 	.word	0xffffffff


	//   ....[103]....
        /*07f0*/ 	.word	0xffffffff


	//   ....[104]....
        /*07f4*/ 	.word	0xffffffff


	//   ....[105]....
        /*07f8*/ 	.word	0xffffffff


	//   ....[106]....
        /*07fc*/ 	.word	0xffffffff


	//   ....[107]....
        /*0800*/ 	.word	0xffffffff


	//   ....[108]....
        /*0804*/ 	.word	0xffffffff


	//   ....[109]....
        /*0808*/ 	.word	0xffffffff


	//   ....[110]....
        /*080c*/ 	.word	0xffffffff


	//   ....[111]....
        /*0810*/ 	.word	0xffffffff


	//   ....[112]....
        /*0814*/ 	.word	0xffffffff


	//   ....[113]....
        /*0818*/ 	.word	0xffffffff


	//   ....[114]....
        /*081c*/ 	.word	0xffffffff


	//   ....[115]....
        /*0820*/ 	.word	0xffffffff


	//   ....[116]....
        /*0824*/ 	.word	0xffffffff


	//   ....[117]....
        /*0828*/ 	.word	0xffffffff


	//   ....[118]....
        /*082c*/ 	.word	0xffffffff


	//   ....[119]....
        /*0830*/ 	.word	0xffffffff


	//   ....[120]....
        /*0834*/ 	.word	0xffffffff


	//   ....[121]....
        /*0838*/ 	.word	0xffffffff


	//   ....[122]....
        /*083c*/ 	.word	0xffffffff


	//   ....[123]....
        /*0840*/ 	.word	0xffffffff


	//   ....[124]....
        /*0844*/ 	.word	0xffffffff


	//   ....[125]....
        /*0848*/ 	.word	0xffffffff


	//   ....[126]....
        /*084c*/ 	.word	0xffffffff


	//   ....[127]....
        /*0850*/ 	.word	0xffffffff


	//   ....[128]....
        /*0854*/ 	.word	0xffffffff


	//   ....[129]....
        /*0858*/ 	.word	0xffffffff


	//   ....[130]....
        /*085c*/ 	.word	0xffffffff


	//----- nvinfo : EIATTR_COOP_GROUP_INSTR_OFFSETS
	.align		4
.L_468:
        /*0860*/ 	.byte	0x04, 0x28
        /*0862*/ 	.short	(.L_470 - .L_469)


	//   ....[0]....
.L_469:
        /*0864*/ 	.word	0x00000050


	//   ....[1]....
        /*0868*/ 	.word	0x00000200


	//   ....[2]....
        /*086c*/ 	.word	0x00000230


	//   ....[3]....
        /*0870*/ 	.word	0x00000260


	//   ....[4]....
        /*0874*/ 	.word	0x00000290


	//   ....[5]....
        /*0878*/ 	.word	0x000002c0


	//   ....[6]....
        /*087c*/ 	.word	0x000002f0


	//   ....[7]....
        /*0880*/ 	.word	0x00000460


	//   ....[8]....
        /*0884*/ 	.word	0x000004a0


	//   ....[9]....
        /*0888*/ 	.word	0x000004d0


	//   ....[10]....
        /*088c*/ 	.word	0x00000500


	//   ....[11]....
        /*0890*/ 	.word	0x00000530


	//   ....[12]....
        /*0894*/ 	.word	0x00000560


	//   ....[13]....
        /*0898*/ 	.word	0x000005f0


	//   ....[14]....
        /*089c*/ 	.word	0x00000620


	//   ....[15]....
        /*08a0*/ 	.word	0x00000630


	//   ....[16]....
        /*08a4*/ 	.word	0x000006a0


	//   ....[17]....
        /*08a8*/ 	.word	0x000022d0


	//   ....[18]....
        /*08ac*/ 	.word	0x00002300


	//   ....[19]....
        /*08b0*/ 	.word	0x00002330


	//   ....[20]....
        /*08b4*/ 	.word	0x000023a0


	//   ....[21]....
        /*08b8*/ 	.word	0x00002550


	//   ....[22]....
        /*08bc*/ 	.word	0x00002570


	//   ....[23]....
        /*08c0*/ 	.word	0x000025b0


	//   ....[24]....
        /*08c4*/ 	.word	0x000025e0


	//   ....[25]....
        /*08c8*/ 	.word	0x000043a0


	//   ....[26]....
        /*08cc*/ 	.word	0x000044f0


	//   ....[27]....
        /*08d0*/ 	.word	0x00004530


	//   ....[28]....
        /*08d4*/ 	.word	0x000045b0


	//   ....[29]....
        /*08d8*/ 	.word	0x00006f30


	//   ....[30]....
        /*08dc*/ 	.word	0x00006f50


	//   ....[31]....
        /*08e0*/ 	.word	0x00007590


	//   ....[32]....
        /*08e4*/ 	.word	0x000075b0


	//   ....[33]....
        /*08e8*/ 	.word	0x00008810


	//   ....[34]....
        /*08ec*/ 	.word	0x00008820


	//   ....[35]....
        /*08f0*/ 	.word	0x00008850


	//   ....[36]....
        /*08f4*/ 	.word	0x00008860


	//   ....[37]....
        /*08f8*/ 	.word	0x0000a0f0


	//   ....[38]....
        /*08fc*/ 	.word	0x0000a100


	//   ....[39]....
        /*0900*/ 	.word	0x0000a120


	//   ....[40]....
        /*0904*/ 	.word	0x0000a140


	//   ....[41]....
        /*0908*/ 	.word	0x0000a580


	//   ....[42]....
        /*090c*/ 	.word	0x0000a5a0


	//   ....[43]....
        /*0910*/ 	.word	0x0000a770


	//   ....[44]....
        /*0914*/ 	.word	0x0000a780


	//   ....[45]....
        /*0918*/ 	.word	0x0000a960


	//   ....[46]....
        /*091c*/ 	.word	0x0000a980


	//   ....[47]....
        /*0920*/ 	.word	0x0000ab60


	//   ....[48]....
        /*0924*/ 	.word	0x0000ab70


	//   ....[49]....
        /*0928*/ 	.word	0x0000af50


	//   ....[50]....
        /*092c*/ 	.word	0x0000af70


	//   ....[51]....
        /*0930*/ 	.word	0x0000bbc0


	//   ....[52]....
        /*0934*/ 	.word	0x0000bbd0


	//   ....[53]....
        /*0938*/ 	.word	0x0000cc40


	//   ....[54]....
        /*093c*/ 	.word	0x0000cc60


	//   ....[55]....
        /*0940*/ 	.word	0x0000ce40


	//   ....[56]....
        /*0944*/ 	.word	0x0000ce50


	//   ....[57]....
        /*0948*/ 	.word	0x0000d030


	//   ....[58]....
        /*094c*/ 	.word	0x0000d050


	//   ....[59]....
        /*0950*/ 	.word	0x0000d230


	//   ....[60]....
        /*0954*/ 	.word	0x0000d240


	//   ....[61]....
        /*0958*/ 	.word	0x0000d4e0


	//   ....[62]....
        /*095c*/ 	.word	0x0000d500


	//   ....[63]....
        /*0960*/ 	.word	0x0000d630


	//   ....[64]....
        /*0964*/ 	.word	0x0000d670


	//   ....[65]....
        /*0968*/ 	.word	0x0000d6a0


	//   ....[66]....
        /*096c*/ 	.word	0x0000d6d0


	//   ....[67]....
        /*0970*/ 	.word	0x0000d700


	//   ....[68]....
        /*0974*/ 	.word	0x0000d730


	//   ....[69]....
        /*0978*/ 	.word	0x0000d890


	//   ....[70]....
        /*097c*/ 	.word	0x0000d8d0


	//   ....[71]....
        /*0980*/ 	.word	0x0000d900


	//   ....[72]....
        /*0984*/ 	.word	0x0000d930


	//   ....[73]....
        /*0988*/ 	.word	0x0000d960


	//   ....[74]....
        /*098c*/ 	.word	0x0000d990


	//   ....[75]....
        /*0990*/ 	.word	0x0000da20


	//   ....[76]....
        /*0994*/ 	.word	0x0000da50


	//   ....[77]....
        /*0998*/ 	.word	0x0000da60


	//   ....[78]....
        /*099c*/ 	.word	0x0000dac0


	//   ....[79]....
        /*09a0*/ 	.word	0x0000e0a0


	//   ....[80]....
        /*09a4*/ 	.word	0x0000e100


	//   ....[81]....
        /*09a8*/ 	.word	0x0000e150


	//   ....[82]....
        /*09ac*/ 	.word	0x0000e1a0


	//   ....[83]....
        /*09b0*/ 	.word	0x0000e1f0


	//   ....[84]....
        /*09b4*/ 	.word	0x0000e260


	//   ....[85]....
        /*09b8*/ 	.word	0x0000e2a0


	//   ....[86]....
        /*09bc*/ 	.word	0x0000e310


	//   ....[87]....
        /*09c0*/ 	.word	0x0000e380


	//   ....[88]....
        /*09c4*/ 	.word	0x0000e3e0


	//   ....[89]....
        /*09c8*/ 	.word	0x0000e460


	//   ....[90]....
        /*09cc*/ 	.word	0x0000e4c0


	//   ....[91]....
        /*09d0*/ 	.word	0x0000e510


	//   ....[92]....
        /*09d4*/ 	.word	0x0000e570


	//   ....[93]....
        /*09d8*/ 	.word	0x0000e5e0


	//   ....[94]....
        /*09dc*/ 	.word	0x0000e650


	//   ....[95]....
        /*09e0*/ 	.word	0x0000e6b0


	//   ....[96]....
        /*09e4*/ 	.word	0x0000e710


	//   ....[97]....
        /*09e8*/ 	.word	0x0000e770


	//   ....[98]....
        /*09ec*/ 	.word	0x0000e7e0


	//   ....[99]....
        /*09f0*/ 	.word	0x0000e840


	//   ....[100]....
        /*09f4*/ 	.word	0x0000e8a0


	//   ....[101]....
        /*09f8*/ 	.word	0x0000e900


	//   ....[102]....
        /*09fc*/ 	.word	0x0000e970


	//   ....[103]....
        /*0a00*/ 	.word	0x0000e9d0


	//   ....[104]....
        /*0a04*/ 	.word	0x0000ea30


	//   ....[105]....
        /*0a08*/ 	.word	0x0000ea90


	//   ....[106]....
        /*0a0c*/ 	.word	0x0000eb00


	//   ....[107]....
        /*0a10*/ 	.word	0x0000eb60


	//   ....[108]....
        /*0a14*/ 	.word	0x0000ebc0


	//   ....[109]....
        /*0a18*/ 	.word	0x0000ec20


	//   ....[110]....
        /*0a1c*/ 	.word	0x0000ec90


	//   ....[111]....
        /*0a20*/ 	.word	0x0000ecf0


	//   ....[112]....
        /*0a24*/ 	.word	0x0000ed50


	//   ....[113]....
        /*0a28*/ 	.word	0x0000edb0


	//   ....[114]....
        /*0a2c*/ 	.word	0x0000ee20


	//   ....[115]....
        /*0a30*/ 	.word	0x0000ee70


	//   ....[116]....
        /*0a34*/ 	.word	0x0000eeb0


	//   ....[117]....
        /*0a38*/ 	.word	0x0000ef00


	//   ....[118]....
        /*0a3c*/ 	.word	0x0000ef50


	//   ....[119]....
        /*0a40*/ 	.word	0x0000efa0


	//   ....[120]....
        /*0a44*/ 	.word	0x0000f010


	//   ....[121]....
        /*0a48*/ 	.word	0x0000f050


	//   ....[122]....
        /*0a4c*/ 	.word	0x0000f0a0


	//   ....[123]....
        /*0a50*/ 	.word	0x0000f0f0


	//   ....[124]....
        /*0a54*/ 	.word	0x0000f140


	//   ....[125]....
        /*0a58*/ 	.word	0x0000f190


	//   ....[126]....
        /*0a5c*/ 	.word	0x0000f200


	//   ....[127]....
        /*0a60*/ 	.word	0x0000f240


	//   ....[128]....
        /*0a64*/ 	.word	0x0000f2b0


	//   ....[129]....
        /*0a68*/ 	.word	0x0000f310


	//   ....[130]....
        /*0a6c*/ 	.word	0x0000f370


	//----- nvinfo : EIATTR_EXIT_INSTR_OFFSETS
	.align		4
.L_470:
        /*0a70*/ 	.byte	0x04, 0x1c
        /*0a72*/ 	.short	(.L_472 - .L_471)


	//   ....[0]....
.L_471:
        /*0a74*/ 	.word	0x00000c10


	//   ....[1]....
        /*0a78*/ 	.word	0x0000e060


	//----- nvinfo : EIATTR_MAX_THREADS
	.align		4
.L_472:
        /*0a7c*/ 	.byte	0x04, 0x05
        /*0a7e*/ 	.short	(.L_474 - .L_473)
.L_473:
        /*0a80*/ 	.word	0x00000100
        /*0a84*/ 	.word	0x00000001
        /*0a88*/ 	.word	0x00000001


	//----- nvinfo : EIATTR_CRS_STACK_SIZE
	.align		4
.L_474:
        /*0a8c*/ 	.byte	0x04, 0x1e
        /*0a8e*/ 	.short	(.L_476 - .L_475)
.L_475:
        /*0a90*/ 	.word	0x00000000
.L_476:


//--------------------- .nv.info._ZN7cutlass13device_kernelIN5flash19enable_sm80_to_sm89INS1_16FlashAttnFwdSm80INS1_25CollectiveMainloopFwdSm80ILi8ELi1ELb0EN4cute5tupleIJNS5_1CILi128EEENS7_ILi32EEENS7_ILi256EEEEEELi256ENS_10bfloat16_tEfNS_4arch4Sm80ELb0ELb0ELb1ELb1ELb0ELb1ELb1ELb1EEENS1_21CollectiveEpilogueFwdINS6_IJS8_SA_S9_EEENS6_IJNS7_ILi1EEESI_SI_EEESC_SE_Li256ELb1ELb1ELb1ELb0EEENS1_36VarlenDynamicPersistentTileSchedulerILi128ELi32ELi256ELi256ELb1ELb1ELb0ELb0ELb1ELb1EEEEEEEEEvNT_6ParamsE --------------------------
	.section	.nv.info._ZN7cutlass13device_kernelIN5flash19enable_sm80_to_sm89INS1_16FlashAttnFwdSm80INS1_25CollectiveMainloopFwdSm80ILi8ELi1ELb0EN4cute5tupleIJNS5_1CILi128EEENS7_ILi32EEENS7_ILi256EEEEEELi256ENS_10bfloat16_tEfNS_4arch4Sm80ELb0ELb0ELb1ELb1ELb0ELb1ELb1ELb1EEENS1_21CollectiveEpilogueFwdINS6_IJS8_SA_S9_EEENS6_IJNS7_ILi1EEESI_SI_EEESC_SE_Li256ELb1ELb1ELb1ELb0EEENS1_36VarlenDynamicPersistentTileSchedulerILi128ELi32ELi256ELi256ELb1ELb1ELb0ELb0ELb1ELb1EEEEEEEEEvNT_6ParamsE,"",@"SHT_CUDA_INFO"
	.sectionflags	@""
	.align	4


	//----- nvinfo : EIATTR_CUDA_API_VERSION
	.align		4
        /*0000*/ 	.byte	0x04, 0x37
        /*0002*/ 	.short	(.L_478 - .L_477)
.L_477:
        /*0004*/ 	.word	0x00000082


	//----- nvinfo : EIATTR_SW2861232_WAR
	.align		4
.L_478:
        /*0008*/ 	.byte	0x01, 0x35
	.zero		2


	//----- nvinfo : EIATTR_PARAM_CBANK
	.align		4
        /*000c*/ 	.byte	0x04, 0x0a
        /*000e*/ 	.short	(.L_480 - .L_479)
	.align		4
.L_479:
        /*0010*/ 	.word	index@(.nv.constant0._ZN7cutlass13device_kernelIN5flash19enable_sm80_to_sm89INS1_16FlashAttnFwdSm80INS1_25CollectiveMainloopFwdSm80ILi8ELi1ELb0EN4cute5tupleIJNS5_1CILi128EEENS7_ILi32EEENS7_ILi256EEEEEELi256ENS_10bfloat16_tEfNS_4arch4Sm80ELb0ELb0ELb1ELb1ELb0ELb1ELb1ELb1EEENS1_21CollectiveEpilogueFwdINS6_IJS8_SA_S9_EEENS6_IJNS7_ILi1EEESI_SI_EEESC_SE_Li256ELb1ELb1ELb1ELb0EEENS1_36VarlenDynamicPersistentTileSchedulerILi128ELi32ELi256ELi256ELb1ELb1ELb0ELb0ELb1ELb1EEEEEEEEEvNT_6ParamsE)
        /*0014*/ 	.short	0x0160
        /*0016*/ 	.short	0x0438


	//----- nvinfo : EIATTR_CBANK_PARAM_SIZE
	.align		4
.L_480:
        /*0018*/ 	.byte	0x03, 0x19
        /*001a*/ 	.short	0x0438


	//----- nvinfo : EIATTR_KPARAM_INFO
	.align		4
        /*001c*/ 	.byte	0x04, 0x17
        /*001e*/ 	.short	(.L_482 - .L_481)
.L_481:
        /*0020*/ 	.word	0x00000000
        /*0024*/ 	.short	0x0000
        /*0026*/ 	.short	0x0000
        /*0028*/ 	.byte	0x00, 0xf0, 0xe1, 0x10


	//----- nvinfo : EIATTR_MAXREG_COUNT
	.align		4
.L_482:
        /*002c*/ 	.byte	0x03, 0x1b
        /*002e*/ 	.short	0x00ff


	//----- nvinfo : EIATTR_NUM_BARRIERS
	.align		4
        /*0030*/ 	.byte	0x02, 0x4c
        /*0032*/ 	.byte	0x06
	.zero		1


	//----- nvinfo : EIATTR_ANNOTATIONS
	.align		4
        /*0034*/ 	.byte	0x04, 0x55
        /*0036*/ 	.short	(.L_484 - .L_483)


	//   ....[0]....
.L_483:
        /*0038*/ 	.word	0x00000001
        /*003c*/ 	.byte	0x70, 0x00, 0x00, 0x00, 0x01, 0x00, 0x00, 0x00, 0xb0, 0x0e, 0x00, 0x00, 0x01, 0x00, 0x00, 0x00
        /*004c*/ 	.byte	0x20, 0x12, 0x00, 0x00, 0x01, 0x00, 0x00, 0x00, 0xa0, 0x21, 0x01, 0x00, 0x01, 0x00, 0x00, 0x00
        /*005c*/ 	.byte	0xe0, 0x21, 0x01, 0x00, 0x01, 0x00, 0x00, 0x00, 0x00, 0x56, 0x01, 0x00


	//----- nvinfo : EIATTR_MERCURY_ISA_VERSION
	.align		4
.L_484:
        /*0068*/ 	.byte	0x03, 0x5f
        /*006a*/ 	.short	0x0000


	//----- nvinfo : EIATTR_INT_WARP_WIDE_INSTR_OFFSETS
	.align		4
        /*006c*/ 	.byte	0x04, 0x31
        /*006e*/ 	.short	(.L_486 - .L_485)


	//   ....[0]....
.L_485:
        /*0070*/ 	.word	0x00011720


	//   ....[1]....
        /*0074*/ 	.word	0x000117a0


	//----- nvinfo : EIATTR_COOP_GROUP_MASK_REGIDS
	.align		4
.L_486:
        /*0078*/ 	.byte	0x04, 0x29
        /*007a*/ 	.short	(.L_488 - .L_487)


	//   ....[0]....
.L_487:
        /*007c*/ 	.word	0xffffffff


	//   ....[1]....
        /*0080*/ 	.word	0xffffffff


	//   ....[2]....
        /*0084*/ 	.word	0xffffffff


	//   ....[3]....
        /*0088*/ 	.word	0xffffffff


	//   ....[4]....
        /*008c*/ 	.word	0xffffffff


	//   ....[5]....
        /*0090*/ 	.word	0xffffffff


	//   ....[6]....
        /*0094*/ 	.word	0xffffffff


	//   ....[7]....
        /*0098*/ 	.word	0xffffffff


	//   ....[8]....
        /*009c*/ 	.word	0xffffffff


	//   ....[9]....
        /*00a0*/ 	.word	0xffffffff


	//   ....[10]....
        /*00a4*/ 	.word	0xffffffff


	//   ....[11]....
        /*00a8*/ 	.word	0xffffffff


	//   ....[12]....
        /*00ac*/ 	.word	0xffffffff


	//   ....[13]....
        /*00b0*/ 	.word	0xffffffff


	//   ....[14]....
        /*00b4*/ 	.word	0xffffffff


	//   ....[15]....
        /*00b8*/ 	.word	0xffffffff


	//   ....[16]....
        /*00bc*/ 	.word	0xffffffff


	//   ....[17]....
        /*00c0*/ 	.word	0xffffffff


	//   ....[18]....
        /*00c4*/ 	.word	0xffffffff


	//   ....[19]....
        /*00c8*/ 	.word	0xffffffff


	//   ....[20]....
        /*00cc*/ 	.word	0xffffffff


	//   ....[21]....
        /*00d0*/ 	.word	0xffffffff


	//   ....[22]....
        /*00d4*/ 	.word	0xffffffff


	//   ....[23]....
        /*00d8*/ 	.word	0xffffffff


	//   ....[24]....
        /*00dc*/ 	.word	0xffffffff


	//   ....[25]....
        /*00e0*/ 	.word	0xffffffff


	//   ....[26]....
        /*00e4*/ 	.word	0xffffffff


	//   ....[27]....
        /*00e8*/ 	.word	0xffffffff


	//   ....[28]....
        /*00ec*/ 	.word	0xffffffff


	//   ....[29]....
        /*00f0*/ 	.word	0xffffffff


	//   ....[30]....
        /*00f4*/ 	.word	0xffffffff


	//   ....[31]....
        /*00f8*/ 	.word	0xffffffff


	//   ....[32]....
        /*00fc*/ 	.word	0xffffffff


	//   ....[33]....
        /*0100*/ 	.word	0xffffffff


	//   ....[34]....
        /*0104*/ 	.word	0xffffffff


	//   ....[35]....
        /*0108*/ 	.word	0xffffffff


	//   ....[36]....
        /*010c*/ 	.word	0xffffffff


	//   ....[37]....
        /*0110*/ 	.word	0xffffffff


	//   ....[38]....
        /*0114*/ 	.word	0xffffffff


	//   ....[39]....
        /*0118*/ 	.word	0xffffffff


	//   ....[40]....
        /*011c*/ 	.word	0xffffffff


	//   ....[41]....
        /*0120*/ 	.word	0xffffffff


	//   ....[42]....
        /*0124*/ 	.word	0xffffffff


	//   ....[43]....
        /*0128*/ 	.word	0xffffffff


	//   ....[44]....
        /*012c*/ 	.word	0xffffffff


	//   ....[45]....
        /*0130*/ 	.word	0xffffffff


	//   ....[46]....
        /*0134*/ 	.word	0xffffffff


	//   ....[47]....
        /*0138*/ 	.word	0xffffffff


	//   ....[48]....
        /*013c*/ 	.word	0xffffffff


	//   ....[49]....
        /*0140*/ 	.word	0xffffffff


	//   ....[50]....
        /*0144*/ 	.word	0xffffffff


	//   ....[51]....
        /*0148*/ 	.word	0xffffffff


	//   ....[52]....
        /*014c*/ 	.word	0xffffffff


	//   ....[53]....
        /*0150*/ 	.word	0xffffffff


	//   ....[54]....
        /*0154*/ 	.word	0xffffffff


	//   ....[55]....
        /*0158*/ 	.word	0xffffffff


	//   ....[56]....
        /*015c*/ 	.word	0xffffffff


	//   ....[57]....
        /*0160*/ 	.word	0xffffffff


	//   ....[58]....
        /*0164*/ 	.word	0xffffffff


	//   ....[59]....
        /*0168*/ 	.word	0xffffffff


	//   ....[60]....
        /*016c*/ 	.word	0xffffffff


	//   ....[61]....
        /*0170*/ 	.word	0xffffffff


	//   ....[62]....
        /*0174*/ 	.word	0xffffffff


	//   ....[63]....
        /*0178*/ 	.word	0xffffffff


	//   ....[64]....
        /*017c*/ 	.word	0xffffffff


	//   ....[65]....
        /*0180*/ 	.word	0xffffffff


	//   ....[66]....
        /*0184*/ 	.word	0xffffffff


	//   ....[67]....
        /*0188*/ 	.word	0xffffffff


	//   ....[68]....
        /*018c*/ 	.word	0xffffffff


	//   ....[69]....
        /*0190*/ 	.word	0xffffffff


	//   ....[70]....
        /*0194*/ 	.word	0xffffffff


	//   ....[71]....
        /*0198*/ 	.word	0xffffffff


	//   ....[72]....
        /*019c*/ 	.word	0xffffffff


	//   ....[73]....
        /*01a0*/ 	.word	0xffffffff


	//   ....[74]....
        /*01a4*/ 	.word	0xffffffff


	//   ....[75]....
        /*01a8*/ 	.word	0xffffffff


	//   ....[76]....
        /*01ac*/ 	.word	0xffffffff


	//   ....[77]....
        /*01b0*/ 	.word	0xffffffff


	//   ....[78]....
        /*01b4*/ 	.word	0xffffffff


	//   ....[79]....
        /*01b8*/ 	.word	0xffffffff


	//   ....[80]....
        /*01bc*/ 	.word	0xffffffff


	//   ....[81]....
        /*01c0*/ 	.word	0xffffffff


	//   ....[82]....
        /*01c4*/ 	.word	0xffffffff


	//   ....[83]....
        /*01c8*/ 	.word	0xffffffff


	//   ....[84]....
        /*01cc*/ 	.word	0xffffffff


	//   ....[85]....
        /*01d0*/ 	.word	0xffffffff


	//   ....[86]....
        /*01d4*/ 	.word	0xffffffff


	//   ....[87]....
        /*01d8*/ 	.word	0xffffffff


	//   ....[88]....
        /*01dc*/ 	.word	0xffffffff


	//   ....[89]....
        /*01e0*/ 	.word	0xffffffff


	//   ....[90]....
        /*01e4*/ 	.word	0xffffffff


	//   ....[91]....
        /*01e8*/ 	.word	0xffffffff


	//   ....[92]....
        /*01ec*/ 	.word	0xffffffff


	//   ....[93]....
        /*01f0*/ 	.word	0xffffffff


	//   ....[94]....
        /*01f4*/ 	.word	0xffffffff


	//   ....[95]....
        /*01f8*/ 	.word	0xffffffff


	//   ....[96]....
        /*01fc*/ 	.word	0xffffffff


	//   ....[97]....
        /*0200*/ 	.word	0xffffffff


	//   ....[98]....
        /*0204*/ 	.word	0xffffffff


	//   ....[99]....
        /*0208*/ 	.word	0xffffffff


	//   ....[100]....
        /*020c*/ 	.word	0xffffffff


	//   ....[101]....
        /*0210*/ 	.word	0xffffffff


	//   ....[102]....
        /*0214*/ 	.word	0xffffffff


	//   ....[103]....
        /*0218*/ 	.word	0xffffffff


	//   ....[104]....
        /*021c*/ 	.word	0xffffffff


	//   ....[105]....
        /*0220*/ 	.word	0xffffffff


	//   ....[106]....
        /*0224*/ 	.word	0xffffffff


	//   ....[107]....
        /*0228*/ 	.word	0xffffffff


	//   ....[108]....
        /*022c*/ 	.word	0xffffffff


	//   ....[109]....
        /*0230*/ 	.word	0xffffffff


	//   ....[110]....
        /*0234*/ 	.word	0xffffffff


	//   ....[111]....
        /*0238*/ 	.word	0xffffffff


	//   ....[112]....
        /*023c*/ 	.word	0xffffffff


	//   ....[113]....
        /*0240*/ 	.word	0xffffffff


	//   ....[114]....
        /*0244*/ 	.word	0xffffffff


	//   ....[115]....
        /*0248*/ 	.word	0xffffffff


	//   ....[116]....
        /*024c*/ 	.word	0xffffffff


	//   ....[117]....
        /*0250*/ 	.word	0xffffffff


	//   ....[118]....
        /*0254*/ 	.word	0xffffffff


	//   ....[119]....
        /*0258*/ 	.word	0xffffffff


	//   ....[120]....
        /*025c*/ 	.word	0xffffffff


	//   ....[121]....
        /*0260*/ 	.word	0xffffffff


	//   ....[122]....
        /*0264*/ 	.word	0xffffffff


	//   ....[123]....
        /*0268*/ 	.word	0xffffffff


	//   ....[124]....
        /*026c*/ 	.word	0xffffffff


	//   ....[125]....
        /*0270*/ 	.word	0xffffffff


	//   ....[126]....
        /*0274*/ 	.word	0xffffffff


	//   ....[127]....
        /*0278*/ 	.word	0xffffffff


	//   ....[128]....
        /*027c*/ 	.word	0xffffffff


	//   ....[129]....
        /*0280*/ 	.word	0xffffffff


	//   ....[130]....
        /*0284*/ 	.word	0xffffffff


	//   ....[131]....
        /*0288*/ 	.word	0xffffffff


	//   ....[132]....
        /*028c*/ 	.word	0xffffffff


	//   ....[133]....
        /*0290*/ 	.word	0xffffffff


	//   ....[134]....
        /*0294*/ 	.word	0xffffffff


	//   ....[135]....
        /*0298*/ 	.word	0xffffffff


	//   ....[136]....
        /*029c*/ 	.word	0xffffffff


	//   ....[137]....
        /*02a0*/ 	.word	0xffffffff


	//   ....[138]....
        /*02a4*/ 	.word	0xffffffff


	//   ....[139]....
        /*02a8*/ 	.word	0xffffffff


	//   ....[140]....
        /*02ac*/ 	.word	0xffffffff


	//   ....[141]....
        /*02b0*/ 	.word	0xffffffff


	//   ....[142]....
        /*02b4*/ 	.word	0xffffffff


	//   ....[143]....
        /*02b8*/ 	.word	0xffffffff


	//   ....[144]....
        /*02bc*/ 	.word	0xffffffff


	//   ....[145]....
        /*02c0*/ 	.word	0xffffffff


	//   ....[146]....
        /*02c4*/ 	.word	0xffffffff


	//----- nvinfo : EIATTR_COOP_GROUP_INSTR_OFFSETS
	.align		4
.L_488:
        /*02c8*/ 	.byte	0x04, 0x28
        /*02ca*/ 	.short	(.L_490 - .L_489)


	//   ....[0]....
.L_489:
        /*02cc*/ 	.word	0x00000050


	//   ....[1]....
        /*02d0*/ 	.word	0x000001e0


	//   ....[2]....
        /*02d4*/ 	.word	0x00000210


	//   ....[3]....
        /*02d8*/ 	.word	0x00000240


	//   ....[4]....
        /*02dc*/ 	.word	0x00000270


	//   ....[5]....
        /*02e0*/ 	.word	0x000002a0


	//   ....[6]....
        /*02e4*/ 	.word	0x000002d0


	//   ....[7]....
        /*02e8*/ 	.word	0x00000440


	//   ....[8]....
        /*02ec*/ 	.word	0x00000480


	//   ....[9]....
        /*02f0*/ 	.word	0x000004b0


	//   ....[10]....
        /*02f4*/ 	.word	0x000004e0


	//   ....[11]....
        /*02f8*/ 	.word	0x00000510


	//   ....[12]....
        /*02fc*/ 	.word	0x00000540


	//   ....[13]....
        /*0300*/ 	.word	0x000005d0


	//   ....[14]....
        /*0304*/ 	.word	0x00000600


	//   ....[15]....
        /*0308*/ 	.word	0x00000610


	//   ....[16]....
        /*030c*/ 	.word	0x00000680


	//   ....[17]....
        /*0310*/ 	.word	0x00006300


	//   ....[18]....
        /*0314*/ 	.word	0x00006320


	//   ....[19]....
        /*0318*/ 	.word	0x000064e0


	//   ....[20]....
        /*031c*/ 	.word	0x000064f0


	//   ....[21]....
        /*0320*/ 	.word	0x00006670


	//   ....[22]....
        /*0324*/ 	.word	0x00006690


	//   ....[23]....
        /*0328*/ 	.word	0x000067f0


	//   ....[24]....
        /*032c*/ 	.word	0x00006800


	//   ....[25]....
        /*0330*/ 	.word	0x00006c50


	//   ....[26]....
        /*0334*/ 	.word	0x00006c90


	//   ....[27]....
        /*0338*/ 	.word	0x00006cd0


	//   ....[28]....
        /*033c*/ 	.word	0x00006d00


	//   ....[29]....
        /*0340*/ 	.word	0x00009dd0


	//   ....[30]....
        /*0344*/ 	.word	0x00009e10


	//   ....[31]....
        /*0348*/ 	.word	0x00009e50


	//   ....[32]....
        /*034c*/ 	.word	0x00009e80


	//   ....[33]....
        /*0350*/ 	.word	0x0000e0d0


	//   ....[34]....
        /*0354*/ 	.word	0x0000e140


	//   ....[35]....
        /*0358*/ 	.word	0x0000e210


	//   ....[36]....
        /*035c*/ 	.word	0x0000e280


	//   ....[37]....
        /*0360*/ 	.word	0x0000f940


	//   ....[38]....
        /*0364*/ 	.word	0x0000f960


	//   ....[39]....
        /*0368*/ 	.word	0x0000f980


	//   ....[40]....
        /*036c*/ 	.word	0x0000f9a0


	//   ....[41]....
        /*0370*/ 	.word	0x00010d10


	//   ....[42]....
        /*0374*/ 	.word	0x00010d20


	//   ....[43]....
        /*0378*/ 	.word	0x00010d50


	//   ....[44]....
        /*037c*/ 	.word	0x00010d60


	//   ....[45]....
        /*0380*/ 	.word	0x00012520


	//   ....[46]....
        /*0384*/ 	.word	0x00012530


	//   ....[47]....
        /*0388*/ 	.word	0x00012550


	//   ....[48]....
        /*038c*/ 	.word	0x00012560


	//   ....[49]....
        /*0390*/ 	.word	0x00012920


	//   ....[50]....
        /*0394*/ 	.word	0x00012940


	//   ....[51]....
        /*0398*/ 	.word	0x00012b10


	//   ....[52]....
        /*039c*/ 	.word	0x00012b20


	//   ....[53]....
        /*03a0*/ 	.word	0x00012c90


	//   ....[54]....
        /*03a4*/ 	.word	0x00012cb0


	//   ....[55]....
        /*03a8*/ 	.word	0x00012e20


	//   ....[56]....
        /*03ac*/ 	.word	0x00012e30


	//   ....[57]....
        /*03b0*/ 	.word	0x00013190


	//   ....[58]....
        /*03b4*/ 	.word	0x000131b0


	//   ....[59]....
        /*03b8*/ 	.word	0x00013d10


	//   ....[60]....
        /*03bc*/ 	.word	0x00013d20


	//   ....[61]....
        /*03c0*/ 	.word	0x00014f90


	//   ....[62]....
        /*03c4*/ 	.word	0x00014fb0


	//   ....[63]....
        /*03c8*/ 	.word	0x00015190


	//   ....[64]....
        /*03cc*/ 	.word	0x000151a0


	//   ....[65]....
        /*03d0*/ 	.word	0x00015310


	//   ....[66]....
        /*03d4*/ 	.word	0x00015330


	//   ....[67]....
        /*03d8*/ 	.word	0x000154a0


	//   ....[68]....
        /*03dc*/ 	.word	0x000154b0


	//   ....[69]....
        /*03e0*/ 	.word	0x000156c0


	//   ....[70]....
        /*03e4*/ 	.word	0x000156e0


	//   ....[71]....
        /*03e8*/ 	.word	0x00015800


	//   ....[72]....
        /*03ec*/ 	.word	0x00015840


	//   ....[73]....
        /*03f0*/ 	.word	0x00015870


	//   ....[74]....
        /*03f4*/ 	.word	0x000158a0


	//   ....[75]....
        /*03f8*/ 	.word	0x000158d0


	//   ....[76]....
        /*03fc*/ 	.word	0x00015900


	//   ....[77]....
        /*0400*/ 	.word	0x00015a50


	//   ....[78]....
        /*0404*/ 	.word	0x00015a90


	//   ....[79]....
        /*0408*/ 	.word	0x00015ac0


	//   ....[80]....
        /*040c*/ 	.word	0x00015af0


	//   ....[81]....
        /*0410*/ 	.word	0x00015b20


	//   ....[82]....
        /*0414*/ 	.word	0x00015b50


	//   ....[83]....
        /*0418*/ 	.word	0x00015be0


	//   ....[84]....
        /*041c*/ 	.word	0x00015c10


	//   ....[85]....
        /*0420*/ 	.word	0x00015c20


	//   ....[86]....
        /*0424*/ 	.word	0x00015c80


	//   ....[87]....
        /*0428*/ 	.word	0x000161c0


	//   ....[88]....
        /*042c*/ 	.word	0x00016220


	//   ....[89]....
        /*0430*/ 	.word	0x00016270


	//   ....[90]....
        /*0434*/ 	.word	0x000162c0


	//   ....[91]....
        /*0438*/ 	.word	0x00016310


	//   ....[92]....
        /*043c*/ 	.word	0x00016380


	//   ....[93]....
        /*0440*/ 	.word	0x000163c0


	//   ....[94]....
        /*0444*/ 	.word	0x00016430


	//   ....[95]....
        /*0448*/ 	.word	0x000164a0


	//   ....[96]....
        /*044c*/ 	.word	0x00016500


	//   ....[97]....
        /*0450*/ 	.word	0x00016570


	//   ....[98]....
        /*0454*/ 	.word	0x000165e0


	//   ....[99]....
        /*0458*/ 	.word	0x00016640


	//   ....[100]....
        /*045c*/ 	.word	0x000166a0


	//   ....[101]....
        /*0460*/ 	.word	0x00016700


	//   ....[102]....
        /*0464*/ 	.word	0x00016770


	//   ....[103]....
        /*0468*/ 	.word	0x000167d0


	//   ....[104]....
        /*046c*/ 	.word	0x00016830


	//   ....[105]....
        /*0470*/ 	.word	0x000168a0


	//   ....[106]....
        /*0474*/ 	.word	0x000168f0


	//   ....[107]....
        /*0478*/ 	.word	0x00016940


	//   ....[108]....
        /*047c*/ 	.word	0x00016990


	//   ....[109]....
        /*0480*/ 	.word	0x00016a00


	//   ....[110]....
        /*0484*/ 	.word	0x00016a70


	//   ....[111]....
        /*0488*/ 	.word	0x00016ad0


	//   ....[112]....
        /*048c*/ 	.word	0x00016b30


	//   ....[113]....
        /*0490*/ 	.word	0x00016b90


	//   ....[114]....
        /*0494*/ 	.word	0x00016c00


	//   ....[115]....
        /*0498*/ 	.word	0x00016c60


	//   ....[116]....
        /*049c*/ 	.word	0x00016cc0


	//   ....[117]....
        /*04a0*/ 	.word	0x00016d20


	//   ....[118]....
        /*04a4*/ 	.word	0x00016d90


	//   ....[119]....
        /*04a8*/ 	.word	0x00016df0


	//   ....[120]....
        /*04ac*/ 	.word	0x00016e50


	//   ....[121]....
        /*04b0*/ 	.word	0x00016eb0


	//   ....[122]....
        /*04b4*/ 	.word	0x00016f20


	//   ....[123]....
        /*04b8*/ 	.word	0x00016f80


	//   ....[124]....
        /*04bc*/ 	.word	0x00016fe0


	//   ....[125]....
        /*04c0*/ 	.word	0x00017040


	//   ....[126]....
        /*04c4*/ 	.word	0x000170b0


	//   ....[127]....
        /*04c8*/ 	.word	0x00017110


	//   ....[128]....
        /*04cc*/ 	.word	0x00017170


	//   ....[129]....
        /*04d0*/ 	.word	0x000171d0


	//   ....[130]....
        /*04d4*/ 	.word	0x00017240


	//   ....[131]....
        /*04d8*/ 	.word	0x00017290


	//   ....[132]....
        /*04dc*/ 	.word	0x000172d0


	//   ....[133]....
        /*04e0*/ 	.word	0x00017320


	//   ....[134]....
        /*04e4*/ 	.word	0x00017370


	//   ....[135]....
        /*04e8*/ 	.word	0x000173c0


	//   ....[136]....
        /*04ec*/ 	.word	0x00017430


	//   ....[137]....
        /*04f0*/ 	.word	0x00017470


	//   ....[138]....
        /*04f4*/ 	.word	0x000174c0


	//   ....[139]....
        /*04f8*/ 	.word	0x00017510


	//   ....[140]....
        /*04fc*/ 	.word	0x00017560


	//   ....[141]....
        /*0500*/ 	.word	0x000175b0


	//   ....[142]....
        /*0504*/ 	.word	0x00017620


	//   ....[143]....
        /*0508*/ 	.word	0x00017660


	//   ....[144]....
        /*050c*/ 	.word	0x000176d0


	//   ....[145]....
        /*0510*/ 	.word	0x00017730


	//   ....[146]....
        /*0514*/ 	.word	0x00017790


	//----- nvinfo : EIATTR_EXIT_INSTR_OFFSETS
	.align		4
.L_490:
        /*0518*/ 	.byte	0x04, 0x1c
        /*051a*/ 	.short	(.L_492 - .L_491)


	//   ....[0]....
.L_491:
        /*051c*/ 	.word	0x00000b40


	//   ....[1]....
        /*0520*/ 	.word	0x00016180


	//----- nvinfo : EIATTR_MAX_THREADS
	.align		4
.L_492:
        /*0524*/ 	.byte	0x04, 0x05
        /*0526*/ 	.short	(.L_494 - .L_493)
.L_493:
        /*0528*/ 	.word	0x00000100
        /*052c*/ 	.word	0x00000001
        /*0530*/ 	.word	0x00000001


	//----- nvinfo : EIATTR_CRS_STACK_SIZE
	.align		4
.L_494:
        /*0534*/ 	.byte	0x04, 0x1e
        /*0536*/ 	.short	(.L_496 - .L_495)
.L_495:
        /*0538*/ 	.word	0x00000000
.L_496:


//--------------------- .nv.info._ZN7cutlass13device_kernelIN5flash19enable_sm80_to_sm89INS1_16FlashAttnFwdSm80INS1_25CollectiveMainloopFwdSm80ILi8ELi1ELb1EN4cute5tupleIJNS5_1CILi128EEENS7_ILi48EEENS7_ILi256EEEEEELi256ENS_10bfloat16_tEfNS_4arch4Sm80ELb0ELb1ELb1ELb0ELb0ELb0ELb1ELb1EEENS1_21CollectiveEpilogueFwdINS6_IJS8_SA_S9_EEENS6_IJNS7_ILi1EEESI_SI_EEESC_SE_Li256ELb0ELb1ELb1ELb0EEENS1_19SingleTileSchedulerILb0ELb1ELb1ELi128EEEEEEEEEvNT_6ParamsE --------------------------
	.section	.nv.info._ZN7cutlass13device_kernelIN5flash19enable_sm80_to_sm89INS1_16FlashAttnFwdSm80INS1_25CollectiveMainloopFwdSm80ILi8ELi1ELb1EN4cute5tupleIJNS5_1CILi128EEENS7_ILi48EEENS7_ILi256EEEEEELi256ENS_10bfloat16_tEfNS_4arch4Sm80ELb0ELb1ELb1ELb0ELb0ELb0ELb1ELb1EEENS1_21CollectiveEpilogueFwdINS6_IJS8_SA_S9_EEENS6_IJNS7_ILi1EEESI_SI_EEESC_SE_Li256ELb0ELb1ELb1ELb0EEENS1_19SingleTileSchedulerILb0ELb1ELb1ELi128EEEEEEEEEvNT_6ParamsE,"",@"SHT_CUDA_INFO"
	.sectionflags	@""
	.align	4


	//----- nvinfo : EIATTR_CUDA_API_VERSION
	.align		4
        /*0000*/ 	.byte	0x04, 0x37
        /*0002*/ 	.short	(.L_498 - .L_497)
.L_497:
        /*0004*/ 	.word	0x00000082


	//----- nvinfo : EIATTR_SW2861232_WAR
	.align		4
.L_498:
        /*0008*/ 	.byte	0x01, 0x35
	.zero		2


	//----- nvinfo : EIATTR_PARAM_CBANK
	.align		4
        /*000c*/ 	.byte	0x04, 0x0a
        /*000e*/ 	.short	(.L_500 - .L_499)
	.align		4
.L_499:
        /*0010*/ 	.word	index@(.nv.constant0._ZN7cutlass13device_kernelIN5flash19enable_sm80_to_sm89INS1_16FlashAttnFwdSm80INS1_25CollectiveMainloopFwdSm80ILi8ELi1ELb1EN4cute5tupleIJNS5_1CILi128EEENS7_ILi48EEENS7_ILi256EEEEEELi256ENS_10bfloat16_tEfNS_4arch4Sm80ELb0ELb1ELb1ELb0ELb0ELb0ELb1ELb1EEENS1_21CollectiveEpilogueFwdINS6_IJS8_SA_S9_EEENS6_IJNS7_ILi1EEESI_SI_EEESC_SE_Li256ELb0ELb1ELb1ELb0EEENS1_19SingleTileSchedulerILb0ELb1ELb1ELi128EEEEEEEEEvNT_6ParamsE)
        /*0014*/ 	.short	0x0160
        /*0016*/ 	.short	0x0418


	//----- nvinfo : EIATTR_CBANK_PARAM_SIZE
	.align		4
.L_500:
        /*0018*/ 	.byte	0x03, 0x19
        /*001a*/ 	.short	0x0418


	//----- nvinfo : EIATTR_KPARAM_INFO
	.align		4
        /*001c*/ 	.byte	0x04, 0x17
        /*001e*/ 	.short	(.L_502 - .L_501)
.L_501:
        /*0020*/ 	.word	0x00000000
        /*0024*/ 	.short	0x0000
        /*0026*/ 	.short	0x0000
        /*0028*/ 	.byte	0x00, 0xf0, 0x61, 0x10


	//----- nvinfo : EIATTR_MAXREG_COUNT
	.align		4
.L_502:
        /*002c*/ 	.byte	0x03, 0x1b
        /*002e*/ 	.short	0x00ff


	//----- nvinfo : EIATTR_NUM_BARRIERS
	.align		4
        /*0030*/ 	.byte	0x02, 0x4c
        /*0032*/ 	.byte	0x02
	.zero		1


	//----- nvinfo : EIATTR_ANNOTATIONS
	.align		4
        /*0034*/ 	.byte	0x04, 0x55
        /*0036*/ 	.short	(.L_504 - .L_503)


	//   ....[0]....
.L_503:
        /* <DEDUP_REMOVED lines=82> */


	//----- nvinfo : EIATTR_MERCURY_ISA_VERSION
	.align		4
.L_504:
        /*0548*/ 	.byte	0x03, 0x5f
        /*054a*/ 	.short	0x0000


	//----- nvinfo : EIATTR_INT_WARP_WIDE_INSTR_OFFSETS
	.align		4
        /*054c*/ 	.byte	0x04, 0x31
        /*054e*/ 	.short	(.L_506 - .L_505)


	//   ....[0]....
.L_505:
        /*0550*/ 	.word	0x00007300


	//   ....[1]....
        /*0554*/ 	.word	0x0000b510


	//   ....[2]....
        /*0558*/ 	.word	0x0000e8e0


	//----- nvinfo : EIATTR_COOP_GROUP_MASK_REGIDS
	.align		4
.L_506:
        /*055c*/ 	.byte	0x04, 0x29
        /*055e*/ 	.short	(.L_508 - .L_507)


	//   ....[0]....
.L_507:
        /*0560*/ 	.word	0xffffffff


	//   ....[1]....
        /*0564*/ 	.word	0xffffffff


	//   ....[2]....
        /*0568*/ 	.word	0xffffffff


	//   ....[3]....
        /*056c*/ 	.word	0xffffffff


	//   ....[4]....
        /*0570*/ 	.word	0xffffffff


	//   ....[5]....
        /*0574*/ 	.word	0xffffffff


	//   ....[6]....
        /*0578*/ 	.word	0xffffffff


	//   ....[7]....
        /*057c*/ 	.word	0xffffffff


	//   ....[8]....
        /*0580*/ 	.word	0xffffffff


	//   ....[9]....
        /*0584*/ 	.word	0xffffffff


	//   ....[10]....
        /*0588*/ 	.word	0xffffffff


	//   ....[11]....
        /*058c*/ 	.word	0xffffffff


	//   ....[12]....
        /*0590*/ 	.word	0xffffffff


	//   ....[13]....
        /*0594*/ 	.word	0xffffffff


	//   ....[14]....
        /*0598*/ 	.word	0xffffffff


	//   ....[15]....
        /*059c*/ 	.word	0xffffffff


	//   ....[16]....
        /*05a0*/ 	.word	0xffffffff


	//   ....[17]....
        /*05a4*/ 	.word	0xffffffff


	//   ....[18]....
        /*05a8*/ 	.word	0xffffffff


	//   ....[19]....
        /*05ac*/ 	.word	0xffffffff


	//   ....[20]....
        /*05b0*/ 	.word	0xffffffff


	//   ....[21]....
        /*05b4*/ 	.word	0xffffffff


	//   ....[22]....
        /*05b8*/ 	.word	0xffffffff


	//   ....[23]....
        /*05bc*/ 	.word	0xffffffff


	//   ....[24]....
        /*05c0*/ 	.word	0xffffffff


	//   ....[25]....
        /*05c4*/ 	.word	0xffffffff


	//   ....[26]....
        /*05c8*/ 	.word	0xffffffff


	//   ....[27]....
        /*05cc*/ 	.word	0xffffffff


	//   ....[28]....
        /*05d0*/ 	.word	0xffffffff


	//   ....[29]....
        /*05d4*/ 	.word	0xffffffff


	//   ....[30]....
        /*05d8*/ 	.word	0xffffffff


	//   ....[31]....
        /*05dc*/ 	.word	0xffffffff


	//   ....[32]....
        /*05e0*/ 	.word	0xffffffff


	//   ....[33]....
        /*05e4*/ 	.word	0xffffffff


	//   ....[34]....
        /*05e8*/ 	.word	0xffffffff


	//   ....[35]....
        /*05ec*/ 	.word	0xffffffff


	//   ....[36]....
        /*05f0*/ 	.word	0xffffffff


	//   ....[37]....
        /*05f4*/ 	.word	0xffffffff


	//   ....[38]....
        /*05f8*/ 	.word	0xffffffff


	//   ....[39]....
        /*05fc*/ 	.word	0xffffffff


	//   ....[40]....
        /*0600*/ 	.word	0xffffffff


	//   ....[41]....
        /*0604*/ 	.word	0xffffffff


	//   ....[42]....
        /*0608*/ 	.word	0xffffffff


	//----- nvinfo : EIATTR_COOP_GROUP_INSTR_OFFSETS
	.align		4
.L_508:
        /*060c*/ 	.byte	0x04, 0x28
        /*060e*/ 	.short	(.L_510 - .L_509)


	//   ....[0]....
.L_509:
        /*0610*/ 	.word	0x00000060


	//   ....[1]....
        /*0614*/ 	.word	0x00001310


	//   ....[2]....
        /*0618*/ 	.word	0x00001360


	//   ....[3]....
        /*061c*/ 	.word	0x000014b0


	//   ....[4]....
        /*0620*/ 	.word	0x00001510


	//   ....[5]....
        /*0624*/ 	.word	0x000016a0


	//   ....[6]....
        /*0628*/ 	.word	0x000016d0


	//   ....[7]....
        /*062c*/ 	.word	0x00001840


	//   ....[8]....
        /*0630*/ 	.word	0x00001860


	//   ....[9]....
        /*0634*/ 	.word	0x00003570


	//   ....[10]....
        /*0638*/ 	.word	0x00003d80


	//   ....[11]....
        /*063c*/ 	.word	0x00004560


	//   ....[12]....
        /*0640*/ 	.word	0x000045e0


	//   ....[13]....
        /*0644*/ 	.word	0x00004620


	//   ....[14]....
        /*0648*/ 	.word	0x00004650


	//   ....[15]....
        /*064c*/ 	.word	0x000076e0


	//   ....[16]....
        /*0650*/ 	.word	0x00007910


	//   ....[17]....
        /*0654*/ 	.word	0x000080d0


	//   ....[18]....
        /*0658*/ 	.word	0x000080f0


	//   ....[19]....
        /*065c*/ 	.word	0x00008b10


	//   ....[20]....
        /*0660*/ 	.word	0x00008b30


	//   ....[21]....
        /*0664*/ 	.word	0x0000b920


	//   ....[22]....
        /*0668*/ 	.word	0x0000b940


	//   ....[23]....
        /*066c*/ 	.word	0x0000bf90


	//   ....[24]....
        /*0670*/ 	.word	0x0000bfb0


	//   ....[25]....
        /*0674*/ 	.word	0x0000eb30


	//   ....[26]....
        /*0678*/ 	.word	0x0000ed50


	//   ....[27]....
        /*067c*/ 	.word	0x0000f500


	//   ....[28]....
        /*0680*/ 	.word	0x0000f520


	//   ....[29]....
        /*0684*/ 	.word	0x0000ff80


	//   ....[30]....
        /*0688*/ 	.word	0x0000ffa0


	//   ....[31]....
        /*068c*/ 	.word	0x00011250


	//   ....[32]....
        /*0690*/ 	.word	0x00011260


	//   ....[33]....
        /*0694*/ 	.word	0x00011290


	//   ....[34]....
        /*0698*/ 	.word	0x000112a0


	//   ....[35]....
        /*069c*/ 	.word	0x00012180


	//   ....[36]....
        /*06a0*/ 	.word	0x000121c0


	//   ....[37]....
        /*06a4*/ 	.word	0x00012200


	//   ....[38]....
        /*06a8*/ 	.word	0x00012230


	//   ....[39]....
        /*06ac*/ 	.word	0x00012320


	//   ....[40]....
        /*06b0*/ 	.word	0x00012340


	//   ....[41]....
        /*06b4*/ 	.word	0x00012f60


	//   ....[42]....
        /*06b8*/ 	.word	0x00012f70


	//----- nvinfo : EIATTR_EXIT_INSTR_OFFSETS
	.align		4
.L_510:
        /*06bc*/ 	.byte	0x04, 0x1c
        /*06be*/ 	.short	(.L_512 - .L_511)


	//   ....[0]....
.L_511:
        /*06c0*/ 	.word	0x000001c0


	//   ....[1]....
        /*06c4*/ 	.word	0x00012f80


	//   ....[2]....
        /*06c8*/ 	.word	0x00013b20


	//   ....[3]....
        /*06cc*/ 	.word	0x00013b70


	//   ....[4]....
        /*06d0*/ 	.word	0x00013ba0


	//   ....[5]....
        /*06d4*/ 	.word	0x00013c00


	//   ....[6]....
        /*06d8*/ 	.word	0x00013e90


	//----- nvinfo : EIATTR_CTAIDZ_USED
	.align		4
.L_512:
        /*06dc*/ 	.byte	0x01, 0x04
	.zero		2


	//----- nvinfo : EIATTR_MAX_THREADS
	.align		4
        /*06e0*/ 	.byte	0x04, 0x05
        /*06e2*/ 	.short	(.L_514 - .L_513)
.L_513:
        /*06e4*/ 	.word	0x00000100
        /*06e8*/ 	.word	0x00000001
        /*06ec*/ 	.word	0x00000001


	//----- nvinfo : EIATTR_CRS_STACK_SIZE
	.align		4
.L_514:
        /*06f0*/ 	.byte	0x04, 0x1e
        /*06f2*/ 	.short	(.L_516 - .L_515)
.L_515:
        /*06f4*/ 	.word	0x00000000
.L_516:


//--------------------- .nv.info._ZN7cutlass13device_kernelIN5flash19enable_sm80_to_sm89INS1_16FlashAttnFwdSm80INS1_25CollectiveMainloopFwdSm80ILi8ELi1ELb1EN4cute5tupleIJNS5_1CILi128EEENS7_ILi48EEENS7_ILi256EEEEEELi256ENS_10bfloat16_tEfNS_4arch4Sm80ELb0ELb1ELb1ELb1ELb0ELb0ELb1ELb1EEENS1_21CollectiveEpilogueFwdINS6_IJS8_SA_S9_EEENS6_IJNS7_ILi1EEESI_SI_EEESC_SE_Li256ELb1ELb1ELb1ELb0EEENS1_36VarlenDynamicPersistentTileSchedulerILi128ELi48ELi256ELi256ELb1ELb1ELb0ELb1ELb0ELb1EEEEEEEEEvNT_6ParamsE --------------------------
	.section	.nv.info._ZN7cutlass13device_kernelIN5flash19enable_sm80_to_sm89INS1_16FlashAttnFwdSm80INS1_25CollectiveMainloopFwdSm80ILi8ELi1ELb1EN4cute5tupleIJNS5_1CILi128EEENS7_ILi48EEENS7_ILi256EEEEEELi256ENS_10bfloat16_tEfNS_4arch4Sm80ELb0ELb1ELb1ELb1ELb0ELb0ELb1ELb1EEENS1_21CollectiveEpilogueFwdINS6_IJS8_SA_S9_EEENS6_IJNS7_ILi1EEESI_SI_EEESC_SE_Li256ELb1ELb1ELb1ELb0EEENS1_36VarlenDynamicPersistentTileSchedulerILi128ELi48ELi256ELi256ELb1ELb1ELb0ELb1ELb0ELb1EEEEEEEEEvNT_6ParamsE,"",@"SHT_CUDA_INFO"
	.sectionflags	@""
	.align	4


	//----- nvinfo : EIATTR_CUDA_API_VERSION
	.align		4
        /*0000*/ 	.byte	0x04, 0x37
        /*0002*/ 	.short	(.L_518 - .L_517)
.L_517:
        /*0004*/ 	.word	0x00000082


	//----- nvinfo : EIATTR_SW2861232_WAR
	.align		4
.L_518:
        /*0008*/ 	.byte	0x01, 0x35
	.zero		2


	//----- nvinfo : EIATTR_PARAM_CBANK
	.align		4
        /*000c*/ 	.byte	0x04, 0x0a
        /*000e*/ 	.short	(.L_520 - .L_519)
	.align		4
.L_519:
        /*0010*/ 	.word	index@(.nv.constant0._ZN7cutlass13device_kernelIN5flash19enable_sm80_to_sm89INS1_16FlashAttnFwdSm80INS1_25CollectiveMainloopFwdSm80ILi8ELi1ELb1EN4cute5tupleIJNS5_1CILi128EEENS7_ILi48EEENS7_ILi256EEEEEELi256ENS_10bfloat16_tEfNS_4arch4Sm80ELb0ELb1ELb1ELb1ELb0ELb0ELb1ELb1EEENS1_21CollectiveEpilogueFwdINS6_IJS8_SA_S9_EEENS6_IJNS7_ILi1EEESI_SI_EEESC_SE_Li256ELb1ELb1ELb1ELb0EEENS1_36VarlenDynamicPersistentTileSchedulerILi128ELi48ELi256ELi256ELb1ELb1ELb0ELb1ELb0ELb1EEEEEEEEEvNT_6ParamsE)
        /*0014*/ 	.short	0x0160
        /*0016*/ 	.short	0x0438


	//----- nvinfo : EIATTR_CBANK_PARAM_SIZE
	.align		4
.L_520:
        /*0018*/ 	.byte	0x03, 0x19
        /*001a*/ 	.short	0x0438


	//----- nvinfo : EIATTR_KPARAM_INFO
	.align		4
        /*001c*/ 	.byte	0x04, 0x17
        /*001e*/ 	.short	(.L_522 - .L_521)
.L_521:
        /*0020*/ 	.word	0x00000000
        /*0024*/ 	.short	0x0000
        /*0026*/ 	.short	0x0000
        /*0028*/ 	.byte	0x00, 0xf0, 0xe1, 0x10


	//----- nvinfo : EIATTR_MAXREG_COUNT
	.align		4
.L_522:
        /*002c*/ 	.byte	0x03, 0x1b
        /*002e*/ 	.short	0x00ff


	//----- nvinfo : EIATTR_NUM_BARRIERS
	.align		4
        /*0030*/ 	.byte	0x02, 0x4c
        /*0032*/ 	.byte	0x06
	.zero		1


	//----- nvinfo : EIATTR_ANNOTATIONS
	.align		4
        /*0034*/ 	.byte	0x04, 0x55
        /*0036*/ 	.short	(.L_524 - .L_523)


	//   ....[0]....
.L_523:
        /* <DEDUP_REMOVED lines=105> */


	//----- nvinfo : EIATTR_MERCURY_ISA_VERSION
	.align		4
.L_524:
        /*06b8*/ 	.byte	0x03, 0x5f
        /*06ba*/ 	.short	0x0000


	//----- nvinfo : EIATTR_INT_WARP_WIDE_INSTR_OFFSETS
	.align		4
        /*06bc*/ 	.byte	0x04, 0x31
        /*06be*/ 	.short	(.L_526 - .L_525)


	//   ....[0]....
.L_525:
        /*06c0*/ 	.word	0x00011ab0


	//   ....[1]....
        /*06c4*/ 	.word	0x00011b30


	//----- nvinfo : EIATTR_COOP_GROUP_MASK_REGIDS
	.align		4
.L_526:
        /*06c8*/ 	.byte	0x04, 0x29
        /*06ca*/ 	.short	(.L_528 - .L_527)


	//   ....[0]....
.L_527:
        /*06cc*/ 	.word	0xffffffff


	//   ....[1]....
        /*06d0*/ 	.word	0xffffffff


	//   ....[2]....
        /*06d4*/ 	.word	0xffffffff


	//   ....[3]....
        /*06d8*/ 	.word	0xffffffff


	//   ....[4]....
        /*06dc*/ 	.word	0xffffffff


	//   ....[5]....
        /*06e0*/ 	.word	0xffffffff


	//   ....[6]....
        /*06e4*/ 	.word	0xffffffff


	//   ....[7]....
        /*06e8*/ 	.word	0xffffffff


	//   ....[8]....
        /*06ec*/ 	.word	0xffffffff


	//   ....[9]....
        /*06f0*/ 	.word	0xffffffff


	//   ....[10]....
        /*06f4*/ 	.word	0xffffffff


	//   ....[11]....
        /*06f8*/ 	.word	0xffffffff


	//   ....[12]....
        /*06fc*/ 	.word	0xffffffff


	//   ....[13]....
        /*0700*/ 	.word	0xffffffff


	//   ....[14]....
        /*0704*/ 	.word	0xffffffff


	//   ....[15]....
        /*0708*/ 	.word	0xffffffff


	//   ....[16]....
        /*070c*/ 	.word	0xffffffff


	//   ....[17]....
        /*0710*/ 	.word	0xffffffff


	//   ....[18]....
        /*0714*/ 	.word	0xffffffff


	//   ....[19]....
        /*0718*/ 	.word	0xffffffff


	//   ....[20]....
        /*071c*/ 	.word	0xffffffff


	//   ....[21]....
        /*0720*/ 	.word	0xffffffff


	//   ....[22]....
        /*0724*/ 	.word	0xffffffff


	//   ....[23]....
        /*0728*/ 	.word	0xffffffff


	//   ....[24]....
        /*072c*/ 	.word	0xffffffff


	//   ....[25]....
        /*0730*/ 	.word	0xffffffff


	//   ....[26]....
        /*0734*/ 	.word	0xffffffff


	//   ....[27]....
        /*0738*/ 	.word	0xffffffff


	//   ....[28]....
        /*073c*/ 	.word	0xffffffff


	//   ....[29]....
        /*0740*/ 	.word	0xffffffff


	//   ....[30]....
        /*0744*/ 	.word	0xffffffff


	//   ....[31]....
        /*0748*/ 	.word	0xffffffff


	//   ....[32]....
        /*074c*/ 	.word	0xffffffff


	//   ....[33]....
        /*0750*/ 	.word	0xffffffff


	//   ....[34]....
        /*0754*/ 	.word	0xffffffff


	//   ....[35]....
        /*0758*/ 	.word	0xffffffff


	//   ....[36]....
        /*075c*/ 	.word	0xffffffff


	//   ....[37]....
        /*0760*/ 	.word	0xffffffff


	//   ....[38]....
        /*0764*/ 	.word	0xffffffff


	//   ....[39]....
        /*0768*/ 	.word	0xffffffff


	//   ....[40]....
        /*076c*/ 	.word	0xffffffff


	//   ....[41]....
        /*0770*/ 	.word	0xffffffff


	//   ....[42]....
        /*0774*/ 	.word	0xffffffff


	//   ....[43]....
        /*0778*/ 	.word	0xffffffff


	//   ....[44]....
        /*077c*/ 	.word	0xffffffff


	//   ....[45]....
        /*0780*/ 	.word	0xffffffff


	//   ....[46]....
        /*0784*/ 	.word	0xffffffff


	//   ....[47]....
        /*0788*/ 	.word	0xffffffff


	//   ....[48]....
        /*078c*/ 	.word	0xffffffff


	//   ....[49]....
        /*0790*/ 	.word	0xffffffff


	//   ....[50]....
        /*0794*/ 	.word	0xffffffff


	//   ....[51]....
        /*0798*/ 	.word	0xffffffff


	//   ....[52]....
        /*079c*/ 	.word	0xffffffff


	//   ....[53]....
        /*07a0*/ 	.word	0xffffffff


	//   ....[54]....
        /*07a4*/ 	.word	0xffffffff


	//   ....[55]....
        /*07a8*/ 	.word	0xffffffff


	//   ....[56]....
        /*07ac*/ 	.word	0xffffffff


	//   ....[57]....
        /*07b0*/ 	.word	0xffffffff


	//   ....[58]....
        /*07b4*/ 	.word	0xffffffff


	//   ....[59]....
        /*07b8*/ 	.word	0xffffffff


	//   ....[60]....
        /*07bc*/ 	.word	0xffffffff


	//   ....[61]....
        /*07c0*/ 	.word	0xffffffff


	//   ....[62]....
        /*07c4*/ 	.word	0xffffffff


	//   ....[63]....
        /*07c8*/ 	.word	0xffffffff


	//   ....[64]....
        /*07cc*/ 	.word	0xffffffff


	//   ....[65]....
        /*07d0*/ 	.word	0xffffffff


	//   ....[66]....
        /*07d4*/ 	.word	0xffffffff


	//   ....[67]....
        /*07d8*/ 	.word	0xffffffff


	//   ....[68]....
        /*07dc*/ 	.word	0xffffffff


	//   ....[69]....
        /*07e0*/ 	.word	0xffffffff


	//   ....[70]....
        /*07e4*/ 	.word	0xffffffff


	//   ....[71]....
        /*07e8*/ 	.word	0xffffffff


	//   ....[72]....
        /*07ec*/ 	.word	0xffffffff


	//   ....[73]....
        /*07f0*/ 	.word	0xffffffff


	//   ....[74]....
        /*07f4*/ 	.word	0xffffffff


	//   ....[75]....
        /*07f8*/ 	.word	0xffffffff


	//   ....[76]....
        /*07fc*/ 	.word	0xffffffff


	//   ....[77]....
        /*0800*/ 	.word	0xffffffff


	//   ....[78]....
        /*0804*/ 	.word	0xffffffff


	//   ....[79]....
        /*0808*/ 	.word	0xffffffff


	//   ....[80]....
        /*080c*/ 	.word	0xffffffff


	//   ....[81]....
        /*0810*/ 	.word	0xffffffff


	//   ....[82]....
        /*0814*/ 	.word	0xffffffff


	//   ....[83]....
        /*0818*/ 	.word	0xffffffff


	//   ....[84]....
        /*081c*/ 	.word	0xffffffff


	//   ....[85]....
        /*0820*/ 	.word	0xffffffff


	//   ....[86]....
        /*0824*/ 	.word	0xffffffff


	//   ....[87]....
        /*0828*/ 	.word	0xffffffff


	//   ....[88]....
        /*082c*/ 	.word	0xffffffff


	//   ....[89]....
        /*0830*/ 	.word	0xffffffff


	//   ....[90]....
        /*0834*/ 	.word	0xffffffff


	//   ....[91]....
        /*0838*/ 	.word	0xffffffff


	//   ....[92]....
        /*083c*/ 	.word	0xffffffff


	//   ....[93]....
        /*0840*/ 	.word	0xffffffff


	//   ....[94]....
        /*0844*/ 	.word	0xffffffff


	//   ....[95]....
        /*0848*/ 	.word	0xffffffff


	//   ....[96]....
        /*084c*/ 	.word	0xffffffff


	//   ....[97]....
        /*0850*/ 	.word	0xffffffff


	//   ....[98]....
        /*0854*/ 	.word	0xffffffff


	//   ....[99]....
        /*0858*/ 	.word	0xffffffff


	//   ....[100]....
        /*085c*/ 	.word	0xffffffff


	//   ....[101]....
        /*0860*/ 	.word	0xffffffff


	//   ....[102]....
        /*0864*/ 	.word	0xffffffff


	//   ....[103]....
        /*0868*/ 	.word	0xffffffff


	//   ....[104]....
        /*086c*/ 	.word	0xffffffff


	//   ....[105]....
        /*0870*/ 	.word	0xffffffff


	//   ....[106]....
        /*0874*/ 	.word	0xffffffff


	//   ....[107]....
        /*0878*/ 	.word	0xffffffff


	//   ....[108]....
        /*087c*/ 	.word	0xffffffff


	//   ....[109]....
        /*0880*/ 	.word	0xffffffff


	//   ....[110]....
        /*0884*/ 	.word	0xffffffff


	//   ....[111]....
        /*0888*/ 	.word	0xffffffff


	//   ....[112]....
        /*088c*/ 	.word	0xffffffff


	//   ....[113]....
        /*0890*/ 	.word	0xffffffff


	//   ....[114]....
        /*0894*/ 	.word	0xffffffff


	//   ....[115]....
        /*0898*/ 	.word	0xffffffff


	//   ....[116]....
        /*089c*/ 	.word	0xffffffff


	//   ....[117]....
        /*08a0*/ 	.word	0xffffffff


	//   ....[118]....
        /*08a4*/ 	.word	0xffffffff


	//   ....[119]....
        /*08a8*/ 	.word	0xffffffff


	//   ....[120]....
        /*08ac*/ 	.word	0xffffffff


	//   ....[121]....
        /*08b0*/ 	.word	0xffffffff


	//   ....[122]....
        /*08b4*/ 	.word	0xffffffff


	//   ....[123]....
        /*08b8*/ 	.word	0xffffffff


	//   ....[124]....
        /*08bc*/ 	.word	0xffffffff


	//   ....[125]....
        /*08c0*/ 	.word	0xffffffff


	//   ....[126]....
        /*08c4*/ 	.word	0xffffffff


	//   ....[127]....
        /*08c8*/ 	.word	0xffffffff


	//   ....[128]....
        /*08cc*/ 	.word	0xffffffff


	//   ....[129]....
        /*08d0*/ 	.word	0xffffffff


	//   ....[130]....
        /*08d4*/ 	.word	0xffffffff


	//   ....[131]....
        /*08d8*/ 	.word	0xffffffff


	//   ....[132]....
        /*08dc*/ 	.word	0xffffffff


	//   ....[133]....
        /*08e0*/ 	.word	0xffffffff


	//   ....[134]....
        /*08e4*/ 	.word	0xffffffff


	//   ....[135]....
        /*08e8*/ 	.word	0xffffffff


	//   ....[136]....
        /*08ec*/ 	.word	0xffffffff


	//   ....[137]....
        /*08f0*/ 	.word	0xffffffff


	//   ....[138]....
        /*08f4*/ 	.word	0xffffffff


	//   ....[139]....
        /*08f8*/ 	.word	0xffffffff


	//   ....[140]....
        /*08fc*/ 	.word	0xffffffff


	//   ....[141]....
        /*0900*/ 	.word	0xffffffff


	//   ....[142]....
        /*0904*/ 	.word	0xffffffff


	//   ....[143]....
        /*0908*/ 	.word	0xffffffff


	//   ....[144]....
        /*090c*/ 	.word	0xffffffff


	//----- nvinfo : EIATTR_COOP_GROUP_INSTR_OFFSETS
	.align		4
.L_528:
        /*0910*/ 	.byte	0x04, 0x28
        /*0912*/ 	.short	(.L_530 - .L_529)


	//   ....[0]....
.L_529:
        /*0914*/ 	.word	0x00000050


	//   ....[1]....
        /*0918*/ 	.word	0x00000200


	//   ....[2]....
        /*091c*/ 	.word	0x00000230


	//   ....[3]....
        /*0920*/ 	.word	0x00000260


	//   ....[4]....
        /*0924*/ 	.word	0x00000290


	//   ....[5]....
        /*0928*/ 	.word	0x000002c0


	//   ....[6]....
        /*092c*/ 	.word	0x000002f0


	//   ....[7]....
        /*0930*/ 	.word	0x00000450


	//   ....[8]....
        /*0934*/ 	.word	0x00000490


	//   ....[9]....
        /*0938*/ 	.word	0x000004c0


	//   ....[10]....
        /*093c*/ 	.word	0x000004f0


	//   ....[11]....
        /*0940*/ 	.word	0x00000520


	//   ....[12]....
        /*0944*/ 	.word	0x00000550


	//   ....[13]....
        /*0948*/ 	.word	0x000005e0


	//   ....[14]....
        /*094c*/ 	.word	0x00000630


	//   ....[15]....
        /*0950*/ 	.word	0x00000650


	//   ....[16]....
        /*0954*/ 	.word	0x000006b0


	//   ....[17]....
        /*0958*/ 	.word	0x00002aa0


	//   ....[18]....
        /*095c*/ 	.word	0x00002ae0


	//   ....[19]....
        /*0960*/ 	.word	0x00002c20


	//   ....[20]....
        /*0964*/ 	.word	0x00002c50


	//   ....[21]....
        /*0968*/ 	.word	0x00002c80


	//   ....[22]....
        /*096c*/ 	.word	0x00002da0


	//   ....[23]....
        /*0970*/ 	.word	0x00002dc0


	//   ....[24]....
        /*0974*/ 	.word	0x00002e00


	//   ....[25]....
        /*0978*/ 	.word	0x00004a70


	//   ....[26]....
        /*097c*/ 	.word	0x00004c20


	//   ....[27]....
        /*0980*/ 	.word	0x00005510


	//   ....[28]....
        /*0984*/ 	.word	0x00005530


	//   ....[29]....
        /*0988*/ 	.word	0x00005690


	//   ....[30]....
        /*098c*/ 	.word	0x000056e0


	//   ....[31]....
        /*0990*/ 	.word	0x00007f90


	//   ....[32]....
        /*0994*/ 	.word	0x000085b0


	//   ....[33]....
        /*0998*/ 	.word	0x00008850


	//   ....[34]....
        /*099c*/ 	.word	0x00008870


	//   ....[35]....
        /*09a0*/ 	.word	0x00009280


	//   ....[36]....
        /*09a4*/ 	.word	0x000092a0


	//   ....[37]....
        /*09a8*/ 	.word	0x0000bc10


	//   ....[38]....
        /*09ac*/ 	.word	0x0000bc30


	//   ....[39]....
        /*09b0*/ 	.word	0x0000c260


	//   ....[40]....
        /*09b4*/ 	.word	0x0000c280


	//   ....[41]....
        /*09b8*/ 	.word	0x0000e9e0


	//   ....[42]....
        /*09bc*/ 	.word	0x0000f000


	//   ....[43]....
        /*09c0*/ 	.word	0x0000f2c0


	//   ....[44]....
        /*09c4*/ 	.word	0x0000f2e0


	//   ....[45]....
        /*09c8*/ 	.word	0x0000fd10


	//   ....[46]....
        /*09cc*/ 	.word	0x0000fd30


	//   ....[47]....
        /*09d0*/ 	.word	0x00011060


	//   ....[48]....
        /*09d4*/ 	.word	0x000110b0


	//   ....[49]....
        /*09d8*/ 	.word	0x000110d0


	//   ....[50]....
        /*09dc*/ 	.word	0x000110f0


	//   ....[51]....
        /*09e0*/ 	.word	0x000129d0


	//   ....[52]....
        /*09e4*/ 	.word	0x000129e0


	//   ....[53]....
        /*09e8*/ 	.word	0x00012a00


	//   ....[54]....
        /*09ec*/ 	.word	0x00012a20


	//   ....[55]....
        /*09f0*/ 	.word	0x00012e30


	//   ....[56]....
        /*09f4*/ 	.word	0x00012e50


	//   ....[57]....
        /*09f8*/ 	.word	0x00012ff0


	//   ....[58]....
        /*09fc*/ 	.word	0x00013000


	//   ....[59]....
        /*0a00*/ 	.word	0x00013170


	//   ....[60]....
        /*0a04*/ 	.word	0x00013190


	//   ....[61]....
        /*0a08*/ 	.word	0x00013300


	//   ....[62]....
        /*0a0c*/ 	.word	0x00013310


	//   ....[63]....
        /*0a10*/ 	.word	0x00013690


	//   ....[64]....
        /*0a14*/ 	.word	0x000136b0


	//   ....[65]....
        /*0a18*/ 	.word	0x00014300


	//   ....[66]....
        /*0a1c*/ 	.word	0x00014310


	//   ....[67]....
        /*0a20*/ 	.word	0x00015370


	//   ....[68]....
        /*0a24*/ 	.word	0x00015390


	//   ....[69]....
        /*0a28*/ 	.word	0x00015540


	//   ....[70]....
        /*0a2c*/ 	.word	0x00015550


	//   ....[71]....
        /*0a30*/ 	.word	0x000156c0


	//   ....[72]....
        /*0a34*/ 	.word	0x000156e0


	//   ....[73]....
        /*0a38*/ 	.word	0x00015850


	//   ....[74]....
        /*0a3c*/ 	.word	0x00015860


	//   ....[75]....
        /*0a40*/ 	.word	0x00015a90


	//   ....[76]....
        /*0a44*/ 	.word	0x00015ab0


	//   ....[77]....
        /*0a48*/ 	.word	0x00015be0


	//   ....[78]....
        /*0a4c*/ 	.word	0x00015c20


	//   ....[79]....
        /*0a50*/ 	.word	0x00015c50


	//   ....[80]....
        /*0a54*/ 	.word	0x00015c80


	//   ....[81]....
        /*0a58*/ 	.word	0x00015cb0


	//   ....[82]....
        /*0a5c*/ 	.word	0x00015ce0


	//   ....[83]....
        /*0a60*/ 	.word	0x00015e40


	//   ....[84]....
        /*0a64*/ 	.word	0x00015e80


	//   ....[85]....
        /*0a68*/ 	.word	0x00015eb0


	//   ....[86]....
        /*0a6c*/ 	.word	0x00015ee0


	//   ....[87]....
        /*0a70*/ 	.word	0x00015f10


	//   ....[88]....
        /*0a74*/ 	.word	0x00015f40


	//   ....[89]....
        /*0a78*/ 	.word	0x00015fd0


	//   ....[90]....
        /*0a7c*/ 	.word	0x00016030


	//   ....[91]....
        /*0a80*/ 	.word	0x00016040


	//   ....[92]....
        /*0a84*/ 	.word	0x000160a0


	//   ....[93]....
        /*0a88*/ 	.word	0x00016b10


	//   ....[94]....
        /*0a8c*/ 	.word	0x00016b70


	//   ....[95]....
        /*0a90*/ 	.word	0x00016bc0


	//   ....[96]....
        /*0a94*/ 	.word	0x00016c10


	//   ....[97]....
        /*0a98*/ 	.word	0x00016c60


	//   ....[98]....
        /*0a9c*/ 	.word	0x00016cd0


	//   ....[99]....
        /*0aa0*/ 	.word	0x00016d10


	//   ....[100]....
        /*0aa4*/ 	.word	0x00016d80


	//   ....[101]....
        /*0aa8*/ 	.word	0x00016df0


	//   ....[102]....
        /*0aac*/ 	.word	0x00016e50


	//   ....[103]....
        /*0ab0*/ 	.word	0x00016eb0


	//   ....[104]....
        /*0ab4*/ 	.word	0x00016f10


	//   ....[105]....
        /*0ab8*/ 	.word	0x00016f60


	//   ....[106]....
        /*0abc*/ 	.word	0x00016fc0


	//   ....[107]....
        /*0ac0*/ 	.word	0x00017030


	//   ....[108]....
        /*0ac4*/ 	.word	0x000170a0


	//   ....[109]....
        /*0ac8*/ 	.word	0x00017100


	//   ....[110]....
        /*0acc*/ 	.word	0x00017160


	//   ....[111]....
        /*0ad0*/ 	.word	0x000171c0


	//   ....[112]....
        /*0ad4*/ 	.word	0x00017230


	//   ....[113]....
        /*0ad8*/ 	.word	0x00017290


	//   ....[114]....
        /*0adc*/ 	.word	0x000172f0


	//   ....[115]....
        /*0ae0*/ 	.word	0x00017350


	//   ....[116]....
        /*0ae4*/ 	.word	0x000173c0


	//   ....[117]....
        /*0ae8*/ 	.word	0x00017420


	//   ....[118]....
        /*0aec*/ 	.word	0x00017480


	//   ....[119]....
        /*0af0*/ 	.word	0x000174e0


	//   ....[120]....
        /*0af4*/ 	.word	0x00017550


	//   ....[121]....
        /*0af8*/ 	.word	0x000175b0


	//   ....[122]....
        /*0afc*/ 	.word	0x00017610


	//   ....[123]....
        /*0b00*/ 	.word	0x00017670


	//   ....[124]....
        /*0b04*/ 	.word	0x000176e0


	//   ....[125]....
        /*0b08*/ 	.word	0x00017740


	//   ....[126]....
        /*0b0c*/ 	.word	0x000177a0


	//   ....[127]....
        /*0b10*/ 	.word	0x00017800


	//   ....[128]....
        /*0b14*/ 	.word	0x00017870


	//   ....[129]....
        /*0b18*/ 	.word	0x000178c0


	//   ....[130]....
        /*0b1c*/ 	.word	0x00017900


	//   ....[131]....
        /*0b20*/ 	.word	0x00017950


	//   ....[132]....
        /*0b24*/ 	.word	0x000179a0


	//   ....[133]....
        /*0b28*/ 	.word	0x000179f0


	//   ....[134]....
        /*0b2c*/ 	.word	0x00017a60


	//   ....[135]....
        /*0b30*/ 	.word	0x00017aa0


	//   ....[136]....
        /*0b34*/ 	.word	0x00017af0


	//   ....[137]....
        /*0b38*/ 	.word	0x00017b40


	//   ....[138]....
        /*0b3c*/ 	.word	0x00017b90


	//   ....[139]....
        /*0b40*/ 	.word	0x00017be0


	//   ....[140]....
        /*0b44*/ 	.word	0x00017c50


	//   ....[141]....
        /*0b48*/ 	.word	0x00017c90


	//   ....[142]....
        /*0b4c*/ 	.word	0x00017d00


	//   ....[143]....
        /*0b50*/ 	.word	0x00017d60


	//   ....[144]....
        /*0b54*/ 	.word	0x00017dc0


	//----- nvinfo : EIATTR_EXIT_INSTR_OFFSETS
	.align		4
.L_530:
        /*0b58*/ 	.byte	0x04, 0x1c
        /*0b5a*/ 	.short	(.L_532 - .L_531)


	//   ....[0]....
.L_531:
        /*0b5c*/ 	.word	0x000010d0


	//   ....[1]....
        /*0b60*/ 	.word	0x00016ad0


	//----- nvinfo : EIATTR_MAX_THREADS
	.align		4
.L_532:
        /*0b64*/ 	.byte	0x04, 0x05
        /*0b66*/ 	.short	(.L_534 - .L_533)
.L_533:
        /*0b68*/ 	.word	0x00000100
        /*0b6c*/ 	.word	0x00000001
        /*0b70*/ 	.word	0x00000001


	//----- nvinfo : EIATTR_CRS_STACK_SIZE
	.align		4
.L_534:
        /*0b74*/ 	.byte	0x04, 0x1e
        /*0b76*/ 	.short	(.L_536 - .L_535)
.L_535:
        /*0b78*/ 	.word	0x00000000
.L_536:


//--------------------- .nv.info._ZN7cutlass13device_kernelIN5flash19enable_sm80_to_sm89INS1_16FlashAttnFwdSm80INS1_25CollectiveMainloopFwdSm80ILi8ELi1ELb0EN4cute5tupleIJNS5_1CILi128EEENS7_ILi32EEENS7_ILi256EEEEEELi256ENS_10bfloat16_tEfNS_4arch4Sm80ELb0ELb1ELb1ELb1ELb0ELb1ELb1ELb1EEENS1_21CollectiveEpilogueFwdINS6_IJS8_SA_S9_EEENS6_IJNS7_ILi1EEESI_SI_EEESC_SE_Li256ELb1ELb1ELb1ELb0EEENS1_36VarlenDynamicPersistentTileSchedulerILi128ELi32ELi256ELi256ELb1ELb1ELb0ELb1ELb0ELb1EEEEEEEEEvNT_6ParamsE --------------------------
	.section	.nv.info._ZN7cutlass13device_kernelIN5flash19enable_sm80_to_sm89INS1_16FlashAttnFwdSm80INS1_25CollectiveMainloopFwdSm80ILi8ELi1ELb0EN4cute5tupleIJNS5_1CILi128EEENS7_ILi32EEENS7_ILi256EEEEEELi256ENS_10bfloat16_tEfNS_4arch4Sm80ELb0ELb1ELb1ELb1ELb0ELb1ELb1ELb1EEENS1_21CollectiveEpilogueFwdINS6_IJS8_SA_S9_EEENS6_IJNS7_ILi1EEESI_SI_EEESC_SE_Li256ELb1ELb1ELb1ELb0EEENS1_36VarlenDynamicPersistentTileSchedulerILi128ELi32ELi256ELi256ELb1ELb1ELb0ELb1ELb0ELb1EEEEEEEEEvNT_6ParamsE,"",@"SHT_CUDA_INFO"
	.sectionflags	@""
	.align	4


	//----- nvinfo : EIATTR_CUDA_API_VERSION
	.align		4
        /*0000*/ 	.byte	0x04, 0x37
        /*0002*/ 	.short	(.L_538 - .L_537)
.L_537:
        /*0004*/ 	.word	0x00000082


	//----- nvinfo : EIATTR_SW2861232_WAR
	.align		4
.L_538:
        /*0008*/ 	.byte	0x01, 0x35
	.zero		2


	//----- nvinfo : EIATTR_PARAM_CBANK
	.align		4
        /*000c*/ 	.byte	0x04, 0x0a
        /*000e*/ 	.short	(.L_540 - .L_539)
	.align		4
.L_539:
        /*0010*/ 	.word	index@(.nv.constant0._ZN7cutlass13device_kernelIN5flash19enable_sm80_to_sm89INS1_16FlashAttnFwdSm80INS1_25CollectiveMainloopFwdSm80ILi8ELi1ELb0EN4cute5tupleIJNS5_1CILi128EEENS7_ILi32EEENS7_ILi256EEEEEELi256ENS_10bfloat16_tEfNS_4arch4Sm80ELb0ELb1ELb1ELb1ELb0ELb1ELb1ELb1EEENS1_21CollectiveEpilogueFwdINS6_IJS8_SA_S9_EEENS6_IJNS7_ILi1EEESI_SI_EEESC_SE_Li256ELb1ELb1ELb1ELb0EEENS1_36VarlenDynamicPersistentTileSchedulerILi128ELi32ELi256ELi256ELb1ELb1ELb0ELb1ELb0ELb1EEEEEEEEEvNT_6ParamsE)
        /*0014*/ 	.short	0x0160
        /*0016*/ 	.short	0x0438


	//----- nvinfo : EIATTR_CBANK_PARAM_SIZE
	.align		4
.L_540:
        /*0018*/ 	.byte	0x03, 0x19
        /*001a*/ 	.short	0x0438


	//----- nvinfo : EIATTR_KPARAM_INFO
	.align		4
        /*001c*/ 	.byte	0x04, 0x17
        /*001e*/ 	.short	(.L_542 - .L_541)
.L_541:
        /*0020*/ 	.word	0x00000000
        /*0024*/ 	.short	0x0000
        /*0026*/ 	.short	0x0000
        /*0028*/ 	.byte	0x00, 0xf0, 0xe1, 0x10


	//----- nvinfo : EIATTR_MAXREG_COUNT
	.align		4
.L_542:
        /*002c*/ 	.byte	0x03, 0x1b
        /*002e*/ 	.short	0x00ff


	//----- nvinfo : EIATTR_NUM_BARRIERS
	.align		4
        /*0030*/ 	.byte	0x02, 0x4c
        /*0032*/ 	.byte	0x06
	.zero		1


	//----- nvinfo : EIATTR_ANNOTATIONS
	.align		4
        /*0034*/ 	.byte	0x04, 0x55
        /*0036*/ 	.short	(.L_544 - .L_543)


	//   ....[0]....
.L_543:
        /*0038*/ 	.word	0x00000001
        /*003c*/ 	.byte	0x70, 0x00, 0x00, 0x00, 0x01, 0x00, 0x00, 0x00, 0xc0, 0x14, 0x00, 0x00, 0x01, 0x00, 0x00, 0x00
        /*004c*/ 	.byte	0xf0, 0xb3, 0x01, 0x00, 0x01, 0x00, 0x00, 0x00, 0xf0, 0xe9, 0x01, 0x00


	//----- nvinfo : EIATTR_MERCURY_ISA_VERSION
	.align		4
.L_544:
        /*0058*/ 	.byte	0x03, 0x5f
        /*005a*/ 	.short	0x0000


	//----- nvinfo : EIATTR_INT_WARP_WIDE_INSTR_OFFSETS
	.align		4
        /*005c*/ 	.byte	0x04, 0x31
        /*005e*/ 	.short	(.L_546 - .L_545)


	//   ....[0]....
.L_545:
        /*0060*/ 	.word	0x0001a980


	//   ....[1]....
        /*0064*/ 	.word	0x0001aa00


	//----- nvinfo : EIATTR_COOP_GROUP_MASK_REGIDS
	.align		4
.L_546:
        /*0068*/ 	.byte	0x04, 0x29
        /*006a*/ 	.short	(.L_548 - .L_547)


	//   ....[0]....
.L_547:
        /*006c*/ 	.word	0xffffffff


	//   ....[1]....
        /*0070*/ 	.word	0xffffffff


	//   ....[2]....
        /*0074*/ 	.word	0xffffffff


	//   ....[3]....
        /*0078*/ 	.word	0xffffffff


	//   ....[4]....
        /*007c*/ 	.word	0xffffffff


	//   ....[5]....
        /*0080*/ 	.word	0xffffffff


	//   ....[6]....
        /*0084*/ 	.word	0xffffffff


	//   ....[7]....
        /*0088*/ 	.word	0xffffffff


	//   ....[8]....
        /*008c*/ 	.word	0xffffffff


	//   ....[9]....
        /*0090*/ 	.word	0xffffffff


	//   ....[10]....
        /*0094*/ 	.word	0xffffffff


	//   ....[11]....
        /*0098*/ 	.word	0xffffffff


	//   ....[12]....
        /*009c*/ 	.word	0xffffffff


	//   ....[13]....
        /*00a0*/ 	.word	0xffffffff


	//   ....[14]....
        /*00a4*/ 	.word	0xffffffff


	//   ....[15]....
        /*00a8*/ 	.word	0xffffffff


	//   ....[16]....
        /*00ac*/ 	.word	0xffffffff


	//   ....[17]....
        /*00b0*/ 	.word	0xffffffff


	//   ....[18]....
        /*00b4*/ 	.word	0xffffffff


	//   ....[19]....
        /*00b8*/ 	.word	0xffffffff


	//   ....[20]....
        /*00bc*/ 	.word	0xffffffff


	//   ....[21]....
        /*00c0*/ 	.word	0xffffffff


	//   ....[22]....
        /*00c4*/ 	.word	0xffffffff


	//   ....[23]....
        /*00c8*/ 	.word	0xffffffff


	//   ....[24]....
        /*00cc*/ 	.word	0xffffffff


	//   ....[25]....
        /*00d0*/ 	.word	0xffffffff


	//   ....[26]....
        /*00d4*/ 	.word	0xffffffff


	//   ....[27]....
        /*00d8*/ 	.word	0xffffffff


	//   ....[28]....
        /*00dc*/ 	.word	0xffffffff


	//   ....[29]....
        /*00e0*/ 	.word	0xffffffff


	//   ....[30]....
        /*00e4*/ 	.word	0xffffffff


	//   ....[31]....
        /*00e8*/ 	.word	0xffffffff


	//   ....[32]....
        /*00ec*/ 	.word	0xffffffff


	//   ....[33]....
        /*00f0*/ 	.word	0xffffffff


	//   ....[34]....
        /*00f4*/ 	.word	0xffffffff


	//   ....[35]....
        /*00f8*/ 	.word	0xffffffff


	//   ....[36]....
        /*00fc*/ 	.word	0xffffffff


	//   ....[37]....
        /*0100*/ 	.word	0xffffffff


	//   ....[38]....
        /*0104*/ 	.word	0xffffffff


	//   ....[39]....
        /*0108*/ 	.word	0xffffffff


	//   ....[40]....
        /*010c*/ 	.word	0xffffffff


	//   ....[41]....
        /*0110*/ 	.word	0xffffffff


	//   ....[42]....
        /*0114*/ 	.word	0xffffffff


	//   ....[43]....
        /*0118*/ 	.word	0xffffffff


	//   ....[44]....
        /*011c*/ 	.word	0xffffffff


	//   ....[45]....
        /*0120*/ 	.word	0xffffffff


	//   ....[46]....
        /*0124*/ 	.word	0xffffffff


	//   ....[47]....
        /*0128*/ 	.word	0xffffffff


	//   ....[48]....
        /*012c*/ 	.word	0xffffffff


	//   ....[49]....
        /*0130*/ 	.word	0xffffffff


	//   ....[50]....
        /*0134*/ 	.word	0xffffffff


	//   ....[51]....
        /*0138*/ 	.word	0xffffffff


	//   ....[52]....
        /*013c*/ 	.word	0xffffffff


	//   ....[53]....
        /*0140*/ 	.word	0xffffffff


	//   ....[54]....
        /*0144*/ 	.word	0xffffffff


	//   ....[55]....
        /*0148*/ 	.word	0xffffffff


	//   ....[56]....
        /*014c*/ 	.word	0xffffffff


	//   ....[57]....
        /*0150*/ 	.word	0xffffffff


	//   ....[58]....
        /*0154*/ 	.word	0xffffffff


	//   ....[59]....
        /*0158*/ 	.word	0xffffffff


	//   ....[60]....
        /*015c*/ 	.word	0xffffffff


	//   ....[61]....
        /*0160*/ 	.word	0xffffffff


	//   ....[62]....
        /*0164*/ 	.word	0xffffffff


	//   ....[63]....
        /*0168*/ 	.word	0xffffffff


	//   ....[64]....
        /*016c*/ 	.word	0xffffffff


	//   ....[65]....
        /*0170*/ 	.word	0xffffffff


	//   ....[66]....
        /*0174*/ 	.word	0xffffffff


	//   ....[67]....
        /*0178*/ 	.word	0xffffffff


	//   ....[68]....
        /*017c*/ 	.word	0xffffffff


	//   ....[69]....
        /*0180*/ 	.word	0xffffffff


	//   ....[70]....
        /*0184*/ 	.word	0xffffffff


	//   ....[71]....
        /*0188*/ 	.word	0xffffffff


	//   ....[72]....
        /*018c*/ 	.word	0xffffffff


	//   ....[73]....
        /*0190*/ 	.word	0xffffffff


	//   ....[74]....
        /*0194*/ 	.word	0xffffffff


	//   ....[75]....
        /*0198*/ 	.word	0xffffffff


	//   ....[76]....
        /*019c*/ 	.word	0xffffffff


	//   ....[77]....
        /*01a0*/ 	.word	0xffffffff


	//   ....[78]....
        /*01a4*/ 	.word	0xffffffff


	//   ....[79]....
        /*01a8*/ 	.word	0xffffffff


	//   ....[80]....
        /*01ac*/ 	.word	0xffffffff


	//   ....[81]....
        /*01b0*/ 	.word	0xffffffff


	//   ....[82]....
        /*01b4*/ 	.word	0xffffffff


	//   ....[83]....
        /*01b8*/ 	.word	0xffffffff


	//   ....[84]....
        /*01bc*/ 	.word	0xffffffff


	//   ....[85]....
        /*01c0*/ 	.word	0xffffffff


	//   ....[86]....
        /*01c4*/ 	.word	0xffffffff


	//   ....[87]....
        /*01c8*/ 	.word	0xffffffff


	//   ....[88]....
        /*01cc*/ 	.word	0xffffffff


	//   ....[89]....
        /*01d0*/ 	.word	0xffffffff


	//   ....[90]....
        /*01d4*/ 	.word	0xffffffff


	//   ....[91]....
        /*01d8*/ 	.word	0xffffffff


	//   ....[92]....
        /*01dc*/ 	.word	0xffffffff


	//   ....[93]....
        /*01e0*/ 	.word	0xffffffff


	//   ....[94]....
        /*01e4*/ 	.word	0xffffffff


	//   ....[95]....
        /*01e8*/ 	.word	0xffffffff


	//   ....[96]....
        /*01ec*/ 	.word	0xffffffff


	//   ....[97]....
        /*01f0*/ 	.word	0xffffffff


	//   ....[98]....
        /*01f4*/ 	.word	0xffffffff


	//   ....[99]....
        /*01f8*/ 	.word	0xffffffff


	//   ....[100]....
        /*01fc*/ 	.word	0xffffffff


	//   ....[101]....
        /*0200*/ 	.word	0xffffffff


	//   ....[102]....
        /*0204*/ 	.word	0xffffffff


	//   ....[103]....
        /*0208*/ 	.word	0xffffffff


	//   ....[104]....
        /*020c*/ 	.word	0xffffffff


	//   ....[105]....
        /*0210*/ 	.word	0xffffffff


	//   ....[106]....
        /*0214*/ 	.word	0xffffffff


	//   ....[107]....
        /*0218*/ 	.word	0xffffffff


	//   ....[108]....
        /*021c*/ 	.word	0xffffffff


	//   ....[109]....
        /*0220*/ 	.word	0xffffffff


	//   ....[110]....
        /*0224*/ 	.word	0xffffffff


	//   ....[111]....
        /*0228*/ 	.word	0xffffffff


	//   ....[112]....
        /*022c*/ 	.word	0xffffffff


	//   ....[113]....
        /*0230*/ 	.word	0xffffffff


	//   ....[114]....
        /*0234*/ 	.word	0xffffffff


	//   ....[115]....
        /*0238*/ 	.word	0xffffffff


	//   ....[116]....
        /*023c*/ 	.word	0xffffffff


	//   ....[117]....
        /*0240*/ 	.word	0xffffffff


	//   ....[118]....
        /*0244*/ 	.word	0xffffffff


	//   ....[119]....
        /*0248*/ 	.word	0xffffffff


	//   ....[120]....
        /*024c*/ 	.word	0xffffffff


	//   ....[121]....
        /*0250*/ 	.word	0xffffffff


	//   ....[122]....
        /*0254*/ 	.word	0xffffffff


	//   ....[123]....
        /*0258*/ 	.word	0xffffffff


	//   ....[124]....
        /*025c*/ 	.word	0xffffffff


	//   ....[125]....
        /*0260*/ 	.word	0xffffffff


	//   ....[126]....
        /*0264*/ 	.word	0xffffffff


	//   ....[127]....
        /*0268*/ 	.word	0xffffffff


	//   ....[128]....
        /*026c*/ 	.word	0xffffffff


	//   ....[129]....
        /*0270*/ 	.word	0xffffffff


	//   ....[130]....
        /*0274*/ 	.word	0xffffffff


	//   ....[131]....
        /*0278*/ 	.word	0xffffffff


	//   ....[132]....
        /*027c*/ 	.word	0xffffffff


	//   ....[133]....
        /*0280*/ 	.word	0xffffffff


	//   ....[134]....
        /*0284*/ 	.word	0xffffffff


	//   ....[135]....
        /*0288*/ 	.word	0xffffffff


	//   ....[136]....
        /*028c*/ 	.word	0xffffffff


	//   ....[137]....
        /*0290*/ 	.word	0xffffffff


	//   ....[138]....
        /*0294*/ 	.word	0xffffffff


	//   ....[139]....
        /*0298*/ 	.word	0xffffffff


	//   ....[140]....
        /*029c*/ 	.word	0xffffffff


	//   ....[141]....
        /*02a0*/ 	.word	0xffffffff


	//   ....[142]....
        /*02a4*/ 	.word	0xffffffff


	//   ....[143]....
        /*02a8*/ 	.word	0xffffffff


	//   ....[144]....
        /*02ac*/ 	.word	0xffffffff


	//   ....[145]....
        /*02b0*/ 	.word	0xffffffff


	//   ....[146]....
        /*02b4*/ 	.word	0xffffffff


	//   ....[147]....
        /*02b8*/ 	.word	0xffffffff


	//   ....[148]....
        /*02bc*/ 	.word	0xffffffff


	//   ....[149]....
        /*02c0*/ 	.word	0xffffffff


	//   ....[150]....
        /*02c4*/ 	.word	0xffffffff


	//   ....[151]....
        /*02c8*/ 	.word	0xffffffff


	//   ....[152]....
        /*02cc*/ 	.word	0xffffffff


	//   ....[153]....
        /*02d0*/ 	.word	0xffffffff


	//   ....[154]....
        /*02d4*/ 	.word	0xffffffff


	//   ....[155]....
        /*02d8*/ 	.word	0xffffffff


	//   ....[156]....
        /*02dc*/ 	.word	0xffffffff


	//   ....[157]....
        /*02e0*/ 	.word	0xffffffff


	//   ....[158]....
        /*02e4*/ 	.word	0xffffffff


	//   ....[159]....
        /*02e8*/ 	.word	0xffffffff


	//   ....[160]....
        /*02ec*/ 	.word	0xffffffff


	//   ....[161]....
        /*02f0*/ 	.word	0xffffffff


	//   ....[162]....
        /*02f4*/ 	.word	0xffffffff


	//   ....[163]....
        /*02f8*/ 	.word	0xffffffff


	//   ....[164]....
        /*02fc*/ 	.word	0xffffffff


	//   ....[165]....
        /*0300*/ 	.word	0xffffffff


	//   ....[166]....
        /*0304*/ 	.word	0xffffffff


	//   ....[167]....
        /*0308*/ 	.word	0xffffffff


	//   ....[168]....
        /*030c*/ 	.word	0xffffffff


	//   ....[169]....
        /*0310*/ 	.word	0xffffffff


	//   ....[170]....
        /*0314*/ 	.word	0xffffffff


	//   ....[171]....
        /*0318*/ 	.word	0xffffffff


	//   ....[172]....
        /*031c*/ 	.word	0xffffffff


	//   ....[173]....
        /*0320*/ 	.word	0xffffffff


	//   ....[174]....
        /*0324*/ 	.word	0xffffffff


	//   ....[175]....
        /*0328*/ 	.word	0xffffffff


	//   ....[176]....
        /*032c*/ 	.word	0xffffffff


	//   ....[177]....
        /*0330*/ 	.word	0xffffffff


	//   ....[178]....
        /*0334*/ 	.word	0xffffffff


	//   ....[179]....
        /*0338*/ 	.word	0xffffffff


	//   ....[180]....
        /*033c*/ 	.word	0xffffffff


	//   ....[181]....
        /*0340*/ 	.word	0xffffffff


	//   ....[182]....
        /*0344*/ 	.word	0xffffffff


	//   ....[183]....
        /*0348*/ 	.word	0xffffffff


	//   ....[184]....
        /*034c*/ 	.word	0xffffffff


	//----- nvinfo : EIATTR_COOP_GROUP_INSTR_OFFSETS
	.align		4
.L_548:
        /*0350*/ 	.byte	0x04, 0x28
        /*0352*/ 	.short	(.L_550 - .L_549)


	//   ....[0]....
.L_549:
        /*0354*/ 	.word	0x00000050


	//   ....[1]....
        /*0358*/ 	.word	0x000001f0


	//   ....[2]....
        /*035c*/ 	.word	0x00000220


	//   ....[3]....
        /*0360*/ 	.word	0x00000250


	//   ....[4]....
        /*0364*/ 	.word	0x00000280


	//   ....[5]....
        /*0368*/ 	.word	0x000002b0


	//   ....[6]....
        /*036c*/ 	.word	0x000002e0


	//   ....[7]....
        /*0370*/ 	.word	0x00000450


	//   ....[8]....
        /*0374*/ 	.word	0x00000490


	//   ....[9]....
        /*0378*/ 	.word	0x000004c0


	//   ....[10]....
        /*037c*/ 	.word	0x000004f0


	//   ....[11]....
        /*0380*/ 	.word	0x00000520


	//   ....[12]....
        /*0384*/ 	.word	0x00000550


	//   ....[13]....
        /*0388*/ 	.word	0x000005e0


	//   ....[14]....
        /*038c*/ 	.word	0x00000620


	//   ....[15]....
        /*0390*/ 	.word	0x00000640


	//   ....[16]....
        /*0394*/ 	.word	0x000006a0


	//   ....[17]....
        /*0398*/ 	.word	0x00006d50


	//   ....[18]....
        /*039c*/ 	.word	0x00006d70


	//   ....[19]....
        /*03a0*/ 	.word	0x00006f60


	//   ....[20]....
        /*03a4*/ 	.word	0x00006f70


	//   ....[21]....
        /*03a8*/ 	.word	0x00007100


	//   ....[22]....
        /*03ac*/ 	.word	0x00007120


	//   ....[23]....
        /*03b0*/ 	.word	0x000072b0


	//   ....[24]....
        /*03b4*/ 	.word	0x000072c0


	//   ....[25]....
        /*03b8*/ 	.word	0x00007910


	//   ....[26]....
        /*03bc*/ 	.word	0x00007930


	//   ....[27]....
        /*03c0*/ 	.word	0x00007950


	//   ....[28]....
        /*03c4*/ 	.word	0x00007960


	//   ....[29]....
        /*03c8*/ 	.word	0x00007df0


	//   ....[30]....
        /*03cc*/ 	.word	0x00007e30


	//   ....[31]....
        /*03d0*/ 	.word	0x00007e70


	//   ....[32]....
        /*03d4*/ 	.word	0x00007eb0


	//   ....[33]....
        /*03d8*/ 	.word	0x00008370


	//   ....[34]....
        /*03dc*/ 	.word	0x000083b0


	//   ....[35]....
        /*03e0*/ 	.word	0x000083f0


	//   ....[36]....
        /*03e4*/ 	.word	0x00008420


	//   ....[37]....
        /*03e8*/ 	.word	0x00008880


	//   ....[38]....
        /*03ec*/ 	.word	0x000088c0


	//   ....[39]....
        /*03f0*/ 	.word	0x00008900


	//   ....[40]....
        /*03f4*/ 	.word	0x00008920


	//   ....[41]....
        /*03f8*/ 	.word	0x0000c2a0


	//   ....[42]....
        /*03fc*/ 	.word	0x0000c2c0


	//   ....[43]....
        /*0400*/ 	.word	0x0000c2e0


	//   ....[44]....
        /*0404*/ 	.word	0x0000c2f0


	//   ....[45]....
        /*0408*/ 	.word	0x0000c520


	//   ....[46]....
        /*040c*/ 	.word	0x0000c590


	//   ....[47]....
        /*0410*/ 	.word	0x0000c5e0


	//   ....[48]....
        /*0414*/ 	.word	0x0000c630


	//   ....[49]....
        /*0418*/ 	.word	0x0000c9c0


	//   ....[50]....
        /*041c*/ 	.word	0x0000ca10


	//   ....[51]....
        /*0420*/ 	.word	0x0000ca70


	//   ....[52]....
        /*0424*/ 	.word	0x0000cab0


	//   ....[53]....
        /*0428*/ 	.word	0x0000cd60


	//   ....[54]....
        /*042c*/ 	.word	0x0000cdd0


	//   ....[55]....
        /*0430*/ 	.word	0x0000ce20


	//   ....[56]....
        /*0434*/ 	.word	0x0000ce70


	//   ....[57]....
        /*0438*/ 	.word	0x00011a00


	//   ....[58]....
        /*043c*/ 	.word	0x00011c50


	//   ....[59]....
        /*0440*/ 	.word	0x00012130


	//   ....[60]....
        /*0444*/ 	.word	0x000122e0


	//   ....[61]....
        /*0448*/ 	.word	0x00012340


	//   ....[62]....
        /*044c*/ 	.word	0x000123e0


	//   ....[63]....
        /*0450*/ 	.word	0x00013a80


	//   ....[64]....
        /*0454*/ 	.word	0x00013c90


	//   ....[65]....
        /*0458*/ 	.word	0x00014100


	//   ....[66]....
        /*045c*/ 	.word	0x00014280


	//   ....[67]....
        /*0460*/ 	.word	0x00014290


	//   ....[68]....
        /*0464*/ 	.word	0x00014300


	//   ....[69]....
        /*0468*/ 	.word	0x000164e0


	//   ....[70]....
        /*046c*/ 	.word	0x00016500


	//   ....[71]....
        /*0470*/ 	.word	0x00016520


	//   ....[72]....
        /*0474*/ 	.word	0x00016540


	//   ....[73]....
        /*0478*/ 	.word	0x00018410


	//   ....[74]....
        /*047c*/ 	.word	0x00018620


	//   ....[75]....
        /*0480*/ 	.word	0x00018aa0


	//   ....[76]....
        /*0484*/ 	.word	0x00018bc0


	//   ....[77]....
        /*0488*/ 	.word	0x00018c20


	//   ....[78]....
        /*048c*/ 	.word	0x00018cc0


	//   ....[79]....
        /*0490*/ 	.word	0x00019f60


	//   ....[80]....
        /*0494*/ 	.word	0x00019f90


	//   ....[81]....
        /*0498*/ 	.word	0x00019fa0


	//   ....[82]....
        /*049c*/ 	.word	0x00019fd0


	//   ....[83]....
        /*04a0*/ 	.word	0x0001b750


	//   ....[84]....
        /*04a4*/ 	.word	0x0001b780


	//   ....[85]....
        /*04a8*/ 	.word	0x0001b790


	//   ....[86]....
        /*04ac*/ 	.word	0x0001b7a0


	//   ....[87]....
        /*04b0*/ 	.word	0x0001bb60


	//   ....[88]....
        /*04b4*/ 	.word	0x0001bb80


	//   ....[89]....
        /*04b8*/ 	.word	0x0001bd50


	//   ....[90]....
        /*04bc*/ 	.word	0x0001bd60


	//   ....[91]....
        /*04c0*/ 	.word	0x0001bed0


	//   ....[92]....
        /*04c4*/ 	.word	0x0001bef0


	//   ....[93]....
        /*04c8*/ 	.word	0x0001c060


	//   ....[94]....
        /*04cc*/ 	.word	0x0001c070


	//   ....[95]....
        /*04d0*/ 	.word	0x0001c3d0


	//   ....[96]....
        /*04d4*/ 	.word	0x0001c3f0


	//   ....[97]....
        /*04d8*/ 	.word	0x0001d020


	//   ....[98]....
        /*04dc*/ 	.word	0x0001d030


	//   ....[99]....
        /*04e0*/ 	.word	0x0001e380


	//   ....[100]....
        /*04e4*/ 	.word	0x0001e3a0


	//   ....[101]....
        /*04e8*/ 	.word	0x0001e580


	//   ....[102]....
        /*04ec*/ 	.word	0x0001e590


	//   ....[103]....
        /*04f0*/ 	.word	0x0001e700


	//   ....[104]....
        /*04f4*/ 	.word	0x0001e720


	//   ....[105]....
        /*04f8*/ 	.word	0x0001e890


	//   ....[106]....
        /*04fc*/ 	.word	0x0001e8a0


	//   ....[107]....
        /*0500*/ 	.word	0x0001eab0


	//   ....[108]....
        /*0504*/ 	.word	0x0001ead0


	//   ....[109]....
        /*0508*/ 	.word	0x0001ebf0


	//   ....[110]....
        /*050c*/ 	.word	0x0001ec30


	//   ....[111]....
        /*0510*/ 	.word	0x0001ec60


	//   ....[112]....
        /*0514*/ 	.word	0x0001ec90


	//   ....[113]....
        /*0518*/ 	.word	0x0001ecc0


	//   ....[114]....
        /*051c*/ 	.word	0x0001ecf0


	//   ....[115]....
        /*0520*/ 	.word	0x0001ee40


	//   ....[116]....
        /*0524*/ 	.word	0x0001ee80


	//   ....[117]....
        /*0528*/ 	.word	0x0001eeb0


	//   ....[118]....
        /*052c*/ 	.word	0x0001eee0


	//   ....[119]....
        /*0530*/ 	.word	0x0001ef10


	//   ....[120]....
        /*0534*/ 	.word	0x0001ef40


	//   ....[121]....
        /*0538*/ 	.word	0x0001efd0


	//   ....[122]....
        /*053c*/ 	.word	0x0001f010


	//   ....[123]....
        /*0540*/ 	.word	0x0001f020


	//   ....[124]....
        /*0544*/ 	.word	0x0001f080


	//   ....[125]....
        /*0548*/ 	.word	0x0001fa50


	//   ....[126]....
        /*054c*/ 	.word	0x0001fab0


	//   ....[127]....
        /*0550*/ 	.word	0x0001fb00


	//   ....[128]....
        /*0554*/ 	.word	0x0001fb50


	//   ....[129]....
        /*0558*/ 	.word	0x0001fba0


	//   ....[130]....
        /*055c*/ 	.word	0x0001fc10


	//   ....[131]....
        /*0560*/ 	.word	0x0001fc60


	//   ....[132]....
        /*0564*/ 	.word	0x0001fcd0


	//   ....[133]....
        /*0568*/ 	.word	0x0001fd40


	//   ....[134]....
        /*056c*/ 	.word	0x0001fda0


	//   ....[135]....
        /*0570*/ 	.word	0x0001fe10


	//   ....[136]....
        /*0574*/ 	.word	0x0001fe80


	//   ....[137]....
        /*0578*/ 	.word	0x0001fef0


	//   ....[138]....
        /*057c*/ 	.word	0x0001ff50


	//   ....[139]....
        /*0580*/ 	.word	0x0001ffc0


	//   ....[140]....
        /*0584*/ 	.word	0x00020030


	//   ....[141]....
        /*0588*/ 	.word	0x000200a0


	//   ....[142]....
        /*058c*/ 	.word	0x00020100


	//   ....[143]....
        /*0590*/ 	.word	0x00020160


	//   ....[144]....
        /*0594*/ 	.word	0x000201c0


	//   ....[145]....
        /*0598*/ 	.word	0x00020210


	//   ....[146]....
        /*059c*/ 	.word	0x00020260


	//   ....[147]....
        /*05a0*/ 	.word	0x000202d0


	//   ....[148]....
        /*05a4*/ 	.word	0x00020340


	//   ....[149]....
        /*05a8*/ 	.word	0x000203b0


	//   ....[150]....
        /*05ac*/ 	.word	0x00020410


	//   ....[151]....
        /*05b0*/ 	.word	0x00020480


	//   ....[152]....
        /*05b4*/ 	.word	0x000204f0


	//   ....[153]....
        /*05b8*/ 	.word	0x00020560


	//   ....[154]....
        /*05bc*/ 	.word	0x000205c0


	//   ....[155]....
        /*05c0*/ 	.word	0x00020630


	//   ....[156]....
        /*05c4*/ 	.word	0x000206a0


	//   ....[157]....
        /*05c8*/ 	.word	0x00020710


	//   ....[158]....
        /*05cc*/ 	.word	0x00020770


	//   ....[159]....
        /*05d0*/ 	.word	0x000207e0


	//   ....[160]....
        /*05d4*/ 	.word	0x00020850


	//   ....[161]....
        /*05d8*/ 	.word	0x000208c0


	//   ....[162]....
        /*05dc*/ 	.word	0x00020920


	//   ....[163]....
        /*05e0*/ 	.word	0x00020990


	//   ....[164]....
        /*05e4*/ 	.word	0x00020a00


	//   ....[165]....
        /*05e8*/ 	.word	0x00020a70


	//   ....[166]....
        /*05ec*/ 	.word	0x00020ad0


	//   ....[167]....
        /*05f0*/ 	.word	0x00020b40


	//   ....[168]....
        /*05f4*/ 	.word	0x00020bb0


	//   ....[169]....
        /*05f8*/ 	.word	0x00020c00


	//   ....[170]....
        /*05fc*/ 	.word	0x00020c40


	//   ....[171]....
        /*0600*/ 	.word	0x00020c90


	//   ....[172]....
        /*0604*/ 	.word	0x00020ce0


	//   ....[173]....
        /*0608*/ 	.word	0x00020d30


	//   ....[174]....
        /*060c*/ 	.word	0x00020da0


	//   ....[175]....
        /*0610*/ 	.word	0x00020df0


	//   ....[176]....
        /*0614*/ 	.word	0x00020e40


	//   ....[177]....
        /*0618*/ 	.word	0x00020e90


	//   ....[178]....
        /*061c*/ 	.word	0x00020ee0


	//   ....[179]....
        /*0620*/ 	.word	0x00020f30


	//   ....[180]....
        /*0624*/ 	.word	0x00020fa0


	//   ....[181]....
        /*0628*/ 	.word	0x00020ff0


	//   ....[182]....
        /*062c*/ 	.word	0x00021060


	//   ....[183]....
        /*0630*/ 	.word	0x000210c0


	//   ....[184]....
        /*0634*/ 	.word	0x00021130


	//----- nvinfo : EIATTR_EXIT_INSTR_OFFSETS
	.align		4
.L_550:
        /*0638*/ 	.byte	0x04, 0x1c
        /*063a*/ 	.short	(.L_552 - .L_551)


	//   ....[0]....
.L_551:
        /*063c*/ 	.word	0x00001000


	//   ....[1]....
        /*0640*/ 	.word	0x0001fa10


	//----- nvinfo : EIATTR_MAX_THREADS
	.align		4
.L_552:
        /*0644*/ 	.byte	0x04, 0x05
        /*0646*/ 	.short	(.L_554 - .L_553)
.L_553:
        /*0648*/ 	.word	0x00000100
        /*064c*/ 	.word	0x00000001
        /*0650*/ 	.word	0x00000001


	//----- nvinfo : EIATTR_CRS_STACK_SIZE
	.align		4
.L_554:
        /*0654*/ 	.byte	0x04, 0x1e
        /*0656*/ 	.short	(.L_556 - .L_555)
.L_555:
        /*0658*/ 	.word	0x00000000
.L_556:


//--------------------- .nv.info._ZN7cutlass13device_kernelIN5flash19enable_sm80_to_sm89INS1_16FlashAttnFwdSm80INS1_25CollectiveMainloopFwdSm80ILi8ELi1ELb1EN4cute5tupleIJNS5_1CILi128EEENS7_ILi64EEENS7_ILi256EEEEEELi256ENS_10bfloat16_tEfNS_4arch4Sm80ELb1ELb0ELb1ELb0ELb0ELb0ELb1ELb1EEENS1_21CollectiveEpilogueFwdINS6_IJS8_SA_S9_EEENS6_IJNS7_ILi1EEESI_SI_EEESC_SE_Li256ELb0ELb1ELb1ELb0EEENS1_30DynamicPersistentTileSchedulerILi256ELi256ELb1ELb1ELb0EEEEEEEEEvNT_6ParamsE --------------------------
	.section	.nv.info._ZN7cutlass13device_kernelIN5flash19enable_sm80_to_sm89INS1_16FlashAttnFwdSm80INS1_25CollectiveMainloopFwdSm80ILi8ELi1ELb1EN4cute5tupleIJNS5_1CILi128EEENS7_ILi64EEENS7_ILi256EEEEEELi256ENS_10bfloat16_tEfNS_4arch4Sm80ELb1ELb0ELb1ELb0ELb0ELb0ELb1ELb1EEENS1_21CollectiveEpilogueFwdINS6_IJS8_SA_S9_EEENS6_IJNS7_ILi1EEESI_SI_EEESC_SE_Li256ELb0ELb1ELb1ELb0EEENS1_30DynamicPersistentTileSchedulerILi256ELi256ELb1ELb1ELb0EEEEEEEEEvNT_6ParamsE,"",@"SHT_CUDA_INFO"
	.sectionflags	@""
	.align	4


	//----- nvinfo : EIATTR_CUDA_API_VERSION
	.align		4
        /*0000*/ 	.byte	0x04, 0x37
        /*0002*/ 	.short	(.L_558 - .L_557)
.L_557:
        /*0004*/ 	.word	0x00000082


	//----- nvinfo : EIATTR_SW2861232_WAR
	.align		4
.L_558:
        /*0008*/ 	.byte	0x01, 0x35
	.zero		2


	//----- nvinfo : EIATTR_PARAM_CBANK
	.align		4
        /*000c*/ 	.byte	0x04, 0x0a
        /*000e*/ 	.short	(.L_560 - .L_559)
	.align		4
.L_559:
        /*0010*/ 	.word	index@(.nv.constant0._ZN7cutlass13device_kernelIN5flash19enable_sm80_to_sm89INS1_16FlashAttnFwdSm80INS1_25CollectiveMainloopFwdSm80ILi8ELi1ELb1EN4cute5tupleIJNS5_1CILi128EEENS7_ILi64EEENS7_ILi256EEEEEELi256ENS_10bfloat16_tEfNS_4arch4Sm80ELb1ELb0ELb1ELb0ELb0ELb0ELb1ELb1EEENS1_21CollectiveEpilogueFwdINS6_IJS8_SA_S9_EEENS6_IJNS7_ILi1EEESI_SI_EEESC_SE_Li256ELb0ELb1ELb1ELb0EEENS1_30DynamicPersistentTileSchedulerILi256ELi256ELb1ELb1ELb0EEEEEEEEEvNT_6ParamsE)
        /*0014*/ 	.short	0x0160
        /*0016*/ 	.short	0x0428


	//----- nvinfo : EIATTR_CBANK_PARAM_SIZE
	.align		4
.L_560:
        /*0018*/ 	.byte	0x03, 0x19
        /*001a*/ 	.short	0x0428


	//----- nvinfo : EIATTR_KPARAM_INFO
	.align		4
        /*001c*/ 	.byte	0x04, 0x17
        /*001e*/ 	.short	(.L_562 - .L_561)
.L_561:
        /*0020*/ 	.word	0x00000000
        /*0024*/ 	.short	0x0000
        /*0026*/ 	.short	0x0000
        /*0028*/ 	.byte	0x00, 0xf0, 0xa1, 0x10


	//----- nvinfo : EIATTR_MAXREG_COUNT
	.align		4
.L_562:
        /*002c*/ 	.byte	0x03, 0x1b
        /*002e*/ 	.short	0x00ff


	//----- nvinfo : EIATTR_NUM_BARRIERS
	.align		4
        /*0030*/ 	.byte	0x02, 0x4c
        /*0032*/ 	.byte	0x06
	.zero		1


	//----- nvinfo : EIATTR_ANNOTATIONS
	.align		4
        /*0034*/ 	.byte	0x04, 0x55
        /*0036*/ 	.short	(.L_564 - .L_563)


	//   ....[0]....
.L_563:
        /* <DEDUP_REMOVED lines=129> */


	//----- nvinfo : EIATTR_MERCURY_ISA_VERSION
	.align		4
.L_564:
        /*0830*/ 	.byte	0x03, 0x5f
        /*0832*/ 	.short	0x0000


	//----- nvinfo : EIATTR_INT_WARP_WIDE_INSTR_OFFSETS
	.align		4
        /*0834*/ 	.byte	0x04, 0x31
        /*0836*/ 	.short	(.L_566 - .L_565)


	//   ....[0]....
.L_565:
        /*0838*/ 	.word	0x0000e840


	//   ....[1]....
        /*083c*/ 	.word	0x0000e8c0


	//----- nvinfo : EIATTR_COOP_GROUP_MASK_REGIDS
	.align		4
.L_566:
        /*0840*/ 	.byte	0x04, 0x29
        /*0842*/ 	.short	(.L_568 - .L_567)


	//   ....[0]....
.L_567:
        /*0844*/ 	.word	0xffffffff


	//   ....[1]....
        /*0848*/ 	.word	0xffffffff


	//   ....[2]....
        /*084c*/ 	.word	0xffffffff


	//   ....[3]....
        /*0850*/ 	.word	0xffffffff


	//   ....[4]....
        /*0854*/ 	.word	0xffffffff


	//   ....[5]....
        /*0858*/ 	.word	0xffffffff


	//   ....[6]....
        /*085c*/ 	.word	0xffffffff


	//   ....[7]....
        /*0860*/ 	.word	0xffffffff


	//   ....[8]....
        /*0864*/ 	.word	0xffffffff


	//   ....[9]....
        /*0868*/ 	.word	0xffffffff


	//   ....[10]....
        /*086c*/ 	.word	0xffffffff


	//   ....[11]....
        /*0870*/ 	.word	0xffffffff


	//   ....[12]....
        /*0874*/ 	.word	0xffffffff


	//   ....[13]....
        /*0878*/ 	.word	0xffffffff


	//   ....[14]....
        /*087c*/ 	.word	0xffffffff


	//   ....[15]....
        /*0880*/ 	.word	0xffffffff


	//   ....[16]....
        /*0884*/ 	.word	0xffffffff


	//   ....[17]....
        /*0888*/ 	.word	0xffffffff


	//   ....[18]....
        /*088c*/ 	.word	0xffffffff


	//   ....[19]....
        /*0890*/ 	.word	0xffffffff


	//   ....[20]....
        /*0894*/ 	.word	0xffffffff


	//   ....[21]....
        /*0898*/ 	.word	0xffffffff


	//   ....[22]....
        /*089c*/ 	.word	0xffffffff


	//   ....[23]....
        /*08a0*/ 	.word	0xffffffff


	//   ....[24]....
        /*08a4*/ 	.word	0xffffffff


	//   ....[25]....
        /*08a8*/ 	.word	0xffffffff


	//   ....[26]....
        /*08ac*/ 	.word	0xffffffff


	//   ....[27]....
        /*08b0*/ 	.word	0xffffffff


	//   ....[28]....
        /*08b4*/ 	.word	0xffffffff


	//   ....[29]....
        /*08b8*/ 	.word	0xffffffff


	//   ....[30]....
        /*08bc*/ 	.word	0xffffffff


	//   ....[31]....
        /*08c0*/ 	.word	0xffffffff


	//   ....[32]....
        /*08c4*/ 	.word	0xffffffff


	//   ....[33]....
        /*08c8*/ 	.word	0xffffffff


	//   ....[34]....
        /*08cc*/ 	.word	0xffffffff


	//   ....[35]....
        /*08d0*/ 	.word	0xffffffff


	//   ....[36]....
        /*08d4*/ 	.word	0xffffffff


	//   ....[37]....
        /*08d8*/ 	.word	0xffffffff


	//   ....[38]....
        /*08dc*/ 	.word	0xffffffff


	//   ....[39]....
        /*08e0*/ 	.word	0xffffffff


	//   ....[40]....
        /*08e4*/ 	.word	0xffffffff


	//   ....[41]....
        /*08e8*/ 	.word	0xffffffff


	//   ....[42]....
        /*08ec*/ 	.word	0xffffffff


	//   ....[43]....
        /*08f0*/ 	.word	0xffffffff


	//----- nvinfo : EIATTR_COOP_GROUP_INSTR_OFFSETS
	.align		4
.L_568:
        /*08f4*/ 	.byte	0x04, 0x28
        /*08f6*/ 	.short	(.L_570 - .L_569)


	//   ....[0]....
.L_569:
        /*08f8*/ 	.word	0x00000050


	//   ....[1]....
        /*08fc*/ 	.word	0x00001d80


	//   ....[2]....
        /*0900*/ 	.word	0x00001d90


	//   ....[3]....
        /*0904*/ 	.word	0x00001dc0


	//   ....[4]....
        /*0908*/ 	.word	0x00001de0


	//   ....[5]....
        /*090c*/ 	.word	0x00001df0


	//   ....[6]....
        /*0910*/ 	.word	0x00001e10


	//   ....[7]....
        /*0914*/ 	.word	0x00001f40


	//   ....[8]....
        /*0918*/ 	.word	0x00001f50


	//   ....[9]....
        /*091c*/ 	.word	0x00003c30


	//   ....[10]....
        /*0920*/ 	.word	0x00003c40


	//   ....[11]....
        /*0924*/ 	.word	0x00004200


	//   ....[12]....
        /*0928*/ 	.word	0x00004330


	//   ....[13]....
        /*092c*/ 	.word	0x00004340


	//   ....[14]....
        /*0930*/ 	.word	0x00004370


	//   ....[15]....
        /*0934*/ 	.word	0x00007420


	//   ....[16]....
        /*0938*/ 	.word	0x00007440


	//   ....[17]....
        /*093c*/ 	.word	0x00007b80


	//   ....[18]....
        /*0940*/ 	.word	0x00007c80


	//   ....[19]....
        /*0944*/ 	.word	0x00007d40


	//   ....[20]....
        /*0948*/ 	.word	0x00007e40


	//   ....[21]....
        /*094c*/ 	.word	0x0000b890


	//   ....[22]....
        /*0950*/ 	.word	0x0000b8b0


	//   ....[23]....
        /*0954*/ 	.word	0x0000b8d0


	//   ....[24]....
        /*0958*/ 	.word	0x0000b8f0


	//   ....[25]....
        /*095c*/ 	.word	0x0000ddf0


	//   ....[26]....
        /*0960*/ 	.word	0x0000de40


	//   ....[27]....
        /*0964*/ 	.word	0x0000de60


	//   ....[28]....
        /*0968*/ 	.word	0x0000de80


	//   ....[29]....
        /*096c*/ 	.word	0x0000ea10


	//   ....[30]....
        /*0970*/ 	.word	0x0000ef40


	//   ....[31]....
        /*0974*/ 	.word	0x0000ef50


	//   ....[32]....
        /*0978*/ 	.word	0x0000ef80


	//   ....[33]....
        /*097c*/ 	.word	0x0000efa0


	//   ....[34]....
        /*0980*/ 	.word	0x0000f090


	//   ....[35]....
        /*0984*/ 	.word	0x0000f0f0


	//   ....[36]....
        /*0988*/ 	.word	0x0000fbd0


	//   ....[37]....
        /*098c*/ 	.word	0x0000fbe0


	//   ....[38]....
        /*0990*/ 	.word	0x00010770


	//   ....[39]....
        /*0994*/ 	.word	0x00010850


	//   ....[40]....
        /*0998*/ 	.word	0x000108b0


	//   ....[41]....
        /*099c*/ 	.word	0x00010900


	//   ....[42]....
        /*09a0*/ 	.word	0x00010960


	//   ....[43]....
        /*09a4*/ 	.word	0x000109b0


	//----- nvinfo : EIATTR_EXIT_INSTR_OFFSETS
	.align		4
.L_570:
        /*09a8*/ 	.byte	0x04, 0x1c
        /*09aa*/ 	.short	(.L_572 - .L_571)


	//   ....[0]....
.L_571:
        /*09ac*/ 	.word	0x000000a0


	//   ....[1]....
        /*09b0*/ 	.word	0x00010810


	//----- nvinfo : EIATTR_MAX_THREADS
	.align		4
.L_572:
        /*09b4*/ 	.byte	0x04, 0x05
        /*09b6*/ 	.short	(.L_574 - .L_573)
.L_573:
        /*09b8*/ 	.word	0x00000100
        /*09bc*/ 	.word	0x00000001
        /*09c0*/ 	.word	0x00000001


	//----- nvinfo : EIATTR_CRS_STACK_SIZE
	.align		4
.L_574:
        /*09c4*/ 	.byte	0x04, 0x1e
        /*09c6*/ 	.short	(.L_576 - .L_575)
.L_575:
        /*09c8*/ 	.word	0x00000000
.L_576:


//--------------------- .nv.info._ZN7cutlass13device_kernelIN5flash19enable_sm80_to_sm89INS1_16FlashAttnFwdSm80INS1_25CollectiveMainloopFwdSm80ILi8ELi1ELb1EN4cute5tupleIJNS5_1CILi128EEENS7_ILi48EEENS7_ILi256EEEEEELi256ENS_10bfloat16_tEfNS_4arch4Sm80ELb1ELb0ELb1ELb1ELb0ELb0ELb1ELb1EEENS1_21CollectiveEpilogueFwdINS6_IJS8_SA_S9_EEENS6_IJNS7_ILi1EEESI_SI_EEESC_SE_Li256ELb1ELb1ELb1ELb0EEENS1_36VarlenDynamicPersistentTileSchedulerILi128ELi48ELi256ELi256ELb1ELb1ELb0ELb1ELb1ELb1EEEEEEEEEvNT_6ParamsE --------------------------
	.section	.nv.info._ZN7cutlass13device_kernelIN5flash19enable_sm80_to_sm89INS1_16FlashAttnFwdSm80INS1_25CollectiveMainloopFwdSm80ILi8ELi1ELb1EN4cute5tupleIJNS5_1CILi128EEENS7_ILi48EEENS7_ILi256EEEEEELi256ENS_10bfloat16_tEfNS_4arch4Sm80ELb1ELb0ELb1ELb1ELb0ELb0ELb1ELb1EEENS1_21CollectiveEpilogueFwdINS6_IJS8_SA_S9_EEENS6_IJNS7_ILi1EEESI_SI_EEESC_SE_Li256ELb1ELb1ELb1ELb0EEENS1_36VarlenDynamicPersistentTileSchedulerILi128ELi48ELi256ELi256ELb1ELb1ELb0ELb1ELb1ELb1EEEEEEEEEvNT_6ParamsE,"",@"SHT_CUDA_INFO"
	.sectionflags	@""
	.align	4


	//----- nvinfo : EIATTR_CUDA_API_VERSION
	.align		4
        /*0000*/ 	.byte	0x04, 0x37
        /*0002*/ 	.short	(.L_578 - .L_577)
.L_577:
        /*0004*/ 	.word	0x00000082


	//----- nvinfo : EIATTR_SW2861232_WAR
	.align		4
.L_578:
        /*0008*/ 	.byte	0x01, 0x35
	.zero		2


	//----- nvinfo : EIATTR_PARAM_CBANK
	.align		4
        /*000c*/ 	.byte	0x04, 0x0a
        /*000e*/ 	.short	(.L_580 - .L_579)
	.align		4
.L_579:
        /*0010*/ 	.word	index@(.nv.constant0._ZN7cutlass13device_kernelIN5flash19enable_sm80_to_sm89INS1_16FlashAttnFwdSm80INS1_25CollectiveMainloopFwdSm80ILi8ELi1ELb1EN4cute5tupleIJNS5_1CILi128EEENS7_ILi48EEENS7_ILi256EEEEEELi256ENS_10bfloat16_tEfNS_4arch4Sm80ELb1ELb0ELb1ELb1ELb0ELb0ELb1ELb1EEENS1_21CollectiveEpilogueFwdINS6_IJS8_SA_S9_EEENS6_IJNS7_ILi1EEESI_SI_EEESC_SE_Li256ELb1ELb1ELb1ELb0EEENS1_36VarlenDynamicPersistentTileSchedulerILi128ELi48ELi256ELi256ELb1ELb1ELb0ELb1ELb1ELb1EEEEEEEEEvNT_6ParamsE)
        /*0014*/ 	.short	0x0160
        /*0016*/ 	.short	0x0438


	//----- nvinfo : EIATTR_CBANK_PARAM_SIZE
	.align		4
.L_580:
        /*0018*/ 	.byte	0x03, 0x19
        /*001a*/ 	.short	0x0438


	//----- nvinfo : EIATTR_KPARAM_INFO
	.align		4
        /*001c*/ 	.byte	0x04, 0x17
        /*001e*/ 	.short	(.L_582 - .L_581)
.L_581:
        /*0020*/ 	.word	0x00000000
        /*0024*/ 	.short	0x0000
        /*0026*/ 	.short	0x0000
        /*0028*/ 	.byte	0x00, 0xf0, 0xe1, 0x10


	//----- nvinfo : EIATTR_MAXREG_COUNT
	.align		4
.L_582:
        /*002c*/ 	.byte	0x03, 0x1b
        /*002e*/ 	.short	0x00ff


	//----- nvinfo : EIATTR_NUM_BARRIERS
	.align		4
        /*0030*/ 	.byte	0x02, 0x4c
        /*0032*/ 	.byte	0x06
	.zero		1


	//----- nvinfo : EIATTR_ANNOTATIONS
	.align		4
        /*0034*/ 	.byte	0x04, 0x55
        /*0036*/ 	.short	(.L_584 - .L_583)


	//   ....[0]....
.L_583:
        /* <DEDUP_REMOVED lines=122> */


	//----- nvinfo : EIATTR_MERCURY_ISA_VERSION
	.align		4
.L_584:
        /*07c0*/ 	.byte	0x03, 0x5f
        /*07c2*/ 	.short	0x0000


	//----- nvinfo : EIATTR_INT_WARP_WIDE_INSTR_OFFSETS
	.align		4
        /*07c4*/ 	.byte	0x04, 0x31
        /*07c6*/ 	.short	(.L_586 - .L_585)


	//   ....[0]....
.L_585:
        /*07c8*/ 	.word	0x0000cf00


	//   ....[1]....
        /*07cc*/ 	.word	0x0000cf80


	//----- nvinfo : EIATTR_COOP_GROUP_MASK_REGIDS
	.align		4
.L_586:
        /*07d0*/ 	.byte	0x04, 0x29
        /*07d2*/ 	.short	(.L_588 - .L_587)


	//   ....[0]....
.L_587:
        /*07d4*/ 	.word	0xffffffff


	//   ....[1]....
        /*07d8*/ 	.word	0xffffffff


	//   ....[2]....
        /*07dc*/ 	.word	0xffffffff


	//   ....[3]....
        /*07e0*/ 	.word	0xffffffff


	//   ....[4]....
        /*07e4*/ 	.word	0xffffffff


	//   ....[5]....
        /*07e8*/ 	.word	0xffffffff


	//   ....[6]....
        /*07ec*/ 	.word	0xffffffff


	//   ....[7]....
        /*07f0*/ 	.word	0xffffffff


	//   ....[8]....
        /*07f4*/ 	.word	0xffffffff


	//   ....[9]....
        /*07f8*/ 	.word	0xffffffff


	//   ....[10]....
        /*07fc*/ 	.word	0xffffffff


	//   ....[11]....
        /*0800*/ 	.word	0xffffffff


	//   ....[12]....
        /*0804*/ 	.word	0xffffffff


	//   ....[13]....
        /*0808*/ 	.word	0xffffffff


	//   ....[14]....
        /*080c*/ 	.word	0xffffffff


	//   ....[15]....
        /*0810*/ 	.word	0xffffffff


	//   ....[16]....
        /*0814*/ 	.word	0xffffffff


	//   ....[17]....
        /*0818*/ 	.word	0xffffffff


	//   ....[18]....
        /*081c*/ 	.word	0xffffffff


	//   ....[19]....
        /*0820*/ 	.word	0xffffffff


	//   ....[20]....
        /*0824*/ 	.word	0xffffffff


	//   ....[21]....
        /*0828*/ 	.word	0xffffffff


	//   ....[22]....
        /*082c*/ 	.word	0xffffffff


	//   ....[23]....
        /*0830*/ 	.word	0xffffffff


	//   ....[24]....
        /*0834*/ 	.word	0xffffffff


	//   ....[25]....
        /*0838*/ 	.word	0xffffffff


	//   ....[26]....
        /*083c*/ 	.word	0xffffffff


	//   ....[27]....
        /*0840*/ 	.word	0xffffffff


	//   ....[28]....
        /*0844*/ 	.word	0xffffffff


	//   ....[29]....
        /*0848*/ 	.word	0xffffffff


	//   ....[30]....
        /*084c*/ 	.word	0xffffffff


	//   ....[31]....
        /*0850*/ 	.word	0xffffffff


	//   ....[32]....
        /*0854*/ 	.word	0xffffffff


	//   ....[33]....
        /*0858*/ 	.word	0xffffffff


	//   ....[34]....
        /*085c*/ 	.word	0xffffffff


	//   ....[35]....
        /*0860*/ 	.word	0xffffffff


	//   ....[36]....
        /*0864*/ 	.word	0xffffffff


	//   ....[37]....
        /*0868*/ 	.word	0xffffffff


	//   ....[38]....
        /*086c*/ 	.word	0xffffffff


	//   ....[39]....
        /*0870*/ 	.word	0xffffffff


	//   ....[40]....
        /*0874*/ 	.word	0xffffffff


	//   ....[41]....
        /*0878*/ 	.word	0xffffffff


	//   ....[42]....
        /*087c*/ 	.word	0xffffffff


	//   ....[43]....
        /*0880*/ 	.word	0xffffffff


	//   ....[44]....
        /*0884*/ 	.word	0xffffffff


	//   ....[45]....
        /*0888*/ 	.word	0xffffffff


	//   ....[46]....
        /*088c*/ 	.word	0xffffffff


	//   ....[47]....
        /*0890*/ 	.word	0xffffffff


	//   ....[48]....
        /*0894*/ 	.word	0xffffffff


	//   ....[49]....
        /*0898*/ 	.word	0xffffffff


	//   ....[50]....
        /*089c*/ 	.word	0xffffffff


	//   ....[51]....
        /*08a0*/ 	.word	0xffffffff


	//   ....[52]....
        /*08a4*/ 	.word	0xffffffff


	//   ....[53]....
        /*08a8*/ 	.word	0xffffffff


	//   ....[54]....
        /*08ac*/ 	.word	0xffffffff


	//   ....[55]....
        /*08b0*/ 	.word	0xffffffff


	//   ....[56]....
        /*08b4*/ 	.word	0xffffffff


	//   ....[57]....
        /*08b8*/ 	.word	0xffffffff


	//   ....[58]....
        /*08bc*/ 	.word	0xffffffff


	//   ....[59]....
        /*08c0*/ 	.word	0xffffffff


	//   ....[60]....
        /*08c4*/ 	.word	0xffffffff


	//   ....[61]....
        /*08c8*/ 	.word	0xffffffff


	//   ....[62]....
        /*08cc*/ 	.word	0xffffffff


	//   ....[63]....
        /*08d0*/ 	.word	0xffffffff


	//   ....[64]....
        /*08d4*/ 	.word	0xffffffff


	//   ....[65]....
        /*08d8*/ 	.word	0xffffffff


	//   ....[66]....
        /*08dc*/ 	.word	0xffffffff


	//   ....[67]....
        /*08e0*/ 	.word	0xffffffff


	//   ....[68]....
        /*08e4*/ 	.word	0xffffffff


	//   ....[69]....
        /*08e8*/ 	.word	0xffffffff


	//   ....[70]....
        /*08ec*/ 	.word	0xffffffff


	//   ....[71]....
        /*08f0*/ 	.word	0xffffffff


	//   ....[72]....
        /*08f4*/ 	.word	0xffffffff


	//   ....[73]....
        /*08f8*/ 	.word	0xffffffff


	//   ....[74]....
        /*08fc*/ 	.word	0xffffffff


	//   ....[75]....
        /*0900*/ 	.word	0xffffffff


	//   ....[76]....
        /*0904*/ 	.word	0xffffffff


	//   ....[77]....
        /*0908*/ 	.word	0xffffffff


	//   ....[78]....
        /*090c*/ 	.word	0xffffffff


	//   ....[79]....
        /*0910*/ 	.word	0xffffffff


	//   ....[80]....
        /*0914*/ 	.word	0xffffffff


	//   ....[81]....
        /*0918*/ 	.word	0xffffffff


	//   ....[82]....
        /*091c*/ 	.word	0xffffffff


	//   ....[83]....
        /*0920*/ 	.word	0xffffffff


	//   ....[84]....
        /*0924*/ 	.word	0xffffffff


	//   ....[85]....
        /*0928*/ 	.word	0xffffffff


	//   ....[86]....
        /*092c*/ 	.word	0xffffffff


	//   ....[87]....
        /*0930*/ 	.word	0xffffffff


	//   ....[88]....
        /*0934*/ 	.word	0xffffffff


	//   ....[89]....
        /*0938*/ 	.word	0xffffffff


	//   ....[90]....
        /*093c*/ 	.word	0xffffffff


	//   ....[91]....
        /*0940*/ 	.word	0xffffffff


	//   ....[92]....
        /*0944*/ 	.word	0xffffffff


	//   ....[93]....
        /*0948*/ 	.word	0xffffffff


	//   ....[94]....
        /*094c*/ 	.word	0xffffffff


	//   ....[95]....
        /*0950*/ 	.word	0xffffffff


	//   ....[96]....
        /*0954*/ 	.word	0xffffffff


	//   ....[97]....
        /*0958*/ 	.word	0xffffffff


	//   ....[98]....
        /*095c*/ 	.word	0xffffffff


	//   ....[99]....
        /*0960*/ 	.word	0xffffffff


	//   ....[100]....
        /*0964*/ 	.word	0xffffffff


	//   ....[101]....
        /*0968*/ 	.word	0xffffffff


	//   ....[102]....
        /*096c*/ 	.word	0xffffffff


	//   ....[103]....
        /*0970*/ 	.word	0xffffffff


	//   ....[104]....
        /*0974*/ 	.word	0xffffffff


	//   ....[105]....
        /*0978*/ 	.word	0xffffffff


	//   ....[106]....
        /*097c*/ 	.word	0xffffffff


	//   ....[107]....
        /*0980*/ 	.word	0xffffffff


	//   ....[108]....
        /*0984*/ 	.word	0xffffffff


	//   ....[109]....
        /*0988*/ 	.word	0xffffffff


	//   ....[110]....
        /*098c*/ 	.word	0xffffffff


	//   ....[111]....
        /*0990*/ 	.word	0xffffffff


	//   ....[112]....
        /*0994*/ 	.word	0xffffffff


	//   ....[113]....
        /*0998*/ 	.word	0xffffffff


	//   ....[114]....
        /*099c*/ 	.word	0xffffffff


	//   ....[115]....
        /*09a0*/ 	.word	0xffffffff


	//   ....[116]....
        /*09a4*/ 	.word	0xffffffff


	//   ....[117]....
        /*09a8*/ 	.word	0xffffffff


	//   ....[118]....
        /*09ac*/ 	.word	0xffffffff


	//   ....[119]....
        /*09b0*/ 	.word	0xffffffff


	//   ....[120]....
        /*09b4*/ 	.word	0xffffffff


	//   ....[121]....
        /*09b8*/ 	.word	0xffffffff


	//   ....[122]....
        /*09bc*/ 	.word	0xffffffff


	//   ....[123]....
        /*09c0*/ 	.word	0xffffffff


	//   ....[124]....
        /*09c4*/ 	.word	0xffffffff


	//   ....[125]....
        /*09c8*/ 	.word	0xffffffff


	//   ....[126]....
        /*09cc*/ 	.word	0xffffffff


	//   ....[127]....
        /*09d0*/ 	.word	0xffffffff


	//   ....[128]....
        /*09d4*/ 	.word	0xffffffff


	//   ....[129]....
        /*09d8*/ 	.word	0xffffffff


	//   ....[130]....
        /*09dc*/ 	.word	0xffffffff


	//   ....[131]....
        /*09e0*/ 	.word	0xffffffff


	//   ....[132]....
        /*09e4*/ 	.word	0xffffffff


	//   ....[133]....
        /*09e8*/ 	.word	0xffffffff


	//   ....[134]....
        /*09ec*/ 	.word	0xffffffff


	//   ....[135]....
        /*09f0*/ 	.word	0xffffffff


	//   ....[136]....
        /*09f4*/ 	.word	0xffffffff


	//   ....[137]....
        /*09f8*/ 	.word	0xffffffff


	//   ....[138]....
        /*09fc*/ 	.word	0xffffffff


	//----- nvinfo : EIATTR_COOP_GROUP_INSTR_OFFSETS
	.align		4
.L_588:
        /*0a00*/ 	.byte	0x04, 0x28
        /*0a02*/ 	.short	(.L_590 - .L_589)


	//   ....[0]....
.L_589:
        /*0a04*/ 	.word	0x00000050


	//   ....[1]....
        /*0a08*/ 	.word	0x00000200


	//   ....[2]....
        /*0a0c*/ 	.word	0x00000230


	//   ....[3]....
        /*0a10*/ 	.word	0x00000260


	//   ....[4]....
        /*0a14*/ 	.word	0x00000290


	//   ....[5]....
        /*0a18*/ 	.word	0x000002c0


	//   ....[6]....
        /*0a1c*/ 	.word	0x000002f0


	//   ....[7]....
        /*0a20*/ 	.word	0x00000450


	//   ....[8]....
        /*0a24*/ 	.word	0x00000490


	//   ....[9]....
        /*0a28*/ 	.word	0x000004c0


	//   ....[10]....
        /*0a2c*/ 	.word	0x000004f0


	//   ....[11]....
        /*0a30*/ 	.word	0x00000520


	//   ....[12]....
        /*0a34*/ 	.word	0x00000550


	//   ....[13]....
        /*0a38*/ 	.word	0x000005e0


	//   ....[14]....
        /*0a3c*/ 	.word	0x00000630


	//   ....[15]....
        /*0a40*/ 	.word	0x00000650


	//   ....[16]....
        /*0a44*/ 	.word	0x000006b0


	//   ....[17]....
        /*0a48*/ 	.word	0x00002900


	//   ....[18]....
        /*0a4c*/ 	.word	0x00002920


	//   ....[19]....
        /*0a50*/ 	.word	0x00002aa0


	//   ....[20]....
        /*0a54*/ 	.word	0x00002ae0


	//   ....[21]....
        /*0a58*/ 	.word	0x00002bc0


	//   ....[22]....
        /*0a5c*/ 	.word	0x00002be0


	//   ....[23]....
        /*0a60*/ 	.word	0x00002c60


	//   ....[24]....
        /*0a64*/ 	.word	0x00002cd0


	//   ....[25]....
        /*0a68*/ 	.word	0x000048d0


	//   ....[26]....
        /*0a6c*/ 	.word	0x00004910


	//   ....[27]....
        /*0a70*/ 	.word	0x00004d10


	//   ....[28]....
        /*0a74*/ 	.word	0x00004e40


	//   ....[29]....
        /*0a78*/ 	.word	0x00004e50


	//   ....[30]....
        /*0a7c*/ 	.word	0x00004e80


	//   ....[31]....
        /*0a80*/ 	.word	0x00007860


	//   ....[32]....
        /*0a84*/ 	.word	0x00007870


	//   ....[33]....
        /*0a88*/ 	.word	0x00007cc0


	//   ....[34]....
        /*0a8c*/ 	.word	0x00007ce0


	//   ....[35]....
        /*0a90*/ 	.word	0x00008310


	//   ....[36]....
        /*0a94*/ 	.word	0x00008330


	//   ....[37]....
        /*0a98*/ 	.word	0x0000aac0


	//   ....[38]....
        /*0a9c*/ 	.word	0x0000aae0


	//   ....[39]....
        /*0aa0*/ 	.word	0x0000b100


	//   ....[40]....
        /*0aa4*/ 	.word	0x0000b120


	//   ....[41]....
        /*0aa8*/ 	.word	0x0000c4b0


	//   ....[42]....
        /*0aac*/ 	.word	0x0000c500


	//   ....[43]....
        /*0ab0*/ 	.word	0x0000c520


	//   ....[44]....
        /*0ab4*/ 	.word	0x0000c540


	//   ....[45]....
        /*0ab8*/ 	.word	0x0000dde0


	//   ....[46]....
        /*0abc*/ 	.word	0x0000ddf0


	//   ....[47]....
        /*0ac0*/ 	.word	0x0000de10


	//   ....[48]....
        /*0ac4*/ 	.word	0x0000de30


	//   ....[49]....
        /*0ac8*/ 	.word	0x0000e280


	//   ....[50]....
        /*0acc*/ 	.word	0x0000e2a0


	//   ....[51]....
        /*0ad0*/ 	.word	0x0000e470


	//   ....[52]....
        /*0ad4*/ 	.word	0x0000e480


	//   ....[53]....
        /*0ad8*/ 	.word	0x0000e640


	//   ....[54]....
        /*0adc*/ 	.word	0x0000e660


	//   ....[55]....
        /*0ae0*/ 	.word	0x0000e820


	//   ....[56]....
        /*0ae4*/ 	.word	0x0000e830


	//   ....[57]....
        /*0ae8*/ 	.word	0x0000ebf0


	//   ....[58]....
        /*0aec*/ 	.word	0x0000ec10


	//   ....[59]....
        /*0af0*/ 	.word	0x0000f860


	//   ....[60]....
        /*0af4*/ 	.word	0x0000f870


	//   ....[61]....
        /*0af8*/ 	.word	0x000108e0


	//   ....[62]....
        /*0afc*/ 	.word	0x00010900


	//   ....[63]....
        /*0b00*/ 	.word	0x00010ae0


	//   ....[64]....
        /*0b04*/ 	.word	0x00010af0


	//   ....[65]....
        /*0b08*/ 	.word	0x00010cb0


	//   ....[66]....
        /*0b0c*/ 	.word	0x00010cd0


	//   ....[67]....
        /*0b10*/ 	.word	0x00010e90


	//   ....[68]....
        /*0b14*/ 	.word	0x00010ea0


	//   ....[69]....
        /*0b18*/ 	.word	0x00011120


	//   ....[70]....
        /*0b1c*/ 	.word	0x00011140


	//   ....[71]....
        /*0b20*/ 	.word	0x00011270


	//   ....[72]....
        /*0b24*/ 	.word	0x000112b0


	//   ....[73]....
        /*0b28*/ 	.word	0x000112e0


	//   ....[74]....
        /*0b2c*/ 	.word	0x00011310


	//   ....[75]....
        /*0b30*/ 	.word	0x00011340


	//   ....[76]....
        /*0b34*/ 	.word	0x00011370


	//   ....[77]....
        /*0b38*/ 	.word	0x000114d0


	//   ....[78]....
        /*0b3c*/ 	.word	0x00011510


	//   ....[79]....
        /*0b40*/ 	.word	0x00011540


	//   ....[80]....
        /*0b44*/ 	.word	0x00011570


	//   ....[81]....
        /*0b48*/ 	.word	0x000115a0


	//   ....[82]....
        /*0b4c*/ 	.word	0x000115d0


	//   ....[83]....
        /*0b50*/ 	.word	0x00011660


	//   ....[84]....
        /*0b54*/ 	.word	0x000116c0


	//   ....[85]....
        /*0b58*/ 	.word	0x000116d0


	//   ....[86]....
        /*0b5c*/ 	.word	0x00011730


	//   ....[87]....
        /*0b60*/ 	.word	0x000121a0


	//   ....[88]....
        /*0b64*/ 	.word	0x00012200


	//   ....[89]....
        /*0b68*/ 	.word	0x00012250


	//   ....[90]....
        /*0b6c*/ 	.word	0x000122a0


	//   ....[91]....
        /*0b70*/ 	.word	0x000122f0


	//   ....[92]....
        /*0b74*/ 	.word	0x00012360


	//   ....[93]....
        /*0b78*/ 	.word	0x000123a0


	//   ....[94]....
        /*0b7c*/ 	.word	0x00012410


	//   ....[95]....
        /*0b80*/ 	.word	0x00012480


	//   ....[96]....
        /*0b84*/ 	.word	0x000124e0


	//   ....[97]....
        /*0b88*/ 	.word	0x00012540


	//   ....[98]....
        /*0b8c*/ 	.word	0x000125a0


	//   ....[99]....
        /*0b90*/ 	.word	0x000125f0


	//   ....[100]....
        /*0b94*/ 	.word	0x00012650


	//   ....[101]....
        /*0b98*/ 	.word	0x000126c0


	//   ....[102]....
        /*0b9c*/ 	.word	0x00012730


	//   ....[103]....
        /*0ba0*/ 	.word	0x00012790


	//   ....[104]....
        /*0ba4*/ 	.word	0x000127f0


	//   ....[105]....
        /*0ba8*/ 	.word	0x00012850


	//   ....[106]....
        /*0bac*/ 	.word	0x000128c0


	//   ....[107]....
        /*0bb0*/ 	.word	0x00012920


	//   ....[108]....
        /*0bb4*/ 	.word	0x00012980


	//   ....[109]....
        /*0bb8*/ 	.word	0x000129e0


	//   ....[110]....
        /*0bbc*/ 	.word	0x00012a50


	//   ....[111]....
        /*0bc0*/ 	.word	0x00012ab0


	//   ....[112]....
        /*0bc4*/ 	.word	0x00012b10


	//   ....[113]....
        /*0bc8*/ 	.word	0x00012b70


	//   ....[114]....
        /*0bcc*/ 	.word	0x00012be0


	//   ....[115]....
        /*0bd0*/ 	.word	0x00012c40


	//   ....[116]....
        /*0bd4*/ 	.word	0x00012ca0


	//   ....[117]....
        /*0bd8*/ 	.word	0x00012d00


	//   ....[118]....
        /*0bdc*/ 	.word	0x00012d70


	//   ....[119]....
        /*0be0*/ 	.word	0x00012dd0


	//   ....[120]....
        /*0be4*/ 	.word	0x00012e30


	//   ....[121]....
        /*0be8*/ 	.word	0x00012e90


	//   ....[122]....
        /*0bec*/ 	.word	0x00012f00


	//   ....[123]....
        /*0bf0*/ 	.word	0x00012f50


	//   ....[124]....
        /*0bf4*/ 	.word	0x00012f90


	//   ....[125]....
        /*0bf8*/ 	.word	0x00012fe0


	//   ....[126]....
        /*0bfc*/ 	.word	0x00013030


	//   ....[127]....
        /*0c00*/ 	.word	0x00013080


	//   ....[128]....
        /*0c04*/ 	.word	0x000130f0


	//   ....[129]....
        /*0c08*/ 	.word	0x00013130


	//   ....[130]....
        /*0c0c*/ 	.word	0x00013180


	//   ....[131]....
        /*0c10*/ 	.word	0x000131d0


	//   ....[132]....
        /*0c14*/ 	.word	0x00013220


	//   ....[133]....
        /*0c18*/ 	.word	0x00013270


	//   ....[134]....
        /*0c1c*/ 	.word	0x000132e0


	//   ....[135]....
        /*0c20*/ 	.word	0x00013320


	//   ....[136]....
        /*0c24*/ 	.word	0x00013390


	//   ....[137]....
        /*0c28*/ 	.word	0x000133f0


	//   ....[138]....
        /*0c2c*/ 	.word	0x00013450


	//----- nvinfo : EIATTR_EXIT_INSTR_OFFSETS
	.align		4
.L_590:
        /*0c30*/ 	.byte	0x04, 0x1c
        /*0c32*/ 	.short	(.L_592 - .L_591)


	//   ....[0]....
.L_591:
        /*0c34*/ 	.word	0x000010d0


	//   ....[1]....
        /*0c38*/ 	.word	0x00012160


	//----- nvinfo : EIATTR_MAX_THREADS
	.align		4
.L_592:
        /*0c3c*/ 	.byte	0x04, 0x05
        /*0c3e*/ 	.short	(.L_594 - .L_593)
.L_593:
        /*0c40*/ 	.word	0x00000100
        /*0c44*/ 	.word	0x00000001
        /*0c48*/ 	.word	0x00000001


	//----- nvinfo : EIATTR_CRS_STACK_SIZE
	.align		4
.L_594:
        /*0c4c*/ 	.byte	0x04, 0x1e
        /*0c4e*/ 	.short	(.L_596 - .L_595)
.L_595:
        /*0c50*/ 	.word	0x00000000
.L_596:


//--------------------- .nv.info._ZN7cutlass13device_kernelIN5flash19enable_sm80_to_sm89INS1_16FlashAttnFwdSm80INS1_25CollectiveMainloopFwdSm80ILi8ELi1ELb0EN4cute5tupleIJNS5_1CILi128EEENS7_ILi32EEENS7_ILi256EEEEEELi256ENS_10bfloat16_tEfNS_4arch4Sm80ELb1ELb0ELb1ELb1ELb0ELb1ELb1ELb1EEENS1_21CollectiveEpilogueFwdINS6_IJS8_SA_S9_EEENS6_IJNS7_ILi1EEESI_SI_EEESC_SE_Li256ELb1ELb1ELb1ELb0EEENS1_36VarlenDynamicPersistentTileSchedulerILi128ELi32ELi256ELi256ELb1ELb1ELb0ELb1ELb1ELb1EEEEEEEEEvNT_6ParamsE --------------------------
	.section	.nv.info._ZN7cutlass13device_kernelIN5flash19enable_sm80_to_sm89INS1_16FlashAttnFwdSm80INS1_25CollectiveMainloopFwdSm80ILi8ELi1ELb0EN4cute5tupleIJNS5_1CILi128EEENS7_ILi32EEENS7_ILi256EEEEEELi256ENS_10bfloat16_tEfNS_4arch4Sm80ELb1ELb0ELb1ELb1ELb0ELb1ELb1ELb1EEENS1_21CollectiveEpilogueFwdINS6_IJS8_SA_S9_EEENS6_IJNS7_ILi1EEESI_SI_EEESC_SE_Li256ELb1ELb1ELb1ELb0EEENS1_36VarlenDynamicPersistentTileSchedulerILi128ELi32ELi256ELi256ELb1ELb1ELb0ELb1ELb1ELb1EEEEEEEEEvNT_6ParamsE,"",@"SHT_CUDA_INFO"
	.sectionflags	@""
	.align	4


	//----- nvinfo : EIATTR_CUDA_API_VERSION
	.align		4
        /*0000*/ 	.byte	0x04, 0x37
        /*0002*/ 	.short	(.L_598 - .L_597)
.L_597:
        /*0004*/ 	.word	0x00000082


	//----- nvinfo : EIATTR_SW2861232_WAR
	.align		4
.L_598:
        /*0008*/ 	.byte	0x01, 0x35
	.zero		2


	//----- nvinfo : EIATTR_PARAM_CBANK
	.align		4
        /*000c*/ 	.byte	0x04, 0x0a
        /*000e*/ 	.short	(.L_600 - .L_599)
	.align		4
.L_599:
        /*0010*/ 	.word	index@(.nv.constant0._ZN7cutlass13device_kernelIN5flash19enable_sm80_to_sm89INS1_16FlashAttnFwdSm80INS1_25CollectiveMainloopFwdSm80ILi8ELi1ELb0EN4cute5tupleIJNS5_1CILi128EEENS7_ILi32EEENS7_ILi256EEEEEELi256ENS_10bfloat16_tEfNS_4arch4Sm80ELb1ELb0ELb1ELb1ELb0ELb1ELb1ELb1EEENS1_21CollectiveEpilogueFwdINS6_IJS8_SA_S9_EEENS6_IJNS7_ILi1EEESI_SI_EEESC_SE_Li256ELb1ELb1ELb1ELb0EEENS1_36VarlenDynamicPersistentTileSchedulerILi128ELi32ELi256ELi256ELb1ELb1ELb0ELb1ELb1ELb1EEEEEEEEEvNT_6ParamsE)
        /*0014*/ 	.short	0x0160
        /*0016*/ 	.short	0x0438


	//----- nvinfo : EIATTR_CBANK_PARAM_SIZE
	.align		4
.L_600:
        /*0018*/ 	.byte	0x03, 0x19
        /*001a*/ 	.short	0x0438


	//----- nvinfo : EIATTR_KPARAM_INFO
	.align		4
        /*001c*/ 	.byte	0x04, 0x17
        /*001e*/ 	.short	(.L_602 - .L_601)
.L_601:
        /*0020*/ 	.word	0x00000000
        /*0024*/ 	.short	0x0000
        /*0026*/ 	.short	0x0000
        /*0028*/ 	.byte	0x00, 0xf0, 0xe1, 0x10


	//----- nvinfo : EIATTR_MAXREG_COUNT
	.align		4
.L_602:
        /*002c*/ 	.byte	0x03, 0x1b
        /*002e*/ 	.short	0x00ff


	//----- nvinfo : EIATTR_NUM_BARRIERS
	.align		4
        /*0030*/ 	.byte	0x02, 0x4c
        /*0032*/ 	.byte	0x06
	.zero		1


	//----- nvinfo : EIATTR_ANNOTATIONS
	.align		4
        /*0034*/ 	.byte	0x04, 0x55
        /*0036*/ 	.short	(.L_604 - .L_603)


	//   ....[0]....
.L_603:
        /*0038*/ 	.word	0x00000001
        /*003c*/ 	.byte	0x70, 0x00, 0x00, 0x00, 0x01, 0x00, 0x00, 0x00, 0x10, 0x15, 0x00, 0x00, 0x01, 0x00, 0x00, 0x00
        /*004c*/ 	.byte	0x70, 0x79, 0x01, 0x00, 0x01, 0x00, 0x00, 0x00, 0xb0, 0xb0, 0x01, 0x00


	//----- nvinfo : EIATTR_MERCURY_ISA_VERSION
	.align		4
.L_604:
        /*0058*/ 	.byte	0x03, 0x5f
        /*005a*/ 	.short	0x0000


	//----- nvinfo : EIATTR_INT_WARP_WIDE_INSTR_OFFSETS
	.align		4
        /*005c*/ 	.byte	0x04, 0x31
        /*005e*/ 	.short	(.L_606 - .L_605)


	//   ....[0]....
.L_605:
        /*0060*/ 	.word	0x00016ef0


	//   ....[1]....
        /*0064*/ 	.word	0x00016f70


	//----- nvinfo : EIATTR_COOP_GROUP_MASK_REGIDS
	.align		4
.L_606:
        /*0068*/ 	.byte	0x04, 0x29
        /*006a*/ 	.short	(.L_608 - .L_607)


	//   ....[0]....
.L_607:
        /*006c*/ 	.word	0xffffffff


	//   ....[1]....
        /*0070*/ 	.word	0xffffffff


	//   ....[2]....
        /*0074*/ 	.word	0xffffffff


	//   ....[3]....
        /*0078*/ 	.word	0xffffffff


	//   ....[4]....
        /*007c*/ 	.word	0xffffffff


	//   ....[5]....
        /*0080*/ 	.word	0xffffffff


	//   ....[6]....
        /*0084*/ 	.word	0xffffffff


	//   ....[7]....
        /*0088*/ 	.word	0xffffffff


	//   ....[8]....
        /*008c*/ 	.word	0xffffffff


	//   ....[9]....
        /*0090*/ 	.word	0xffffffff


	//   ....[10]....
        /*0094*/ 	.word	0xffffffff


	//   ....[11]....
        /*0098*/ 	.word	0xffffffff


	//   ....[12]....
        /*009c*/ 	.word	0xffffffff


	//   ....[13]....
        /*00a0*/ 	.word	0xffffffff


	//   ....[14]....
        /*00a4*/ 	.word	0xffffffff


	//   ....[15]....
        /*00a8*/ 	.word	0xffffffff


	//   ....[16]....
        /*00ac*/ 	.word	0xffffffff


	//   ....[17]....
        /*00b0*/ 	.word	0xffffffff


	//   ....[18]....
        /*00b4*/ 	.word	0xffffffff


	//   ....[19]....
        /*00b8*/ 	.word	0xffffffff


	//   ....[20]....
        /*00bc*/ 	.word	0xffffffff


	//   ....[21]....
        /*00c0*/ 	.word	0xffffffff


	//   ....[22]....
        /*00c4*/ 	.word	0xffffffff


	//   ....[23]....
        /*00c8*/ 	.word	0xffffffff


	//   ....[24]....
        /*00cc*/ 	.word	0xffffffff


	//   ....[25]....
        /*00d0*/ 	.word	0xffffffff


	//   ....[26]....
        /*00d4*/ 	.word	0xffffffff


	//   ....[27]....
        /*00d8*/ 	.word	0xffffffff


	//   ....[28]....
        /*00dc*/ 	.word	0xffffffff


	//   ....[29]....
        /*00e0*/ 	.word	0xffffffff


	//   ....[30]....
        /*00e4*/ 	.word	0xffffffff


	//   ....[31]....
        /*00e8*/ 	.word	0xffffffff


	//   ....[32]....
        /*00ec*/ 	.word	0xffffffff


	//   ....[33]....
        /*00f0*/ 	.word	0xffffffff


	//   ....[34]....
        /*00f4*/ 	.word	0xffffffff


	//   ....[35]....
        /*00f8*/ 	.word	0xffffffff


	//   ....[36]....
        /*00fc*/ 	.word	0xffffffff


	//   ....[37]....
        /*0100*/ 	.word	0xffffffff


	//   ....[38]....
        /*0104*/ 	.word	0xffffffff


	//   ....[39]....
        /*0108*/ 	.word	0xffffffff


	//   ....[40]....
        /*010c*/ 	.word	0xffffffff


	//   ....[41]....
        /*0110*/ 	.word	0xffffffff


	//   ....[42]....
        /*0114*/ 	.word	0xffffffff


	//   ....[43]....
        /*0118*/ 	.word	0xffffffff


	//   ....[44]....
        /*011c*/ 	.word	0xffffffff


	//   ....[45]....
        /*0120*/ 	.word	0xffffffff


	//   ....[46]....
        /*0124*/ 	.word	0xffffffff


	//   ....[47]....
        /*0128*/ 	.word	0xffffffff


	//   ....[48]....
        /*012c*/ 	.word	0xffffffff


	//   ....[49]....
        /*0130*/ 	.word	0xffffffff


	//   ....[50]....
        /*0134*/ 	.word	0xffffffff


	//   ....[51]....
        /*0138*/ 	.word	0xffffffff


	//   ....[52]....
        /*013c*/ 	.word	0xffffffff


	//   ....[53]....
        /*0140*/ 	.word	0xffffffff


	//   ....[54]....
        /*0144*/ 	.word	0xffffffff


	//   ....[55]....
        /*0148*/ 	.word	0xffffffff


	//   ....[56]....
        /*014c*/ 	.word	0xffffffff


	//   ....[57]....
        /*0150*/ 	.word	0xffffffff


	//   ....[58]....
        /*0154*/ 	.word	0xffffffff


	//   ....[59]....
        /*0158*/ 	.word	0xffffffff


	//   ....[60]....
        /*015c*/ 	.word	0xffffffff


	//   ....[61]....
        /*0160*/ 	.word	0xffffffff


	//   ....[62]....
        /*0164*/ 	.word	0xffffffff


	//   ....[63]....
        /*0168*/ 	.word	0xffffffff


	//   ....[64]....
        /*016c*/ 	.word	0xffffffff


	//   ....[65]....
        /*0170*/ 	.word	0xffffffff


	//   ....[66]....
        /*0174*/ 	.word	0xffffffff


	//   ....[67]....
        /*0178*/ 	.word	0xffffffff


	//   ....[68]....
        /*017c*/ 	.word	0xffffffff


	//   ....[69]....
        /*0180*/ 	.word	0xffffffff


	//   ....[70]....
        /*0184*/ 	.word	0xffffffff


	//   ....[71]....
        /*0188*/ 	.word	0xffffffff


	//   ....[72]....
        /*018c*/ 	.word	0xffffffff


	//   ....[73]....
        /*0190*/ 	.word	0xffffffff


	//   ....[74]....
        /*0194*/ 	.word	0xffffffff


	//   ....[75]....
        /*0198*/ 	.word	0xffffffff


	//   ....[76]....
        /*019c*/ 	.word	0xffffffff


	//   ....[77]....
        /*01a0*/ 	.word	0xffffffff


	//   ....[78]....
        /*01a4*/ 	.word	0xffffffff


	//   ....[79]....
        /*01a8*/ 	.word	0xffffffff


	//   ....[80]....
        /*01ac*/ 	.word	0xffffffff


	//   ....[81]....
        /*01b0*/ 	.word	0xffffffff


	//   ....[82]....
        /*01b4*/ 	.word	0xffffffff


	//   ....[83]....
        /*01b8*/ 	.word	0xffffffff


	//   ....[84]....
        /*01bc*/ 	.word	0xffffffff


	//   ....[85]....
        /*01c0*/ 	.word	0xffffffff


	//   ....[86]....
        /*01c4*/ 	.word	0xffffffff


	//   ....[87]....
        /*01c8*/ 	.word	0xffffffff


	//   ....[88]....
        /*01cc*/ 	.word	0xffffffff


	//   ....[89]....
        /*01d0*/ 	.word	0xffffffff


	//   ....[90]....
        /*01d4*/ 	.word	0xffffffff


	//   ....[91]....
        /*01d8*/ 	.word	0xffffffff


	//   ....[92]....
        /*01dc*/ 	.word	0xffffffff


	//   ....[93]....
        /*01e0*/ 	.word	0xffffffff


	//   ....[94]....
        /*01e4*/ 	.word	0xffffffff


	//   ....[95]....
        /*01e8*/ 	.word	0xffffffff


	//   ....[96]....
        /*01ec*/ 	.word	0xffffffff


	//   ....[97]....
        /*01f0*/ 	.word	0xffffffff


	//   ....[98]....
        /*01f4*/ 	.word	0xffffffff


	//   ....[99]....
        /*01f8*/ 	.word	0xffffffff


	//   ....[100]....
        /*01fc*/ 	.word	0xffffffff


	//   ....[101]....
        /*0200*/ 	.word	0xffffffff


	//   ....[102]....
        /*0204*/ 	.word	0xffffffff


	//   ....[103]....
        /*0208*/ 	.word	0xffffffff


	//   ....[104]....
        /*020c*/ 	.word	0xffffffff


	//   ....[105]....
        /*0210*/ 	.word	0xffffffff


	//   ....[106]....
        /*0214*/ 	.word	0xffffffff


	//   ....[107]....
        /*0218*/ 	.word	0xffffffff


	//   ....[108]....
        /*021c*/ 	.word	0xffffffff


	//   ....[109]....
        /*0220*/ 	.word	0xffffffff


	//   ....[110]....
        /*0224*/ 	.word	0xffffffff


	//   ....[111]....
        /*0228*/ 	.word	0xffffffff


	//   ....[112]....
        /*022c*/ 	.word	0xffffffff


	//   ....[113]....
        /*0230*/ 	.word	0xffffffff


	//   ....[114]....
        /*0234*/ 	.word	0xffffffff


	//   ....[115]....
        /*0238*/ 	.word	0xffffffff


	//   ....[116]....
        /*023c*/ 	.word	0xffffffff


	//   ....[117]....
        /*0240*/ 	.word	0xffffffff


	//   ....[118]....
        /*0244*/ 	.word	0xffffffff


	//   ....[119]....
        /*0248*/ 	.word	0xffffffff


	//   ....[120]....
        /*024c*/ 	.word	0xffffffff


	//   ....[121]....
        /*0250*/ 	.word	0xffffffff


	//   ....[122]....
        /*0254*/ 	.word	0xffffffff


	//   ....[123]....
        /*0258*/ 	.word	0xffffffff


	//   ....[124]....
        /*025c*/ 	.word	0xffffffff


	//   ....[125]....
        /*0260*/ 	.word	0xffffffff


	//   ....[126]....
        /*0264*/ 	.word	0xffffffff


	//   ....[127]....
        /*0268*/ 	.word	0xffffffff


	//   ....[128]....
        /*026c*/ 	.word	0xffffffff


	//   ....[129]....
        /*0270*/ 	.word	0xffffffff


	//   ....[130]....
        /*0274*/ 	.word	0xffffffff


	//   ....[131]....
        /*0278*/ 	.word	0xffffffff


	//   ....[132]....
        /*027c*/ 	.word	0xffffffff


	//   ....[133]....
        /*0280*/ 	.word	0xffffffff


	//   ....[134]....
        /*0284*/ 	.word	0xffffffff


	//   ....[135]....
        /*0288*/ 	.word	0xffffffff


	//   ....[136]....
        /*028c*/ 	.word	0xffffffff


	//   ....[137]....
        /*0290*/ 	.word	0xffffffff


	//   ....[138]....
        /*0294*/ 	.word	0xffffffff


	//   ....[139]....
        /*0298*/ 	.word	0xffffffff


	//   ....[140]....
        /*029c*/ 	.word	0xffffffff


	//   ....[141]....
        /*02a0*/ 	.word	0xffffffff


	//   ....[142]....
        /*02a4*/ 	.word	0xffffffff


	//   ....[143]....
        /*02a8*/ 	.word	0xffffffff


	//   ....[144]....
        /*02ac*/ 	.word	0xffffffff


	//   ....[145]....
        /*02b0*/ 	.word	0xffffffff


	//   ....[146]....
        /*02b4*/ 	.word	0xffffffff


	//   ....[147]....
        /*02b8*/ 	.word	0xffffffff


	//   ....[148]....
        /*02bc*/ 	.word	0xffffffff


	//   ....[149]....
        /*02c0*/ 	.word	0xffffffff


	//   ....[150]....
        /*02c4*/ 	.word	0xffffffff


	//   ....[151]....
        /*02c8*/ 	.word	0xffffffff


	//   ....[152]....
        /*02cc*/ 	.word	0xffffffff


	//   ....[153]....
        /*02d0*/ 	.word	0xffffffff


	//   ....[154]....
        /*02d4*/ 	.word	0xffffffff


	//   ....[155]....
        /*02d8*/ 	.word	0xffffffff


	//   ....[156]....
        /*02dc*/ 	.word	0xffffffff


	//   ....[157]....
        /*02e0*/ 	.word	0xffffffff


	//   ....[158]....
        /*02e4*/ 	.word	0xffffffff


	//   ....[159]....
        /*02e8*/ 	.word	0xffffffff


	//   ....[160]....
        /*02ec*/ 	.word	0xffffffff


	//   ....[161]....
        /*02f0*/ 	.word	0xffffffff


	//   ....[162]....
        /*02f4*/ 	.word	0xffffffff


	//   ....[163]....
        /*02f8*/ 	.word	0xffffffff


	//   ....[164]....
        /*02fc*/ 	.word	0xffffffff


	//   ....[165]....
        /*0300*/ 	.word	0xffffffff


	//   ....[166]....
        /*0304*/ 	.word	0xffffffff


	//   ....[167]....
        /*0308*/ 	.word	0xffffffff


	//   ....[168]....
        /*030c*/ 	.word	0xffffffff


	//   ....[169]....
        /*0310*/ 	.word	0xffffffff


	//   ....[170]....
        /*0314*/ 	.word	0xffffffff


	//   ....[171]....
        /*0318*/ 	.word	0xffffffff


	//   ....[172]....
        /*031c*/ 	.word	0xffffffff


	//   ....[173]....
        /*0320*/ 	.word	0xffffffff


	//   ....[174]....
        /*0324*/ 	.word	0xffffffff


	//   ....[175]....
        /*0328*/ 	.word	0xffffffff


	//   ....[176]....
        /*032c*/ 	.word	0xffffffff


	//   ....[177]....
        /*0330*/ 	.word	0xffffffff


	//   ....[178]....
        /*0334*/ 	.word	0xffffffff


	//----- nvinfo : EIATTR_COOP_GROUP_INSTR_OFFSETS
	.align		4
.L_608:
        /*0338*/ 	.byte	0x04, 0x28
        /*033a*/ 	.short	(.L_610 - .L_609)


	//   ....[0]....
.L_609:
        /*033c*/ 	.word	0x00000050


	//   ....[1]....
        /*0340*/ 	.word	0x000001e0


	//   ....[2]....
        /*0344*/ 	.word	0x00000210


	//   ....[3]....
        /*0348*/ 	.word	0x00000240


	//   ....[4]....
        /*034c*/ 	.word	0x00000270


	//   ....[5]....
        /*0350*/ 	.word	0x000002a0


	//   ....[6]....
        /*0354*/ 	.word	0x000002d0


	//   ....[7]....
        /*0358*/ 	.word	0x00000430


	//   ....[8]....
        /*035c*/ 	.word	0x00000470


	//   ....[9]....
        /*0360*/ 	.word	0x000004a0


	//   ....[10]....
        /*0364*/ 	.word	0x000004d0


	//   ....[11]....
        /*0368*/ 	.word	0x00000500


	//   ....[12]....
        /*036c*/ 	.word	0x00000530


	//   ....[13]....
        /*0370*/ 	.word	0x000005c0


	//   ....[14]....
        /*0374*/ 	.word	0x00000600


	//   ....[15]....
        /*0378*/ 	.word	0x00000620


	//   ....[16]....
        /*037c*/ 	.word	0x00000680


	//   ....[17]....
        /*0380*/ 	.word	0x00006790


	//   ....[18]....
        /*0384*/ 	.word	0x000067b0


	//   ....[19]....
        /*0388*/ 	.word	0x000069a0


	//   ....[20]....
        /*038c*/ 	.word	0x000069b0


	//   ....[21]....
        /*0390*/ 	.word	0x00006b40


	//   ....[22]....
        /*0394*/ 	.word	0x00006b60


	//   ....[23]....
        /*0398*/ 	.word	0x00006cf0


	//   ....[24]....
        /*039c*/ 	.word	0x00006d00


	//   ....[25]....
        /*03a0*/ 	.word	0x00007380


	//   ....[26]....
        /*03a4*/ 	.word	0x000073a0


	//   ....[27]....
        /*03a8*/ 	.word	0x000073c0


	//   ....[28]....
        /*03ac*/ 	.word	0x000073d0


	//   ....[29]....
        /*03b0*/ 	.word	0x00007860


	//   ....[30]....
        /*03b4*/ 	.word	0x000078a0


	//   ....[31]....
        /*03b8*/ 	.word	0x000078e0


	//   ....[32]....
        /*03bc*/ 	.word	0x00007920


	//   ....[33]....
        /*03c0*/ 	.word	0x00007de0


	//   ....[34]....
        /*03c4*/ 	.word	0x00007e20


	//   ....[35]....
        /*03c8*/ 	.word	0x00007e60


	//   ....[36]....
        /*03cc*/ 	.word	0x00007e90


	//   ....[37]....
        /*03d0*/ 	.word	0x000081f0


	//   ....[38]....
        /*03d4*/ 	.word	0x00008280


	//   ....[39]....
        /*03d8*/ 	.word	0x000082d0


	//   ....[40]....
        /*03dc*/ 	.word	0x00008320


	//   ....[41]....
        /*03e0*/ 	.word	0x0000bca0


	//   ....[42]....
        /*03e4*/ 	.word	0x0000bcf0


	//   ....[43]....
        /*03e8*/ 	.word	0x0000bd10


	//   ....[44]....
        /*03ec*/ 	.word	0x0000bd20


	//   ....[45]....
        /*03f0*/ 	.word	0x0000bf50


	//   ....[46]....
        /*03f4*/ 	.word	0x0000bfc0


	//   ....[47]....
        /*03f8*/ 	.word	0x0000c010


	//   ....[48]....
        /*03fc*/ 	.word	0x0000c060


	//   ....[49]....
        /*0400*/ 	.word	0x0000c3f0


	//   ....[50]....
        /*0404*/ 	.word	0x0000c440


	//   ....[51]....
        /*0408*/ 	.word	0x0000c4a0


	//   ....[52]....
        /*040c*/ 	.word	0x0000c4e0


	//   ....[53]....
        /*0410*/ 	.word	0x0000c790


	//   ....[54]....
        /*0414*/ 	.word	0x0000c800


	//   ....[55]....
        /*0418*/ 	.word	0x0000c850


	//   ....[56]....
        /*041c*/ 	.word	0x0000c8a0


	//   ....[57]....
        /*0420*/ 	.word	0x00011160


	//   ....[58]....
        /*0424*/ 	.word	0x000111a0


	//   ....[59]....
        /*0428*/ 	.word	0x00011590


	//   ....[60]....
        /*042c*/ 	.word	0x00011640


	//   ....[61]....
        /*0430*/ 	.word	0x00011650


	//   ....[62]....
        /*0434*/ 	.word	0x000116a0


	//   ....[63]....
        /*0438*/ 	.word	0x00012cb0


	//   ....[64]....
        /*043c*/ 	.word	0x00012cc0


	//   ....[65]....
        /*0440*/ 	.word	0x00013060


	//   ....[66]....
        /*0444*/ 	.word	0x00013120


	//   ....[67]....
        /*0448*/ 	.word	0x00013150


	//   ....[68]....
        /*044c*/ 	.word	0x000131c0


	//   ....[69]....
        /*0450*/ 	.word	0x000150f0


	//   ....[70]....
        /*0454*/ 	.word	0x00015110


	//   ....[71]....
        /*0458*/ 	.word	0x00015130


	//   ....[72]....
        /*045c*/ 	.word	0x00015150


	//   ....[73]....
        /*0460*/ 	.word	0x000164d0


	//   ....[74]....
        /*0464*/ 	.word	0x00016500


	//   ....[75]....
        /*0468*/ 	.word	0x00016510


	//   ....[76]....
        /*046c*/ 	.word	0x00016540


	//   ....[77]....
        /*0470*/ 	.word	0x00017cd0


	//   ....[78]....
        /*0474*/ 	.word	0x00017d00


	//   ....[79]....
        /*0478*/ 	.word	0x00017d10


	//   ....[80]....
        /*047c*/ 	.word	0x00017d20


	//   ....[81]....
        /*0480*/ 	.word	0x00018130


	//   ....[82]....
        /*0484*/ 	.word	0x00018150


	//   ....[83]....
        /*0488*/ 	.word	0x00018320


	//   ....[84]....
        /*048c*/ 	.word	0x00018330


	//   ....[85]....
        /*0490*/ 	.word	0x000184a0


	//   ....[86]....
        /*0494*/ 	.word	0x000184c0


	//   ....[87]....
        /*0498*/ 	.word	0x00018630


	//   ....[88]....
        /*049c*/ 	.word	0x00018640


	//   ....[89]....
        /*04a0*/ 	.word	0x000189a0


	//   ....[90]....
        /*04a4*/ 	.word	0x000189c0


	//   ....[91]....
        /*04a8*/ 	.word	0x00019650


	//   ....[92]....
        /*04ac*/ 	.word	0x00019660


	//   ....[93]....
        /*04b0*/ 	.word	0x0001aa40


	//   ....[94]....
        /*04b4*/ 	.word	0x0001aa60


	//   ....[95]....
        /*04b8*/ 	.word	0x0001ac40


	//   ....[96]....
        /*04bc*/ 	.word	0x0001ac50


	//   ....[97]....
        /*04c0*/ 	.word	0x0001adc0


	//   ....[98]....
        /*04c4*/ 	.word	0x0001ade0


	//   ....[99]....
        /*04c8*/ 	.word	0x0001af50


	//   ....[100]....
        /*04cc*/ 	.word	0x0001af60


	//   ....[101]....
        /*04d0*/ 	.word	0x0001b170


	//   ....[102]....
        /*04d4*/ 	.word	0x0001b190


	//   ....[103]....
        /*04d8*/ 	.word	0x0001b2b0


	//   ....[104]....
        /*04dc*/ 	.word	0x0001b2f0


	//   ....[105]....
        /*04e0*/ 	.word	0x0001b320


	//   ....[106]....
        /*04e4*/ 	.word	0x0001b350


	//   ....[107]....
        /*04e8*/ 	.word	0x0001b380


	//   ....[108]....
        /*04ec*/ 	.word	0x0001b3b0


	//   ....[109]....
        /*04f0*/ 	.word	0x0001b500


	//   ....[110]....
        /*04f4*/ 	.word	0x0001b540


	//   ....[111]....
        /*04f8*/ 	.word	0x0001b570


	//   ....[112]....
        /*04fc*/ 	.word	0x0001b5a0


	//   ....[113]....
        /*0500*/ 	.word	0x0001b5d0


	//   ....[114]....
        /*0504*/ 	.word	0x0001b600


	//   ....[115]....
        /*0508*/ 	.word	0x0001b690


	//   ....[116]....
        /*050c*/ 	.word	0x0001b6d0


	//   ....[117]....
        /*0510*/ 	.word	0x0001b6e0


	//   ....[118]....
        /*0514*/ 	.word	0x0001b740


	//   ....[119]....
        /*0518*/ 	.word	0x0001c110


	//   ....[120]....
        /*051c*/ 	.word	0x0001c170


	//   ....[121]....
        /*0520*/ 	.word	0x0001c1c0


	//   ....[122]....
        /*0524*/ 	.word	0x0001c210


	//   ....[123]....
        /*0528*/ 	.word	0x0001c260


	//   ....[124]....
        /*052c*/ 	.word	0x0001c2d0


	//   ....[125]....
        /*0530*/ 	.word	0x0001c310


	//   ....[126]....
        /*0534*/ 	.word	0x0001c380


	//   ....[127]....
        /*0538*/ 	.word	0x0001c3f0


	//   ....[128]....
        /*053c*/ 	.word	0x0001c450


	//   ....[129]....
        /*0540*/ 	.word	0x0001c4c0


	//   ....[130]....
        /*0544*/ 	.word	0x0001c530


	//   ....[131]....
        /*0548*/ 	.word	0x0001c590


	//   ....[132]....
        /*054c*/ 	.word	0x0001c5f0


	//   ....[133]....
        /*0550*/ 	.word	0x0001c650


	//   ....[134]....
        /*0554*/ 	.word	0x0001c6c0


	//   ....[135]....
        /*0558*/ 	.word	0x0001c720


	//   ....[136]....
        /*055c*/ 	.word	0x0001c780


	//   ....[137]....
        /*0560*/ 	.word	0x0001c7d0


	//   ....[138]....
        /*0564*/ 	.word	0x0001c830


	//   ....[139]....
        /*0568*/ 	.word	0x0001c880


	//   ....[140]....
        /*056c*/ 	.word	0x0001c8d0


	//   ....[141]....
        /*0570*/ 	.word	0x0001c940


	//   ....[142]....
        /*0574*/ 	.word	0x0001c9b0


	//   ....[143]....
        /*0578*/ 	.word	0x0001ca10


	//   ....[144]....
        /*057c*/ 	.word	0x0001ca70


	//   ....[145]....
        /*0580*/ 	.word	0x0001cad0


	//   ....[146]....
        /*0584*/ 	.word	0x0001cb40


	//   ....[147]....
        /*0588*/ 	.word	0x0001cba0


	//   ....[148]....
        /*058c*/ 	.word	0x0001cc00


	//   ....[149]....
        /*0590*/ 	.word	0x0001cc60


	//   ....[150]....
        /*0594*/ 	.word	0x0001ccd0


	//   ....[151]....
        /*0598*/ 	.word	0x0001cd30


	//   ....[152]....
        /*059c*/ 	.word	0x0001cd90


	//   ....[153]....
        /*05a0*/ 	.word	0x0001cdf0


	//   ....[154]....
        /*05a4*/ 	.word	0x0001ce60


	//   ....[155]....
        /*05a8*/ 	.word	0x0001cec0


	//   ....[156]....
        /*05ac*/ 	.word	0x0001cf20


	//   ....[157]....
        /*05b0*/ 	.word	0x0001cf80


	//   ....[158]....
        /*05b4*/ 	.word	0x0001cff0


	//   ....[159]....
        /*05b8*/ 	.word	0x0001d050


	//   ....[160]....
        /*05bc*/ 	.word	0x0001d0b0


	//   ....[161]....
        /*05c0*/ 	.word	0x0001d110


	//   ....[162]....
        /*05c4*/ 	.word	0x0001d180


	//   ....[163]....
        /*05c8*/ 	.word	0x0001d1d0


	//   ....[164]....
        /*05cc*/ 	.word	0x0001d210


	//   ....[165]....
        /*05d0*/ 	.word	0x0001d260


	//   ....[166]....
        /*05d4*/ 	.word	0x0001d2b0


	//   ....[167]....
        /*05d8*/ 	.word	0x0001d300


	//   ....[168]....
        /*05dc*/ 	.word	0x0001d370


	//   ....[169]....
        /*05e0*/ 	.word	0x0001d3b0


	//   ....[170]....
        /*05e4*/ 	.word	0x0001d400


	//   ....[171]....
        /*05e8*/ 	.word	0x0001d450


	//   ....[172]....
        /*05ec*/ 	.word	0x0001d4a0


	//   ....[173]....
        /*05f0*/ 	.word	0x0001d4f0


	//   ....[174]....
        /*05f4*/ 	.word	0x0001d560


	//   ....[175]....
        /*05f8*/ 	.word	0x0001d5a0


	//   ....[176]....
        /*05fc*/ 	.word	0x0001d610


	//   ....[177]....
        /*0600*/ 	.word	0x0001d670


	//   ....[178]....
        /*0604*/ 	.word	0x0001d6d0


	//----- nvinfo : EIATTR_EXIT_INSTR_OFFSETS
	.align		4
.L_610:
        /*0608*/ 	.byte	0x04, 0x1c
        /*060a*/ 	.short	(.L_612 - .L_611)


	//   ....[0]....
.L_611:
        /*060c*/ 	.word	0x00000fe0


	//   ....[1]....
        /*0610*/ 	.word	0x0001c0d0


	//----- nvinfo : EIATTR_MAX_THREADS
	.align		4
.L_612:
        /*0614*/ 	.byte	0x04, 0x05
        /*0616*/ 	.short	(.L_614 - .L_613)
.L_613:
        /*0618*/ 	.word	0x00000100
        /*061c*/ 	.word	0x00000001
        /*0620*/ 	.word	0x00000001


	//----- nvinfo : EIATTR_CRS_STACK_SIZE
	.align		4
.L_614:
        /*0624*/ 	.byte	0x04, 0x1e
        /*0626*/ 	.short	(.L_616 - .L_615)
.L_615:
        /*0628*/ 	.word	0x00000000
.L_616:


//--------------------- .nv.info._ZN7cutlass13device_kernelIN5flash19enable_sm80_to_sm89INS1_16FlashAttnFwdSm80INS1_25CollectiveMainloopFwdSm80ILi8ELi1ELb0EN4cute5tupleIJNS5_1CILi128EEENS7_ILi96EEENS7_ILi256EEEEEELi256ENS_10bfloat16_tEfNS_4arch4Sm80ELb0ELb0ELb1ELb0ELb0ELb0ELb1ELb1EEENS1_21CollectiveEpilogueFwdINS6_IJS8_SA_S9_EEENS6_IJNS7_ILi1EEESI_SI_EEESC_SE_Li256ELb0ELb1ELb1ELb0EEENS1_19SingleTileSchedulerILb0ELb1ELb1ELi128EEEEEEEEEvNT_6ParamsE --------------------------
	.section	.nv.info._ZN7cutlass13device_kernelIN5flash19enable_sm80_to_sm89INS1_16FlashAttnFwdSm80INS1_25CollectiveMainloopFwdSm80ILi8ELi1ELb0EN4cute5tupleIJNS5_1CILi128EEENS7_ILi96EEENS7_ILi256EEEEEELi256ENS_10bfloat16_tEfNS_4arch4Sm80ELb0ELb0ELb1ELb0ELb0ELb0ELb1ELb1EEENS1_21CollectiveEpilogueFwdINS6_IJS8_SA_S9_EEENS6_IJNS7_ILi1EEESI_SI_EEESC_SE_Li256ELb0ELb1ELb1ELb0EEENS1_19SingleTileSchedulerILb0ELb1ELb1ELi128EEEEEEEEEvNT_6ParamsE,"",@"SHT_CUDA_INFO"
	.sectionflags	@""
	.align	4


	//----- nvinfo : EIATTR_CUDA_API_VERSION
	.align		4
        /*0000*/ 	.byte	0x04, 0x37
        /*0002*/ 	.short	(.L_618 - .L_617)
.L_617:
        /*0004*/ 	.word	0x00000082


	//----- nvinfo : EIATTR_SW2861232_WAR
	.align		4
.L_618:
        /*0008*/ 	.byte	0x01, 0x35
	.zero		2


	//----- nvinfo : EIATTR_PARAM_CBANK
	.align		4
        /*000c*/ 	.byte	0x04, 0x0a
        /*000e*/ 	.short	(.L_620 - .L_619)
	.align		4
.L_619:
        /*0010*/ 	.word	index@(.nv.constant0._ZN7cutlass13device_kernelIN5flash19enable_sm80_to_sm89INS1_16FlashAttnFwdSm80INS1_25CollectiveMainloopFwdSm80ILi8ELi1ELb0EN4cute5tupleIJNS5_1CILi128EEENS7_ILi96EEENS7_ILi256EEEEEELi256ENS_10bfloat16_tEfNS_4arch4Sm80ELb0ELb0ELb1ELb0ELb0ELb0ELb1ELb1EEENS1_21CollectiveEpilogueFwdINS6_IJS8_SA_S9_EEENS6_IJNS7_ILi1EEESI_SI_EEESC_SE_Li256ELb0ELb1ELb1ELb0EEENS1_19SingleTileSchedulerILb0ELb1ELb1ELi128EEEEEEEEEvNT_6ParamsE)
        /*0014*/ 	.short	0x0160
        /*0016*/ 	.short	0x0418


	//----- nvinfo : EIATTR_CBANK_PARAM_SIZE
	.align		4
.L_620:
        /*0018*/ 	.byte	0x03, 0x19
        /*001a*/ 	.short	0x0418


	//----- nvinfo : EIATTR_KPARAM_INFO
	.align		4
        /*001c*/ 	.byte	0x04, 0x17
        /*001e*/ 	.short	(.L_622 - .L_621)
.L_621:
        /*0020*/ 	.word	0x00000000
        /*0024*/ 	.short	0x0000
        /*0026*/ 	.short	0x0000
        /*0028*/ 	.byte	0x00, 0xf0, 0x61, 0x10


	//----- nvinfo : EIATTR_MAXREG_COUNT
	.align		4
.L_622:
        /*002c*/ 	.byte	0x03, 0x1b
        /*002e*/ 	.short	0x00ff


	//----- nvinfo : EIATTR_NUM_BARRIERS
	.align		4
        /*0030*/ 	.byte	0x02, 0x4c
        /*0032*/ 	.byte	0x02
	.zero		1


	//----- nvinfo : EIATTR_ANNOTATIONS
	.align		4
        /*0034*/ 	.byte	0x04, 0x55
        /*0036*/ 	.short	(.L_624 - .L_623)


	//   ....[0]....
.L_623:
        /* <DEDUP_REMOVED lines=17> */


	//----- nvinfo : EIATTR_MERCURY_ISA_VERSION
	.align		4
.L_624:
        /*0130*/ 	.byte	0x03, 0x5f
        /*0132*/ 	.short	0x0000


	//----- nvinfo : EIATTR_COOP_GROUP_MASK_REGIDS
	.align		4
        /*0134*/ 	.byte	0x04, 0x29
        /*0136*/ 	.short	(.L_626 - .L_625)


	//   ....[0]....
.L_625:
        /*0138*/ 	.word	0xffffffff


	//   ....[1]....
        /*013c*/ 	.word	0xffffffff


	//   ....[2]....
        /*0140*/ 	.word	0xffffffff


	//   ....[3]....
        /*0144*/ 	.word	0xffffffff


	//   ....[4]....
        /*0148*/ 	.word	0xffffffff


	//   ....[5]....
        /*014c*/ 	.word	0xffffffff


	//   ....[6]....
        /*0150*/ 	.word	0xffffffff


	//   ....[7]....
        /*0154*/ 	.word	0xffffffff


	//   ....[8]....
        /*0158*/ 	.word	0xffffffff


	//   ....[9]....
        /*015c*/ 	.word	0xffffffff


	//   ....[10]....
        /*0160*/ 	.word	0xffffffff


	//   ....[11]....
        /*0164*/ 	.word	0xffffffff


	//   ....[12]....
        /*0168*/ 	.word	0xffffffff


	//   ....[13]....
        /*016c*/ 	.word	0xffffffff


	//   ....[14]....
        /*0170*/ 	.word	0xffffffff


	//   ....[15]....
        /*0174*/ 	.word	0xffffffff


	//   ....[16]....
        /*0178*/ 	.word	0xffffffff


	//   ....[17]....
        /*017c*/ 	.word	0xffffffff


	//   ....[18]....
        /*0180*/ 	.word	0xffffffff


	//   ....[19]....
        /*0184*/ 	.word	0xffffffff


	//   ....[20]....
        /*0188*/ 	.word	0xffffffff


	//   ....[21]....
        /*018c*/ 	.word	0xffffffff


	//   ....[22]....
        /*0190*/ 	.word	0xffffffff


	//   ....[23]....
        /*0194*/ 	.word	0xffffffff


	//   ....[24]....
        /*0198*/ 	.word	0xffffffff


	//   ....[25]....
        /*019c*/ 	.word	0xffffffff


	//   ....[26]....
        /*01a0*/ 	.word	0xffffffff


	//   ....[27]....
        /*01a4*/ 	.word	0xffffffff


	//   ....[28]....
        /*01a8*/ 	.word	0xffffffff


	//----- nvinfo : EIATTR_COOP_GROUP_INSTR_OFFSETS
	.align		4
.L_626:
        /*01ac*/ 	.byte	0x04, 0x28
        /*01ae*/ 	.short	(.L_628 - .L_627)


	//   ....[0]....
.L_627:
        /*01b0*/ 	.word	0x00000060


	//   ....[1]....
        /*01b4*/ 	.word	0x00000fd0


	//   ....[2]....
        /*01b8*/ 	.word	0x00000ff0


	//   ....[3]....
        /*01bc*/ 	.word	0x00001300


	//   ....[4]....
        /*01c0*/ 	.word	0x000013b0


	//   ....[5]....
        /*01c4*/ 	.word	0x000015a0


	//   ....[6]....
        /*01c8*/ 	.word	0x000015d0


	//   ....[7]....
        /*01cc*/ 	.word	0x00001790


	//   ....[8]....
        /*01d0*/ 	.word	0x000017d0


	//   ....[9]....
        /*01d4*/ 	.word	0x00004900


	//   ....[10]....
        /*01d8*/ 	.word	0x000049e0


	//   ....[11]....
        /*01dc*/ 	.word	0x00004a10


	//   ....[12]....
        /*01e0*/ 	.word	0x00004a80


	//   ....[13]....
        /*01e4*/ 	.word	0x000099b0


	//   ....[14]....
        /*01e8*/ 	.word	0x00009a10


	//   ....[15]....
        /*01ec*/ 	.word	0x00009a40


	//   ....[16]....
        /*01f0*/ 	.word	0x00009b00


	//   ....[17]....
        /*01f4*/ 	.word	0x0000c7b0


	//   ....[18]....
        /*01f8*/ 	.word	0x0000c7c0


	//   ....[19]....
        /*01fc*/ 	.word	0x0000c7f0


	//   ....[20]....
        /*0200*/ 	.word	0x0000c810


	//   ....[21]....
        /*0204*/ 	.word	0x0000d6e0


	//   ....[22]....
        /*0208*/ 	.word	0x0000d720


	//   ....[23]....
        /*020c*/ 	.word	0x0000d760


	//   ....[24]....
        /*0210*/ 	.word	0x0000d790


	//   ....[25]....
        /*0214*/ 	.word	0x0000d880


	//   ....[26]....
        /*0218*/ 	.word	0x0000d8a0


	//   ....[27]....
        /*021c*/ 	.word	0x0000e4c0


	//   ....[28]....
        /*0220*/ 	.word	0x0000e4d0


	//----- nvinfo : EIATTR_EXIT_INSTR_OFFSETS
	.align		4
.L_628:
        /*0224*/ 	.byte	0x04, 0x1c
        /*0226*/ 	.short	(.L_630 - .L_629)


	//   ....[0]....
.L_629:
        /*0228*/ 	.word	0x000001c0


	//   ....[1]....
        /*022c*/ 	.word	0x0000e4e0


	//   ....[2]....
        /*0230*/ 	.word	0x0000f080


	//   ....[3]....
        /*0234*/ 	.word	0x0000f0d0


	//   ....[4]....
        /*0238*/ 	.word	0x0000f100


	//   ....[5]....
        /*023c*/ 	.word	0x0000f160


	//   ....[6]....
        /*0240*/ 	.word	0x0000f3f0


	//----- nvinfo : EIATTR_CTAIDZ_USED
	.align		4
.L_630:
        /*0244*/ 	.byte	0x01, 0x04
	.zero		2


	//----- nvinfo : EIATTR_MAX_THREADS
	.align		4
        /*0248*/ 	.byte	0x04, 0x05
        /*024a*/ 	.short	(.L_632 - .L_631)
.L_631:
        /*024c*/ 	.word	0x00000100
        /*0250*/ 	.word	0x00000001
        /*0254*/ 	.word	0x00000001


	//----- nvinfo : EIATTR_CRS_STACK_SIZE
	.align		4
.L_632:
        /*0258*/ 	.byte	0x04, 0x1e
        /*025a*/ 	.short	(.L_634 - .L_633)
.L_633:
        /*025c*/ 	.word	0x00000000
.L_634:


//--------------------- .nv.info._ZN7cutlass13device_kernelIN5flash19enable_sm80_to_sm89INS1_16FlashAttnFwdSm80INS1_25CollectiveMainloopFwdSm80ILi8ELi1ELb0EN4cute5tupleIJNS5_1CILi128EEENS7_ILi64EEENS7_ILi256EEEEEELi256ENS_10bfloat16_tEfNS_4arch4Sm80ELb0ELb0ELb1ELb1ELb0ELb0ELb1ELb1EEENS1_21CollectiveEpilogueFwdINS6_IJS8_SA_S9_EEENS6_IJNS7_ILi1EEESI_SI_EEESC_SE_Li256ELb1ELb1ELb1ELb0EEENS1_36VarlenDynamicPersistentTileSchedulerILi128ELi64ELi256ELi256ELb1ELb1ELb0ELb0ELb1ELb1EEEEEEEEEvNT_6ParamsE --------------------------
	.section	.nv.info._ZN7cutlass13device_kernelIN5flash19enable_sm80_to_sm89INS1_16FlashAttnFwdSm80INS1_25CollectiveMainloopFwdSm80ILi8ELi1ELb0EN4cute5tupleIJNS5_1CILi128EEENS7_ILi64EEENS7_ILi256EEEEEELi256ENS_10bfloat16_tEfNS_4arch4Sm80ELb0ELb0ELb1ELb1ELb0ELb0ELb1ELb1EEENS1_21CollectiveEpilogueFwdINS6_IJS8_SA_S9_EEENS6_IJNS7_ILi1EEESI_SI_EEESC_SE_Li256ELb1ELb1ELb1ELb0EEENS1_36VarlenDynamicPersistentTileSchedulerILi128ELi64ELi256ELi256ELb1ELb1ELb0ELb0ELb1ELb1EEEEEEEEEvNT_6ParamsE,"",@"SHT_CUDA_INFO"
	.sectionflags	@""
	.align	4


	//----- nvinfo : EIATTR_CUDA_API_VERSION
	.align		4
        /*0000*/ 	.byte	0x04, 0x37
        /*0002*/ 	.short	(.L_636 - .L_635)
.L_635:
        /*0004*/ 	.word	0x00000082


	//----- nvinfo : EIATTR_SW2861232_WAR
	.align		4
.L_636:
        /*0008*/ 	.byte	0x01, 0x35
	.zero		2


	//----- nvinfo : EIATTR_PARAM_CBANK
	.align		4
        /*000c*/ 	.byte	0x04, 0x0a
        /*000e*/ 	.short	(.L_638 - .L_637)
	.align		4
.L_637:
        /*0010*/ 	.word	index@(.nv.constant0._ZN7cutlass13device_kernelIN5flash19enable_sm80_to_sm89INS1_16FlashAttnFwdSm80INS1_25CollectiveMainloopFwdSm80ILi8ELi1ELb0EN4cute5tupleIJNS5_1CILi128EEENS7_ILi64EEENS7_ILi256EEEEEELi256ENS_10bfloat16_tEfNS_4arch4Sm80ELb0ELb0ELb1ELb1ELb0ELb0ELb1ELb1EEENS1_21CollectiveEpilogueFwdINS6_IJS8_SA_S9_EEENS6_IJNS7_ILi1EEESI_SI_EEESC_SE_Li256ELb1ELb1ELb1ELb0EEENS1_36VarlenDynamicPersistentTileSchedulerILi128ELi64ELi256ELi256ELb1ELb1ELb0ELb0ELb1ELb1EEEEEEEEEvNT_6ParamsE)
        /*0014*/ 	.short	0x0160
        /*0016*/ 	.short	0x0438


	//----- nvinfo : EIATTR_CBANK_PARAM_SIZE
	.align		4
.L_638:
        /*0018*/ 	.byte	0x03, 0x19
        /*001a*/ 	.short	0x0438


	//----- nvinfo : EIATTR_KPARAM_INFO
	.align		4
        /*001c*/ 	.byte	0x04, 0x17
        /*001e*/ 	.short	(.L_640 - .L_639)
.L_639:
        /*0020*/ 	.word	0x00000000
        /*0024*/ 	.short	0x0000
        /*0026*/ 	.short	0x0000
        /*0028*/ 	.byte	0x00, 0xf0, 0xe1, 0x10


	//----- nvinfo : EIATTR_MAXREG_COUNT
	.align		4
.L_640:
        /*002c*/ 	.byte	0x03, 0x1b
        /*002e*/ 	.short	0x00ff


	//----- nvinfo : EIATTR_NUM_BARRIERS
	.align		4
        /*0030*/ 	.byte	0x02, 0x4c
        /*0032*/ 	.byte	0x06
	.zero		1


	//----- nvinfo : EIATTR_ANNOTATIONS
	.align		4
        /*0034*/ 	.byte	0x04, 0x55
        /*0036*/ 	.short	(.L_642 - .L_641)


	//   ....[0]....
.L_641:
        /* <DEDUP_REMOVED lines=135> */


	//----- nvinfo : EIATTR_MERCURY_ISA_VERSION
	.align		4
.L_642:
        /*0890*/ 	.byte	0x03, 0x5f
        /*0892*/ 	.short	0x0000


	//----- nvinfo : EIATTR_INT_WARP_WIDE_INSTR_OFFSETS
	.align		4
        /*0894*/ 	.byte	0x04, 0x31
        /*0896*/ 	.short	(.L_644 - .L_643)


	//   ....[0]....
.L_643:
        /*0898*/ 	.word	0x0000a850


	//   ....[1]....
        /*089c*/ 	.word	0x0000a8d0


	//----- nvinfo : EIATTR_COOP_GROUP_MASK_REGIDS
	.align		4
.L_644:
        /*08a0*/ 	.byte	0x04, 0x29
        /*08a2*/ 	.short	(.L_646 - .L_645)


	//   ....[0]....
.L_645:
        /*08a4*/ 	.word	0xffffffff


	//   ....[1]....
        /*08a8*/ 	.word	0xffffffff


	//   ....[2]....
        /*08ac*/ 	.word	0xffffffff


	//   ....[3]....
        /*08b0*/ 	.word	0xffffffff


	//   ....[4]....
        /*08b4*/ 	.word	0xffffffff


	//   ....[5]....
        /*08b8*/ 	.word	0xffffffff


	//   ....[6]....
        /*08bc*/ 	.word	0xffffffff


	//   ....[7]....
        /*08c0*/ 	.word	0xffffffff


	//   ....[8]....
        /*08c4*/ 	.word	0xffffffff


	//   ....[9]....
        /*08c8*/ 	.word	0xffffffff


	//   ....[10]....
        /*08cc*/ 	.word	0xffffffff


	//   ....[11]....
        /*08d0*/ 	.word	0xffffffff


	//   ....[12]....
        /*08d4*/ 	.word	0xffffffff


	//   ....[13]....
        /*08d8*/ 	.word	0xffffffff


	//   ....[14]....
        /*08dc*/ 	.word	0xffffffff


	//   ....[15]....
        /*08e0*/ 	.word	0xffffffff


	//   ....[16]....
        /*08e4*/ 	.word	0xffffffff


	//   ....[17]....
        /*08e8*/ 	.word	0xffffffff


	//   ....[18]....
        /*08ec*/ 	.word	0xffffffff


	//   ....[19]....
        /*08f0*/ 	.word	0xffffffff


	//   ....[20]....
        /*08f4*/ 	.word	0xffffffff


	//   ....[21]....
        /*08f8*/ 	.word	0xffffffff


	//   ....[22]....
        /*08fc*/ 	.word	0xffffffff


	//   ....[23]....
        /*0900*/ 	.word	0xffffffff


	//   ....[24]....
        /*0904*/ 	.word	0xffffffff


	//   ....[25]....
        /*0908*/ 	.word	0xffffffff


	//   ....[26]....
        /*090c*/ 	.word	0xffffffff


	//   ....[27]....
        /*0910*/ 	.word	0xffffffff


	//   ....[28]....
        /*0914*/ 	.word	0xffffffff


	//   ....[29]....
        /*0918*/ 	.word	0xffffffff


	//   ....[30]....
        /*091c*/ 	.word	0xffffffff


	//   ....[31]....
        /*0920*/ 	.word	0xffffffff


	//   ....[32]....
        /*0924*/ 	.word	0xffffffff


	//   ....[33]....
        /*0928*/ 	.word	0xffffffff


	//   ....[34]....
        /*092c*/ 	.word	0xffffffff


	//   ....[35]....
        /*0930*/ 	.word	0xffffffff


	//   ....[36]....
        /*0934*/ 	.word	0xffffffff


	//   ....[37]....
        /*0938*/ 	.word	0xffffffff


	//   ....[38]....
        /*093c*/ 	.word	0xffffffff


	//   ....[39]....
        /*0940*/ 	.word	0xffffffff


	//   ....[40]....
        /*0944*/ 	.word	0xffffffff


	//   ....[41]....
        /*0948*/ 	.word	0xffffffff


	//   ....[42]....
        /*094c*/ 	.word	0xffffffff


	//   ....[43]....
        /*0950*/ 	.word	0xffffffff


	//   ....[44]....
        /*0954*/ 	.word	0xffffffff


	//   ....[45]....
        /*0958*/ 	.word	0xffffffff


	//   ....[46]....
        /*095c*/ 	.word	0xffffffff


	//   ....[47]....
        /*0960*/ 	.word	0xffffffff


	//   ....[48]....
        /*0964*/ 	.word	0xffffffff


	//   ....[49]....
        /*0968*/ 	.word	0xffffffff


	//   ....[50]....
        /*096c*/ 	.word	0xffffffff


	//   ....[51]....
        /*0970*/ 	.word	0xffffffff


	//   ....[52]....
        /*0974*/ 	.word	0xffffffff


	//   ....[53]....
        /*0978*/ 	.word	0xffffffff


	//   ....[54]....
        /*097c*/ 	.word	0xffffffff


	//   ....[55]....
        /*0980*/ 	.word	0xffffffff


	//   ....[56]....
        /*0984*/ 	.word	0xffffffff


	//   ....[57]....
        /*0988*/ 	.word	0xffffffff


	//   ....[58]....
        /*098c*/ 	.word	0xffffffff


	//   ....[59]....
        /*0990*/ 	.word	0xffffffff


	//   ....[60]....
        /*0994*/ 	.word	0xffffffff


	//   ....[61]....
        /*0998*/ 	.word	0xffffffff


	//   ....[62]....
        /*099c*/ 	.word	0xffffffff


	//   ....[63]....
        /*09a0*/ 	.word	0xffffffff


	//   ....[64]....
        /*09a4*/ 	.word	0xffffffff


	//   ....[65]....
        /*09a8*/ 	.word	0xffffffff


	//   ....[66]....
        /*09ac*/ 	.word	0xffffffff


	//   ....[67]....
        /*09b0*/ 	.word	0xffffffff


	//   ....[68]....
        /*09b4*/ 	.word	0xffffffff


	//   ....[69]....
        /*09b8*/ 	.word	0xffffffff


	//   ....[70]....
        /*09bc*/ 	.word	0xffffffff


	//   ....[71]....
        /*09c0*/ 	.word	0xffffffff


	//   ....[72]....
        /*09c4*/ 	.word	0xffffffff


	//   ....[73]....
        /*09c8*/ 	.word	0xffffffff


	//   ....[74]....
        /*09cc*/ 	.word	0xffffffff


	//   ....[75]....
        /*09d0*/ 	.word	0xffffffff


	//   ....[76]....
        /*09d4*/ 	.word	0xffffffff


	//   ....[77]....
        /*09d8*/ 	.word	0xffffffff


	//   ....[78]....
        /*09dc*/ 	.word	0xffffffff


	//   ....[79]....
        /*09e0*/ 	.word	0xffffffff


	//   ....[80]....
        /*09e4*/ 	.word	0xffffffff


	//   ....[81]....
        /*09e8*/ 	.word	0xffffffff


	//   ....[82]....
        /*09ec*/ 	.word	0xffffffff


	//   ....[83]....
        /*09f0*/ 	.word	0xffffffff


	//   ....[84]....
        /*09f4*/ 	.word	0xffffffff


	//   ....[85]....
        /*09f8*/ 	.word	0xffffffff


	//   ....[86]....
        /*09fc*/ 	.word	0xffffffff


	//   ....[87]....
        /*0a00*/ 	.word	0xffffffff


	//   ....[88]....
        /*0a04*/ 	.word	0xffffffff


	//   ....[89]....
        /*0a08*/ 	.word	0xffffffff


	//   ....[90]....
        /*0a0c*/ 	.word	0xffffffff


	//   ....[91]....
        /*0a10*/ 	.word	0xffffffff


	//   ....[92]....
        /*0a14*/ 	.word	0xffffffff


	//   ....[93]....
        /*0a18*/ 	.word	0xffffffff


	//   ....[94]....
        /*0a1c*/ 	.word	0xffffffff


	//   ....[95]....
        /*0a20*/ 	.word	0xffffffff


	//   ....[96]....
        /*0a24*/ 	.word	0xffffffff


	//   ....[97]....
        /*0a28*/ 	.word	0xffffffff


	//   ....[98]....
        /*0a2c*/ 	.word	0xffffffff


	//   ....[99]....
        /*0a30*/ 	.word	0xffffffff


	//   ....[100]....
        /*0a34*/ 	.word	0xffffffff


	//   ....[101]....
        /*0a38*/ 	.word	0xffffffff


	//   ....[102]....
        /*0a3c*/ 	.word	0xffffffff


	//   ....[103]....
        /*0a40*/ 	.word	0xffffffff


	//   ....[104]....
        /*0a44*/ 	.word	0xffffffff


	//   ....[105]....
        /*0a48*/ 	.word	0xffffffff


	//   ....[106]....
        /*0a4c*/ 	.word	0xffffffff


	//   ....[107]....
        /*0a50*/ 	.word	0xffffffff


	//   ....[108]....
        /*0a54*/ 	.word	0xffffffff


	//   ....[109]....
        /*0a58*/ 	.word	0xffffffff


	//   ....[110]....
        /*0a5c*/ 	.word	0xffffffff


	//   ....[111]....
        /*0a60*/ 	.word	0xffffffff


	//   ....[112]....
        /*0a64*/ 	.word	0xffffffff


	//   ....[113]....
        /*0a68*/ 	.word	0xffffffff


	//   ....[114]....
        /*0a6c*/ 	.word	0xffffffff


	//   ....[115]....
        /*0a70*/ 	.word	0xffffffff


	//   ....[116]....
        /*0a74*/ 	.word	0xffffffff


	//   ....[117]....
        /*0a78*/ 	.word	0xffffffff


	//   ....[118]....
        /*0a7c*/ 	.word	0xffffffff


	//   ....[119]....
        /*0a80*/ 	.word	0xffffffff


	//   ....[120]....
        /*0a84*/ 	.word	0xffffffff


	//   ....[121]....
        /*0a88*/ 	.word	0xffffffff


	//   ....[122]....
        /*0a8c*/ 	.word	0xffffffff


	//   ....[123]....
        /*0a90*/ 	.word	0xffffffff


	//   ....[124]....
        /*0a94*/ 	.word	0xffffffff


	//   ....[125]....
        /*0a98*/ 	.word	0xffffffff


	//   ....[126]....
        /*0a9c*/ 	.word	0xffffffff


	//   ....[127]....
        /*0aa0*/ 	.word	0xffffffff


	//   ....[128]....
        /*0aa4*/ 	.word	0xffffffff


	//   ....[129]....
        /*0aa8*/ 	.word	0xffffffff


	//   ....[130]....
        /*0aac*/ 	.word	0xffffffff


	//   ....[131]....
        /*0ab0*/ 	.word	0xffffffff


	//   ....[132]....
        /*0ab4*/ 	.word	0xffffffff


	//   ....[133]....
        /*0ab8*/ 	.word	0xffffffff


	//   ....[134]....
        /*0abc*/ 	.word	0xffffffff


	//   ....[135]....
        /*0ac0*/ 	.word	0xffffffff


	//   ....[136]....
        /*0ac4*/ 	.word	0xffffffff


	//   ....[137]....
        /*0ac8*/ 	.word	0xffffffff


	//   ....[138]....
        /*0acc*/ 	.word	0xffffffff


	//----- nvinfo : EIATTR_COOP_GROUP_INSTR_OFFSETS
	.align		4
.L_646:
        /*0ad0*/ 	.byte	0x04, 0x28
        /*0ad2*/ 	.short	(.L_648 - .L_647)


	//   ....[0]....
.L_647:
        /*0ad4*/ 	.word	0x00000050


	//   ....[1]....
        /*0ad8*/ 	.word	0x00000200


	//   ....[2]....
        /*0adc*/ 	.word	0x00000230


	//   ....[3]....
        /*0ae0*/ 	.word	0x00000260


	//   ....[4]....
        /*0ae4*/ 	.word	0x00000290


	//   ....[5]....
        /*0ae8*/ 	.word	0x000002c0


	//   ....[6]....
        /*0aec*/ 	.word	0x000002f0


	//   ....[7]....
        /*0af0*/ 	.word	0x00000460


	//   ....[8]....
        /*0af4*/ 	.word	0x000004a0


	//   ....[9]....
        /*0af8*/ 	.word	0x000004d0


	//   ....[10]....
        /*0afc*/ 	.word	0x00000500


	//   ....[11]....
        /*0b00*/ 	.word	0x00000530


	//   ....[12]....
        /*0b04*/ 	.word	0x00000560


	//   ....[13]....
        /*0b08*/ 	.word	0x000005f0


	//   ....[14]....
        /*0b0c*/ 	.word	0x00000620


	//   ....[15]....
        /*0b10*/ 	.word	0x00000630


	//   ....[16]....
        /*0b14*/ 	.word	0x000006a0


	//   ....[17]....
        /*0b18*/ 	.word	0x00002a60


	//   ....[18]....
        /*0b1c*/ 	.word	0x00002a80


	//   ....[19]....
        /*0b20*/ 	.word	0x00002c40


	//   ....[20]....
        /*0b24*/ 	.word	0x00002c50


	//   ....[21]....
        /*0b28*/ 	.word	0x00002e10


	//   ....[22]....
        /*0b2c*/ 	.word	0x00002e30


	//   ....[23]....
        /*0b30*/ 	.word	0x00002ff0


	//   ....[24]....
        /*0b34*/ 	.word	0x00003000


	//   ....[25]....
        /*0b38*/ 	.word	0x00004ea0


	//   ....[26]....
        /*0b3c*/ 	.word	0x00004fa0


	//   ....[27]....
        /*0b40*/ 	.word	0x00004fb0


	//   ....[28]....
        /*0b44*/ 	.word	0x00005000


	//   ....[29]....
        /*0b48*/ 	.word	0x00008010


	//   ....[30]....
        /*0b4c*/ 	.word	0x000080c0


	//   ....[31]....
        /*0b50*/ 	.word	0x000080d0


	//   ....[32]....
        /*0b54*/ 	.word	0x000081d0


	//   ....[33]....
        /*0b58*/ 	.word	0x00009e30


	//   ....[34]....
        /*0b5c*/ 	.word	0x00009e40


	//   ....[35]....
        /*0b60*/ 	.word	0x00009e70


	//   ....[36]....
        /*0b64*/ 	.word	0x00009e80


	//   ....[37]....
        /*0b68*/ 	.word	0x0000b710


	//   ....[38]....
        /*0b6c*/ 	.word	0x0000b720


	//   ....[39]....
        /*0b70*/ 	.word	0x0000b740


	//   ....[40]....
        /*0b74*/ 	.word	0x0000b750


	//   ....[41]....
        /*0b78*/ 	.word	0x0000bb60


	//   ....[42]....
        /*0b7c*/ 	.word	0x0000bb80


	//   ....[43]....
        /*0b80*/ 	.word	0x0000bd40


	//   ....[44]....
        /*0b84*/ 	.word	0x0000bd50


	//   ....[45]....
        /*0b88*/ 	.word	0x0000bf20


	//   ....[46]....
        /*0b8c*/ 	.word	0x0000bf40


	//   ....[47]....
        /*0b90*/ 	.word	0x0000c110


	//   ....[48]....
        /*0b94*/ 	.word	0x0000c120


	//   ....[49]....
        /*0b98*/ 	.word	0x0000c4f0


	//   ....[50]....
        /*0b9c*/ 	.word	0x0000c510


	//   ....[51]....
        /*0ba0*/ 	.word	0x0000d160


	//   ....[52]....
        /*0ba4*/ 	.word	0x0000d170


	//   ....[53]....
        /*0ba8*/ 	.word	0x0000e570


	//   ....[54]....
        /*0bac*/ 	.word	0x0000e590


	//   ....[55]....
        /*0bb0*/ 	.word	0x0000e760


	//   ....[56]....
        /*0bb4*/ 	.word	0x0000e770


	//   ....[57]....
        /*0bb8*/ 	.word	0x0000e940


	//   ....[58]....
        /*0bbc*/ 	.word	0x0000e960


	//   ....[59]....
        /*0bc0*/ 	.word	0x0000eb30


	//   ....[60]....
        /*0bc4*/ 	.word	0x0000eb40


	//   ....[61]....
        /*0bc8*/ 	.word	0x0000edd0


	//   ....[62]....
        /*0bcc*/ 	.word	0x0000edf0


	//   ....[63]....
        /*0bd0*/ 	.word	0x0000ef20


	//   ....[64]....
        /*0bd4*/ 	.word	0x0000ef60


	//   ....[65]....
        /*0bd8*/ 	.word	0x0000ef90


	//   ....[66]....
        /*0bdc*/ 	.word	0x0000efc0


	//   ....[67]....
        /*0be0*/ 	.word	0x0000eff0


	//   ....[68]....
        /*0be4*/ 	.word	0x0000f020


	//   ....[69]....
        /*0be8*/ 	.word	0x0000f180


	//   ....[70]....
        /*0bec*/ 	.word	0x0000f1c0


	//   ....[71]....
        /*0bf0*/ 	.word	0x0000f1f0


	//   ....[72]....
        /*0bf4*/ 	.word	0x0000f220


	//   ....[73]....
        /*0bf8*/ 	.word	0x0000f250


	//   ....[74]....
        /*0bfc*/ 	.word	0x0000f280


	//   ....[75]....
        /*0c00*/ 	.word	0x0000f310


	//   ....[76]....
        /*0c04*/ 	.word	0x0000f340


	//   ....[77]....
        /*0c08*/ 	.word	0x0000f350


	//   ....[78]....
        /*0c0c*/ 	.word	0x0000f3b0


	//   ....[79]....
        /*0c10*/ 	.word	0x0000f9a0


	//   ....[80]....
        /*0c14*/ 	.word	0x0000fa00


	//   ....[81]....
        /*0c18*/ 	.word	0x0000fa50


	//   ....[82]....
        /*0c1c*/ 	.word	0x0000faa0


	//   ....[83]....
        /*0c20*/ 	.word	0x0000faf0


	//   ....[84]....
        /*0c24*/ 	.word	0x0000fb60


	//   ....[85]....
        /*0c28*/ 	.word	0x0000fba0


	//   ....[86]....
        /*0c2c*/ 	.word	0x0000fc10


	//   ....[87]....
        /*0c30*/ 	.word	0x0000fc80


	//   ....[88]....
        /*0c34*/ 	.word	0x0000fce0


	//   ....[89]....
        /*0c38*/ 	.word	0x0000fd50


	//   ....[90]....
        /*0c3c*/ 	.word	0x0000fdc0


	//   ....[91]....
        /*0c40*/ 	.word	0x0000fe20


	//   ....[92]....
        /*0c44*/ 	.word	0x0000fe80


	//   ....[93]....
        /*0c48*/ 	.word	0x0000fee0


	//   ....[94]....
        /*0c4c*/ 	.word	0x0000ff50


	//   ....[95]....
        /*0c50*/ 	.word	0x0000ffb0


	//   ....[96]....
        /*0c54*/ 	.word	0x00010010


	//   ....[97]....
        /*0c58*/ 	.word	0x00010080


	//   ....[98]....
        /*0c5c*/ 	.word	0x000100d0


	//   ....[99]....
        /*0c60*/ 	.word	0x00010120


	//   ....[100]....
        /*0c64*/ 	.word	0x00010170


	//   ....[101]....
        /*0c68*/ 	.word	0x000101e0


	//   ....[102]....
        /*0c6c*/ 	.word	0x00010250


	//   ....[103]....
        /*0c70*/ 	.word	0x000102b0


	//   ....[104]....
        /*0c74*/ 	.word	0x00010310


	//   ....[105]....
        /*0c78*/ 	.word	0x00010370


	//   ....[106]....
        /*0c7c*/ 	.word	0x000103e0


	//   ....[107]....
        /*0c80*/ 	.word	0x00010440


	//   ....[108]....
        /*0c84*/ 	.word	0x000104a0


	//   ....[109]....
        /*0c88*/ 	.word	0x00010500


	//   ....[110]....
        /*0c8c*/ 	.word	0x00010570


	//   ....[111]....
        /*0c90*/ 	.word	0x000105d0


	//   ....[112]....
        /*0c94*/ 	.word	0x00010630


	//   ....[113]....
        /*0c98*/ 	.word	0x00010690


	//   ....[114]....
        /*0c9c*/ 	.word	0x00010700


	//   ....[115]....
        /*0ca0*/ 	.word	0x00010760


	//   ....[116]....
        /*0ca4*/ 	.word	0x000107c0


	//   ....[117]....
        /*0ca8*/ 	.word	0x00010820


	//   ....[118]....
        /*0cac*/ 	.word	0x00010890


	//   ....[119]....
        /*0cb0*/ 	.word	0x000108f0


	//   ....[120]....
        /*0cb4*/ 	.word	0x00010950


	//   ....[121]....
        /*0cb8*/ 	.word	0x000109b0


	//   ....[122]....
        /*0cbc*/ 	.word	0x00010a20


	//   ....[123]....
        /*0cc0*/ 	.word	0x00010a70


	//   ....[124]....
        /*0cc4*/ 	.word	0x00010ab0


	//   ....[125]....
        /*0cc8*/ 	.word	0x00010b00


	//   ....[126]....
        /*0ccc*/ 	.word	0x00010b50


	//   ....[127]....
        /*0cd0*/ 	.word	0x00010ba0


	//   ....[128]....
        /*0cd4*/ 	.word	0x00010c10


	//   ....[129]....
        /*0cd8*/ 	.word	0x00010c50


	//   ....[130]....
        /*0cdc*/ 	.word	0x00010ca0


	//   ....[131]....
        /*0ce0*/ 	.word	0x00010cf0


	//   ....[132]....
        /*0ce4*/ 	.word	0x00010d40


	//   ....[133]....
        /*0ce8*/ 	.word	0x00010d90


	//   ....[134]....
        /*0cec*/ 	.word	0x00010e00


	//   ....[135]....
        /*0cf0*/ 	.word	0x00010e40


	//   ....[136]....
        /*0cf4*/ 	.word	0x00010eb0


	//   ....[137]....
        /*0cf8*/ 	.word	0x00010f10


	//   ....[138]....
        /*0cfc*/ 	.word	0x00010f70


	//----- nvinfo : EIATTR_EXIT_INSTR_OFFSETS
	.align		4
.L_648:
        /*0d00*/ 	.byte	0x04, 0x1c
        /*0d02*/ 	.short	(.L_650 - .L_649)


	//   ....[0]....
.L_649:
        /*0d04*/ 	.word	0x00000c10


	//   ....[1]....
        /*0d08*/ 	.word	0x0000f960


	//----- nvinfo : EIATTR_MAX_THREADS
	.align		4
.L_650:
        /*0d0c*/ 	.byte	0x04, 0x05
        /*0d0e*/ 	.short	(.L_652 - .L_651)
.L_651:
        /*0d10*/ 	.word	0x00000100
        /*0d14*/ 	.word	0x00000001
        /*0d18*/ 	.word	0x00000001


	//----- nvinfo : EIATTR_CRS_STACK_SIZE
	.align		4
.L_652:
        /*0d1c*/ 	.byte	0x04, 0x1e
        /*0d1e*/ 	.short	(.L_654 - .L_653)
.L_653:
        /*0d20*/ 	.word	0x00000000
.L_654:


//--------------------- .nv.info._ZN7cutlass13device_kernelIN5flash19enable_sm80_to_sm89INS1_16FlashAttnFwdSm80INS1_25CollectiveMainloopFwdSm80ILi8ELi1ELb0EN4cute5tupleIJNS5_1CILi128EEENS7_ILi48EEENS7_ILi256EEEEEELi256ENS_10bfloat16_tEfNS_4arch4Sm80ELb0ELb0ELb1ELb1ELb0ELb1ELb1ELb1EEENS1_21CollectiveEpilogueFwdINS6_IJS8_SA_S9_EEENS6_IJNS7_ILi1EEESI_SI_EEESC_SE_Li256ELb1ELb1ELb1ELb0EEENS1_36VarlenDynamicPersistentTileSchedulerILi128ELi48ELi256ELi256ELb1ELb1ELb0ELb0ELb1ELb1EEEEEEEEEvNT_6ParamsE --------------------------
	.section	.nv.info._ZN7cutlass13device_kernelIN5flash19enable_sm80_to_sm89INS1_16FlashAttnFwdSm80INS1_25CollectiveMainloopFwdSm80ILi8ELi1ELb0EN4cute5tupleIJNS5_1CILi128EEENS7_ILi48EEENS7_ILi256EEEEEELi256ENS_10bfloat16_tEfNS_4arch4Sm80ELb0ELb0ELb1ELb1ELb0ELb1ELb1ELb1EEENS1_21CollectiveEpilogueFwdINS6_IJS8_SA_S9_EEENS6_IJNS7_ILi1EEESI_SI_EEESC_SE_Li256ELb1ELb1ELb1ELb0EEENS1_36VarlenDynamicPersistentTileSchedulerILi128ELi48ELi256ELi256ELb1ELb1ELb0ELb0ELb1ELb1EEEEEEEEEvNT_6ParamsE,"",@"SHT_CUDA_INFO"
	.sectionflags	@""
	.align	4


	//----- nvinfo : EIATTR_CUDA_API_VERSION
	.align		4
        /*0000*/ 	.byte	0x04, 0x37
        /*0002*/ 	.short	(.L_656 - .L_655)
.L_655:
        /*0004*/ 	.word	0x00000082


	//----- nvinfo : EIATTR_SW2861232_WAR
	.align		4
.L_656:
        /*0008*/ 	.byte	0x01, 0x35
	.zero		2


	//----- nvinfo : EIATTR_PARAM_CBANK
	.align		4
        /*000c*/ 	.byte	0x04, 0x0a
        /*000e*/ 	.short	(.L_658 - .L_657)
	.align		4
.L_657:
        /*0010*/ 	.word	index@(.nv.constant0._ZN7cutlass13device_kernelIN5flash19enable_sm80_to_sm89INS1_16FlashAttnFwdSm80INS1_25CollectiveMainloopFwdSm80ILi8ELi1ELb0EN4cute5tupleIJNS5_1CILi128EEENS7_ILi48EEENS7_ILi256EEEEEELi256ENS_10bfloat16_tEfNS_4arch4Sm80ELb0ELb0ELb1ELb1ELb0ELb1ELb1ELb1EEENS1_21CollectiveEpilogueFwdINS6_IJS8_SA_S9_EEENS6_IJNS7_ILi1EEESI_SI_EEESC_SE_Li256ELb1ELb1ELb1ELb0EEENS1_36VarlenDynamicPersistentTileSchedulerILi128ELi48ELi256ELi256ELb1ELb1ELb0ELb0ELb1ELb1EEEEEEEEEvNT_6ParamsE)
        /*0014*/ 	.short	0x0160
        /*0016*/ 	.short	0x0438


	//----- nvinfo : EIATTR_CBANK_PARAM_SIZE
	.align		4
.L_658:
        /*0018*/ 	.byte	0x03, 0x19
        /*001a*/ 	.short	0x0438


	//----- nvinfo : EIATTR_KPARAM_INFO
	.align		4
        /*001c*/ 	.byte	0x04, 0x17
        /*001e*/ 	.short	(.L_660 - .L_659)
.L_659:
        /*0020*/ 	.word	0x00000000
        /*0024*/ 	.short	0x0000
        /*0026*/ 	.short	0x0000
        /*0028*/ 	.byte	0x00, 0xf0, 0xe1, 0x10


	//----- nvinfo : EIATTR_MAXREG_COUNT
	.align		4
.L_660:
        /*002c*/ 	.byte	0x03, 0x1b
        /*002e*/ 	.short	0x00ff


	//----- nvinfo : EIATTR_NUM_BARRIERS
	.align		4
        /*0030*/ 	.byte	0x02, 0x4c
        /*0032*/ 	.byte	0x06
	.zero		1


	//----- nvinfo : EIATTR_ANNOTATIONS
	.align		4
        /*0034*/ 	.byte	0x04, 0x55
        /*0036*/ 	.short	(.L_662 - .L_661)


	//   ....[0]....
.L_661:
        /* <DEDUP_REMOVED lines=48> */


	//----- nvinfo : EIATTR_MERCURY_ISA_VERSION
	.align		4
.L_662:
        /*0328*/ 	.byte	0x03, 0x5f
        /*032a*/ 	.short	0x0000


	//----- nvinfo : EIATTR_INT_WARP_WIDE_INSTR_OFFSETS
	.align		4
        /*032c*/ 	.byte	0x04, 0x31
        /*032e*/ 	.short	(.L_664 - .L_663)


	//   ....[0]....
.L_663:
        /*0330*/ 	.word	0x00016660


	//   ....[1]....
        /*0334*/ 	.word	0x000166e0


	//----- nvinfo : EIATTR_COOP_GROUP_MASK_REGIDS
	.align		4
.L_664:
        /*0338*/ 	.byte	0x04, 0x29
        /*033a*/ 	.short	(.L_666 - .L_665)


	//   ....[0]....
.L_665:
        /*033c*/ 	.word	0xffffffff


	//   ....[1]....
        /*0340*/ 	.word	0xffffffff


	//   ....[2]....
        /*0344*/ 	.word	0xffffffff


	//   ....[3]....
        /*0348*/ 	.word	0xffffffff


	//   ....[4]....
        /*034c*/ 	.word	0xffffffff


	//   ....[5]....
        /*0350*/ 	.word	0xffffffff


	//   ....[6]....
        /*0354*/ 	.word	0xffffffff


	//   ....[7]....
        /*0358*/ 	.word	0xffffffff


	//   ....[8]....
        /*035c*/ 	.word	0xffffffff


	//   ....[9]....
        /*0360*/ 	.word	0xffffffff


	//   ....[10]....
        /*0364*/ 	.word	0xffffffff


	//   ....[11]....
        /*0368*/ 	.word	0xffffffff


	//   ....[12]....
        /*036c*/ 	.word	0xffffffff


	//   ....[13]....
        /*0370*/ 	.word	0xffffffff


	//   ....[14]....
        /*0374*/ 	.word	0xffffffff


	//   ....[15]....
        /*0378*/ 	.word	0xffffffff


	//   ....[16]....
        /*037c*/ 	.word	0xffffffff


	//   ....[17]....
        /*0380*/ 	.word	0xffffffff


	//   ....[18]....
        /*0384*/ 	.word	0xffffffff


	//   ....[19]....
        /*0388*/ 	.word	0xffffffff


	//   ....[20]....
        /*038c*/ 	.word	0xffffffff


	//   ....[21]....
        /*0390*/ 	.word	0xffffffff


	//   ....[22]....
        /*0394*/ 	.word	0xffffffff


	//   ....[23]....
        /*0398*/ 	.word	0xffffffff


	//   ....[24]....
        /*039c*/ 	.word	0xffffffff


	//   ....[25]....
        /*03a0*/ 	.word	0xffffffff


	//   ....[26]....
        /*03a4*/ 	.word	0xffffffff


	//   ....[27]....
        /*03a8*/ 	.word	0xffffffff


	//   ....[28]....
        /*03ac*/ 	.word	0xffffffff


	//   ....[29]....
        /*03b0*/ 	.word	0xffffffff


	//   ....[30]....
        /*03b4*/ 	.word	0xffffffff


	//   ....[31]....
        /*03b8*/ 	.word	0xffffffff


	//   ....[32]....
        /*03bc*/ 	.word	0xffffffff


	//   ....[33]....
        /*03c0*/ 	.word	0xffffffff


	//   ....[34]....
        /*03c4*/ 	.word	0xffffffff


	//   ....[35]....
        /*03c8*/ 	.word	0xffffffff


	//   ....[36]....
        /*03cc*/ 	.word	0xffffffff


	//   ....[37]....
        /*03d0*/ 	.word	0xffffffff


	//   ....[38]....
        /*03d4*/ 	.word	0xffffffff


	//   ....[39]....
        /*03d8*/ 	.word	0xffffffff


	//   ....[40]....
        /*03dc*/ 	.word	0xffffffff


	//   ....[41]....
        /*03e0*/ 	.word	0xffffffff


	//   ....[42]....
        /*03e4*/ 	.word	0xffffffff


	//   ....[43]....
        /*03e8*/ 	.word	0xffffffff


	//   ....[44]....
        /*03ec*/ 	.word	0xffffffff


	//   ....[45]....
        /*03f0*/ 	.word	0xffffffff


	//   ....[46]....
        /*03f4*/ 	.word	0xffffffff


	//   ....[47]....
        /*03f8*/ 	.word	0xffffffff


	//   ....[48]....
        /*03fc*/ 	.word	0xffffffff


	//   ....[49]....
        /*0400*/ 	.word	0xffffffff


	//   ....[50]....
        /*0404*/ 	.word	0xffffffff


	//   ....[51]....
        /*0408*/ 	.word	0xffffffff


	//   ....[52]....
        /*040c*/ 	.word	0xffffffff


	//   ....[53]....
        /*0410*/ 	.word	0xffffffff


	//   ....[54]....
        /*0414*/ 	.word	0xffffffff


	//   ....[55]....
        /*0418*/ 	.word	0xffffffff


	//   ....[56]....
        /*041c*/ 	.word	0xffffffff


	//   ....[57]....
        /*0420*/ 	.word	0xffffffff


	//   ....[58]....
        /*0424*/ 	.word	0xffffffff


	//   ....[59]....
        /*0428*/ 	.word	0xffffffff


	//   ....[60]....
        /*042c*/ 	.word	0xffffffff


	//   ....[61]....
        /*0430*/ 	.word	0xffffffff


	//   ....[62]....
        /*0434*/ 	.word	0xffffffff


	//   ....[63]....
        /*0438*/ 	.word	0xffffffff


	//   ....[64]....
        /*043c*/ 	.word	0xffffffff


	//   ....[65]....
        /*0440*/ 	.word	0xffffffff


	//   ....[66]....
        /*0444*/ 	.word	0xffffffff


	//   ....[67]....
        /*0448*/ 	.word	0xffffffff


	//   ....[68]....
        /*044c*/ 	.word	0xffffffff


	//   ....[69]....
        /*0450*/ 	.word	0xffffffff


	//   ....[70]....
        /*0454*/ 	.word	0xffffffff


	//   ....[71]....
        /*0458*/ 	.word	0xffffffff


	//   ....[72]....
        /*045c*/ 	.word	0xffffffff


	//   ....[73]....
        /*0460*/ 	.word	0xffffffff


	//   ....[74]....
        /*0464*/ 	.word	0xffffffff


	//   ....[75]....
        /*0468*/ 	.word	0xffffffff


	//   ....[76]....
        /*046c*/ 	.word	0xffffffff


	//   ....[77]....
        /*0470*/ 	.word	0xffffffff


	//   ....[78]....
        /*0474*/ 	.word	0xffffffff


	//   ....[79]....
        /*0478*/ 	.word	0xffffffff


	//   ....[80]....
        /*047c*/ 	.word	0xffffffff


	//   ....[81]....
        /*0480*/ 	.word	0xffffffff


	//   ....[82]....
        /*0484*/ 	.word	0xffffffff


	//   ....[83]....
        /*0488*/ 	.word	0xffffffff


	//   ....[84]....
        /*048c*/ 	.word	0xffffffff


	//   ....[85]....
        /*0490*/ 	.word	0xffffffff


	//   ....[86]....
        /*0494*/ 	.word	0xffffffff


	//   ....[87]....
        /*0498*/ 	.word	0xffffffff


	//   ....[88]....
        /*049c*/ 	.word	0xffffffff


	//   ....[89]....
        /*04a0*/ 	.word	0xffffffff


	//   ....[90]....
        /*04a4*/ 	.word	0xffffffff


	//   ....[91]....
        /*04a8*/ 	.word	0xffffffff


	//   ....[92]....
        /*04ac*/ 	.word	0xffffffff


	//   ....[93]....
        /*04b0*/ 	.word	0xffffffff


	//   ....[94]....
        /*04b4*/ 	.word	0xffffffff


	//   ....[95]....
        /*04b8*/ 	.word	0xffffffff


	//   ....[96]....
        /*04bc*/ 	.word	0xffffffff


	//   ....[97]....
        /*04c0*/ 	.word	0xffffffff


	//   ....[98]....
        /*04c4*/ 	.word	0xffffffff


	//   ....[99]....
        /*04c8*/ 	.word	0xffffffff


	//   ....[100]....
        /*04cc*/ 	.word	0xffffffff


	//   ....[101]....
        /*04d0*/ 	.word	0xffffffff


	//   ....[102]....
        /*04d4*/ 	.word	0xffffffff


	//   ....[103]....
        /*04d8*/ 	.word	0xffffffff


	//   ....[104]....
        /*04dc*/ 	.word	0xffffffff


	//   ....[105]....
        /*04e0*/ 	.word	0xffffffff


	//   ....[106]....
        /*04e4*/ 	.word	0xffffffff


	//   ....[107]....
        /*04e8*/ 	.word	0xffffffff


	//   ....[108]....
        /*04ec*/ 	.word	0xffffffff


	//   ....[109]....
        /*04f0*/ 	.word	0xffffffff


	//   ....[110]....
        /*04f4*/ 	.word	0xffffffff


	//   ....[111]....
        /*04f8*/ 	.word	0xffffffff


	//   ....[112]....
        /*04fc*/ 	.word	0xffffffff


	//   ....[113]....
        /*0500*/ 	.word	0xffffffff


	//   ....[114]....
        /*0504*/ 	.word	0xffffffff


	//   ....[115]....
        /*0508*/ 	.word	0xffffffff


	//   ....[116]....
        /*050c*/ 	.word	0xffffffff


	//   ....[117]....
        /*0510*/ 	.word	0xffffffff


	//   ....[118]....
        /*0514*/ 	.word	0xffffffff


	//   ....[119]....
        /*0518*/ 	.word	0xffffffff


	//   ....[120]....
        /*051c*/ 	.word	0xffffffff


	//   ....[121]....
        /*0520*/ 	.word	0xffffffff


	//   ....[122]....
        /*0524*/ 	.word	0xffffffff


	//   ....[123]....
        /*0528*/ 	.word	0xffffffff


	//   ....[124]....
        /*052c*/ 	.word	0xffffffff


	//   ....[125]....
        /*0530*/ 	.word	0xffffffff


	//   ....[126]....
        /*0534*/ 	.word	0xffffffff


	//   ....[127]....
        /*0538*/ 	.word	0xffffffff


	//   ....[128]....
        /*053c*/ 	.word	0xffffffff


	//   ....[129]....
        /*0540*/ 	.word	0xffffffff


	//   ....[130]....
        /*0544*/ 	.word	0xffffffff


	//   ....[131]....
        /*0548*/ 	.word	0xffffffff


	//   ....[132]....
        /*054c*/ 	.word	0xffffffff


	//   ....[133]....
        /*0550*/ 	.word	0xffffffff


	//   ....[134]....
        /*0554*/ 	.word	0xffffffff


	//   ....[135]....
        /*0558*/ 	.word	0xffffffff


	//   ....[136]....
        /*055c*/ 	.word	0xffffffff


	//   ....[137]....
        /*0560*/ 	.word	0xffffffff


	//   ....[138]....
        /*0564*/ 	.word	0xffffffff


	//   ....[139]....
        /*0568*/ 	.word	0xffffffff


	//   ....[140]....
        /*056c*/ 	.word	0xffffffff


	//   ....[141]....
        /*0570*/ 	.word	0xffffffff


	//   ....[142]....
        /*0574*/ 	.word	0xffffffff


	//   ....[143]....
        /*0578*/ 	.word	0xffffffff


	//   ....[144]....
        /*057c*/ 	.word	0xffffffff


	//   ....[145]....
        /*0580*/ 	.word	0xffffffff


	//   ....[146]....
        /*0584*/ 	.word	0xffffffff


	//----- nvinfo : EIATTR_COOP_GROUP_INSTR_OFFSETS
	.align		4
.L_666:
        /*0588*/ 	.byte	0x04, 0x28
        /*058a*/ 	.short	(.L_668 - .L_667)


	//   ....[0]....
.L_667:
        /*058c*/ 	.word	0x00000050


	//   ....[1]....
        /*0590*/ 	.word	0x00000200


	//   ....[2]....
        /*0594*/ 	.word	0x00000230


	//   ....[3]....
        /*0598*/ 	.word	0x00000260


	//   ....[4]....
        /*059c*/ 	.word	0x00000290


	//   ....[5]....
        /*05a0*/ 	.word	0x000002c0


	//   ....[6]....
        /*05a4*/ 	.word	0x000002f0


	//   ....[7]....
        /*05a8*/ 	.word	0x00000460


	//   ....[8]....
        /*05ac*/ 	.word	0x000004a0


	//   ....[9]....
        /*05b0*/ 	.word	0x000004d0


	//   ....[10]....
        /*05b4*/ 	.word	0x00000500


	//   ....[11]....
        /*05b8*/ 	.word	0x00000530


	//   ....[12]....
        /*05bc*/ 	.word	0x00000560


	//   ....[13]....
        /*05c0*/ 	.word	0x000005f0


	//   ....[14]....
        /*05c4*/ 	.word	0x00000620


	//   ....[15]....
        /*05c8*/ 	.word	0x00000630


	//   ....[16]....
        /*05cc*/ 	.word	0x000006a0


	//   ....[17]....
        /*05d0*/ 	.word	0x00009560


	//   ....[18]....
        /*05d4*/ 	.word	0x00009580


	//   ....[19]....
        /*05d8*/ 	.word	0x00009740


	//   ....[20]....
        /*05dc*/ 	.word	0x00009750


	//   ....[21]....
        /*05e0*/ 	.word	0x000098b0


	//   ....[22]....
        /*05e4*/ 	.word	0x000098d0


	//   ....[23]....
        /*05e8*/ 	.word	0x00009a30


	//   ....[24]....
        /*05ec*/ 	.word	0x00009a40


	//   ....[25]....
        /*05f0*/ 	.word	0x00009f90


	//   ....[26]....
        /*05f4*/ 	.word	0x00009fd0


	//   ....[27]....
        /*05f8*/ 	.word	0x0000a010


	//   ....[28]....
        /*05fc*/ 	.word	0x0000a040


	//   ....[29]....
        /*0600*/ 	.word	0x0000d120


	//   ....[30]....
        /*0604*/ 	.word	0x0000d160


	//   ....[31]....
        /*0608*/ 	.word	0x0000d1a0


	//   ....[32]....
        /*060c*/ 	.word	0x0000d1d0


	//   ....[33]....
        /*0610*/ 	.word	0x00011ea0


	//   ....[34]....
        /*0614*/ 	.word	0x00011fd0


	//   ....[35]....
        /*0618*/ 	.word	0x00011ff0


	//   ....[36]....
        /*061c*/ 	.word	0x00012050


	//   ....[37]....
        /*0620*/ 	.word	0x000144d0


	//   ....[38]....
        /*0624*/ 	.word	0x000144f0


	//   ....[39]....
        /*0628*/ 	.word	0x00014500


	//   ....[40]....
        /*062c*/ 	.word	0x00014530


	//   ....[41]....
        /*0630*/ 	.word	0x00015c40


	//   ....[42]....
        /*0634*/ 	.word	0x00015c50


	//   ....[43]....
        /*0638*/ 	.word	0x00015c80


	//   ....[44]....
        /*063c*/ 	.word	0x00015c90


	//   ....[45]....
        /*0640*/ 	.word	0x00017530


	//   ....[46]....
        /*0644*/ 	.word	0x00017540


	//   ....[47]....
        /*0648*/ 	.word	0x00017560


	//   ....[48]....
        /*064c*/ 	.word	0x00017580


	//   ....[49]....
        /*0650*/ 	.word	0x00017940


	//   ....[50]....
        /*0654*/ 	.word	0x00017960


	//   ....[51]....
        /*0658*/ 	.word	0x00017b20


	//   ....[52]....
        /*065c*/ 	.word	0x00017b30


	//   ....[53]....
        /*0660*/ 	.word	0x00017ca0


	//   ....[54]....
        /*0664*/ 	.word	0x00017cc0


	//   ....[55]....
        /*0668*/ 	.word	0x00017e30


	//   ....[56]....
        /*066c*/ 	.word	0x00017e40


	//   ....[57]....
        /*0670*/ 	.word	0x000181c0


	//   ....[58]....
        /*0674*/ 	.word	0x000181e0


	//   ....[59]....
        /*0678*/ 	.word	0x00018ec0


	//   ....[60]....
        /*067c*/ 	.word	0x00018ed0


	//   ....[61]....
        /*0680*/ 	.word	0x0001a330


	//   ....[62]....
        /*0684*/ 	.word	0x0001a350


	//   ....[63]....
        /*0688*/ 	.word	0x0001a520


	//   ....[64]....
        /*068c*/ 	.word	0x0001a530


	//   ....[65]....
        /*0690*/ 	.word	0x0001a6a0


	//   ....[66]....
        /*0694*/ 	.word	0x0001a6c0


	//   ....[67]....
        /*0698*/ 	.word	0x0001a830


	//   ....[68]....
        /*069c*/ 	.word	0x0001a840


	//   ....[69]....
        /*06a0*/ 	.word	0x0001aa70


	//   ....[70]....
        /*06a4*/ 	.word	0x0001aa90


	//   ....[71]....
        /*06a8*/ 	.word	0x0001abc0


	//   ....[72]....
        /*06ac*/ 	.word	0x0001ac00


	//   ....[73]....
        /*06b0*/ 	.word	0x0001ac30


	//   ....[74]....
        /*06b4*/ 	.word	0x0001ac60


	//   ....[75]....
        /*06b8*/ 	.word	0x0001ac90


	//   ....[76]....
        /*06bc*/ 	.word	0x0001acc0


	//   ....[77]....
        /*06c0*/ 	.word	0x0001ae20


	//   ....[78]....
        /*06c4*/ 	.word	0x0001ae60


	//   ....[79]....
        /*06c8*/ 	.word	0x0001ae90


	//   ....[80]....
        /*06cc*/ 	.word	0x0001aec0


	//   ....[81]....
        /*06d0*/ 	.word	0x0001aef0


	//   ....[82]....
        /*06d4*/ 	.word	0x0001af20


	//   ....[83]....
        /*06d8*/ 	.word	0x0001afb0


	//   ....[84]....
        /*06dc*/ 	.word	0x0001afe0


	//   ....[85]....
        /*06e0*/ 	.word	0x0001aff0


	//   ....[86]....
        /*06e4*/ 	.word	0x0001b050


	//   ....[87]....
        /*06e8*/ 	.word	0x0001b640


	//   ....[88]....
        /*06ec*/ 	.word	0x0001b6a0


	//   ....[89]....
        /*06f0*/ 	.word	0x0001b6f0


	//   ....[90]....
        /*06f4*/ 	.word	0x0001b740


	//   ....[91]....
        /*06f8*/ 	.word	0x0001b790


	//   ....[92]....
        /*06fc*/ 	.word	0x0001b800


	//   ....[93]....
        /*0700*/ 	.word	0x0001b840


	//   ....[94]....
        /*0704*/ 	.word	0x0001b8b0


	//   ....[95]....
        /*0708*/ 	.word	0x0001b920


	//   ....[96]....
        /*070c*/ 	.word	0x0001b980


	//   ....[97]....
        /*0710*/ 	.word	0x0001b9f0


	//   ....[98]....
        /*0714*/ 	.word	0x0001ba60


	//   ....[99]....
        /*0718*/ 	.word	0x0001bac0


	//   ....[100]....
        /*071c*/ 	.word	0x0001bb20


	//   ....[101]....
        /*0720*/ 	.word	0x0001bb80


	//   ....[102]....
        /*0724*/ 	.word	0x0001bbf0


	//   ....[103]....
        /*0728*/ 	.word	0x0001bc50


	//   ....[104]....
        /*072c*/ 	.word	0x0001bcb0


	//   ....[105]....
        /*0730*/ 	.word	0x0001bd20


	//   ....[106]....
        /*0734*/ 	.word	0x0001bd70


	//   ....[107]....
        /*0738*/ 	.word	0x0001bdc0


	//   ....[108]....
        /*073c*/ 	.word	0x0001be10


	//   ....[109]....
        /*0740*/ 	.word	0x0001be80


	//   ....[110]....
        /*0744*/ 	.word	0x0001bef0


	//   ....[111]....
        /*0748*/ 	.word	0x0001bf50


	//   ....[112]....
        /*074c*/ 	.word	0x0001bfb0


	//   ....[113]....
        /*0750*/ 	.word	0x0001c010


	//   ....[114]....
        /*0754*/ 	.word	0x0001c080


	//   ....[115]....
        /*0758*/ 	.word	0x0001c0e0


	//   ....[116]....
        /*075c*/ 	.word	0x0001c140


	//   ....[117]....
        /*0760*/ 	.word	0x0001c1a0


	//   ....[118]....
        /*0764*/ 	.word	0x0001c210


	//   ....[119]....
        /*0768*/ 	.word	0x0001c270


	//   ....[120]....
        /*076c*/ 	.word	0x0001c2d0


	//   ....[121]....
        /*0770*/ 	.word	0x0001c330


	//   ....[122]....
        /*0774*/ 	.word	0x0001c3a0


	//   ....[123]....
        /*0778*/ 	.word	0x0001c400


	//   ....[124]....
        /*077c*/ 	.word	0x0001c460


	//   ....[125]....
        /*0780*/ 	.word	0x0001c4c0


	//   ....[126]....
        /*0784*/ 	.word	0x0001c530


	//   ....[127]....
        /*0788*/ 	.word	0x0001c590


	//   ....[128]....
        /*078c*/ 	.word	0x0001c5f0


	//   ....[129]....
        /*0790*/ 	.word	0x0001c650


	//   ....[130]....
        /*0794*/ 	.word	0x0001c6c0


	//   ....[131]....
        /*0798*/ 	.word	0x0001c710


	//   ....[132]....
        /*079c*/ 	.word	0x0001c750


	//   ....[133]....
        /*07a0*/ 	.word	0x0001c7a0


	//   ....[134]....
        /*07a4*/ 	.word	0x0001c7f0


	//   ....[135]....
        /*07a8*/ 	.word	0x0001c840


	//   ....[136]....
        /*07ac*/ 	.word	0x0001c8b0


	//   ....[137]....
        /*07b0*/ 	.word	0x0001c8f0


	//   ....[138]....
        /*07b4*/ 	.word	0x0001c940


	//   ....[139]....
        /*07b8*/ 	.word	0x0001c990


	//   ....[140]....
        /*07bc*/ 	.word	0x0001c9e0


	//   ....[141]....
        /*07c0*/ 	.word	0x0001ca30


	//   ....[142]....
        /*07c4*/ 	.word	0x0001caa0


	//   ....[143]....
        /*07c8*/ 	.word	0x0001cae0


	//   ....[144]....
        /*07cc*/ 	.word	0x0001cb50


	//   ....[145]....
        /*07d0*/ 	.word	0x0001cbb0


	//   ....[146]....
        /*07d4*/ 	.word	0x0001cc10


	//----- nvinfo : EIATTR_EXIT_INSTR_OFFSETS
	.align		4
.L_668:
        /*07d8*/ 	.byte	0x04, 0x1c
        /*07da*/ 	.short	(.L_670 - .L_669)


	//   ....[0]....
.L_669:
        /*07dc*/ 	.word	0x00000c10


	//   ....[1]....
        /*07e0*/ 	.word	0x0001b600


	//----- nvinfo : EIATTR_MAX_THREADS
	.align		4
.L_670:
        /*07e4*/ 	.byte	0x04, 0x05
        /*07e6*/ 	.short	(.L_672 - .L_671)
.L_671:
        /*07e8*/ 	.word	0x00000100
        /*07ec*/ 	.word	0x00000001
        /*07f0*/ 	.word	0x00000001


	//----- nvinfo : EIATTR_CRS_STACK_SIZE
	.align		4
.L_672:
        /*07f4*/ 	.byte	0x04, 0x1e
        /*07f6*/ 	.short	(.L_674 - .L_673)
.L_673:
        /*07f8*/ 	.word	0x00000000
.L_674:


//--------------------- .nv.info._ZN7cutlass13device_kernelIN5flash19enable_sm80_to_sm89INS1_16FlashAttnFwdSm80INS1_25CollectiveMainloopFwdSm80ILi8ELi1ELb0EN4cute5tupleIJNS5_1CILi128EEENS7_ILi64EEENS7_ILi256EEEEEELi256ENS_10bfloat16_tEfNS_4arch4Sm80ELb0ELb1ELb1ELb0ELb0ELb0ELb1ELb1EEENS1_21CollectiveEpilogueFwdINS6_IJS8_SA_S9_EEENS6_IJNS7_ILi1EEESI_SI_EEESC_SE_Li256ELb0ELb1ELb1ELb0EEENS1_19SingleTileSchedulerILb0ELb1ELb1ELi128EEEEEEEEEvNT_6ParamsE --------------------------
	.section	.nv.info._ZN7cutlass13device_kernelIN5flash19enable_sm80_to_sm89INS1_16FlashAttnFwdSm80INS1_25CollectiveMainloopFwdSm80ILi8ELi1ELb0EN4cute5tupleIJNS5_1CILi128EEENS7_ILi64EEENS7_ILi256EEEEEELi256ENS_10bfloat16_tEfNS_4arch4Sm80ELb0ELb1ELb1ELb0ELb0ELb0ELb1ELb1EEENS1_21CollectiveEpilogueFwdINS6_IJS8_SA_S9_EEENS6_IJNS7_ILi1EEESI_SI_EEESC_SE_Li256ELb0ELb1ELb1ELb0EEENS1_19SingleTileSchedulerILb0ELb1ELb1ELi128EEEEEEEEEvNT_6ParamsE,"",@"SHT_CUDA_INFO"
	.sectionflags	@""
	.align	4


	//----- nvinfo : EIATTR_CUDA_API_VERSION
	.align		4
        /*0000*/ 	.byte	0x04, 0x37
        /*0002*/ 	.short	(.L_676 - .L_675)
.L_675:
        /*0004*/ 	.word	0x00000082


	//----- nvinfo : EIATTR_SW2861232_WAR
	.align		4
.L_676:
        /*0008*/ 	.byte	0x01, 0x35
	.zero		2


	//----- nvinfo : EIATTR_PARAM_CBANK
	.align		4
        /*000c*/ 	.byte	0x04, 0x0a
        /*000e*/ 	.short	(.L_678 - .L_677)
	.align		4
.L_677:
        /*0010*/ 	.word	index@(.nv.constant0._ZN7cutlass13device_kernelIN5flash19enable_sm80_to_sm89INS1_16FlashAttnFwdSm80INS1_25CollectiveMainloopFwdSm80ILi8ELi1ELb0EN4cute5tupleIJNS5_1CILi128EEENS7_ILi64EEENS7_ILi256EEEEEELi256ENS_10bfloat16_tEfNS_4arch4Sm80ELb0ELb1ELb1ELb0ELb0ELb0ELb1ELb1EEENS1_21CollectiveEpilogueFwdINS6_IJS8_SA_S9_EEENS6_IJNS7_ILi1EEESI_SI_EEESC_SE_Li256ELb0ELb1ELb1ELb0EEENS1_19SingleTileSchedulerILb0ELb1ELb1ELi128EEEEEEEEEvNT_6ParamsE)
        /*0014*/ 	.short	0x0160
        /*0016*/ 	.short	0x0418


	//----- nvinfo : EIATTR_CBANK_PARAM_SIZE
	.align		4
.L_678:
        /*0018*/ 	.byte	0x03, 0x19
        /*001a*/ 	.short	0x0418


	//----- nvinfo : EIATTR_KPARAM_INFO
	.align		4
        /*001c*/ 	.byte	0x04, 0x17
        /*001e*/ 	.short	(.L_680 - .L_679)
.L_679:
        /*0020*/ 	.word	0x00000000
        /*0024*/ 	.short	0x0000
        /*0026*/ 	.short	0x0000
        /*0028*/ 	.byte	0x00, 0xf0, 0x61, 0x10


	//----- nvinfo : EIATTR_MAXREG_COUNT
	.align		4
.L_680:
        /*002c*/ 	.byte	0x03, 0x1b
        /*002e*/ 	.short	0x00ff


	//----- nvinfo : EIATTR_NUM_BARRIERS
	.align		4
        /*0030*/ 	.byte	0x02, 0x4c
        /*0032*/ 	.byte	0x02
	.zero		1


	//----- nvinfo : EIATTR_ANNOTATIONS
	.align		4
        /*0034*/ 	.byte	0x04, 0x55
        /*0036*/ 	.short	(.L_682 - .L_681)


	//   ....[0]....
.L_681:
        /* <DEDUP_REMOVED lines=36> */


	//----- nvinfo : EIATTR_MERCURY_ISA_VERSION
	.align		4
.L_682:
        /*0260*/ 	.byte	0x03, 0x5f
        /*0262*/ 	.short	0x0000


	//----- nvinfo : EIATTR_COOP_GROUP_MASK_REGIDS
	.align		4
        /*0264*/ 	.byte	0x04, 0x29
        /*0266*/ 	.short	(.L_684 - .L_683)


	//   ....[0]....
.L_683:
        /*0268*/ 	.word	0xffffffff


	//   ....[1]....
        /*026c*/ 	.word	0xffffffff


	//   ....[2]....
        /*0270*/ 	.word	0xffffffff


	//   ....[3]....
        /*0274*/ 	.word	0xffffffff


	//   ....[4]....
        /*0278*/ 	.word	0xffffffff


	//   ....[5]....
        /*027c*/ 	.word	0xffffffff


	//   ....[6]....
        /*0280*/ 	.word	0xffffffff


	//   ....[7]....
        /*0284*/ 	.word	0xffffffff


	//   ....[8]....
        /*0288*/ 	.word	0xffffffff


	//   ....[9]....
        /*028c*/ 	.word	0xffffffff


	//   ....[10]....
        /*0290*/ 	.word	0xffffffff


	//   ....[11]....
        /*0294*/ 	.word	0xffffffff


	//   ....[12]....
        /*0298*/ 	.word	0xffffffff


	//   ....[13]....
        /*029c*/ 	.word	0xffffffff


	//   ....[14]....
        /*02a0*/ 	.word	0xffffffff


	//   ....[15]....
        /*02a4*/ 	.word	0xffffffff


	//   ....[16]....
        /*02a8*/ 	.word	0xffffffff


	//   ....[17]....
        /*02ac*/ 	.word	0xffffffff


	//   ....[18]....
        /*02b0*/ 	.word	0xffffffff


	//   ....[19]....
        /*02b4*/ 	.word	0xffffffff


	//   ....[20]....
        /*02b8*/ 	.word	0xffffffff


	//   ....[21]....
        /*02bc*/ 	.word	0xffffffff


	//   ....[22]....
        /*02c0*/ 	.word	0xffffffff


	//   ....[23]....
        /*02c4*/ 	.word	0xffffffff


	//   ....[24]....
        /*02c8*/ 	.word	0xffffffff


	//   ....[25]....
        /*02cc*/ 	.word	0xffffffff


	//   ....[26]....
        /*02d0*/ 	.word	0xffffffff


	//   ....[27]....
        /*02d4*/ 	.word	0xffffffff


	//   ....[28]....
        /*02d8*/ 	.word	0xffffffff


	//   ....[29]....
        /*02dc*/ 	.word	0xffffffff


	//   ....[30]....
        /*02e0*/ 	.word	0xffffffff


	//   ....[31]....
        /*02e4*/ 	.word	0xffffffff


	//   ....[32]....
        /*02e8*/ 	.word	0xffffffff


	//   ....[33]....
        /*02ec*/ 	.word	0xffffffff


	//   ....[34]....
        /*02f0*/ 	.word	0xffffffff


	//   ....[35]....
        /*02f4*/ 	.word	0xffffffff


	//   ....[36]....
        /*02f8*/ 	.word	0xffffffff


	//   ....[37]....
        /*02fc*/ 	.word	0xffffffff


	//   ....[38]....
        /*0300*/ 	.word	0xffffffff


	//   ....[39]....
        /*0304*/ 	.word	0xffffffff


	//   ....[40]....
        /*0308*/ 	.word	0xffffffff


	//   ....[41]....
        /*030c*/ 	.word	0xffffffff


	//   ....[42]....
        /*0310*/ 	.word	0xffffffff


	//----- nvinfo : EIATTR_COOP_GROUP_INSTR_OFFSETS
	.align		4
.L_684:
        /*0314*/ 	.byte	0x04, 0x28
        /*0316*/ 	.short	(.L_686 - .L_685)


	//   ....[0]....
.L_685:
        /*0318*/ 	.word	0x00000060


	//   ....[1]....
        /*031c*/ 	.word	0x000013a0


	//   ....[2]....
        /*0320*/ 	.word	0x00001410


	//   ....[3]....
        /*0324*/ 	.word	0x00001760


	//   ....[4]....
        /*0328*/ 	.word	0x00001810


	//   ....[5]....
        /*032c*/ 	.word	0x00001a40


	//   ....[6]....
        /*0330*/ 	.word	0x00001a70


	//   ....[7]....
        /*0334*/ 	.word	0x00001c60


	//   ....[8]....
        /*0338*/ 	.word	0x00001ca0


	//   ....[9]....
        /*033c*/ 	.word	0x00003800


	//   ....[10]....
        /*0340*/ 	.word	0x00003fe0


	//   ....[11]....
        /*0344*/ 	.word	0x00004620


	//   ....[12]....
        /*0348*/ 	.word	0x00004770


	//   ....[13]....
        /*034c*/ 	.word	0x00004790


	//   ....[14]....
        /*0350*/ 	.word	0x00004820


	//   ....[15]....
        /*0354*/ 	.word	0x00008380


	//   ....[16]....
        /*0358*/ 	.word	0x00008560


	//   ....[17]....
        /*035c*/ 	.word	0x00008e20


	//   ....[18]....
        /*0360*/ 	.word	0x00008f90


	//   ....[19]....
        /*0364*/ 	.word	0x00008fa0


	//   ....[20]....
        /*0368*/ 	.word	0x00008fd0


	//   ....[21]....
        /*036c*/ 	.word	0x0000c7f0


	//   ....[22]....
        /*0370*/ 	.word	0x0000c860


	//   ....[23]....
        /*0374*/ 	.word	0x0000c890


	//   ....[24]....
        /*0378*/ 	.word	0x0000c910


	//   ....[25]....
        /*037c*/ 	.word	0x000101b0


	//   ....[26]....
        /*0380*/ 	.word	0x000104d0


	//   ....[27]....
        /*0384*/ 	.word	0x00010d90


	//   ....[28]....
        /*0388*/ 	.word	0x00010f00


	//   ....[29]....
        /*038c*/ 	.word	0x00010f10


	//   ....[30]....
        /*0390*/ 	.word	0x00010f40


	//   ....[31]....
        /*0394*/ 	.word	0x00012b70


	//   ....[32]....
        /*0398*/ 	.word	0x00012ba0


	//   ....[33]....
        /*039c*/ 	.word	0x00012be0


	//   ....[34]....
        /*03a0*/ 	.word	0x00012bf0


	//   ....[35]....
        /*03a4*/ 	.word	0x00013ae0


	//   ....[36]....
        /*03a8*/ 	.word	0x00013b20


	//   ....[37]....
        /*03ac*/ 	.word	0x00013b50


	//   ....[38]....
        /*03b0*/ 	.word	0x00013b80


	//   ....[39]....
        /*03b4*/ 	.word	0x00013c70


	//   ....[40]....
        /*03b8*/ 	.word	0x00013c80


	//   ....[41]....
        /*03bc*/ 	.word	0x00014890


	//   ....[42]....
        /*03c0*/ 	.word	0x000148a0


	//----- nvinfo : EIATTR_EXIT_INSTR_OFFSETS
	.align		4
.L_686:
        /*03c4*/ 	.byte	0x04, 0x1c
        /*03c6*/ 	.short	(.L_688 - .L_687)


	//   ....[0]....
.L_687:
        /*03c8*/ 	.word	0x000001c0


	//   ....[1]....
        /*03cc*/ 	.word	0x000148b0


	//   ....[2]....
        /*03d0*/ 	.word	0x00015450


	//   ....[3]....
        /*03d4*/ 	.word	0x000154a0


	//   ....[4]....
        /*03d8*/ 	.word	0x000154d0


	//   ....[5]....
        /*03dc*/ 	.word	0x00015530


	//   ....[6]....
        /*03e0*/ 	.word	0x000157c0


	//----- nvinfo : EIATTR_CTAIDZ_USED
	.align		4
.L_688:
        /*03e4*/ 	.byte	0x01, 0x04
	.zero		2


	//----- nvinfo : EIATTR_MAX_THREADS
	.align		4
        /*03e8*/ 	.byte	0x04, 0x05
        /*03ea*/ 	.short	(.L_690 - .L_689)
.L_689:
        /*03ec*/ 	.word	0x00000100
        /*03f0*/ 	.word	0x00000001
        /*03f4*/ 	.word	0x00000001


	//----- nvinfo : EIATTR_CRS_STACK_SIZE
	.align		4
.L_690:
        /*03f8*/ 	.byte	0x04, 0x1e
        /*03fa*/ 	.short	(.L_692 - .L_691)
.L_691:
        /*03fc*/ 	.word	0x00000000
.L_692:


//--------------------- .nv.info._ZN7cutlass13device_kernelIN5flash19enable_sm80_to_sm89INS1_16FlashAttnFwdSm80INS1_25CollectiveMainloopFwdSm80ILi8ELi1ELb0EN4cute5tupleIJNS5_1CILi128EEENS7_ILi64EEENS7_ILi256EEEEEELi256ENS_10bfloat16_tEfNS_4arch4Sm80ELb0ELb1ELb1ELb1ELb0ELb0ELb1ELb1EEENS1_21CollectiveEpilogueFwdINS6_IJS8_SA_S9_EEENS6_IJNS7_ILi1EEESI_SI_EEESC_SE_Li256ELb1ELb1ELb1ELb0EEENS1_36VarlenDynamicPersistentTileSchedulerILi128ELi64ELi256ELi256ELb1ELb1ELb0ELb1ELb0ELb1EEEEEEEEEvNT_6ParamsE --------------------------
	.section	.nv.info._ZN7cutlass13device_kernelIN5flash19enable_sm80_to_sm89INS1_16FlashAttnFwdSm80INS1_25CollectiveMainloopFwdSm80ILi8ELi1ELb0EN4cute5tupleIJNS5_1CILi128EEENS7_ILi64EEENS7_ILi256EEEEEELi256ENS_10bfloat16_tEfNS_4arch4Sm80ELb0ELb1ELb1ELb1ELb0ELb0ELb1ELb1EEENS1_21CollectiveEpilogueFwdINS6_IJS8_SA_S9_EEENS6_IJNS7_ILi1EEESI_SI_EEESC_SE_Li256ELb1ELb1ELb1ELb0EEENS1_36VarlenDynamicPersistentTileSchedulerILi128ELi64ELi256ELi256ELb1ELb1ELb0ELb1ELb0ELb1EEEEEEEEEvNT_6ParamsE,"",@"SHT_CUDA_INFO"
	.sectionflags	@""
	.align	4


	//----- nvinfo : EIATTR_CUDA_API_VERSION
	.align		4
        /*0000*/ 	.byte	0x04, 0x37
        /*0002*/ 	.short	(.L_694 - .L_693)
.L_693:
        /*0004*/ 	.word	0x00000082


	//----- nvinfo : EIATTR_SW2861232_WAR
	.align		4
.L_694:
        /*0008*/ 	.byte	0x01, 0x35
	.zero		2


	//----- nvinfo : EIATTR_PARAM_CBANK
	.align		4
        /*000c*/ 	.byte	0x04, 0x0a
        /*000e*/ 	.short	(.L_696 - .L_695)
	.align		4
.L_695:
        /*0010*/ 	.word	index@(.nv.constant0._ZN7cutlass13device_kernelIN5flash19enable_sm80_to_sm89INS1_16FlashAttnFwdSm80INS1_25CollectiveMainloopFwdSm80ILi8ELi1ELb0EN4cute5tupleIJNS5_1CILi128EEENS7_ILi64EEENS7_ILi256EEEEEELi256ENS_10bfloat16_tEfNS_4arch4Sm80ELb0ELb1ELb1ELb1ELb0ELb0ELb1ELb1EEENS1_21CollectiveEpilogueFwdINS6_IJS8_SA_S9_EEENS6_IJNS7_ILi1EEESI_SI_EEESC_SE_Li256ELb1ELb1ELb1ELb0EEENS1_36VarlenDynamicPersistentTileSchedulerILi128ELi64ELi256ELi256ELb1ELb1ELb0ELb1ELb0ELb1EEEEEEEEEvNT_6ParamsE)
        /*0014*/ 	.short	0x0160
        /*0016*/ 	.short	0x0438


	//----- nvinfo : EIATTR_CBANK_PARAM_SIZE
	.align		4
.L_696:
        /*0018*/ 	.byte	0x03, 0x19
        /*001a*/ 	.short	0x0438


	//----- nvinfo : EIATTR_KPARAM_INFO
	.align		4
        /*001c*/ 	.byte	0x04, 0x17
        /*001e*/ 	.short	(.L_698 - .L_697)
.L_697:
        /*0020*/ 	.word	0x00000000
        /*0024*/ 	.short	0x0000
        /*0026*/ 	.short	0x0000
        /*0028*/ 	.byte	0x00, 0xf0, 0xe1, 0x10


	//----- nvinfo : EIATTR_MAXREG_COUNT
	.align		4
.L_698:
        /*002c*/ 	.byte	0x03, 0x1b
        /*002e*/ 	.short	0x00ff


	//----- nvinfo : EIATTR_NUM_BARRIERS
	.align		4
        /*0030*/ 	.byte	0x02, 0x4c
        /*0032*/ 	.byte	0x06
	.zero		1


	//----- nvinfo : EIATTR_ANNOTATIONS
	.align		4
        /*0034*/ 	.byte	0x04, 0x55
        /*0036*/ 	.short	(.L_700 - .L_699)


	//   ....[0]....
.L_699:
        /* <DEDUP_REMOVED lines=139> */


	//----- nvinfo : EIATTR_MERCURY_ISA_VERSION
	.align		4
.L_700:
        /*08d0*/ 	.byte	0x03, 0x5f
        /*08d2*/ 	.short	0x0000


	//----- nvinfo : EIATTR_INT_WARP_WIDE_INSTR_OFFSETS
	.align		4
        /*08d4*/ 	.byte	0x04, 0x31
        /*08d6*/ 	.short	(.L_702 - .L_701)


	//   ....[0]....
.L_701:
        /*08d8*/ 	.word	0x00014180


	//   ....[1]....
        /*08dc*/ 	.word	0x00014200


	//----- nvinfo : EIATTR_COOP_GROUP_MASK_REGIDS
	.align		4
.L_702:
        /*08e0*/ 	.byte	0x04, 0x29
        /*08e2*/ 	.short	(.L_704 - .L_703)


	//   ....[0]....
.L_703:
        /*08e4*/ 	.word	0xffffffff


	//   ....[1]....
        /*08e8*/ 	.word	0xffffffff


	//   ....[2]....
        /*08ec*/ 	.word	0xffffffff


	//   ....[3]....
        /*08f0*/ 	.word	0xffffffff


	//   ....[4]....
        /*08f4*/ 	.word	0xffffffff


	//   ....[5]....
        /*08f8*/ 	.word	0xffffffff


	//   ....[6]....
        /*08fc*/ 	.word	0xffffffff


	//   ....[7]....
        /*0900*/ 	.word	0xffffffff


	//   ....[8]....
        /*0904*/ 	.word	0xffffffff


	//   ....[9]....
        /*0908*/ 	.word	0xffffffff


	//   ....[10]....
        /*090c*/ 	.word	0xffffffff


	//   ....[11]....
        /*0910*/ 	.word	0xffffffff


	//   ....[12]....
        /*0914*/ 	.word	0xffffffff


	//   ....[13]....
        /*0918*/ 	.word	0xffffffff


	//   ....[14]....
        /*091c*/ 	.word	0xffffffff


	//   ....[15]....
        /*0920*/ 	.word	0xffffffff


	//   ....[16]....
        /*0924*/ 	.word	0xffffffff


	//   ....[17]....
        /*0928*/ 	.word	0xffffffff


	//   ....[18]....
        /*092c*/ 	.word	0xffffffff


	//   ....[19]....
        /*0930*/ 	.word	0xffffffff


	//   ....[20]....
        /*0934*/ 	.word	0xffffffff


	//   ....[21]....
        /*0938*/ 	.word	0xffffffff


	//   ....[22]....
        /*093c*/ 	.word	0xffffffff


	//   ....[23]....
        /*0940*/ 	.word	0xffffffff


	//   ....[24]....
        /*0944*/ 	.word	0xffffffff


	//   ....[25]....
        /*0948*/ 	.word	0xffffffff


	//   ....[26]....
        /*094c*/ 	.word	0xffffffff


	//   ....[27]....
        /*0950*/ 	.word	0xffffffff


	//   ....[28]....
        /*0954*/ 	.word	0xffffffff


	//   ....[29]....
        /*0958*/ 	.word	0xffffffff


	//   ....[30]....
        /*095c*/ 	.word	0xffffffff


	//   ....[31]....
        /*0960*/ 	.word	0xffffffff


	//   ....[32]....
        /*0964*/ 	.word	0xffffffff


	//   ....[33]....
        /*0968*/ 	.word	0xffffffff


	//   ....[34]....
        /*096c*/ 	.word	0xffffffff


	//   ....[35]....
        /*0970*/ 	.word	0xffffffff


	//   ....[36]....
        /*0974*/ 	.word	0xffffffff


	//   ....[37]....
        /*0978*/ 	.word	0xffffffff


	//   ....[38]....
        /*097c*/ 	.word	0xffffffff


	//   ....[39]....
        /*0980*/ 	.word	0xffffffff


	//   ....[40]....
        /*0984*/ 	.word	0xffffffff


	//   ....[41]....
        /*0988*/ 	.word	0xffffffff


	//   ....[42]....
        /*098c*/ 	.word	0xffffffff


	//   ....[43]....
        /*0990*/ 	.word	0xffffffff


	//   ....[44]....
        /*0994*/ 	.word	0xffffffff


	//   ....[45]....
        /*0998*/ 	.word	0xffffffff


	//   ....[46]....
        /*099c*/ 	.word	0xffffffff


	//   ....[47]....
        /*09a0*/ 	.word	0xffffffff


	//   ....[48]....
        /*09a4*/ 	.word	0xffffffff


	//   ....[49]....
        /*09a8*/ 	.word	0xffffffff


	//   ....[50]....
        /*09ac*/ 	.word	0xffffffff


	//   ....[51]....
        /*09b0*/ 	.word	0xffffffff


	//   ....[52]....
        /*09b4*/ 	.word	0xffffffff


	//   ....[53]....
        /*09b8*/ 	.word	0xffffffff


	//   ....[54]....
        /*09bc*/ 	.word	0xffffffff


	//   ....[55]....
        /*09c0*/ 	.word	0xffffffff


	//   ....[56]....
        /*09c4*/ 	.word	0xffffffff


	//   ....[57]....
        /*09c8*/ 	.word	0xffffffff


	//   ....[58]....
        /*09cc*/ 	.word	0xffffffff


	//   ....[59]....
        /*09d0*/ 	.word	0xffffffff


	//   ....[60]....
        /*09d4*/ 	.word	0xffffffff


	//   ....[61]....
        /*09d8*/ 	.word	0xffffffff


	//   ....[62]....
        /*09dc*/ 	.word	0xffffffff


	//   ....[63]....
        /*09e0*/ 	.word	0xffffffff


	//   ....[64]....
        /*09e4*/ 	.word	0xffffffff


	//   ....[65]....
        /*09e8*/ 	.word	0xffffffff


	//   ....[66]....
        /*09ec*/ 	.word	0xffffffff


	//   ....[67]....
        /*09f0*/ 	.word	0xffffffff


	//   ....[68]....
        /*09f4*/ 	.word	0xffffffff


	//   ....[69]....
        /*09f8*/ 	.word	0xffffffff


	//   ....[70]....
        /*09fc*/ 	.word	0xffffffff


	//   ....[71]....
        /*0a00*/ 	.word	0xffffffff


	//   ....[72]....
        /*0a04*/ 	.word	0xffffffff


	//   ....[73]....
        /*0a08*/ 	.word	0xffffffff


	//   ....[74]....
        /*0a0c*/ 	.word	0xffffffff


	//   ....[75]....
        /*0a10*/ 	.word	0xffffffff


	//   ....[76]....
        /*0a14*/ 	.word	0xffffffff


	//   ....[77]....
        /*0a18*/ 	.word	0xffffffff


	//   ....[78]....
        /*0a1c*/ 	.word	0xffffffff


	//   ....[79]....
        /*0a20*/ 	.word	0xffffffff


	//   ....[80]....
        /*0a24*/ 	.word	0xffffffff


	//   ....[81]....
        /*0a28*/ 	.word	0xffffffff


	//   ....[82]....
        /*0a2c*/ 	.word	0xffffffff


	//   ....[83]....
        /*0a30*/ 	.word	0xffffffff


	//   ....[84]....
        /*0a34*/ 	.word	0xffffffff


	//   ....[85]....
        /*0a38*/ 	.word	0xffffffff


	//   ....[86]....
        /*0a3c*/ 	.word	0xffffffff


	//   ....[87]....
        /*0a40*/ 	.word	0xffffffff


	//   ....[88]....
        /*0a44*/ 	.word	0xffffffff


	//   ....[89]....
        /*0a48*/ 	.word	0xffffffff


	//   ....[90]....
        /*0a4c*/ 	.word	0xffffffff


	//   ....[91]....
        /*0a50*/ 	.word	0xffffffff


	//   ....[92]....
        /*0a54*/ 	.word	0xffffffff


	//   ....[93]....
        /*0a58*/ 	.word	0xffffffff


	//   ....[94]....
        /*0a5c*/ 	.word	0xffffffff


	//   ....[95]....
        /*0a60*/ 	.word	0xffffffff


	//   ....[96]....
        /*0a64*/ 	.word	0xffffffff


	//   ....[97]....
        /*0a68*/ 	.word	0xffffffff


	//   ....[98]....
        /*0a6c*/ 	.word	0xffffffff


	//   ....[99]....
        /*0a70*/ 	.word	0xffffffff


	//   ....[100]....
        /*0a74*/ 	.word	0xffffffff


	//   ....[101]....
        /*0a78*/ 	.word	0xffffffff


	//   ....[102]....
        /*0a7c*/ 	.word	0xffffffff


	//   ....[103]....
        /*0a80*/ 	.word	0xffffffff


	//   ....[104]....
        /*0a84*/ 	.word	0xffffffff


	//   ....[105]....
        /*0a88*/ 	.word	0xffffffff


	//   ....[106]....
        /*0a8c*/ 	.word	0xffffffff


	//   ....[107]....
        /*0a90*/ 	.word	0xffffffff


	//   ....[108]....
        /*0a94*/ 	.word	0xffffffff


	//   ....[109]....
        /*0a98*/ 	.word	0xffffffff


	//   ....[110]....
        /*0a9c*/ 	.word	0xffffffff


	//   ....[111]....
        /*0aa0*/ 	.word	0xffffffff


	//   ....[112]....
        /*0aa4*/ 	.word	0xffffffff


	//   ....[113]....
        /*0aa8*/ 	.word	0xffffffff


	//   ....[114]....
        /*0aac*/ 	.word	0xffffffff


	//   ....[115]....
        /*0ab0*/ 	.word	0xffffffff


	//   ....[116]....
        /*0ab4*/ 	.word	0xffffffff


	//   ....[117]....
        /*0ab8*/ 	.word	0xffffffff


	//   ....[118]....
        /*0abc*/ 	.word	0xffffffff


	//   ....[119]....
        /*0ac0*/ 	.word	0xffffffff


	//   ....[120]....
        /*0ac4*/ 	.word	0xffffffff


	//   ....[121]....
        /*0ac8*/ 	.word	0xffffffff


	//   ....[122]....
        /*0acc*/ 	.word	0xffffffff


	//   ....[123]....
        /*0ad0*/ 	.word	0xffffffff


	//   ....[124]....
        /*0ad4*/ 	.word	0xffffffff


	//   ....[125]....
        /*0ad8*/ 	.word	0xffffffff


	//   ....[126]....
        /*0adc*/ 	.word	0xffffffff


	//   ....[127]....
        /*0ae0*/ 	.word	0xffffffff


	//   ....[128]....
        /*0ae4*/ 	.word	0xffffffff


	//   ....[129]....
        /*0ae8*/ 	.word	0xffffffff


	//   ....[130]....
        /*0aec*/ 	.word	0xffffffff


	//   ....[131]....
        /*0af0*/ 	.word	0xffffffff


	//   ....[132]....
        /*0af4*/ 	.word	0xffffffff


	//   ....[133]....
        /*0af8*/ 	.word	0xffffffff


	//   ....[134]....
        /*0afc*/ 	.word	0xffffffff


	//   ....[135]....
        /*0b00*/ 	.word	0xffffffff


	//   ....[136]....
        /*0b04*/ 	.word	0xffffffff


	//   ....[137]....
        /*0b08*/ 	.word	0xffffffff


	//   ....[138]....
        /*0b0c*/ 	.word	0xffffffff


	//   ....[139]....
        /*0b10*/ 	.word	0xffffffff


	//   ....[140]....
        /*0b14*/ 	.word	0xffffffff


	//   ....[141]....
        /*0b18*/ 	.word	0xffffffff


	//   ....[142]....
        /*0b1c*/ 	.word	0xffffffff


	//   ....[143]....
        /*0b20*/ 	.word	0xffffffff


	//   ....[144]....
        /*0b24*/ 	.word	0xffffffff


	//   ....[145]....
        /*0b28*/ 	.word	0xffffffff


	//   ....[146]....
        /*0b2c*/ 	.word	0xffffffff


	//   ....[147]....
        /*0b30*/ 	.word	0xffffffff


	//   ....[148]....
        /*0b34*/ 	.word	0xffffffff


	//   ....[149]....
        /*0b38*/ 	.word	0xffffffff


	//   ....[150]....
        /*0b3c*/ 	.word	0xffffffff


	//   ....[151]....
        /*0b40*/ 	.word	0xffffffff


	//   ....[152]....
        /*0b44*/ 	.word	0xffffffff


	//----- nvinfo : EIATTR_COOP_GROUP_INSTR_OFFSETS
	.align		4
.L_704:
        /*0b48*/ 	.byte	0x04, 0x28
        /*0b4a*/ 	.short	(.L_706 - .L_705)


	//   ....[0]....
.L_705:
        /*0b4c*/ 	.word	0x00000050


	//   ....[1]....
        /*0b50*/ 	.word	0x00000200


	//   ....[2]....
        /*0b54*/ 	.word	0x00000230


	//   ....[3]....
        /*0b58*/ 	.word	0x00000260


	//   ....[4]....
        /*0b5c*/ 	.word	0x00000290


	//   ....[5]....
        /*0b60*/ 	.word	0x000002c0


	//   ....[6]....
        /*0b64*/ 	.word	0x000002f0


	//   ....[7]....
        /*0b68*/ 	.word	0x00000450


	//   ....[8]....
        /*0b6c*/ 	.word	0x00000490


	//   ....[9]....
        /*0b70*/ 	.word	0x000004c0


	//   ....[10]....
        /*0b74*/ 	.word	0x000004f0


	//   ....[11]....
        /*0b78*/ 	.word	0x00000520


	//   ....[12]....
        /*0b7c*/ 	.word	0x00000550


	//   ....[13]....
        /*0b80*/ 	.word	0x000005e0


	//   ....[14]....
        /*0b84*/ 	.word	0x00000630


	//   ....[15]....
        /*0b88*/ 	.word	0x00000650


	//   ....[16]....
        /*0b8c*/ 	.word	0x000006b0


	//   ....[17]....
        /*0b90*/ 	.word	0x00003140


	//   ....[18]....
        /*0b94*/ 	.word	0x00003160


	//   ....[19]....
        /*0b98*/ 	.word	0x000033a0


	//   ....[20]....
        /*0b9c*/ 	.word	0x000033b0


	//   ....[21]....
        /*0ba0*/ 	.word	0x000035e0


	//   ....[22]....
        /*0ba4*/ 	.word	0x00003600


	//   ....[23]....
        /*0ba8*/ 	.word	0x00003830


	//   ....[24]....
        /*0bac*/ 	.word	0x00003840


	//   ....[25]....
        /*0bb0*/ 	.word	0x00005370


	//   ....[26]....
        /*0bb4*/ 	.word	0x00005570


	//   ....[27]....
        /*0bb8*/ 	.word	0x00005e10


	//   ....[28]....
        /*0bbc*/ 	.word	0x00005fb0


	//   ....[29]....
        /*0bc0*/ 	.word	0x00005fc0


	//   ....[30]....
        /*0bc4*/ 	.word	0x00006010


	//   ....[31]....
        /*0bc8*/ 	.word	0x00008fe0


	//   ....[32]....
        /*0bcc*/ 	.word	0x00009510


	//   ....[33]....
        /*0bd0*/ 	.word	0x00009810


	//   ....[34]....
        /*0bd4*/ 	.word	0x00009830


	//   ....[35]....
        /*0bd8*/ 	.word	0x0000a270


	//   ....[36]....
        /*0bdc*/ 	.word	0x0000a290


	//   ....[37]....
        /*0be0*/ 	.word	0x0000d720


	//   ....[38]....
        /*0be4*/ 	.word	0x0000d740


	//   ....[39]....
        /*0be8*/ 	.word	0x0000d760


	//   ....[40]....
        /*0bec*/ 	.word	0x0000d780


	//   ....[41]....
        /*0bf0*/ 	.word	0x00010dc0


	//   ....[42]....
        /*0bf4*/ 	.word	0x000112f0


	//   ....[43]....
        /*0bf8*/ 	.word	0x00011700


	//   ....[44]....
        /*0bfc*/ 	.word	0x000118f0


	//   ....[45]....
        /*0c00*/ 	.word	0x00011c00


	//   ....[46]....
        /*0c04*/ 	.word	0x00011c30


	//   ....[47]....
        /*0c08*/ 	.word	0x00013730


	//   ....[48]....
        /*0c0c*/ 	.word	0x00013780


	//   ....[49]....
        /*0c10*/ 	.word	0x000137a0


	//   ....[50]....
        /*0c14*/ 	.word	0x000137c0


	//   ....[51]....
        /*0c18*/ 	.word	0x00015040


	//   ....[52]....
        /*0c1c*/ 	.word	0x00015050


	//   ....[53]....
        /*0c20*/ 	.word	0x00015080


	//   ....[54]....
        /*0c24*/ 	.word	0x000150f0


	//   ....[55]....
        /*0c28*/ 	.word	0x000154c0


	//   ....[56]....
        /*0c2c*/ 	.word	0x000154e0


	//   ....[57]....
        /*0c30*/ 	.word	0x000156b0


	//   ....[58]....
        /*0c34*/ 	.word	0x000156c0


	//   ....[59]....
        /*0c38*/ 	.word	0x000158a0


	//   ....[60]....
        /*0c3c*/ 	.word	0x000158c0


	//   ....[61]....
        /*0c40*/ 	.word	0x00015aa0


	//   ....[62]....
        /*0c44*/ 	.word	0x00015ab0


	//   ....[63]....
        /*0c48*/ 	.word	0x00015e90


	//   ....[64]....
        /*0c4c*/ 	.word	0x00015eb0


	//   ....[65]....
        /*0c50*/ 	.word	0x00016b10


	//   ....[66]....
        /*0c54*/ 	.word	0x00016b20


	//   ....[67]....
        /*0c58*/ 	.word	0x00017fa0


	//   ....[68]....
        /*0c5c*/ 	.word	0x00017fc0


	//   ....[69]....
        /*0c60*/ 	.word	0x000181a0


	//   ....[70]....
        /*0c64*/ 	.word	0x000181b0


	//   ....[71]....
        /*0c68*/ 	.word	0x00018390


	//   ....[72]....
        /*0c6c*/ 	.word	0x000183b0


	//   ....[73]....
        /*0c70*/ 	.word	0x00018590


	//   ....[74]....
        /*0c74*/ 	.word	0x000185a0


	//   ....[75]....
        /*0c78*/ 	.word	0x00018830


	//   ....[76]....
        /*0c7c*/ 	.word	0x00018850


	//   ....[77]....
        /*0c80*/ 	.word	0x00018980


	//   ....[78]....
        /*0c84*/ 	.word	0x000189c0


	//   ....[79]....
        /*0c88*/ 	.word	0x000189f0


	//   ....[80]....
        /*0c8c*/ 	.word	0x00018a20


	//   ....[81]....
        /*0c90*/ 	.word	0x00018a50


	//   ....[82]....
        /*0c94*/ 	.word	0x00018a80


	//   ....[83]....
        /*0c98*/ 	.word	0x00018be0


	//   ....[84]....
        /*0c9c*/ 	.word	0x00018c20


	//   ....[85]....
        /*0ca0*/ 	.word	0x00018c50


	//   ....[86]....
        /*0ca4*/ 	.word	0x00018c80


	//   ....[87]....
        /*0ca8*/ 	.word	0x00018cb0


	//   ....[88]....
        /*0cac*/ 	.word	0x00018ce0


	//   ....[89]....
        /*0cb0*/ 	.word	0x00018d70


	//   ....[90]....
        /*0cb4*/ 	.word	0x00018dd0


	//   ....[91]....
        /*0cb8*/ 	.word	0x00018de0


	//   ....[92]....
        /*0cbc*/ 	.word	0x00018e40


	//   ....[93]....
        /*0cc0*/ 	.word	0x000198a0


	//   ....[94]....
        /*0cc4*/ 	.word	0x00019900


	//   ....[95]....
        /*0cc8*/ 	.word	0x00019950


	//   ....[96]....
        /*0ccc*/ 	.word	0x000199a0


	//   ....[97]....
        /*0cd0*/ 	.word	0x000199f0


	//   ....[98]....
        /*0cd4*/ 	.word	0x00019a60


	//   ....[99]....
        /*0cd8*/ 	.word	0x00019aa0


	//   ....[100]....
        /*0cdc*/ 	.word	0x00019b10


	//   ....[101]....
        /*0ce0*/ 	.word	0x00019b80


	//   ....[102]....
        /*0ce4*/ 	.word	0x00019be0


	//   ....[103]....
        /*0ce8*/ 	.word	0x00019c50


	//   ....[104]....
        /*0cec*/ 	.word	0x00019cc0


	//   ....[105]....
        /*0cf0*/ 	.word	0x00019d20


	//   ....[106]....
        /*0cf4*/ 	.word	0x00019d80


	//   ....[107]....
        /*0cf8*/ 	.word	0x00019de0


	//   ....[108]....
        /*0cfc*/ 	.word	0x00019e50


	//   ....[109]....
        /*0d00*/ 	.word	0x00019eb0


	//   ....[110]....
        /*0d04*/ 	.word	0x00019f10


	//   ....[111]....
        /*0d08*/ 	.word	0x00019f60


	//   ....[112]....
        /*0d0c*/ 	.word	0x00019fc0


	//   ....[113]....
        /*0d10*/ 	.word	0x0001a010


	//   ....[114]....
        /*0d14*/ 	.word	0x0001a070


	//   ....[115]....
        /*0d18*/ 	.word	0x0001a0e0


	//   ....[116]....
        /*0d1c*/ 	.word	0x0001a150


	//   ....[117]....
        /*0d20*/ 	.word	0x0001a1b0


	//   ....[118]....
        /*0d24*/ 	.word	0x0001a210


	//   ....[119]....
        /*0d28*/ 	.word	0x0001a270


	//   ....[120]....
        /*0d2c*/ 	.word	0x0001a2e0


	//   ....[121]....
        /*0d30*/ 	.word	0x0001a340


	//   ....[122]....
        /*0d34*/ 	.word	0x0001a3a0


	//   ....[123]....
        /*0d38*/ 	.word	0x0001a400


	//   ....[124]....
        /*0d3c*/ 	.word	0x0001a470


	//   ....[125]....
        /*0d40*/ 	.word	0x0001a4d0


	//   ....[126]....
        /*0d44*/ 	.word	0x0001a530


	//   ....[127]....
        /*0d48*/ 	.word	0x0001a590


	//   ....[128]....
        /*0d4c*/ 	.word	0x0001a600


	//   ....[129]....
        /*0d50*/ 	.word	0x0001a660


	//   ....[130]....
        /*0d54*/ 	.word	0x0001a6c0


	//   ....[131]....
        /*0d58*/ 	.word	0x0001a720


	//   ....[132]....
        /*0d5c*/ 	.word	0x0001a790


	//   ....[133]....
        /*0d60*/ 	.word	0x0001a7f0


	//   ....[134]....
        /*0d64*/ 	.word	0x0001a850


	//   ....[135]....
        /*0d68*/ 	.word	0x0001a8b0


	//   ....[136]....
        /*0d6c*/ 	.word	0x0001a920


	//   ....[137]....
        /*0d70*/ 	.word	0x0001a970


	//   ....[138]....
        /*0d74*/ 	.word	0x0001a9b0


	//   ....[139]....
        /*0d78*/ 	.word	0x0001aa00


	//   ....[140]....
        /*0d7c*/ 	.word	0x0001aa50


	//   ....[141]....
        /*0d80*/ 	.word	0x0001aaa0


	//   ....[142]....
        /*0d84*/ 	.word	0x0001ab10


	//   ....[143]....
        /*0d88*/ 	.word	0x0001ab50


	//   ....[144]....
        /*0d8c*/ 	.word	0x0001aba0


	//   ....[145]....
        /*0d90*/ 	.word	0x0001abf0


	//   ....[146]....
        /*0d94*/ 	.word	0x0001ac40


	//   ....[147]....
        /*0d98*/ 	.word	0x0001ac90


	//   ....[148]....
        /*0d9c*/ 	.word	0x0001ad00


	//   ....[149]....
        /*0da0*/ 	.word	0x0001ad40


	//   ....[150]....
        /*0da4*/ 	.word	0x0001adb0


	//   ....[151]....
        /*0da8*/ 	.word	0x0001ae10


	//   ....[152]....
        /*0dac*/ 	.word	0x0001ae70


	//----- nvinfo : EIATTR_EXIT_INSTR_OFFSETS
	.align		4
.L_706:
        /*0db0*/ 	.byte	0x04, 0x1c
        /*0db2*/ 	.short	(.L_708 - .L_707)


	//   ....[0]....
.L_707:
        /*0db4*/ 	.word	0x000010d0


	//   ....[1]....
        /*0db8*/ 	.word	0x00019860


	//----- nvinfo : EIATTR_MAX_THREADS
	.align		4
.L_708:
        /*0dbc*/ 	.byte	0x04, 0x05
        /*0dbe*/ 	.short	(.L_710 - .L_709)
.L_709:
        /*0dc0*/ 	.word	0x00000100
        /*0dc4*/ 	.word	0x00000001
        /*0dc8*/ 	.word	0x00000001


	//----- nvinfo : EIATTR_CRS_STACK_SIZE
	.align		4
.L_710:
        /*0dcc*/ 	.byte	0x04, 0x1e
        /*0dce*/ 	.short	(.L_712 - .L_711)
.L_711:
        /*0dd0*/ 	.word	0x00000000
.L_712:


//--------------------- .nv.info._ZN7cutlass13device_kernelIN5flash19enable_sm80_to_sm89INS1_16FlashAttnFwdSm80INS1_25CollectiveMainloopFwdSm80ILi8ELi1ELb0EN4cute5tupleIJNS5_1CILi128EEENS7_ILi48EEENS7_ILi256EEEEEELi256ENS_10bfloat16_tEfNS_4arch4Sm80ELb0ELb1ELb1ELb1ELb0ELb1ELb1ELb1EEENS1_21CollectiveEpilogueFwdINS6_IJS8_SA_S9_EEENS6_IJNS7_ILi1EEESI_SI_EEESC_SE_Li256ELb1ELb1ELb1ELb0EEENS1_36VarlenDynamicPersistentTileSchedulerILi128ELi48ELi256ELi256ELb1ELb1ELb0ELb1ELb0ELb1EEEEEEEEEvNT_6ParamsE --------------------------
	.section	.nv.info._ZN7cutlass13device_kernelIN5flash19enable_sm80_to_sm89INS1_16FlashAttnFwdSm80INS1_25CollectiveMainloopFwdSm80ILi8ELi1ELb0EN4cute5tupleIJNS5_1CILi128EEENS7_ILi48EEENS7_ILi256EEEEEELi256ENS_10bfloat16_tEfNS_4arch4Sm80ELb0ELb1ELb1ELb1ELb0ELb1ELb1ELb1EEENS1_21CollectiveEpilogueFwdINS6_IJS8_SA_S9_EEENS6_IJNS7_ILi1EEESI_SI_EEESC_SE_Li256ELb1ELb1ELb1ELb0EEENS1_36VarlenDynamicPersistentTileSchedulerILi128ELi48ELi256ELi256ELb1ELb1ELb0ELb1ELb0ELb1EEEEEEEEEvNT_6ParamsE,"",@"SHT_CUDA_INFO"
	.sectionflags	@""
	.align	4


	//----- nvinfo : EIATTR_CUDA_API_VERSION
	.align		4
        /*0000*/ 	.byte	0x04, 0x37
        /*0002*/ 	.short	(.L_714 - .L_713)
.L_713:
        /*0004*/ 	.word	0x00000082


	//----- nvinfo : EIATTR_SW2861232_WAR
	.align		4
.L_714:
        /*0008*/ 	.byte	0x01, 0x35
	.zero		2


	//----- nvinfo : EIATTR_PARAM_CBANK
	.align		4
        /*000c*/ 	.byte	0x04, 0x0a
        /*000e*/ 	.short	(.L_716 - .L_715)
	.align		4
.L_715:
        /*0010*/ 	.word	index@(.nv.constant0._ZN7cutlass13device_kernelIN5flash19enable_sm80_to_sm89INS1_16FlashAttnFwdSm80INS1_25CollectiveMainloopFwdSm80ILi8ELi1ELb0EN4cute5tupleIJNS5_1CILi128EEENS7_ILi48EEENS7_ILi256EEEEEELi256ENS_10bfloat16_tEfNS_4arch4Sm80ELb0ELb1ELb1ELb1ELb0ELb1ELb1ELb1EEENS1_21CollectiveEpilogueFwdINS6_IJS8_SA_S9_EEENS6_IJNS7_ILi1EEESI_SI_EEESC_SE_Li256ELb1ELb1ELb1ELb0EEENS1_36VarlenDynamicPersistentTileSchedulerILi128ELi48ELi256ELi256ELb1ELb1ELb0ELb1ELb0ELb1EEEEEEEEEvNT_6ParamsE)
        /*0014*/ 	.short	0x0160
        /*0016*/ 	.short	0x0438


	//----- nvinfo : EIATTR_CBANK_PARAM_SIZE
	.align		4
.L_716:
        /*0018*/ 	.byte	0x03, 0x19
        /*001a*/ 	.short	0x0438


	//----- nvinfo : EIATTR_KPARAM_INFO
	.align		4
        /*001c*/ 	.byte	0x04, 0x17
        /*001e*/ 	.short	(.L_718 - .L_717)
.L_717:
        /*0020*/ 	.word	0x00000000
        /*0024*/ 	.short	0x0000
        /*0026*/ 	.short	0x0000
        /*0028*/ 	.byte	0x00, 0xf0, 0xe1, 0x10


	//----- nvinfo : EIATTR_MAXREG_COUNT
	.align		4
.L_718:
        /*002c*/ 	.byte	0x03, 0x1b
        /*002e*/ 	.short	0x00ff


	//----- nvinfo : EIATTR_NUM_BARRIERS
	.align		4
        /*0030*/ 	.byte	0x02, 0x4c
        /*0032*/ 	.byte	0x06
	.zero		1


	//----- nvinfo : EIATTR_ANNOTATIONS
	.align		4
        /*0034*/ 	.byte	0x04, 0x55
        /*0036*/ 	.short	(.L_720 - .L_719)


	//   ....[0]....
.L_719:
        /* <DEDUP_REMOVED lines=145> */


	//----- nvinfo : EIATTR_MERCURY_ISA_VERSION
	.align		4
.L_720:
        /*0930*/ 	.byte	0x03, 0x5f
        /*0932*/ 	.short	0x0000


	//----- nvinfo : EIATTR_INT_WARP_WIDE_INSTR_OFFSETS
	.align		4
        /*0934*/ 	.byte	0x04, 0x31
        /*0936*/ 	.short	(.L_722 - .L_721)


	//   ....[0]....
.L_721:
        /*0938*/ 	.word	0x00019b70


	//   ....[1]....
        /*093c*/ 	.word	0x00019bf0


	//----- nvinfo : EIATTR_COOP_GROUP_MASK_REGIDS
	.align		4
.L_722:
        /*0940*/ 	.byte	0x04, 0x29
        /*0942*/ 	.short	(.L_724 - .L_723)


	//   ....[0]....
.L_723:
        /*0944*/ 	.word	0xffffffff


	//   ....[1]....
        /*0948*/ 	.word	0xffffffff


	//   ....[2]....
        /*094c*/ 	.word	0xffffffff


	//   ....[3]....
        /*0950*/ 	.word	0xffffffff


	//   ....[4]....
        /*0954*/ 	.word	0xffffffff


	//   ....[5]....
        /*0958*/ 	.word	0xffffffff


	//   ....[6]....
        /*095c*/ 	.word	0xffffffff


	//   ....[7]....
        /*0960*/ 	.word	0xffffffff


	//   ....[8]....
        /*0964*/ 	.word	0xffffffff


	//   ....[9]....
        /*0968*/ 	.word	0xffffffff


	//   ....[10]....
        /*096c*/ 	.word	0xffffffff


	//   ....[11]....
        /*0970*/ 	.word	0xffffffff


	//   ....[12]....
        /*0974*/ 	.word	0xffffffff


	//   ....[13]....
        /*0978*/ 	.word	0xffffffff


	//   ....[14]....
        /*097c*/ 	.word	0xffffffff


	//   ....[15]....
        /*0980*/ 	.word	0xffffffff


	//   ....[16]....
        /*0984*/ 	.word	0xffffffff


	//   ....[17]....
        /*0988*/ 	.word	0xffffffff


	//   ....[18]....
        /*098c*/ 	.word	0xffffffff


	//   ....[19]....
        /*0990*/ 	.word	0xffffffff


	//   ....[20]....
        /*0994*/ 	.word	0xffffffff


	//   ....[21]....
        /*0998*/ 	.word	0xffffffff


	//   ....[22]....
        /*099c*/ 	.word	0xffffffff


	//   ....[23]....
        /*09a0*/ 	.word	0xffffffff


	//   ....[24]....
        /*09a4*/ 	.word	0xffffffff


	//   ....[25]....
        /*09a8*/ 	.word	0xffffffff


	//   ....[26]....
        /*09ac*/ 	.word	0xffffffff


	//   ....[27]....
        /*09b0*/ 	.word	0xffffffff


	//   ....[28]....
        /*09b4*/ 	.word	0xffffffff


	//   ....[29]....
        /*09b8*/ 	.word	0xffffffff


	//   ....[30]....
        /*09bc*/ 	.word	0xffffffff


	//   ....[31]....
        /*09c0*/ 	.word	0xffffffff


	//   ....[32]....
        /*09c4*/ 	.word	0xffffffff


	//   ....[33]....
        /*09c8*/ 	.word	0xffffffff


	//   ....[34]....
        /*09cc*/ 	.word	0xffffffff


	//   ....[35]....
        /*09d0*/ 	.word	0xffffffff


	//   ....[36]....
        /*09d4*/ 	.word	0xffffffff


	//   ....[37]....
        /*09d8*/ 	.word	0xffffffff


	//   ....[38]....
        /*09dc*/ 	.word	0xffffffff


	//   ....[39]....
        /*09e0*/ 	.word	0xffffffff


	//   ....[40]....
        /*09e4*/ 	.word	0xffffffff


	//   ....[41]....
        /*09e8*/ 	.word	0xffffffff


	//   ....[42]....
        /*09ec*/ 	.word	0xffffffff


	//   ....[43]....
        /*09f0*/ 	.word	0xffffffff


	//   ....[44]....
        /*09f4*/ 	.word	0xffffffff


	//   ....[45]....
        /*09f8*/ 	.word	0xffffffff


	//   ....[46]....
        /*09fc*/ 	.word	0xffffffff


	//   ....[47]....
        /*0a00*/ 	.word	0xffffffff


	//   ....[48]....
        /*0a04*/ 	.word	0xffffffff


	//   ....[49]....
        /*0a08*/ 	.word	0xffffffff


	//   ....[50]....
        /*0a0c*/ 	.word	0xffffffff


	//   ....[51]....
        /*0a10*/ 	.word	0xffffffff


	//   ....[52]....
        /*0a14*/ 	.word	0xffffffff


	//   ....[53]....
        /*0a18*/ 	.word	0xffffffff


	//   ....[54]....
        /*0a1c*/ 	.word	0xffffffff


	//   ....[55]....
        /*0a20*/ 	.word	0xffffffff


	//   ....[56]....
        /*0a24*/ 	.word	0xffffffff


	//   ....[57]....
        /*0a28*/ 	.word	0xffffffff


	//   ....[58]....
        /*0a2c*/ 	.word	0xffffffff


	//   ....[59]....
        /*0a30*/ 	.word	0xffffffff


	//   ....[60]....
        /*0a34*/ 	.word	0xffffffff


	//   ....[61]....
        /*0a38*/ 	.word	0xffffffff


	//   ....[62]....
        /*0a3c*/ 	.word	0xffffffff


	//   ....[63]....
        /*0a40*/ 	.word	0xffffffff


	//   ....[64]....
        /*0a44*/ 	.word	0xffffffff


	//   ....[65]....
        /*0a48*/ 	.word	0xffffffff


	//   ....[66]....
        /*0a4c*/ 	.word	0xffffffff


	//   ....[67]....
        /*0a50*/ 	.word	0xffffffff


	//   ....[68]....
        /*0a54*/ 	.word	0xffffffff


	//   ....[69]....
        /*0a58*/ 	.word	0xffffffff


	//   ....[70]....
        /*0a5c*/ 	.word	0xffffffff


	//   ....[71]....
        /*0a60*/ 	.word	0xffffffff


	//   ....[72]....
        /*0a64*/ 	.word	0xffffffff


	//   ....[73]....
        /*0a68*/ 	.word	0xffffffff


	//   ....[74]....
        /*0a6c*/ 	.word	0xffffffff


	//   ....[75]....
        /*0a70*/ 	.word	0xffffffff


	//   ....[76]....
        /*0a74*/ 	.word	0xffffffff


	//   ....[77]....
        /*0a78*/ 	.word	0xffffffff


	//   ....[78]....
        /*0a7c*/ 	.word	0xffffffff


	//   ....[79]....
        /*0a80*/ 	.word	0xffffffff


	//   ....[80]....
        /*0a84*/ 	.word	0xffffffff


	//   ....[81]....
        /*0a88*/ 	.word	0xffffffff


	//   ....[82]....
        /*0a8c*/ 	.word	0xffffffff


	//   ....[83]....
        /*0a90*/ 	.word	0xffffffff


	//   ....[84]....
        /*0a94*/ 	.word	0xffffffff


	//   ....[85]....
        /*0a98*/ 	.word	0xffffffff


	//   ....[86]....
        /*0a9c*/ 	.word	0xffffffff


	//   ....[87]....
        /*0aa0*/ 	.word	0xffffffff


	//   ....[88]....
        /*0aa4*/ 	.word	0xffffffff


	//   ....[89]....
        /*0aa8*/ 	.word	0xffffffff


	//   ....[90]....
        /*0aac*/ 	.word	0xffffffff


	//   ....[91]....
        /*0ab0*/ 	.word	0xffffffff


	//   ....[92]....
        /*0ab4*/ 	.word	0xffffffff


	//   ....[93]....
        /*0ab8*/ 	.word	0xffffffff


	//   ....[94]....
        /*0abc*/ 	.word	0xffffffff


	//   ....[95]....
        /*0ac0*/ 	.word	0xffffffff


	//   ....[96]....
        /*0ac4*/ 	.word	0xffffffff


	//   ....[97]....
        /*0ac8*/ 	.word	0xffffffff


	//   ....[98]....
        /*0acc*/ 	.word	0xffffffff


	//   ....[99]....
        /*0ad0*/ 	.word	0xffffffff


	//   ....[100]....
        /*0ad4*/ 	.word	0xffffffff


	//   ....[101]....
        /*0ad8*/ 	.word	0xffffffff


	//   ....[102]....
        /*0adc*/ 	.word	0xffffffff


	//   ....[103]....
        /*0ae0*/ 	.word	0xffffffff


	//   ....[104]....
        /*0ae4*/ 	.word	0xffffffff


	//   ....[105]....
        /*0ae8*/ 	.word	0xffffffff


	//   ....[106]....
        /*0aec*/ 	.word	0xffffffff


	//   ....[107]....
        /*0af0*/ 	.word	0xffffffff


	//   ....[108]....
        /*0af4*/ 	.word	0xffffffff


	//   ....[109]....
        /*0af8*/ 	.word	0xffffffff


	//   ....[110]....
        /*0afc*/ 	.word	0xffffffff


	//   ....[111]....
        /*0b00*/ 	.word	0xffffffff


	//   ....[112]....
        /*0b04*/ 	.word	0xffffffff


	//   ....[113]....
        /*0b08*/ 	.word	0xffffffff


	//   ....[114]....
        /*0b0c*/ 	.word	0xffffffff


	//   ....[115]....
        /*0b10*/ 	.word	0xffffffff


	//   ....[116]....
        /*0b14*/ 	.word	0xffffffff


	//   ....[117]....
        /*0b18*/ 	.word	0xffffffff


	//   ....[118]....
        /*0b1c*/ 	.word	0xffffffff


	//   ....[119]....
        /*0b20*/ 	.word	0xffffffff


	//   ....[120]....
        /*0b24*/ 	.word	0xffffffff


	//   ....[121]....
        /*0b28*/ 	.word	0xffffffff


	//   ....[122]....
        /*0b2c*/ 	.word	0xffffffff


	//   ....[123]....
        /*0b30*/ 	.word	0xffffffff


	//   ....[124]....
        /*0b34*/ 	.word	0xffffffff


	//   ....[125]....
        /*0b38*/ 	.word	0xffffffff


	//   ....[126]....
        /*0b3c*/ 	.word	0xffffffff


	//   ....[127]....
        /*0b40*/ 	.word	0xffffffff


	//   ....[128]....
        /*0b44*/ 	.word	0xffffffff


	//   ....[129]....
        /*0b48*/ 	.word	0xffffffff


	//   ....[130]....
        /*0b4c*/ 	.word	0xffffffff


	//   ....[131]....
        /*0b50*/ 	.word	0xffffffff


	//   ....[132]....
        /*0b54*/ 	.word	0xffffffff


	//   ....[133]....
        /*0b58*/ 	.word	0xffffffff


	//   ....[134]....
        /*0b5c*/ 	.word	0xffffffff


	//   ....[135]....
        /*0b60*/ 	.word	0xffffffff


	//   ....[136]....
        /*0b64*/ 	.word	0xffffffff


	//   ....[137]....
        /*0b68*/ 	.word	0xffffffff


	//   ....[138]....
        /*0b6c*/ 	.word	0xffffffff


	//   ....[139]....
        /*0b70*/ 	.word	0xffffffff


	//   ....[140]....
        /*0b74*/ 	.word	0xffffffff


	//   ....[141]....
        /*0b78*/ 	.word	0xffffffff


	//   ....[142]....
        /*0b7c*/ 	.word	0xffffffff


	//   ....[143]....
        /*0b80*/ 	.word	0xffffffff


	//   ....[144]....
        /*0b84*/ 	.word	0xffffffff


	//   ....[145]....
        /*0b88*/ 	.word	0xffffffff


	//   ....[146]....
        /*0b8c*/ 	.word	0xffffffff


	//   ....[147]....
        /*0b90*/ 	.word	0xffffffff


	//   ....[148]....
        /*0b94*/ 	.word	0xffffffff


	//   ....[149]....
        /*0b98*/ 	.word	0xffffffff


	//   ....[150]....
        /*0b9c*/ 	.word	0xffffffff


	//   ....[151]....
        /*0ba0*/ 	.word	0xffffffff


	//   ....[152]....
        /*0ba4*/ 	.word	0xffffffff


	//   ....[153]....
        /*0ba8*/ 	.word	0xffffffff


	//   ....[154]....
        /*0bac*/ 	.word	0xffffffff


	//   ....[155]....
        /*0bb0*/ 	.word	0xffffffff


	//   ....[156]....
        /*0bb4*/ 	.word	0xffffffff


	//   ....[157]....
        /*0bb8*/ 	.word	0xffffffff


	//   ....[158]....
        /*0bbc*/ 	.word	0xffffffff


	//   ....[159]....
        /*0bc0*/ 	.word	0xffffffff


	//   ....[160]....
        /*0bc4*/ 	.word	0xffffffff


	//   ....[161]....
        /*0bc8*/ 	.word	0xffffffff


	//   ....[162]....
        /*0bcc*/ 	.word	0xffffffff


	//   ....[163]....
        /*0bd0*/ 	.word	0xffffffff


	//   ....[164]....
        /*0bd4*/ 	.word	0xffffffff


	//   ....[165]....
        /*0bd8*/ 	.word	0xffffffff


	//   ....[166]....
        /*0bdc*/ 	.word	0xffffffff


	//   ....[167]....
        /*0be0*/ 	.word	0xffffffff


	//   ....[168]....
        /*0be4*/ 	.word	0xffffffff


	//   ....[169]....
        /*0be8*/ 	.word	0xffffffff


	//   ....[170]....
        /*0bec*/ 	.word	0xffffffff


	//   ....[171]....
        /*0bf0*/ 	.word	0xffffffff


	//   ....[172]....
        /*0bf4*/ 	.word	0xffffffff


	//   ....[173]....
        /*0bf8*/ 	.word	0xffffffff


	//   ....[174]....
        /*0bfc*/ 	.word	0xffffffff


	//   ....[175]....
        /*0c00*/ 	.word	0xffffffff


	//   ....[176]....
        /*0c04*/ 	.word	0xffffffff


	//   ....[177]....
        /*0c08*/ 	.word	0xffffffff


	//   ....[178]....
        /*0c0c*/ 	.word	0xffffffff


	//   ....[179]....
        /*0c10*/ 	.word	0xffffffff


	//   ....[180]....
        /*0c14*/ 	.word	0xffffffff


	//   ....[181]....
        /*0c18*/ 	.word	0xffffffff


	//   ....[182]....
        /*0c1c*/ 	.word	0xffffffff


	//   ....[183]....
        /*0c20*/ 	.word	0xffffffff


	//   ....[184]....
        /*0c24*/ 	.word	0xffffffff


	//   ....[185]....
        /*0c28*/ 	.word	0xffffffff


	//   ....[186]....
        /*0c2c*/ 	.word	0xffffffff


	//   ....[187]....
        /*0c30*/ 	.word	0xffffffff


	//   ....[188]....
        /*0c34*/ 	.word	0xffffffff


	//   ....[189]....
        /*0c38*/ 	.word	0xffffffff


	//   ....[190]....
        /*0c3c*/ 	.word	0xffffffff


	//   ....[191]....
        /*0c40*/ 	.word	0xffffffff


	//   ....[192]....
        /*0c44*/ 	.word	0xffffffff


	//   ....[193]....
        /*0c48*/ 	.word	0xffffffff


	//   ....[194]....
        /*0c4c*/ 	.word	0xffffffff


	//   ....[195]....
        /*0c50*/ 	.word	0xffffffff


	//   ....[196]....
        /*0c54*/ 	.word	0xffffffff


	//   ....[197]....
        /*0c58*/ 	.word	0xffffffff


	//   ....[198]....
        /*0c5c*/ 	.word	0xffffffff


	//   ....[199]....
        /*0c60*/ 	.word	0xffffffff


	//   ....[200]....
        /*0c64*/ 	.word	0xffffffff


	//   ....[201]....
        /*0c68*/ 	.word	0xffffffff


	//   ....[202]....
        /*0c6c*/ 	.word	0xffffffff


	//   ....[203]....
        /*0c70*/ 	.word	0xffffffff


	//   ....[204]....
        /*0c74*/ 	.word	0xffffffff


	//   ....[205]....
        /*0c78*/ 	.word	0xffffffff


	//   ....[206]....
        /*0c7c*/ 	.word	0xffffffff


	//   ....[207]....
        /*0c80*/ 	.word	0xffffffff


	//   ....[208]....
        /*0c84*/ 	.word	0xffffffff


	//   ....[209]....
        /*0c88*/ 	.word	0xffffffff


	//   ....[210]....
        /*0c8c*/ 	.word	0xffffffff


	//   ....[211]....
        /*0c90*/ 	.word	0xffffffff


	//   ....[212]....
        /*0c94*/ 	.word	0xffffffff


	//   ....[213]....
        /*0c98*/ 	.word	0xffffffff


	//   ....[214]....
        /*0c9c*/ 	.word	0xffffffff


	//   ....[215]....
        /*0ca0*/ 	.word	0xffffffff


	//   ....[216]....
        /*0ca4*/ 	.word	0xffffffff


	//----- nvinfo : EIATTR_COOP_GROUP_INSTR_OFFSETS
	.align		4
.L_724:
        /*0ca8*/ 	.byte	0x04, 0x28
        /*0caa*/ 	.short	(.L_726 - .L_725)


	//   ....[0]....
.L_725:
        /*0cac*/ 	.word	0x00000060


	//   ....[1]....
        /*0cb0*/ 	.word	0x00000260


	//   ....[2]....
        /*0cb4*/ 	.word	0x00000290


	//   ....[3]....
        /*0cb8*/ 	.word	0x000002c0


	//   ....[4]....
        /*0cbc*/ 	.word	0x000002f0


	//   ....[5]....
        /*0cc0*/ 	.word	0x00000320


	//   ....[6]....
        /*0cc4*/ 	.word	0x00000350


	//   ....[7]....
        /*0cc8*/ 	.word	0x000004c0


	//   ....[8]....
        /*0ccc*/ 	.word	0x00000500


	//   ....[9]....
        /*0cd0*/ 	.word	0x00000530


	//   ....[10]....
        /*0cd4*/ 	.word	0x00000560


	//   ....[11]....
        /*0cd8*/ 	.word	0x00000590


	//   ....[12]....
        /*0cdc*/ 	.word	0x000005c0


	//   ....[13]....
        /*0ce0*/ 	.word	0x00000650


	//   ....[14]....
        /*0ce4*/ 	.word	0x00000690


	//   ....[15]....
        /*0ce8*/ 	.word	0x000006b0


	//   ....[16]....
        /*0cec*/ 	.word	0x00000710


	//   ....[17]....
        /*0cf0*/ 	.word	0x0000aab0


	//   ....[18]....
        /*0cf4*/ 	.word	0x0000aad0


	//   ....[19]....
        /*0cf8*/ 	.word	0x0000ac60


	//   ....[20]....
        /*0cfc*/ 	.word	0x0000ac70


	//   ....[21]....
        /*0d00*/ 	.word	0x0000ae00


	//   ....[22]....
        /*0d04*/ 	.word	0x0000ae20


	//   ....[23]....
        /*0d08*/ 	.word	0x0000afb0


	//   ....[24]....
        /*0d0c*/ 	.word	0x0000afc0


	//   ....[25]....
        /*0d10*/ 	.word	0x0000ccb0


	//   ....[26]....
        /*0d14*/ 	.word	0x0000ced0


	//   ....[27]....
        /*0d18*/ 	.word	0x0000d790


	//   ....[28]....
        /*0d1c*/ 	.word	0x0000d7c0


	//   ....[29]....
        /*0d20*/ 	.word	0x0000d900


	//   ....[30]....
        /*0d24*/ 	.word	0x0000d950


	//   ....[31]....
        /*0d28*/ 	.word	0x00010260


	//   ....[32]....
        /*0d2c*/ 	.word	0x000107f0


	//   ....[33]....
        /*0d30*/ 	.word	0x00010a90


	//   ....[34]....
        /*0d34*/ 	.word	0x00010ab0


	//   ....[35]....
        /*0d38*/ 	.word	0x00011430


	//   ....[36]....
        /*0d3c*/ 	.word	0x00011450


	//   ....[37]....
        /*0d40*/ 	.word	0x00013f10


	//   ....[38]....
        /*0d44*/ 	.word	0x00013f30


	//   ....[39]....
        /*0d48*/ 	.word	0x00014450


	//   ....[40]....
        /*0d4c*/ 	.word	0x00014550


	//   ....[41]....
        /*0d50*/ 	.word	0x00016d70


	//   ....[42]....
        /*0d54*/ 	.word	0x00017300


	//   ....[43]....
        /*0d58*/ 	.word	0x000175a0


	//   ....[44]....
        /*0d5c*/ 	.word	0x000175c0


	//   ....[45]....
        /*0d60*/ 	.word	0x00017e60


	//   ....[46]....
        /*0d64*/ 	.word	0x00017f00


	//   ....[47]....
        /*0d68*/ 	.word	0x00019150


	//   ....[48]....
        /*0d6c*/ 	.word	0x00019180


	//   ....[49]....
        /*0d70*/ 	.word	0x000191a0


	//   ....[50]....
        /*0d74*/ 	.word	0x000191b0


	//   ....[51]....
        /*0d78*/ 	.word	0x0001aa00


	//   ....[52]....
        /*0d7c*/ 	.word	0x0001aa20


	//   ....[53]....
        /*0d80*/ 	.word	0x0001aa40


	//   ....[54]....
        /*0d84*/ 	.word	0x0001aa50


	//   ....[55]....
        /*0d88*/ 	.word	0x0001ae40


	//   ....[56]....
        /*0d8c*/ 	.word	0x0001ae60


	//   ....[57]....
        /*0d90*/ 	.word	0x0001b000


	//   ....[58]....
        /*0d94*/ 	.word	0x0001b010


	//   ....[59]....
        /*0d98*/ 	.word	0x0001b1b0


	//   ....[60]....
        /*0d9c*/ 	.word	0x0001b1d0


	//   ....[61]....
        /*0da0*/ 	.word	0x0001b370


	//   ....[62]....
        /*0da4*/ 	.word	0x0001b380


	//   ....[63]....
        /*0da8*/ 	.word	0x0001b710


	//   ....[64]....
        /*0dac*/ 	.word	0x0001b730


	//   ....[65]....
        /*0db0*/ 	.word	0x0001c420


	//   ....[66]....
        /*0db4*/ 	.word	0x0001c430


	//   ....[67]....
        /*0db8*/ 	.word	0x0001d8f0


	//   ....[68]....
        /*0dbc*/ 	.word	0x0001d910


	//   ....[69]....
        /*0dc0*/ 	.word	0x0001dab0


	//   ....[70]....
        /*0dc4*/ 	.word	0x0001dac0


	//   ....[71]....
        /*0dc8*/ 	.word	0x0001dc60


	//   ....[72]....
        /*0dcc*/ 	.word	0x0001dc80


	//   ....[73]....
        /*0dd0*/ 	.word	0x0001de20


	//   ....[74]....
        /*0dd4*/ 	.word	0x0001de30


	//   ....[75]....
        /*0dd8*/ 	.word	0x0001e0a0


	//   ....[76]....
        /*0ddc*/ 	.word	0x0001e0c0


	//   ....[77]....
        /*0de0*/ 	.word	0x0001e1e0


	//   ....[78]....
        /*0de4*/ 	.word	0x0001e220


	//   ....[79]....
        /*0de8*/ 	.word	0x0001e250


	//   ....[80]....
        /*0dec*/ 	.word	0x0001e280


	//   ....[81]....
        /*0df0*/ 	.word	0x0001e2b0


	//   ....[82]....
        /*0df4*/ 	.word	0x0001e2e0


	//   ....[83]....
        /*0df8*/ 	.word	0x0001e440


	//   ....[84]....
        /*0dfc*/ 	.word	0x0001e480


	//   ....[85]....
        /*0e00*/ 	.word	0x0001e4b0


	//   ....[86]....
        /*0e04*/ 	.word	0x0001e4e0


	//   ....[87]....
        /*0e08*/ 	.word	0x0001e510


	//   ....[88]....
        /*0e0c*/ 	.word	0x0001e540


	//   ....[89]....
        /*0e10*/ 	.word	0x0001e5d0


	//   ....[90]....
        /*0e14*/ 	.word	0x0001e610


	//   ....[91]....
        /*0e18*/ 	.word	0x0001e620


	//   ....[92]....
        /*0e1c*/ 	.word	0x0001e680


	//   ....[93]....
        /*0e20*/ 	.word	0x0001f090


	//   ....[94]....
        /*0e24*/ 	.word	0x0001f0f0


	//   ....[95]....
        /*0e28*/ 	.word	0x0001f140


	//   ....[96]....
        /*0e2c*/ 	.word	0x0001f190


	//   ....[97]....
        /*0e30*/ 	.word	0x0001f1e0


	//   ....[98]....
        /*0e34*/ 	.word	0x0001f260


	//   ....[99]....
        /*0e38*/ 	.word	0x0001f2b0


	//   ....[100]....
        /*0e3c*/ 	.word	0x0001f320


	//   ....[101]....
        /*0e40*/ 	.word	0x0001f390


	//   ....[102]....
        /*0e44*/ 	.word	0x0001f400


	//   ....[103]....
        /*0e48*/ 	.word	0x0001f480


	//   ....[104]....
        /*0e4c*/ 	.word	0x0001f500


	//   ....[105]....
        /*0e50*/ 	.word	0x0001f580


	//   ....[106]....
        /*0e54*/ 	.word	0x0001f5f0


	//   ....[107]....
        /*0e58*/ 	.word	0x0001f670


	//   ....[108]....
        /*0e5c*/ 	.word	0x0001f6f0


	//   ....[109]....
        /*0e60*/ 	.word	0x0001f770


	//   ....[110]....
        /*0e64*/ 	.word	0x0001f7e0


	//   ....[111]....
        /*0e68*/ 	.word	0x0001f840


	//   ....[112]....
        /*0e6c*/ 	.word	0x0001f8a0


	//   ....[113]....
        /*0e70*/ 	.word	0x0001f8f0


	//   ....[114]....
        /*0e74*/ 	.word	0x0001f940


	//   ....[115]....
        /*0e78*/ 	.word	0x0001f9c0


	//   ....[116]....
        /*0e7c*/ 	.word	0x0001fa40


	//   ....[117]....
        /*0e80*/ 	.word	0x0001fac0


	//   ....[118]....
        /*0e84*/ 	.word	0x0001fb30


	//   ....[119]....
        /*0e88*/ 	.word	0x0001fbb0


	//   ....[120]....
        /*0e8c*/ 	.word	0x0001fc30


	//   ....[121]....
        /*0e90*/ 	.word	0x0001fcb0


	//   ....[122]....
        /*0e94*/ 	.word	0x0001fd20


	//   ....[123]....
        /*0e98*/ 	.word	0x0001fda0


	//   ....[124]....
        /*0e9c*/ 	.word	0x0001fe20


	//   ....[125]....
        /*0ea0*/ 	.word	0x0001fea0


	//   ....[126]....
        /*0ea4*/ 	.word	0x0001ff10


	//   ....[127]....
        /*0ea8*/ 	.word	0x0001ff90


	//   ....[128]....
        /*0eac*/ 	.word	0x00020010


	//   ....[129]....
        /*0eb0*/ 	.word	0x00020090


	//   ....[130]....
        /*0eb4*/ 	.word	0x00020100


	//   ....[131]....
        /*0eb8*/ 	.word	0x00020180


	//   ....[132]....
        /*0ebc*/ 	.word	0x00020200


	//   ....[133]....
        /*0ec0*/ 	.word	0x00020280


	//   ....[134]....
        /*0ec4*/ 	.word	0x000202f0


	//   ....[135]....
        /*0ec8*/ 	.word	0x00020370


	//   ....[136]....
        /*0ecc*/ 	.word	0x000203f0


	//   ....[137]....
        /*0ed0*/ 	.word	0x00020440


	//   ....[138]....
        /*0ed4*/ 	.word	0x00020480


	//   ....[139]....
        /*0ed8*/ 	.word	0x000204d0


	//   ....[140]....
        /*0edc*/ 	.word	0x00020520


	//   ....[141]....
        /*0ee0*/ 	.word	0x00020570


	//   ....[142]....
        /*0ee4*/ 	.word	0x000205f0


	//   ....[143]....
        /*0ee8*/ 	.word	0x00020640


	//   ....[144]....
        /*0eec*/ 	.word	0x00020690


	//   ....[145]....
        /*0ef0*/ 	.word	0x000206e0


	//   ....[146]....
        /*0ef4*/ 	.word	0x00020730


	//   ....[147]....
        /*0ef8*/ 	.word	0x00020780


	//   ....[148]....
        /*0efc*/ 	.word	0x00020800


	//   ....[149]....
        /*0f00*/ 	.word	0x00020850


	//   ....[150]....
        /*0f04*/ 	.word	0x000208d0


	//   ....[151]....
        /*0f08*/ 	.word	0x00020940


	//   ....[152]....
        /*0f0c*/ 	.word	0x000209c0


	//   ....[153]....
        /*0f10*/ 	.word	0x00020df0


	//   ....[154]....
        /*0f14*/ 	.word	0x00020e10


	//   ....[155]....
        /*0f18*/ 	.word	0x00020e30


	//   ....[156]....
        /*0f1c*/ 	.word	0x00020e40


	//   ....[157]....
        /*0f20*/ 	.word	0x00021390


	//   ....[158]....
        /*0f24*/ 	.word	0x000213a0


	//   ....[159]....
        /*0f28*/ 	.word	0x000213b0


	//   ....[160]....
        /*0f2c*/ 	.word	0x000213c0


	//   ....[161]....
        /*0f30*/ 	.word	0x000218b0


	//   ....[162]....
        /*0f34*/ 	.word	0x000218d0


	//   ....[163]....
        /*0f38*/ 	.word	0x000218f0


	//   ....[164]....
        /*0f3c*/ 	.word	0x00021900


	//   ....[165]....
        /*0f40*/ 	.word	0x00021e80


	//   ....[166]....
        /*0f44*/ 	.word	0x00021ea0


	//   ....[167]....
        /*0f48*/ 	.word	0x00021eb0


	//   ....[168]....
        /*0f4c*/ 	.word	0x00021ec0


	//   ....[169]....
        /*0f50*/ 	.word	0x00025aa0


	//   ....[170]....
        /*0f54*/ 	.word	0x00025ac0


	//   ....[171]....
        /*0f58*/ 	.word	0x00025ae0


	//   ....[172]....
        /*0f5c*/ 	.word	0x00025af0


	//   ....[173]....
        /*0f60*/ 	.word	0x00025f40


	//   ....[174]....
        /*0f64*/ 	.word	0x00025f50


	//   ....[175]....
        /*0f68*/ 	.word	0x00025f60


	//   ....[176]....
        /*0f6c*/ 	.word	0x00025f70


	//   ....[177]....
        /*0f70*/ 	.word	0x00026340


	//   ....[178]....
        /*0f74*/ 	.word	0x00026360


	//   ....[179]....
        /*0f78*/ 	.word	0x00026380


	//   ....[180]....
        /*0f7c*/ 	.word	0x00026390


	//   ....[181]....
        /*0f80*/ 	.word	0x000267f0


	//   ....[182]....
        /*0f84*/ 	.word	0x00026810


	//   ....[183]....
        /*0f88*/ 	.word	0x00026830


	//   ....[184]....
        /*0f8c*/ 	.word	0x00026840


	//   ....[185]....
        /*0f90*/ 	.word	0x0002a9f0


	//   ....[186]....
        /*0f94*/ 	.word	0x0002aa70


	//   ....[187]....
        /*0f98*/ 	.word	0x0002aaf0


	//   ....[188]....
        /*0f9c*/ 	.word	0x0002ab60


	//   ....[189]....
        /*0fa0*/ 	.word	0x0002abe0


	//   ....[190]....
        /*0fa4*/ 	.word	0x0002ac50


	//   ....[191]....
        /*0fa8*/ 	.word	0x0002acd0


	//   ....[192]....
        /*0fac*/ 	.word	0x0002ad40


	//   ....[193]....
        /*0fb0*/ 	.word	0x0002adc0


	//   ....[194]....
        /*0fb4*/ 	.word	0x0002ae40


	//   ....[195]....
        /*0fb8*/ 	.word	0x0002aec0


	//   ....[196]....
        /*0fbc*/ 	.word	0x0002af30


	//   ....[197]....
        /*0fc0*/ 	.word	0x0002afb0


	//   ....[198]....
        /*0fc4*/ 	.word	0x0002b030


	//   ....[199]....
        /*0fc8*/ 	.word	0x0002b0a0


	//   ....[200]....
        /*0fcc*/ 	.word	0x0002b110


	//   ....[201]....
        /*0fd0*/ 	.word	0x0002b190


	//   ....[202]....
        /*0fd4*/ 	.word	0x0002b210


	//   ....[203]....
        /*0fd8*/ 	.word	0x0002b290


	//   ....[204]....
        /*0fdc*/ 	.word	0x0002b300


	//   ....[205]....
        /*0fe0*/ 	.word	0x0002b380


	//   ....[206]....
        /*0fe4*/ 	.word	0x0002b3f0


	//   ....[207]....
        /*0fe8*/ 	.word	0x0002b460


	//   ....[208]....
        /*0fec*/ 	.word	0x0002b4d0


	//   ....[209]....
        /*0ff0*/ 	.word	0x0002b550


	//   ....[210]....
        /*0ff4*/ 	.word	0x0002b5d0


	//   ....[211]....
        /*0ff8*/ 	.word	0x0002b650


	//   ....[212]....
        /*0ffc*/ 	.word	0x0002b6c0


	//   ....[213]....
        /*1000*/ 	.word	0x0002b740


	//   ....[214]....
        /*1004*/ 	.word	0x0002b7c0


	//   ....[215]....
        /*1008*/ 	.word	0x0002b840


	//   ....[216]....
        /*100c*/ 	.word	0x0002b8b0


	//----- nvinfo : EIATTR_EXIT_INSTR_OFFSETS
	.align		4
.L_726:
        /*1010*/ 	.byte	0x04, 0x1c
        /*1012*/ 	.short	(.L_728 - .L_727)


	//   ....[0]....
.L_727:
        /*1014*/ 	.word	0x00001100


	//   ....[1]....
        /*1018*/ 	.word	0x0001f050


	//----- nvinfo : EIATTR_MAX_THREADS
	.align		4
.L_728:
        /*101c*/ 	.byte	0x04, 0x05
        /*101e*/ 	.short	(.L_730 - .L_729)
.L_729:
        /*1020*/ 	.word	0x00000100
        /*1024*/ 	.word	0x00000001
        /*1028*/ 	.word	0x00000001


	//----- nvinfo : EIATTR_CRS_STACK_SIZE
	.align		4
.L_730:
        /*102c*/ 	.byte	0x04, 0x1e
        /*102e*/ 	.short	(.L_732 - .L_731)
.L_731:
        /*1030*/ 	.word	0x00000000
.L_732:


//--------------------- .nv.info._ZN7cutlass13device_kernelIN5flash19enable_sm80_to_sm89INS1_16FlashAttnFwdSm80INS1_25CollectiveMainloopFwdSm80ILi8ELi1ELb0EN4cute5tupleIJNS5_1CILi128EEENS7_ILi96EEENS7_ILi256EEEEEELi256ENS_10bfloat16_tEfNS_4arch4Sm80ELb1ELb0ELb1ELb0ELb0ELb0ELb1ELb1EEENS1_21CollectiveEpilogueFwdINS6_IJS8_SA_S9_EEENS6_IJNS7_ILi1EEESI_SI_EEESC_SE_Li256ELb0ELb1ELb1ELb0EEENS1_30DynamicPersistentTileSchedulerILi256ELi256ELb1ELb1ELb0EEEEEEEEEvNT_6ParamsE --------------------------
	.section	.nv.info._ZN7cutlass13device_kernelIN5flash19enable_sm80_to_sm89INS1_16FlashAttnFwdSm80INS1_25CollectiveMainloopFwdSm80ILi8ELi1ELb0EN4cute5tupleIJNS5_1CILi128EEENS7_ILi96EEENS7_ILi256EEEEEELi256ENS_10bfloat16_tEfNS_4arch4Sm80ELb1ELb0ELb1ELb0ELb0ELb0ELb1ELb1EEENS1_21CollectiveEpilogueFwdINS6_IJS8_SA_S9_EEENS6_IJNS7_ILi1EEESI_SI_EEESC_SE_Li256ELb0ELb1ELb1ELb0EEENS1_30DynamicPersistentTileSchedulerILi256ELi256ELb1ELb1ELb0EEEEEEEEEvNT_6ParamsE,"",@"SHT_CUDA_INFO"
	.sectionflags	@""
	.align	4


	//----- nvinfo : EIATTR_CUDA_API_VERSION
	.align		4
        /*0000*/ 	.byte	0x04, 0x37
        /*0002*/ 	.short	(.L_734 - .L_733)
.L_733:
        /*0004*/ 	.word	0x00000082


	//----- nvinfo : EIATTR_SW2861232_WAR
	.align		4
.L_734:
        /*0008*/ 	.byte	0x01, 0x35
	.zero		2


	//----- nvinfo : EIATTR_PARAM_CBANK
	.align		4
        /*000c*/ 	.byte	0x04, 0x0a
        /*000e*/ 	.short	(.L_736 - .L_735)
	.align		4
.L_735:
        /*0010*/ 	.word	index@(.nv.constant0._ZN7cutlass13device_kernelIN5flash19enable_sm80_to_sm89INS1_16FlashAttnFwdSm80INS1_25CollectiveMainloopFwdSm80ILi8ELi1ELb0EN4cute5tupleIJNS5_1CILi128EEENS7_ILi96EEENS7_ILi256EEEEEELi256ENS_10bfloat16_tEfNS_4arch4Sm80ELb1ELb0ELb1ELb0ELb0ELb0ELb1ELb1EEENS1_21CollectiveEpilogueFwdINS6_IJS8_SA_S9_EEENS6_IJNS7_ILi1EEESI_SI_EEESC_SE_Li256ELb0ELb1ELb1ELb0EEENS1_30DynamicPersistentTileSchedulerILi256ELi256ELb1ELb1ELb0EEEEEEEEEvNT_6ParamsE)
        /*0014*/ 	.short	0x0160
        /*0016*/ 	.short	0x0428


	//----- nvinfo : EIATTR_CBANK_PARAM_SIZE
	.align		4
.L_736:
        /*0018*/ 	.byte	0x03, 0x19
        /*001a*/ 	.short	0x0428


	//----- nvinfo : EIATTR_KPARAM_INFO
	.align		4
        /*001c*/ 	.byte	0x04, 0x17
        /*001e*/ 	.short	(.L_738 - .L_737)
.L_737:
        /*0020*/ 	.word	0x00000000
        /*0024*/ 	.short	0x0000
        /*0026*/ 	.short	0x0000
        /*0028*/ 	.byte	0x00, 0xf0, 0xa1, 0x10


	//----- nvinfo : EIATTR_MAXREG_COUNT
	.align		4
.L_738:
        /*002c*/ 	.byte	0x03, 0x1b
        /*002e*/ 	.short	0x00ff


	//----- nvinfo : EIATTR_NUM_BARRIERS
	.align		4
        /*0030*/ 	.byte	0x02, 0x4c
        /*0032*/ 	.byte	0x06
	.zero		1


	//----- nvinfo : EIATTR_ANNOTATIONS
	.align		4
        /*0034*/ 	.byte	0x04, 0x55
        /*0036*/ 	.short	(.L_740 - .L_739)


	//   ....[0]....
.L_739:
        /* <DEDUP_REMOVED lines=72> */


	//----- nvinfo : EIATTR_MERCURY_ISA_VERSION
	.align		4
.L_740:
        /*04a0*/ 	.byte	0x03, 0x5f
        /*04a2*/ 	.short	0x0000


	//----- nvinfo : EIATTR_INT_WARP_WIDE_INSTR_OFFSETS
	.align		4
        /*04a4*/ 	.byte	0x04, 0x31
        /*04a6*/ 	.short	(.L_742 - .L_741)


	//   ....[0]....
.L_741:
        /*04a8*/ 	.word	0x000134a0


	//   ....[1]....
        /*04ac*/ 	.word	0x00013520


	//----- nvinfo : EIATTR_COOP_GROUP_MASK_REGIDS
	.align		4
.L_742:
        /*04b0*/ 	.byte	0x04, 0x29
        /*04b2*/ 	.short	(.L_744 - .L_743)


	//   ....[0]....
.L_743:
        /*04b4*/ 	.word	0xffffffff


	//   ....[1]....
        /*04b8*/ 	.word	0xffffffff


	//   ....[2]....
        /*04bc*/ 	.word	0xffffffff


	//   ....[3]....
        /*04c0*/ 	.word	0xffffffff


	//   ....[4]....
        /*04c4*/ 	.word	0xffffffff


	//   ....[5]....
        /*04c8*/ 	.word	0xffffffff


	//   ....[6]....
        /*04cc*/ 	.word	0xffffffff


	//   ....[7]....
        /*04d0*/ 	.word	0xffffffff


	//   ....[8]....
        /*04d4*/ 	.word	0xffffffff


	//   ....[9]....
        /*04d8*/ 	.word	0xffffffff


	//   ....[10]....
        /*04dc*/ 	.word	0xffffffff


	//   ....[11]....
        /*04e0*/ 	.word	0xffffffff


	//   ....[12]....
        /*04e4*/ 	.word	0xffffffff


	//   ....[13]....
        /*04e8*/ 	.word	0xffffffff


	//   ....[14]....
        /*04ec*/ 	.word	0xffffffff


	//   ....[15]....
        /*04f0*/ 	.word	0xffffffff


	//   ....[16]....
        /*04f4*/ 	.word	0xffffffff


	//   ....[17]....
        /*04f8*/ 	.word	0xffffffff


	//   ....[18]....
        /*04fc*/ 	.word	0xffffffff


	//   ....[19]....
        /*0500*/ 	.word	0xffffffff


	//   ....[20]....
        /*0504*/ 	.word	0xffffffff


	//   ....[21]....
        /*0508*/ 	.word	0xffffffff


	//   ....[22]....
        /*050c*/ 	.word	0xffffffff


	//   ....[23]....
        /*0510*/ 	.word	0xffffffff


	//   ....[24]....
        /*0514*/ 	.word	0xffffffff


	//   ....[25]....
        /*0518*/ 	.word	0xffffffff


	//   ....[26]....
        /*051c*/ 	.word	0xffffffff


	//   ....[27]....
        /*0520*/ 	.word	0xffffffff


	//   ....[28]....
        /*0524*/ 	.word	0xffffffff


	//   ....[29]....
        /*0528*/ 	.word	0xffffffff


	//   ....[30]....
        /*052c*/ 	.word	0xffffffff


	//   ....[31]....
        /*0530*/ 	.word	0xffffffff


	//   ....[32]....
        /*0534*/ 	.word	0xffffffff


	//   ....[33]....
        /*0538*/ 	.word	0xffffffff


	//   ....[34]....
        /*053c*/ 	.word	0xffffffff


	//   ....[35]....
        /*0540*/ 	.word	0xffffffff


	//   ....[36]....
        /*0544*/ 	.word	0xffffffff


	//   ....[37]....
        /*0548*/ 	.word	0xffffffff


	//   ....[38]....
        /*054c*/ 	.word	0xffffffff


	//   ....[39]....
        /*0550*/ 	.word	0xffffffff


	//   ....[40]....
        /*0554*/ 	.word	0xffffffff


	//   ....[41]....
        /*0558*/ 	.word	0xffffffff


	//   ....[42]....
        /*055c*/ 	.word	0xffffffff


	//   ....[43]....
        /*0560*/ 	.word	0xffffffff


	//   ....[44]....
        /*0564*/ 	.word	0xffffffff


	//   ....[45]....
        /*0568*/ 	.word	0xffffffff


	//   ....[46]....
        /*056c*/ 	.word	0xffffffff


	//   ....[47]....
        /*0570*/ 	.word	0xffffffff


	//   ....[48]....
        /*0574*/ 	.word	0xffffffff


	//   ....[49]....
        /*0578*/ 	.word	0xffffffff


	//   ....[50]....
        /*057c*/ 	.word	0xffffffff


	//   ....[51]....
        /*0580*/ 	.word	0xffffffff


	//----- nvinfo : EIATTR_COOP_GROUP_INSTR_OFFSETS
	.align		4
.L_744:
        /*0584*/ 	.byte	0x04, 0x28
        /*0586*/ 	.short	(.L_746 - .L_745)


	//   ....[0]....
.L_745:
        /*0588*/ 	.word	0x00000050


	//   ....[1]....
        /*058c*/ 	.word	0x00001ad0


	//   ....[2]....
        /*0590*/ 	.word	0x00001af0


	//   ....[3]....
        /*0594*/ 	.word	0x00001cb0


	//   ....[4]....
        /*0598*/ 	.word	0x00001cc0


	//   ....[5]....
        /*059c*/ 	.word	0x00001e70


	//   ....[6]....
        /*05a0*/ 	.word	0x00001e90


	//   ....[7]....
        /*05a4*/ 	.word	0x00002040


	//   ....[8]....
        /*05a8*/ 	.word	0x00002050


	//   ....[9]....
        /*05ac*/ 	.word	0x000046f0


	//   ....[10]....
        /*05b0*/ 	.word	0x000048b0


	//   ....[11]....
        /*05b4*/ 	.word	0x00005050


	//   ....[12]....
        /*05b8*/ 	.word	0x00005100


	//   ....[13]....
        /*05bc*/ 	.word	0x00005120


	//   ....[14]....
        /*05c0*/ 	.word	0x00005140


	//   ....[15]....
        /*05c4*/ 	.word	0x00008ff0


	//   ....[16]....
        /*05c8*/ 	.word	0x00009f70


	//   ....[17]....
        /*05cc*/ 	.word	0x0000af10


	//   ....[18]....
        /*05d0*/ 	.word	0x0000af30


	//   ....[19]....
        /*05d4*/ 	.word	0x0000af90


	//   ....[20]....
        /*05d8*/ 	.word	0x0000afa0


	//   ....[21]....
        /*05dc*/ 	.word	0x0000fb30


	//   ....[22]....
        /*05e0*/ 	.word	0x0000fb80


	//   ....[23]....
        /*05e4*/ 	.word	0x0000fba0


	//   ....[24]....
        /*05e8*/ 	.word	0x0000fbc0


	//   ....[25]....
        /*05ec*/ 	.word	0x00012a10


	//   ....[26]....
        /*05f0*/ 	.word	0x00012a60


	//   ....[27]....
        /*05f4*/ 	.word	0x00012a80


	//   ....[28]....
        /*05f8*/ 	.word	0x00012aa0


	//   ....[29]....
        /*05fc*/ 	.word	0x00013660


	//   ....[30]....
        /*0600*/ 	.word	0x00013af0


	//   ....[31]....
        /*0604*/ 	.word	0x00013b00


	//   ....[32]....
        /*0608*/ 	.word	0x00013b30


	//   ....[33]....
        /*060c*/ 	.word	0x00013b50


	//   ....[34]....
        /*0610*/ 	.word	0x00013c50


	//   ....[35]....
        /*0614*/ 	.word	0x00013cb0


	//   ....[36]....
        /*0618*/ 	.word	0x00014820


	//   ....[37]....
        /*061c*/ 	.word	0x00014830


	//   ....[38]....
        /*0620*/ 	.word	0x000153e0


	//   ....[39]....
        /*0624*/ 	.word	0x000154f0


	//   ....[40]....
        /*0628*/ 	.word	0x00015560


	//   ....[41]....
        /*062c*/ 	.word	0x000155d0


	//   ....[42]....
        /*0630*/ 	.word	0x00015630


	//   ....[43]....
        /*0634*/ 	.word	0x000156a0


	//   ....[44]....
        /*0638*/ 	.word	0x00015710


	//   ....[45]....
        /*063c*/ 	.word	0x00015780


	//   ....[46]....
        /*0640*/ 	.word	0x000157e0


	//   ....[47]....
        /*0644*/ 	.word	0x00015840


	//   ....[48]....
        /*0648*/ 	.word	0x000158a0


	//   ....[49]....
        /*064c*/ 	.word	0x000158f0


	//   ....[50]....
        /*0650*/ 	.word	0x00015950


	//   ....[51]....
        /*0654*/ 	.word	0x000159c0


	//----- nvinfo : EIATTR_EXIT_INSTR_OFFSETS
	.align		4
.L_746:
        /*0658*/ 	.byte	0x04, 0x1c
        /*065a*/ 	.short	(.L_748 - .L_747)


	//   ....[0]....
.L_747:
        /*065c*/ 	.word	0x000000a0


	//   ....[1]....
        /*0660*/ 	.word	0x000154a0


	//----- nvinfo : EIATTR_MAX_THREADS
	.align		4
.L_748:
        /*0664*/ 	.byte	0x04, 0x05
        /*0666*/ 	.short	(.L_750 - .L_749)
.L_749:
        /*0668*/ 	.word	0x00000100
        /*066c*/ 	.word	0x00000001
        /*0670*/ 	.word	0x00000001


	//----- nvinfo : EIATTR_CRS_STACK_SIZE
	.align		4
.L_750:
        /*0674*/ 	.byte	0x04, 0x1e
        /*0676*/ 	.short	(.L_752 - .L_751)
.L_751:
        /*0678*/ 	.word	0x00000000
.L_752:


//--------------------- .nv.info._ZN7cutlass13device_kernelIN5flash19enable_sm80_to_sm89INS1_16FlashAttnFwdSm80INS1_25CollectiveMainloopFwdSm80ILi8ELi1ELb0EN4cute5tupleIJNS5_1CILi128EEENS7_ILi64EEENS7_ILi256EEEEEELi256ENS_10bfloat16_tEfNS_4arch4Sm80ELb1ELb0ELb1ELb1ELb0ELb0ELb1ELb1EEENS1_21CollectiveEpilogueFwdINS6_IJS8_SA_S9_EEENS6_IJNS7_ILi1EEESI_SI_EEESC_SE_Li256ELb1ELb1ELb1ELb0EEENS1_36VarlenDynamicPersistentTileSchedulerILi128ELi64ELi256ELi256ELb1ELb1ELb0ELb1ELb1ELb1EEEEEEEEEvNT_6ParamsE --------------------------
	.section	.nv.info._ZN7cutlass13device_kernelIN5flash19enable_sm80_to_sm89INS1_16FlashAttnFwdSm80INS1_25CollectiveMainloopFwdSm80ILi8ELi1ELb0EN4cute5tupleIJNS5_1CILi128EEENS7_ILi64EEENS7_ILi256EEEEEELi256ENS_10bfloat16_tEfNS_4arch4Sm80ELb1ELb0ELb1ELb1ELb0ELb0ELb1ELb1EEENS1_21CollectiveEpilogueFwdINS6_IJS8_SA_S9_EEENS6_IJNS7_ILi1EEESI_SI_EEESC_SE_Li256ELb1ELb1ELb1ELb0EEENS1_36VarlenDynamicPersistentTileSchedulerILi128ELi64ELi256ELi256ELb1ELb1ELb0ELb1ELb1ELb1EEEEEEEEEvNT_6ParamsE,"",@"SHT_CUDA_INFO"
	.sectionflags	@""
	.align	4


	//----- nvinfo : EIATTR_CUDA_API_VERSION
	.align		4
        /*0000*/ 	.byte	0x04, 0x37
        /*0002*/ 	.short	(.L_754 - .L_753)
.L_753:
        /*0004*/ 	.word	0x00000082


	//----- nvinfo : EIATTR_SW2861232_WAR
	.align		4
.L_754:
        /*0008*/ 	.byte	0x01, 0x35
	.zero		2


	//----- nvinfo : EIATTR_PARAM_CBANK
	.align		4
        /*000c*/ 	.byte	0x04, 0x0a
        /*000e*/ 	.short	(.L_756 - .L_755)
	.align		4
.L_755:
        /*0010*/ 	.word	index@(.nv.constant0._ZN7cutlass13device_kernelIN5flash19enable_sm80_to_sm89INS1_16FlashAttnFwdSm80INS1_25CollectiveMainloopFwdSm80ILi8ELi1ELb0EN4cute5tupleIJNS5_1CILi128EEENS7_ILi64EEENS7_ILi256EEEEEELi256ENS_10bfloat16_tEfNS_4arch4Sm80ELb1ELb0ELb1ELb1ELb0ELb0ELb1ELb1EEENS1_21CollectiveEpilogueFwdINS6_IJS8_SA_S9_EEENS6_IJNS7_ILi1EEESI_SI_EEESC_SE_Li256ELb1ELb1ELb1ELb0EEENS1_36VarlenDynamicPersistentTileSchedulerILi128ELi64ELi256ELi256ELb1ELb1ELb0ELb1ELb1ELb1EEEEEEEEEvNT_6ParamsE)
        /*0014*/ 	.short	0x0160
        /*0016*/ 	.short	0x0438


	//----- nvinfo : EIATTR_CBANK_PARAM_SIZE
	.align		4
.L_756:
        /*0018*/ 	.byte	0x03, 0x19
        /*001a*/ 	.short	0x0438


	//----- nvinfo : EIATTR_KPARAM_INFO
	.align		4
        /*001c*/ 	.byte	0x04, 0x17
        /*001e*/ 	.short	(.L_758 - .L_757)
.L_757:
        /*0020*/ 	.word	0x00000000
        /*0024*/ 	.short	0x0000
        /*0026*/ 	.short	0x0000
        /*0028*/ 	.byte	0x00, 0xf0, 0xe1, 0x10


	//----- nvinfo : EIATTR_MAXREG_COUNT
	.align		4
.L_758:
        /*002c*/ 	.byte	0x03, 0x1b
        /*002e*/ 	.short	0x00ff


	//----- nvinfo : EIATTR_NUM_BARRIERS
	.align		4
        /*0030*/ 	.byte	0x02, 0x4c
        /*0032*/ 	.byte	0x06
	.zero		1


	//----- nvinfo : EIATTR_ANNOTATIONS
	.align		4
        /*0034*/ 	.byte	0x04, 0x55
        /*0036*/ 	.short	(.L_760 - .L_759)


	//   ....[0]....
.L_759:
        /* <DEDUP_REMOVED lines=152> */


	//----- nvinfo : EIATTR_MERCURY_ISA_VERSION
	.align		4
.L_760:
        /*09a0*/ 	.byte	0x03, 0x5f
        /*09a2*/ 	.short	0x0000


	//----- nvinfo : EIATTR_INT_WARP_WIDE_INSTR_OFFSETS
	.align		4
        /*09a4*/ 	.byte	0x04, 0x31
        /*09a6*/ 	.short	(.L_762 - .L_761)


	//   ....[0]....
.L_761:
        /*09a8*/ 	.word	0x0000ee20


	//   ....[1]....
        /*09ac*/ 	.word	0x0000eea0


	//----- nvinfo : EIATTR_COOP_GROUP_MASK_REGIDS
	.align		4
.L_762:
        /*09b0*/ 	.byte	0x04, 0x29
        /*09b2*/ 	.short	(.L_764 - .L_763)


	//   ....[0]....
.L_763:
        /*09b4*/ 	.word	0xffffffff


	//   ....[1]....
        /*09b8*/ 	.word	0xffffffff


	//   ....[2]....
        /*09bc*/ 	.word	0xffffffff


	//   ....[3]....
        /*09c0*/ 	.word	0xffffffff


	//   ....[4]....
        /*09c4*/ 	.word	0xffffffff


	//   ....[5]....
        /*09c8*/ 	.word	0xffffffff


	//   ....[6]....
        /*09cc*/ 	.word	0xffffffff


	//   ....[7]....
        /*09d0*/ 	.word	0xffffffff


	//   ....[8]....
        /*09d4*/ 	.word	0xffffffff


	//   ....[9]....
        /*09d8*/ 	.word	0xffffffff


	//   ....[10]....
        /*09dc*/ 	.word	0xffffffff


	//   ....[11]....
        /*09e0*/ 	.word	0xffffffff


	//   ....[12]....
        /*09e4*/ 	.word	0xffffffff


	//   ....[13]....
        /*09e8*/ 	.word	0xffffffff


	//   ....[14]....
        /*09ec*/ 	.word	0xffffffff


	//   ....[15]....
        /*09f0*/ 	.word	0xffffffff


	//   ....[16]....
        /*09f4*/ 	.word	0xffffffff


	//   ....[17]....
        /*09f8*/ 	.word	0xffffffff


	//   ....[18]....
        /*09fc*/ 	.word	0xffffffff


	//   ....[19]....
        /*0a00*/ 	.word	0xffffffff


	//   ....[20]....
        /*0a04*/ 	.word	0xffffffff


	//   ....[21]....
        /*0a08*/ 	.word	0xffffffff


	//   ....[22]....
        /*0a0c*/ 	.word	0xffffffff


	//   ....[23]....
        /*0a10*/ 	.word	0xffffffff


	//   ....[24]....
        /*0a14*/ 	.word	0xffffffff


	//   ....[25]....
        /*0a18*/ 	.word	0xffffffff


	//   ....[26]....
        /*0a1c*/ 	.word	0xffffffff


	//   ....[27]....
        /*0a20*/ 	.word	0xffffffff


	//   ....[28]....
        /*0a24*/ 	.word	0xffffffff


	//   ....[29]....
        /*0a28*/ 	.word	0xffffffff


	//   ....[30]....
        /*0a2c*/ 	.word	0xffffffff


	//   ....[31]....
        /*0a30*/ 	.word	0xffffffff


	//   ....[32]....
        /*0a34*/ 	.word	0xffffffff


	//   ....[33]....
        /*0a38*/ 	.word	0xffffffff


	//   ....[34]....
        /*0a3c*/ 	.word	0xffffffff


	//   ....[35]....
        /*0a40*/ 	.word	0xffffffff


	//   ....[36]....
        /*0a44*/ 	.word	0xffffffff


	//   ....[37]....
        /*0a48*/ 	.word	0xffffffff


	//   ....[38]....
        /*0a4c*/ 	.word	0xffffffff


	//   ....[39]....
        /*0a50*/ 	.word	0xffffffff


	//   ....[40]....
        /*0a54*/ 	.word	0xffffffff


	//   ....[41]....
        /*0a58*/ 	.word	0xffffffff


	//   ....[42]....
        /*0a5c*/ 	.word	0xffffffff


	//   ....[43]....
        /*0a60*/ 	.word	0xffffffff


	//   ....[44]....
        /*0a64*/ 	.word	0xffffffff


	//   ....[45]....
        /*0a68*/ 	.word	0xffffffff


	//   ....[46]....
        /*0a6c*/ 	.word	0xffffffff


	//   ....[47]....
        /*0a70*/ 	.word	0xffffffff


	//   ....[48]....
        /*0a74*/ 	.word	0xffffffff


	//   ....[49]....
        /*0a78*/ 	.word	0xffffffff


	//   ....[50]....
        /*0a7c*/ 	.word	0xffffffff


	//   ....[51]....
        /*0a80*/ 	.word	0xffffffff


	//   ....[52]....
        /*0a84*/ 	.word	0xffffffff


	//   ....[53]....
        /*0a88*/ 	.word	0xffffffff


	//   ....[54]....
        /*0a8c*/ 	.word	0xffffffff


	//   ....[55]....
        /*0a90*/ 	.word	0xffffffff


	//   ....[56]....
        /*0a94*/ 	.word	0xffffffff


	//   ....[57]....
        /*0a98*/ 	.word	0xffffffff


	//   ....[58]....
        /*0a9c*/ 	.word	0xffffffff


	//   ....[59]....
        /*0aa0*/ 	.word	0xffffffff


	//   ....[60]....
        /*0aa4*/ 	.word	0xffffffff


	//   ....[61]....
        /*0aa8*/ 	.word	0xffffffff


	//   ....[62]....
        /*0aac*/ 	.word	0xffffffff


	//   ....[63]....
        /*0ab0*/ 	.word	0xffffffff


	//   ....[64]....
        /*0ab4*/ 	.word	0xffffffff


	//   ....[65]....
        /*0ab8*/ 	.word	0xffffffff


	//   ....[66]....
        /*0abc*/ 	.word	0xffffffff


	//   ....[67]....
        /*0ac0*/ 	.word	0xffffffff


	//   ....[68]....
        /*0ac4*/ 	.word	0xffffffff


	//   ....[69]....
        /*0ac8*/ 	.word	0xffffffff


	//   ....[70]....
        /*0acc*/ 	.word	0xffffffff


	//   ....[71]....
        /*0ad0*/ 	.word	0xffffffff


	//   ....[72]....
        /*0ad4*/ 	.word	0xffffffff


	//   ....[73]....
        /*0ad8*/ 	.word	0xffffffff


	//   ....[74]....
        /*0adc*/ 	.word	0xffffffff


	//   ....[75]....
        /*0ae0*/ 	.word	0xffffffff


	//   ....[76]....
        /*0ae4*/ 	.word	0xffffffff


	//   ....[77]....
        /*0ae8*/ 	.word	0xffffffff


	//   ....[78]....
        /*0aec*/ 	.word	0xffffffff


	//   ....[79]....
        /*0af0*/ 	.word	0xffffffff


	//   ....[80]....
        /*0af4*/ 	.word	0xffffffff


	//   ....[81]....
        /*0af8*/ 	.word	0xffffffff


	//   ....[82]....
        /*0afc*/ 	.word	0xffffffff


	//   ....[83]....
        /*0b00*/ 	.word	0xffffffff


	//   ....[84]....
        /*0b04*/ 	.word	0xffffffff


	//   ....[85]....
        /*0b08*/ 	.word	0xffffffff


	//   ....[86]....
        /*0b0c*/ 	.word	0xffffffff


	//   ....[87]....
        /*0b10*/ 	.word	0xffffffff


	//   ....[88]....
        /*0b14*/ 	.word	0xffffffff


	//   ....[89]....
        /*0b18*/ 	.word	0xffffffff


	//   ....[90]....
        /*0b1c*/ 	.word	0xffffffff


	//   ....[91]....
        /*0b20*/ 	.word	0xffffffff


	//   ....[92]....
        /*0b24*/ 	.word	0xffffffff


	//   ....[93]....
        /*0b28*/ 	.word	0xffffffff


	//   ....[94]....
        /*0b2c*/ 	.word	0xffffffff


	//   ....[95]....
        /*0b30*/ 	.word	0xffffffff


	//   ....[96]....
        /*0b34*/ 	.word	0xffffffff


	//   ....[97]....
        /*0b38*/ 	.word	0xffffffff


	//   ....[98]....
        /*0b3c*/ 	.word	0xffffffff


	//   ....[99]....
        /*0b40*/ 	.word	0xffffffff


	//   ....[100]....
        /*0b44*/ 	.word	0xffffffff


	//   ....[101]....
        /*0b48*/ 	.word	0xffffffff


	//   ....[102]....
        /*0b4c*/ 	.word	0xffffffff


	//   ....[103]....
        /*0b50*/ 	.word	0xffffffff


	//   ....[104]....
        /*0b54*/ 	.word	0xffffffff


	//   ....[105]....
        /*0b58*/ 	.word	0xffffffff


	//   ....[106]....
        /*0b5c*/ 	.word	0xffffffff


	//   ....[107]....
        /*0b60*/ 	.word	0xffffffff


	//   ....[108]....
        /*0b64*/ 	.word	0xffffffff


	//   ....[109]....
        /*0b68*/ 	.word	0xffffffff


	//   ....[110]....
        /*0b6c*/ 	.word	0xffffffff


	//   ....[111]....
        /*0b70*/ 	.word	0xffffffff


	//   ....[112]....
        /*0b74*/ 	.word	0xffffffff


	//   ....[113]....
        /*0b78*/ 	.word	0xffffffff


	//   ....[114]....
        /*0b7c*/ 	.word	0xffffffff


	//   ....[115]....
        /*0b80*/ 	.word	0xffffffff


	//   ....[116]....
        /*0b84*/ 	.word	0xffffffff


	//   ....[117]....
        /*0b88*/ 	.word	0xffffffff


	//   ....[118]....
        /*0b8c*/ 	.word	0xffffffff


	//   ....[119]....
        /*0b90*/ 	.word	0xffffffff


	//   ....[120]....
        /*0b94*/ 	.word	0xffffffff


	//   ....[121]....
        /*0b98*/ 	.word	0xffffffff


	//   ....[122]....
        /*0b9c*/ 	.word	0xffffffff


	//   ....[123]....
        /*0ba0*/ 	.word	0xffffffff


	//   ....[124]....
        /*0ba4*/ 	.word	0xffffffff


	//   ....[125]....
        /*0ba8*/ 	.word	0xffffffff


	//   ....[126]....
        /*0bac*/ 	.word	0xffffffff


	//   ....[127]....
        /*0bb0*/ 	.word	0xffffffff


	//   ....[128]....
        /*0bb4*/ 	.word	0xffffffff


	//   ....[129]....
        /*0bb8*/ 	.word	0xffffffff


	//   ....[130]....
        /*0bbc*/ 	.word	0xffffffff


	//   ....[131]....
        /*0bc0*/ 	.word	0xffffffff


	//   ....[132]....
        /*0bc4*/ 	.word	0xffffffff


	//   ....[133]....
        /*0bc8*/ 	.word	0xffffffff


	//   ....[134]....
        /*0bcc*/ 	.word	0xffffffff


	//   ....[135]....
        /*0bd0*/ 	.word	0xffffffff


	//   ....[136]....
        /*0bd4*/ 	.word	0xffffffff


	//   ....[137]....
        /*0bd8*/ 	.word	0xffffffff


	//   ....[138]....
        /*0bdc*/ 	.word	0xffffffff


	//   ....[139]....
        /*0be0*/ 	.word	0xffffffff


	//   ....[140]....
        /*0be4*/ 	.word	0xffffffff


	//   ....[141]....
        /*0be8*/ 	.word	0xffffffff


	//   ....[142]....
        /*0bec*/ 	.word	0xffffffff


	//   ....[143]....
        /*0bf0*/ 	.word	0xffffffff


	//   ....[144]....
        /*0bf4*/ 	.word	0xffffffff


	//   ....[145]....
        /*0bf8*/ 	.word	0xffffffff


	//   ....[146]....
        /*0bfc*/ 	.word	0xffffffff


	//----- nvinfo : EIATTR_COOP_GROUP_INSTR_OFFSETS
	.align		4
.L_764:
        /*0c00*/ 	.byte	0x04, 0x28
        /*0c02*/ 	.short	(.L_766 - .L_765)


	//   ....[0]....
.L_765:
        /*0c04*/ 	.word	0x00000050


	//   ....[1]....
        /*0c08*/ 	.word	0x00000200


	//   ....[2]....
        /*0c0c*/ 	.word	0x00000230


	//   ....[3]....
        /*0c10*/ 	.word	0x00000260


	//   ....[4]....
        /*0c14*/ 	.word	0x00000290


	//   ....[5]....
        /*0c18*/ 	.word	0x000002c0


	//   ....[6]....
        /*0c1c*/ 	.word	0x000002f0


	//   ....[7]....
        /*0c20*/ 	.word	0x00000450


	//   ....[8]....
        /*0c24*/ 	.word	0x00000490


	//   ....[9]....
        /*0c28*/ 	.word	0x000004c0


	//   ....[10]....
        /*0c2c*/ 	.word	0x000004f0


	//   ....[11]....
        /*0c30*/ 	.word	0x00000520


	//   ....[12]....
        /*0c34*/ 	.word	0x00000550


	//   ....[13]....
        /*0c38*/ 	.word	0x000005e0


	//   ....[14]....
        /*0c3c*/ 	.word	0x00000630


	//   ....[15]....
        /*0c40*/ 	.word	0x00000650


	//   ....[16]....
        /*0c44*/ 	.word	0x000006b0


	//   ....[17]....
        /*0c48*/ 	.word	0x00002fb0


	//   ....[18]....
        /*0c4c*/ 	.word	0x00002fd0


	//   ....[19]....
        /*0c50*/ 	.word	0x00003240


	//   ....[20]....
        /*0c54*/ 	.word	0x00003250


	//   ....[21]....
        /*0c58*/ 	.word	0x000034b0


	//   ....[22]....
        /*0c5c*/ 	.word	0x000034d0


	//   ....[23]....
        /*0c60*/ 	.word	0x00003730


	//   ....[24]....
        /*0c64*/ 	.word	0x00003740


	//   ....[25]....
        /*0c68*/ 	.word	0x000052b0


	//   ....[26]....
        /*0c6c*/ 	.word	0x000052e0


	//   ....[27]....
        /*0c70*/ 	.word	0x00005820


	//   ....[28]....
        /*0c74*/ 	.word	0x000059a0


	//   ....[29]....
        /*0c78*/ 	.word	0x000059c0


	//   ....[30]....
        /*0c7c*/ 	.word	0x00005a20


	//   ....[31]....
        /*0c80*/ 	.word	0x000083d0


	//   ....[32]....
        /*0c84*/ 	.word	0x00008420


	//   ....[33]....
        /*0c88*/ 	.word	0x00008d10


	//   ....[34]....
        /*0c8c*/ 	.word	0x00008db0


	//   ....[35]....
        /*0c90*/ 	.word	0x00008de0


	//   ....[36]....
        /*0c94*/ 	.word	0x00008ee0


	//   ....[37]....
        /*0c98*/ 	.word	0x0000c3b0


	//   ....[38]....
        /*0c9c*/ 	.word	0x0000c3d0


	//   ....[39]....
        /*0ca0*/ 	.word	0x0000c410


	//   ....[40]....
        /*0ca4*/ 	.word	0x0000c450


	//   ....[41]....
        /*0ca8*/ 	.word	0x0000e3d0


	//   ....[42]....
        /*0cac*/ 	.word	0x0000e420


	//   ....[43]....
        /*0cb0*/ 	.word	0x0000e440


	//   ....[44]....
        /*0cb4*/ 	.word	0x0000e460


	//   ....[45]....
        /*0cb8*/ 	.word	0x0000fce0


	//   ....[46]....
        /*0cbc*/ 	.word	0x0000fd00


	//   ....[47]....
        /*0cc0*/ 	.word	0x0000fd20


	//   ....[48]....
        /*0cc4*/ 	.word	0x0000fd30


	//   ....[49]....
        /*0cc8*/ 	.word	0x00010130


	//   ....[50]....
        /*0ccc*/ 	.word	0x00010150


	//   ....[51]....
        /*0cd0*/ 	.word	0x00010320


	//   ....[52]....
        /*0cd4*/ 	.word	0x00010330


	//   ....[53]....
        /*0cd8*/ 	.word	0x00010510


	//   ....[54]....
        /*0cdc*/ 	.word	0x00010530


	//   ....[55]....
        /*0ce0*/ 	.word	0x00010710


	//   ....[56]....
        /*0ce4*/ 	.word	0x00010720


	//   ....[57]....
        /*0ce8*/ 	.word	0x00010b00


	//   ....[58]....
        /*0cec*/ 	.word	0x00010b20


	//   ....[59]....
        /*0cf0*/ 	.word	0x00011770


	//   ....[60]....
        /*0cf4*/ 	.word	0x00011780


	//   ....[61]....
        /*0cf8*/ 	.word	0x00012b80


	//   ....[62]....
        /*0cfc*/ 	.word	0x00012ba0


	//   ....[63]....
        /*0d00*/ 	.word	0x00012d80


	//   ....[64]....
        /*0d04*/ 	.word	0x00012d90


	//   ....[65]....
        /*0d08*/ 	.word	0x00012f70


	//   ....[66]....
        /*0d0c*/ 	.word	0x00012f90


	//   ....[67]....
        /*0d10*/ 	.word	0x00013170


	//   ....[68]....
        /*0d14*/ 	.word	0x00013180


	//   ....[69]....
        /*0d18*/ 	.word	0x00013420


	//   ....[70]....
        /*0d1c*/ 	.word	0x00013440


	//   ....[71]....
        /*0d20*/ 	.word	0x00013570


	//   ....[72]....
        /*0d24*/ 	.word	0x000135b0


	//   ....[73]....
        /*0d28*/ 	.word	0x000135e0


	//   ....[74]....
        /*0d2c*/ 	.word	0x00013610


	//   ....[75]....
        /*0d30*/ 	.word	0x00013640


	//   ....[76]....
        /*0d34*/ 	.word	0x00013670


	//   ....[77]....
        /*0d38*/ 	.word	0x000137d0


	//   ....[78]....
        /*0d3c*/ 	.word	0x00013810


	//   ....[79]....
        /*0d40*/ 	.word	0x00013840


	//   ....[80]....
        /*0d44*/ 	.word	0x00013870


	//   ....[81]....
        /*0d48*/ 	.word	0x000138a0


	//   ....[82]....
        /*0d4c*/ 	.word	0x000138d0


	//   ....[83]....
        /*0d50*/ 	.word	0x00013960


	//   ....[84]....
        /*0d54*/ 	.word	0x000139c0


	//   ....[85]....
        /*0d58*/ 	.word	0x000139d0


	//   ....[86]....
        /*0d5c*/ 	.word	0x00013a30


	//   ....[87]....
        /*0d60*/ 	.word	0x00014490


	//   ....[88]....
        /*0d64*/ 	.word	0x000144f0


	//   ....[89]....
        /*0d68*/ 	.word	0x00014540


	//   ....[90]....
        /*0d6c*/ 	.word	0x00014590


	//   ....[91]....
        /*0d70*/ 	.word	0x000145e0


	//   ....[92]....
        /*0d74*/ 	.word	0x00014650


	//   ....[93]....
        /*0d78*/ 	.word	0x00014690


	//   ....[94]....
        /*0d7c*/ 	.word	0x00014700


	//   ....[95]....
        /*0d80*/ 	.word	0x00014770


	//   ....[96]....
        /*0d84*/ 	.word	0x000147d0


	//   ....[97]....
        /*0d88*/ 	.word	0x00014840


	//   ....[98]....
        /*0d8c*/ 	.word	0x000148b0


	//   ....[99]....
        /*0d90*/ 	.word	0x00014910


	//   ....[100]....
        /*0d94*/ 	.word	0x00014970


	//   ....[101]....
        /*0d98*/ 	.word	0x000149d0


	//   ....[102]....
        /*0d9c*/ 	.word	0x00014a40


	//   ....[103]....
        /*0da0*/ 	.word	0x00014aa0


	//   ....[104]....
        /*0da4*/ 	.word	0x00014b00


	//   ....[105]....
        /*0da8*/ 	.word	0x00014b50


	//   ....[106]....
        /*0dac*/ 	.word	0x00014bb0


	//   ....[107]....
        /*0db0*/ 	.word	0x00014c00


	//   ....[108]....
        /*0db4*/ 	.word	0x00014c60


	//   ....[109]....
        /*0db8*/ 	.word	0x00014cd0


	//   ....[110]....
        /*0dbc*/ 	.word	0x00014d40


	//   ....[111]....
        /*0dc0*/ 	.word	0x00014da0


	//   ....[112]....
        /*0dc4*/ 	.word	0x00014e00


	//   ....[113]....
        /*0dc8*/ 	.word	0x00014e60


	//   ....[114]....
        /*0dcc*/ 	.word	0x00014ed0


	//   ....[115]....
        /*0dd0*/ 	.word	0x00014f30


	//   ....[116]....
        /*0dd4*/ 	.word	0x00014f90


	//   ....[117]....
        /*0dd8*/ 	.word	0x00014ff0


	//   ....[118]....
        /*0ddc*/ 	.word	0x00015060


	//   ....[119]....
        /*0de0*/ 	.word	0x000150c0


	//   ....[120]....
        /*0de4*/ 	.word	0x00015120


	//   ....[121]....
        /*0de8*/ 	.word	0x00015180


	//   ....[122]....
        /*0dec*/ 	.word	0x000151f0


	//   ....[123]....
        /*0df0*/ 	.word	0x00015250


	//   ....[124]....
        /*0df4*/ 	.word	0x000152b0


	//   ....[125]....
        /*0df8*/ 	.word	0x00015310


	//   ....[126]....
        /*0dfc*/ 	.word	0x00015380


	//   ....[127]....
        /*0e00*/ 	.word	0x000153e0


	//   ....[128]....
        /*0e04*/ 	.word	0x00015440


	//   ....[129]....
        /*0e08*/ 	.word	0x000154a0


	//   ....[130]....
        /*0e0c*/ 	.word	0x00015510


	//   ....[131]....
        /*0e10*/ 	.word	0x00015560


	//   ....[132]....
        /*0e14*/ 	.word	0x000155a0


	//   ....[133]....
        /*0e18*/ 	.word	0x000155f0


	//   ....[134]....
        /*0e1c*/ 	.word	0x00015640


	//   ....[135]....
        /*0e20*/ 	.word	0x00015690


	//   ....[136]....
        /*0e24*/ 	.word	0x00015700


	//   ....[137]....
        /*0e28*/ 	.word	0x00015740


	//   ....[138]....
        /*0e2c*/ 	.word	0x00015790


	//   ....[139]....
        /*0e30*/ 	.word	0x000157e0


	//   ....[140]....
        /*0e34*/ 	.word	0x00015830


	//   ....[141]....
        /*0e38*/ 	.word	0x00015880


	//   ....[142]....
        /*0e3c*/ 	.word	0x000158f0


	//   ....[143]....
        /*0e40*/ 	.word	0x00015930


	//   ....[144]....
        /*0e44*/ 	.word	0x000159a0


	//   ....[145]....
        /*0e48*/ 	.word	0x00015a00


	//   ....[146]....
        /*0e4c*/ 	.word	0x00015a60


	//----- nvinfo : EIATTR_EXIT_INSTR_OFFSETS
	.align		4
.L_766:
        /*0e50*/ 	.byte	0x04, 0x1c
        /*0e52*/ 	.short	(.L_768 - .L_767)


	//   ....[0]....
.L_767:
        /*0e54*/ 	.word	0x000010d0


	//   ....[1]....
        /*0e58*/ 	.word	0x00014450


	//----- nvinfo : EIATTR_MAX_THREADS
	.align		4
.L_768:
        /*0e5c*/ 	.byte	0x04, 0x05
        /*0e5e*/ 	.short	(.L_770 - .L_769)
.L_769:
        /*0e60*/ 	.word	0x00000100
        /*0e64*/ 	.word	0x00000001
        /*0e68*/ 	.word	0x00000001


	//----- nvinfo : EIATTR_CRS_STACK_SIZE
	.align		4
.L_770:
        /*0e6c*/ 	.byte	0x04, 0x1e
        /*0e6e*/ 	.short	(.L_772 - .L_771)
.L_771:
        /*0e70*/ 	.word	0x00000000
.L_772:


//--------------------- .nv.info._ZN7cutlass13device_kernelIN5flash19enable_sm80_to_sm89INS1_16FlashAttnFwdSm80INS1_25CollectiveMainloopFwdSm80ILi8ELi1ELb0EN4cute5tupleIJNS5_1CILi128EEENS7_ILi48EEENS7_ILi256EEEEEELi256ENS_10bfloat16_tEfNS_4arch4Sm80ELb1ELb0ELb1ELb1ELb0ELb1ELb1ELb1EEENS1_21CollectiveEpilogueFwdINS6_IJS8_SA_S9_EEENS6_IJNS7_ILi1EEESI_SI_EEESC_SE_Li256ELb1ELb1ELb1ELb0EEENS1_36VarlenDynamicPersistentTileSchedulerILi128ELi48ELi256ELi256ELb1ELb1ELb0ELb1ELb1ELb1EEEEEEEEEvNT_6ParamsE --------------------------
	.section	.nv.info._ZN7cutlass13device_kernelIN5flash19enable_sm80_to_sm89INS1_16FlashAttnFwdSm80INS1_25CollectiveMainloopFwdSm80ILi8ELi1ELb0EN4cute5tupleIJNS5_1CILi128EEENS7_ILi48EEENS7_ILi256EEEEEELi256ENS_10bfloat16_tEfNS_4arch4Sm80ELb1ELb0ELb1ELb1ELb0ELb1ELb1ELb1EEENS1_21CollectiveEpilogueFwdINS6_IJS8_SA_S9_EEENS6_IJNS7_ILi1EEESI_SI_EEESC_SE_Li256ELb1ELb1ELb1ELb0EEENS1_36VarlenDynamicPersistentTileSchedulerILi128ELi48ELi256ELi256ELb1ELb1ELb0ELb1ELb1ELb1EEEEEEEEEvNT_6ParamsE,"",@"SHT_CUDA_INFO"
	.sectionflags	@""
	.align	4


	//----- nvinfo : EIATTR_CUDA_API_VERSION
	.align		4
        /*0000*/ 	.byte	0x04, 0x37
        /*0002*/ 	.short	(.L_774 - .L_773)
.L_773:
        /*0004*/ 	.word	0x00000082


	//----- nvinfo : EIATTR_SW2861232_WAR
	.align		4
.L_774:
        /*0008*/ 	.byte	0x01, 0x35
	.zero		2


	//----- nvinfo : EIATTR_PARAM_CBANK
	.align		4
        /*000c*/ 	.byte	0x04, 0x0a
        /*000e*/ 	.short	(.L_776 - .L_775)
	.align		4
.L_775:
        /*0010*/ 	.word	index@(.nv.constant0._ZN7cutlass13device_kernelIN5flash19enable_sm80_to_sm89INS1_16FlashAttnFwdSm80INS1_25CollectiveMainloopFwdSm80ILi8ELi1ELb0EN4cute5tupleIJNS5_1CILi128EEENS7_ILi48EEENS7_ILi256EEEEEELi256ENS_10bfloat16_tEfNS_4arch4Sm80ELb1ELb0ELb1ELb1ELb0ELb1ELb1ELb1EEENS1_21CollectiveEpilogueFwdINS6_IJS8_SA_S9_EEENS6_IJNS7_ILi1EEESI_SI_EEESC_SE_Li256ELb1ELb1ELb1ELb0EEENS1_36VarlenDynamicPersistentTileSchedulerILi128ELi48ELi256ELi256ELb1ELb1ELb0ELb1ELb1ELb1EEEEEEEEEvNT_6ParamsE)
        /*0014*/ 	.short	0x0160
        /*0016*/ 	.short	0x0438


	//----- nvinfo : EIATTR_CBANK_PARAM_SIZE
	.align		4
.L_776:
        /*0018*/ 	.byte	0x03, 0x19
        /*001a*/ 	.short	0x0438


	//----- nvinfo : EIATTR_KPARAM_INFO
	.align		4
        /*001c*/ 	.byte	0x04, 0x17
        /*001e*/ 	.short	(.L_778 - .L_777)
.L_777:
        /*0020*/ 	.word	0x00000000
        /*0024*/ 	.short	0x0000
        /*0026*/ 	.short	0x0000
        /*0028*/ 	.byte	0x00, 0xf0, 0xe1, 0x10


	//----- nvinfo : EIATTR_MAXREG_COUNT
	.align		4
.L_778:
        /*002c*/ 	.byte	0x03, 0x1b
        /*002e*/ 	.short	0x00ff


	//----- nvinfo : EIATTR_NUM_BARRIERS
	.align		4
        /*0030*/ 	.byte	0x02, 0x4c
        /*0032*/ 	.byte	0x06
	.zero		1


	//----- nvinfo : EIATTR_ANNOTATIONS
	.align		4
        /*0034*/ 	.byte	0x04, 0x55
        /*0036*/ 	.short	(.L_780 - .L_779)


	//   ....[0]....
.L_779:
        /* <DEDUP_REMOVED lines=55> */


	//----- nvinfo : EIATTR_MERCURY_ISA_VERSION
	.align		4
.L_780:
        /*0398*/ 	.byte	0x03, 0x5f
        /*039a*/ 	.short	0x0000


	//----- nvinfo : EIATTR_INT_WARP_WIDE_INSTR_OFFSETS
	.align		4
        /*039c*/ 	.byte	0x04, 0x31
        /*039e*/ 	.short	(.L_782 - .L_781)


	//   ....[0]....
.L_781:
        /*03a0*/ 	.word	0x0001cbc0


	//   ....[1]....
        /*03a4*/ 	.word	0x0001cc40


	//----- nvinfo : EIATTR_COOP_GROUP_MASK_REGIDS
	.align		4
.L_782:
        /*03a8*/ 	.byte	0x04, 0x29
        /*03aa*/ 	.short	(.L_784 - .L_783)


	//   ....[0]....
.L_783:
        /*03ac*/ 	.word	0xffffffff


	//   ....[1]....
        /*03b0*/ 	.word	0xffffffff


	//   ....[2]....
        /*03b4*/ 	.word	0xffffffff


	//   ....[3]....
        /*03b8*/ 	.word	0xffffffff


	//   ....[4]....
        /*03bc*/ 	.word	0xffffffff


	//   ....[5]....
        /*03c0*/ 	.word	0xffffffff


	//   ....[6]....
        /*03c4*/ 	.word	0xffffffff


	//   ....[7]....
        /*03c8*/ 	.word	0xffffffff


	//   ....[8]....
        /*03cc*/ 	.word	0xffffffff


	//   ....[9]....
        /*03d0*/ 	.word	0xffffffff


	//   ....[10]....
        /*03d4*/ 	.word	0xffffffff


	//   ....[11]....
        /*03d8*/ 	.word	0xffffffff


	//   ....[12]....
        /*03dc*/ 	.word	0xffffffff


	//   ....[13]....
        /*03e0*/ 	.word	0xffffffff


	//   ....[14]....
        /*03e4*/ 	.word	0xffffffff


	//   ....[15]....
        /*03e8*/ 	.word	0xffffffff


	//   ....[16]....
        /*03ec*/ 	.word	0xffffffff


	//   ....[17]....
        /*03f0*/ 	.word	0xffffffff


	//   ....[18]....
        /*03f4*/ 	.word	0xffffffff


	//   ....[19]....
        /*03f8*/ 	.word	0xffffffff


	//   ....[20]....
        /*03fc*/ 	.word	0xffffffff


	//   ....[21]....
        /*0400*/ 	.word	0xffffffff


	//   ....[22]....
        /*0404*/ 	.word	0xffffffff


	//   ....[23]....
        /*0408*/ 	.word	0xffffffff


	//   ....[24]....
        /*040c*/ 	.word	0xffffffff


	//   ....[25]....
        /*0410*/ 	.word	0xffffffff


	//   ....[26]....
        /*0414*/ 	.word	0xffffffff


	//   ....[27]....
        /*0418*/ 	.word	0xffffffff


	//   ....[28]....
        /*041c*/ 	.word	0xffffffff


	//   ....[29]....
        /*0420*/ 	.word	0xffffffff


	//   ....[30]....
        /*0424*/ 	.word	0xffffffff


	//   ....[31]....
        /*0428*/ 	.word	0xffffffff


	//   ....[32]....
        /*042c*/ 	.word	0xffffffff


	//   ....[33]....
        /*0430*/ 	.word	0xffffffff


	//   ....[34]....
        /*0434*/ 	.word	0xffffffff


	//   ....[35]....
        /*0438*/ 	.word	0xffffffff


	//   ....[36]....
        /*043c*/ 	.word	0xffffffff


	//   ....[37]....
        /*0440*/ 	.word	0xffffffff


	//   ....[38]....
        /*0444*/ 	.word	0xffffffff


	//   ....[39]....
        /*0448*/ 	.word	0xffffffff


	//   ....[40]....
        /*044c*/ 	.word	0xffffffff


	//   ....[41]....
        /*0450*/ 	.word	0xffffffff


	//   ....[42]....
        /*0454*/ 	.word	0xffffffff


	//   ....[43]....
        /*0458*/ 	.word	0xffffffff


	//   ....[44]....
        /*045c*/ 	.word	0xffffffff


	//   ....[45]....
        /*0460*/ 	.word	0xffffffff


	//   ....[46]....
        /*0464*/ 	.word	0xffffffff


	//   ....[47]....
        /*0468*/ 	.word	0xffffffff


	//   ....[48]....
        /*046c*/ 	.word	0xffffffff


	//   ....[49]....
        /*0470*/ 	.word	0xffffffff


	//   ....[50]....
        /*0474*/ 	.word	0xffffffff


	//   ....[51]....
        /*0478*/ 	.word	0xffffffff


	//   ....[52]....
        /*047c*/ 	.word	0xffffffff


	//   ....[53]....
        /*0480*/ 	.word	0xffffffff


	//   ....[54]....
        /*0484*/ 	.word	0xffffffff


	//   ....[55]....
        /*0488*/ 	.word	0xffffffff


	//   ....[56]....
        /*048c*/ 	.word	0xffffffff


	//   ....[57]....
        /*0490*/ 	.word	0xffffffff


	//   ....[58]....
        /*0494*/ 	.word	0xffffffff


	//   ....[59]....
        /*0498*/ 	.word	0xffffffff


	//   ....[60]....
        /*049c*/ 	.word	0xffffffff


	//   ....[61]....
        /*04a0*/ 	.word	0xffffffff


	//   ....[62]....
        /*04a4*/ 	.word	0xffffffff


	//   ....[63]....
        /*04a8*/ 	.word	0xffffffff


	//   ....[64]....
        /*04ac*/ 	.word	0xffffffff


	//   ....[65]....
        /*04b0*/ 	.word	0xffffffff


	//   ....[66]....
        /*04b4*/ 	.word	0xffffffff


	//   ....[67]....
        /*04b8*/ 	.word	0xffffffff


	//   ....[68]....
        /*04bc*/ 	.word	0xffffffff


	//   ....[69]....
        /*04c0*/ 	.word	0xffffffff


	//   ....[70]....
        /*04c4*/ 	.word	0xffffffff


	//   ....[71]....
        /*04c8*/ 	.word	0xffffffff


	//   ....[72]....
        /*04cc*/ 	.word	0xffffffff


	//   ....[73]....
        /*04d0*/ 	.word	0xffffffff


	//   ....[74]....
        /*04d4*/ 	.word	0xffffffff


	//   ....[75]....
        /*04d8*/ 	.word	0xffffffff


	//   ....[76]....
        /*04dc*/ 	.word	0xffffffff


	//   ....[77]....
        /*04e0*/ 	.word	0xffffffff


	//   ....[78]....
        /*04e4*/ 	.word	0xffffffff


	//   ....[79]....
        /*04e8*/ 	.word	0xffffffff


	//   ....[80]....
        /*04ec*/ 	.word	0xffffffff


	//   ....[81]....
        /*04f0*/ 	.word	0xffffffff


	//   ....[82]....
        /*04f4*/ 	.word	0xffffffff


	//   ....[83]....
        /*04f8*/ 	.word	0xffffffff


	//   ....[84]....
        /*04fc*/ 	.word	0xffffffff


	//   ....[85]....
        /*0500*/ 	.word	0xffffffff


	//   ....[86]....
        /*0504*/ 	.word	0xffffffff


	//   ....[87]....
        /*0508*/ 	.word	0xffffffff


	//   ....[88]....
        /*050c*/ 	.word	0xffffffff


	//   ....[89]....
        /*0510*/ 	.word	0xffffffff


	//   ....[90]....
        /*0514*/ 	.word	0xffffffff


	//   ....[91]....
        /*0518*/ 	.word	0xffffffff


	//   ....[92]....
        /*051c*/ 	.word	0xffffffff


	//   ....[93]....
        /*0520*/ 	.word	0xffffffff


	//   ....[94]....
        /*0524*/ 	.word	0xffffffff


	//   ....[95]....
        /*0528*/ 	.word	0xffffffff


	//   ....[96]....
        /*052c*/ 	.word	0xffffffff


	//   ....[97]....
        /*0530*/ 	.word	0xffffffff


	//   ....[98]....
        /*0534*/ 	.word	0xffffffff


	//   ....[99]....
        /*0538*/ 	.word	0xffffffff


	//   ....[100]....
        /*053c*/ 	.word	0xffffffff


	//   ....[101]....
        /*0540*/ 	.word	0xffffffff


	//   ....[102]....
        /*0544*/ 	.word	0xffffffff


	//   ....[103]....
        /*0548*/ 	.word	0xffffffff


	//   ....[104]....
        /*054c*/ 	.word	0xffffffff


	//   ....[105]....
        /*0550*/ 	.word	0xffffffff


	//   ....[106]....
        /*0554*/ 	.word	0xffffffff


	//   ....[107]....
        /*0558*/ 	.word	0xffffffff


	//   ....[108]....
        /*055c*/ 	.word	0xffffffff


	//   ....[109]....
        /*0560*/ 	.word	0xffffffff


	//   ....[110]....
        /*0564*/ 	.word	0xffffffff


	//   ....[111]....
        /*0568*/ 	.word	0xffffffff


	//   ....[112]....
        /*056c*/ 	.word	0xffffffff


	//   ....[113]....
        /*0570*/ 	.word	0xffffffff


	//   ....[114]....
        /*0574*/ 	.word	0xffffffff


	//   ....[115]....
        /*0578*/ 	.word	0xffffffff


	//   ....[116]....
        /*057c*/ 	.word	0xffffffff


	//   ....[117]....
        /*0580*/ 	.word	0xffffffff


	//   ....[118]....
        /*0584*/ 	.word	0xffffffff


	//   ....[119]....
        /*0588*/ 	.word	0xffffffff


	//   ....[120]....
        /*058c*/ 	.word	0xffffffff


	//   ....[121]....
        /*0590*/ 	.word	0xffffffff


	//   ....[122]....
        /*0594*/ 	.word	0xffffffff


	//   ....[123]....
        /*0598*/ 	.word	0xffffffff


	//   ....[124]....
        /*059c*/ 	.word	0xffffffff


	//   ....[125]....
        /*05a0*/ 	.word	0xffffffff


	//   ....[126]....
        /*05a4*/ 	.word	0xffffffff


	//   ....[127]....
        /*05a8*/ 	.word	0xffffffff


	//   ....[128]....
        /*05ac*/ 	.word	0xffffffff


	//   ....[129]....
        /*05b0*/ 	.word	0xffffffff


	//   ....[130]....
        /*05b4*/ 	.word	0xffffffff


	//   ....[131]....
        /*05b8*/ 	.word	0xffffffff


	//   ....[132]....
        /*05bc*/ 	.word	0xffffffff


	//   ....[133]....
        /*05c0*/ 	.word	0xffffffff


	//   ....[134]....
        /*05c4*/ 	.word	0xffffffff


	//   ....[135]....
        /*05c8*/ 	.word	0xffffffff


	//   ....[136]....
        /*05cc*/ 	.word	0xffffffff


	//   ....[137]....
        /*05d0*/ 	.word	0xffffffff


	//   ....[138]....
        /*05d4*/ 	.word	0xffffffff


	//   ....[139]....
        /*05d8*/ 	.word	0xffffffff


	//   ....[140]....
        /*05dc*/ 	.word	0xffffffff


	//   ....[141]....
        /*05e0*/ 	.word	0xffffffff


	//   ....[142]....
        /*05e4*/ 	.word	0xffffffff


	//   ....[143]....
        /*05e8*/ 	.word	0xffffffff


	//   ....[144]....
        /*05ec*/ 	.word	0xffffffff


	//   ....[145]....
        /*05f0*/ 	.word	0xffffffff


	//   ....[146]....
        /*05f4*/ 	.word	0xffffffff


	//   ....[147]....
        /*05f8*/ 	.word	0xffffffff


	//   ....[148]....
        /*05fc*/ 	.word	0xffffffff


	//   ....[149]....
        /*0600*/ 	.word	0xffffffff


	//   ....[150]....
        /*0604*/ 	.word	0xffffffff


	//   ....[151]....
        /*0608*/ 	.word	0xffffffff


	//   ....[152]....
        /*060c*/ 	.word	0xffffffff


	//   ....[153]....
        /*0610*/ 	.word	0xffffffff


	//   ....[154]....
        /*0614*/ 	.word	0xffffffff


	//   ....[155]....
        /*0618*/ 	.word	0xffffffff


	//   ....[156]....
        /*061c*/ 	.word	0xffffffff


	//   ....[157]....
        /*0620*/ 	.word	0xffffffff


	//   ....[158]....
        /*0624*/ 	.word	0xffffffff


	//   ....[159]....
        /*0628*/ 	.word	0xffffffff


	//   ....[160]....
        /*062c*/ 	.word	0xffffffff


	//   ....[161]....
        /*0630*/ 	.word	0xffffffff


	//   ....[162]....
        /*0634*/ 	.word	0xffffffff


	//   ....[163]....
        /*0638*/ 	.word	0xffffffff


	//   ....[164]....
        /*063c*/ 	.word	0xffffffff


	//   ....[165]....
        /*0640*/ 	.word	0xffffffff


	//   ....[166]....
        /*0644*/ 	.word	0xffffffff


	//   ....[167]....
        /*0648*/ 	.word	0xffffffff


	//   ....[168]....
        /*064c*/ 	.word	0xffffffff


	//   ....[169]....
        /*0650*/ 	.word	0xffffffff


	//   ....[170]....
        /*0654*/ 	.word	0xffffffff


	//   ....[171]....
        /*0658*/ 	.word	0xffffffff


	//   ....[172]....
        /*065c*/ 	.word	0xffffffff


	//   ....[173]....
        /*0660*/ 	.word	0xffffffff


	//   ....[174]....
        /*0664*/ 	.word	0xffffffff


	//   ....[175]....
        /*0668*/ 	.word	0xffffffff


	//   ....[176]....
        /*066c*/ 	.word	0xffffffff


	//   ....[177]....
        /*0670*/ 	.word	0xffffffff


	//   ....[178]....
        /*0674*/ 	.word	0xffffffff


	//----- nvinfo : EIATTR_COOP_GROUP_INSTR_OFFSETS
	.align		4
.L_784:
        /*0678*/ 	.byte	0x04, 0x28
        /*067a*/ 	.short	(.L_786 - .L_785)


	//   ....[0]....
.L_785:
        /*067c*/ 	.word	0x00000050


	//   ....[1]....
        /*0680*/ 	.word	0x00000210


	//   ....[2]....
        /*0684*/ 	.word	0x00000240


	//   ....[3]....
        /*0688*/ 	.word	0x00000270


	//   ....[4]....
        /*068c*/ 	.word	0x000002a0


	//   ....[5]....
        /*0690*/ 	.word	0x000002d0


	//   ....[6]....
        /*0694*/ 	.word	0x00000300


	//   ....[7]....
        /*0698*/ 	.word	0x00000470


	//   ....[8]....
        /*069c*/ 	.word	0x000004b0


	//   ....[9]....
        /*06a0*/ 	.word	0x000004e0


	//   ....[10]....
        /*06a4*/ 	.word	0x00000510


	//   ....[11]....
        /*06a8*/ 	.word	0x00000540


	//   ....[12]....
        /*06ac*/ 	.word	0x00000570


	//   ....[13]....
        /*06b0*/ 	.word	0x00000600


	//   ....[14]....
        /*06b4*/ 	.word	0x00000650


	//   ....[15]....
        /*06b8*/ 	.word	0x00000670


	//   ....[16]....
        /*06bc*/ 	.word	0x000006d0


	//   ....[17]....
        /*06c0*/ 	.word	0x00009a30


	//   ....[18]....
        /*06c4*/ 	.word	0x00009a50


	//   ....[19]....
        /*06c8*/ 	.word	0x00009c20


	//   ....[20]....
        /*06cc*/ 	.word	0x00009c30


	//   ....[21]....
        /*06d0*/ 	.word	0x00009db0


	//   ....[22]....
        /*06d4*/ 	.word	0x00009dd0


	//   ....[23]....
        /*06d8*/ 	.word	0x00009f50


	//   ....[24]....
        /*06dc*/ 	.word	0x00009f60


	//   ....[25]....
        /*06e0*/ 	.word	0x0000a6c0


	//   ....[26]....
        /*06e4*/ 	.word	0x0000a6e0


	//   ....[27]....
        /*06e8*/ 	.word	0x0000a700


	//   ....[28]....
        /*06ec*/ 	.word	0x0000a710


	//   ....[29]....
        /*06f0*/ 	.word	0x0000ab80


	//   ....[30]....
        /*06f4*/ 	.word	0x0000abc0


	//   ....[31]....
        /*06f8*/ 	.word	0x0000ac00


	//   ....[32]....
        /*06fc*/ 	.word	0x0000ac40


	//   ....[33]....
        /*0700*/ 	.word	0x0000b0e0


	//   ....[34]....
        /*0704*/ 	.word	0x0000b120


	//   ....[35]....
        /*0708*/ 	.word	0x0000b160


	//   ....[36]....
        /*070c*/ 	.word	0x0000b190


	//   ....[37]....
        /*0710*/ 	.word	0x0000b550


	//   ....[38]....
        /*0714*/ 	.word	0x0000b5c0


	//   ....[39]....
        /*0718*/ 	.word	0x0000b620


	//   ....[40]....
        /*071c*/ 	.word	0x0000b660


	//   ....[41]....
        /*0720*/ 	.word	0x0000efc0


	//   ....[42]....
        /*0724*/ 	.word	0x0000efe0


	//   ....[43]....
        /*0728*/ 	.word	0x0000f000


	//   ....[44]....
        /*072c*/ 	.word	0x0000f010


	//   ....[45]....
        /*0730*/ 	.word	0x0000f2b0


	//   ....[46]....
        /*0734*/ 	.word	0x0000f300


	//   ....[47]....
        /*0738*/ 	.word	0x0000f350


	//   ....[48]....
        /*073c*/ 	.word	0x0000f390


	//   ....[49]....
        /*0740*/ 	.word	0x0000f6e0


	//   ....[50]....
        /*0744*/ 	.word	0x0000f730


	//   ....[51]....
        /*0748*/ 	.word	0x0000f790


	//   ....[52]....
        /*074c*/ 	.word	0x0000f7d0


	//   ....[53]....
        /*0750*/ 	.word	0x0000fa70


	//   ....[54]....
        /*0754*/ 	.word	0x0000faf0


	//   ....[55]....
        /*0758*/ 	.word	0x0000fb90


	//   ....[56]....
        /*075c*/ 	.word	0x0000fbd0


	//   ....[57]....
        /*0760*/ 	.word	0x00014eb0


	//   ....[58]....
        /*0764*/ 	.word	0x00014ec0


	//   ....[59]....
        /*0768*/ 	.word	0x00015250


	//   ....[60]....
        /*076c*/ 	.word	0x000153e0


	//   ....[61]....
        /*0770*/ 	.word	0x00015400


	//   ....[62]....
        /*0774*/ 	.word	0x00015460


	//   ....[63]....
        /*0778*/ 	.word	0x000178e0


	//   ....[64]....
        /*077c*/ 	.word	0x000178f0


	//   ....[65]....
        /*0780*/ 	.word	0x00017c40


	//   ....[66]....
        /*0784*/ 	.word	0x00017d20


	//   ....[67]....
        /*0788*/ 	.word	0x00018100


	//   ....[68]....
        /*078c*/ 	.word	0x00018200


	//   ....[69]....
        /*0790*/ 	.word	0x0001aa10


	//   ....[70]....
        /*0794*/ 	.word	0x0001aa20


	//   ....[71]....
        /*0798*/ 	.word	0x0001aa50


	//   ....[72]....
        /*079c*/ 	.word	0x0001aa60


	//   ....[73]....
        /*07a0*/ 	.word	0x0001c190


	//   ....[74]....
        /*07a4*/ 	.word	0x0001c1c0


	//   ....[75]....
        /*07a8*/ 	.word	0x0001c1d0


	//   ....[76]....
        /*07ac*/ 	.word	0x0001c200


	//   ....[77]....
        /*07b0*/ 	.word	0x0001da90


	//   ....[78]....
        /*07b4*/ 	.word	0x0001daa0


	//   ....[79]....
        /*07b8*/ 	.word	0x0001dad0


	//   ....[80]....
        /*07bc*/ 	.word	0x0001daf0


	//   ....[81]....
        /*07c0*/ 	.word	0x0001df00


	//   ....[82]....
        /*07c4*/ 	.word	0x0001df20


	//   ....[83]....
        /*07c8*/ 	.word	0x0001e0f0


	//   ....[84]....
        /*07cc*/ 	.word	0x0001e100


	//   ....[85]....
        /*07d0*/ 	.word	0x0001e270


	//   ....[86]....
        /*07d4*/ 	.word	0x0001e290


	//   ....[87]....
        /*07d8*/ 	.word	0x0001e400


	//   ....[88]....
        /*07dc*/ 	.word	0x0001e410


	//   ....[89]....
        /*07e0*/ 	.word	0x0001e790


	//   ....[90]....
        /*07e4*/ 	.word	0x0001e7b0


	//   ....[91]....
        /*07e8*/ 	.word	0x0001f470


	//   ....[92]....
        /*07ec*/ 	.word	0x0001f480


	//   ....[93]....
        /*07f0*/ 	.word	0x00020910


	//   ....[94]....
        /*07f4*/ 	.word	0x00020930


	//   ....[95]....
        /*07f8*/ 	.word	0x00020b10


	//   ....[96]....
        /*07fc*/ 	.word	0x00020b20


	//   ....[97]....
        /*0800*/ 	.word	0x00020c90


	//   ....[98]....
        /*0804*/ 	.word	0x00020cb0


	//   ....[99]....
        /*0808*/ 	.word	0x00020e20


	//   ....[100]....
        /*080c*/ 	.word	0x00020e30


	//   ....[101]....
        /*0810*/ 	.word	0x00021060


	//   ....[102]....
        /*0814*/ 	.word	0x00021080


	//   ....[103]....
        /*0818*/ 	.word	0x000211b0


	//   ....[104]....
        /*081c*/ 	.word	0x000211f0


	//   ....[105]....
        /*0820*/ 	.word	0x00021220


	//   ....[106]....
        /*0824*/ 	.word	0x00021250


	//   ....[107]....
        /*0828*/ 	.word	0x00021280


	//   ....[108]....
        /*082c*/ 	.word	0x000212b0


	//   ....[109]....
        /*0830*/ 	.word	0x00021410


	//   ....[110]....
        /*0834*/ 	.word	0x00021450


	//   ....[111]....
        /*0838*/ 	.word	0x00021480


	//   ....[112]....
        /*083c*/ 	.word	0x000214b0


	//   ....[113]....
        /*0840*/ 	.word	0x000214e0


	//   ....[114]....
        /*0844*/ 	.word	0x00021510


	//   ....[115]....
        /*0848*/ 	.word	0x000215a0


	//   ....[116]....
        /*084c*/ 	.word	0x00021600


	//   ....[117]....
        /*0850*/ 	.word	0x00021610


	//   ....[118]....
        /*0854*/ 	.word	0x00021670


	//   ....[119]....
        /*0858*/ 	.word	0x000220f0


	//   ....[120]....
        /*085c*/ 	.word	0x00022150


	//   ....[121]....
        /*0860*/ 	.word	0x000221a0


	//   ....[122]....
        /*0864*/ 	.word	0x000221f0


	//   ....[123]....
        /*0868*/ 	.word	0x00022240


	//   ....[124]....
        /*086c*/ 	.word	0x000222b0


	//   ....[125]....
        /*0870*/ 	.word	0x00022300


	//   ....[126]....
        /*0874*/ 	.word	0x00022370


	//   ....[127]....
        /*0878*/ 	.word	0x000223e0


	//   ....[128]....
        /*087c*/ 	.word	0x00022440


	//   ....[129]....
        /*0880*/ 	.word	0x000224b0


	//   ....[130]....
        /*0884*/ 	.word	0x00022520


	//   ....[131]....
        /*0888*/ 	.word	0x00022590


	//   ....[132]....
        /*088c*/ 	.word	0x000225f0


	//   ....[133]....
        /*0890*/ 	.word	0x00022660


	//   ....[134]....
        /*0894*/ 	.word	0x000226d0


	//   ....[135]....
        /*0898*/ 	.word	0x00022740


	//   ....[136]....
        /*089c*/ 	.word	0x000227a0


	//   ....[137]....
        /*08a0*/ 	.word	0x00022800


	//   ....[138]....
        /*08a4*/ 	.word	0x00022860


	//   ....[139]....
        /*08a8*/ 	.word	0x000228b0


	//   ....[140]....
        /*08ac*/ 	.word	0x00022900


	//   ....[141]....
        /*08b0*/ 	.word	0x00022970


	//   ....[142]....
        /*08b4*/ 	.word	0x000229e0


	//   ....[143]....
        /*08b8*/ 	.word	0x00022a50


	//   ....[144]....
        /*08bc*/ 	.word	0x00022ab0


	//   ....[145]....
        /*08c0*/ 	.word	0x00022b20


	//   ....[146]....
        /*08c4*/ 	.word	0x00022b90


	//   ....[147]....
        /*08c8*/ 	.word	0x00022c00


	//   ....[148]....
        /*08cc*/ 	.word	0x00022c60


	//   ....[149]....
        /*08d0*/ 	.word	0x00022cd0


	//   ....[150]....
        /*08d4*/ 	.word	0x00022d40


	//   ....[151]....
        /*08d8*/ 	.word	0x00022db0


	//   ....[152]....
        /*08dc*/ 	.word	0x00022e10


	//   ....[153]....
        /*08e0*/ 	.word	0x00022e80


	//   ....[154]....
        /*08e4*/ 	.word	0x00022ef0


	//   ....[155]....
        /*08e8*/ 	.word	0x00022f60


	//   ....[156]....
        /*08ec*/ 	.word	0x00022fc0


	//   ....[157]....
        /*08f0*/ 	.word	0x00023030


	//   ....[158]....
        /*08f4*/ 	.word	0x000230a0


	//   ....[159]....
        /*08f8*/ 	.word	0x00023110


	//   ....[160]....
        /*08fc*/ 	.word	0x00023170


	//   ....[161]....
        /*0900*/ 	.word	0x000231e0


	//   ....[162]....
        /*0904*/ 	.word	0x00023250


	//   ....[163]....
        /*0908*/ 	.word	0x000232a0


	//   ....[164]....
        /*090c*/ 	.word	0x000232e0


	//   ....[165]....
        /*0910*/ 	.word	0x00023330


	//   ....[166]....
        /*0914*/ 	.word	0x00023380


	//   ....[167]....
        /*0918*/ 	.word	0x000233d0


	//   ....[168]....
        /*091c*/ 	.word	0x00023440


	//   ....[169]....
        /*0920*/ 	.word	0x00023490


	//   ....[170]....
        /*0924*/ 	.word	0x000234e0


	//   ....[171]....
        /*0928*/ 	.word	0x00023530


	//   ....[172]....
        /*092c*/ 	.word	0x00023580


	//   ....[173]....
        /*0930*/ 	.word	0x000235d0


	//   ....[174]....
        /*0934*/ 	.word	0x00023640


	//   ....[175]....
        /*0938*/ 	.word	0x00023690


	//   ....[176]....
        /*093c*/ 	.word	0x00023700


	//   ....[177]....
        /*0940*/ 	.word	0x00023760


	//   ....[178]....
        /*0944*/ 	.word	0x000237d0


	//----- nvinfo : EIATTR_EXIT_INSTR_OFFSETS
	.align		4
.L_786:
        /*0948*/ 	.byte	0x04, 0x1c
        /*094a*/ 	.short	(.L_788 - .L_787)


	//   ....[0]....
.L_787:
        /*094c*/ 	.word	0x000010f0


	//   ....[1]....
        /*0950*/ 	.word	0x000220b0


	//----- nvinfo : EIATTR_MAX_THREADS
	.align		4
.L_788:
        /*0954*/ 	.byte	0x04, 0x05
        /*0956*/ 	.short	(.L_790 - .L_789)
.L_789:
        /*0958*/ 	.word	0x00000100
        /*095c*/ 	.word	0x00000001
        /*0960*/ 	.word	0x00000001


	//----- nvinfo : EIATTR_CRS_STACK_SIZE
	.align		4
.L_790:
        /*0964*/ 	.byte	0x04, 0x1e
        /*0966*/ 	.short	(.L_792 - .L_791)
.L_791:
        /*0968*/ 	.word	0x00000000
.L_792:


//--------------------- .nv.info._ZN7cutlass13device_kernelIN5flash19enable_sm80_to_sm89INS1_16FlashAttnFwdSm80INS1_25CollectiveMainloopFwdSm80ILi8ELi1ELb1EN4cute5tupleIJNS5_1CILi128EEENS7_ILi64EEENS7_ILi256EEEEEELi256ENS_10bfloat16_tEfNS_4arch4Sm80ELb0ELb0ELb0ELb0ELb0ELb0ELb1ELb1EEENS1_21CollectiveEpilogueFwdINS6_IJS8_SA_S9_EEENS6_IJNS7_ILi1EEESI_SI_EEESC_SE_Li256ELb0ELb1ELb1ELb0EEENS1_19SingleTileSchedulerILb0ELb1ELb1ELi128EEEEEEEEEvNT_6ParamsE --------------------------
	.section	.nv.info._ZN7cutlass13device_kernelIN5flash19enable_sm80_to_sm89INS1_16FlashAttnFwdSm80INS1_25CollectiveMainloopFwdSm80ILi8ELi1ELb1EN4cute5tupleIJNS5_1CILi128EEENS7_ILi64EEENS7_ILi256EEEEEELi256ENS_10bfloat16_tEfNS_4arch4Sm80ELb0ELb0ELb0ELb0ELb0ELb0ELb1ELb1EEENS1_21CollectiveEpilogueFwdINS6_IJS8_SA_S9_EEENS6_IJNS7_ILi1EEESI_SI_EEESC_SE_Li256ELb0ELb1ELb1ELb0EEENS1_19SingleTileSchedulerILb0ELb1ELb1ELi128EEEEEEEEEvNT_6ParamsE,"",@"SHT_CUDA_INFO"
	.sectionflags	@""
	.align	4


	//----- nvinfo : EIATTR_CUDA_API_VERSION
	.align		4
        /*0000*/ 	.byte	0x04, 0x37
        /*0002*/ 	.short	(.L_794 - .L_793)
.L_793:
        /*0004*/ 	.word	0x00000082


	//----- nvinfo : EIATTR_SW2861232_WAR
	.align		4
.L_794:
        /*0008*/ 	.byte	0x01, 0x35
	.zero		2


	//----- nvinfo : EIATTR_PARAM_CBANK
	.align		4
        /*000c*/ 	.byte	0x04, 0x0a
        /*000e*/ 	.short	(.L_796 - .L_795)
	.align		4
.L_795:
        /*0010*/ 	.word	index@(.nv.constant0._ZN7cutlass13device_kernelIN5flash19enable_sm80_to_sm89INS1_16FlashAttnFwdSm80INS1_25CollectiveMainloopFwdSm80ILi8ELi1ELb1EN4cute5tupleIJNS5_1CILi128EEENS7_ILi64EEENS7_ILi256EEEEEELi256ENS_10bfloat16_tEfNS_4arch4Sm80ELb0ELb0ELb0ELb0ELb0ELb0ELb1ELb1EEENS1_21CollectiveEpilogueFwdINS6_IJS8_SA_S9_EEENS6_IJNS7_ILi1EEESI_SI_EEESC_SE_Li256ELb0ELb1ELb1ELb0EEENS1_19SingleTileSchedulerILb0ELb1ELb1ELi128EEEEEEEEEvNT_6ParamsE)
        /*0014*/ 	.short	0x0160
        /*0016*/ 	.short	0x0418


	//----- nvinfo : EIATTR_CBANK_PARAM_SIZE
	.align		4
.L_796:
        /*0018*/ 	.byte	0x03, 0x19
        /*001a*/ 	.short	0x0418


	//----- nvinfo : EIATTR_KPARAM_INFO
	.align		4
        /*001c*/ 	.byte	0x04, 0x17
        /*001e*/ 	.short	(.L_798 - .L_797)
.L_797:
        /*0020*/ 	.word	0x00000000
        /*0024*/ 	.short	0x0000
        /*0026*/ 	.short	0x0000
        /*0028*/ 	.byte	0x00, 0xf0, 0x61, 0x10


	//----- nvinfo : EIATTR_MAXREG_COUNT
	.align		4
.L_798:
        /*002c*/ 	.byte	0x03, 0x1b
        /*002e*/ 	.short	0x00ff


	//----- nvinfo : EIATTR_NUM_BARRIERS
	.align		4
        /*0030*/ 	.byte	0x02, 0x4c
        /*0032*/ 	.byte	0x02
	.zero		1


	//----- nvinfo : EIATTR_ANNOTATIONS
	.align		4
        /*0034*/ 	.byte	0x04, 0x55
        /*0036*/ 	.short	(.L_800 - .L_799)


	//   ....[0]....
.L_799:
        /* <DEDUP_REMOVED lines=41> */


	//----- nvinfo : EIATTR_MERCURY_ISA_VERSION
	.align		4
.L_800:
        /*02b8*/ 	.byte	0x03, 0x5f
        /*02ba*/ 	.short	0x0000


	//----- nvinfo : EIATTR_COOP_GROUP_MASK_REGIDS
	.align		4
        /*02bc*/ 	.byte	0x04, 0x29
        /*02be*/ 	.short	(.L_802 - .L_801)


	//   ....[0]....
.L_801:
        /*02c0*/ 	.word	0xffffffff


	//   ....[1]....
        /*02c4*/ 	.word	0xffffffff


	//   ....[2]....
        /*02c8*/ 	.word	0xffffffff


	//   ....[3]....
        /*02cc*/ 	.word	0xffffffff


	//   ....[4]....
        /*02d0*/ 	.word	0xffffffff


	//   ....[5]....
        /*02d4*/ 	.word	0xffffffff


	//   ....[6]....
        /*02d8*/ 	.word	0xffffffff


	//   ....[7]....
        /*02dc*/ 	.word	0xffffffff


	//   ....[8]....
        /*02e0*/ 	.word	0xffffffff


	//   ....[9]....
        /*02e4*/ 	.word	0xffffffff


	//   ....[10]....
        /*02e8*/ 	.word	0xffffffff


	//   ....[11]....
        /*02ec*/ 	.word	0xffffffff


	//   ....[12]....
        /*02f0*/ 	.word	0xffffffff


	//   ....[13]....
        /*02f4*/ 	.word	0xffffffff


	//   ....[14]....
        /*02f8*/ 	.word	0xffffffff


	//   ....[15]....
        /*02fc*/ 	.word	0xffffffff


	//   ....[16]....
        /*0300*/ 	.word	0xffffffff


	//   ....[17]....
        /*0304*/ 	.word	0xffffffff


	//   ....[18]....
        /*0308*/ 	.word	0xffffffff


	//   ....[19]....
        /*030c*/ 	.word	0xffffffff


	//   ....[20]....
        /*0310*/ 	.word	0xffffffff


	//   ....[21]....
        /*0314*/ 	.word	0xffffffff


	//   ....[22]....
        /*0318*/ 	.word	0xffffffff


	//   ....[23]....
        /*031c*/ 	.word	0xffffffff


	//   ....[24]....
        /*0320*/ 	.word	0xffffffff


	//   ....[25]....
        /*0324*/ 	.word	0xffffffff


	//   ....[26]....
        /*0328*/ 	.word	0xffffffff


	//   ....[27]....
        /*032c*/ 	.word	0xffffffff


	//   ....[28]....
        /*0330*/ 	.word	0xffffffff


	//----- nvinfo : EIATTR_COOP_GROUP_INSTR_OFFSETS
	.align		4
.L_802:
        /*0334*/ 	.byte	0x04, 0x28
        /*0336*/ 	.short	(.L_804 - .L_803)


	//   ....[0]....
.L_803:
        /*0338*/ 	.word	0x00000060


	//   ....[1]....
        /*033c*/ 	.word	0x00000dc0


	//   ....[2]....
        /*0340*/ 	.word	0x00000df0


	//   ....[3]....
        /*0344*/ 	.word	0x00000e20


	//   ....[4]....
        /*0348*/ 	.word	0x00000eb0


	//   ....[5]....
        /*034c*/ 	.word	0x00001140


	//   ....[6]....
        /*0350*/ 	.word	0x00001170


	//   ....[7]....
        /*0354*/ 	.word	0x000011e0


	//   ....[8]....
        /*0358*/ 	.word	0x000011f0


	//   ....[9]....
        /*035c*/ 	.word	0x00003120


	//   ....[10]....
        /*0360*/ 	.word	0x000031e0


	//   ....[11]....
        /*0364*/ 	.word	0x000031f0


	//   ....[12]....
        /*0368*/ 	.word	0x00003250


	//   ....[13]....
        /*036c*/ 	.word	0x000069c0


	//   ....[14]....
        /*0370*/ 	.word	0x000069e0


	//   ....[15]....
        /*0374*/ 	.word	0x00007110


	//   ....[16]....
        /*0378*/ 	.word	0x00007130


	//   ....[17]....
        /*037c*/ 	.word	0x00008b50


	//   ....[18]....
        /*0380*/ 	.word	0x00008b60


	//   ....[19]....
        /*0384*/ 	.word	0x00008b90


	//   ....[20]....
        /*0388*/ 	.word	0x00008ba0


	//   ....[21]....
        /*038c*/ 	.word	0x00009ac0


	//   ....[22]....
        /*0390*/ 	.word	0x00009af0


	//   ....[23]....
        /*0394*/ 	.word	0x00009b10


	//   ....[24]....
        /*0398*/ 	.word	0x00009b30


	//   ....[25]....
        /*039c*/ 	.word	0x00009bb0


	//   ....[26]....
        /*03a0*/ 	.word	0x00009be0


	//   ....[27]....
        /*03a4*/ 	.word	0x0000a820


	//   ....[28]....
        /*03a8*/ 	.word	0x0000a830


	//----- nvinfo : EIATTR_EXIT_INSTR_OFFSETS
	.align		4
.L_804:
        /*03ac*/ 	.byte	0x04, 0x1c
        /*03ae*/ 	.short	(.L_806 - .L_805)


	//   ....[0]....
.L_805:
        /*03b0*/ 	.word	0x000001c0


	//   ....[1]....
        /*03b4*/ 	.word	0x0000a840


	//   ....[2]....
        /*03b8*/ 	.word	0x0000b3e0


	//   ....[3]....
        /*03bc*/ 	.word	0x0000b430


	//   ....[4]....
        /*03c0*/ 	.word	0x0000b460


	//   ....[5]....
        /*03c4*/ 	.word	0x0000b4c0


	//   ....[6]....
        /*03c8*/ 	.word	0x0000b750


	//----- nvinfo : EIATTR_CTAIDZ_USED
	.align		4
.L_806:
        /*03cc*/ 	.byte	0x01, 0x04
	.zero		2


	//----- nvinfo : EIATTR_MAX_THREADS
	.align		4
        /*03d0*/ 	.byte	0x04, 0x05
        /*03d2*/ 	.short	(.L_808 - .L_807)
.L_807:
        /*03d4*/ 	.word	0x00000100
        /*03d8*/ 	.word	0x00000001
        /*03dc*/ 	.word	0x00000001


	//----- nvinfo : EIATTR_CRS_STACK_SIZE
	.align		4
.L_808:
        /*03e0*/ 	.byte	0x04, 0x1e
        /*03e2*/ 	.short	(.L_810 - .L_809)
.L_809:
        /*03e4*/ 	.word	0x00000000
.L_810:


//--------------------- .nv.info._ZN7cutlass13device_kernelIN5flash19enable_sm80_to_sm89INS1_16FlashAttnFwdSm80INS1_25CollectiveMainloopFwdSm80ILi8ELi1ELb1EN4cute5tupleIJNS5_1CILi128EEENS7_ILi48EEENS7_ILi256EEEEEELi256ENS_10bfloat16_tEfNS_4arch4Sm80ELb0ELb0ELb0ELb1ELb0ELb0ELb1ELb1EEENS1_21CollectiveEpilogueFwdINS6_IJS8_SA_S9_EEENS6_IJNS7_ILi1EEESI_SI_EEESC_SE_Li256ELb1ELb1ELb1ELb0EEENS1_36VarlenDynamicPersistentTileSchedulerILi128ELi48ELi256ELi256ELb1ELb1ELb0ELb0ELb1ELb1EEEEEEEEEvNT_6ParamsE --------------------------
	.section	.nv.info._ZN7cutlass13device_kernelIN5flash19enable_sm80_to_sm89INS1_16FlashAttnFwdSm80INS1_25CollectiveMainloopFwdSm80ILi8ELi1ELb1EN4cute5tupleIJNS5_1CILi128EEENS7_ILi48EEENS7_ILi256EEEEEELi256ENS_10bfloat16_tEfNS_4arch4Sm80ELb0ELb0ELb0ELb1ELb0ELb0ELb1ELb1EEENS1_21CollectiveEpilogueFwdINS6_IJS8_SA_S9_EEENS6_IJNS7_ILi1EEESI_SI_EEESC_SE_Li256ELb1ELb1ELb1ELb0EEENS1_36VarlenDynamicPersistentTileSchedulerILi128ELi48ELi256ELi256ELb1ELb1ELb0ELb0ELb1ELb1EEEEEEEEEvNT_6ParamsE,"",@"SHT_CUDA_INFO"
	.sectionflags	@""
	.align	4


	//----- nvinfo : EIATTR_CUDA_API_VERSION
	.align		4
        /*0000*/ 	.byte	0x04, 0x37
        /*0002*/ 	.short	(.L_812 - .L_811)
.L_811:
        /*0004*/ 	.word	0x00000082


	//----- nvinfo : EIATTR_SW2861232_WAR
	.align		4
.L_812:
        /*0008*/ 	.byte	0x01, 0x35
	.zero		2


	//----- nvinfo : EIATTR_PARAM_CBANK
	.align		4
        /*000c*/ 	.byte	0x04, 0x0a
        /*000e*/ 	.short	(.L_814 - .L_813)
	.align		4
.L_813:
        /*0010*/ 	.word	index@(.nv.constant0._ZN7cutlass13device_kernelIN5flash19enable_sm80_to_sm89INS1_16FlashAttnFwdSm80INS1_25CollectiveMainloopFwdSm80ILi8ELi1ELb1EN4cute5tupleIJNS5_1CILi128EEENS7_ILi48EEENS7_ILi256EEEEEELi256ENS_10bfloat16_tEfNS_4arch4Sm80ELb0ELb0ELb0ELb1ELb0ELb0ELb1ELb1EEENS1_21CollectiveEpilogueFwdINS6_IJS8_SA_S9_EEENS6_IJNS7_ILi1EEESI_SI_EEESC_SE_Li256ELb1ELb1ELb1ELb0EEENS1_36VarlenDynamicPersistentTileSchedulerILi128ELi48ELi256ELi256ELb1ELb1ELb0ELb0ELb1ELb1EEEEEEEEEvNT_6ParamsE)
        /*0014*/ 	.short	0x0160
        /*0016*/ 	.short	0x0438


	//----- nvinfo : EIATTR_CBANK_PARAM_SIZE
	.align		4
.L_814:
        /*0018*/ 	.byte	0x03, 0x19
        /*001a*/ 	.short	0x0438


	//----- nvinfo : EIATTR_KPARAM_INFO
	.align		4
        /*001c*/ 	.byte	0x04, 0x17
        /*001e*/ 	.short	(.L_816 - .L_815)
.L_815:
        /*0020*/ 	.word	0x00000000
        /*0024*/ 	.short	0x0000
        /*0026*/ 	.short	0x0000
        /*0028*/ 	.byte	0x00, 0xf0, 0xe1, 0x10


	//----- nvinfo : EIATTR_MAXREG_COUNT
	.align		4
.L_816:
        /*002c*/ 	.byte	0x03, 0x1b
        /*002e*/ 	.short	0x00ff


	//----- nvinfo : EIATTR_NUM_BARRIERS
	.align		4
        /*0030*/ 	.byte	0x02, 0x4c
        /*0032*/ 	.byte	0x06
	.zero		1


	//----- nvinfo : EIATTR_ANNOTATIONS
	.align		4
        /*0034*/ 	.byte	0x04, 0x55
        /*0036*/ 	.short	(.L_818 - .L_817)


	//   ....[0]....
.L_817:
        /* <DEDUP_REMOVED lines=95> */


	//----- nvinfo : EIATTR_MERCURY_ISA_VERSION
	.align		4
.L_818:
        /*0610*/ 	.byte	0x03, 0x5f
        /*0612*/ 	.short	0x0000


	//----- nvinfo : EIATTR_INT_WARP_WIDE_INSTR_OFFSETS
	.align		4
        /*0614*/ 	.byte	0x04, 0x31
        /*0616*/ 	.short	(.L_820 - .L_819)


	//   ....[0]....
.L_819:
        /*0618*/ 	.word	0x00008ba0


	//   ....[1]....
        /*061c*/ 	.word	0x00008c20


	//----- nvinfo : EIATTR_COOP_GROUP_MASK_REGIDS
	.align		4
.L_820:
        /*0620*/ 	.byte	0x04, 0x29
        /*0622*/ 	.short	(.L_822 - .L_821)


	//   ....[0]....
.L_821:
        /*0624*/ 	.word	0xffffffff


	//   ....[1]....
        /*0628*/ 	.word	0xffffffff


	//   ....[2]....
        /*062c*/ 	.word	0xffffffff


	//   ....[3]....
        /*0630*/ 	.word	0xffffffff


	//   ....[4]....
        /*0634*/ 	.word	0xffffffff


	//   ....[5]....
        /*0638*/ 	.word	0xffffffff


	//   ....[6]....
        /*063c*/ 	.word	0xffffffff


	//   ....[7]....
        /*0640*/ 	.word	0xffffffff


	//   ....[8]....
        /*0644*/ 	.word	0xffffffff


	//   ....[9]....
        /*0648*/ 	.word	0xffffffff


	//   ....[10]....
        /*064c*/ 	.word	0xffffffff


	//   ....[11]....
        /*0650*/ 	.word	0xffffffff


	//   ....[12]....
        /*0654*/ 	.word	0xffffffff


	//   ....[13]....
        /*0658*/ 	.word	0xffffffff


	//   ....[14]....
        /*065c*/ 	.word	0xffffffff


	//   ....[15]....
        /*0660*/ 	.word	0xffffffff


	//   ....[16]....
        /*0664*/ 	.word	0xffffffff


	//   ....[17]....
        /*0668*/ 	.word	0xffffffff


	//   ....[18]....
        /*066c*/ 	.word	0xffffffff


	//   ....[19]....
        /*0670*/ 	.word	0xffffffff


	//   ....[20]....
        /*0674*/ 	.word	0xffffffff


	//   ....[21]....
        /*0678*/ 	.word	0xffffffff


	//   ....[22]....
        /*067c*/ 	.word	0xffffffff


	//   ....[23]....
        /*0680*/ 	.word	0xffffffff


	//   ....[24]....
        /*0684*/ 	.word	0xffffffff


	//   ....[25]....
        /*0688*/ 	.word	0xffffffff


	//   ....[26]....
        /*068c*/ 	.word	0xffffffff


	//   ....[27]....
        /*0690*/ 	.word	0xffffffff


	//   ....[28]....
        /*0694*/ 	.word	0xffffffff


	//   ....[29]....
        /*0698*/ 	.word	0xffffffff


	//   ....[30]....
        /*069c*/ 	.word	0xffffffff


	//   ....[31]....
        /*06a0*/ 	.word	0xffffffff


	//   ....[32]....
        /*06a4*/ 	.word	0xffffffff


	//   ....[33]....
        /*06a8*/ 	.word	0xffffffff


	//   ....[34]....
        /*06ac*/ 	.word	0xffffffff


	//   ....[35]....
        /*06b0*/ 	.word	0xffffffff


	//   ....[36]....
        /*06b4*/ 	.word	0xffffffff


	//   ....[37]....
        /*06b8*/ 	.word	0xffffffff


	//   ....[38]....
        /*06bc*/ 	.word	0xffffffff


	//   ....[39]....
        /*06c0*/ 	.word	0xffffffff


	//   ....[40]....
        /*06c4*/ 	.word	0xffffffff


	//   ....[41]....
        /*06c8*/ 	.word	0xffffffff


	//   ....[42]....
        /*06cc*/ 	.word	0xffffffff


	//   ....[43]....
        /*06d0*/ 	.word	0xffffffff


	//   ....[44]....
        /*06d4*/ 	.word	0xffffffff


	//   ....[45]....
        /*06d8*/ 	.word	0xffffffff


	//   ....[46]....
        /*06dc*/ 	.word	0xffffffff


	//   ....[47]....
        /*06e0*/ 	.word	0xffffffff


	//   ....[48]....
        /*06e4*/ 	.word	0xffffffff


	//   ....[49]....
        /*06e8*/ 	.word	0xffffffff


	//   ....[50]....
        /*06ec*/ 	.word	0xffffffff


	//   ....[51]....
        /*06f0*/ 	.word	0xffffffff


	//   ....[52]....
        /*06f4*/ 	.word	0xffffffff


	//   ....[53]....
        /*06f8*/ 	.word	0xffffffff


	//   ....[54]....
        /*06fc*/ 	.word	0xffffffff


	//   ....[55]....
        /*0700*/ 	.word	0xffffffff


	//   ....[56]....
        /*0704*/ 	.word	0xffffffff


	//   ....[57]....
        /*0708*/ 	.word	0xffffffff


	//   ....[58]....
        /*070c*/ 	.word	0xffffffff


	//   ....[59]....
        /*0710*/ 	.word	0xffffffff


	//   ....[60]....
        /*0714*/ 	.word	0xffffffff


	//   ....[61]....
        /*0718*/ 	.word	0xffffffff


	//   ....[62]....
        /*071c*/ 	.word	0xffffffff


	//   ....[63]....
        /*0720*/ 	.word	0xffffffff


	//   ....[64]....
        /*0724*/ 	.word	0xffffffff


	//   ....[65]....
        /*0728*/ 	.word	0xffffffff


	//   ....[66]....
        /*072c*/ 	.word	0xffffffff


	//   ....[67]....
        /*0730*/ 	.word	0xffffffff


	//   ....[68]....
        /*0734*/ 	.word	0xffffffff


	//   ....[69]....
        /*0738*/ 	.word	0xffffffff


	//   ....[70]....
        /*073c*/ 	.word	0xffffffff


	//   ....[71]....
        /*0740*/ 	.word	0xffffffff


	//   ....[72]....
        /*0744*/ 	.word	0xffffffff


	//   ....[73]....
        /*0748*/ 	.word	0xffffffff


	//   ....[74]....
        /*074c*/ 	.word	0xffffffff


	//   ....[75]....
        /*0750*/ 	.word	0xffffffff


	//   ....[76]....
        /*0754*/ 	.word	0xffffffff


	//   ....[77]....
        /*0758*/ 	.word	0xffffffff


	//   ....[78]....
        /*075c*/ 	.word	0xffffffff


	//   ....[79]....
        /*0760*/ 	.word	0xffffffff


	//   ....[80]....
        /*0764*/ 	.word	0xffffffff


	//   ....[81]....
        /*0768*/ 	.word	0xffffffff


	//   ....[82]....
        /*076c*/ 	.word	0xffffffff


	//   ....[83]....
        /*0770*/ 	.word	0xffffffff


	//   ....[84]....
        /*0774*/ 	.word	0xffffffff


	//   ....[85]....
        /*0778*/ 	.word	0xffffffff


	//   ....[86]....
        /*077c*/ 	.word	0xffffffff


	//   ....[87]....
        /*0780*/ 	.word	0xffffffff


	//   ....[88]....
        /*0784*/ 	.word	0xffffffff


	//   ....[89]....
        /*0788*/ 	.word	0xffffffff


	//   ....[90]....
        /*078c*/ 	.word	0xffffffff


	//   ....[91]....
        /*0790*/ 	.word	0xffffffff


	//   ....[92]....
        /*0794*/ 	.word	0xffffffff


	//   ....[93]....
        /*0798*/ 	.word	0xffffffff


	//   ....[94]....
        /*079c*/ 	.word	0xffffffff


	//   ....[95]....
        /*07a0*/ 	.word	0xffffffff


	//   ....[96]....
        /*07a4*/ 	.word	0xffffffff


	//   ....[97]....
        /*07a8*/ 	.word	0xffffffff


	//   ....[98]....
        /*07ac*/ 	.word	0xffffffff


	//   ....[99]....
        /*07b0*/ 	.word	0xffffffff


	//   ....[100]....
        /*07b4*/ 	.word	0xffffffff


	//   ....[101]....
        /*07b8*/ 	.word	0xffffffff


	//   ....[102]....
        /*07bc*/ 	.word	0xffffffff


	//   ....[103]....
        /*07c0*/ 	.word	0xffffffff


	//   ....[104]....
        /*07c4*/ 	.word	0xffffffff


	//   ....[105]....
        /*07c8*/ 	.word	0xffffffff


	//   ....[106]....
        /*07cc*/ 	.word	0xffffffff


	//   ....[107]....
        /*07d0*/ 	.word	0xffffffff


	//   ....[108]....
        /*07d4*/ 	.word	0xffffffff


	//   ....[109]....
        /*07d8*/ 	.word	0xffffffff


	//   ....[110]....
        /*07dc*/ 	.word	0xffffffff


	//   ....[111]....
        /*07e0*/ 	.word	0xffffffff


	//   ....[112]....
        /*07e4*/ 	.word	0xffffffff


	//   ....[113]....
        /*07e8*/ 	.word	0xffffffff


	//   ....[114]....
        /*07ec*/ 	.word	0xffffffff


	//   ....[115]....
        /*07f0*/ 	.word	0xffffffff


	//   ....[116]....
        /*07f4*/ 	.word	0xffffffff


	//   ....[117]....
        /*07f8*/ 	.word	0xffffffff


	//   ....[118]....
        /*07fc*/ 	.word	0xffffffff


	//   ....[119]....
        /*0800*/ 	.word	0xffffffff


	//   ....[120]....
        /*0804*/ 	.word	0xffffffff


	//   ....[121]....
        /*0808*/ 	.word	0xffffffff


	//   ....[122]....
        /*080c*/ 	.word	0xffffffff


	//   ....[123]....
        /*0810*/ 	.word	0xffffffff


	//   ....[124]....
        /*0814*/ 	.word	0xffffffff


	//   ....[125]....
        /*0818*/ 	.word	0xffffffff


	//   ....[126]....
        /*081c*/ 	.word	0xffffffff


	//   ....[127]....
        /*0820*/ 	.word	0xffffffff


	//   ....[128]....
        /*0824*/ 	.word	0xffffffff


	//   ....[129]....
        /*0828*/ 	.word	0xffffffff


	//   ....[130]....
        /*082c*/ 	.word	0xffffffff


	//----- nvinfo : EIATTR_COOP_GROUP_INSTR_OFFSETS
	.align		4
.L_822:
        /*0830*/ 	.byte	0x04, 0x28
        /*0832*/ 	.short	(.L_824 - .L_823)


	//   ....[0]....
.L_823:
        /*0834*/ 	.word	0x00000050


	//   ....[1]....
        /*0838*/ 	.word	0x00000200


	//   ....[2]....
        /*083c*/ 	.word	0x00000230


	//   ....[3]....
        /*0840*/ 	.word	0x00000260


	//   ....[4]....
        /*0844*/ 	.word	0x00000290


	//   ....[5]....
        /*0848*/ 	.word	0x000002c0


	//   ....[6]....
        /*084c*/ 	.word	0x000002f0


	//   ....[7]....
        /*0850*/ 	.word	0x00000460


	//   ....[8]....
        /*0854*/ 	.word	0x000004a0


	//   ....[9]....
        /*0858*/ 	.word	0x000004d0


	//   ....[10]....
        /*085c*/ 	.word	0x00000500


	//   ....[11]....
        /*0860*/ 	.word	0x00000530


	//   ....[12]....
        /*0864*/ 	.word	0x00000560


	//   ....[13]....
        /*0868*/ 	.word	0x000005f0


	//   ....[14]....
        /*086c*/ 	.word	0x00000620


	//   ....[15]....
        /*0870*/ 	.word	0x00000630


	//   ....[16]....
        /*0874*/ 	.word	0x000006a0


	//   ....[17]....
        /*0878*/ 	.word	0x000022f0


	//   ....[18]....
        /*087c*/ 	.word	0x00002320


	//   ....[19]....
        /*0880*/ 	.word	0x00002350


	//   ....[20]....
        /*0884*/ 	.word	0x000023c0


	//   ....[21]....
        /*0888*/ 	.word	0x00002570


	//   ....[22]....
        /*088c*/ 	.word	0x00002590


	//   ....[23]....
        /*0890*/ 	.word	0x000025d0


	//   ....[24]....
        /*0894*/ 	.word	0x00002600


	//   ....[25]....
        /*0898*/ 	.word	0x000040c0


	//   ....[26]....
        /*089c*/ 	.word	0x00004200


	//   ....[27]....
        /*08a0*/ 	.word	0x00004250


	//   ....[28]....
        /*08a4*/ 	.word	0x000042d0


	//   ....[29]....
        /*08a8*/ 	.word	0x000068d0


	//   ....[30]....
        /*08ac*/ 	.word	0x000068f0


	//   ....[31]....
        /*08b0*/ 	.word	0x00006ec0


	//   ....[32]....
        /*08b4*/ 	.word	0x00006fb0


	//   ....[33]....
        /*08b8*/ 	.word	0x00008180


	//   ....[34]....
        /*08bc*/ 	.word	0x000081a0


	//   ....[35]....
        /*08c0*/ 	.word	0x000081c0


	//   ....[36]....
        /*08c4*/ 	.word	0x000081e0


	//   ....[37]....
        /*08c8*/ 	.word	0x00009a60


	//   ....[38]....
        /*08cc*/ 	.word	0x00009a70


	//   ....[39]....
        /*08d0*/ 	.word	0x00009a90


	//   ....[40]....
        /*08d4*/ 	.word	0x00009ab0


	//   ....[41]....
        /*08d8*/ 	.word	0x00009ef0


	//   ....[42]....
        /*08dc*/ 	.word	0x00009f10


	//   ....[43]....
        /*08e0*/ 	.word	0x0000a0e0


	//   ....[44]....
        /*08e4*/ 	.word	0x0000a0f0


	//   ....[45]....
        /*08e8*/ 	.word	0x0000a2d0


	//   ....[46]....
        /*08ec*/ 	.word	0x0000a2f0


	//   ....[47]....
        /*08f0*/ 	.word	0x0000a4d0


	//   ....[48]....
        /*08f4*/ 	.word	0x0000a4e0


	//   ....[49]....
        /*08f8*/ 	.word	0x0000a8c0


	//   ....[50]....
        /*08fc*/ 	.word	0x0000a8e0


	//   ....[51]....
        /*0900*/ 	.word	0x0000b530


	//   ....[52]....
        /*0904*/ 	.word	0x0000b540


	//   ....[53]....
        /*0908*/ 	.word	0x0000c5b0


	//   ....[54]....
        /*090c*/ 	.word	0x0000c5d0


	//   ....[55]....
        /*0910*/ 	.word	0x0000c7b0


	//   ....[56]....
        /*0914*/ 	.word	0x0000c7c0


	//   ....[57]....
        /*0918*/ 	.word	0x0000c9a0


	//   ....[58]....
        /*091c*/ 	.word	0x0000c9c0


	//   ....[59]....
        /*0920*/ 	.word	0x0000cba0


	//   ....[60]....
        /*0924*/ 	.word	0x0000cbb0


	//   ....[61]....
        /*0928*/ 	.word	0x0000ce50


	//   ....[62]....
        /*092c*/ 	.word	0x0000ce70


	//   ....[63]....
        /*0930*/ 	.word	0x0000cfa0


	//   ....[64]....
        /*0934*/ 	.word	0x0000cfe0


	//   ....[65]....
        /*0938*/ 	.word	0x0000d010


	//   ....[66]....
        /*093c*/ 	.word	0x0000d040


	//   ....[67]....
        /*0940*/ 	.word	0x0000d070


	//   ....[68]....
        /*0944*/ 	.word	0x0000d0a0


	//   ....[69]....
        /*0948*/ 	.word	0x0000d200


	//   ....[70]....
        /*094c*/ 	.word	0x0000d240


	//   ....[71]....
        /*0950*/ 	.word	0x0000d270


	//   ....[72]....
        /*0954*/ 	.word	0x0000d2a0


	//   ....[73]....
        /*0958*/ 	.word	0x0000d2d0


	//   ....[74]....
        /*095c*/ 	.word	0x0000d300


	//   ....[75]....
        /*0960*/ 	.word	0x0000d390


	//   ....[76]....
        /*0964*/ 	.word	0x0000d3c0


	//   ....[77]....
        /*0968*/ 	.word	0x0000d3d0


	//   ....[78]....
        /*096c*/ 	.word	0x0000d430


	//   ....[79]....
        /*0970*/ 	.word	0x0000da10


	//   ....[80]....
        /*0974*/ 	.word	0x0000da70


	//   ....[81]....
        /*0978*/ 	.word	0x0000dac0


	//   ....[82]....
        /*097c*/ 	.word	0x0000db10


	//   ....[83]....
        /*0980*/ 	.word	0x0000db60


	//   ....[84]....
        /*0984*/ 	.word	0x0000dbd0


	//   ....[85]....
        /*0988*/ 	.word	0x0000dc10


	//   ....[86]....
        /*098c*/ 	.word	0x0000dc80


	//   ....[87]....
        /*0990*/ 	.word	0x0000dcf0


	//   ....[88]....
        /*0994*/ 	.word	0x0000dd50


	//   ....[89]....
        /*0998*/ 	.word	0x0000ddd0


	//   ....[90]....
        /*099c*/ 	.word	0x0000de20


	//   ....[91]....
        /*09a0*/ 	.word	0x0000de70


	//   ....[92]....
        /*09a4*/ 	.word	0x0000ded0


	//   ....[93]....
        /*09a8*/ 	.word	0x0000df40


	//   ....[94]....
        /*09ac*/ 	.word	0x0000dfb0


	//   ....[95]....
        /*09b0*/ 	.word	0x0000e010


	//   ....[96]....
        /*09b4*/ 	.word	0x0000e070


	//   ....[97]....
        /*09b8*/ 	.word	0x0000e0d0


	//   ....[98]....
        /*09bc*/ 	.word	0x0000e140


	//   ....[99]....
        /*09c0*/ 	.word	0x0000e1a0


	//   ....[100]....
        /*09c4*/ 	.word	0x0000e200


	//   ....[101]....
        /*09c8*/ 	.word	0x0000e260


	//   ....[102]....
        /*09cc*/ 	.word	0x0000e2d0


	//   ....[103]....
        /*09d0*/ 	.word	0x0000e330


	//   ....[104]....
        /*09d4*/ 	.word	0x0000e390


	//   ....[105]....
        /*09d8*/ 	.word	0x0000e3f0


	//   ....[106]....
        /*09dc*/ 	.word	0x0000e460


	//   ....[107]....
        /*09e0*/ 	.word	0x0000e4c0


	//   ....[108]....
        /*09e4*/ 	.word	0x0000e520


	//   ....[109]....
        /*09e8*/ 	.word	0x0000e580


	//   ....[110]....
        /*09ec*/ 	.word	0x0000e5f0


	//   ....[111]....
        /*09f0*/ 	.word	0x0000e650


	//   ....[112]....
        /*09f4*/ 	.word	0x0000e6b0


	//   ....[113]....
        /*09f8*/ 	.word	0x0000e710


	//   ....[114]....
        /*09fc*/ 	.word	0x0000e780


	//   ....[115]....
        /*0a00*/ 	.word	0x0000e7d0


	//   ....[116]....
        /*0a04*/ 	.word	0x0000e810


	//   ....[117]....
        /*0a08*/ 	.word	0x0000e860


	//   ....[118]....
        /*0a0c*/ 	.word	0x0000e8b0


	//   ....[119]....
        /*0a10*/ 	.word	0x0000e900


	//   ....[120]....
        /*0a14*/ 	.word	0x0000e970


	//   ....[121]....
        /*0a18*/ 	.word	0x0000e9b0


	//   ....[122]....
        /*0a1c*/ 	.word	0x0000ea00


	//   ....[123]....
        /*0a20*/ 	.word	0x0000ea50


	//   ....[124]....
        /*0a24*/ 	.word	0x0000eaa0


	//   ....[125]....
        /*0a28*/ 	.word	0x0000eaf0


	//   ....[126]....
        /*0a2c*/ 	.word	0x0000eb60


	//   ....[127]....
        /*0a30*/ 	.word	0x0000eba0


	//   ....[128]....
        /*0a34*/ 	.word	0x0000ec10


	//   ....[129]....
        /*0a38*/ 	.word	0x0000ec70


	//   ....[130]....
        /*0a3c*/ 	.word	0x0000ecd0


	//----- nvinfo : EIATTR_EXIT_INSTR_OFFSETS
	.align		4
.L_824:
        /*0a40*/ 	.byte	0x04, 0x1c
        /*0a42*/ 	.short	(.L_826 - .L_825)


	//   ....[0]....
.L_825:
        /*0a44*/ 	.word	0x00000c10


	//   ....[1]....
        /*0a48*/ 	.word	0x0000d9d0


	//----- nvinfo : EIATTR_MAX_THREADS
	.align		4
.L_826:
        /*0a4c*/ 	.byte	0x04, 0x05
        /*0a4e*/ 	.short	(.L_828 - .L_827)
.L_827:
        /*0a50*/ 	.word	0x00000100
        /*0a54*/ 	.word	0x00000001
        /*0a58*/ 	.word	0x00000001


	//----- nvinfo : EIATTR_CRS_STACK_SIZE
	.align		4
.L_828:
        /*0a5c*/ 	.byte	0x04, 0x1e
        /*0a5e*/ 	.short	(.L_830 - .L_829)
.L_829:
        /*0a60*/ 	.word	0x00000000
.L_830:


//--------------------- .nv.info._ZN7cutlass13device_kernelIN5flash19enable_sm80_to_sm89INS1_16FlashAttnFwdSm80INS1_25CollectiveMainloopFwdSm80ILi8ELi1ELb0EN4cute5tupleIJNS5_1CILi128EEENS7_ILi32EEENS7_ILi256EEEEEELi256ENS_10bfloat16_tEfNS_4arch4Sm80ELb0ELb0ELb0ELb1ELb0ELb1ELb1ELb1EEENS1_21CollectiveEpilogueFwdINS6_IJS8_SA_S9_EEENS6_IJNS7_ILi1EEESI_SI_EEESC_SE_Li256ELb1ELb1ELb1ELb0EEENS1_36VarlenDynamicPersistentTileSchedulerILi128ELi32ELi256ELi256ELb1ELb1ELb0ELb0ELb1ELb1EEEEEEEEEvNT_6ParamsE --------------------------
	.section	.nv.info._ZN7cutlass13device_kernelIN5flash19enable_sm80_to_sm89INS1_16FlashAttnFwdSm80INS1_25CollectiveMainloopFwdSm80ILi8ELi1ELb0EN4cute5tupleIJNS5_1CILi128EEENS7_ILi32EEENS7_ILi256EEEEEELi256ENS_10bfloat16_tEfNS_4arch4Sm80ELb0ELb0ELb0ELb1ELb0ELb1ELb1ELb1EEENS1_21CollectiveEpilogueFwdINS6_IJS8_SA_S9_EEENS6_IJNS7_ILi1EEESI_SI_EEESC_SE_Li256ELb1ELb1ELb1ELb0EEENS1_36VarlenDynamicPersistentTileSchedulerILi128ELi32ELi256ELi256ELb1ELb1ELb0ELb0ELb1ELb1EEEEEEEEEvNT_6ParamsE,"",@"SHT_CUDA_INFO"
	.sectionflags	@""
	.align	4


	//----- nvinfo : EIATTR_CUDA_API_VERSION
	.align		4
        /*0000*/ 	.byte	0x04, 0x37
        /*0002*/ 	.short	(.L_832 - .L_831)
.L_831:
        /*0004*/ 	.word	0x00000082


	//----- nvinfo : EIATTR_SW2861232_WAR
	.align		4
.L_832:
        /*0008*/ 	.byte	0x01, 0x35
	.zero		2


	//----- nvinfo : EIATTR_PARAM_CBANK
	.align		4
        /*000c*/ 	.byte	0x04, 0x0a
        /*000e*/ 	.short	(.L_834 - .L_833)
	.align		4
.L_833:
        /*0010*/ 	.word	index@(.nv.constant0._ZN7cutlass13device_kernelIN5flash19enable_sm80_to_sm89INS1_16FlashAttnFwdSm80INS1_25CollectiveMainloopFwdSm80ILi8ELi1ELb0EN4cute5tupleIJNS5_1CILi128EEENS7_ILi32EEENS7_ILi256EEEEEELi256ENS_10bfloat16_tEfNS_4arch4Sm80ELb0ELb0ELb0ELb1ELb0ELb1ELb1ELb1EEENS1_21CollectiveEpilogueFwdINS6_IJS8_SA_S9_EEENS6_IJNS7_ILi1EEESI_SI_EEESC_SE_Li256ELb1ELb1ELb1ELb0EEENS1_36VarlenDynamicPersistentTileSchedulerILi128ELi32ELi256ELi256ELb1ELb1ELb0ELb0ELb1ELb1EEEEEEEEEvNT_6ParamsE)
        /*0014*/ 	.short	0x0160
        /*0016*/ 	.short	0x0438


	//----- nvinfo : EIATTR_CBANK_PARAM_SIZE
	.align		4
.L_834:
        /*0018*/ 	.byte	0x03, 0x19
        /*001a*/ 	.short	0x0438


	//----- nvinfo : EIATTR_KPARAM_INFO
	.align		4
        /*001c*/ 	.byte	0x04, 0x17
        /*001e*/ 	.short	(.L_836 - .L_835)
.L_835:
        /*0020*/ 	.word	0x00000000
        /*0024*/ 	.short	0x0000
        /*0026*/ 	.short	0x0000
        /*0028*/ 	.byte	0x00, 0xf0, 0xe1, 0x10


	//----- nvinfo : EIATTR_MAXREG_COUNT
	.align		4
.L_836:
        /*002c*/ 	.byte	0x03, 0x1b
        /*002e*/ 	.short	0x00ff


	//----- nvinfo : EIATTR_NUM_BARRIERS
	.align		4
        /*0030*/ 	.byte	0x02, 0x4c
        /*0032*/ 	.byte	0x06
	.zero		1


	//----- nvinfo : EIATTR_ANNOTATIONS
	.align		4
        /*0034*/ 	.byte	0x04, 0x55
        /*0036*/ 	.short	(.L_838 - .L_837)


	//   ....[0]....
.L_837:
        /*0038*/ 	.word	0x00000001
        /*003c*/ 	.byte	0x70, 0x00, 0x00, 0x00, 0x01, 0x00, 0x00, 0x00, 0xb0, 0x0e, 0x00, 0x00, 0x01, 0x00, 0x00, 0x00
        /*004c*/ 	.byte	0x20, 0x12, 0x00, 0x00, 0x01, 0x00, 0x00, 0x00, 0x70, 0x1d, 0x01, 0x00, 0x01, 0x00, 0x00, 0x00
        /*005c*/ 	.byte	0xb0, 0x1d, 0x01, 0x00, 0x01, 0x00, 0x00, 0x00, 0x30, 0x52, 0x01, 0x00


	//----- nvinfo : EIATTR_MERCURY_ISA_VERSION
	.align		4
.L_838:
        /*0068*/ 	.byte	0x03, 0x5f
        /*006a*/ 	.short	0x0000


	//----- nvinfo : EIATTR_INT_WARP_WIDE_INSTR_OFFSETS
	.align		4
        /*006c*/ 	.byte	0x04, 0x31
        /*006e*/ 	.short	(.L_840 - .L_839)


	//   ....[0]....
.L_839:
        /*0070*/ 	.word	0x000112f0


	//   ....[1]....
        /*0074*/ 	.word	0x00011370


	//----- nvinfo : EIATTR_COOP_GROUP_MASK_REGIDS
	.align		4
.L_840:
        /*0078*/ 	.byte	0x04, 0x29
        /*007a*/ 	.short	(.L_842 - .L_841)


	//   ....[0]....
.L_841:
        /*007c*/ 	.word	0xffffffff


	//   ....[1]....
        /*0080*/ 	.word	0xffffffff


	//   ....[2]....
        /*0084*/ 	.word	0xffffffff


	//   ....[3]....
        /*0088*/ 	.word	0xffffffff


	//   ....[4]....
        /*008c*/ 	.word	0xffffffff


	//   ....[5]....
        /*0090*/ 	.word	0xffffffff


	//   ....[6]....
        /*0094*/ 	.word	0xffffffff


	//   ....[7]....
        /*0098*/ 	.word	0xffffffff


	//   ....[8]....
        /*009c*/ 	.word	0xffffffff


	//   ....[9]....
        /*00a0*/ 	.word	0xffffffff


	//   ....[10]....
        /*00a4*/ 	.word	0xffffffff


	//   ....[11]....
        /*00a8*/ 	.word	0xffffffff


	//   ....[12]....
        /*00ac*/ 	.word	0xffffffff


	//   ....[13]....
        /*00b0*/ 	.word	0xffffffff


	//   ....[14]....
        /*00b4*/ 	.word	0xffffffff


	//   ....[15]....
        /*00b8*/ 	.word	0xffffffff


	//   ....[16]....
        /*00bc*/ 	.word	0xffffffff


	//   ....[17]....
        /*00c0*/ 	.word	0xffffffff


	//   ....[18]....
        /*00c4*/ 	.word	0xffffffff


	//   ....[19]....
        /*00c8*/ 	.word	0xffffffff


	//   ....[20]....
        /*00cc*/ 	.word	0xffffffff


	//   ....[21]....
        /*00d0*/ 	.word	0xffffffff


	//   ....[22]....
        /*00d4*/ 	.word	0xffffffff


	//   ....[23]....
        /*00d8*/ 	.word	0xffffffff


	//   ....[24]....
        /*00dc*/ 	.word	0xffffffff


	//   ....[25]....
        /*00e0*/ 	.word	0xffffffff


	//   ....[26]....
        /*00e4*/ 	.word	0xffffffff


	//   ....[27]....
        /*00e8*/ 	.word	0xffffffff


	//   ....[28]....
        /*00ec*/ 	.word	0xffffffff


	//   ....[29]....
        /*00f0*/ 	.word	0xffffffff


	//   ....[30]....
        /*00f4*/ 	.word	0xffffffff


	//   ....[31]....
        /*00f8*/ 	.word	0xffffffff


	//   ....[32]....
        /*00fc*/ 	.word	0xffffffff


	//   ....[33]....
        /*0100*/ 	.word	0xffffffff


	//   ....[34]....
        /*0104*/ 	.word	0xffffffff


	//   ....[35]....
        /*0108*/ 	.word	0xffffffff


	//   ....[36]....
        /*010c*/ 	.word	0xffffffff


	//   ....[37]....
        /*0110*/ 	.word	0xffffffff


	//   ....[38]....
        /*0114*/ 	.word	0xffffffff


	//   ....[39]....
        /*0118*/ 	.word	0xffffffff


	//   ....[40]....
        /*011c*/ 	.word	0xffffffff


	//   ....[41]....
        /*0120*/ 	.word	0xffffffff


	//   ....[42]....
        /*0124*/ 	.word	0xffffffff


	//   ....[43]....
        /*0128*/ 	.word	0xffffffff


	//   ....[44]....
        /*012c*/ 	.word	0xffffffff


	//   ....[45]....
        /*0130*/ 	.word	0xffffffff


	//   ....[46]....
        /*0134*/ 	.word	0xffffffff


	//   ....[47]....
        /*0138*/ 	.word	0xffffffff


	//   ....[48]....
        /*013c*/ 	.word	0xffffffff


	//   ....[49]....
        /*0140*/ 	.word	0xffffffff


	//   ....[50]....
        /*0144*/ 	.word	0xffffffff


	//   ....[51]....
        /*0148*/ 	.word	0xffffffff


	//   ....[52]....
        /*014c*/ 	.word	0xffffffff


	//   ....[53]....
        /*0150*/ 	.word	0xffffffff


	//   ....[54]....
        /*0154*/ 	.word	0xffffffff


	//   ....[55]....
        /*0158*/ 	.word	0xffffffff


	//   ....[56]....
        /*015c*/ 	.word	0xffffffff


	//   ....[57]....
        /*0160*/ 	.word	0xffffffff


	//   ....[58]....
        /*0164*/ 	.word	0xffffffff


	//   ....[59]....
        /*0168*/ 	.word	0xffffffff


	//   ....[60]....
        /*016c*/ 	.word	0xffffffff


	//   ....[61]....
        /*0170*/ 	.word	0xffffffff


	//   ....[62]....
        /*0174*/ 	.word	0xffffffff


	//   ....[63]....
        /*0178*/ 	.word	0xffffffff


	//   ....[64]....
        /*017c*/ 	.word	0xffffffff


	//   ....[65]....
        /*0180*/ 	.word	0xffffffff


	//   ....[66]....
        /*0184*/ 	.word	0xffffffff


	//   ....[67]....
        /*0188*/ 	.word	0xffffffff


	//   ....[68]....
        /*018c*/ 	.word	0xffffffff


	//   ....[69]....
        /*0190*/ 	.word	0xffffffff


	//   ....[70]....
        /*0194*/ 	.word	0xffffffff


	//   ....[71]....
        /*0198*/ 	.word	0xffffffff


	//   ....[72]....
        /*019c*/ 	.word	0xffffffff


	//   ....[73]....
        /*01a0*/ 	.word	0xffffffff


	//   ....[74]....
        /*01a4*/ 	.word	0xffffffff


	//   ....[75]....
        /*01a8*/ 	.word	0xffffffff


	//   ....[76]....
        /*01ac*/ 	.word	0xffffffff


	//   ....[77]....
        /*01b0*/ 	.word	0xffffffff


	//   ....[78]....
        /*01b4*/ 	.word	0xffffffff


	//   ....[79]....
        /*01b8*/ 	.word	0xffffffff


	//   ....[80]....
        /*01bc*/ 	.word	0xffffffff


	//   ....[81]....
        /*01c0*/ 	.word	0xffffffff


	//   ....[82]....
        /*01c4*/ 	.word	0xffffffff


	//   ....[83]....
        /*01c8*/ 	.word	0xffffffff


	//   ....[84]....
        /*01cc*/ 	.word	0xffffffff


	//   ....[85]....
        /*01d0*/ 	.word	0xffffffff


	//   ....[86]....
        /*01d4*/ 	.word	0xffffffff


	//   ....[87]....
        /*01d8*/ 	.word	0xffffffff


	//   ....[88]....
        /*01dc*/ 	.word	0xffffffff


	//   ....[89]....
        /*01e0*/ 	.word	0xffffffff


	//   ....[90]....
        /*01e4*/ 	.word	0xffffffff


	//   ....[91]....
        /*01e8*/ 	.word	0xffffffff


	//   ....[92]....
        /*01ec*/ 	.word	0xffffffff


	//   ....[93]....
        /*01f0*/ 	.word	0xffffffff


	//   ....[94]....
        /*01f4*/ 	.word	0xffffffff


	//   ....[95]....
        /*01f8*/ 	.word	0xffffffff


	//   ....[96]....
        /*01fc*/ 	.word	0xffffffff


	//   ....[97]....
        /*0200*/ 	.word	0xffffffff


	//   ....[98]....
        /*0204*/ 	.word	0xffffffff


	//   ....[99]....
        /*0208*/ 	.word	0xffffffff


	//   ....[100]....
        /*020c*/ 	.word	0xffffffff


	//   ....[101]....
        /*0210*/ 	.word	0xffffffff


	//   ....[102]....
        /*0214*/ 	.word	0xffffffff


	//   ....[103]....
        /*0218*/ 	.word	0xffffffff


	//   ....[104]....
        /*021c*/ 	.word	0xffffffff


	//   ....[105]....
        /*0220*/ 	.word	0xffffffff


	//   ....[106]....
        /*0224*/ 	.word	0xffffffff


	//   ....[107]....
        /*0228*/ 	.word	0xffffffff


	//   ....[108]....
        /*022c*/ 	.word	0xffffffff


	//   ....[109]....
        /*0230*/ 	.word	0xffffffff


	//   ....[110]....
        /*0234*/ 	.word	0xffffffff


	//   ....[111]....
        /*0238*/ 	.word	0xffffffff


	//   ....[112]....
        /*023c*/ 	.word	0xffffffff


	//   ....[113]....
        /*0240*/ 	.word	0xffffffff


	//   ....[114]....
        /*0244*/ 	.word	0xffffffff


	//   ....[115]....
        /*0248*/ 	.word	0xffffffff


	//   ....[116]....
        /*024c*/ 	.word	0xffffffff


	//   ....[117]....
        /*0250*/ 	.word	0xffffffff


	//   ....[118]....
        /*0254*/ 	.word	0xffffffff


	//   ....[119]....
        /*0258*/ 	.word	0xffffffff


	//   ....[120]....
        /*025c*/ 	.word	0xffffffff


	//   ....[121]....
        /*0260*/ 	.word	0xffffffff


	//   ....[122]....
        /*0264*/ 	.word	0xffffffff


	//   ....[123]....
        /*0268*/ 	.word	0xffffffff


	//   ....[124]....
        /*026c*/ 	.word	0xffffffff


	//   ....[125]....
        /*0270*/ 	.word	0xffffffff


	//   ....[126]....
        /*0274*/ 	.word	0xffffffff


	//   ....[127]....
        /*0278*/ 	.word	0xffffffff


	//   ....[128]....
        /*027c*/ 	.word	0xffffffff


	//   ....[129]....
        /*0280*/ 	.word	0xffffffff


	//   ....[130]....
        /*0284*/ 	.word	0xffffffff


	//   ....[131]....
        /*0288*/ 	.word	0xffffffff


	//   ....[132]....
        /*028c*/ 	.word	0xffffffff


	//   ....[133]....
        /*0290*/ 	.word	0xffffffff


	//   ....[134]....
        /*0294*/ 	.word	0xffffffff


	//   ....[135]....
        /*0298*/ 	.word	0xffffffff


	//   ....[136]....
        /*029c*/ 	.word	0xffffffff


	//   ....[137]....
        /*02a0*/ 	.word	0xffffffff


	//   ....[138]....
        /*02a4*/ 	.word	0xffffffff


	//   ....[139]....
        /*02a8*/ 	.word	0xffffffff


	//   ....[140]....
        /*02ac*/ 	.word	0xffffffff


	//   ....[141]....
        /*02b0*/ 	.word	0xffffffff


	//   ....[142]....
        /*02b4*/ 	.word	0xffffffff


	//   ....[143]....
        /*02b8*/ 	.word	0xffffffff


	//   ....[144]....
        /*02bc*/ 	.word	0xffffffff


	//   ....[145]....
        /*02c0*/ 	.word	0xffffffff


	//   ....[146]....
        /*02c4*/ 	.word	0xffffffff


	//----- nvinfo : EIATTR_COOP_GROUP_INSTR_OFFSETS
	.align		4
.L_842:
        /*02c8*/ 	.byte	0x04, 0x28
        /*02ca*/ 	.short	(.L_844 - .L_843)


	//   ....[0]....
.L_843:
        /*02cc*/ 	.word	0x00000050


	//   ....[1]....
        /*02d0*/ 	.word	0x000001e0


	//   ....[2]....
        /*02d4*/ 	.word	0x00000210


	//   ....[3]....
        /*02d8*/ 	.word	0x00000240


	//   ....[4]....
        /*02dc*/ 	.word	0x00000270


	//   ....[5]....
        /*02e0*/ 	.word	0x000002a0


	//   ....[6]....
        /*02e4*/ 	.word	0x000002d0


	//   ....[7]....
        /*02e8*/ 	.word	0x00000440


	//   ....[8]....
        /*02ec*/ 	.word	0x00000480


	//   ....[9]....
        /*02f0*/ 	.word	0x000004b0


	//   ....[10]....
        /*02f4*/ 	.word	0x000004e0


	//   ....[11]....
        /*02f8*/ 	.word	0x00000510


	//   ....[12]....
        /*02fc*/ 	.word	0x00000540


	//   ....[13]....
        /*0300*/ 	.word	0x000005d0


	//   ....[14]....
        /*0304*/ 	.word	0x00000600


	//   ....[15]....
        /*0308*/ 	.word	0x00000610


	//   ....[16]....
        /*030c*/ 	.word	0x00000680


	//   ....[17]....
        /*0310*/ 	.word	0x00006300


	//   ....[18]....
        /*0314*/ 	.word	0x00006320


	//   ....[19]....
        /*0318*/ 	.word	0x000064e0


	//   ....[20]....
        /*031c*/ 	.word	0x000064f0


	//   ....[21]....
        /*0320*/ 	.word	0x00006670


	//   ....[22]....
        /*0324*/ 	.word	0x00006690


	//   ....[23]....
        /*0328*/ 	.word	0x000067f0


	//   ....[24]....
        /*032c*/ 	.word	0x00006800


	//   ....[25]....
        /*0330*/ 	.word	0x00006c50


	//   ....[26]....
        /*0334*/ 	.word	0x00006c90


	//   ....[27]....
        /*0338*/ 	.word	0x00006cd0


	//   ....[28]....
        /*033c*/ 	.word	0x00006d00


	//   ....[29]....
        /*0340*/ 	.word	0x00009dd0


	//   ....[30]....
        /*0344*/ 	.word	0x00009e10


	//   ....[31]....
        /*0348*/ 	.word	0x00009e50


	//   ....[32]....
        /*034c*/ 	.word	0x00009e80


	//   ....[33]....
        /*0350*/ 	.word	0x0000def0


	//   ....[34]....
        /*0354*/ 	.word	0x0000df90


	//   ....[35]....
        /*0358*/ 	.word	0x0000dfb0


	//   ....[36]....
        /*035c*/ 	.word	0x0000e070


	//   ....[37]....
        /*0360*/ 	.word	0x0000f510


	//   ....[38]....
        /*0364*/ 	.word	0x0000f530


	//   ....[39]....
        /*0368*/ 	.word	0x0000f550


	//   ....[40]....
        /*036c*/ 	.word	0x0000f570


	//   ....[41]....
        /*0370*/ 	.word	0x000108e0


	//   ....[42]....
        /*0374*/ 	.word	0x000108f0


	//   ....[43]....
        /*0378*/ 	.word	0x00010920


	//   ....[44]....
        /*037c*/ 	.word	0x00010930


	//   ....[45]....
        /*0380*/ 	.word	0x000120f0


	//   ....[46]....
        /*0384*/ 	.word	0x00012100


	//   ....[47]....
        /*0388*/ 	.word	0x00012120


	//   ....[48]....
        /*038c*/ 	.word	0x00012130


	//   ....[49]....
        /*0390*/ 	.word	0x000124f0


	//   ....[50]....
        /*0394*/ 	.word	0x00012510


	//   ....[51]....
        /*0398*/ 	.word	0x000126e0


	//   ....[52]....
        /*039c*/ 	.word	0x000126f0


	//   ....[53]....
        /*03a0*/ 	.word	0x00012860


	//   ....[54]....
        /*03a4*/ 	.word	0x00012880


	//   ....[55]....
        /*03a8*/ 	.word	0x000129f0


	//   ....[56]....
        /*03ac*/ 	.word	0x00012a00


	//   ....[57]....
        /*03b0*/ 	.word	0x00012d60


	//   ....[58]....
        /*03b4*/ 	.word	0x00012d80


	//   ....[59]....
        /*03b8*/ 	.word	0x00013910


	//   ....[60]....
        /*03bc*/ 	.word	0x00013920


	//   ....[61]....
        /*03c0*/ 	.word	0x00014bc0


	//   ....[62]....
        /*03c4*/ 	.word	0x00014be0


	//   ....[63]....
        /*03c8*/ 	.word	0x00014dc0


	//   ....[64]....
        /*03cc*/ 	.word	0x00014dd0


	//   ....[65]....
        /*03d0*/ 	.word	0x00014f40


	//   ....[66]....
        /*03d4*/ 	.word	0x00014f60


	//   ....[67]....
        /*03d8*/ 	.word	0x000150d0


	//   ....[68]....
        /*03dc*/ 	.word	0x000150e0


	//   ....[69]....
        /*03e0*/ 	.word	0x000152f0


	//   ....[70]....
        /*03e4*/ 	.word	0x00015310


	//   ....[71]....
        /*03e8*/ 	.word	0x00015430


	//   ....[72]....
        /*03ec*/ 	.word	0x00015470


	//   ....[73]....
        /*03f0*/ 	.word	0x000154a0


	//   ....[74]....
        /*03f4*/ 	.word	0x000154d0


	//   ....[75]....
        /*03f8*/ 	.word	0x00015500


	//   ....[76]....
        /*03fc*/ 	.word	0x00015530


	//   ....[77]....
        /*0400*/ 	.word	0x00015680


	//   ....[78]....
        /*0404*/ 	.word	0x000156c0


	//   ....[79]....
        /*0408*/ 	.word	0x000156f0


	//   ....[80]....
        /*040c*/ 	.word	0x00015720


	//   ....[81]....
        /*0410*/ 	.word	0x00015750


	//   ....[82]....
        /*0414*/ 	.word	0x00015780


	//   ....[83]....
        /*0418*/ 	.word	0x00015810


	//   ....[84]....
        /*041c*/ 	.word	0x00015840


	//   ....[85]....
        /*0420*/ 	.word	0x00015850


	//   ....[86]....
        /*0424*/ 	.word	0x000158b0


	//   ....[87]....
        /*0428*/ 	.word	0x00015df0


	//   ....[88]....
        /*042c*/ 	.word	0x00015e50


	//   ....[89]....
        /*0430*/ 	.word	0x00015ea0


	//   ....[90]....
        /*0434*/ 	.word	0x00015ef0


	//   ....[91]....
        /*0438*/ 	.word	0x00015f40


	//   ....[92]....
        /*043c*/ 	.word	0x00015fb0


	//   ....[93]....
        /*0440*/ 	.word	0x00015ff0


	//   ....[94]....
        /*0444*/ 	.word	0x00016060


	//   ....[95]....
        /*0448*/ 	.word	0x000160d0


	//   ....[96]....
        /*044c*/ 	.word	0x00016130


	//   ....[97]....
        /*0450*/ 	.word	0x000161a0


	//   ....[98]....
        /*0454*/ 	.word	0x00016210


	//   ....[99]....
        /*0458*/ 	.word	0x00016270


	//   ....[100]....
        /*045c*/ 	.word	0x000162d0


	//   ....[101]....
        /*0460*/ 	.word	0x00016330


	//   ....[102]....
        /*0464*/ 	.word	0x000163a0


	//   ....[103]....
        /*0468*/ 	.word	0x00016400


	//   ....[104]....
        /*046c*/ 	.word	0x00016460


	//   ....[105]....
        /*0470*/ 	.word	0x000164d0


	//   ....[106]....
        /*0474*/ 	.word	0x00016520


	//   ....[107]....
        /*0478*/ 	.word	0x00016570


	//   ....[108]....
        /*047c*/ 	.word	0x000165c0


	//   ....[109]....
        /*0480*/ 	.word	0x00016630


	//   ....[110]....
        /*0484*/ 	.word	0x000166a0


	//   ....[111]....
        /*0488*/ 	.word	0x00016700


	//   ....[112]....
        /*048c*/ 	.word	0x00016760


	//   ....[113]....
        /*0490*/ 	.word	0x000167c0


	//   ....[114]....
        /*0494*/ 	.word	0x00016830


	//   ....[115]....
        /*0498*/ 	.word	0x00016890


	//   ....[116]....
        /*049c*/ 	.word	0x000168f0


	//   ....[117]....
        /*04a0*/ 	.word	0x00016950


	//   ....[118]....
        /*04a4*/ 	.word	0x000169c0


	//   ....[119]....
        /*04a8*/ 	.word	0x00016a20


	//   ....[120]....
        /*04ac*/ 	.word	0x00016a80


	//   ....[121]....
        /*04b0*/ 	.word	0x00016ae0


	//   ....[122]....
        /*04b4*/ 	.word	0x00016b50


	//   ....[123]....
        /*04b8*/ 	.word	0x00016bb0


	//   ....[124]....
        /*04bc*/ 	.word	0x00016c10


	//   ....[125]....
        /*04c0*/ 	.word	0x00016c70


	//   ....[126]....
        /*04c4*/ 	.word	0x00016ce0


	//   ....[127]....
        /*04c8*/ 	.word	0x00016d40


	//   ....[128]....
        /*04cc*/ 	.word	0x00016da0


	//   ....[129]....
        /*04d0*/ 	.word	0x00016e00


	//   ....[130]....
        /*04d4*/ 	.word	0x00016e70


	//   ....[131]....
        /*04d8*/ 	.word	0x00016ec0


	//   ....[132]....
        /*04dc*/ 	.word	0x00016f00


	//   ....[133]....
        /*04e0*/ 	.word	0x00016f50


	//   ....[134]....
        /*04e4*/ 	.word	0x00016fa0


	//   ....[135]....
        /*04e8*/ 	.word	0x00016ff0


	//   ....[136]....
        /*04ec*/ 	.word	0x00017060


	//   ....[137]....
        /*04f0*/ 	.word	0x000170a0


	//   ....[138]....
        /*04f4*/ 	.word	0x000170f0


	//   ....[139]....
        /*04f8*/ 	.word	0x00017140


	//   ....[140]....
        /*04fc*/ 	.word	0x00017190


	//   ....[141]....
        /*0500*/ 	.word	0x000171e0


	//   ....[142]....
        /*0504*/ 	.word	0x00017250


	//   ....[143]....
        /*0508*/ 	.word	0x00017290


	//   ....[144]....
        /*050c*/ 	.word	0x00017300


	//   ....[145]....
        /*0510*/ 	.word	0x00017360


	//   ....[146]....
        /*0514*/ 	.word	0x000173c0


	//----- nvinfo : EIATTR_EXIT_INSTR_OFFSETS
	.align		4
.L_844:
        /*0518*/ 	.byte	0x04, 0x1c
        /*051a*/ 	.short	(.L_846 - .L_845)


	//   ....[0]....
.L_845:
        /*051c*/ 	.word	0x00000b40


	//   ....[1]....
        /*0520*/ 	.word	0x00015db0


	//----- nvinfo : EIATTR_MAX_THREADS
	.align		4
.L_846:
        /*0524*/ 	.byte	0x04, 0x05
        /*0526*/ 	.short	(.L_848 - .L_847)
.L_847:
        /*0528*/ 	.word	0x00000100
        /*052c*/ 	.word	0x00000001
        /*0530*/ 	.word	0x00000001


	//----- nvinfo : EIATTR_CRS_STACK_SIZE
	.align		4
.L_848:
        /*0534*/ 	.byte	0x04, 0x1e
        /*0536*/ 	.short	(.L_850 - .L_849)
.L_849:
        /*0538*/ 	.word	0x00000000
.L_850:


//--------------------- .nv.info._ZN7cutlass13device_kernelIN5flash19enable_sm80_to_sm89INS1_16FlashAttnFwdSm80INS1_25CollectiveMainloopFwdSm80ILi8ELi1ELb1EN4cute5tupleIJNS5_1CILi128EEENS7_ILi48EEENS7_ILi256EEEEEELi256ENS_10bfloat16_tEfNS_4arch4Sm80ELb0ELb1ELb0ELb0ELb0ELb0ELb1ELb1EEENS1_21CollectiveEpilogueFwdINS6_IJS8_SA_S9_EEENS6_IJNS7_ILi1EEESI_SI_EEESC_SE_Li256ELb0ELb1ELb1ELb0EEENS1_19SingleTileSchedulerILb0ELb1ELb1ELi128EEEEEEEEEvNT_6ParamsE --------------------------
	.section	.nv.info._ZN7cutlass13device_kernelIN5flash19enable_sm80_to_sm89INS1_16FlashAttnFwdSm80INS1_25CollectiveMainloopFwdSm80ILi8ELi1ELb1EN4cute5tupleIJNS5_1CILi128EEENS7_ILi48EEENS7_ILi256EEEEEELi256ENS_10bfloat16_tEfNS_4arch4Sm80ELb0ELb1ELb0ELb0ELb0ELb0ELb1ELb1EEENS1_21CollectiveEpilogueFwdINS6_IJS8_SA_S9_EEENS6_IJNS7_ILi1EEESI_SI_EEESC_SE_Li256ELb0ELb1ELb1ELb0EEENS1_19SingleTileSchedulerILb0ELb1ELb1ELi128EEEEEEEEEvNT_6ParamsE,"",@"SHT_CUDA_INFO"
	.sectionflags	@""
	.align	4


	//----- nvinfo : EIATTR_CUDA_API_VERSION
	.align		4
        /*0000*/ 	.byte	0x04, 0x37
        /*0002*/ 	.short	(.L_852 - .L_851)
.L_851:
        /*0004*/ 	.word	0x00000082


	//----- nvinfo : EIATTR_SW2861232_WAR
	.align		4
.L_852:
        /*0008*/ 	.byte	0x01, 0x35
	.zero		2


	//----- nvinfo : EIATTR_PARAM_CBANK
	.align		4
        /*000c*/ 	.byte	0x04, 0x0a
        /*000e*/ 	.short	(.L_854 - .L_853)
	.align		4
.L_853:
        /*0010*/ 	.word	index@(.nv.constant0._ZN7cutlass13device_kernelIN5flash19enable_sm80_to_sm89INS1_16FlashAttnFwdSm80INS1_25CollectiveMainloopFwdSm80ILi8ELi1ELb1EN4cute5tupleIJNS5_1CILi128EEENS7_ILi48EEENS7_ILi256EEEEEELi256ENS_10bfloat16_tEfNS_4arch4Sm80ELb0ELb1ELb0ELb0ELb0ELb0ELb1ELb1EEENS1_21CollectiveEpilogueFwdINS6_IJS8_SA_S9_EEENS6_IJNS7_ILi1EEESI_SI_EEESC_SE_Li256ELb0ELb1ELb1ELb0EEENS1_19SingleTileSchedulerILb0ELb1ELb1ELi128EEEEEEEEEvNT_6ParamsE)
        /*0014*/ 	.short	0x0160
        /*0016*/ 	.short	0x0418


	//----- nvinfo : EIATTR_CBANK_PARAM_SIZE
	.align		4
.L_854:
        /*0018*/ 	.byte	0x03, 0x19
        /*001a*/ 	.short	0x0418


	//----- nvinfo : EIATTR_KPARAM_INFO
	.align		4
        /*001c*/ 	.byte	0x04, 0x17
        /*001e*/ 	.short	(.L_856 - .L_855)
.L_855:
        /*0020*/ 	.word	0x00000000
        /*0024*/ 	.short	0x0000
        /*0026*/ 	.short	0x0000
        /*0028*/ 	.byte	0x00, 0xf0, 0x61, 0x10


	//----- nvinfo : EIATTR_MAXREG_COUNT
	.align		4
.L_856:
        /*002c*/ 	.byte	0x03, 0x1b
        /*002e*/ 	.short	0x00ff


	//----- nvinfo : EIATTR_NUM_BARRIERS
	.align		4
        /*0030*/ 	.byte	0x02, 0x4c
        /*0032*/ 	.byte	0x02
	.zero		1


	//----- nvinfo : EIATTR_ANNOTATIONS
	.align		4
        /*0034*/ 	.byte	0x04, 0x55
        /*0036*/ 	.short	(.L_858 - .L_857)


	//   ....[0]....
.L_857:
        /* <DEDUP_REMOVED lines=80> */


	//----- nvinfo : EIATTR_MERCURY_ISA_VERSION
	.align		4
.L_858:
        /*0528*/ 	.byte	0x03, 0x5f
        /*052a*/ 	.short	0x0000


	//----- nvinfo : EIATTR_INT_WARP_WIDE_INSTR_OFFSETS
	.align		4
        /*052c*/ 	.byte	0x04, 0x31
        /*052e*/ 	.short	(.L_860 - .L_859)


	//   ....[0]....
.L_859:
        /*0530*/ 	.word	0x00006cd0


	//   ....[1]....
        /*0534*/ 	.word	0x0000ac30


	//   ....[2]....
        /*0538*/ 	.word	0x0000dd00


	//----- nvinfo : EIATTR_COOP_GROUP_MASK_REGIDS
	.align		4
.L_860:
        /*053c*/ 	.byte	0x04, 0x29
        /*053e*/ 	.short	(.L_862 - .L_861)


	//   ....[0]....
.L_861:
        /*0540*/ 	.word	0xffffffff


	//   ....[1]....
        /*0544*/ 	.word	0xffffffff


	//   ....[2]....
        /*0548*/ 	.word	0xffffffff


	//   ....[3]....
        /*054c*/ 	.word	0xffffffff


	//   ....[4]....
        /*0550*/ 	.word	0xffffffff


	//   ....[5]....
        /*0554*/ 	.word	0xffffffff


	//   ....[6]....
        /*0558*/ 	.word	0xffffffff


	//   ....[7]....
        /*055c*/ 	.word	0xffffffff


	//   ....[8]....
        /*0560*/ 	.word	0xffffffff


	//   ....[9]....
        /*0564*/ 	.word	0xffffffff


	//   ....[10]....
        /*0568*/ 	.word	0xffffffff


	//   ....[11]....
        /*056c*/ 	.word	0xffffffff


	//   ....[12]....
        /*0570*/ 	.word	0xffffffff


	//   ....[13]....
        /*0574*/ 	.word	0xffffffff


	//   ....[14]....
        /*0578*/ 	.word	0xffffffff


	//   ....[15]....
        /*057c*/ 	.word	0xffffffff


	//   ....[16]....
        /*0580*/ 	.word	0xffffffff


	//   ....[17]....
        /*0584*/ 	.word	0xffffffff


	//   ....[18]....
        /*0588*/ 	.word	0xffffffff


	//   ....[19]....
        /*058c*/ 	.word	0xffffffff


	//   ....[20]....
        /*0590*/ 	.word	0xffffffff


	//   ....[21]....
        /*0594*/ 	.word	0xffffffff


	//   ....[22]....
        /*0598*/ 	.word	0xffffffff


	//   ....[23]....
        /*059c*/ 	.word	0xffffffff


	//   ....[24]....
        /*05a0*/ 	.word	0xffffffff


	//   ....[25]....
        /*05a4*/ 	.word	0xffffffff


	//   ....[26]....
        /*05a8*/ 	.word	0xffffffff


	//   ....[27]....
        /*05ac*/ 	.word	0xffffffff


	//   ....[28]....
        /*05b0*/ 	.word	0xffffffff


	//   ....[29]....
        /*05b4*/ 	.word	0xffffffff


	//   ....[30]....
        /*05b8*/ 	.word	0xffffffff


	//   ....[31]....
        /*05bc*/ 	.word	0xffffffff


	//   ....[32]....
        /*05c0*/ 	.word	0xffffffff


	//   ....[33]....
        /*05c4*/ 	.word	0xffffffff


	//   ....[34]....
        /*05c8*/ 	.word	0xffffffff


	//   ....[35]....
        /*05cc*/ 	.word	0xffffffff


	//   ....[36]....
        /*05d0*/ 	.word	0xffffffff


	//   ....[37]....
        /*05d4*/ 	.word	0xffffffff


	//   ....[38]....
        /*05d8*/ 	.word	0xffffffff


	//   ....[39]....
        /*05dc*/ 	.word	0xffffffff


	//   ....[40]....
        /*05e0*/ 	.word	0xffffffff


	//   ....[41]....
        /*05e4*/ 	.word	0xffffffff


	//   ....[42]....
        /*05e8*/ 	.word	0xffffffff


	//----- nvinfo : EIATTR_COOP_GROUP_INSTR_OFFSETS
	.align		4
.L_862:
        /*05ec*/ 	.byte	0x04, 0x28
        /*05ee*/ 	.short	(.L_864 - .L_863)


	//   ....[0]....
.L_863:
        /*05f0*/ 	.word	0x00000060


	//   ....[1]....
        /*05f4*/ 	.word	0x00001300


	//   ....[2]....
        /*05f8*/ 	.word	0x00001350


	//   ....[3]....
        /*05fc*/ 	.word	0x000014a0


	//   ....[4]....
        /*0600*/ 	.word	0x00001500


	//   ....[5]....
        /*0604*/ 	.word	0x00001690


	//   ....[6]....
        /*0608*/ 	.word	0x000016c0


	//   ....[7]....
        /*060c*/ 	.word	0x00001830


	//   ....[8]....
        /*0610*/ 	.word	0x00001850


	//   ....[9]....
        /*0614*/ 	.word	0x000033e0


	//   ....[10]....
        /*0618*/ 	.word	0x00003630


	//   ....[11]....
        /*061c*/ 	.word	0x00004260


	//   ....[12]....
        /*0620*/ 	.word	0x000042d0


	//   ....[13]....
        /*0624*/ 	.word	0x00004310


	//   ....[14]....
        /*0628*/ 	.word	0x00004340


	//   ....[15]....
        /*062c*/ 	.word	0x000070b0


	//   ....[16]....
        /*0630*/ 	.word	0x000074b0


	//   ....[17]....
        /*0634*/ 	.word	0x00007a90


	//   ....[18]....
        /*0638*/ 	.word	0x00007ab0


	//   ....[19]....
        /*063c*/ 	.word	0x000084e0


	//   ....[20]....
        /*0640*/ 	.word	0x00008500


	//   ....[21]....
        /*0644*/ 	.word	0x0000b050


	//   ....[22]....
        /*0648*/ 	.word	0x0000b070


	//   ....[23]....
        /*064c*/ 	.word	0x0000b6b0


	//   ....[24]....
        /*0650*/ 	.word	0x0000b6d0


	//   ....[25]....
        /*0654*/ 	.word	0x0000df50


	//   ....[26]....
        /*0658*/ 	.word	0x0000e340


	//   ....[27]....
        /*065c*/ 	.word	0x0000e920


	//   ....[28]....
        /*0660*/ 	.word	0x0000e940


	//   ....[29]....
        /*0664*/ 	.word	0x0000f300


	//   ....[30]....
        /*0668*/ 	.word	0x0000f320


	//   ....[31]....
        /*066c*/ 	.word	0x00010680


	//   ....[32]....
        /*0670*/ 	.word	0x00010690


	//   ....[33]....
        /*0674*/ 	.word	0x000106c0


	//   ....[34]....
        /*0678*/ 	.word	0x000106d0


	//   ....[35]....
        /*067c*/ 	.word	0x000115b0


	//   ....[36]....
        /*0680*/ 	.word	0x000115f0


	//   ....[37]....
        /*0684*/ 	.word	0x00011630


	//   ....[38]....
        /*0688*/ 	.word	0x00011660


	//   ....[39]....
        /*068c*/ 	.word	0x00011750


	//   ....[40]....
        /*0690*/ 	.word	0x00011770


	//   ....[41]....
        /*0694*/ 	.word	0x00012390


	//   ....[42]....
        /*0698*/ 	.word	0x000123a0


	//----- nvinfo : EIATTR_EXIT_INSTR_OFFSETS
	.align		4
.L_864:
        /*069c*/ 	.byte	0x04, 0x1c
        /*069e*/ 	.short	(.L_866 - .L_865)


	//   ....[0]....
.L_865:
        /*06a0*/ 	.word	0x000001c0


	//   ....[1]....
        /*06a4*/ 	.word	0x000123b0


	//   ....[2]....
        /*06a8*/ 	.word	0x00012f50


	//   ....[3]....
        /*06ac*/ 	.word	0x00012fa0


	//   ....[4]....
        /*06b0*/ 	.word	0x00012fd0


	//   ....[5]....
        /*06b4*/ 	.word	0x00013030


	//   ....[6]....
        /*06b8*/ 	.word	0x000132c0


	//----- nvinfo : EIATTR_CTAIDZ_USED
	.align		4
.L_866:
        /*06bc*/ 	.byte	0x01, 0x04
	.zero		2


	//----- nvinfo : EIATTR_MAX_THREADS
	.align		4
        /*06c0*/ 	.byte	0x04, 0x05
        /*06c2*/ 	.short	(.L_868 - .L_867)
.L_867:
        /*06c4*/ 	.word	0x00000100
        /*06c8*/ 	.word	0x00000001
        /*06cc*/ 	.word	0x00000001


	//----- nvinfo : EIATTR_CRS_STACK_SIZE
	.align		4
.L_868:
        /*06d0*/ 	.byte	0x04, 0x1e
        /*06d2*/ 	.short	(.L_870 - .L_869)
.L_869:
        /*06d4*/ 	.word	0x00000000
.L_870:


//--------------------- .nv.info._ZN7cutlass13device_kernelIN5flash19enable_sm80_to_sm89INS1_16FlashAttnFwdSm80INS1_25CollectiveMainloopFwdSm80ILi8ELi1ELb1EN4cute5tupleIJNS5_1CILi128EEENS7_ILi48EEENS7_ILi256EEEEEELi256ENS_10bfloat16_tEfNS_4arch4Sm80ELb0ELb1ELb0ELb1ELb0ELb0ELb1ELb1EEENS1_21CollectiveEpilogueFwdINS6_IJS8_SA_S9_EEENS6_IJNS7_ILi1EEESI_SI_EEESC_SE_Li256ELb1ELb1ELb1ELb0EEENS1_36VarlenDynamicPersistentTileSchedulerILi128ELi48ELi256ELi256ELb1ELb1ELb0ELb1ELb0ELb1EEEEEEEEEvNT_6ParamsE --------------------------
	.section	.nv.info._ZN7cutlass13device_kernelIN5flash19enable_sm80_to_sm89INS1_16FlashAttnFwdSm80INS1_25CollectiveMainloopFwdSm80ILi8ELi1ELb1EN4cute5tupleIJNS5_1CILi128EEENS7_ILi48EEENS7_ILi256EEEEEELi256ENS_10bfloat16_tEfNS_4arch4Sm80ELb0ELb1ELb0ELb1ELb0ELb0ELb1ELb1EEENS1_21CollectiveEpilogueFwdINS6_IJS8_SA_S9_EEENS6_IJNS7_ILi1EEESI_SI_EEESC_SE_Li256ELb1ELb1ELb1ELb0EEENS1_36VarlenDynamicPersistentTileSchedulerILi128ELi48ELi256ELi256ELb1ELb1ELb0ELb1ELb0ELb1EEEEEEEEEvNT_6ParamsE,"",@"SHT_CUDA_INFO"
	.sectionflags	@""
	.align	4


	//----- nvinfo : EIATTR_CUDA_API_VERSION
	.align		4
        /*0000*/ 	.byte	0x04, 0x37
        /*0002*/ 	.short	(.L_872 - .L_871)
.L_871:
        /*0004*/ 	.word	0x00000082


	//----- nvinfo : EIATTR_SW2861232_WAR
	.align		4
.L_872:
        /*0008*/ 	.byte	0x01, 0x35
	.zero		2


	//----- nvinfo : EIATTR_PARAM_CBANK
	.align		4
        /*000c*/ 	.byte	0x04, 0x0a
        /*000e*/ 	.short	(.L_874 - .L_873)
	.align		4
.L_873:
        /*0010*/ 	.word	index@(.nv.constant0._ZN7cutlass13device_kernelIN5flash19enable_sm80_to_sm89INS1_16FlashAttnFwdSm80INS1_25CollectiveMainloopFwdSm80ILi8ELi1ELb1EN4cute5tupleIJNS5_1CILi128EEENS7_ILi48EEENS7_ILi256EEEEEELi256ENS_10bfloat16_tEfNS_4arch4Sm80ELb0ELb1ELb0ELb1ELb0ELb0ELb1ELb1EEENS1_21CollectiveEpilogueFwdINS6_IJS8_SA_S9_EEENS6_IJNS7_ILi1EEESI_SI_EEESC_SE_Li256ELb1ELb1ELb1ELb0EEENS1_36VarlenDynamicPersistentTileSchedulerILi128ELi48ELi256ELi256ELb1ELb1ELb0ELb1ELb0ELb1EEEEEEEEEvNT_6ParamsE)
        /*0014*/ 	.short	0x0160
        /*0016*/ 	.short	0x0438


	//----- nvinfo : EIATTR_CBANK_PARAM_SIZE
	.align		4
.L_874:
        /*0018*/ 	.byte	0x03, 0x19
        /*001a*/ 	.short	0x0438


	//----- nvinfo : EIATTR_KPARAM_INFO
	.align		4
        /*001c*/ 	.byte	0x04, 0x17
        /*001e*/ 	.short	(.L_876 - .L_875)
.L_875:
        /*0020*/ 	.word	0x00000000
        /*0024*/ 	.short	0x0000
        /*0026*/ 	.short	0x0000
        /*0028*/ 	.byte	0x00, 0xf0, 0xe1, 0x10


	//----- nvinfo : EIATTR_MAXREG_COUNT
	.align		4
.L_876:
        /*002c*/ 	.byte	0x03, 0x1b
        /*002e*/ 	.short	0x00ff


	//----- nvinfo : EIATTR_NUM_BARRIERS
	.align		4
        /*0030*/ 	.byte	0x02, 0x4c
        /*0032*/ 	.byte	0x06
	.zero		1


	//----- nvinfo : EIATTR_ANNOTATIONS
	.align		4
        /*0034*/ 	.byte	0x04, 0x55
        /*0036*/ 	.short	(.L_878 - .L_877)


	//   ....[0]....
.L_877:
        /* <DEDUP_REMOVED lines=104> */


	//----- nvinfo : EIATTR_MERCURY_ISA_VERSION
	.align		4
.L_878:
        /*06a8*/ 	.byte	0x03, 0x5f
        /*06aa*/ 	.short	0x0000


	//----- nvinfo : EIATTR_INT_WARP_WIDE_INSTR_OFFSETS
	.align		4
        /*06ac*/ 	.byte	0x04, 0x31
        /*06ae*/ 	.short	(.L_880 - .L_879)


	//   ....[0]....
.L_879:
        /*06b0*/ 	.word	0x00010e80


	//   ....[1]....
        /*06b4*/ 	.word	0x00010f00


	//----- nvinfo : EIATTR_COOP_GROUP_MASK_REGIDS
	.align		4
.L_880:
        /*06b8*/ 	.byte	0x04, 0x29
        /*06ba*/ 	.short	(.L_882 - .L_881)


	//   ....[0]....
.L_881:
        /*06bc*/ 	.word	0xffffffff


	//   ....[1]....
        /*06c0*/ 	.word	0xffffffff


	//   ....[2]....
        /*06c4*/ 	.word	0xffffffff


	//   ....[3]....
        /*06c8*/ 	.word	0xffffffff


	//   ....[4]....
        /*06cc*/ 	.word	0xffffffff


	//   ....[5]....
        /*06d0*/ 	.word	0xffffffff


	//   ....[6]....
        /*06d4*/ 	.word	0xffffffff


	//   ....[7]....
        /*06d8*/ 	.word	0xffffffff


	//   ....[8]....
        /*06dc*/ 	.word	0xffffffff


	//   ....[9]....
        /*06e0*/ 	.word	0xffffffff


	//   ....[10]....
        /*06e4*/ 	.word	0xffffffff


	//   ....[11]....
        /*06e8*/ 	.word	0xffffffff


	//   ....[12]....
        /*06ec*/ 	.word	0xffffffff


	//   ....[13]....
        /*06f0*/ 	.word	0xffffffff


	//   ....[14]....
        /*06f4*/ 	.word	0xffffffff


	//   ....[15]....
        /*06f8*/ 	.word	0xffffffff


	//   ....[16]....
        /*06fc*/ 	.word	0xffffffff


	//   ....[17]....
        /*0700*/ 	.word	0xffffffff


	//   ....[18]....
        /*0704*/ 	.word	0xffffffff


	//   ....[19]....
        /*0708*/ 	.word	0xffffffff


	//   ....[20]....
        /*070c*/ 	.word	0xffffffff


	//   ....[21]....
        /*0710*/ 	.word	0xffffffff


	//   ....[22]....
        /*0714*/ 	.word	0xffffffff


	//   ....[23]....
        /*0718*/ 	.word	0xffffffff


	//   ....[24]....
        /*071c*/ 	.word	0xffffffff


	//   ....[25]....
        /*0720*/ 	.word	0xffffffff


	//   ....[26]....
        /*0724*/ 	.word	0xffffffff


	//   ....[27]....
        /*0728*/ 	.word	0xffffffff


	//   ....[28]....
        /*072c*/ 	.word	0xffffffff


	//   ....[29]....
        /*0730*/ 	.word	0xffffffff


	//   ....[30]....
        /*0734*/ 	.word	0xffffffff


	//   ....[31]....
        /*0738*/ 	.word	0xffffffff


	//   ....[32]....
        /*073c*/ 	.word	0xffffffff


	//   ....[33]....
        /*0740*/ 	.word	0xffffffff


	//   ....[34]....
        /*0744*/ 	.word	0xffffffff


	//   ....[35]....
        /*0748*/ 	.word	0xffffffff


	//   ....[36]....
        /*074c*/ 	.word	0xffffffff


	//   ....[37]....
        /*0750*/ 	.word	0xffffffff


	//   ....[38]....
        /*0754*/ 	.word	0xffffffff


	//   ....[39]....
        /*0758*/ 	.word	0xffffffff


	//   ....[40]....
        /*075c*/ 	.word	0xffffffff


	//   ....[41]....
        /*0760*/ 	.word	0xffffffff


	//   ....[42]....
        /*0764*/ 	.word	0xffffffff


	//   ....[43]....
        /*0768*/ 	.word	0xffffffff


	//   ....[44]....
        /*076c*/ 	.word	0xffffffff


	//   ....[45]....
        /*0770*/ 	.word	0xffffffff


	//   ....[46]....
        /*0774*/ 	.word	0xffffffff


	//   ....[47]....
        /*0778*/ 	.word	0xffffffff


	//   ....[48]....
        /*077c*/ 	.word	0xffffffff


	//   ....[49]....
        /*0780*/ 	.word	0xffffffff


	//   ....[50]....
        /*0784*/ 	.word	0xffffffff


	//   ....[51]....
        /*0788*/ 	.word	0xffffffff


	//   ....[52]....
        /*078c*/ 	.word	0xffffffff


	//   ....[53]....
        /*0790*/ 	.word	0xffffffff


	//   ....[54]....
        /*0794*/ 	.word	0xffffffff


	//   ....[55]....
        /*0798*/ 	.word	0xffffffff


	//   ....[56]....
        /*079c*/ 	.word	0xffffffff


	//   ....[57]....
        /*07a0*/ 	.word	0xffffffff


	//   ....[58]....
        /*07a4*/ 	.word	0xffffffff


	//   ....[59]....
        /*07a8*/ 	.word	0xffffffff


	//   ....[60]....
        /*07ac*/ 	.word	0xffffffff


	//   ....[61]....
        /*07b0*/ 	.word	0xffffffff


	//   ....[62]....
        /*07b4*/ 	.word	0xffffffff


	//   ....[63]....
        /*07b8*/ 	.word	0xffffffff


	//   ....[64]....
        /*07bc*/ 	.word	0xffffffff


	//   ....[65]....
        /*07c0*/ 	.word	0xffffffff


	//   ....[66]....
        /*07c4*/ 	.word	0xffffffff


	//   ....[67]....
        /*07c8*/ 	.word	0xffffffff


	//   ....[68]....
        /*07cc*/ 	.word	0xffffffff


	//   ....[69]....
        /*07d0*/ 	.word	0xffffffff


	//   ....[70]....
        /*07d4*/ 	.word	0xffffffff


	//   ....[71]....
        /*07d8*/ 	.word	0xffffffff


	//   ....[72]....
        /*07dc*/ 	.word	0xffffffff


	//   ....[73]....
        /*07e0*/ 	.word	0xffffffff


	//   ....[74]....
        /*07e4*/ 	.word	0xffffffff


	//   ....[75]....
        /*07e8*/ 	.word	0xffffffff


	//   ....[76]....
        /*07ec*/ 	.word	0xffffffff


	//   ....[77]....
        /*07f0*/ 	.word	0xffffffff


	//   ....[78]....
        /*07f4*/ 	.word	0xffffffff


	//   ....[79]....
        /*07f8*/ 	.word	0xffffffff


	//   ....[80]....
        /*07fc*/ 	.word	0xffffffff


	//   ....[81]....
        /*0800*/ 	.word	0xffffffff


	//   ....[82]....
        /*0804*/ 	.word	0xffffffff


	//   ....[83]....
        /*0808*/ 	.word	0xffffffff


	//   ....[84]....
        /*080c*/ 	.word	0xffffffff


	//   ....[85]....
        /*0810*/ 	.word	0xffffffff


	//   ....[86]....
        /*0814*/ 	.word	0xffffffff


	//   ....[87]....
        /*0818*/ 	.word	0xffffffff


	//   ....[88]....
        /*081c*/ 	.word	0xffffffff


	//   ....[89]....
        /*0820*/ 	.word	0xffffffff


	//   ....[90]....
        /*0824*/ 	.word	0xffffffff


	//   ....[91]....
        /*0828*/ 	.word	0xffffffff


	//   ....[92]....
        /*082c*/ 	.word	0xffffffff


	//   ....[93]....
        /*0830*/ 	.word	0xffffffff


	//   ....[94]....
        /*0834*/ 	.word	0xffffffff


	//   ....[95]....
        /*0838*/ 	.word	0xffffffff


	//   ....[96]....
        /*083c*/ 	.word	0xffffffff


	//   ....[97]....
        /*0840*/ 	.word	0xffffffff


	//   ....[98]....
        /*0844*/ 	.word	0xffffffff


	//   ....[99]....
        /*0848*/ 	.word	0xffffffff


	//   ....[100]....
        /*084c*/ 	.word	0xffffffff


	//   ....[101]....
        /*0850*/ 	.word	0xffffffff


	//   ....[102]....
        /*0854*/ 	.word	0xffffffff


	//   ....[103]....
        /*0858*/ 	.word	0xffffffff


	//   ....[104]....
        /*085c*/ 	.word	0xffffffff


	//   ....[105]....
        /*0860*/ 	.word	0xffffffff


	//   ....[106]....
        /*0864*/ 	.word	0xffffffff


	//   ....[107]....
        /*0868*/ 	.word	0xffffffff


	//   ....[108]....
        /*086c*/ 	.word	0xffffffff


	//   ....[109]....
        /*0870*/ 	.word	0xffffffff


	//   ....[110]....
        /*0874*/ 	.word	0xffffffff


	//   ....[111]....
        /*0878*/ 	.word	0xffffffff


	//   ....[112]....
        /*087c*/ 	.word	0xffffffff


	//   ....[113]....
        /*0880*/ 	.word	0xffffffff


	//   ....[114]....
        /*0884*/ 	.word	0xffffffff


	//   ....[115]....
        /*0888*/ 	.word	0xffffffff


	//   ....[116]....
        /*088c*/ 	.word	0xffffffff


	//   ....[117]....
        /*0890*/ 	.word	0xffffffff


	//   ....[118]....
        /*0894*/ 	.word	0xffffffff


	//   ....[119]....
        /*0898*/ 	.word	0xffffffff


	//   ....[120]....
        /*089c*/ 	.word	0xffffffff


	//   ....[121]....
        /*08a0*/ 	.word	0xffffffff


	//   ....[122]....
        /*08a4*/ 	.word	0xffffffff


	//   ....[123]....
        /*08a8*/ 	.word	0xffffffff


	//   ....[124]....
        /*08ac*/ 	.word	0xffffffff


	//   ....[125]....
        /*08b0*/ 	.word	0xffffffff


	//   ....[126]....
        /*08b4*/ 	.word	0xffffffff


	//   ....[127]....
        /*08b8*/ 	.word	0xffffffff


	//   ....[128]....
        /*08bc*/ 	.word	0xffffffff


	//   ....[129]....
        /*08c0*/ 	.word	0xffffffff


	//   ....[130]....
        /*08c4*/ 	.word	0xffffffff


	//   ....[131]....
        /*08c8*/ 	.word	0xffffffff


	//   ....[132]....
        /*08cc*/ 	.word	0xffffffff


	//   ....[133]....
        /*08d0*/ 	.word	0xffffffff


	//   ....[134]....
        /*08d4*/ 	.word	0xffffffff


	//   ....[135]....
        /*08d8*/ 	.word	0xffffffff


	//   ....[136]....
        /*08dc*/ 	.word	0xffffffff


	//   ....[137]....
        /*08e0*/ 	.word	0xffffffff


	//   ....[138]....
        /*08e4*/ 	.word	0xffffffff


	//   ....[139]....
        /*08e8*/ 	.word	0xffffffff


	//   ....[140]....
        /*08ec*/ 	.word	0xffffffff


	//   ....[141]....
        /*08f0*/ 	.word	0xffffffff


	//   ....[142]....
        /*08f4*/ 	.word	0xffffffff


	//   ....[143]....
        /*08f8*/ 	.word	0xffffffff


	//   ....[144]....
        /*08fc*/ 	.word	0xffffffff


	//----- nvinfo : EIATTR_COOP_GROUP_INSTR_OFFSETS
	.align		4
.L_882:
        /*0900*/ 	.byte	0x04, 0x28
        /*0902*/ 	.short	(.L_884 - .L_883)


	//   ....[0]....
.L_883:
        /*0904*/ 	.word	0x00000050


	//   ....[1]....
        /*0908*/ 	.word	0x00000200


	//   ....[2]....
        /*090c*/ 	.word	0x00000230


	//   ....[3]....
        /*0910*/ 	.word	0x00000260


	//   ....[4]....
        /*0914*/ 	.word	0x00000290


	//   ....[5]....
        /*0918*/ 	.word	0x000002c0


	//   ....[6]....
        /*091c*/ 	.word	0x000002f0


	//   ....[7]....
        /*0920*/ 	.word	0x00000450


	//   ....[8]....
        /*0924*/ 	.word	0x00000490


	//   ....[9]....
        /*0928*/ 	.word	0x000004c0


	//   ....[10]....
        /*092c*/ 	.word	0x000004f0


	//   ....[11]....
        /*0930*/ 	.word	0x00000520


	//   ....[12]....
        /*0934*/ 	.word	0x00000550


	//   ....[13]....
        /*0938*/ 	.word	0x000005e0


	//   ....[14]....
        /*093c*/ 	.word	0x00000630


	//   ....[15]....
        /*0940*/ 	.word	0x00000650


	//   ....[16]....
        /*0944*/ 	.word	0x000006b0


	//   ....[17]....
        /*0948*/ 	.word	0x00002aa0


	//   ....[18]....
        /*094c*/ 	.word	0x00002ae0


	//   ....[19]....
        /*0950*/ 	.word	0x00002c20


	//   ....[20]....
        /*0954*/ 	.word	0x00002c50


	//   ....[21]....
        /*0958*/ 	.word	0x00002c80


	//   ....[22]....
        /*095c*/ 	.word	0x00002da0


	//   ....[23]....
        /*0960*/ 	.word	0x00002dc0


	//   ....[24]....
        /*0964*/ 	.word	0x00002e00


	//   ....[25]....
        /*0968*/ 	.word	0x00004770


	//   ....[26]....
        /*096c*/ 	.word	0x00004920


	//   ....[27]....
        /*0970*/ 	.word	0x00005210


	//   ....[28]....
        /*0974*/ 	.word	0x00005230


	//   ....[29]....
        /*0978*/ 	.word	0x00005390


	//   ....[30]....
        /*097c*/ 	.word	0x000053e0


	//   ....[31]....
        /*0980*/ 	.word	0x00007940


	//   ....[32]....
        /*0984*/ 	.word	0x00007c80


	//   ....[33]....
        /*0988*/ 	.word	0x000081f0


	//   ....[34]....
        /*098c*/ 	.word	0x00008210


	//   ....[35]....
        /*0990*/ 	.word	0x00008c80


	//   ....[36]....
        /*0994*/ 	.word	0x00008ca0


	//   ....[37]....
        /*0998*/ 	.word	0x0000b2a0


	//   ....[38]....
        /*099c*/ 	.word	0x0000b2c0


	//   ....[39]....
        /*09a0*/ 	.word	0x0000b8e0


	//   ....[40]....
        /*09a4*/ 	.word	0x0000b900


	//   ....[41]....
        /*09a8*/ 	.word	0x0000dda0


	//   ....[42]....
        /*09ac*/ 	.word	0x0000e0e0


	//   ....[43]....
        /*09b0*/ 	.word	0x0000e660


	//   ....[44]....
        /*09b4*/ 	.word	0x0000e680


	//   ....[45]....
        /*09b8*/ 	.word	0x0000f110


	//   ....[46]....
        /*09bc*/ 	.word	0x0000f130


	//   ....[47]....
        /*09c0*/ 	.word	0x00010430


	//   ....[48]....
        /*09c4*/ 	.word	0x00010480


	//   ....[49]....
        /*09c8*/ 	.word	0x000104a0


	//   ....[50]....
        /*09cc*/ 	.word	0x000104c0


	//   ....[51]....
        /*09d0*/ 	.word	0x00011da0


	//   ....[52]....
        /*09d4*/ 	.word	0x00011db0


	//   ....[53]....
        /*09d8*/ 	.word	0x00011dd0


	//   ....[54]....
        /*09dc*/ 	.word	0x00011df0


	//   ....[55]....
        /*09e0*/ 	.word	0x00012200


	//   ....[56]....
        /*09e4*/ 	.word	0x00012220


	//   ....[57]....
        /*09e8*/ 	.word	0x000123c0


	//   ....[58]....
        /*09ec*/ 	.word	0x000123d0


	//   ....[59]....
        /*09f0*/ 	.word	0x00012540


	//   ....[60]....
        /*09f4*/ 	.word	0x00012560


	//   ....[61]....
        /*09f8*/ 	.word	0x000126d0


	//   ....[62]....
        /*09fc*/ 	.word	0x000126e0


	//   ....[63]....
        /*0a00*/ 	.word	0x00012a60


	//   ....[64]....
        /*0a04*/ 	.word	0x00012a80


	//   ....[65]....
        /*0a08*/ 	.word	0x000136d0


	//   ....[66]....
        /*0a0c*/ 	.word	0x000136e0


	//   ....[67]....
        /*0a10*/ 	.word	0x00014740


	//   ....[68]....
        /*0a14*/ 	.word	0x00014760


	//   ....[69]....
        /*0a18*/ 	.word	0x00014910


	//   ....[70]....
        /*0a1c*/ 	.word	0x00014920


	//   ....[71]....
        /*0a20*/ 	.word	0x00014a90


	//   ....[72]....
        /*0a24*/ 	.word	0x00014ab0


	//   ....[73]....
        /*0a28*/ 	.word	0x00014c20


	//   ....[74]....
        /*0a2c*/ 	.word	0x00014c30


	//   ....[75]....
        /*0a30*/ 	.word	0x00014e60


	//   ....[76]....
        /*0a34*/ 	.word	0x00014e80


	//   ....[77]....
        /*0a38*/ 	.word	0x00014fb0


	//   ....[78]....
        /*0a3c*/ 	.word	0x00014ff0


	//   ....[79]....
        /*0a40*/ 	.word	0x00015020


	//   ....[80]....
        /*0a44*/ 	.word	0x00015050


	//   ....[81]....
        /*0a48*/ 	.word	0x00015080


	//   ....[82]....
        /*0a4c*/ 	.word	0x000150b0


	//   ....[83]....
        /*0a50*/ 	.word	0x00015210


	//   ....[84]....
        /*0a54*/ 	.word	0x00015250


	//   ....[85]....
        /*0a58*/ 	.word	0x00015280


	//   ....[86]....
        /*0a5c*/ 	.word	0x000152b0


	//   ....[87]....
        /*0a60*/ 	.word	0x000152e0


	//   ....[88]....
        /*0a64*/ 	.word	0x00015310


	//   ....[89]....
        /*0a68*/ 	.word	0x000153a0


	//   ....[90]....
        /*0a6c*/ 	.word	0x00015400


	//   ....[91]....
        /*0a70*/ 	.word	0x00015410


	//   ....[92]....
        /*0a74*/ 	.word	0x00015470


	//   ....[93]....
        /*0a78*/ 	.word	0x00015ee0


	//   ....[94]....
        /*0a7c*/ 	.word	0x00015f40


	//   ....[95]....
        /*0a80*/ 	.word	0x00015f90


	//   ....[96]....
        /*0a84*/ 	.word	0x00015fe0


	//   ....[97]....
        /*0a88*/ 	.word	0x00016030


	//   ....[98]....
        /*0a8c*/ 	.word	0x000160a0


	//   ....[99]....
        /*0a90*/ 	.word	0x000160e0


	//   ....[100]....
        /*0a94*/ 	.word	0x00016150


	//   ....[101]....
        /*0a98*/ 	.word	0x000161c0


	//   ....[102]....
        /*0a9c*/ 	.word	0x00016220


	//   ....[103]....
        /*0aa0*/ 	.word	0x00016280


	//   ....[104]....
        /*0aa4*/ 	.word	0x000162e0


	//   ....[105]....
        /*0aa8*/ 	.word	0x00016330


	//   ....[106]....
        /*0aac*/ 	.word	0x00016390


	//   ....[107]....
        /*0ab0*/ 	.word	0x00016400


	//   ....[108]....
        /*0ab4*/ 	.word	0x00016470


	//   ....[109]....
        /*0ab8*/ 	.word	0x000164d0


	//   ....[110]....
        /*0abc*/ 	.word	0x00016530


	//   ....[111]....
        /*0ac0*/ 	.word	0x00016590


	//   ....[112]....
        /*0ac4*/ 	.word	0x00016600


	//   ....[113]....
        /*0ac8*/ 	.word	0x00016660


	//   ....[114]....
        /*0acc*/ 	.word	0x000166c0


	//   ....[115]....
        /*0ad0*/ 	.word	0x00016720


	//   ....[116]....
        /*0ad4*/ 	.word	0x00016790


	//   ....[117]....
        /*0ad8*/ 	.word	0x000167f0


	//   ....[118]....
        /*0adc*/ 	.word	0x00016850


	//   ....[119]....
        /*0ae0*/ 	.word	0x000168b0


	//   ....[120]....
        /*0ae4*/ 	.word	0x00016920


	//   ....[121]....
        /*0ae8*/ 	.word	0x00016980


	//   ....[122]....
        /*0aec*/ 	.word	0x000169e0


	//   ....[123]....
        /*0af0*/ 	.word	0x00016a40


	//   ....[124]....
        /*0af4*/ 	.word	0x00016ab0


	//   ....[125]....
        /*0af8*/ 	.word	0x00016b10


	//   ....[126]....
        /*0afc*/ 	.word	0x00016b70


	//   ....[127]....
        /*0b00*/ 	.word	0x00016bd0


	//   ....[128]....
        /*0b04*/ 	.word	0x00016c40


	//   ....[129]....
        /*0b08*/ 	.word	0x00016c90


	//   ....[130]....
        /*0b0c*/ 	.word	0x00016cd0


	//   ....[131]....
        /*0b10*/ 	.word	0x00016d20


	//   ....[132]....
        /*0b14*/ 	.word	0x00016d70


	//   ....[133]....
        /*0b18*/ 	.word	0x00016dc0


	//   ....[134]....
        /*0b1c*/ 	.word	0x00016e30


	//   ....[135]....
        /*0b20*/ 	.word	0x00016e70


	//   ....[136]....
        /*0b24*/ 	.word	0x00016ec0


	//   ....[137]....
        /*0b28*/ 	.word	0x00016f10


	//   ....[138]....
        /*0b2c*/ 	.word	0x00016f60


	//   ....[139]....
        /*0b30*/ 	.word	0x00016fb0


	//   ....[140]....
        /*0b34*/ 	.word	0x00017020


	//   ....[141]....
        /*0b38*/ 	.word	0x00017060


	//   ....[142]....
        /*0b3c*/ 	.word	0x000170d0


	//   ....[143]....
        /*0b40*/ 	.word	0x00017130


	//   ....[144]....
        /*0b44*/ 	.word	0x00017190


	//----- nvinfo : EIATTR_EXIT_INSTR_OFFSETS
	.align		4
.L_884:
        /*0b48*/ 	.byte	0x04, 0x1c
        /*0b4a*/ 	.short	(.L_886 - .L_885)


	//   ....[0]....
.L_885:
        /*0b4c*/ 	.word	0x000010d0


	//   ....[1]....
        /*0b50*/ 	.word	0x00015ea0


	//----- nvinfo : EIATTR_MAX_THREADS
	.align		4
.L_886:
        /*0b54*/ 	.byte	0x04, 0x05
        /*0b56*/ 	.short	(.L_888 - .L_887)
.L_887:
        /*0b58*/ 	.word	0x00000100
        /*0b5c*/ 	.word	0x00000001
        /*0b60*/ 	.word	0x00000001


	//----- nvinfo : EIATTR_CRS_STACK_SIZE
	.align		4
.L_888:
        /*0b64*/ 	.byte	0x04, 0x1e
        /*0b66*/ 	.short	(.L_890 - .L_889)
.L_889:
        /*0b68*/ 	.word	0x00000000
.L_890:


//--------------------- .nv.info._ZN7cutlass13device_kernelIN5flash19enable_sm80_to_sm89INS1_16FlashAttnFwdSm80INS1_25CollectiveMainloopFwdSm80ILi8ELi1ELb0EN4cute5tupleIJNS5_1CILi128EEENS7_ILi32EEENS7_ILi256EEEEEELi256ENS_10bfloat16_tEfNS_4arch4Sm80ELb0ELb1ELb0ELb1ELb0ELb1ELb1ELb1EEENS1_21CollectiveEpilogueFwdINS6_IJS8_SA_S9_EEENS6_IJNS7_ILi1EEESI_SI_EEESC_SE_Li256ELb1ELb1ELb1ELb0EEENS1_36VarlenDynamicPersistentTileSchedulerILi128ELi32ELi256ELi256ELb1ELb1ELb0ELb1ELb0ELb1EEEEEEEEEvNT_6ParamsE --------------------------
	.section	.nv.info._ZN7cutlass13device_kernelIN5flash19enable_sm80_to_sm89INS1_16FlashAttnFwdSm80INS1_25CollectiveMainloopFwdSm80ILi8ELi1ELb0EN4cute5tupleIJNS5_1CILi128EEENS7_ILi32EEENS7_ILi256EEEEEELi256ENS_10bfloat16_tEfNS_4arch4Sm80ELb0ELb1ELb0ELb1ELb0ELb1ELb1ELb1EEENS1_21CollectiveEpilogueFwdINS6_IJS8_SA_S9_EEENS6_IJNS7_ILi1EEESI_SI_EEESC_SE_Li256ELb1ELb1ELb1ELb0EEENS1_36VarlenDynamicPersistentTileSchedulerILi128ELi32ELi256ELi256ELb1ELb1ELb0ELb1ELb0ELb1EEEEEEEEEvNT_6ParamsE,"",@"SHT_CUDA_INFO"
	.sectionflags	@""
	.align	4


	//----- nvinfo : EIATTR_CUDA_API_VERSION
	.align		4
        /*0000*/ 	.byte	0x04, 0x37
        /*0002*/ 	.short	(.L_892 - .L_891)
.L_891:
        /*0004*/ 	.word	0x00000082


	//----- nvinfo : EIATTR_SW2861232_WAR
	.align		4
.L_892:
        /*0008*/ 	.byte	0x01, 0x35
	.zero		2


	//----- nvinfo : EIATTR_PARAM_CBANK
	.align		4
        /*000c*/ 	.byte	0x04, 0x0a
        /*000e*/ 	.short	(.L_894 - .L_893)
	.align		4
.L_893:
        /*0010*/ 	.word	index@(.nv.constant0._ZN7cutlass13device_kernelIN5flash19enable_sm80_to_sm89INS1_16FlashAttnFwdSm80INS1_25CollectiveMainloopFwdSm80ILi8ELi1ELb0EN4cute5tupleIJNS5_1CILi128EEENS7_ILi32EEENS7_ILi256EEEEEELi256ENS_10bfloat16_tEfNS_4arch4Sm80ELb0ELb1ELb0ELb1ELb0ELb1ELb1ELb1EEENS1_21CollectiveEpilogueFwdINS6_IJS8_SA_S9_EEENS6_IJNS7_ILi1EEESI_SI_EEESC_SE_Li256ELb1ELb1ELb1ELb0EEENS1_36VarlenDynamicPersistentTileSchedulerILi128ELi32ELi256ELi256ELb1ELb1ELb0ELb1ELb0ELb1EEEEEEEEEvNT_6ParamsE)
        /*0014*/ 	.short	0x0160
        /*0016*/ 	.short	0x0438


	//----- nvinfo : EIATTR_CBANK_PARAM_SIZE
	.align		4
.L_894:
        /*0018*/ 	.byte	0x03, 0x19
        /*001a*/ 	.short	0x0438


	//----- nvinfo : EIATTR_KPARAM_INFO
	.align		4
        /*001c*/ 	.byte	0x04, 0x17
        /*001e*/ 	.short	(.L_896 - .L_895)
.L_895:
        /*0020*/ 	.word	0x00000000
        /*0024*/ 	.short	0x0000
        /*0026*/ 	.short	0x0000
        /*0028*/ 	.byte	0x00, 0xf0, 0xe1, 0x10


	//----- nvinfo : EIATTR_MAXREG_COUNT
	.align		4
.L_896:
        /*002c*/ 	.byte	0x03, 0x1b
        /*002e*/ 	.short	0x00ff


	//----- nvinfo : EIATTR_NUM_BARRIERS
	.align		4
        /*0030*/ 	.byte	0x02, 0x4c
        /*0032*/ 	.byte	0x06
	.zero		1


	//----- nvinfo : EIATTR_ANNOTATIONS
	.align		4
        /*0034*/ 	.byte	0x04, 0x55
        /*0036*/ 	.short	(.L_898 - .L_897)


	//   ....[0]....
.L_897:
        /*0038*/ 	.word	0x00000001
        /*003c*/ 	.byte	0x70, 0x00, 0x00, 0x00, 0x01, 0x00, 0x00, 0x00, 0xc0, 0x14, 0x00, 0x00, 0x01, 0x00, 0x00, 0x00
        /*004c*/ 	.byte	0x90, 0xa9, 0x01, 0x00, 0x01, 0x00, 0x00, 0x00, 0x90, 0xdf, 0x01, 0x00


	//----- nvinfo : EIATTR_MERCURY_ISA_VERSION
	.align		4
.L_898:
        /*0058*/ 	.byte	0x03, 0x5f
        /*005a*/ 	.short	0x0000


	//----- nvinfo : EIATTR_INT_WARP_WIDE_INSTR_OFFSETS
	.align		4
        /*005c*/ 	.byte	0x04, 0x31
        /*005e*/ 	.short	(.L_900 - .L_899)


	//   ....[0]....
.L_899:
        /*0060*/ 	.word	0x00019f20


	//   ....[1]....
        /*0064*/ 	.word	0x00019fa0


	//----- nvinfo : EIATTR_COOP_GROUP_MASK_REGIDS
	.align		4
.L_900:
        /*0068*/ 	.byte	0x04, 0x29
        /*006a*/ 	.short	(.L_902 - .L_901)


	//   ....[0]....
.L_901:
        /*006c*/ 	.word	0xffffffff


	//   ....[1]....
        /*0070*/ 	.word	0xffffffff


	//   ....[2]....
        /*0074*/ 	.word	0xffffffff


	//   ....[3]....
        /*0078*/ 	.word	0xffffffff


	//   ....[4]....
        /*007c*/ 	.word	0xffffffff


	//   ....[5]....
        /*0080*/ 	.word	0xffffffff


	//   ....[6]....
        /*0084*/ 	.word	0xffffffff


	//   ....[7]....
        /*0088*/ 	.word	0xffffffff


	//   ....[8]....
        /*008c*/ 	.word	0xffffffff


	//   ....[9]....
        /*0090*/ 	.word	0xffffffff


	//   ....[10]....
        /*0094*/ 	.word	0xffffffff


	//   ....[11]....
        /*0098*/ 	.word	0xffffffff


	//   ....[12]....
        /*009c*/ 	.word	0xffffffff


	//   ....[13]....
        /*00a0*/ 	.word	0xffffffff


	//   ....[14]....
        /*00a4*/ 	.word	0xffffffff


	//   ....[15]....
        /*00a8*/ 	.word	0xffffffff


	//   ....[16]....
        /*00ac*/ 	.word	0xffffffff


	//   ....[17]....
        /*00b0*/ 	.word	0xffffffff


	//   ....[18]....
        /*00b4*/ 	.word	0xffffffff


	//   ....[19]....
        /*00b8*/ 	.word	0xffffffff


	//   ....[20]....
        /*00bc*/ 	.word	0xffffffff


	//   ....[21]....
        /*00c0*/ 	.word	0xffffffff


	//   ....[22]....
        /*00c4*/ 	.word	0xffffffff


	//   ....[23]....
        /*00c8*/ 	.word	0xffffffff


	//   ....[24]....
        /*00cc*/ 	.word	0xffffffff


	//   ....[25]....
        /*00d0*/ 	.word	0xffffffff


	//   ....[26]....
        /*00d4*/ 	.word	0xffffffff


	//   ....[27]....
        /*00d8*/ 	.word	0xffffffff


	//   ....[28]....
        /*00dc*/ 	.word	0xffffffff


	//   ....[29]....
        /*00e0*/ 	.word	0xffffffff


	//   ....[30]....
        /*00e4*/ 	.word	0xffffffff


	//   ....[31]....
        /*00e8*/ 	.word	0xffffffff


	//   ....[32]....
        /*00ec*/ 	.word	0xffffffff


	//   ....[33]....
        /*00f0*/ 	.word	0xffffffff


	//   ....[34]....
        /*00f4*/ 	.word	0xffffffff


	//   ....[35]....
        /*00f8*/ 	.word	0xffffffff


	//   ....[36]....
        /*00fc*/ 	.word	0xffffffff


	//   ....[37]....
        /*0100*/ 	.word	0xffffffff


	//   ....[38]....
        /*0104*/ 	.word	0xffffffff


	//   ....[39]....
        /*0108*/ 	.word	0xffffffff


	//   ....[40]....
        /*010c*/ 	.word	0xffffffff


	//   ....[41]....
        /*0110*/ 	.word	0xffffffff


	//   ....[42]....
        /*0114*/ 	.word	0xffffffff


	//   ....[43]....
        /*0118*/ 	.word	0xffffffff


	//   ....[44]....
        /*011c*/ 	.word	0xffffffff


	//   ....[45]....
        /*0120*/ 	.word	0xffffffff


	//   ....[46]....
        /*0124*/ 	.word	0xffffffff


	//   ....[47]....
        /*0128*/ 	.word	0xffffffff


	//   ....[48]....
        /*012c*/ 	.word	0xffffffff


	//   ....[49]....
        /*0130*/ 	.word	0xffffffff


	//   ....[50]....
        /*0134*/ 	.word	0xffffffff


	//   ....[51]....
        /*0138*/ 	.word	0xffffffff


	//   ....[52]....
        /*013c*/ 	.word	0xffffffff


	//   ....[53]....
        /*0140*/ 	.word	0xffffffff


	//   ....[54]....
        /*0144*/ 	.word	0xffffffff


	//   ....[55]....
        /*0148*/ 	.word	0xffffffff


	//   ....[56]....
        /*014c*/ 	.word	0xffffffff


	//   ....[57]....
        /*0150*/ 	.word	0xffffffff


	//   ....[58]....
        /*0154*/ 	.word	0xffffffff


	//   ....[59]....
        /*0158*/ 	.word	0xffffffff


	//   ....[60]....
        /*015c*/ 	.word	0xffffffff


	//   ....[61]....
        /*0160*/ 	.word	0xffffffff


	//   ....[62]....
        /*0164*/ 	.word	0xffffffff


	//   ....[63]....
        /*0168*/ 	.word	0xffffffff


	//   ....[64]....
        /*016c*/ 	.word	0xffffffff


	//   ....[65]....
        /*0170*/ 	.word	0xffffffff


	//   ....[66]....
        /*0174*/ 	.word	0xffffffff


	//   ....[67]....
        /*0178*/ 	.word	0xffffffff


	//   ....[68]....
        /*017c*/ 	.word	0xffffffff


	//   ....[69]....
        /*0180*/ 	.word	0xffffffff


	//   ....[70]....
        /*0184*/ 	.word	0xffffffff


	//   ....[71]....
        /*0188*/ 	.word	0xffffffff


	//   ....[72]....
        /*018c*/ 	.word	0xffffffff


	//   ....[73]....
        /*0190*/ 	.word	0xffffffff


	//   ....[74]....
        /*0194*/ 	.word	0xffffffff


	//   ....[75]....
        /*0198*/ 	.word	0xffffffff


	//   ....[76]....
        /*019c*/ 	.word	0xffffffff


	//   ....[77]....
        /*01a0*/ 	.word	0xffffffff


	//   ....[78]....
        /*01a4*/ 	.word	0xffffffff


	//   ....[79]....
        /*01a8*/ 	.word	0xffffffff


	//   ....[80]....
        /*01ac*/ 	.word	0xffffffff


	//   ....[81]....
        /*01b0*/ 	.word	0xffffffff


	//   ....[82]....
        /*01b4*/ 	.word	0xffffffff


	//   ....[83]....
        /*01b8*/ 	.word	0xffffffff


	//   ....[84]....
        /*01bc*/ 	.word	0xffffffff


	//   ....[85]....
        /*01c0*/ 	.word	0xffffffff


	//   ....[86]....
        /*01c4*/ 	.word	0xffffffff


	//   ....[87]....
        /*01c8*/ 	.word	0xffffffff


	//   ....[88]....
        /*01cc*/ 	.word	0xffffffff


	//   ....[89]....
        /*01d0*/ 	.word	0xffffffff


	//   ....[90]....
        /*01d4*/ 	.word	0xffffffff


	//   ....[91]....
        /*01d8*/ 	.word	0xffffffff


	//   ....[92]....
        /*01dc*/ 	.word	0xffffffff


	//   ....[93]....
        /*01e0*/ 	.word	0xffffffff


	//   ....[94]....
        /*01e4*/ 	.word	0xffffffff


	//   ....[95]....
        /*01e8*/ 	.word	0xffffffff


	//   ....[96]....
        /*01ec*/ 	.word	0xffffffff


	//   ....[97]....
        /*01f0*/ 	.word	0xffffffff


	//   ....[98]....
        /*01f4*/ 	.word	0xffffffff


	//   ....[99]....
        /*01f8*/ 	.word	0xffffffff


	//   ....[100]....
        /*01fc*/ 	.word	0xffffffff


	//   ....[101]....
        /*0200*/ 	.word	0xffffffff


	//   ....[102]....
        /*0204*/ 	.word	0xffffffff


	//   ....[103]....
        /*0208*/ 	.word	0xffffffff


	//   ....[104]....
        /*020c*/ 	.word	0xffffffff


	//   ....[105]....
        /*0210*/ 	.word	0xffffffff


	//   ....[106]....
        /*0214*/ 	.word	0xffffffff


	//   ....[107]....
        /*0218*/ 	.word	0xffffffff


	//   ....[108]....
        /*021c*/ 	.word	0xffffffff


	//   ....[109]....
        /*0220*/ 	.word	0xffffffff


	//   ....[110]....
        /*0224*/ 	.word	0xffffffff


	//   ....[111]....
        /*0228*/ 	.word	0xffffffff


	//   ....[112]....
        /*022c*/ 	.word	0xffffffff


	//   ....[113]....
        /*0230*/ 	.word	0xffffffff


	//   ....[114]....
        /*0234*/ 	.word	0xffffffff


	//   ....[115]....
        /*0238*/ 	.word	0xffffffff


	//   ....[116]....
        /*023c*/ 	.word	0xffffffff


	//   ....[117]....
        /*0240*/ 	.word	0xffffffff


	//   ....[118]....
        /*0244*/ 	.word	0xffffffff


	//   ....[119]....
        /*0248*/ 	.word	0xffffffff


	//   ....[120]....
        /*024c*/ 	.word	0xffffffff


	//   ....[121]....
        /*0250*/ 	.word	0xffffffff


	//   ....[122]....
        /*0254*/ 	.word	0xffffffff


	//   ....[123]....
        /*0258*/ 	.word	0xffffffff


	//   ....[124]....
        /*025c*/ 	.word	0xffffffff


	//   ....[125]....
        /*0260*/ 	.word	0xffffffff


	//   ....[126]....
        /*0264*/ 	.word	0xffffffff


	//   ....[127]....
        /*0268*/ 	.word	0xffffffff


	//   ....[128]....
        /*026c*/ 	.word	0xffffffff


	//   ....[129]....
        /*0270*/ 	.word	0xffffffff


	//   ....[130]....
        /*0274*/ 	.word	0xffffffff


	//   ....[131]....
        /*0278*/ 	.word	0xffffffff


	//   ....[132]....
        /*027c*/ 	.word	0xffffffff


	//   ....[133]....
        /*0280*/ 	.word	0xffffffff


	//   ....[134]....
        /*0284*/ 	.word	0xffffffff


	//   ....[135]....
        /*0288*/ 	.word	0xffffffff


	//   ....[136]....
        /*028c*/ 	.word	0xffffffff


	//   ....[137]....
        /*0290*/ 	.word	0xffffffff


	//   ....[138]....
        /*0294*/ 	.word	0xffffffff


	//   ....[139]....
        /*0298*/ 	.word	0xffffffff


	//   ....[140]....
        /*029c*/ 	.word	0xffffffff


	//   ....[141]....
        /*02a0*/ 	.word	0xffffffff


	//   ....[142]....
        /*02a4*/ 	.word	0xffffffff


	//   ....[143]....
        /*02a8*/ 	.word	0xffffffff


	//   ....[144]....
        /*02ac*/ 	.word	0xffffffff


	//   ....[145]....
        /*02b0*/ 	.word	0xffffffff


	//   ....[146]....
        /*02b4*/ 	.word	0xffffffff


	//   ....[147]....
        /*02b8*/ 	.word	0xffffffff


	//   ....[148]....
        /*02bc*/ 	.word	0xffffffff


	//   ....[149]....
        /*02c0*/ 	.word	0xffffffff


	//   ....[150]....
        /*02c4*/ 	.word	0xffffffff


	//   ....[151]....
        /*02c8*/ 	.word	0xffffffff


	//   ....[152]....
        /*02cc*/ 	.word	0xffffffff


	//   ....[153]....
        /*02d0*/ 	.word	0xffffffff


	//   ....[154]....
        /*02d4*/ 	.word	0xffffffff


	//   ....[155]....
        /*02d8*/ 	.word	0xffffffff


	//   ....[156]....
        /*02dc*/ 	.word	0xffffffff


	//   ....[157]....
        /*02e0*/ 	.word	0xffffffff


	//   ....[158]....
        /*02e4*/ 	.word	0xffffffff


	//   ....[159]....
        /*02e8*/ 	.word	0xffffffff


	//   ....[160]....
        /*02ec*/ 	.word	0xffffffff


	//   ....[161]....
        /*02f0*/ 	.word	0xffffffff


	//   ....[162]....
        /*02f4*/ 	.word	0xffffffff


	//   ....[163]....
        /*02f8*/ 	.word	0xffffffff


	//   ....[164]....
        /*02fc*/ 	.word	0xffffffff


	//   ....[165]....
        /*0300*/ 	.word	0xffffffff


	//   ....[166]....
        /*0304*/ 	.word	0xffffffff


	//   ....[167]....
        /*0308*/ 	.word	0xffffffff


	//   ....[168]....
        /*030c*/ 	.word	0xffffffff


	//   ....[169]....
        /*0310*/ 	.word	0xffffffff


	//   ....[170]....
        /*0314*/ 	.word	0xffffffff


	//   ....[171]....
        /*0318*/ 	.word	0xffffffff


	//   ....[172]....
        /*031c*/ 	.word	0xffffffff


	//   ....[173]....
        /*0320*/ 	.word	0xffffffff


	//   ....[174]....
        /*0324*/ 	.word	0xffffffff


	//   ....[175]....
        /*0328*/ 	.word	0xffffffff


	//   ....[176]....
        /*032c*/ 	.word	0xffffffff


	//   ....[177]....
        /*0330*/ 	.word	0xffffffff


	//   ....[178]....
        /*0334*/ 	.word	0xffffffff


	//   ....[179]....
        /*0338*/ 	.word	0xffffffff


	//   ....[180]....
        /*033c*/ 	.word	0xffffffff


	//   ....[181]....
        /*0340*/ 	.word	0xffffffff


	//   ....[182]....
        /*0344*/ 	.word	0xffffffff


	//   ....[183]....
        /*0348*/ 	.word	0xffffffff


	//   ....[184]....
        /*034c*/ 	.word	0xffffffff


	//----- nvinfo : EIATTR_COOP_GROUP_INSTR_OFFSETS
	.align		4
.L_902:
        /*0350*/ 	.byte	0x04, 0x28
        /*0352*/ 	.short	(.L_904 - .L_903)


	//   ....[0]....
.L_903:
        /*0354*/ 	.word	0x00000050


	//   ....[1]....
        /*0358*/ 	.word	0x000001f0


	//   ....[2]....
        /*035c*/ 	.word	0x00000220


	//   ....[3]....
        /*0360*/ 	.word	0x00000250


	//   ....[4]....
        /*0364*/ 	.word	0x00000280


	//   ....[5]....
        /*0368*/ 	.word	0x000002b0


	//   ....[6]....
        /*036c*/ 	.word	0x000002e0


	//   ....[7]....
        /*0370*/ 	.word	0x00000450


	//   ....[8]....
        /*0374*/ 	.word	0x00000490


	//   ....[9]....
        /*0378*/ 	.word	0x000004c0


	//   ....[10]....
        /*037c*/ 	.word	0x000004f0


	//   ....[11]....
        /*0380*/ 	.word	0x00000520


	//   ....[12]....
        /*0384*/ 	.word	0x00000550


	//   ....[13]....
        /*0388*/ 	.word	0x000005e0


	//   ....[14]....
        /*038c*/ 	.word	0x00000620


	//   ....[15]....
        /*0390*/ 	.word	0x00000640


	//   ....[16]....
        /*0394*/ 	.word	0x000006a0


	//   ....[17]....
        /*0398*/ 	.word	0x00006bb0


	//   ....[18]....
        /*039c*/ 	.word	0x00006bd0


	//   ....[19]....
        /*03a0*/ 	.word	0x00006dc0


	//   ....[20]....
        /*03a4*/ 	.word	0x00006dd0


	//   ....[21]....
        /*03a8*/ 	.word	0x00006f60


	//   ....[22]....
        /*03ac*/ 	.word	0x00006f80


	//   ....[23]....
        /*03b0*/ 	.word	0x00007110


	//   ....[24]....
        /*03b4*/ 	.word	0x00007120


	//   ....[25]....
        /*03b8*/ 	.word	0x00007770


	//   ....[26]....
        /*03bc*/ 	.word	0x00007790


	//   ....[27]....
        /*03c0*/ 	.word	0x000077b0


	//   ....[28]....
        /*03c4*/ 	.word	0x000077c0


	//   ....[29]....
        /*03c8*/ 	.word	0x00007c50


	//   ....[30]....
        /*03cc*/ 	.word	0x00007c90


	//   ....[31]....
        /*03d0*/ 	.word	0x00007cd0


	//   ....[32]....
        /*03d4*/ 	.word	0x00007d10


	//   ....[33]....
        /*03d8*/ 	.word	0x000081d0


	//   ....[34]....
        /*03dc*/ 	.word	0x00008210


	//   ....[35]....
        /*03e0*/ 	.word	0x00008250


	//   ....[36]....
        /*03e4*/ 	.word	0x00008280


	//   ....[37]....
        /*03e8*/ 	.word	0x000086e0


	//   ....[38]....
        /*03ec*/ 	.word	0x00008720


	//   ....[39]....
        /*03f0*/ 	.word	0x00008760


	//   ....[40]....
        /*03f4*/ 	.word	0x00008780


	//   ....[41]....
        /*03f8*/ 	.word	0x0000c100


	//   ....[42]....
        /*03fc*/ 	.word	0x0000c120


	//   ....[43]....
        /*0400*/ 	.word	0x0000c140


	//   ....[44]....
        /*0404*/ 	.word	0x0000c150


	//   ....[45]....
        /*0408*/ 	.word	0x0000c380


	//   ....[46]....
        /*040c*/ 	.word	0x0000c3f0


	//   ....[47]....
        /*0410*/ 	.word	0x0000c440


	//   ....[48]....
        /*0414*/ 	.word	0x0000c490


	//   ....[49]....
        /*0418*/ 	.word	0x0000c820


	//   ....[50]....
        /*041c*/ 	.word	0x0000c870


	//   ....[51]....
        /*0420*/ 	.word	0x0000c8d0


	//   ....[52]....
        /*0424*/ 	.word	0x0000c910


	//   ....[53]....
        /*0428*/ 	.word	0x0000cbc0


	//   ....[54]....
        /*042c*/ 	.word	0x0000cc30


	//   ....[55]....
        /*0430*/ 	.word	0x0000cc80


	//   ....[56]....
        /*0434*/ 	.word	0x0000ccd0


	//   ....[57]....
        /*0438*/ 	.word	0x00011690


	//   ....[58]....
        /*043c*/ 	.word	0x000118b0


	//   ....[59]....
        /*0440*/ 	.word	0x00011d90


	//   ....[60]....
        /*0444*/ 	.word	0x00011f40


	//   ....[61]....
        /*0448*/ 	.word	0x00011fa0


	//   ....[62]....
        /*044c*/ 	.word	0x00012040


	//   ....[63]....
        /*0450*/ 	.word	0x00012e10


	//   ....[64]....
        /*0454*/ 	.word	0x000136c0


	//   ....[65]....
        /*0458*/ 	.word	0x00013b30


	//   ....[66]....
        /*045c*/ 	.word	0x00013c80


	//   ....[67]....
        /*0460*/ 	.word	0x00013cb0


	//   ....[68]....
        /*0464*/ 	.word	0x00013d00


	//   ....[69]....
        /*0468*/ 	.word	0x00015ce0


	//   ....[70]....
        /*046c*/ 	.word	0x00015d00


	//   ....[71]....
        /*0470*/ 	.word	0x00015d20


	//   ....[72]....
        /*0474*/ 	.word	0x00015d40


	//   ....[73]....
        /*0478*/ 	.word	0x00017370


	//   ....[74]....
        /*047c*/ 	.word	0x00017bf0


	//   ....[75]....
        /*0480*/ 	.word	0x00018060


	//   ....[76]....
        /*0484*/ 	.word	0x00018160


	//   ....[77]....
        /*0488*/ 	.word	0x000181c0


	//   ....[78]....
        /*048c*/ 	.word	0x00018260


	//   ....[79]....
        /*0490*/ 	.word	0x00019500


	//   ....[80]....
        /*0494*/ 	.word	0x00019530


	//   ....[81]....
        /*0498*/ 	.word	0x00019540


	//   ....[82]....
        /*049c*/ 	.word	0x00019570


	//   ....[83]....
        /*04a0*/ 	.word	0x0001acf0


	//   ....[84]....
        /*04a4*/ 	.word	0x0001ad20


	//   ....[85]....
        /*04a8*/ 	.word	0x0001ad30


	//   ....[86]....
        /*04ac*/ 	.word	0x0001ad40


	//   ....[87]....
        /*04b0*/ 	.word	0x0001b100


	//   ....[88]....
        /*04b4*/ 	.word	0x0001b120


	//   ....[89]....
        /*04b8*/ 	.word	0x0001b2f0


	//   ....[90]....
        /*04bc*/ 	.word	0x0001b300


	//   ....[91]....
        /*04c0*/ 	.word	0x0001b470


	//   ....[92]....
        /*04c4*/ 	.word	0x0001b490


	//   ....[93]....
        /*04c8*/ 	.word	0x0001b600


	//   ....[94]....
        /*04cc*/ 	.word	0x0001b610


	//   ....[95]....
        /*04d0*/ 	.word	0x0001b970


	//   ....[96]....
        /*04d4*/ 	.word	0x0001b990


	//   ....[97]....
        /*04d8*/ 	.word	0x0001c5c0


	//   ....[98]....
        /*04dc*/ 	.word	0x0001c5d0


	//   ....[99]....
        /*04e0*/ 	.word	0x0001d920


	//   ....[100]....
        /*04e4*/ 	.word	0x0001d940


	//   ....[101]....
        /*04e8*/ 	.word	0x0001db20


	//   ....[102]....
        /*04ec*/ 	.word	0x0001db30


	//   ....[103]....
        /*04f0*/ 	.word	0x0001dca0


	//   ....[104]....
        /*04f4*/ 	.word	0x0001dcc0


	//   ....[105]....
        /*04f8*/ 	.word	0x0001de30


	//   ....[106]....
        /*04fc*/ 	.word	0x0001de40


	//   ....[107]....
        /*0500*/ 	.word	0x0001e050


	//   ....[108]....
        /*0504*/ 	.word	0x0001e070


	//   ....[109]....
        /*0508*/ 	.word	0x0001e190


	//   ....[110]....
        /*050c*/ 	.word	0x0001e1d0


	//   ....[111]....
        /*0510*/ 	.word	0x0001e200


	//   ....[112]....
        /*0514*/ 	.word	0x0001e230


	//   ....[113]....
        /*0518*/ 	.word	0x0001e260


	//   ....[114]....
        /*051c*/ 	.word	0x0001e290


	//   ....[115]....
        /*0520*/ 	.word	0x0001e3e0


	//   ....[116]....
        /*0524*/ 	.word	0x0001e420


	//   ....[117]....
        /*0528*/ 	.word	0x0001e450


	//   ....[118]....
        /*052c*/ 	.word	0x0001e480


	//   ....[119]....
        /*0530*/ 	.word	0x0001e4b0


	//   ....[120]....
        /*0534*/ 	.word	0x0001e4e0


	//   ....[121]....
        /*0538*/ 	.word	0x0001e570


	//   ....[122]....
        /*053c*/ 	.word	0x0001e5b0


	//   ....[123]....
        /*0540*/ 	.word	0x0001e5c0


	//   ....[124]....
        /*0544*/ 	.word	0x0001e620


	//   ....[125]....
        /*0548*/ 	.word	0x0001eff0


	//   ....[126]....
        /*054c*/ 	.word	0x0001f050


	//   ....[127]....
        /*0550*/ 	.word	0x0001f0a0


	//   ....[128]....
        /*0554*/ 	.word	0x0001f0f0


	//   ....[129]....
        /*0558*/ 	.word	0x0001f140


	//   ....[130]....
        /*055c*/ 	.word	0x0001f1b0


	//   ....[131]....
        /*0560*/ 	.word	0x0001f200


	//   ....[132]....
        /*0564*/ 	.word	0x0001f270


	//   ....[133]....
        /*0568*/ 	.word	0x0001f2e0


	//   ....[134]....
        /*056c*/ 	.word	0x0001f340


	//   ....[135]....
        /*0570*/ 	.word	0x0001f3b0


	//   ....[136]....
        /*0574*/ 	.word	0x0001f420


	//   ....[137]....
        /*0578*/ 	.word	0x0001f490


	//   ....[138]....
        /*057c*/ 	.word	0x0001f4f0


	//   ....[139]....
        /*0580*/ 	.word	0x0001f560


	//   ....[140]....
        /*0584*/ 	.word	0x0001f5d0


	//   ....[141]....
        /*0588*/ 	.word	0x0001f640


	//   ....[142]....
        /*058c*/ 	.word	0x0001f6a0


	//   ....[143]....
        /*0590*/ 	.word	0x0001f700


	//   ....[144]....
        /*0594*/ 	.word	0x0001f760


	//   ....[145]....
        /*0598*/ 	.word	0x0001f7b0


	//   ....[146]....
        /*059c*/ 	.word	0x0001f800


	//   ....[147]....
        /*05a0*/ 	.word	0x0001f870


	//   ....[148]....
        /*05a4*/ 	.word	0x0001f8e0


	//   ....[149]....
        /*05a8*/ 	.word	0x0001f950


	//   ....[150]....
        /*05ac*/ 	.word	0x0001f9b0


	//   ....[151]....
        /*05b0*/ 	.word	0x0001fa20


	//   ....[152]....
        /*05b4*/ 	.word	0x0001fa90


	//   ....[153]....
        /*05b8*/ 	.word	0x0001fb00


	//   ....[154]....
        /*05bc*/ 	.word	0x0001fb60


	//   ....[155]....
        /*05c0*/ 	.word	0x0001fbd0


	//   ....[156]....
        /*05c4*/ 	.word	0x0001fc40


	//   ....[157]....
        /*05c8*/ 	.word	0x0001fcb0


	//   ....[158]....
        /*05cc*/ 	.word	0x0001fd10


	//   ....[159]....
        /*05d0*/ 	.word	0x0001fd80


	//   ....[160]....
        /*05d4*/ 	.word	0x0001fdf0


	//   ....[161]....
        /*05d8*/ 	.word	0x0001fe60


	//   ....[162]....
        /*05dc*/ 	.word	0x0001fec0


	//   ....[163]....
        /*05e0*/ 	.word	0x0001ff30


	//   ....[164]....
        /*05e4*/ 	.word	0x0001ffa0


	//   ....[165]....
        /*05e8*/ 	.word	0x00020010


	//   ....[166]....
        /*05ec*/ 	.word	0x00020070


	//   ....[167]....
        /*05f0*/ 	.word	0x000200e0


	//   ....[168]....
        /*05f4*/ 	.word	0x00020150


	//   ....[169]....
        /*05f8*/ 	.word	0x000201a0


	//   ....[170]....
        /*05fc*/ 	.word	0x000201e0


	//   ....[171]....
        /*0600*/ 	.word	0x00020230


	//   ....[172]....
        /*0604*/ 	.word	0x00020280


	//   ....[173]....
        /*0608*/ 	.word	0x000202d0


	//   ....[174]....
        /*060c*/ 	.word	0x00020340


	//   ....[175]....
        /*0610*/ 	.word	0x00020390


	//   ....[176]....
        /*0614*/ 	.word	0x000203e0


	//   ....[177]....
        /*0618*/ 	.word	0x00020430


	//   ....[178]....
        /*061c*/ 	.word	0x00020480


	//   ....[179]....
        /*0620*/ 	.word	0x000204d0


	//   ....[180]....
        /*0624*/ 	.word	0x00020540


	//   ....[181]....
        /*0628*/ 	.word	0x00020590


	//   ....[182]....
        /*062c*/ 	.word	0x00020600


	//   ....[183]....
        /*0630*/ 	.word	0x00020660


	//   ....[184]....
        /*0634*/ 	.word	0x000206d0


	//----- nvinfo : EIATTR_EXIT_INSTR_OFFSETS
	.align		4
.L_904:
        /*0638*/ 	.byte	0x04, 0x1c
        /*063a*/ 	.short	(.L_906 - .L_905)


	//   ....[0]....
.L_905:
        /*063c*/ 	.word	0x00001000


	//   ....[1]....
        /*0640*/ 	.word	0x0001efb0


	//----- nvinfo : EIATTR_MAX_THREADS
	.align		4
.L_906:
        /*0644*/ 	.byte	0x04, 0x05
        /*0646*/ 	.short	(.L_908 - .L_907)
.L_907:
        /*0648*/ 	.word	0x00000100
        /*064c*/ 	.word	0x00000001
        /*0650*/ 	.word	0x00000001


	//----- nvinfo : EIATTR_CRS_STACK_SIZE
	.align		4
.L_908:
        /*0654*/ 	.byte	0x04, 0x1e
        /*0656*/ 	.short	(.L_910 - .L_909)
.L_909:
        /*0658*/ 	.word	0x00000000
.L_910:


//--------------------- .nv.info._ZN7cutlass13device_kernelIN5flash19enable_sm80_to_sm89INS1_16FlashAttnFwdSm80INS1_25CollectiveMainloopFwdSm80ILi8ELi1ELb1EN4cute5tupleIJNS5_1CILi128EEENS7_ILi64EEENS7_ILi256EEEEEELi256ENS_10bfloat16_tEfNS_4arch4Sm80ELb1ELb0ELb0ELb0ELb0ELb0ELb1ELb1EEENS1_21CollectiveEpilogueFwdINS6_IJS8_SA_S9_EEENS6_IJNS7_ILi1EEESI_SI_EEESC_SE_Li256ELb0ELb1ELb1ELb0EEENS1_30DynamicPersistentTileSchedulerILi256ELi256ELb1ELb1ELb0EEEEEEEEEvNT_6ParamsE --------------------------
	.section	.nv.info._ZN7cutlass13device_kernelIN5flash19enable_sm80_to_sm89INS1_16FlashAttnFwdSm80INS1_25CollectiveMainloopFwdSm80ILi8ELi1ELb1EN4cute5tupleIJNS5_1CILi128EEENS7_ILi64EEENS7_ILi256EEEEEELi256ENS_10bfloat16_tEfNS_4arch4Sm80ELb1ELb0ELb0ELb0ELb0ELb0ELb1ELb1EEENS1_21CollectiveEpilogueFwdINS6_IJS8_SA_S9_EEENS6_IJNS7_ILi1EEESI_SI_EEESC_SE_Li256ELb0ELb1ELb1ELb0EEENS1_30DynamicPersistentTileSchedulerILi256ELi256ELb1ELb1ELb0EEEEEEEEEvNT_6ParamsE,"",@"SHT_CUDA_INFO"
	.sectionflags	@""
	.align	4


	//----- nvinfo : EIATTR_CUDA_API_VERSION
	.align		4
        /*0000*/ 	.byte	0x04, 0x37
        /*0002*/ 	.short	(.L_912 - .L_911)
.L_911:
        /*0004*/ 	.word	0x00000082


	//----- nvinfo : EIATTR_SW2861232_WAR
	.align		4
.L_912:
        /*0008*/ 	.byte	0x01, 0x35
	.zero		2


	//----- nvinfo : EIATTR_PARAM_CBANK
	.align		4
        /*000c*/ 	.byte	0x04, 0x0a
        /*000e*/ 	.short	(.L_914 - .L_913)
	.align		4
.L_913:
        /*0010*/ 	.word	index@(.nv.constant0._ZN7cutlass13device_kernelIN5flash19enable_sm80_to_sm89INS1_16FlashAttnFwdSm80INS1_25CollectiveMainloopFwdSm80ILi8ELi1ELb1EN4cute5tupleIJNS5_1CILi128EEENS7_ILi64EEENS7_ILi256EEEEEELi256ENS_10bfloat16_tEfNS_4arch4Sm80ELb1ELb0ELb0ELb0ELb0ELb0ELb1ELb1EEENS1_21CollectiveEpilogueFwdINS6_IJS8_SA_S9_EEENS6_IJNS7_ILi1EEESI_SI_EEESC_SE_Li256ELb0ELb1ELb1ELb0EEENS1_30DynamicPersistentTileSchedulerILi256ELi256ELb1ELb1ELb0EEEEEEEEEvNT_6ParamsE)
        /*0014*/ 	.short	0x0160
        /*0016*/ 	.short	0x0428


	//----- nvinfo : EIATTR_CBANK_PARAM_SIZE
	.align		4
.L_914:
        /*0018*/ 	.byte	0x03, 0x19
        /*001a*/ 	.short	0x0428


	//----- nvinfo : EIATTR_KPARAM_INFO
	.align		4
        /*001c*/ 	.byte	0x04, 0x17
        /*001e*/ 	.short	(.L_916 - .L_915)
.L_915:
        /*0020*/ 	.word	0x00000000
        /*0024*/ 	.short	0x0000
        /*0026*/ 	.short	0x0000
        /*0028*/ 	.byte	0x00, 0xf0, 0xa1, 0x10


	//----- nvinfo : EIATTR_MAXREG_COUNT
	.align		4
.L_916:
        /*002c*/ 	.byte	0x03, 0x1b
        /*002e*/ 	.short	0x00ff


	//----- nvinfo : EIATTR_NUM_BARRIERS
	.align		4
        /*0030*/ 	.byte	0x02, 0x4c
        /*0032*/ 	.byte	0x06
	.zero		1


	//----- nvinfo : EIATTR_ANNOTATIONS
	.align		4
        /*0034*/ 	.byte	0x04, 0x55
        /*0036*/ 	.short	(.L_918 - .L_917)


	//   ....[0]....
.L_917:
        /* <DEDUP_REMOVED lines=125> */


	//----- nvinfo : EIATTR_MERCURY_ISA_VERSION
	.align		4
.L_918:
        /*07f0*/ 	.byte	0x03, 0x5f
        /*07f2*/ 	.short	0x0000


	//----- nvinfo : EIATTR_INT_WARP_WIDE_INSTR_OFFSETS
	.align		4
        /*07f4*/ 	.byte	0x04, 0x31
        /*07f6*/ 	.short	(.L_920 - .L_919)


	//   ....[0]....
.L_919:
        /*07f8*/ 	.word	0x0000d890


	//   ....[1]....
        /*07fc*/ 	.word	0x0000d910


	//----- nvinfo : EIATTR_COOP_GROUP_MASK_REGIDS
	.align		4
.L_920:
        /*0800*/ 	.byte	0x04, 0x29
        /*0802*/ 	.short	(.L_922 - .L_921)


	//   ....[0]....
.L_921:
        /*0804*/ 	.word	0xffffffff


	//   ....[1]....
        /*0808*/ 	.word	0xffffffff


	//   ....[2]....
        /*080c*/ 	.word	0xffffffff


	//   ....[3]....
        /*0810*/ 	.word	0xffffffff


	//   ....[4]....
        /*0814*/ 	.word	0xffffffff


	//   ....[5]....
        /*0818*/ 	.word	0xffffffff


	//   ....[6]....
        /*081c*/ 	.word	0xffffffff


	//   ....[7]....
        /*0820*/ 	.word	0xffffffff


	//   ....[8]....
        /*0824*/ 	.word	0xffffffff


	//   ....[9]....
        /*0828*/ 	.word	0xffffffff


	//   ....[10]....
        /*082c*/ 	.word	0xffffffff


	//   ....[11]....
        /*0830*/ 	.word	0xffffffff


	//   ....[12]....
        /*0834*/ 	.word	0xffffffff


	//   ....[13]....
        /*0838*/ 	.word	0xffffffff


	//   ....[14]....
        /*083c*/ 	.word	0xffffffff


	//   ....[15]....
        /*0840*/ 	.word	0xffffffff


	//   ....[16]....
        /*0844*/ 	.word	0xffffffff


	//   ....[17]....
        /*0848*/ 	.word	0xffffffff


	//   ....[18]....
        /*084c*/ 	.word	0xffffffff


	//   ....[19]....
        /*0850*/ 	.word	0xffffffff


	//   ....[20]....
        /*0854*/ 	.word	0xffffffff


	//   ....[21]....
        /*0858*/ 	.word	0xffffffff


	//   ....[22]....
        /*085c*/ 	.word	0xffffffff


	//   ....[23]....
        /*0860*/ 	.word	0xffffffff


	//   ....[24]....
        /*0864*/ 	.word	0xffffffff


	//   ....[25]....
        /*0868*/ 	.word	0xffffffff


	//   ....[26]....
        /*086c*/ 	.word	0xffffffff


	//   ....[27]....
        /*0870*/ 	.word	0xffffffff


	//   ....[28]....
        /*0874*/ 	.word	0xffffffff


	//   ....[29]....
        /*0878*/ 	.word	0xffffffff


	//   ....[30]....
        /*087c*/ 	.word	0xffffffff


	//   ....[31]....
        /*0880*/ 	.word	0xffffffff


	//   ....[32]....
        /*0884*/ 	.word	0xffffffff


	//   ....[33]....
        /*0888*/ 	.word	0xffffffff


	//   ....[34]....
        /*088c*/ 	.word	0xffffffff


	//   ....[35]....
        /*0890*/ 	.word	0xffffffff


	//   ....[36]....
        /*0894*/ 	.word	0xffffffff


	//   ....[37]....
        /*0898*/ 	.word	0xffffffff


	//   ....[38]....
        /*089c*/ 	.word	0xffffffff


	//   ....[39]....
        /*08a0*/ 	.word	0xffffffff


	//   ....[40]....
        /*08a4*/ 	.word	0xffffffff


	//   ....[41]....
        /*08a8*/ 	.word	0xffffffff


	//   ....[42]....
        /*08ac*/ 	.word	0xffffffff


	//   ....[43]....
        /*08b0*/ 	.word	0xffffffff


	//----- nvinfo : EIATTR_COOP_GROUP_INSTR_OFFSETS
	.align		4
.L_922:
        /*08b4*/ 	.byte	0x04, 0x28
        /*08b6*/ 	.short	(.L_924 - .L_923)


	//   ....[0]....
.L_923:
        /*08b8*/ 	.word	0x00000050


	//   ....[1]....
        /*08bc*/ 	.word	0x00001de0


	//   ....[2]....
        /*08c0*/ 	.word	0x00001df0


	//   ....[3]....
        /*08c4*/ 	.word	0x00001e20


	//   ....[4]....
        /*08c8*/ 	.word	0x00001e40


	//   ....[5]....
        /*08cc*/ 	.word	0x00001e50


	//   ....[6]....
        /*08d0*/ 	.word	0x00001e70


	//   ....[7]....
        /*08d4*/ 	.word	0x00001fa0


	//   ....[8]....
        /*08d8*/ 	.word	0x00001fb0


	//   ....[9]....
        /*08dc*/ 	.word	0x00003870


	//   ....[10]....
        /*08e0*/ 	.word	0x00003880


	//   ....[11]....
        /*08e4*/ 	.word	0x00003dc0


	//   ....[12]....
        /*08e8*/ 	.word	0x00003f40


	//   ....[13]....
        /*08ec*/ 	.word	0x00003f50


	//   ....[14]....
        /*08f0*/ 	.word	0x00003f80


	//   ....[15]....
        /*08f4*/ 	.word	0x00006bd0


	//   ....[16]....
        /*08f8*/ 	.word	0x00006bf0


	//   ....[17]....
        /*08fc*/ 	.word	0x00007300


	//   ....[18]....
        /*0900*/ 	.word	0x000074e0


	//   ....[19]....
        /*0904*/ 	.word	0x00007500


	//   ....[20]....
        /*0908*/ 	.word	0x00007640


	//   ....[21]....
        /*090c*/ 	.word	0x0000abf0


	//   ....[22]....
        /*0910*/ 	.word	0x0000ac20


	//   ....[23]....
        /*0914*/ 	.word	0x0000ac40


	//   ....[24]....
        /*0918*/ 	.word	0x0000ac60


	//   ....[25]....
        /*091c*/ 	.word	0x0000ce40


	//   ....[26]....
        /*0920*/ 	.word	0x0000ce90


	//   ....[27]....
        /*0924*/ 	.word	0x0000ceb0


	//   ....[28]....
        /*0928*/ 	.word	0x0000ced0


	//   ....[29]....
        /*092c*/ 	.word	0x0000da60


	//   ....[30]....
        /*0930*/ 	.word	0x0000dfc0


	//   ....[31]....
        /*0934*/ 	.word	0x0000dfd0


	//   ....[32]....
        /*0938*/ 	.word	0x0000e000


	//   ....[33]....
        /*093c*/ 	.word	0x0000e020


	//   ....[34]....
        /*0940*/ 	.word	0x0000e110


	//   ....[35]....
        /*0944*/ 	.word	0x0000e170


	//   ....[36]....
        /*0948*/ 	.word	0x0000ec20


	//   ....[37]....
        /*094c*/ 	.word	0x0000ec30


	//   ....[38]....
        /*0950*/ 	.word	0x0000f7c0


	//   ....[39]....
        /*0954*/ 	.word	0x0000f8a0


	//   ....[40]....
        /*0958*/ 	.word	0x0000f900


	//   ....[41]....
        /*095c*/ 	.word	0x0000f950


	//   ....[42]....
        /*0960*/ 	.word	0x0000f9b0


	//   ....[43]....
        /*0964*/ 	.word	0x0000fa00


	//----- nvinfo : EIATTR_EXIT_INSTR_OFFSETS
	.align		4
.L_924:
        /*0968*/ 	.byte	0x04, 0x1c
        /*096a*/ 	.short	(.L_926 - .L_925)


	//   ....[0]....
.L_925:
        /*096c*/ 	.word	0x000000a0


	//   ....[1]....
        /*0970*/ 	.word	0x0000f860


	//----- nvinfo : EIATTR_MAX_THREADS
	.align		4
.L_926:
        /*0974*/ 	.byte	0x04, 0x05
        /*0976*/ 	.short	(.L_928 - .L_927)
.L_927:
        /*0978*/ 	.word	0x00000100
        /*097c*/ 	.word	0x00000001
        /*0980*/ 	.word	0x00000001


	//----- nvinfo : EIATTR_CRS_STACK_SIZE
	.align		4
.L_928:
        /*0984*/ 	.byte	0x04, 0x1e
        /*0986*/ 	.short	(.L_930 - .L_929)
.L_929:
        /*0988*/ 	.word	0x00000000
.L_930:


//--------------------- .nv.info._ZN7cutlass13device_kernelIN5flash19enable_sm80_to_sm89INS1_16FlashAttnFwdSm80INS1_25CollectiveMainloopFwdSm80ILi8ELi1ELb1EN4cute5tupleIJNS5_1CILi128EEENS7_ILi48EEENS7_ILi256EEEEEELi256ENS_10bfloat16_tEfNS_4arch4Sm80ELb1ELb0ELb0ELb1ELb0ELb0ELb1ELb1EEENS1_21CollectiveEpilogueFwdINS6_IJS8_SA_S9_EEENS6_IJNS7_ILi1EEESI_SI_EEESC_SE_Li256ELb1ELb1ELb1ELb0EEENS1_36VarlenDynamicPersistentTileSchedulerILi128ELi48ELi256ELi256ELb1ELb1ELb0ELb1ELb1ELb1EEEEEEEEEvNT_6ParamsE --------------------------
	.section	.nv.info._ZN7cutlass13device_kernelIN5flash19enable_sm80_to_sm89INS1_16FlashAttnFwdSm80INS1_25CollectiveMainloopFwdSm80ILi8ELi1ELb1EN4cute5tupleIJNS5_1CILi128EEENS7_ILi48EEENS7_ILi256EEEEEELi256ENS_10bfloat16_tEfNS_4arch4Sm80ELb1ELb0ELb0ELb1ELb0ELb0ELb1ELb1EEENS1_21CollectiveEpilogueFwdINS6_IJS8_SA_S9_EEENS6_IJNS7_ILi1EEESI_SI_EEESC_SE_Li256ELb1ELb1ELb1ELb0EEENS1_36VarlenDynamicPersistentTileSchedulerILi128ELi48ELi256ELi256ELb1ELb1ELb0ELb1ELb1ELb1EEEEEEEEEvNT_6ParamsE,"",@"SHT_CUDA_INFO"
	.sectionflags	@""
	.align	4


	//----- nvinfo : EIATTR_CUDA_API_VERSION
	.align		4
        /*0000*/ 	.byte	0x04, 0x37
        /*0002*/ 	.short	(.L_932 - .L_931)
.L_931:
        /*0004*/ 	.word	0x00000082


	//----- nvinfo : EIATTR_SW2861232_WAR
	.align		4
.L_932:
        /*0008*/ 	.byte	0x01, 0x35
	.zero		2


	//----- nvinfo : EIATTR_PARAM_CBANK
	.align		4
        /*000c*/ 	.byte	0x04, 0x0a
        /*000e*/ 	.short	(.L_934 - .L_933)
	.align		4
.L_933:
        /*0010*/ 	.word	index@(.nv.constant0._ZN7cutlass13device_kernelIN5flash19enable_sm80_to_sm89INS1_16FlashAttnFwdSm80INS1_25CollectiveMainloopFwdSm80ILi8ELi1ELb1EN4cute5tupleIJNS5_1CILi128EEENS7_ILi48EEENS7_ILi256EEEEEELi256ENS_10bfloat16_tEfNS_4arch4Sm80ELb1ELb0ELb0ELb1ELb0ELb0ELb1ELb1EEENS1_21CollectiveEpilogueFwdINS6_IJS8_SA_S9_EEENS6_IJNS7_ILi1EEESI_SI_EEESC_SE_Li256ELb1ELb1ELb1ELb0EEENS1_36VarlenDynamicPersistentTileSchedulerILi128ELi48ELi256ELi256ELb1ELb1ELb0ELb1ELb1ELb1EEEEEEEEEvNT_6ParamsE)
        /*0014*/ 	.short	0x0160
        /*0016*/ 	.short	0x0438


	//----- nvinfo : EIATTR_CBANK_PARAM_SIZE
	.align		4
.L_934:
        /*0018*/ 	.byte	0x03, 0x19
        /*001a*/ 	.short	0x0438


	//----- nvinfo : EIATTR_KPARAM_INFO
	.align		4
        /*001c*/ 	.byte	0x04, 0x17
        /*001e*/ 	.short	(.L_936 - .L_935)
.L_935:
        /*0020*/ 	.word	0x00000000
        /*0024*/ 	.short	0x0000
        /*0026*/ 	.short	0x0000
        /*0028*/ 	.byte	0x00, 0xf0, 0xe1, 0x10


	//----- nvinfo : EIATTR_MAXREG_COUNT
	.align		4
.L_936:
        /*002c*/ 	.byte	0x03, 0x1b
        /*002e*/ 	.short	0x00ff


	//----- nvinfo : EIATTR_NUM_BARRIERS
	.align		4
        /*0030*/ 	.byte	0x02, 0x4c
        /*0032*/ 	.byte	0x06
	.zero		1


	//----- nvinfo : EIATTR_ANNOTATIONS
	.align		4
        /*0034*/ 	.byte	0x04, 0x55
        /*0036*/ 	.short	(.L_938 - .L_937)


	//   ....[0]....
.L_937:
        /* <DEDUP_REMOVED lines=119> */


	//----- nvinfo : EIATTR_MERCURY_ISA_VERSION
	.align		4
.L_938:
        /*0798*/ 	.byte	0x03, 0x5f
        /*079a*/ 	.short	0x0000


	//----- nvinfo : EIATTR_INT_WARP_WIDE_INSTR_OFFSETS
	.align		4
        /*079c*/ 	.byte	0x04, 0x31
        /*079e*/ 	.short	(.L_940 - .L_939)


	//   ....[0]....
.L_939:
        /*07a0*/ 	.word	0x0000c5a0


	//   ....[1]....
        /*07a4*/ 	.word	0x0000c620


	//----- nvinfo : EIATTR_COOP_GROUP_MASK_REGIDS
	.align		4
.L_940:
        /*07a8*/ 	.byte	0x04, 0x29
        /*07aa*/ 	.short	(.L_942 - .L_941)


	//   ....[0]....
.L_941:
        /*07ac*/ 	.word	0xffffffff


	//   ....[1]....
        /*07b0*/ 	.word	0xffffffff


	//   ....[2]....
        /*07b4*/ 	.word	0xffffffff


	//   ....[3]....
        /*07b8*/ 	.word	0xffffffff


	//   ....[4]....
        /*07bc*/ 	.word	0xffffffff


	//   ....[5]....
        /*07c0*/ 	.word	0xffffffff


	//   ....[6]....
        /*07c4*/ 	.word	0xffffffff


	//   ....[7]....
        /*07c8*/ 	.word	0xffffffff


	//   ....[8]....
        /*07cc*/ 	.word	0xffffffff


	//   ....[9]....
        /*07d0*/ 	.word	0xffffffff


	//   ....[10]....
        /*07d4*/ 	.word	0xffffffff


	//   ....[11]....
        /*07d8*/ 	.word	0xffffffff


	//   ....[12]....
        /*07dc*/ 	.word	0xffffffff


	//   ....[13]....
        /*07e0*/ 	.word	0xffffffff


	//   ....[14]....
        /*07e4*/ 	.word	0xffffffff


	//   ....[15]....
        /*07e8*/ 	.word	0xffffffff


	//   ....[16]....
        /*07ec*/ 	.word	0xffffffff


	//   ....[17]....
        /*07f0*/ 	.word	0xffffffff


	//   ....[18]....
        /*07f4*/ 	.word	0xffffffff


	//   ....[19]....
        /*07f8*/ 	.word	0xffffffff


	//   ....[20]....
        /*07fc*/ 	.word	0xffffffff


	//   ....[21]....
        /*0800*/ 	.word	0xffffffff


	//   ....[22]....
        /*0804*/ 	.word	0xffffffff


	//   ....[23]....
        /*0808*/ 	.word	0xffffffff


	//   ....[24]....
        /*080c*/ 	.word	0xffffffff


	//   ....[25]....
        /*0810*/ 	.word	0xffffffff


	//   ....[26]....
        /*0814*/ 	.word	0xffffffff


	//   ....[27]....
        /*0818*/ 	.word	0xffffffff


	//   ....[28]....
        /*081c*/ 	.word	0xffffffff


	//   ....[29]....
        /*0820*/ 	.word	0xffffffff


	//   ....[30]....
        /*0824*/ 	.word	0xffffffff


	//   ....[31]....
        /*0828*/ 	.word	0xffffffff


	//   ....[32]....
        /*082c*/ 	.word	0xffffffff


	//   ....[33]....
        /*0830*/ 	.word	0xffffffff


	//   ....[34]....
        /*0834*/ 	.word	0xffffffff


	//   ....[35]....
        /*0838*/ 	.word	0xffffffff


	//   ....[36]....
        /*083c*/ 	.word	0xffffffff


	//   ....[37]....
        /*0840*/ 	.word	0xffffffff


	//   ....[38]....
        /*0844*/ 	.word	0xffffffff


	//   ....[39]....
        /*0848*/ 	.word	0xffffffff


	//   ....[40]....
        /*084c*/ 	.word	0xffffffff


	//   ....[41]....
        /*0850*/ 	.word	0xffffffff


	//   ....[42]....
        /*0854*/ 	.word	0xffffffff


	//   ....[43]....
        /*0858*/ 	.word	0xffffffff


	//   ....[44]....
        /*085c*/ 	.word	0xffffffff


	//   ....[45]....
        /*0860*/ 	.word	0xffffffff


	//   ....[46]....
        /*0864*/ 	.word	0xffffffff


	//   ....[47]....
        /*0868*/ 	.word	0xffffffff


	//   ....[48]....
        /*086c*/ 	.word	0xffffffff


	//   ....[49]....
        /*0870*/ 	.word	0xffffffff


	//   ....[50]....
        /*0874*/ 	.word	0xffffffff


	//   ....[51]....
        /*0878*/ 	.word	0xffffffff


	//   ....[52]....
        /*087c*/ 	.word	0xffffffff


	//   ....[53]....
        /*0880*/ 	.word	0xffffffff


	//   ....[54]....
        /*0884*/ 	.word	0xffffffff


	//   ....[55]....
        /*0888*/ 	.word	0xffffffff


	//   ....[56]....
        /*088c*/ 	.word	0xffffffff


	//   ....[57]....
        /*0890*/ 	.word	0xffffffff


	//   ....[58]....
        /*0894*/ 	.word	0xffffffff


	//   ....[59]....
        /*0898*/ 	.word	0xffffffff


	//   ....[60]....
        /*089c*/ 	.word	0xffffffff


	//   ....[61]....
        /*08a0*/ 	.word	0xffffffff


	//   ....[62]....
        /*08a4*/ 	.word	0xffffffff


	//   ....[63]....
        /*08a8*/ 	.word	0xffffffff


	//   ....[64]....
        /*08ac*/ 	.word	0xffffffff


	//   ....[65]....
        /*08b0*/ 	.word	0xffffffff


	//   ....[66]....
        /*08b4*/ 	.word	0xffffffff


	//   ....[67]....
        /*08b8*/ 	.word	0xffffffff


	//   ....[68]....
        /*08bc*/ 	.word	0xffffffff


	//   ....[69]....
        /*08c0*/ 	.word	0xffffffff


	//   ....[70]....
        /*08c4*/ 	.word	0xffffffff


	//   ....[71]....
        /*08c8*/ 	.word	0xffffffff


	//   ....[72]....
        /*08cc*/ 	.word	0xffffffff


	//   ....[73]....
        /*08d0*/ 	.word	0xffffffff


	//   ....[74]....
        /*08d4*/ 	.word	0xffffffff


	//   ....[75]....
        /*08d8*/ 	.word	0xffffffff


	//   ....[76]....
        /*08dc*/ 	.word	0xffffffff


	//   ....[77]....
        /*08e0*/ 	.word	0xffffffff


	//   ....[78]....
        /*08e4*/ 	.word	0xffffffff


	//   ....[79]....
        /*08e8*/ 	.word	0xffffffff


	//   ....[80]....
        /*08ec*/ 	.word	0xffffffff


	//   ....[81]....
        /*08f0*/ 	.word	0xffffffff


	//   ....[82]....
        /*08f4*/ 	.word	0xffffffff


	//   ....[83]....
        /*08f8*/ 	.word	0xffffffff


	//   ....[84]....
        /*08fc*/ 	.word	0xffffffff


	//   ....[85]....
        /*0900*/ 	.word	0xffffffff


	//   ....[86]....
        /*0904*/ 	.word	0xffffffff


	//   ....[87]....
        /*0908*/ 	.word	0xffffffff


	//   ....[88]....
        /*090c*/ 	.word	0xffffffff


	//   ....[89]....
        /*0910*/ 	.word	0xffffffff


	//   ....[90]....
        /*0914*/ 	.word	0xffffffff


	//   ....[91]....
        /*0918*/ 	.word	0xffffffff


	//   ....[92]....
        /*091c*/ 	.word	0xffffffff


	//   ....[93]....
        /*0920*/ 	.word	0xffffffff


	//   ....[94]....
        /*0924*/ 	.word	0xffffffff


	//   ....[95]....
        /*0928*/ 	.word	0xffffffff


	//   ....[96]....
        /*092c*/ 	.word	0xffffffff


	//   ....[97]....
        /*0930*/ 	.word	0xffffffff


	//   ....[98]....
        /*0934*/ 	.word	0xffffffff


	//   ....[99]....
        /*0938*/ 	.word	0xffffffff


	//   ....[100]....
        /*093c*/ 	.word	0xffffffff


	//   ....[101]....
        /*0940*/ 	.word	0xffffffff


	//   ....[102]....
        /*0944*/ 	.word	0xffffffff


	//   ....[103]....
        /*0948*/ 	.word	0xffffffff


	//   ....[104]....
        /*094c*/ 	.word	0xffffffff


	//   ....[105]....
        /*0950*/ 	.word	0xffffffff


	//   ....[106]....
        /*0954*/ 	.word	0xffffffff


	//   ....[107]....
        /*0958*/ 	.word	0xffffffff


	//   ....[108]....
        /*095c*/ 	.word	0xffffffff


	//   ....[109]....
        /*0960*/ 	.word	0xffffffff


	//   ....[110]....
        /*0964*/ 	.word	0xffffffff


	//   ....[111]....
        /*0968*/ 	.word	0xffffffff


	//   ....[112]....
        /*096c*/ 	.word	0xffffffff


	//   ....[113]....
        /*0970*/ 	.word	0xffffffff


	//   ....[114]....
        /*0974*/ 	.word	0xffffffff


	//   ....[115]....
        /*0978*/ 	.word	0xffffffff


	//   ....[116]....
        /*097c*/ 	.word	0xffffffff


	//   ....[117]....
        /*0980*/ 	.word	0xffffffff


	//   ....[118]....
        /*0984*/ 	.word	0xffffffff


	//   ....[119]....
        /*0988*/ 	.word	0xffffffff


	//   ....[120]....
        /*098c*/ 	.word	0xffffffff


	//   ....[121]....
        /*0990*/ 	.word	0xffffffff


	//   ....[122]....
        /*0994*/ 	.word	0xffffffff


	//   ....[123]....
        /*0998*/ 	.word	0xffffffff


	//   ....[124]....
        /*099c*/ 	.word	0xffffffff


	//   ....[125]....
        /*09a0*/ 	.word	0xffffffff


	//   ....[126]....
        /*09a4*/ 	.word	0xffffffff


	//   ....[127]....
        /*09a8*/ 	.word	0xffffffff


	//   ....[128]....
        /*09ac*/ 	.word	0xffffffff


	//   ....[129]....
        /*09b0*/ 	.word	0xffffffff


	//   ....[130]....
        /*09b4*/ 	.word	0xffffffff


	//   ....[131]....
        /*09b8*/ 	.word	0xffffffff


	//   ....[132]....
        /*09bc*/ 	.word	0xffffffff


	//   ....[133]....
        /*09c0*/ 	.word	0xffffffff


	//   ....[134]....
        /*09c4*/ 	.word	0xffffffff


	//   ....[135]....
        /*09c8*/ 	.word	0xffffffff


	//   ....[136]....
        /*09cc*/ 	.word	0xffffffff


	//   ....[137]....
        /*09d0*/ 	.word	0xffffffff


	//   ....[138]....
        /*09d4*/ 	.word	0xffffffff


	//----- nvinfo : EIATTR_COOP_GROUP_INSTR_OFFSETS
	.align		4
.L_942:
        /*09d8*/ 	.byte	0x04, 0x28
        /*09da*/ 	.short	(.L_944 - .L_943)


	//   ....[0]....
.L_943:
        /*09dc*/ 	.word	0x00000050


	//   ....[1]....
        /*09e0*/ 	.word	0x00000200


	//   ....[2]....
        /*09e4*/ 	.word	0x00000230


	//   ....[3]....
        /*09e8*/ 	.word	0x00000260


	//   ....[4]....
        /*09ec*/ 	.word	0x00000290


	//   ....[5]....
        /*09f0*/ 	.word	0x000002c0


	//   ....[6]....
        /*09f4*/ 	.word	0x000002f0


	//   ....[7]....
        /*09f8*/ 	.word	0x00000450


	//   ....[8]....
        /*09fc*/ 	.word	0x00000490


	//   ....[9]....
        /*0a00*/ 	.word	0x000004c0


	//   ....[10]....
        /*0a04*/ 	.word	0x000004f0


	//   ....[11]....
        /*0a08*/ 	.word	0x00000520


	//   ....[12]....
        /*0a0c*/ 	.word	0x00000550


	//   ....[13]....
        /*0a10*/ 	.word	0x000005e0


	//   ....[14]....
        /*0a14*/ 	.word	0x00000630


	//   ....[15]....
        /*0a18*/ 	.word	0x00000650


	//   ....[16]....
        /*0a1c*/ 	.word	0x000006b0


	//   ....[17]....
        /*0a20*/ 	.word	0x000028d0


	//   ....[18]....
        /*0a24*/ 	.word	0x000028f0


	//   ....[19]....
        /*0a28*/ 	.word	0x00002a70


	//   ....[20]....
        /*0a2c*/ 	.word	0x00002aa0


	//   ....[21]....
        /*0a30*/ 	.word	0x00002bb0


	//   ....[22]....
        /*0a34*/ 	.word	0x00002bd0


	//   ....[23]....
        /*0a38*/ 	.word	0x00002c50


	//   ....[24]....
        /*0a3c*/ 	.word	0x00002cc0


	//   ....[25]....
        /*0a40*/ 	.word	0x000045d0


	//   ....[26]....
        /*0a44*/ 	.word	0x00004600


	//   ....[27]....
        /*0a48*/ 	.word	0x00004a20


	//   ....[28]....
        /*0a4c*/ 	.word	0x00004b40


	//   ....[29]....
        /*0a50*/ 	.word	0x00004b50


	//   ....[30]....
        /*0a54*/ 	.word	0x00004b80


	//   ....[31]....
        /*0a58*/ 	.word	0x000071e0


	//   ....[32]....
        /*0a5c*/ 	.word	0x000071f0


	//   ....[33]....
        /*0a60*/ 	.word	0x000075f0


	//   ....[34]....
        /*0a64*/ 	.word	0x00007610


	//   ....[35]....
        /*0a68*/ 	.word	0x00007c70


	//   ....[36]....
        /*0a6c*/ 	.word	0x00007c90


	//   ....[37]....
        /*0a70*/ 	.word	0x0000a110


	//   ....[38]....
        /*0a74*/ 	.word	0x0000a130


	//   ....[39]....
        /*0a78*/ 	.word	0x0000a740


	//   ....[40]....
        /*0a7c*/ 	.word	0x0000a760


	//   ....[41]....
        /*0a80*/ 	.word	0x0000bb50


	//   ....[42]....
        /*0a84*/ 	.word	0x0000bba0


	//   ....[43]....
        /*0a88*/ 	.word	0x0000bbc0


	//   ....[44]....
        /*0a8c*/ 	.word	0x0000bbe0


	//   ....[45]....
        /*0a90*/ 	.word	0x0000d480


	//   ....[46]....
        /*0a94*/ 	.word	0x0000d490


	//   ....[47]....
        /*0a98*/ 	.word	0x0000d4b0


	//   ....[48]....
        /*0a9c*/ 	.word	0x0000d4d0


	//   ....[49]....
        /*0aa0*/ 	.word	0x0000d920


	//   ....[50]....
        /*0aa4*/ 	.word	0x0000d940


	//   ....[51]....
        /*0aa8*/ 	.word	0x0000db10


	//   ....[52]....
        /*0aac*/ 	.word	0x0000db20


	//   ....[53]....
        /*0ab0*/ 	.word	0x0000dce0


	//   ....[54]....
        /*0ab4*/ 	.word	0x0000dd00


	//   ....[55]....
        /*0ab8*/ 	.word	0x0000dec0


	//   ....[56]....
        /*0abc*/ 	.word	0x0000ded0


	//   ....[57]....
        /*0ac0*/ 	.word	0x0000e290


	//   ....[58]....
        /*0ac4*/ 	.word	0x0000e2b0


	//   ....[59]....
        /*0ac8*/ 	.word	0x0000ef00


	//   ....[60]....
        /*0acc*/ 	.word	0x0000ef10


	//   ....[61]....
        /*0ad0*/ 	.word	0x0000ff80


	//   ....[62]....
        /*0ad4*/ 	.word	0x0000ffa0


	//   ....[63]....
        /*0ad8*/ 	.word	0x00010180


	//   ....[64]....
        /*0adc*/ 	.word	0x00010190


	//   ....[65]....
        /*0ae0*/ 	.word	0x00010350


	//   ....[66]....
        /*0ae4*/ 	.word	0x00010370


	//   ....[67]....
        /*0ae8*/ 	.word	0x00010530


	//   ....[68]....
        /*0aec*/ 	.word	0x00010540


	//   ....[69]....
        /*0af0*/ 	.word	0x000107c0


	//   ....[70]....
        /*0af4*/ 	.word	0x000107e0


	//   ....[71]....
        /*0af8*/ 	.word	0x00010910


	//   ....[72]....
        /*0afc*/ 	.word	0x00010950


	//   ....[73]....
        /*0b00*/ 	.word	0x00010980


	//   ....[74]....
        /*0b04*/ 	.word	0x000109b0


	//   ....[75]....
        /*0b08*/ 	.word	0x000109e0


	//   ....[76]....
        /*0b0c*/ 	.word	0x00010a10


	//   ....[77]....
        /*0b10*/ 	.word	0x00010b70


	//   ....[78]....
        /*0b14*/ 	.word	0x00010bb0


	//   ....[79]....
        /*0b18*/ 	.word	0x00010be0


	//   ....[80]....
        /*0b1c*/ 	.word	0x00010c10


	//   ....[81]....
        /*0b20*/ 	.word	0x00010c40


	//   ....[82]....
        /*0b24*/ 	.word	0x00010c70


	//   ....[83]....
        /*0b28*/ 	.word	0x00010d00


	//   ....[84]....
        /*0b2c*/ 	.word	0x00010d60


	//   ....[85]....
        /*0b30*/ 	.word	0x00010d70


	//   ....[86]....
        /*0b34*/ 	.word	0x00010dd0


	//   ....[87]....
        /*0b38*/ 	.word	0x00011840


	//   ....[88]....
        /*0b3c*/ 	.word	0x000118a0


	//   ....[89]....
        /*0b40*/ 	.word	0x000118f0


	//   ....[90]....
        /*0b44*/ 	.word	0x00011940


	//   ....[91]....
        /*0b48*/ 	.word	0x00011990


	//   ....[92]....
        /*0b4c*/ 	.word	0x00011a00


	//   ....[93]....
        /*0b50*/ 	.word	0x00011a40


	//   ....[94]....
        /*0b54*/ 	.word	0x00011ab0


	//   ....[95]....
        /*0b58*/ 	.word	0x00011b20


	//   ....[96]....
        /*0b5c*/ 	.word	0x00011b80


	//   ....[97]....
        /*0b60*/ 	.word	0x00011be0


	//   ....[98]....
        /*0b64*/ 	.word	0x00011c40


	//   ....[99]....
        /*0b68*/ 	.word	0x00011c90


	//   ....[100]....
        /*0b6c*/ 	.word	0x00011cf0


	//   ....[101]....
        /*0b70*/ 	.word	0x00011d60


	//   ....[102]....
        /*0b74*/ 	.word	0x00011dd0


	//   ....[103]....
        /*0b78*/ 	.word	0x00011e30


	//   ....[104]....
        /*0b7c*/ 	.word	0x00011e90


	//   ....[105]....
        /*0b80*/ 	.word	0x00011ef0


	//   ....[106]....
        /*0b84*/ 	.word	0x00011f60


	//   ....[107]....
        /*0b88*/ 	.word	0x00011fc0


	//   ....[108]....
        /*0b8c*/ 	.word	0x00012020


	//   ....[109]....
        /*0b90*/ 	.word	0x00012080


	//   ....[110]....
        /*0b94*/ 	.word	0x000120f0


	//   ....[111]....
        /*0b98*/ 	.word	0x00012150


	//   ....[112]....
        /*0b9c*/ 	.word	0x000121b0


	//   ....[113]....
        /*0ba0*/ 	.word	0x00012210


	//   ....[114]....
        /*0ba4*/ 	.word	0x00012280


	//   ....[115]....
        /*0ba8*/ 	.word	0x000122e0


	//   ....[116]....
        /*0bac*/ 	.word	0x00012340


	//   ....[117]....
        /*0bb0*/ 	.word	0x000123a0


	//   ....[118]....
        /*0bb4*/ 	.word	0x00012410


	//   ....[119]....
        /*0bb8*/ 	.word	0x00012470


	//   ....[120]....
        /*0bbc*/ 	.word	0x000124d0


	//   ....[121]....
        /*0bc0*/ 	.word	0x00012530


	//   ....[122]....
        /*0bc4*/ 	.word	0x000125a0


	//   ....[123]....
        /*0bc8*/ 	.word	0x000125f0


	//   ....[124]....
        /*0bcc*/ 	.word	0x00012630


	//   ....[125]....
        /*0bd0*/ 	.word	0x00012680


	//   ....[126]....
        /*0bd4*/ 	.word	0x000126d0


	//   ....[127]....
        /*0bd8*/ 	.word	0x00012720


	//   ....[128]....
        /*0bdc*/ 	.word	0x00012790


	//   ....[129]....
        /*0be0*/ 	.word	0x000127d0


	//   ....[130]....
        /*0be4*/ 	.word	0x00012820


	//   ....[131]....
        /*0be8*/ 	.word	0x00012870


	//   ....[132]....
        /*0bec*/ 	.word	0x000128c0


	//   ....[133]....
        /*0bf0*/ 	.word	0x00012910


	//   ....[134]....
        /*0bf4*/ 	.word	0x00012980


	//   ....[135]....
        /*0bf8*/ 	.word	0x000129c0


	//   ....[136]....
        /*0bfc*/ 	.word	0x00012a30


	//   ....[137]....
        /*0c00*/ 	.word	0x00012a90


	//   ....[138]....
        /*0c04*/ 	.word	0x00012af0


	//----- nvinfo : EIATTR_EXIT_INSTR_OFFSETS
	.align		4
.L_944:
        /*0c08*/ 	.byte	0x04, 0x1c
        /*0c0a*/ 	.short	(.L_946 - .L_945)


	//   ....[0]....
.L_945:
        /*0c0c*/ 	.word	0x000010d0


	//   ....[1]....
        /*0c10*/ 	.word	0x00011800


	//----- nvinfo : EIATTR_MAX_THREADS
	.align		4
.L_946:
        /*0c14*/ 	.byte	0x04, 0x05
        /*0c16*/ 	.short	(.L_948 - .L_947)
.L_947:
        /*0c18*/ 	.word	0x00000100
        /*0c1c*/ 	.word	0x00000001
        /*0c20*/ 	.word	0x00000001


	//----- nvinfo : EIATTR_CRS_STACK_SIZE
	.align		4
.L_948:
        /*0c24*/ 	.byte	0x04, 0x1e
        /*0c26*/ 	.short	(.L_950 - .L_949)
.L_949:
        /*0c28*/ 	.word	0x00000000
.L_950:


//--------------------- .nv.info._ZN7cutlass13device_kernelIN5flash19enable_sm80_to_sm89INS1_16FlashAttnFwdSm80INS1_25CollectiveMainloopFwdSm80ILi8ELi1ELb0EN4cute5tupleIJNS5_1CILi128EEENS7_ILi32EEENS7_ILi256EEEEEELi256ENS_10bfloat16_tEfNS_4arch4Sm80ELb1ELb0ELb0ELb1ELb0ELb1ELb1ELb1EEENS1_21CollectiveEpilogueFwdINS6_IJS8_SA_S9_EEENS6_IJNS7_ILi1EEESI_SI_EEESC_SE_Li256ELb1ELb1ELb1ELb0EEENS1_36VarlenDynamicPersistentTileSchedulerILi128ELi32ELi256ELi256ELb1ELb1ELb0ELb1ELb1ELb1EEEEEEEEEvNT_6ParamsE --------------------------
	.section	.nv.info._ZN7cutlass13device_kernelIN5flash19enable_sm80_to_sm89INS1_16FlashAttnFwdSm80INS1_25CollectiveMainloopFwdSm80ILi8ELi1ELb0EN4cute5tupleIJNS5_1CILi128EEENS7_ILi32EEENS7_ILi256EEEEEELi256ENS_10bfloat16_tEfNS_4arch4Sm80ELb1ELb0ELb0ELb1ELb0ELb1ELb1ELb1EEENS1_21CollectiveEpilogueFwdINS6_IJS8_SA_S9_EEENS6_IJNS7_ILi1EEESI_SI_EEESC_SE_Li256ELb1ELb1ELb1ELb0EEENS1_36VarlenDynamicPersistentTileSchedulerILi128ELi32ELi256ELi256ELb1ELb1ELb0ELb1ELb1ELb1EEEEEEEEEvNT_6ParamsE,"",@"SHT_CUDA_INFO"
	.sectionflags	@""
	.align	4


	//----- nvinfo : EIATTR_CUDA_API_VERSION
	.align		4
        /*0000*/ 	.byte	0x04, 0x37
        /*0002*/ 	.short	(.L_952 - .L_951)
.L_951:
        /*0004*/ 	.word	0x00000082


	//----- nvinfo : EIATTR_SW2861232_WAR
	.align		4
.L_952:
        /*0008*/ 	.byte	0x01, 0x35
	.zero		2


	//----- nvinfo : EIATTR_PARAM_CBANK
	.align		4
        /*000c*/ 	.byte	0x04, 0x0a
        /*000e*/ 	.short	(.L_954 - .L_953)
	.align		4
.L_953:
        /*0010*/ 	.word	index@(.nv.constant0._ZN7cutlass13device_kernelIN5flash19enable_sm80_to_sm89INS1_16FlashAttnFwdSm80INS1_25CollectiveMainloopFwdSm80ILi8ELi1ELb0EN4cute5tupleIJNS5_1CILi128EEENS7_ILi32EEENS7_ILi256EEEEEELi256ENS_10bfloat16_tEfNS_4arch4Sm80ELb1ELb0ELb0ELb1ELb0ELb1ELb1ELb1EEENS1_21CollectiveEpilogueFwdINS6_IJS8_SA_S9_EEENS6_IJNS7_ILi1EEESI_SI_EEESC_SE_Li256ELb1ELb1ELb1ELb0EEENS1_36VarlenDynamicPersistentTileSchedulerILi128ELi32ELi256ELi256ELb1ELb1ELb0ELb1ELb1ELb1EEEEEEEEEvNT_6ParamsE)
        /*0014*/ 	.short	0x0160
        /*0016*/ 	.short	0x0438


	//----- nvinfo : EIATTR_CBANK_PARAM_SIZE
	.align		4
.L_954:
        /*0018*/ 	.byte	0x03, 0x19
        /*001a*/ 	.short	0x0438


	//----- nvinfo : EIATTR_KPARAM_INFO
	.align		4
        /*001c*/ 	.byte	0x04, 0x17
        /*001e*/ 	.short	(.L_956 - .L_955)
.L_955:
        /*0020*/ 	.word	0x00000000
        /*0024*/ 	.short	0x0000
        /*0026*/ 	.short	0x0000
        /*0028*/ 	.byte	0x00, 0xf0, 0xe1, 0x10


	//----- nvinfo : EIATTR_MAXREG_COUNT
	.align		4
.L_956:
        /*002c*/ 	.byte	0x03, 0x1b
        /*002e*/ 	.short	0x00ff


	//----- nvinfo : EIATTR_NUM_BARRIERS
	.align		4
        /*0030*/ 	.byte	0x02, 0x4c
        /*0032*/ 	.byte	0x06
	.zero		1


	//----- nvinfo : EIATTR_ANNOTATIONS
	.align		4
        /*0034*/ 	.byte	0x04, 0x55
        /*0036*/ 	.short	(.L_958 - .L_957)


	//   ....[0]....
.L_957:
        /*0038*/ 	.word	0x00000001
        /*003c*/ 	.byte	0x70, 0x00, 0x00, 0x00, 0x01, 0x00, 0x00, 0x00, 0x10, 0x15, 0x00, 0x00, 0x01, 0x00, 0x00, 0x00
        /*004c*/ 	.byte	0x40, 0x73, 0x01, 0x00, 0x01, 0x00, 0x00, 0x00, 0x40, 0xaa, 0x01, 0x00


	//----- nvinfo : EIATTR_MERCURY_ISA_VERSION
	.align		4
.L_958:
        /*0058*/ 	.byte	0x03, 0x5f
        /*005a*/ 	.short	0x0000


	//----- nvinfo : EIATTR_INT_WARP_WIDE_INSTR_OFFSETS
	.align		4
        /*005c*/ 	.byte	0x04, 0x31
        /*005e*/ 	.short	(.L_960 - .L_959)


	//   ....[0]....
.L_959:
        /*0060*/ 	.word	0x000168c0


	//   ....[1]....
        /*0064*/ 	.word	0x00016940


	//----- nvinfo : EIATTR_COOP_GROUP_MASK_REGIDS
	.align		4
.L_960:
        /*0068*/ 	.byte	0x04, 0x29
        /*006a*/ 	.short	(.L_962 - .L_961)


	//   ....[0]....
.L_961:
        /*006c*/ 	.word	0xffffffff


	//   ....[1]....
        /*0070*/ 	.word	0xffffffff


	//   ....[2]....
        /*0074*/ 	.word	0xffffffff


	//   ....[3]....
        /*0078*/ 	.word	0xffffffff


	//   ....[4]....
        /*007c*/ 	.word	0xffffffff


	//   ....[5]....
        /*0080*/ 	.word	0xffffffff


	//   ....[6]....
        /*0084*/ 	.word	0xffffffff


	//   ....[7]....
        /*0088*/ 	.word	0xffffffff


	//   ....[8]....
        /*008c*/ 	.word	0xffffffff


	//   ....[9]....
        /*0090*/ 	.word	0xffffffff


	//   ....[10]....
        /*0094*/ 	.word	0xffffffff


	//   ....[11]....
        /*0098*/ 	.word	0xffffffff


	//   ....[12]....
        /*009c*/ 	.word	0xffffffff


	//   ....[13]....
        /*00a0*/ 	.word	0xffffffff


	//   ....[14]....
        /*00a4*/ 	.word	0xffffffff


	//   ....[15]....
        /*00a8*/ 	.word	0xffffffff


	//   ....[16]....
        /*00ac*/ 	.word	0xffffffff


	//   ....[17]....
        /*00b0*/ 	.word	0xffffffff


	//   ....[18]....
        /*00b4*/ 	.word	0xffffffff


	//   ....[19]....
        /*00b8*/ 	.word	0xffffffff


	//   ....[20]....
        /*00bc*/ 	.word	0xffffffff


	//   ....[21]....
        /*00c0*/ 	.word	0xffffffff


	//   ....[22]....
        /*00c4*/ 	.word	0xffffffff


	//   ....[23]....
        /*00c8*/ 	.word	0xffffffff


	//   ....[24]....
        /*00cc*/ 	.word	0xffffffff


	//   ....[25]....
        /*00d0*/ 	.word	0xffffffff


	//   ....[26]....
        /*00d4*/ 	.word	0xffffffff


	//   ....[27]....
        /*00d8*/ 	.word	0xffffffff


	//   ....[28]....
        /*00dc*/ 	.word	0xffffffff


	//   ....[29]....
        /*00e0*/ 	.word	0xffffffff


	//   ....[30]....
        /*00e4*/ 	.word	0xffffffff


	//   ....[31]....
        /*00e8*/ 	.word	0xffffffff


	//   ....[32]....
        /*00ec*/ 	.word	0xffffffff


	//   ....[33]....
        /*00f0*/ 	.word	0xffffffff


	//   ....[34]....
        /*00f4*/ 	.word	0xffffffff


	//   ....[35]....
        /*00f8*/ 	.word	0xffffffff


	//   ....[36]....
        /*00fc*/ 	.word	0xffffffff


	//   ....[37]....
        /*0100*/ 	.word	0xffffffff


	//   ....[38]....
        /*0104*/ 	.word	0xffffffff


	//   ....[39]....
        /*0108*/ 	.word	0xffffffff


	//   ....[40]....
        /*010c*/ 	.word	0xffffffff


	//   ....[41]....
        /*0110*/ 	.word	0xffffffff


	//   ....[42]....
        /*0114*/ 	.word	0xffffffff


	//   ....[43]....
        /*0118*/ 	.word	0xffffffff


	//   ....[44]....
        /*011c*/ 	.word	0xffffffff


	//   ....[45]....
        /*0120*/ 	.word	0xffffffff


	//   ....[46]....
        /*0124*/ 	.word	0xffffffff


	//   ....[47]....
        /*0128*/ 	.word	0xffffffff


	//   ....[48]....
        /*012c*/ 	.word	0xffffffff


	//   ....[49]....
        /*0130*/ 	.word	0xffffffff


	//   ....[50]....
        /*0134*/ 	.word	0xffffffff


	//   ....[51]....
        /*0138*/ 	.word	0xffffffff


	//   ....[52]....
        /*013c*/ 	.word	0xffffffff


	//   ....[53]....
        /*0140*/ 	.word	0xffffffff


	//   ....[54]....
        /*0144*/ 	.word	0xffffffff


	//   ....[55]....
        /*0148*/ 	.word	0xffffffff


	//   ....[56]....
        /*014c*/ 	.word	0xffffffff


	//   ....[57]....
        /*0150*/ 	.word	0xffffffff


	//   ....[58]....
        /*0154*/ 	.word	0xffffffff


	//   ....[59]....
        /*0158*/ 	.word	0xffffffff


	//   ....[60]....
        /*015c*/ 	.word	0xffffffff


	//   ....[61]....
        /*0160*/ 	.word	0xffffffff


	//   ....[62]....
        /*0164*/ 	.word	0xffffffff


	//   ....[63]....
        /*0168*/ 	.word	0xffffffff


	//   ....[64]....
        /*016c*/ 	.word	0xffffffff


	//   ....[65]....
        /*0170*/ 	.word	0xffffffff


	//   ....[66]....
        /*0174*/ 	.word	0xffffffff


	//   ....[67]....
        /*0178*/ 	.word	0xffffffff


	//   ....[68]....
        /*017c*/ 	.word	0xffffffff


	//   ....[69]....
        /*0180*/ 	.word	0xffffffff


	//   ....[70]....
        /*0184*/ 	.word	0xffffffff


	//   ....[71]....
        /*0188*/ 	.word	0xffffffff


	//   ....[72]....
        /*018c*/ 	.word	0xffffffff


	//   ....[73]....
        /*0190*/ 	.word	0xffffffff


	//   ....[74]....
        /*0194*/ 	.word	0xffffffff


	//   ....[75]....
        /*0198*/ 	.word	0xffffffff


	//   ....[76]....
        /*019c*/ 	.word	0xffffffff


	//   ....[77]....
        /*01a0*/ 	.word	0xffffffff


	//   ....[78]....
        /*01a4*/ 	.word	0xffffffff


	//   ....[79]....
        /*01a8*/ 	.word	0xffffffff


	//   ....[80]....
        /*01ac*/ 	.word	0xffffffff


	//   ....[81]....
        /*01b0*/ 	.word	0xffffffff


	//   ....[82]....
        /*01b4*/ 	.word	0xffffffff


	//   ....[83]....
        /*01b8*/ 	.word	0xffffffff


	//   ....[84]....
        /*01bc*/ 	.word	0xffffffff


	//   ....[85]....
        /*01c0*/ 	.word	0xffffffff


	//   ....[86]....
        /*01c4*/ 	.word	0xffffffff


	//   ....[87]....
        /*01c8*/ 	.word	0xffffffff


	//   ....[88]....
        /*01cc*/ 	.word	0xffffffff


	//   ....[89]....
        /*01d0*/ 	.word	0xffffffff


	//   ....[90]....
        /*01d4*/ 	.word	0xffffffff


	//   ....[91]....
        /*01d8*/ 	.word	0xffffffff


	//   ....[92]....
        /*01dc*/ 	.word	0xffffffff


	//   ....[93]....
        /*01e0*/ 	.word	0xffffffff


	//   ....[94]....
        /*01e4*/ 	.word	0xffffffff


	//   ....[95]....
        /*01e8*/ 	.word	0xffffffff


	//   ....[96]....
        /*01ec*/ 	.word	0xffffffff


	//   ....[97]....
        /*01f0*/ 	.word	0xffffffff


	//   ....[98]....
        /*01f4*/ 	.word	0xffffffff


	//   ....[99]....
        /*01f8*/ 	.word	0xffffffff


	//   ....[100]....
        /*01fc*/ 	.word	0xffffffff


	//   ....[101]....
        /*0200*/ 	.word	0xffffffff


	//   ....[102]....
        /*0204*/ 	.word	0xffffffff


	//   ....[103]....
        /*0208*/ 	.word	0xffffffff


	//   ....[104]....
        /*020c*/ 	.word	0xffffffff


	//   ....[105]....
        /*0210*/ 	.word	0xffffffff


	//   ....[106]....
        /*0214*/ 	.word	0xffffffff


	//   ....[107]....
        /*0218*/ 	.word	0xffffffff


	//   ....[108]....
        /*021c*/ 	.word	0xffffffff


	//   ....[109]....
        /*0220*/ 	.word	0xffffffff


	//   ....[110]....
        /*0224*/ 	.word	0xffffffff


	//   ....[111]....
        /*0228*/ 	.word	0xffffffff


	//   ....[112]....
        /*022c*/ 	.word	0xffffffff


	//   ....[113]....
        /*0230*/ 	.word	0xffffffff


	//   ....[114]....
        /*0234*/ 	.word	0xffffffff


	//   ....[115]....
        /*0238*/ 	.word	0xffffffff


	//   ....[116]....
        /*023c*/ 	.word	0xffffffff


	//   ....[117]....
        /*0240*/ 	.word	0xffffffff


	//   ....[118]....
        /*0244*/ 	.word	0xffffffff


	//   ....[119]....
        /*0248*/ 	.word	0xffffffff


	//   ....[120]....
        /*024c*/ 	.word	0xffffffff


	//   ....[121]....
        /*0250*/ 	.word	0xffffffff


	//   ....[122]....
        /*0254*/ 	.word	0xffffffff


	//   ....[123]....
        /*0258*/ 	.word	0xffffffff


	//   ....[124]....
        /*025c*/ 	.word	0xffffffff


	//   ....[125]....
        /*0260*/ 	.word	0xffffffff


	//   ....[126]....
        /*0264*/ 	.word	0xffffffff


	//   ....[127]....
        /*0268*/ 	.word	0xffffffff


	//   ....[128]....
        /*026c*/ 	.word	0xffffffff


	//   ....[129]....
        /*0270*/ 	.word	0xffffffff


	//   ....[130]....
        /*0274*/ 	.word	0xffffffff


	//   ....[131]....
        /*0278*/ 	.word	0xffffffff


	//   ....[132]....
        /*027c*/ 	.word	0xffffffff


	//   ....[133]....
        /*0280*/ 	.word	0xffffffff


	//   ....[134]....
        /*0284*/ 	.word	0xffffffff


	//   ....[135]....
        /*0288*/ 	.word	0xffffffff


	//   ....[136]....
        /*028c*/ 	.word	0xffffffff


	//   ....[137]....
        /*0290*/ 	.word	0xffffffff


	//   ....[138]....
        /*0294*/ 	.word	0xffffffff


	//   ....[139]....
        /*0298*/ 	.word	0xffffffff


	//   ....[140]....
        /*029c*/ 	.word	0xffffffff


	//   ....[141]....
        /*02a0*/ 	.word	0xffffffff


	//   ....[142]....
        /*02a4*/ 	.word	0xffffffff


	//   ....[143]....
        /*02a8*/ 	.word	0xffffffff


	//   ....[144]....
        /*02ac*/ 	.word	0xffffffff


	//   ....[145]....
        /*02b0*/ 	.word	0xffffffff


	//   ....[146]....
        /*02b4*/ 	.word	0xffffffff


	//   ....[147]....
        /*02b8*/ 	.word	0xffffffff


	//   ....[148]....
        /*02bc*/ 	.word	0xffffffff


	//   ....[149]....
        /*02c0*/ 	.word	0xffffffff


	//   ....[150]....
        /*02c4*/ 	.word	0xffffffff


	//   ....[151]....
        /*02c8*/ 	.word	0xffffffff


	//   ....[152]....
        /*02cc*/ 	.word	0xffffffff


	//   ....[153]....
        /*02d0*/ 	.word	0xffffffff


	//   ....[154]....
        /*02d4*/ 	.word	0xffffffff


	//   ....[155]....
        /*02d8*/ 	.word	0xffffffff


	//   ....[156]....
        /*02dc*/ 	.word	0xffffffff


	//   ....[157]....
        /*02e0*/ 	.word	0xffffffff


	//   ....[158]....
        /*02e4*/ 	.word	0xffffffff


	//   ....[159]....
        /*02e8*/ 	.word	0xffffffff


	//   ....[160]....
        /*02ec*/ 	.word	0xffffffff


	//   ....[161]....
        /*02f0*/ 	.word	0xffffffff


	//   ....[162]....
        /*02f4*/ 	.word	0xffffffff


	//   ....[163]....
        /*02f8*/ 	.word	0xffffffff


	//   ....[164]....
        /*02fc*/ 	.word	0xffffffff


	//   ....[165]....
        /*0300*/ 	.word	0xffffffff


	//   ....[166]....
        /*0304*/ 	.word	0xffffffff


	//   ....[167]....
        /*0308*/ 	.word	0xffffffff


	//   ....[168]....
        /*030c*/ 	.word	0xffffffff


	//   ....[169]....
        /*0310*/ 	.word	0xffffffff


	//   ....[170]....
        /*0314*/ 	.word	0xffffffff


	//   ....[171]....
        /*0318*/ 	.word	0xffffffff


	//   ....[172]....
        /*031c*/ 	.word	0xffffffff


	//   ....[173]....
        /*0320*/ 	.word	0xffffffff


	//   ....[174]....
        /*0324*/ 	.word	0xffffffff


	//   ....[175]....
        /*0328*/ 	.word	0xffffffff


	//   ....[176]....
        /*032c*/ 	.word	0xffffffff


	//   ....[177]....
        /*0330*/ 	.word	0xffffffff


	//   ....[178]....
        /*0334*/ 	.word	0xffffffff


	//----- nvinfo : EIATTR_COOP_GROUP_INSTR_OFFSETS
	.align		4
.L_962:
        /*0338*/ 	.byte	0x04, 0x28
        /*033a*/ 	.short	(.L_964 - .L_963)


	//   ....[0]....
.L_963:
        /*033c*/ 	.word	0x00000050


	//   ....[1]....
        /*0340*/ 	.word	0x000001e0


	//   ....[2]....
        /*0344*/ 	.word	0x00000210


	//   ....[3]....
        /*0348*/ 	.word	0x00000240


	//   ....[4]....
        /*034c*/ 	.word	0x00000270


	//   ....[5]....
        /*0350*/ 	.word	0x000002a0


	//   ....[6]....
        /*0354*/ 	.word	0x000002d0


	//   ....[7]....
        /*0358*/ 	.word	0x00000430


	//   ....[8]....
        /*035c*/ 	.word	0x00000470


	//   ....[9]....
        /*0360*/ 	.word	0x000004a0


	//   ....[10]....
        /*0364*/ 	.word	0x000004d0


	//   ....[11]....
        /*0368*/ 	.word	0x00000500


	//   ....[12]....
        /*036c*/ 	.word	0x00000530


	//   ....[13]....
        /*0370*/ 	.word	0x000005c0


	//   ....[14]....
        /*0374*/ 	.word	0x00000600


	//   ....[15]....
        /*0378*/ 	.word	0x00000620


	//   ....[16]....
        /*037c*/ 	.word	0x00000680


	//   ....[17]....
        /*0380*/ 	.word	0x00006790


	//   ....[18]....
        /*0384*/ 	.word	0x000067b0


	//   ....[19]....
        /*0388*/ 	.word	0x000069a0


	//   ....[20]....
        /*038c*/ 	.word	0x000069b0


	//   ....[21]....
        /*0390*/ 	.word	0x00006b40


	//   ....[22]....
        /*0394*/ 	.word	0x00006b60


	//   ....[23]....
        /*0398*/ 	.word	0x00006cf0


	//   ....[24]....
        /*039c*/ 	.word	0x00006d00


	//   ....[25]....
        /*03a0*/ 	.word	0x00007380


	//   ....[26]....
        /*03a4*/ 	.word	0x000073a0


	//   ....[27]....
        /*03a8*/ 	.word	0x000073c0


	//   ....[28]....
        /*03ac*/ 	.word	0x000073d0


	//   ....[29]....
        /*03b0*/ 	.word	0x00007860


	//   ....[30]....
        /*03b4*/ 	.word	0x000078a0


	//   ....[31]....
        /*03b8*/ 	.word	0x000078e0


	//   ....[32]....
        /*03bc*/ 	.word	0x00007920


	//   ....[33]....
        /*03c0*/ 	.word	0x00007de0


	//   ....[34]....
        /*03c4*/ 	.word	0x00007e20


	//   ....[35]....
        /*03c8*/ 	.word	0x00007e60


	//   ....[36]....
        /*03cc*/ 	.word	0x00007e90


	//   ....[37]....
        /*03d0*/ 	.word	0x000081f0


	//   ....[38]....
        /*03d4*/ 	.word	0x00008280


	//   ....[39]....
        /*03d8*/ 	.word	0x000082d0


	//   ....[40]....
        /*03dc*/ 	.word	0x00008320


	//   ....[41]....
        /*03e0*/ 	.word	0x0000bca0


	//   ....[42]....
        /*03e4*/ 	.word	0x0000bcf0


	//   ....[43]....
        /*03e8*/ 	.word	0x0000bd10


	//   ....[44]....
        /*03ec*/ 	.word	0x0000bd20


	//   ....[45]....
        /*03f0*/ 	.word	0x0000bf50


	//   ....[46]....
        /*03f4*/ 	.word	0x0000bfc0


	//   ....[47]....
        /*03f8*/ 	.word	0x0000c010


	//   ....[48]....
        /*03fc*/ 	.word	0x0000c060


	//   ....[49]....
        /*0400*/ 	.word	0x0000c3f0


	//   ....[50]....
        /*0404*/ 	.word	0x0000c440


	//   ....[51]....
        /*0408*/ 	.word	0x0000c4a0


	//   ....[52]....
        /*040c*/ 	.word	0x0000c4e0


	//   ....[53]....
        /*0410*/ 	.word	0x0000c790


	//   ....[54]....
        /*0414*/ 	.word	0x0000c800


	//   ....[55]....
        /*0418*/ 	.word	0x0000c850


	//   ....[56]....
        /*041c*/ 	.word	0x0000c8a0


	//   ....[57]....
        /*0420*/ 	.word	0x00010af0


	//   ....[58]....
        /*0424*/ 	.word	0x00011070


	//   ....[59]....
        /*0428*/ 	.word	0x000112c0


	//   ....[60]....
        /*042c*/ 	.word	0x00011420


	//   ....[61]....
        /*0430*/ 	.word	0x00011440


	//   ....[62]....
        /*0434*/ 	.word	0x000114a0


	//   ....[63]....
        /*0438*/ 	.word	0x000123a0


	//   ....[64]....
        /*043c*/ 	.word	0x000123c0


	//   ....[65]....
        /*0440*/ 	.word	0x00012bb0


	//   ....[66]....
        /*0444*/ 	.word	0x00012d00


	//   ....[67]....
        /*0448*/ 	.word	0x00012d60


	//   ....[68]....
        /*044c*/ 	.word	0x00012e30


	//   ....[69]....
        /*0450*/ 	.word	0x00014ac0


	//   ....[70]....
        /*0454*/ 	.word	0x00014ae0


	//   ....[71]....
        /*0458*/ 	.word	0x00014b00


	//   ....[72]....
        /*045c*/ 	.word	0x00014b20


	//   ....[73]....
        /*0460*/ 	.word	0x00015ea0


	//   ....[74]....
        /*0464*/ 	.word	0x00015ed0


	//   ....[75]....
        /*0468*/ 	.word	0x00015ee0


	//   ....[76]....
        /*046c*/ 	.word	0x00015f10


	//   ....[77]....
        /*0470*/ 	.word	0x000176a0


	//   ....[78]....
        /*0474*/ 	.word	0x000176d0


	//   ....[79]....
        /*0478*/ 	.word	0x000176e0


	//   ....[80]....
        /*047c*/ 	.word	0x000176f0


	//   ....[81]....
        /*0480*/ 	.word	0x00017b00


	//   ....[82]....
        /*0484*/ 	.word	0x00017b20


	//   ....[83]....
        /*0488*/ 	.word	0x00017cf0


	//   ....[84]....
        /*048c*/ 	.word	0x00017d00


	//   ....[85]....
        /*0490*/ 	.word	0x00017e70


	//   ....[86]....
        /*0494*/ 	.word	0x00017e90


	//   ....[87]....
        /*0498*/ 	.word	0x00018000


	//   ....[88]....
        /*049c*/ 	.word	0x00018010


	//   ....[89]....
        /*04a0*/ 	.word	0x00018370


	//   ....[90]....
        /*04a4*/ 	.word	0x00018390


	//   ....[91]....
        /*04a8*/ 	.word	0x00019000


	//   ....[92]....
        /*04ac*/ 	.word	0x00019010


	//   ....[93]....
        /*04b0*/ 	.word	0x0001a3d0


	//   ....[94]....
        /*04b4*/ 	.word	0x0001a3f0


	//   ....[95]....
        /*04b8*/ 	.word	0x0001a5d0


	//   ....[96]....
        /*04bc*/ 	.word	0x0001a5e0


	//   ....[97]....
        /*04c0*/ 	.word	0x0001a750


	//   ....[98]....
        /*04c4*/ 	.word	0x0001a770


	//   ....[99]....
        /*04c8*/ 	.word	0x0001a8e0


	//   ....[100]....
        /*04cc*/ 	.word	0x0001a8f0


	//   ....[101]....
        /*04d0*/ 	.word	0x0001ab00


	//   ....[102]....
        /*04d4*/ 	.word	0x0001ab20


	//   ....[103]....
        /*04d8*/ 	.word	0x0001ac40


	//   ....[104]....
        /*04dc*/ 	.word	0x0001ac80


	//   ....[105]....
        /*04e0*/ 	.word	0x0001acb0


	//   ....[106]....
        /*04e4*/ 	.word	0x0001ace0


	//   ....[107]....
        /*04e8*/ 	.word	0x0001ad10


	//   ....[108]....
        /*04ec*/ 	.word	0x0001ad40


	//   ....[109]....
        /*04f0*/ 	.word	0x0001ae90


	//   ....[110]....
        /*04f4*/ 	.word	0x0001aed0


	//   ....[111]....
        /*04f8*/ 	.word	0x0001af00


	//   ....[112]....
        /*04fc*/ 	.word	0x0001af30


	//   ....[113]....
        /*0500*/ 	.word	0x0001af60


	//   ....[114]....
        /*0504*/ 	.word	0x0001af90


	//   ....[115]....
        /*0508*/ 	.word	0x0001b020


	//   ....[116]....
        /*050c*/ 	.word	0x0001b060


	//   ....[117]....
        /*0510*/ 	.word	0x0001b070


	//   ....[118]....
        /*0514*/ 	.word	0x0001b0d0


	//   ....[119]....
        /*0518*/ 	.word	0x0001baa0


	//   ....[120]....
        /*051c*/ 	.word	0x0001bb00


	//   ....[121]....
        /*0520*/ 	.word	0x0001bb50


	//   ....[122]....
        /*0524*/ 	.word	0x0001bba0


	//   ....[123]....
        /*0528*/ 	.word	0x0001bbf0


	//   ....[124]....
        /*052c*/ 	.word	0x0001bc60


	//   ....[125]....
        /*0530*/ 	.word	0x0001bca0


	//   ....[126]....
        /*0534*/ 	.word	0x0001bd10


	//   ....[127]....
        /*0538*/ 	.word	0x0001bd80


	//   ....[128]....
        /*053c*/ 	.word	0x0001bde0


	//   ....[129]....
        /*0540*/ 	.word	0x0001be50


	//   ....[130]....
        /*0544*/ 	.word	0x0001bec0


	//   ....[131]....
        /*0548*/ 	.word	0x0001bf20


	//   ....[132]....
        /*054c*/ 	.word	0x0001bf80


	//   ....[133]....
        /*0550*/ 	.word	0x0001bfe0


	//   ....[134]....
        /*0554*/ 	.word	0x0001c050


	//   ....[135]....
        /*0558*/ 	.word	0x0001c0b0


	//   ....[136]....
        /*055c*/ 	.word	0x0001c110


	//   ....[137]....
        /*0560*/ 	.word	0x0001c160


	//   ....[138]....
        /*0564*/ 	.word	0x0001c1c0


	//   ....[139]....
        /*0568*/ 	.word	0x0001c210


	//   ....[140]....
        /*056c*/ 	.word	0x0001c260


	//   ....[141]....
        /*0570*/ 	.word	0x0001c2d0


	//   ....[142]....
        /*0574*/ 	.word	0x0001c340


	//   ....[143]....
        /*0578*/ 	.word	0x0001c3a0


	//   ....[144]....
        /*057c*/ 	.word	0x0001c400


	//   ....[145]....
        /*0580*/ 	.word	0x0001c460


	//   ....[146]....
        /*0584*/ 	.word	0x0001c4d0


	//   ....[147]....
        /*0588*/ 	.word	0x0001c530


	//   ....[148]....
        /*058c*/ 	.word	0x0001c590


	//   ....[149]....
        /*0590*/ 	.word	0x0001c5f0


	//   ....[150]....
        /*0594*/ 	.word	0x0001c660


	//   ....[151]....
        /*0598*/ 	.word	0x0001c6c0


	//   ....[152]....
        /*059c*/ 	.word	0x0001c720


	//   ....[153]....
        /*05a0*/ 	.word	0x0001c780


	//   ....[154]....
        /*05a4*/ 	.word	0x0001c7f0


	//   ....[155]....
        /*05a8*/ 	.word	0x0001c850


	//   ....[156]....
        /*05ac*/ 	.word	0x0001c8b0


	//   ....[157]....
        /*05b0*/ 	.word	0x0001c910


	//   ....[158]....
        /*05b4*/ 	.word	0x0001c980


	//   ....[159]....
        /*05b8*/ 	.word	0x0001c9e0


	//   ....[160]....
        /*05bc*/ 	.word	0x0001ca40


	//   ....[161]....
        /*05c0*/ 	.word	0x0001caa0


	//   ....[162]....
        /*05c4*/ 	.word	0x0001cb10


	//   ....[163]....
        /*05c8*/ 	.word	0x0001cb60


	//   ....[164]....
        /*05cc*/ 	.word	0x0001cba0


	//   ....[165]....
        /*05d0*/ 	.word	0x0001cbf0


	//   ....[166]....
        /*05d4*/ 	.word	0x0001cc40


	//   ....[167]....
        /*05d8*/ 	.word	0x0001cc90


	//   ....[168]....
        /*05dc*/ 	.word	0x0001cd00


	//   ....[169]....
        /*05e0*/ 	.word	0x0001cd40


	//   ....[170]....
        /*05e4*/ 	.word	0x0001cd90


	//   ....[171]....
        /*05e8*/ 	.word	0x0001cde0


	//   ....[172]....
        /*05ec*/ 	.word	0x0001ce30


	//   ....[173]....
        /*05f0*/ 	.word	0x0001ce80


	//   ....[174]....
        /*05f4*/ 	.word	0x0001cef0


	//   ....[175]....
        /*05f8*/ 	.word	0x0001cf30


	//   ....[176]....
        /*05fc*/ 	.word	0x0001cfa0


	//   ....[177]....
        /*0600*/ 	.word	0x0001d000


	//   ....[178]....
        /*0604*/ 	.word	0x0001d060


	//----- nvinfo : EIATTR_EXIT_INSTR_OFFSETS
	.align		4
.L_964:
        /*0608*/ 	.byte	0x04, 0x1c
        /*060a*/ 	.short	(.L_966 - .L_965)


	//   ....[0]....
.L_965:
        /*060c*/ 	.word	0x00000fe0


	//   ....[1]....
        /*0610*/ 	.word	0x0001ba60


	//----- nvinfo : EIATTR_MAX_THREADS
	.align		4
.L_966:
        /*0614*/ 	.byte	0x04, 0x05
        /*0616*/ 	.short	(.L_968 - .L_967)
.L_967:
        /*0618*/ 	.word	0x00000100
        /*061c*/ 	.word	0x00000001
        /*0620*/ 	.word	0x00000001


	//----- nvinfo : EIATTR_CRS_STACK_SIZE
	.align		4
.L_968:
        /*0624*/ 	.byte	0x04, 0x1e
        /*0626*/ 	.short	(.L_970 - .L_969)
.L_969:
        /*0628*/ 	.word	0x00000000
.L_970:


//--------------------- .nv.info._ZN7cutlass13device_kernelIN5flash19enable_sm80_to_sm89INS1_16FlashAttnFwdSm80INS1_25CollectiveMainloopFwdSm80ILi8ELi1ELb0EN4cute5tupleIJNS5_1CILi128EEENS7_ILi96EEENS7_ILi256EEEEEELi256ENS_10bfloat16_tEfNS_4arch4Sm80ELb0ELb0ELb0ELb0ELb0ELb0ELb1ELb1EEENS1_21CollectiveEpilogueFwdINS6_IJS8_SA_S9_EEENS6_IJNS7_ILi1EEESI_SI_EEESC_SE_Li256ELb0ELb1ELb1ELb0EEENS1_19SingleTileSchedulerILb0ELb1ELb1ELi128EEEEEEEEEvNT_6ParamsE --------------------------
	.section	.nv.info._ZN7cutlass13device_kernelIN5flash19enable_sm80_to_sm89INS1_16FlashAttnFwdSm80INS1_25CollectiveMainloopFwdSm80ILi8ELi1ELb0EN4cute5tupleIJNS5_1CILi128EEENS7_ILi96EEENS7_ILi256EEEEEELi256ENS_10bfloat16_tEfNS_4arch4Sm80ELb0ELb0ELb0ELb0ELb0ELb0ELb1ELb1EEENS1_21CollectiveEpilogueFwdINS6_IJS8_SA_S9_EEENS6_IJNS7_ILi1EEESI_SI_EEESC_SE_Li256ELb0ELb1ELb1ELb0EEENS1_19SingleTileSchedulerILb0ELb1ELb1ELi128EEEEEEEEEvNT_6ParamsE,"",@"SHT_CUDA_INFO"
	.sectionflags	@""
	.align	4


	//----- nvinfo : EIATTR_CUDA_API_VERSION
	.align		4
        /*0000*/ 	.byte	0x04, 0x37
        /*0002*/ 	.short	(.L_972 - .L_971)
.L_971:
        /*0004*/ 	.word	0x00000082


	//----- nvinfo : EIATTR_SW2861232_WAR
	.align		4
.L_972:
        /*0008*/ 	.byte	0x01, 0x35
	.zero		2


	//----- nvinfo : EIATTR_PARAM_CBANK
	.align		4
        /*000c*/ 	.byte	0x04, 0x0a
        /*000e*/ 	.short	(.L_974 - .L_973)
	.align		4
.L_973:
        /*0010*/ 	.word	index@(.nv.constant0._ZN7cutlass13device_kernelIN5flash19enable_sm80_to_sm89INS1_16FlashAttnFwdSm80INS1_25CollectiveMainloopFwdSm80ILi8ELi1ELb0EN4cute5tupleIJNS5_1CILi128EEENS7_ILi96EEENS7_ILi256EEEEEELi256ENS_10bfloat16_tEfNS_4arch4Sm80ELb0ELb0ELb0ELb0ELb0ELb0ELb1ELb1EEENS1_21CollectiveEpilogueFwdINS6_IJS8_SA_S9_EEENS6_IJNS7_ILi1EEESI_SI_EEESC_SE_Li256ELb0ELb1ELb1ELb0EEENS1_19SingleTileSchedulerILb0ELb1ELb1ELi128EEEEEEEEEvNT_6ParamsE)
        /*0014*/ 	.short	0x0160
        /*0016*/ 	.short	0x0418


	//----- nvinfo : EIATTR_CBANK_PARAM_SIZE
	.align		4
.L_974:
        /*0018*/ 	.byte	0x03, 0x19
        /*001a*/ 	.short	0x0418


	//----- nvinfo : EIATTR_KPARAM_INFO
	.align		4
        /*001c*/ 	.byte	0x04, 0x17
        /*001e*/ 	.short	(.L_976 - .L_975)
.L_975:
        /*0020*/ 	.word	0x00000000
        /*0024*/ 	.short	0x0000
        /*0026*/ 	.short	0x0000
        /*0028*/ 	.byte	0x00, 0xf0, 0x61, 0x10


	//----- nvinfo : EIATTR_MAXREG_COUNT
	.align		4
.L_976:
        /*002c*/ 	.byte	0x03, 0x1b
        /*002e*/ 	.short	0x00ff


	//----- nvinfo : EIATTR_NUM_BARRIERS
	.align		4
        /*0030*/ 	.byte	0x02, 0x4c
        /*0032*/ 	.byte	0x02
	.zero		1


	//----- nvinfo : EIATTR_ANNOTATIONS
	.align		4
        /*0034*/ 	.byte	0x04, 0x55
        /*0036*/ 	.short	(.L_978 - .L_977)


	//   ....[0]....
.L_977:
        /* <DEDUP_REMOVED lines=20> */


	//----- nvinfo : EIATTR_MERCURY_ISA_VERSION
	.align		4
.L_978:
        /*0160*/ 	.byte	0x03, 0x5f
        /*0162*/ 	.short	0x0000


	//----- nvinfo : EIATTR_COOP_GROUP_MASK_REGIDS
	.align		4
        /*0164*/ 	.byte	0x04, 0x29
        /*0166*/ 	.short	(.L_980 - .L_979)


	//   ....[0]....
.L_979:
        /*0168*/ 	.word	0xffffffff


	//   ....[1]....
        /*016c*/ 	.word	0xffffffff


	//   ....[2]....
        /*0170*/ 	.word	0xffffffff


	//   ....[3]....
        /*0174*/ 	.word	0xffffffff


	//   ....[4]....
        /*0178*/ 	.word	0xffffffff


	//   ....[5]....
        /*017c*/ 	.word	0xffffffff


	//   ....[6]....
        /*0180*/ 	.word	0xffffffff


	//   ....[7]....
        /*0184*/ 	.word	0xffffffff


	//   ....[8]....
        /*0188*/ 	.word	0xffffffff


	//   ....[9]....
        /*018c*/ 	.word	0xffffffff


	//   ....[10]....
        /*0190*/ 	.word	0xffffffff


	//   ....[11]....
        /*0194*/ 	.word	0xffffffff


	//   ....[12]....
        /*0198*/ 	.word	0xffffffff


	//   ....[13]....
        /*019c*/ 	.word	0xffffffff


	//   ....[14]....
        /*01a0*/ 	.word	0xffffffff


	//   ....[15]....
        /*01a4*/ 	.word	0xffffffff


	//   ....[16]....
        /*01a8*/ 	.word	0xffffffff


	//   ....[17]....
        /*01ac*/ 	.word	0xffffffff


	//   ....[18]....
        /*01b0*/ 	.word	0xffffffff


	//   ....[19]....
        /*01b4*/ 	.word	0xffffffff


	//   ....[20]....
        /*01b8*/ 	.word	0xffffffff


	//   ....[21]....
        /*01bc*/ 	.word	0xffffffff


	//   ....[22]....
        /*01c0*/ 	.word	0xffffffff


	//   ....[23]....
        /*01c4*/ 	.word	0xffffffff


	//   ....[24]....
        /*01c8*/ 	.word	0xffffffff


	//   ....[25]....
        /*01cc*/ 	.word	0xffffffff


	//   ....[26]....
        /*01d0*/ 	.word	0xffffffff


	//   ....[27]....
        /*01d4*/ 	.word	0xffffffff


	//   ....[28]....
        /*01d8*/ 	.word	0xffffffff


	//----- nvinfo : EIATTR_COOP_GROUP_INSTR_OFFSETS
	.align		4
.L_980:
        /*01dc*/ 	.byte	0x04, 0x28
        /*01de*/ 	.short	(.L_982 - .L_981)


	//   ....[0]....
.L_981:
        /*01e0*/ 	.word	0x00000060


	//   ....[1]....
        /*01e4*/ 	.word	0x00000fc0


	//   ....[2]....
        /*01e8*/ 	.word	0x00000fe0


	//   ....[3]....
        /*01ec*/ 	.word	0x000012f0


	//   ....[4]....
        /*01f0*/ 	.word	0x000013a0


	//   ....[5]....
        /*01f4*/ 	.word	0x00001590


	//   ....[6]....
        /*01f8*/ 	.word	0x000015c0


	//   ....[7]....
        /*01fc*/ 	.word	0x00001780


	//   ....[8]....
        /*0200*/ 	.word	0x000017c0


	//   ....[9]....
        /*0204*/ 	.word	0x00004300


	//   ....[10]....
        /*0208*/ 	.word	0x000043d0


	//   ....[11]....
        /*020c*/ 	.word	0x00004400


	//   ....[12]....
        /*0210*/ 	.word	0x00004470


	//   ....[13]....
        /*0214*/ 	.word	0x00008e30


	//   ....[14]....
        /*0218*/ 	.word	0x00008e60


	//   ....[15]....
        /*021c*/ 	.word	0x00008e80


	//   ....[16]....
        /*0220*/ 	.word	0x00008ea0


	//   ....[17]....
        /*0224*/ 	.word	0x0000b790


	//   ....[18]....
        /*0228*/ 	.word	0x0000b7a0


	//   ....[19]....
        /*022c*/ 	.word	0x0000b7d0


	//   ....[20]....
        /*0230*/ 	.word	0x0000b7f0


	//   ....[21]....
        /*0234*/ 	.word	0x0000c6c0


	//   ....[22]....
        /*0238*/ 	.word	0x0000c700


	//   ....[23]....
        /*023c*/ 	.word	0x0000c740


	//   ....[24]....
        /*0240*/ 	.word	0x0000c770


	//   ....[25]....
        /*0244*/ 	.word	0x0000c860


	//   ....[26]....
        /*0248*/ 	.word	0x0000c880


	//   ....[27]....
        /*024c*/ 	.word	0x0000d4a0


	//   ....[28]....
        /*0250*/ 	.word	0x0000d4b0


	//----- nvinfo : EIATTR_EXIT_INSTR_OFFSETS
	.align		4
.L_982:
        /*0254*/ 	.byte	0x04, 0x1c
        /*0256*/ 	.short	(.L_984 - .L_983)


	//   ....[0]....
.L_983:
        /*0258*/ 	.word	0x000001c0


	//   ....[1]....
        /*025c*/ 	.word	0x0000d4c0


	//   ....[2]....
        /*0260*/ 	.word	0x0000e060


	//   ....[3]....
        /*0264*/ 	.word	0x0000e0b0


	//   ....[4]....
        /*0268*/ 	.word	0x0000e0e0


	//   ....[5]....
        /*026c*/ 	.word	0x0000e140


	//   ....[6]....
        /*0270*/ 	.word	0x0000e3d0


	//----- nvinfo : EIATTR_CTAIDZ_USED
	.align		4
.L_984:
        /*0274*/ 	.byte	0x01, 0x04
	.zero		2


	//----- nvinfo : EIATTR_MAX_THREADS
	.align		4
        /*0278*/ 	.byte	0x04, 0x05
        /*027a*/ 	.short	(.L_986 - .L_985)
.L_985:
        /*027c*/ 	.word	0x00000100
        /*0280*/ 	.word	0x00000001
        /*0284*/ 	.word	0x00000001


	//----- nvinfo : EIATTR_CRS_STACK_SIZE
	.align		4
.L_986:
        /*0288*/ 	.byte	0x04, 0x1e
        /*028a*/ 	.short	(.L_988 - .L_987)
.L_987:
        /*028c*/ 	.word	0x00000000
.L_988:


//--------------------- .nv.info._ZN7cutlass13device_kernelIN5flash19enable_sm80_to_sm89INS1_16FlashAttnFwdSm80INS1_25CollectiveMainloopFwdSm80ILi8ELi1ELb0EN4cute5tupleIJNS5_1CILi128EEENS7_ILi64EEENS7_ILi256EEEEEELi256ENS_10bfloat16_tEfNS_4arch4Sm80ELb0ELb0ELb0ELb1ELb0ELb0ELb1ELb1EEENS1_21CollectiveEpilogueFwdINS6_IJS8_SA_S9_EEENS6_IJNS7_ILi1EEESI_SI_EEESC_SE_Li256ELb1ELb1ELb1ELb0EEENS1_36VarlenDynamicPersistentTileSchedulerILi128ELi64ELi256ELi256ELb1ELb1ELb0ELb0ELb1ELb1EEEEEEEEEvNT_6ParamsE --------------------------
	.section	.nv.info._ZN7cutlass13device_kernelIN5flash19enable_sm80_to_sm89INS1_16FlashAttnFwdSm80INS1_25CollectiveMainloopFwdSm80ILi8ELi1ELb0EN4cute5tupleIJNS5_1CILi128EEENS7_ILi64EEENS7_ILi256EEEEEELi256ENS_10bfloat16_tEfNS_4arch4Sm80ELb0ELb0ELb0ELb1ELb0ELb0ELb1ELb1EEENS1_21CollectiveEpilogueFwdINS6_IJS8_SA_S9_EEENS6_IJNS7_ILi1EEESI_SI_EEESC_SE_Li256ELb1ELb1ELb1ELb0EEENS1_36VarlenDynamicPersistentTileSchedulerILi128ELi64ELi256ELi256ELb1ELb1ELb0ELb0ELb1ELb1EEEEEEEEEvNT_6ParamsE,"",@"SHT_CUDA_INFO"
	.sectionflags	@""
	.align	4


	//----- nvinfo : EIATTR_CUDA_API_VERSION
	.align		4
        /*0000*/ 	.byte	0x04, 0x37
        /*0002*/ 	.short	(.L_990 - .L_989)
.L_989:
        /*0004*/ 	.word	0x00000082


	//----- nvinfo : EIATTR_SW2861232_WAR
	.align		4
.L_990:
        /*0008*/ 	.byte	0x01, 0x35
	.zero		2


	//----- nvinfo : EIATTR_PARAM_CBANK
	.align		4
        /*000c*/ 	.byte	0x04, 0x0a
        /*000e*/ 	.short	(.L_992 - .L_991)
	.align		4
.L_991:
        /*0010*/ 	.word	index@(.nv.constant0._ZN7cutlass13device_kernelIN5flash19enable_sm80_to_sm89INS1_16FlashAttnFwdSm80INS1_25CollectiveMainloopFwdSm80ILi8ELi1ELb0EN4cute5tupleIJNS5_1CILi128EEENS7_ILi64EEENS7_ILi256EEEEEELi256ENS_10bfloat16_tEfNS_4arch4Sm80ELb0ELb0ELb0ELb1ELb0ELb0ELb1ELb1EEENS1_21CollectiveEpilogueFwdINS6_IJS8_SA_S9_EEENS6_IJNS7_ILi1EEESI_SI_EEESC_SE_Li256ELb1ELb1ELb1ELb0EEENS1_36VarlenDynamicPersistentTileSchedulerILi128ELi64ELi256ELi256ELb1ELb1ELb0ELb0ELb1ELb1EEEEEEEEEvNT_6ParamsE)
        /*0014*/ 	.short	0x0160
        /*0016*/ 	.short	0x0438


	//----- nvinfo : EIATTR_CBANK_PARAM_SIZE
	.align		4
.L_992:
        /*0018*/ 	.byte	0x03, 0x19
        /*001a*/ 	.short	0x0438


	//----- nvinfo : EIATTR_KPARAM_INFO
	.align		4
        /*001c*/ 	.byte	0x04, 0x17
        /*001e*/ 	.short	(.L_994 - .L_993)
.L_993:
        /*0020*/ 	.word	0x00000000
        /*0024*/ 	.short	0x0000
        /*0026*/ 	.short	0x0000
        /*0028*/ 	.byte	0x00, 0xf0, 0xe1, 0x10


	//----- nvinfo : EIATTR_MAXREG_COUNT
	.align		4
.L_994:
        /*002c*/ 	.byte	0x03, 0x1b
        /*002e*/ 	.short	0x00ff


	//----- nvinfo : EIATTR_NUM_BARRIERS
	.align		4
        /*0030*/ 	.byte	0x02, 0x4c
        /*0032*/ 	.byte	0x06
	.zero		1


	//----- nvinfo : EIATTR_ANNOTATIONS
	.align		4
        /*0034*/ 	.byte	0x04, 0x55
        /*0036*/ 	.short	(.L_996 - .L_995)


	//   ....[0]....
.L_995:
        /* <DEDUP_REMOVED lines=24> */


	//----- nvinfo : EIATTR_MERCURY_ISA_VERSION
	.align		4
.L_996:
        /*01a8*/ 	.byte	0x03, 0x5f
        /*01aa*/ 	.short	0x0000


	//----- nvinfo : EIATTR_INT_WARP_WIDE_INSTR_OFFSETS
	.align		4
        /*01ac*/ 	.byte	0x04, 0x31
        /*01ae*/ 	.short	(.L_998 - .L_997)


	//   ....[0]....
.L_997:
        /*01b0*/ 	.word	0x00009b40


	//   ....[1]....
        /*01b4*/ 	.word	0x00009bc0


	//----- nvinfo : EIATTR_COOP_GROUP_MASK_REGIDS
	.align		4
.L_998:
        /*01b8*/ 	.byte	0x04, 0x29
        /*01ba*/ 	.short	(.L_1000 - .L_999)


	//   ....[0]....
.L_999:
        /*01bc*/ 	.word	0xffffffff


	//   ....[1]....
        /*01c0*/ 	.word	0xffffffff


	//   ....[2]....
        /*01c4*/ 	.word	0xffffffff


	//   ....[3]....
        /*01c8*/ 	.word	0xffffffff


	//   ....[4]....
        /*01cc*/ 	.word	0xffffffff


	//   ....[5]....
        /*01d0*/ 	.word	0xffffffff


	//   ....[6]....
        /*01d4*/ 	.word	0xffffffff


	//   ....[7]....
        /*01d8*/ 	.word	0xffffffff


	//   ....[8]....
        /*01dc*/ 	.word	0xffffffff


	//   ....[9]....
        /*01e0*/ 	.word	0xffffffff


	//   ....[10]....
        /*01e4*/ 	.word	0xffffffff


	//   ....[11]....
        /*01e8*/ 	.word	0xffffffff


	//   ....[12]....
        /*01ec*/ 	.word	0xffffffff


	//   ....[13]....
        /*01f0*/ 	.word	0xffffffff


	//   ....[14]....
        /*01f4*/ 	.word	0xffffffff


	//   ....[15]....
        /*01f8*/ 	.word	0xffffffff


	//   ....[16]....
        /*01fc*/ 	.word	0xffffffff


	//   ....[17]....
        /*0200*/ 	.word	0xffffffff


	//   ....[18]....
        /*0204*/ 	.word	0xffffffff


	//   ....[19]....
        /*0208*/ 	.word	0xffffffff


	//   ....[20]....
        /*020c*/ 	.word	0xffffffff


	//   ....[21]....
        /*0210*/ 	.word	0xffffffff


	//   ....[22]....
        /*0214*/ 	.word	0xffffffff


	//   ....[23]....
        /*0218*/ 	.word	0xffffffff


	//   ....[24]....
        /*021c*/ 	.word	0xffffffff


	//   ....[25]....
        /*0220*/ 	.word	0xffffffff


	//   ....[26]....
        /*0224*/ 	.word	0xffffffff


	//   ....[27]....
        /*0228*/ 	.word	0xffffffff


	//   ....[28]....
        /*022c*/ 	.word	0xffffffff


	//   ....[29]....
        /*0230*/ 	.word	0xffffffff


	//   ....[30]....
        /*0234*/ 	.word	0xffffffff


	//   ....[31]....
        /*0238*/ 	.word	0xffffffff


	//   ....[32]....
        /*023c*/ 	.word	0xffffffff


	//   ....[33]....
        /*0240*/ 	.word	0xffffffff


	//   ....[34]....
        /*0244*/ 	.word	0xffffffff


	//   ....[35]....
        /*0248*/ 	.word	0xffffffff


	//   ....[36]....
        /*024c*/ 	.word	0xffffffff


	//   ....[37]....
        /*0250*/ 	.word	0xffffffff


	//   ....[38]....
        /*0254*/ 	.word	0xffffffff


	//   ....[39]....
        /*0258*/ 	.word	0xffffffff


	//   ....[40]....
        /*025c*/ 	.word	0xffffffff


	//   ....[41]....
        /*0260*/ 	.word	0xffffffff


	//   ....[42]....
        /*0264*/ 	.word	0xffffffff


	//   ....[43]....
        /*0268*/ 	.word	0xffffffff


	//   ....[44]....
        /*026c*/ 	.word	0xffffffff


	//   ....[45]....
        /*0270*/ 	.word	0xffffffff


	//   ....[46]....
        /*0274*/ 	.word	0xffffffff


	//   ....[47]....
        /*0278*/ 	.word	0xffffffff


	//   ....[48]....
        /*027c*/ 	.word	0xffffffff


	//   ....[49]....
        /*0280*/ 	.word	0xffffffff


	//   ....[50]....
        /*0284*/ 	.word	0xffffffff


	//   ....[51]....
        /*0288*/ 	.word	0xffffffff


	//   ....[52]....
        /*028c*/ 	.word	0xffffffff


	//   ....[53]....
        /*0290*/ 	.word	0xffffffff


	//   ....[54]....
        /*0294*/ 	.word	0xffffffff


	//   ....[55]....
        /*0298*/ 	.word	0xffffffff


	//   ....[56]....
        /*029c*/ 	.word	0xffffffff


	//   ....[57]....
        /*02a0*/ 	.word	0xffffffff


	//   ....[58]....
        /*02a4*/ 	.word	0xffffffff


	//   ....[59]....
        /*02a8*/ 	.word	0xffffffff


	//   ....[60]....
        /*02ac*/ 	.word	0xffffffff


	//   ....[61]....
        /*02b0*/ 	.word	0xffffffff


	//   ....[62]....
        /*02b4*/ 	.word	0xffffffff


	//   ....[63]....
        /*02b8*/ 	.word	0xffffffff


	//   ....[64]....
        /*02bc*/ 	.word	0xffffffff


	//   ....[65]....
        /*02c0*/ 	.word	0xffffffff


	//   ....[66]....
        /*02c4*/ 	.word	0xffffffff


	//   ....[67]....
        /*02c8*/ 	.word	0xffffffff


	//   ....[68]....
        /*02cc*/ 	.word	0xffffffff


	//   ....[69]....
        /*02d0*/ 	.word	0xffffffff


	//   ....[70]....
        /*02d4*/ 	.word	0xffffffff


	//   ....[71]....
        /*02d8*/ 	.word	0xffffffff


	//   ....[72]....
        /*02dc*/ 	.word	0xffffffff


	//   ....[73]....
        /*02e0*/ 	.word	0xffffffff


	//   ....[74]....
        /*02e4*/ 	.word	0xffffffff


	//   ....[75]....
        /*02e8*/ 	.word	0xffffffff


	//   ....[76]....
        /*02ec*/ 	.word	0xffffffff


	//   ....[77]....
        /*02f0*/ 	.word	0xffffffff


	//   ....[78]....
        /*02f4*/ 	.word	0xffffffff


	//   ....[79]....
        /*02f8*/ 	.word	0xffffffff


	//   ....[80]....
        /*02fc*/ 	.word	0xffffffff


	//   ....[81]....
        /*0300*/ 	.word	0xffffffff


	//   ....[82]....
        /*0304*/ 	.word	0xffffffff


	//   ....[83]....
        /*0308*/ 	.word	0xffffffff


	//   ....[84]....
        /*030c*/ 	.word	0xffffffff


	//   ....[85]....
        /*0310*/ 	.word	0xffffffff


	//   ....[86]....
        /*0314*/ 	.word	0xffffffff


	//   ....[87]....
        /*0318*/ 	.word	0xffffffff


	//   ....[88]....
        /*031c*/ 	.word	0xffffffff


	//   ....[89]....
        /*0320*/ 	.word	0xffffffff


	//   ....[90]....
        /*0324*/ 	.word	0xffffffff


	//   ....[91]....
        /*0328*/ 	.word	0xffffffff


	//   ....[92]....
        /*032c*/ 	.word	0xffffffff


	//   ....[93]....
        /*0330*/ 	.word	0xffffffff


	//   ....[94]....
        /*0334*/ 	.word	0xffffffff


	//   ....[95]....
        /*0338*/ 	.word	0xffffffff


	//   ....[96]....
        /*033c*/ 	.word	0xffffffff


	//   ....[97]....
        /*0340*/ 	.word	0xffffffff


	//   ....[98]....
        /*0344*/ 	.word	0xffffffff


	//   ....[99]....
        /*0348*/ 	.word	0xffffffff


	//   ....[100]....
        /*034c*/ 	.word	0xffffffff


	//   ....[101]....
        /*0350*/ 	.word	0xffffffff


	//   ....[102]....
        /*0354*/ 	.word	0xffffffff


	//   ....[103]....
        /*0358*/ 	.word	0xffffffff


	//   ....[104]....
        /*035c*/ 	.word	0xffffffff


	//   ....[105]....
        /*0360*/ 	.word	0xffffffff


	//   ....[106]....
        /*0364*/ 	.word	0xffffffff


	//   ....[107]....
        /*0368*/ 	.word	0xffffffff


	//   ....[108]....
        /*036c*/ 	.word	0xffffffff


	//   ....[109]....
        /*0370*/ 	.word	0xffffffff


	//   ....[110]....
        /*0374*/ 	.word	0xffffffff


	//   ....[111]....
        /*0378*/ 	.word	0xffffffff


	//   ....[112]....
        /*037c*/ 	.word	0xffffffff


	//   ....[113]....
        /*0380*/ 	.word	0xffffffff


	//   ....[114]....
        /*0384*/ 	.word	0xffffffff


	//   ....[115]....
        /*0388*/ 	.word	0xffffffff


	//   ....[116]....
        /*038c*/ 	.word	0xffffffff


	//   ....[117]....
        /*0390*/ 	.word	0xffffffff


	//   ....[118]....
        /*0394*/ 	.word	0xffffffff


	//   ....[119]....
        /*0398*/ 	.word	0xffffffff


	//   ....[120]....
        /*039c*/ 	.word	0xffffffff


	//   ....[121]....
        /*03a0*/ 	.word	0xffffffff


	//   ....[122]....
        /*03a4*/ 	.word	0xffffffff


	//   ....[123]....
        /*03a8*/ 	.word	0xffffffff


	//   ....[124]....
        /*03ac*/ 	.word	0xffffffff


	//   ....[125]....
        /*03b0*/ 	.word	0xffffffff


	//   ....[126]....
        /*03b4*/ 	.word	0xffffffff


	//   ....[127]....
        /*03b8*/ 	.word	0xffffffff


	//   ....[128]....
        /*03bc*/ 	.word	0xffffffff


	//   ....[129]....
        /*03c0*/ 	.word	0xffffffff


	//   ....[130]....
        /*03c4*/ 	.word	0xffffffff


	//   ....[131]....
        /*03c8*/ 	.word	0xffffffff


	//   ....[132]....
        /*03cc*/ 	.word	0xffffffff


	//   ....[133]....
        /*03d0*/ 	.word	0xffffffff


	//   ....[134]....
        /*03d4*/ 	.word	0xffffffff


	//   ....[135]....
        /*03d8*/ 	.word	0xffffffff


	//   ....[136]....
        /*03dc*/ 	.word	0xffffffff


	//   ....[137]....
        /*03e0*/ 	.word	0xffffffff


	//   ....[138]....
        /*03e4*/ 	.word	0xffffffff


	//----- nvinfo : EIATTR_COOP_GROUP_INSTR_OFFSETS
	.align		4
.L_1000:
        /*03e8*/ 	.byte	0x04, 0x28
        /*03ea*/ 	.short	(.L_1002 - .L_1001)


	//   ....[0]....
.L_1001:
        /*03ec*/ 	.word	0x00000050


	//   ....[1]....
        /*03f0*/ 	.word	0x000001e0


	//   ....[2]....
        /*03f4*/ 	.word	0x00000210


	//   ....[3]....
        /*03f8*/ 	.word	0x00000240


	//   ....[4]....
        /*03fc*/ 	.word	0x00000270


	//   ....[5]....
        /*0400*/ 	.word	0x000002a0


	//   ....[6]....
        /*0404*/ 	.word	0x000002d0


	//   ....[7]....
        /*0408*/ 	.word	0x00000440


	//   ....[8]....
        /*040c*/ 	.word	0x00000480


	//   ....[9]....
        /*0410*/ 	.word	0x000004b0


	//   ....[10]....
        /*0414*/ 	.word	0x000004e0


	//   ....[11]....
        /*0418*/ 	.word	0x00000510


	//   ....[12]....
        /*041c*/ 	.word	0x00000540


	//   ....[13]....
        /*0420*/ 	.word	0x000005d0


	//   ....[14]....
        /*0424*/ 	.word	0x00000600


	//   ....[15]....
        /*0428*/ 	.word	0x00000610


	//   ....[16]....
        /*042c*/ 	.word	0x00000680


	//   ....[17]....
        /*0430*/ 	.word	0x000026b0


	//   ....[18]....
        /*0434*/ 	.word	0x000026d0


	//   ....[19]....
        /*0438*/ 	.word	0x00002840


	//   ....[20]....
        /*043c*/ 	.word	0x00002850


	//   ....[21]....
        /*0440*/ 	.word	0x000029c0


	//   ....[22]....
        /*0444*/ 	.word	0x000029e0


	//   ....[23]....
        /*0448*/ 	.word	0x00002b50


	//   ....[24]....
        /*044c*/ 	.word	0x00002b60


	//   ....[25]....
        /*0450*/ 	.word	0x00004580


	//   ....[26]....
        /*0454*/ 	.word	0x000046b0


	//   ....[27]....
        /*0458*/ 	.word	0x000046c0


	//   ....[28]....
        /*045c*/ 	.word	0x00004710


	//   ....[29]....
        /*0460*/ 	.word	0x00007320


	//   ....[30]....
        /*0464*/ 	.word	0x00007410


	//   ....[31]....
        /*0468*/ 	.word	0x00007420


	//   ....[32]....
        /*046c*/ 	.word	0x00007450


	//   ....[33]....
        /*0470*/ 	.word	0x00009130


	//   ....[34]....
        /*0474*/ 	.word	0x00009140


	//   ....[35]....
        /*0478*/ 	.word	0x00009170


	//   ....[36]....
        /*047c*/ 	.word	0x00009180


	//   ....[37]....
        /*0480*/ 	.word	0x0000a9b0


	//   ....[38]....
        /*0484*/ 	.word	0x0000a9c0


	//   ....[39]....
        /*0488*/ 	.word	0x0000a9e0


	//   ....[40]....
        /*048c*/ 	.word	0x0000aa00


	//   ....[41]....
        /*0490*/ 	.word	0x0000ae00


	//   ....[42]....
        /*0494*/ 	.word	0x0000ae20


	//   ....[43]....
        /*0498*/ 	.word	0x0000af90


	//   ....[44]....
        /*049c*/ 	.word	0x0000afa0


	//   ....[45]....
        /*04a0*/ 	.word	0x0000b120


	//   ....[46]....
        /*04a4*/ 	.word	0x0000b140


	//   ....[47]....
        /*04a8*/ 	.word	0x0000b2c0


	//   ....[48]....
        /*04ac*/ 	.word	0x0000b2d0


	//   ....[49]....
        /*04b0*/ 	.word	0x0000b640


	//   ....[50]....
        /*04b4*/ 	.word	0x0000b660


	//   ....[51]....
        /*04b8*/ 	.word	0x0000c380


	//   ....[52]....
        /*04bc*/ 	.word	0x0000c390


	//   ....[53]....
        /*04c0*/ 	.word	0x0000d7e0


	//   ....[54]....
        /*04c4*/ 	.word	0x0000d800


	//   ....[55]....
        /*04c8*/ 	.word	0x0000d980


	//   ....[56]....
        /*04cc*/ 	.word	0x0000d990


	//   ....[57]....
        /*04d0*/ 	.word	0x0000db10


	//   ....[58]....
        /*04d4*/ 	.word	0x0000db30


	//   ....[59]....
        /*04d8*/ 	.word	0x0000dcb0


	//   ....[60]....
        /*04dc*/ 	.word	0x0000dcc0


	//   ....[61]....
        /*04e0*/ 	.word	0x0000dee0


	//   ....[62]....
        /*04e4*/ 	.word	0x0000df00


	//   ....[63]....
        /*04e8*/ 	.word	0x0000e020


	//   ....[64]....
        /*04ec*/ 	.word	0x0000e060


	//   ....[65]....
        /*04f0*/ 	.word	0x0000e090


	//   ....[66]....
        /*04f4*/ 	.word	0x0000e0c0


	//   ....[67]....
        /*04f8*/ 	.word	0x0000e0f0


	//   ....[68]....
        /*04fc*/ 	.word	0x0000e120


	//   ....[69]....
        /*0500*/ 	.word	0x0000e270


	//   ....[70]....
        /*0504*/ 	.word	0x0000e2b0


	//   ....[71]....
        /*0508*/ 	.word	0x0000e2e0


	//   ....[72]....
        /*050c*/ 	.word	0x0000e310


	//   ....[73]....
        /*0510*/ 	.word	0x0000e340


	//   ....[74]....
        /*0514*/ 	.word	0x0000e370


	//   ....[75]....
        /*0518*/ 	.word	0x0000e400


	//   ....[76]....
        /*051c*/ 	.word	0x0000e430


	//   ....[77]....
        /*0520*/ 	.word	0x0000e440


	//   ....[78]....
        /*0524*/ 	.word	0x0000e4a0


	//   ....[79]....
        /*0528*/ 	.word	0x0000e9e0


	//   ....[80]....
        /*052c*/ 	.word	0x0000ea40


	//   ....[81]....
        /*0530*/ 	.word	0x0000ea90


	//   ....[82]....
        /*0534*/ 	.word	0x0000eae0


	//   ....[83]....
        /*0538*/ 	.word	0x0000eb30


	//   ....[84]....
        /*053c*/ 	.word	0x0000eba0


	//   ....[85]....
        /*0540*/ 	.word	0x0000ebe0


	//   ....[86]....
        /*0544*/ 	.word	0x0000ec50


	//   ....[87]....
        /*0548*/ 	.word	0x0000ecc0


	//   ....[88]....
        /*054c*/ 	.word	0x0000ed20


	//   ....[89]....
        /*0550*/ 	.word	0x0000ed90


	//   ....[90]....
        /*0554*/ 	.word	0x0000ee00


	//   ....[91]....
        /*0558*/ 	.word	0x0000ee60


	//   ....[92]....
        /*055c*/ 	.word	0x0000eec0


	//   ....[93]....
        /*0560*/ 	.word	0x0000ef20


	//   ....[94]....
        /*0564*/ 	.word	0x0000ef90


	//   ....[95]....
        /*0568*/ 	.word	0x0000eff0


	//   ....[96]....
        /*056c*/ 	.word	0x0000f050


	//   ....[97]....
        /*0570*/ 	.word	0x0000f0c0


	//   ....[98]....
        /*0574*/ 	.word	0x0000f110


	//   ....[99]....
        /*0578*/ 	.word	0x0000f160


	//   ....[100]....
        /*057c*/ 	.word	0x0000f1b0


	//   ....[101]....
        /*0580*/ 	.word	0x0000f220


	//   ....[102]....
        /*0584*/ 	.word	0x0000f290


	//   ....[103]....
        /*0588*/ 	.word	0x0000f2f0


	//   ....[104]....
        /*058c*/ 	.word	0x0000f350


	//   ....[105]....
        /*0590*/ 	.word	0x0000f3b0


	//   ....[106]....
        /*0594*/ 	.word	0x0000f420


	//   ....[107]....
        /*0598*/ 	.word	0x0000f480


	//   ....[108]....
        /*059c*/ 	.word	0x0000f4e0


	//   ....[109]....
        /*05a0*/ 	.word	0x0000f540


	//   ....[110]....
        /*05a4*/ 	.word	0x0000f5b0


	//   ....[111]....
        /*05a8*/ 	.word	0x0000f610


	//   ....[112]....
        /*05ac*/ 	.word	0x0000f670


	//   ....[113]....
        /*05b0*/ 	.word	0x0000f6d0


	//   ....[114]....
        /*05b4*/ 	.word	0x0000f740


	//   ....[115]....
        /*05b8*/ 	.word	0x0000f7a0


	//   ....[116]....
        /*05bc*/ 	.word	0x0000f800


	//   ....[117]....
        /*05c0*/ 	.word	0x0000f860


	//   ....[118]....
        /*05c4*/ 	.word	0x0000f8d0


	//   ....[119]....
        /*05c8*/ 	.word	0x0000f930


	//   ....[120]....
        /*05cc*/ 	.word	0x0000f990


	//   ....[121]....
        /*05d0*/ 	.word	0x0000f9f0


	//   ....[122]....
        /*05d4*/ 	.word	0x0000fa60


	//   ....[123]....
        /*05d8*/ 	.word	0x0000fab0


	//   ....[124]....
        /*05dc*/ 	.word	0x0000faf0


	//   ....[125]....
        /*05e0*/ 	.word	0x0000fb40


	//   ....[126]....
        /*05e4*/ 	.word	0x0000fb90


	//   ....[127]....
        /*05e8*/ 	.word	0x0000fbe0


	//   ....[128]....
        /*05ec*/ 	.word	0x0000fc50


	//   ....[129]....
        /*05f0*/ 	.word	0x0000fc90


	//   ....[130]....
        /*05f4*/ 	.word	0x0000fce0


	//   ....[131]....
        /*05f8*/ 	.word	0x0000fd30


	//   ....[132]....
        /*05fc*/ 	.word	0x0000fd80


	//   ....[133]....
        /*0600*/ 	.word	0x0000fdd0


	//   ....[134]....
        /*0604*/ 	.word	0x0000fe40


	//   ....[135]....
        /*0608*/ 	.word	0x0000fe80


	//   ....[136]....
        /*060c*/ 	.word	0x0000fef0


	//   ....[137]....
        /*0610*/ 	.word	0x0000ff50


	//   ....[138]....
        /*0614*/ 	.word	0x0000ffb0


	//----- nvinfo : EIATTR_EXIT_INSTR_OFFSETS
	.align		4
.L_1002:
        /*0618*/ 	.byte	0x04, 0x1c
        /*061a*/ 	.short	(.L_1004 - .L_1003)


	//   ....[0]....
.L_1003:
        /*061c*/ 	.word	0x00000b40


	//   ....[1]....
        /*0620*/ 	.word	0x0000e9a0


	//----- nvinfo : EIATTR_MAX_THREADS
	.align		4
.L_1004:
        /*0624*/ 	.byte	0x04, 0x05
        /*0626*/ 	.short	(.L_1006 - .L_1005)
.L_1005:
        /*0628*/ 	.word	0x00000100
        /*062c*/ 	.word	0x00000001
        /*0630*/ 	.word	0x00000001


	//----- nvinfo : EIATTR_CRS_STACK_SIZE
	.align		4
.L_1006:
        /*0634*/ 	.byte	0x04, 0x1e
        /*0636*/ 	.short	(.L_1008 - .L_1007)
.L_1007:
        /*0638*/ 	.word	0x00000000
.L_1008:


//--------------------- .nv.info._ZN7cutlass13device_kernelIN5flash19enable_sm80_to_sm89INS1_16FlashAttnFwdSm80INS1_25CollectiveMainloopFwdSm80ILi8ELi1ELb0EN4cute5tupleIJNS5_1CILi128EEENS7_ILi48EEENS7_ILi256EEEEEELi256ENS_10bfloat16_tEfNS_4arch4Sm80ELb0ELb0ELb0ELb1ELb0ELb1ELb1ELb1EEENS1_21CollectiveEpilogueFwdINS6_IJS8_SA_S9_EEENS6_IJNS7_ILi1EEESI_SI_EEESC_SE_Li256ELb1ELb1ELb1ELb0EEENS1_36VarlenDynamicPersistentTileSchedulerILi128ELi48ELi256ELi256ELb1ELb1ELb0ELb0ELb1ELb1EEEEEEEEEvNT_6ParamsE --------------------------
	.section	.nv.info._ZN7cutlass13device_kernelIN5flash19enable_sm80_to_sm89INS1_16FlashAttnFwdSm80INS1_25CollectiveMainloopFwdSm80ILi8ELi1ELb0EN4cute5tupleIJNS5_1CILi128EEENS7_ILi48EEENS7_ILi256EEEEEELi256ENS_10bfloat16_tEfNS_4arch4Sm80ELb0ELb0ELb0ELb1ELb0ELb1ELb1ELb1EEENS1_21CollectiveEpilogueFwdINS6_IJS8_SA_S9_EEENS6_IJNS7_ILi1EEESI_SI_EEESC_SE_Li256ELb1ELb1ELb1ELb0EEENS1_36VarlenDynamicPersistentTileSchedulerILi128ELi48ELi256ELi256ELb1ELb1ELb0ELb0ELb1ELb1EEEEEEEEEvNT_6ParamsE,"",@"SHT_CUDA_INFO"
	.sectionflags	@""
	.align	4


	//----- nvinfo : EIATTR_CUDA_API_VERSION
	.align		4
        /*0000*/ 	.byte	0x04, 0x37
        /*0002*/ 	.short	(.L_1010 - .L_1009)
.L_1009:
        /*0004*/ 	.word	0x00000082


	//----- nvinfo : EIATTR_SW2861232_WAR
	.align		4
.L_1010:
        /*0008*/ 	.byte	0x01, 0x35
	.zero		2


	//----- nvinfo : EIATTR_PARAM_CBANK
	.align		4
        /*000c*/ 	.byte	0x04, 0x0a
        /*000e*/ 	.short	(.L_1012 - .L_1011)
	.align		4
.L_1011:
        /*0010*/ 	.word	index@(.nv.constant0._ZN7cutlass13device_kernelIN5flash19enable_sm80_to_sm89INS1_16FlashAttnFwdSm80INS1_25CollectiveMainloopFwdSm80ILi8ELi1ELb0EN4cute5tupleIJNS5_1CILi128EEENS7_ILi48EEENS7_ILi256EEEEEELi256ENS_10bfloat16_tEfNS_4arch4Sm80ELb0ELb0ELb0ELb1ELb0ELb1ELb1ELb1EEENS1_21CollectiveEpilogueFwdINS6_IJS8_SA_S9_EEENS6_IJNS7_ILi1EEESI_SI_EEESC_SE_Li256ELb1ELb1ELb1ELb0EEENS1_36VarlenDynamicPersistentTileSchedulerILi128ELi48ELi256ELi256ELb1ELb1ELb0ELb0ELb1ELb1EEEEEEEEEvNT_6ParamsE)
        /*0014*/ 	.short	0x0160
        /*0016*/ 	.short	0x0438


	//----- nvinfo : EIATTR_CBANK_PARAM_SIZE
	.align		4
.L_1012:
        /*0018*/ 	.byte	0x03, 0x19
        /*001a*/ 	.short	0x0438


	//----- nvinfo : EIATTR_KPARAM_INFO
	.align		4
        /*001c*/ 	.byte	0x04, 0x17
        /*001e*/ 	.short	(.L_1014 - .L_1013)
.L_1013:
        /*0020*/ 	.word	0x00000000
        /*0024*/ 	.short	0x0000
        /*0026*/ 	.short	0x0000
        /*0028*/ 	.byte	0x00, 0xf0, 0xe1, 0x10


	//----- nvinfo : EIATTR_MAXREG_COUNT
	.align		4
.L_1014:
        /*002c*/ 	.byte	0x03, 0x1b
        /*002e*/ 	.short	0x00ff


	//----- nvinfo : EIATTR_NUM_BARRIERS
	.align		4
        /*0030*/ 	.byte	0x02, 0x4c
        /*0032*/ 	.byte	0x06
	.zero		1


	//----- nvinfo : EIATTR_ANNOTATIONS
	.align		4
        /*0034*/ 	.byte	0x04, 0x55
        /*0036*/ 	.short	(.L_1016 - .L_1015)


	//   ....[0]....
.L_1015:
        /* <DEDUP_REMOVED lines=48> */


	//----- nvinfo : EIATTR_MERCURY_ISA_VERSION
	.align		4
.L_1016:
        /*0328*/ 	.byte	0x03, 0x5f
        /*032a*/ 	.short	0x0000


	//----- nvinfo : EIATTR_INT_WARP_WIDE_INSTR_OFFSETS
	.align		4
        /*032c*/ 	.byte	0x04, 0x31
        /*032e*/ 	.short	(.L_1018 - .L_1017)


	//   ....[0]....
.L_1017:
        /*0330*/ 	.word	0x000160a0


	//   ....[1]....
        /*0334*/ 	.word	0x00016120


	//----- nvinfo : EIATTR_COOP_GROUP_MASK_REGIDS
	.align		4
.L_1018:
        /*0338*/ 	.byte	0x04, 0x29
        /*033a*/ 	.short	(.L_1020 - .L_1019)


	//   ....[0]....
.L_1019:
        /*033c*/ 	.word	0xffffffff


	//   ....[1]....
        /*0340*/ 	.word	0xffffffff


	//   ....[2]....
        /*0344*/ 	.word	0xffffffff


	//   ....[3]....
        /*0348*/ 	.word	0xffffffff


	//   ....[4]....
        /*034c*/ 	.word	0xffffffff


	//   ....[5]....
        /*0350*/ 	.word	0xffffffff


	//   ....[6]....
        /*0354*/ 	.word	0xffffffff


	//   ....[7]....
        /*0358*/ 	.word	0xffffffff


	//   ....[8]....
        /*035c*/ 	.word	0xffffffff


	//   ....[9]....
        /*0360*/ 	.word	0xffffffff


	//   ....[10]....
        /*0364*/ 	.word	0xffffffff


	//   ....[11]....
        /*0368*/ 	.word	0xffffffff


	//   ....[12]....
        /*036c*/ 	.word	0xffffffff


	//   ....[13]....
        /*0370*/ 	.word	0xffffffff


	//   ....[14]....
        /*0374*/ 	.word	0xffffffff


	//   ....[15]....
        /*0378*/ 	.word	0xffffffff


	//   ....[16]....
        /*037c*/ 	.word	0xffffffff


	//   ....[17]....
        /*0380*/ 	.word	0xffffffff


	//   ....[18]....
        /*0384*/ 	.word	0xffffffff


	//   ....[19]....
        /*0388*/ 	.word	0xffffffff


	//   ....[20]....
        /*038c*/ 	.word	0xffffffff


	//   ....[21]....
        /*0390*/ 	.word	0xffffffff


	//   ....[22]....
        /*0394*/ 	.word	0xffffffff


	//   ....[23]....
        /*0398*/ 	.word	0xffffffff


	//   ....[24]....
        /*039c*/ 	.word	0xffffffff


	//   ....[25]....
        /*03a0*/ 	.word	0xffffffff


	//   ....[26]....
        /*03a4*/ 	.word	0xffffffff


	//   ....[27]....
        /*03a8*/ 	.word	0xffffffff


	//   ....[28]....
        /*03ac*/ 	.word	0xffffffff


	//   ....[29]....
        /*03b0*/ 	.word	0xffffffff


	//   ....[30]....
        /*03b4*/ 	.word	0xffffffff


	//   ....[31]....
        /*03b8*/ 	.word	0xffffffff


	//   ....[32]....
        /*03bc*/ 	.word	0xffffffff


	//   ....[33]....
        /*03c0*/ 	.word	0xffffffff


	//   ....[34]....
        /*03c4*/ 	.word	0xffffffff


	//   ....[35]....
        /*03c8*/ 	.word	0xffffffff


	//   ....[36]....
        /*03cc*/ 	.word	0xffffffff


	//   ....[37]....
        /*03d0*/ 	.word	0xffffffff


	//   ....[38]....
        /*03d4*/ 	.word	0xffffffff


	//   ....[39]....
        /*03d8*/ 	.word	0xffffffff


	//   ....[40]....
        /*03dc*/ 	.word	0xffffffff


	//   ....[41]....
        /*03e0*/ 	.word	0xffffffff


	//   ....[42]....
        /*03e4*/ 	.word	0xffffffff


	//   ....[43]....
        /*03e8*/ 	.word	0xffffffff


	//   ....[44]....
        /*03ec*/ 	.word	0xffffffff


	//   ....[45]....
        /*03f0*/ 	.word	0xffffffff


	//   ....[46]....
        /*03f4*/ 	.word	0xffffffff


	//   ....[47]....
        /*03f8*/ 	.word	0xffffffff


	//   ....[48]....
        /*03fc*/ 	.word	0xffffffff


	//   ....[49]....
        /*0400*/ 	.word	0xffffffff


	//   ....[50]....
        /*0404*/ 	.word	0xffffffff


	//   ....[51]....
        /*0408*/ 	.word	0xffffffff


	//   ....[52]....
        /*040c*/ 	.word	0xffffffff


	//   ....[53]....
        /*0410*/ 	.word	0xffffffff


	//   ....[54]....
        /*0414*/ 	.word	0xffffffff


	//   ....[55]....
        /*0418*/ 	.word	0xffffffff


	//   ....[56]....
        /*041c*/ 	.word	0xffffffff


	//   ....[57]....
        /*0420*/ 	.word	0xffffffff


	//   ....[58]....
        /*0424*/ 	.word	0xffffffff


	//   ....[59]....
        /*0428*/ 	.word	0xffffffff


	//   ....[60]....
        /*042c*/ 	.word	0xffffffff


	//   ....[61]....
        /*0430*/ 	.word	0xffffffff


	//   ....[62]....
        /*0434*/ 	.word	0xffffffff


	//   ....[63]....
        /*0438*/ 	.word	0xffffffff


	//   ....[64]....
        /*043c*/ 	.word	0xffffffff


	//   ....[65]....
        /*0440*/ 	.word	0xffffffff


	//   ....[66]....
        /*0444*/ 	.word	0xffffffff


	//   ....[67]....
        /*0448*/ 	.word	0xffffffff


	//   ....[68]....
        /*044c*/ 	.word	0xffffffff


	//   ....[69]....
        /*0450*/ 	.word	0xffffffff


	//   ....[70]....
        /*0454*/ 	.word	0xffffffff


	//   ....[71]....
        /*0458*/ 	.word	0xffffffff


	//   ....[72]....
        /*045c*/ 	.word	0xffffffff


	//   ....[73]....
        /*0460*/ 	.word	0xffffffff


	//   ....[74]....
        /*0464*/ 	.word	0xffffffff


	//   ....[75]....
        /*0468*/ 	.word	0xffffffff


	//   ....[76]....
        /*046c*/ 	.word	0xffffffff


	//   ....[77]....
        /*0470*/ 	.word	0xffffffff


	//   ....[78]....
        /*0474*/ 	.word	0xffffffff


	//   ....[79]....
        /*0478*/ 	.word	0xffffffff


	//   ....[80]....
        /*047c*/ 	.word	0xffffffff


	//   ....[81]....
        /*0480*/ 	.word	0xffffffff


	//   ....[82]....
        /*0484*/ 	.word	0xffffffff


	//   ....[83]....
        /*0488*/ 	.word	0xffffffff


	//   ....[84]....
        /*048c*/ 	.word	0xffffffff


	//   ....[85]....
        /*0490*/ 	.word	0xffffffff


	//   ....[86]....
        /*0494*/ 	.word	0xffffffff


	//   ....[87]....
        /*0498*/ 	.word	0xffffffff


	//   ....[88]....
        /*049c*/ 	.word	0xffffffff


	//   ....[89]....
        /*04a0*/ 	.word	0xffffffff


	//   ....[90]....
        /*04a4*/ 	.word	0xffffffff


	//   ....[91]....
        /*04a8*/ 	.word	0xffffffff


	//   ....[92]....
        /*04ac*/ 	.word	0xffffffff


	//   ....[93]....
        /*04b0*/ 	.word	0xffffffff


	//   ....[94]....
        /*04b4*/ 	.word	0xffffffff


	//   ....[95]....
        /*04b8*/ 	.word	0xffffffff


	//   ....[96]....
        /*04bc*/ 	.word	0xffffffff


	//   ....[97]....
        /*04c0*/ 	.word	0xffffffff


	//   ....[98]....
        /*04c4*/ 	.word	0xffffffff


	//   ....[99]....
        /*04c8*/ 	.word	0xffffffff


	//   ....[100]....
        /*04cc*/ 	.word	0xffffffff


	//   ....[101]....
        /*04d0*/ 	.word	0xffffffff


	//   ....[102]....
        /*04d4*/ 	.word	0xffffffff


	//   ....[103]....
        /*04d8*/ 	.word	0xffffffff


	//   ....[104]....
        /*04dc*/ 	.word	0xffffffff


	//   ....[105]....
        /*04e0*/ 	.word	0xffffffff


	//   ....[106]....
        /*04e4*/ 	.word	0xffffffff


	//   ....[107]....
        /*04e8*/ 	.word	0xffffffff


	//   ....[108]....
        /*04ec*/ 	.word	0xffffffff


	//   ....[109]....
        /*04f0*/ 	.word	0xffffffff


	//   ....[110]....
        /*04f4*/ 	.word	0xffffffff


	//   ....[111]....
        /*04f8*/ 	.word	0xffffffff


	//   ....[112]....
        /*04fc*/ 	.word	0xffffffff


	//   ....[113]....
        /*0500*/ 	.word	0xffffffff


	//   ....[114]....
        /*0504*/ 	.word	0xffffffff


	//   ....[115]....
        /*0508*/ 	.word	0xffffffff


	//   ....[116]....
        /*050c*/ 	.word	0xffffffff


	//   ....[117]....
        /*0510*/ 	.word	0xffffffff


	//   ....[118]....
        /*0514*/ 	.word	0xffffffff


	//   ....[119]....
        /*0518*/ 	.word	0xffffffff


	//   ....[120]....
        /*051c*/ 	.word	0xffffffff


	//   ....[121]....
        /*0520*/ 	.word	0xffffffff


	//   ....[122]....
        /*0524*/ 	.word	0xffffffff


	//   ....[123]....
        /*0528*/ 	.word	0xffffffff


	//   ....[124]....
        /*052c*/ 	.word	0xffffffff


	//   ....[125]....
        /*0530*/ 	.word	0xffffffff


	//   ....[126]....
        /*0534*/ 	.word	0xffffffff


	//   ....[127]....
        /*0538*/ 	.word	0xffffffff


	//   ....[128]....
        /*053c*/ 	.word	0xffffffff


	//   ....[129]....
        /*0540*/ 	.word	0xffffffff


	//   ....[130]....
        /*0544*/ 	.word	0xffffffff


	//   ....[131]....
        /*0548*/ 	.word	0xffffffff


	//   ....[132]....
        /*054c*/ 	.word	0xffffffff


	//   ....[133]....
        /*0550*/ 	.word	0xffffffff


	//   ....[134]....
        /*0554*/ 	.word	0xffffffff


	//   ....[135]....
        /*0558*/ 	.word	0xffffffff


	//   ....[136]....
        /*055c*/ 	.word	0xffffffff


	//   ....[137]....
        /*0560*/ 	.word	0xffffffff


	//   ....[138]....
        /*0564*/ 	.word	0xffffffff


	//   ....[139]....
        /*0568*/ 	.word	0xffffffff


	//   ....[140]....
        /*056c*/ 	.word	0xffffffff


	//   ....[141]....
        /*0570*/ 	.word	0xffffffff


	//   ....[142]....
        /*0574*/ 	.word	0xffffffff


	//   ....[143]....
        /*0578*/ 	.word	0xffffffff


	//   ....[144]....
        /*057c*/ 	.word	0xffffffff


	//   ....[145]....
        /*0580*/ 	.word	0xffffffff


	//   ....[146]....
        /*0584*/ 	.word	0xffffffff


	//----- nvinfo : EIATTR_COOP_GROUP_INSTR_OFFSETS
	.align		4
.L_1020:
        /*0588*/ 	.byte	0x04, 0x28
        /*058a*/ 	.short	(.L_1022 - .L_1021)


	//   ....[0]....
.L_1021:
        /*058c*/ 	.word	0x00000050


	//   ....[1]....
        /*0590*/ 	.word	0x00000200


	//   ....[2]....
        /*0594*/ 	.word	0x00000230


	//   ....[3]....
        /*0598*/ 	.word	0x00000260


	//   ....[4]....
        /*059c*/ 	.word	0x00000290


	//   ....[5]....
        /*05a0*/ 	.word	0x000002c0


	//   ....[6]....
        /*05a4*/ 	.word	0x000002f0


	//   ....[7]....
        /*05a8*/ 	.word	0x00000460


	//   ....[8]....
        /*05ac*/ 	.word	0x000004a0


	//   ....[9]....
        /*05b0*/ 	.word	0x000004d0


	//   ....[10]....
        /*05b4*/ 	.word	0x00000500


	//   ....[11]....
        /*05b8*/ 	.word	0x00000530


	//   ....[12]....
        /*05bc*/ 	.word	0x00000560


	//   ....[13]....
        /*05c0*/ 	.word	0x000005f0


	//   ....[14]....
        /*05c4*/ 	.word	0x00000620


	//   ....[15]....
        /*05c8*/ 	.word	0x00000630


	//   ....[16]....
        /*05cc*/ 	.word	0x000006a0


	//   ....[17]....
        /*05d0*/ 	.word	0x00009570


	//   ....[18]....
        /*05d4*/ 	.word	0x00009590


	//   ....[19]....
        /*05d8*/ 	.word	0x00009750


	//   ....[20]....
        /*05dc*/ 	.word	0x00009760


	//   ....[21]....
        /*05e0*/ 	.word	0x000098c0


	//   ....[22]....
        /*05e4*/ 	.word	0x000098e0


	//   ....[23]....
        /*05e8*/ 	.word	0x00009a40


	//   ....[24]....
        /*05ec*/ 	.word	0x00009a50


	//   ....[25]....
        /*05f0*/ 	.word	0x00009fa0


	//   ....[26]....
        /*05f4*/ 	.word	0x00009fe0


	//   ....[27]....
        /*05f8*/ 	.word	0x0000a020


	//   ....[28]....
        /*05fc*/ 	.word	0x0000a050


	//   ....[29]....
        /*0600*/ 	.word	0x0000d130


	//   ....[30]....
        /*0604*/ 	.word	0x0000d170


	//   ....[31]....
        /*0608*/ 	.word	0x0000d1b0


	//   ....[32]....
        /*060c*/ 	.word	0x0000d1e0


	//   ....[33]....
        /*0610*/ 	.word	0x00011bc0


	//   ....[34]....
        /*0614*/ 	.word	0x00011cf0


	//   ....[35]....
        /*0618*/ 	.word	0x00011d20


	//   ....[36]....
        /*061c*/ 	.word	0x00011d80


	//   ....[37]....
        /*0620*/ 	.word	0x00013f10


	//   ....[38]....
        /*0624*/ 	.word	0x00013f30


	//   ....[39]....
        /*0628*/ 	.word	0x00013f40


	//   ....[40]....
        /*062c*/ 	.word	0x00013f70


	//   ....[41]....
        /*0630*/ 	.word	0x00015680


	//   ....[42]....
        /*0634*/ 	.word	0x00015690


	//   ....[43]....
        /*0638*/ 	.word	0x000156c0


	//   ....[44]....
        /*063c*/ 	.word	0x000156d0


	//   ....[45]....
        /*0640*/ 	.word	0x00016f70


	//   ....[46]....
        /*0644*/ 	.word	0x00016f80


	//   ....[47]....
        /*0648*/ 	.word	0x00016fa0


	//   ....[48]....
        /*064c*/ 	.word	0x00016fc0


	//   ....[49]....
        /*0650*/ 	.word	0x00017380


	//   ....[50]....
        /*0654*/ 	.word	0x000173a0


	//   ....[51]....
        /*0658*/ 	.word	0x00017560


	//   ....[52]....
        /*065c*/ 	.word	0x00017570


	//   ....[53]....
        /*0660*/ 	.word	0x000176e0


	//   ....[54]....
        /*0664*/ 	.word	0x00017700


	//   ....[55]....
        /*0668*/ 	.word	0x00017870


	//   ....[56]....
        /*066c*/ 	.word	0x00017880


	//   ....[57]....
        /*0670*/ 	.word	0x00017c00


	//   ....[58]....
        /*0674*/ 	.word	0x00017c20


	//   ....[59]....
        /*0678*/ 	.word	0x00018900


	//   ....[60]....
        /*067c*/ 	.word	0x00018910


	//   ....[61]....
        /*0680*/ 	.word	0x00019d70


	//   ....[62]....
        /*0684*/ 	.word	0x00019d90


	//   ....[63]....
        /*0688*/ 	.word	0x00019f60


	//   ....[64]....
        /*068c*/ 	.word	0x00019f70


	//   ....[65]....
        /*0690*/ 	.word	0x0001a0e0


	//   ....[66]....
        /*0694*/ 	.word	0x0001a100


	//   ....[67]....
        /*0698*/ 	.word	0x0001a270


	//   ....[68]....
        /*069c*/ 	.word	0x0001a280


	//   ....[69]....
        /*06a0*/ 	.word	0x0001a4b0


	//   ....[70]....
        /*06a4*/ 	.word	0x0001a4d0


	//   ....[71]....
        /*06a8*/ 	.word	0x0001a600


	//   ....[72]....
        /*06ac*/ 	.word	0x0001a640


	//   ....[73]....
        /*06b0*/ 	.word	0x0001a670


	//   ....[74]....
        /*06b4*/ 	.word	0x0001a6a0


	//   ....[75]....
        /*06b8*/ 	.word	0x0001a6d0


	//   ....[76]....
        /*06bc*/ 	.word	0x0001a700


	//   ....[77]....
        /*06c0*/ 	.word	0x0001a860


	//   ....[78]....
        /*06c4*/ 	.word	0x0001a8a0


	//   ....[79]....
        /*06c8*/ 	.word	0x0001a8d0


	//   ....[80]....
        /*06cc*/ 	.word	0x0001a900


	//   ....[81]....
        /*06d0*/ 	.word	0x0001a930


	//   ....[82]....
        /*06d4*/ 	.word	0x0001a960


	//   ....[83]....
        /*06d8*/ 	.word	0x0001a9f0


	//   ....[84]....
        /*06dc*/ 	.word	0x0001aa20


	//   ....[85]....
        /*06e0*/ 	.word	0x0001aa30


	//   ....[86]....
        /*06e4*/ 	.word	0x0001aa90


	//   ....[87]....
        /*06e8*/ 	.word	0x0001b080


	//   ....[88]....
        /*06ec*/ 	.word	0x0001b0e0


	//   ....[89]....
        /*06f0*/ 	.word	0x0001b130


	//   ....[90]....
        /*06f4*/ 	.word	0x0001b180


	//   ....[91]....
        /*06f8*/ 	.word	0x0001b1d0


	//   ....[92]....
        /*06fc*/ 	.word	0x0001b240


	//   ....[93]....
        /*0700*/ 	.word	0x0001b280


	//   ....[94]....
        /*0704*/ 	.word	0x0001b2f0


	//   ....[95]....
        /*0708*/ 	.word	0x0001b360


	//   ....[96]....
        /*070c*/ 	.word	0x0001b3c0


	//   ....[97]....
        /*0710*/ 	.word	0x0001b430


	//   ....[98]....
        /*0714*/ 	.word	0x0001b4a0


	//   ....[99]....
        /*0718*/ 	.word	0x0001b500


	//   ....[100]....
        /*071c*/ 	.word	0x0001b560


	//   ....[101]....
        /*0720*/ 	.word	0x0001b5c0


	//   ....[102]....
        /*0724*/ 	.word	0x0001b630


	//   ....[103]....
        /*0728*/ 	.word	0x0001b690


	//   ....[104]....
        /*072c*/ 	.word	0x0001b6f0


	//   ....[105]....
        /*0730*/ 	.word	0x0001b760


	//   ....[106]....
        /*0734*/ 	.word	0x0001b7b0


	//   ....[107]....
        /*0738*/ 	.word	0x0001b800


	//   ....[108]....
        /*073c*/ 	.word	0x0001b850


	//   ....[109]....
        /*0740*/ 	.word	0x0001b8c0


	//   ....[110]....
        /*0744*/ 	.word	0x0001b930


	//   ....[111]....
        /*0748*/ 	.word	0x0001b990


	//   ....[112]....
        /*074c*/ 	.word	0x0001b9f0


	//   ....[113]....
        /*0750*/ 	.word	0x0001ba50


	//   ....[114]....
        /*0754*/ 	.word	0x0001bac0


	//   ....[115]....
        /*0758*/ 	.word	0x0001bb20


	//   ....[116]....
        /*075c*/ 	.word	0x0001bb80


	//   ....[117]....
        /*0760*/ 	.word	0x0001bbe0


	//   ....[118]....
        /*0764*/ 	.word	0x0001bc50


	//   ....[119]....
        /*0768*/ 	.word	0x0001bcb0


	//   ....[120]....
        /*076c*/ 	.word	0x0001bd10


	//   ....[121]....
        /*0770*/ 	.word	0x0001bd70


	//   ....[122]....
        /*0774*/ 	.word	0x0001bde0


	//   ....[123]....
        /*0778*/ 	.word	0x0001be40


	//   ....[124]....
        /*077c*/ 	.word	0x0001bea0


	//   ....[125]....
        /*0780*/ 	.word	0x0001bf00


	//   ....[126]....
        /*0784*/ 	.word	0x0001bf70


	//   ....[127]....
        /*0788*/ 	.word	0x0001bfd0


	//   ....[128]....
        /*078c*/ 	.word	0x0001c030


	//   ....[129]....
        /*0790*/ 	.word	0x0001c090


	//   ....[130]....
        /*0794*/ 	.word	0x0001c100


	//   ....[131]....
        /*0798*/ 	.word	0x0001c150


	//   ....[132]....
        /*079c*/ 	.word	0x0001c190


	//   ....[133]....
        /*07a0*/ 	.word	0x0001c1e0


	//   ....[134]....
        /*07a4*/ 	.word	0x0001c230


	//   ....[135]....
        /*07a8*/ 	.word	0x0001c280


	//   ....[136]....
        /*07ac*/ 	.word	0x0001c2f0


	//   ....[137]....
        /*07b0*/ 	.word	0x0001c330


	//   ....[138]....
        /*07b4*/ 	.word	0x0001c380


	//   ....[139]....
        /*07b8*/ 	.word	0x0001c3d0


	//   ....[140]....
        /*07bc*/ 	.word	0x0001c420


	//   ....[141]....
        /*07c0*/ 	.word	0x0001c470


	//   ....[142]....
        /*07c4*/ 	.word	0x0001c4e0


	//   ....[143]....
        /*07c8*/ 	.word	0x0001c520


	//   ....[144]....
        /*07cc*/ 	.word	0x0001c590


	//   ....[145]....
        /*07d0*/ 	.word	0x0001c5f0


	//   ....[146]....
        /*07d4*/ 	.word	0x0001c650


	//----- nvinfo : EIATTR_EXIT_INSTR_OFFSETS
	.align		4
.L_1022:
        /*07d8*/ 	.byte	0x04, 0x1c
        /*07da*/ 	.short	(.L_1024 - .L_1023)


	//   ....[0]....
.L_1023:
        /*07dc*/ 	.word	0x00000c10


	//   ....[1]....
        /*07e0*/ 	.word	0x0001b040


	//----- nvinfo : EIATTR_MAX_THREADS
	.align		4
.L_1024:
        /*07e4*/ 	.byte	0x04, 0x05
        /*07e6*/ 	.short	(.L_1026 - .L_1025)
.L_1025:
        /*07e8*/ 	.word	0x00000100
        /*07ec*/ 	.word	0x00000001
        /*07f0*/ 	.word	0x00000001


	//----- nvinfo : EIATTR_CRS_STACK_SIZE
	.align		4
.L_1026:
        /*07f4*/ 	.byte	0x04, 0x1e
        /*07f6*/ 	.short	(.L_1028 - .L_1027)
.L_1027:
        /*07f8*/ 	.word	0x00000000
.L_1028:


//--------------------- .nv.info._ZN7cutlass13device_kernelIN5flash19enable_sm80_to_sm89INS1_16FlashAttnFwdSm80INS1_25CollectiveMainloopFwdSm80ILi8ELi1ELb0EN4cute5tupleIJNS5_1CILi128EEENS7_ILi64EEENS7_ILi256EEEEEELi256ENS_10bfloat16_tEfNS_4arch4Sm80ELb0ELb1ELb0ELb0ELb0ELb0ELb1ELb1EEENS1_21CollectiveEpilogueFwdINS6_IJS8_SA_S9_EEENS6_IJNS7_ILi1EEESI_SI_EEESC_SE_Li256ELb0ELb1ELb1ELb0EEENS1_19SingleTileSchedulerILb0ELb1ELb1ELi128EEEEEEEEEvNT_6ParamsE --------------------------
	.section	.nv.info._ZN7cutlass13device_kernelIN5flash19enable_sm80_to_sm89INS1_16FlashAttnFwdSm80INS1_25CollectiveMainloopFwdSm80ILi8ELi1ELb0EN4cute5tupleIJNS5_1CILi128EEENS7_ILi64EEENS7_ILi256EEEEEELi256ENS_10bfloat16_tEfNS_4arch4Sm80ELb0ELb1ELb0ELb0ELb0ELb0ELb1ELb1EEENS1_21CollectiveEpilogueFwdINS6_IJS8_SA_S9_EEENS6_IJNS7_ILi1EEESI_SI_EEESC_SE_Li256ELb0ELb1ELb1ELb0EEENS1_19SingleTileSchedulerILb0ELb1ELb1ELi128EEEEEEEEEvNT_6ParamsE,"",@"SHT_CUDA_INFO"
	.sectionflags	@""
	.align	4


	//----- nvinfo : EIATTR_CUDA_API_VERSION
	.align		4
        /*0000*/ 	.byte	0x04, 0x37
        /*0002*/ 	.short	(.L_1030 - .L_1029)
.L_1029:
        /*0004*/ 	.word	0x00000082


	//----- nvinfo : EIATTR_SW2861232_WAR
	.align		4
.L_1030:
        /*0008*/ 	.byte	0x01, 0x35
	.zero		2


	//----- nvinfo : EIATTR_PARAM_CBANK
	.align		4
        /*000c*/ 	.byte	0x04, 0x0a
        /*000e*/ 	.short	(.L_1032 - .L_1031)
	.align		4
.L_1031:
        /*0010*/ 	.word	index@(.nv.constant0._ZN7cutlass13device_kernelIN5flash19enable_sm80_to_sm89INS1_16FlashAttnFwdSm80INS1_25CollectiveMainloopFwdSm80ILi8ELi1ELb0EN4cute5tupleIJNS5_1CILi128EEENS7_ILi64EEENS7_ILi256EEEEEELi256ENS_10bfloat16_tEfNS_4arch4Sm80ELb0ELb1ELb0ELb0ELb0ELb0ELb1ELb1EEENS1_21CollectiveEpilogueFwdINS6_IJS8_SA_S9_EEENS6_IJNS7_ILi1EEESI_SI_EEESC_SE_Li256ELb0ELb1ELb1ELb0EEENS1_19SingleTileSchedulerILb0ELb1ELb1ELi128EEEEEEEEEvNT_6ParamsE)
        /*0014*/ 	.short	0x0160
        /*0016*/ 	.short	0x0418


	//----- nvinfo : EIATTR_CBANK_PARAM_SIZE
	.align		4
.L_1032:
        /*0018*/ 	.byte	0x03, 0x19
        /*001a*/ 	.short	0x0418


	//----- nvinfo : EIATTR_KPARAM_INFO
	.align		4
        /*001c*/ 	.byte	0x04, 0x17
        /*001e*/ 	.short	(.L_1034 - .L_1033)
.L_1033:
        /*0020*/ 	.word	0x00000000
        /*0024*/ 	.short	0x0000
        /*0026*/ 	.short	0x0000
        /*0028*/ 	.byte	0x00, 0xf0, 0x61, 0x10


	//----- nvinfo : EIATTR_MAXREG_COUNT
	.align		4
.L_1034:
        /*002c*/ 	.byte	0x03, 0x1b
        /*002e*/ 	.short	0x00ff


	//----- nvinfo : EIATTR_NUM_BARRIERS
	.align		4
        /*0030*/ 	.byte	0x02, 0x4c
        /*0032*/ 	.byte	0x02
	.zero		1


	//----- nvinfo : EIATTR_ANNOTATIONS
	.align		4
        /*0034*/ 	.byte	0x04, 0x55
        /*0036*/ 	.short	(.L_1036 - .L_1035)


	//   ....[0]....
.L_1035:
        /* <DEDUP_REMOVED lines=25> */


	//----- nvinfo : EIATTR_MERCURY_ISA_VERSION
	.align		4
.L_1036:
        /*01b8*/ 	.byte	0x03, 0x5f
        /*01ba*/ 	.short	0x0000


	//----- nvinfo : EIATTR_COOP_GROUP_MASK_REGIDS
	.align		4
        /*01bc*/ 	.byte	0x04, 0x29
        /*01be*/ 	.short	(.L_1038 - .L_1037)


	//   ....[0]....
.L_1037:
        /*01c0*/ 	.word	0xffffffff


	//   ....[1]....
        /*01c4*/ 	.word	0xffffffff


	//   ....[2]....
        /*01c8*/ 	.word	0xffffffff


	//   ....[3]....
        /*01cc*/ 	.word	0xffffffff


	//   ....[4]....
        /*01d0*/ 	.word	0xffffffff


	//   ....[5]....
        /*01d4*/ 	.word	0xffffffff


	//   ....[6]....
        /*01d8*/ 	.word	0xffffffff


	//   ....[7]....
        /*01dc*/ 	.word	0xffffffff


	//   ....[8]....
        /*01e0*/ 	.word	0xffffffff


	//   ....[9]....
        /*01e4*/ 	.word	0xffffffff


	//   ....[10]....
        /*01e8*/ 	.word	0xffffffff


	//   ....[11]....
        /*01ec*/ 	.word	0xffffffff


	//   ....[12]....
        /*01f0*/ 	.word	0xffffffff


	//   ....[13]....
        /*01f4*/ 	.word	0xffffffff


	//   ....[14]....
        /*01f8*/ 	.word	0xffffffff


	//   ....[15]....
        /*01fc*/ 	.word	0xffffffff


	//   ....[16]....
        /*0200*/ 	.word	0xffffffff


	//   ....[17]....
        /*0204*/ 	.word	0xffffffff


	//   ....[18]....
        /*0208*/ 	.word	0xffffffff


	//   ....[19]....
        /*020c*/ 	.word	0xffffffff


	//   ....[20]....
        /*0210*/ 	.word	0xffffffff


	//   ....[21]....
        /*0214*/ 	.word	0xffffffff


	//   ....[22]....
        /*0218*/ 	.word	0xffffffff


	//   ....[23]....
        /*021c*/ 	.word	0xffffffff


	//   ....[24]....
        /*0220*/ 	.word	0xffffffff


	//   ....[25]....
        /*0224*/ 	.word	0xffffffff


	//   ....[26]....
        /*0228*/ 	.word	0xffffffff


	//   ....[27]....
        /*022c*/ 	.word	0xffffffff


	//   ....[28]....
        /*0230*/ 	.word	0xffffffff


	//   ....[29]....
        /*0234*/ 	.word	0xffffffff


	//   ....[30]....
        /*0238*/ 	.word	0xffffffff


	//   ....[31]....
        /*023c*/ 	.word	0xffffffff


	//   ....[32]....
        /*0240*/ 	.word	0xffffffff


	//   ....[33]....
        /*0244*/ 	.word	0xffffffff


	//   ....[34]....
        /*0248*/ 	.word	0xffffffff


	//   ....[35]....
        /*024c*/ 	.word	0xffffffff


	//   ....[36]....
        /*0250*/ 	.word	0xffffffff


	//   ....[37]....
        /*0254*/ 	.word	0xffffffff


	//   ....[38]....
        /*0258*/ 	.word	0xffffffff


	//   ....[39]....
        /*025c*/ 	.word	0xffffffff


	//   ....[40]....
        /*0260*/ 	.word	0xffffffff


	//   ....[41]....
        /*0264*/ 	.word	0xffffffff


	//   ....[42]....
        /*0268*/ 	.word	0xffffffff


	//----- nvinfo : EIATTR_COOP_GROUP_INSTR_OFFSETS
	.align		4
.L_1038:
        /*026c*/ 	.byte	0x04, 0x28
        /*026e*/ 	.short	(.L_1040 - .L_1039)


	//   ....[0]....
.L_1039:
        /*0270*/ 	.word	0x00000060


	//   ....[1]....
        /*0274*/ 	.word	0x000013a0


	//   ....[2]....
        /*0278*/ 	.word	0x00001410


	//   ....[3]....
        /*027c*/ 	.word	0x00001760


	//   ....[4]....
        /*0280*/ 	.word	0x00001810


	//   ....[5]....
        /*0284*/ 	.word	0x00001a40


	//   ....[6]....
        /*0288*/ 	.word	0x00001a70


	//   ....[7]....
        /*028c*/ 	.word	0x00001c60


	//   ....[8]....
        /*0290*/ 	.word	0x00001ca0


	//   ....[9]....
        /*0294*/ 	.word	0x00003700


	//   ....[10]....
        /*0298*/ 	.word	0x000038c0


	//   ....[11]....
        /*029c*/ 	.word	0x000041f0


	//   ....[12]....
        /*02a0*/ 	.word	0x00004350


	//   ....[13]....
        /*02a4*/ 	.word	0x00004360


	//   ....[14]....
        /*02a8*/ 	.word	0x00004400


	//   ....[15]....
        /*02ac*/ 	.word	0x00007ab0


	//   ....[16]....
        /*02b0*/ 	.word	0x00007c90


	//   ....[17]....
        /*02b4*/ 	.word	0x00008540


	//   ....[18]....
        /*02b8*/ 	.word	0x000086a0


	//   ....[19]....
        /*02bc*/ 	.word	0x000086e0


	//   ....[20]....
        /*02c0*/ 	.word	0x00008700


	//   ....[21]....
        /*02c4*/ 	.word	0x0000ba20


	//   ....[22]....
        /*02c8*/ 	.word	0x0000ba50


	//   ....[23]....
        /*02cc*/ 	.word	0x0000ba80


	//   ....[24]....
        /*02d0*/ 	.word	0x0000baa0


	//   ....[25]....
        /*02d4*/ 	.word	0x0000eff0


	//   ....[26]....
        /*02d8*/ 	.word	0x0000f270


	//   ....[27]....
        /*02dc*/ 	.word	0x0000faa0


	//   ....[28]....
        /*02e0*/ 	.word	0x0000fc90


	//   ....[29]....
        /*02e4*/ 	.word	0x0000fcb0


	//   ....[30]....
        /*02e8*/ 	.word	0x0000fd20


	//   ....[31]....
        /*02ec*/ 	.word	0x00011910


	//   ....[32]....
        /*02f0*/ 	.word	0x00011940


	//   ....[33]....
        /*02f4*/ 	.word	0x00011980


	//   ....[34]....
        /*02f8*/ 	.word	0x00011990


	//   ....[35]....
        /*02fc*/ 	.word	0x00012880


	//   ....[36]....
        /*0300*/ 	.word	0x000128c0


	//   ....[37]....
        /*0304*/ 	.word	0x000128f0


	//   ....[38]....
        /*0308*/ 	.word	0x00012920


	//   ....[39]....
        /*030c*/ 	.word	0x00012a10


	//   ....[40]....
        /*0310*/ 	.word	0x00012a20


	//   ....[41]....
        /*0314*/ 	.word	0x00013630


	//   ....[42]....
        /*0318*/ 	.word	0x00013640


	//----- nvinfo : EIATTR_EXIT_INSTR_OFFSETS
	.align		4
.L_1040:
        /*031c*/ 	.byte	0x04, 0x1c
        /*031e*/ 	.short	(.L_1042 - .L_1041)


	//   ....[0]....
.L_1041:
        /*0320*/ 	.word	0x000001c0


	//   ....[1]....
        /*0324*/ 	.word	0x00013650


	//   ....[2]....
        /*0328*/ 	.word	0x000141f0


	//   ....[3]....
        /*032c*/ 	.word	0x00014240


	//   ....[4]....
        /*0330*/ 	.word	0x00014270


	//   ....[5]....
        /*0334*/ 	.word	0x000142d0


	//   ....[6]....
        /*0338*/ 	.word	0x00014560


	//----- nvinfo : EIATTR_CTAIDZ_USED
	.align		4
.L_1042:
        /*033c*/ 	.byte	0x01, 0x04
	.zero		2


	//----- nvinfo : EIATTR_MAX_THREADS
	.align		4
        /*0340*/ 	.byte	0x04, 0x05
        /*0342*/ 	.short	(.L_1044 - .L_1043)
.L_1043:
        /*0344*/ 	.word	0x00000100
        /*0348*/ 	.word	0x00000001
        /*034c*/ 	.word	0x00000001


	//----- nvinfo : EIATTR_CRS_STACK_SIZE
	.align		4
.L_1044:
        /*0350*/ 	.byte	0x04, 0x1e
        /*0352*/ 	.short	(.L_1046 - .L_1045)
.L_1045:
        /*0354*/ 	.word	0x00000000
.L_1046:


//--------------------- .nv.info._ZN7cutlass13device_kernelIN5flash19enable_sm80_to_sm89INS1_16FlashAttnFwdSm80INS1_25CollectiveMainloopFwdSm80ILi8ELi1ELb0EN4cute5tupleIJNS5_1CILi128EEENS7_ILi64EEENS7_ILi256EEEEEELi256ENS_10bfloat16_tEfNS_4arch4Sm80ELb0ELb1ELb0ELb1ELb0ELb0ELb1ELb1EEENS1_21CollectiveEpilogueFwdINS6_IJS8_SA_S9_EEENS6_IJNS7_ILi1EEESI_SI_EEESC_SE_Li256ELb1ELb1ELb1ELb0EEENS1_36VarlenDynamicPersistentTileSchedulerILi128ELi64ELi256ELi256ELb1ELb1ELb0ELb1ELb0ELb1EEEEEEEEEvNT_6ParamsE --------------------------
	.section	.nv.info._ZN7cutlass13device_kernelIN5flash19enable_sm80_to_sm89INS1_16FlashAttnFwdSm80INS1_25CollectiveMainloopFwdSm80ILi8ELi1ELb0EN4cute5tupleIJNS5_1CILi128EEENS7_ILi64EEENS7_ILi256EEEEEELi256ENS_10bfloat16_tEfNS_4arch4Sm80ELb0ELb1ELb0ELb1ELb0ELb0ELb1ELb1EEENS1_21CollectiveEpilogueFwdINS6_IJS8_SA_S9_EEENS6_IJNS7_ILi1EEESI_SI_EEESC_SE_Li256ELb1ELb1ELb1ELb0EEENS1_36VarlenDynamicPersistentTileSchedulerILi128ELi64ELi256ELi256ELb1ELb1ELb0ELb1ELb0ELb1EEEEEEEEEvNT_6ParamsE,"",@"SHT_CUDA_INFO"
	.sectionflags	@""
	.align	4


	//----- nvinfo : EIATTR_CUDA_API_VERSION
	.align		4
        /*0000*/ 	.byte	0x04, 0x37
        /*0002*/ 	.short	(.L_1048 - .L_1047)
.L_1047:
        /*0004*/ 	.word	0x00000082


	//----- nvinfo : EIATTR_SW2861232_WAR
	.align		4
.L_1048:
        /*0008*/ 	.byte	0x01, 0x35
	.zero		2


	//----- nvinfo : EIATTR_PARAM_CBANK
	.align		4
        /*000c*/ 	.byte	0x04, 0x0a
        /*000e*/ 	.short	(.L_1050 - .L_1049)
	.align		4
.L_1049:
        /*0010*/ 	.word	index@(.nv.constant0._ZN7cutlass13device_kernelIN5flash19enable_sm80_to_sm89INS1_16FlashAttnFwdSm80INS1_25CollectiveMainloopFwdSm80ILi8ELi1ELb0EN4cute5tupleIJNS5_1CILi128EEENS7_ILi64EEENS7_ILi256EEEEEELi256ENS_10bfloat16_tEfNS_4arch4Sm80ELb0ELb1ELb0ELb1ELb0ELb0ELb1ELb1EEENS1_21CollectiveEpilogueFwdINS6_IJS8_SA_S9_EEENS6_IJNS7_ILi1EEESI_SI_EEESC_SE_Li256ELb1ELb1ELb1ELb0EEENS1_36VarlenDynamicPersistentTileSchedulerILi128ELi64ELi256ELi256ELb1ELb1ELb0ELb1ELb0ELb1EEEEEEEEEvNT_6ParamsE)
        /*0014*/ 	.short	0x0160
        /*0016*/ 	.short	0x0438


	//----- nvinfo : EIATTR_CBANK_PARAM_SIZE
	.align		4
.L_1050:
        /*0018*/ 	.byte	0x03, 0x19
        /*001a*/ 	.short	0x0438


	//----- nvinfo : EIATTR_KPARAM_INFO
	.align		4
        /*001c*/ 	.byte	0x04, 0x17
        /*001e*/ 	.short	(.L_1052 - .L_1051)
.L_1051:
        /*0020*/ 	.word	0x00000000
        /*0024*/ 	.short	0x0000
        /*0026*/ 	.short	0x0000
        /*0028*/ 	.byte	0x00, 0xf0, 0xe1, 0x10


	//----- nvinfo : EIATTR_MAXREG_COUNT
	.align		4
.L_1052:
        /*002c*/ 	.byte	0x03, 0x1b
        /*002e*/ 	.short	0x00ff


	//----- nvinfo : EIATTR_NUM_BARRIERS
	.align		4
        /*0030*/ 	.byte	0x02, 0x4c
        /*0032*/ 	.byte	0x06
	.zero		1


	//----- nvinfo : EIATTR_ANNOTATIONS
	.align		4
        /*0034*/ 	.byte	0x04, 0x55
        /*0036*/ 	.short	(.L_1054 - .L_1053)


	//   ....[0]....
.L_1053:
        /* <DEDUP_REMOVED lines=68> */


	//----- nvinfo : EIATTR_MERCURY_ISA_VERSION
	.align		4
.L_1054:
        /*0468*/ 	.byte	0x03, 0x5f
        /*046a*/ 	.short	0x0000


	//----- nvinfo : EIATTR_INT_WARP_WIDE_INSTR_OFFSETS
	.align		4
        /*046c*/ 	.byte	0x04, 0x31
        /*046e*/ 	.short	(.L_1056 - .L_1055)


	//   ....[0]....
.L_1055:
        /*0470*/ 	.word	0x00012c50


	//   ....[1]....
        /*0474*/ 	.word	0x00012cd0


	//----- nvinfo : EIATTR_COOP_GROUP_MASK_REGIDS
	.align		4
.L_1056:
        /*0478*/ 	.byte	0x04, 0x29
        /*047a*/ 	.short	(.L_1058 - .L_1057)


	//   ....[0]....
.L_1057:
        /*047c*/ 	.word	0xffffffff


	//   ....[1]....
        /*0480*/ 	.word	0xffffffff


	//   ....[2]....
        /*0484*/ 	.word	0xffffffff


	//   ....[3]....
        /*0488*/ 	.word	0xffffffff


	//   ....[4]....
        /*048c*/ 	.word	0xffffffff


	//   ....[5]....
        /*0490*/ 	.word	0xffffffff


	//   ....[6]....
        /*0494*/ 	.word	0xffffffff


	//   ....[7]....
        /*0498*/ 	.word	0xffffffff


	//   ....[8]....
        /*049c*/ 	.word	0xffffffff


	//   ....[9]....
        /*04a0*/ 	.word	0xffffffff


	//   ....[10]....
        /*04a4*/ 	.word	0xffffffff


	//   ....[11]....
        /*04a8*/ 	.word	0xffffffff


	//   ....[12]....
        /*04ac*/ 	.word	0xffffffff


	//   ....[13]....
        /*04b0*/ 	.word	0xffffffff


	//   ....[14]....
        /*04b4*/ 	.word	0xffffffff


	//   ....[15]....
        /*04b8*/ 	.word	0xffffffff


	//   ....[16]....
        /*04bc*/ 	.word	0xffffffff


	//   ....[17]....
        /*04c0*/ 	.word	0xffffffff


	//   ....[18]....
        /*04c4*/ 	.word	0xffffffff


	//   ....[19]....
        /*04c8*/ 	.word	0xffffffff


	//   ....[20]....
        /*04cc*/ 	.word	0xffffffff


	//   ....[21]....
        /*04d0*/ 	.word	0xffffffff


	//   ....[22]....
        /*04d4*/ 	.word	0xffffffff


	//   ....[23]....
        /*04d8*/ 	.word	0xffffffff


	//   ....[24]....
        /*04dc*/ 	.word	0xffffffff


	//   ....[25]....
        /*04e0*/ 	.word	0xffffffff


	//   ....[26]....
        /*04e4*/ 	.word	0xffffffff


	//   ....[27]....
        /*04e8*/ 	.word	0xffffffff


	//   ....[28]....
        /*04ec*/ 	.word	0xffffffff


	//   ....[29]....
        /*04f0*/ 	.word	0xffffffff


	//   ....[30]....
        /*04f4*/ 	.word	0xffffffff


	//   ....[31]....
        /*04f8*/ 	.word	0xffffffff


	//   ....[32]....
        /*04fc*/ 	.word	0xffffffff


	//   ....[33]....
        /*0500*/ 	.word	0xffffffff


	//   ....[34]....
        /*0504*/ 	.word	0xffffffff


	//   ....[35]....
        /*0508*/ 	.word	0xffffffff


	//   ....[36]....
        /*050c*/ 	.word	0xffffffff


	//   ....[37]....
        /*0510*/ 	.word	0xffffffff


	//   ....[38]....
        /*0514*/ 	.word	0xffffffff


	//   ....[39]....
        /*0518*/ 	.word	0xffffffff


	//   ....[40]....
        /*051c*/ 	.word	0xffffffff


	//   ....[41]....
        /*0520*/ 	.word	0xffffffff


	//   ....[42]....
        /*0524*/ 	.word	0xffffffff


	//   ....[43]....
        /*0528*/ 	.word	0xffffffff


	//   ....[44]....
        /*052c*/ 	.word	0xffffffff


	//   ....[45]....
        /*0530*/ 	.word	0xffffffff


	//   ....[46]....
        /*0534*/ 	.word	0xffffffff


	//   ....[47]....
        /*0538*/ 	.word	0xffffffff


	//   ....[48]....
        /*053c*/ 	.word	0xffffffff


	//   ....[49]....
        /*0540*/ 	.word	0xffffffff


	//   ....[50]....
        /*0544*/ 	.word	0xffffffff


	//   ....[51]....
        /*0548*/ 	.word	0xffffffff


	//   ....[52]....
        /*054c*/ 	.word	0xffffffff


	//   ....[53]....
        /*0550*/ 	.word	0xffffffff


	//   ....[54]....
        /*0554*/ 	.word	0xffffffff


	//   ....[55]....
        /*0558*/ 	.word	0xffffffff


	//   ....[56]....
        /*055c*/ 	.word	0xffffffff


	//   ....[57]....
        /*0560*/ 	.word	0xffffffff


	//   ....[58]....
        /*0564*/ 	.word	0xffffffff


	//   ....[59]....
        /*0568*/ 	.word	0xffffffff


	//   ....[60]....
        /*056c*/ 	.word	0xffffffff


	//   ....[61]....
        /*0570*/ 	.word	0xffffffff


	//   ....[62]....
        /*0574*/ 	.word	0xffffffff


	//   ....[63]....
        /*0578*/ 	.word	0xffffffff


	//   ....[64]....
        /*057c*/ 	.word	0xffffffff


	//   ....[65]....
        /*0580*/ 	.word	0xffffffff


	//   ....[66]....
        /*0584*/ 	.word	0xffffffff


	//   ....[67]....
        /*0588*/ 	.word	0xffffffff


	//   ....[68]....
        /*058c*/ 	.word	0xffffffff


	//   ....[69]....
        /*0590*/ 	.word	0xffffffff


	//   ....[70]....
        /*0594*/ 	.word	0xffffffff


	//   ....[71]....
        /*0598*/ 	.word	0xffffffff


	//   ....[72]....
        /*059c*/ 	.word	0xffffffff


	//   ....[73]....
        /*05a0*/ 	.word	0xffffffff


	//   ....[74]....
        /*05a4*/ 	.word	0xffffffff


	//   ....[75]....
        /*05a8*/ 	.word	0xffffffff


	//   ....[76]....
        /*05ac*/ 	.word	0xffffffff


	//   ....[77]....
        /*05b0*/ 	.word	0xffffffff


	//   ....[78]....
        /*05b4*/ 	.word	0xffffffff


	//   ....[79]....
        /*05b8*/ 	.word	0xffffffff


	//   ....[80]....
        /*05bc*/ 	.word	0xffffffff


	//   ....[81]....
        /*05c0*/ 	.word	0xffffffff


	//   ....[82]....
        /*05c4*/ 	.word	0xffffffff


	//   ....[83]....
        /*05c8*/ 	.word	0xffffffff


	//   ....[84]....
        /*05cc*/ 	.word	0xffffffff


	//   ....[85]....
        /*05d0*/ 	.word	0xffffffff


	//   ....[86]....
        /*05d4*/ 	.word	0xffffffff


	//   ....[87]....
        /*05d8*/ 	.word	0xffffffff


	//   ....[88]....
        /*05dc*/ 	.word	0xffffffff


	//   ....[89]....
        /*05e0*/ 	.word	0xffffffff


	//   ....[90]....
        /*05e4*/ 	.word	0xffffffff


	//   ....[91]....
        /*05e8*/ 	.word	0xffffffff


	//   ....[92]....
        /*05ec*/ 	.word	0xffffffff


	//   ....[93]....
        /*05f0*/ 	.word	0xffffffff


	//   ....[94]....
        /*05f4*/ 	.word	0xffffffff


	//   ....[95]....
        /*05f8*/ 	.word	0xffffffff


	//   ....[96]....
        /*05fc*/ 	.word	0xffffffff


	//   ....[97]....
        /*0600*/ 	.word	0xffffffff


	//   ....[98]....
        /*0604*/ 	.word	0xffffffff


	//   ....[99]....
        /*0608*/ 	.word	0xffffffff


	//   ....[100]....
        /*060c*/ 	.word	0xffffffff


	//   ....[101]....
        /*0610*/ 	.word	0xffffffff


	//   ....[102]....
        /*0614*/ 	.word	0xffffffff


	//   ....[103]....
        /*0618*/ 	.word	0xffffffff


	//   ....[104]....
        /*061c*/ 	.word	0xffffffff


	//   ....[105]....
        /*0620*/ 	.word	0xffffffff


	//   ....[106]....
        /*0624*/ 	.word	0xffffffff


	//   ....[107]....
        /*0628*/ 	.word	0xffffffff


	//   ....[108]....
        /*062c*/ 	.word	0xffffffff


	//   ....[109]....
        /*0630*/ 	.word	0xffffffff


	//   ....[110]....
        /*0634*/ 	.word	0xffffffff


	//   ....[111]....
        /*0638*/ 	.word	0xffffffff


	//   ....[112]....
        /*063c*/ 	.word	0xffffffff


	//   ....[113]....
        /*0640*/ 	.word	0xffffffff


	//   ....[114]....
        /*0644*/ 	.word	0xffffffff


	//   ....[115]....
        /*0648*/ 	.word	0xffffffff


	//   ....[116]....
        /*064c*/ 	.word	0xffffffff


	//   ....[117]....
        /*0650*/ 	.word	0xffffffff


	//   ....[118]....
        /*0654*/ 	.word	0xffffffff


	//   ....[119]....
        /*0658*/ 	.word	0xffffffff


	//   ....[120]....
        /*065c*/ 	.word	0xffffffff


	//   ....[121]....
        /*0660*/ 	.word	0xffffffff


	//   ....[122]....
        /*0664*/ 	.word	0xffffffff


	//   ....[123]....
        /*0668*/ 	.word	0xffffffff


	//   ....[124]....
        /*066c*/ 	.word	0xffffffff


	//   ....[125]....
        /*0670*/ 	.word	0xffffffff


	//   ....[126]....
        /*0674*/ 	.word	0xffffffff


	//   ....[127]....
        /*0678*/ 	.word	0xffffffff


	//   ....[128]....
        /*067c*/ 	.word	0xffffffff


	//   ....[129]....
        /*0680*/ 	.word	0xffffffff


	//   ....[130]....
        /*0684*/ 	.word	0xffffffff


	//   ....[131]....
        /*0688*/ 	.word	0xffffffff


	//   ....[132]....
        /*068c*/ 	.word	0xffffffff


	//   ....[133]....
        /*0690*/ 	.word	0xffffffff


	//   ....[134]....
        /*0694*/ 	.word	0xffffffff


	//   ....[135]....
        /*0698*/ 	.word	0xffffffff


	//   ....[136]....
        /*069c*/ 	.word	0xffffffff


	//   ....[137]....
        /*06a0*/ 	.word	0xffffffff


	//   ....[138]....
        /*06a4*/ 	.word	0xffffffff


	//   ....[139]....
        /*06a8*/ 	.word	0xffffffff


	//   ....[140]....
        /*06ac*/ 	.word	0xffffffff


	//   ....[141]....
        /*06b0*/ 	.word	0xffffffff


	//   ....[142]....
        /*06b4*/ 	.word	0xffffffff


	//   ....[143]....
        /*06b8*/ 	.word	0xffffffff


	//   ....[144]....
        /*06bc*/ 	.word	0xffffffff


	//   ....[145]....
        /*06c0*/ 	.word	0xffffffff


	//   ....[146]....
        /*06c4*/ 	.word	0xffffffff


	//   ....[147]....
        /*06c8*/ 	.word	0xffffffff


	//   ....[148]....
        /*06cc*/ 	.word	0xffffffff


	//   ....[149]....
        /*06d0*/ 	.word	0xffffffff


	//   ....[150]....
        /*06d4*/ 	.word	0xffffffff


	//   ....[151]....
        /*06d8*/ 	.word	0xffffffff


	//   ....[152]....
        /*06dc*/ 	.word	0xffffffff


	//----- nvinfo : EIATTR_COOP_GROUP_INSTR_OFFSETS
	.align		4
.L_1058:
        /*06e0*/ 	.byte	0x04, 0x28
        /*06e2*/ 	.short	(.L_1060 - .L_1059)


	//   ....[0]....
.L_1059:
        /*06e4*/ 	.word	0x00000050


	//   ....[1]....
        /*06e8*/ 	.word	0x000001e0


	//   ....[2]....
        /*06ec*/ 	.word	0x00000210


	//   ....[3]....
        /*06f0*/ 	.word	0x00000240


	//   ....[4]....
        /*06f4*/ 	.word	0x00000270


	//   ....[5]....
        /*06f8*/ 	.word	0x000002a0


	//   ....[6]....
        /*06fc*/ 	.word	0x000002d0


	//   ....[7]....
        /*0700*/ 	.word	0x00000430


	//   ....[8]....
        /*0704*/ 	.word	0x00000470


	//   ....[9]....
        /*0708*/ 	.word	0x000004a0


	//   ....[10]....
        /*070c*/ 	.word	0x000004d0


	//   ....[11]....
        /*0710*/ 	.word	0x00000500


	//   ....[12]....
        /*0714*/ 	.word	0x00000530


	//   ....[13]....
        /*0718*/ 	.word	0x000005c0


	//   ....[14]....
        /*071c*/ 	.word	0x00000600


	//   ....[15]....
        /*0720*/ 	.word	0x00000620


	//   ....[16]....
        /*0724*/ 	.word	0x00000680


	//   ....[17]....
        /*0728*/ 	.word	0x00002eb0


	//   ....[18]....
        /*072c*/ 	.word	0x00002ed0


	//   ....[19]....
        /*0730*/ 	.word	0x000030f0


	//   ....[20]....
        /*0734*/ 	.word	0x00003100


	//   ....[21]....
        /*0738*/ 	.word	0x00003320


	//   ....[22]....
        /*073c*/ 	.word	0x00003340


	//   ....[23]....
        /*0740*/ 	.word	0x00003560


	//   ....[24]....
        /*0744*/ 	.word	0x00003570


	//   ....[25]....
        /*0748*/ 	.word	0x00004c70


	//   ....[26]....
        /*074c*/ 	.word	0x00004e60


	//   ....[27]....
        /*0750*/ 	.word	0x00005710


	//   ....[28]....
        /*0754*/ 	.word	0x00005810


	//   ....[29]....
        /*0758*/ 	.word	0x00005920


	//   ....[30]....
        /*075c*/ 	.word	0x00005980


	//   ....[31]....
        /*0760*/ 	.word	0x000084f0


	//   ....[32]....
        /*0764*/ 	.word	0x000089c0


	//   ....[33]....
        /*0768*/ 	.word	0x00008ca0


	//   ....[34]....
        /*076c*/ 	.word	0x00008cc0


	//   ....[35]....
        /*0770*/ 	.word	0x000096d0


	//   ....[36]....
        /*0774*/ 	.word	0x000096f0


	//   ....[37]....
        /*0778*/ 	.word	0x0000c6d0


	//   ....[38]....
        /*077c*/ 	.word	0x0000c720


	//   ....[39]....
        /*0780*/ 	.word	0x0000c760


	//   ....[40]....
        /*0784*/ 	.word	0x0000c780


	//   ....[41]....
        /*0788*/ 	.word	0x0000f970


	//   ....[42]....
        /*078c*/ 	.word	0x0000fe40


	//   ....[43]....
        /*0790*/ 	.word	0x00010120


	//   ....[44]....
        /*0794*/ 	.word	0x00010140


	//   ....[45]....
        /*0798*/ 	.word	0x00010b60


	//   ....[46]....
        /*079c*/ 	.word	0x00010b80


	//   ....[47]....
        /*07a0*/ 	.word	0x00012230


	//   ....[48]....
        /*07a4*/ 	.word	0x00012260


	//   ....[49]....
        /*07a8*/ 	.word	0x00012270


	//   ....[50]....
        /*07ac*/ 	.word	0x000122a0


	//   ....[51]....
        /*07b0*/ 	.word	0x00013ae0


	//   ....[52]....
        /*07b4*/ 	.word	0x00013af0


	//   ....[53]....
        /*07b8*/ 	.word	0x00013b20


	//   ....[54]....
        /*07bc*/ 	.word	0x00013b40


	//   ....[55]....
        /*07c0*/ 	.word	0x00013f40


	//   ....[56]....
        /*07c4*/ 	.word	0x00013f60


	//   ....[57]....
        /*07c8*/ 	.word	0x00014130


	//   ....[58]....
        /*07cc*/ 	.word	0x00014140


	//   ....[59]....
        /*07d0*/ 	.word	0x00014320


	//   ....[60]....
        /*07d4*/ 	.word	0x00014340


	//   ....[61]....
        /*07d8*/ 	.word	0x00014520


	//   ....[62]....
        /*07dc*/ 	.word	0x00014530


	//   ....[63]....
        /*07e0*/ 	.word	0x00014910


	//   ....[64]....
        /*07e4*/ 	.word	0x00014930


	//   ....[65]....
        /*07e8*/ 	.word	0x000155d0


	//   ....[66]....
        /*07ec*/ 	.word	0x000155e0


	//   ....[67]....
        /*07f0*/ 	.word	0x00016a50


	//   ....[68]....
        /*07f4*/ 	.word	0x00016a70


	//   ....[69]....
        /*07f8*/ 	.word	0x00016c50


	//   ....[70]....
        /*07fc*/ 	.word	0x00016c60


	//   ....[71]....
        /*0800*/ 	.word	0x00016e40


	//   ....[72]....
        /*0804*/ 	.word	0x00016e60


	//   ....[73]....
        /*0808*/ 	.word	0x00017040


	//   ....[74]....
        /*080c*/ 	.word	0x00017050


	//   ....[75]....
        /*0810*/ 	.word	0x000172c0


	//   ....[76]....
        /*0814*/ 	.word	0x000172e0


	//   ....[77]....
        /*0818*/ 	.word	0x00017400


	//   ....[78]....
        /*081c*/ 	.word	0x00017440


	//   ....[79]....
        /*0820*/ 	.word	0x00017470


	//   ....[80]....
        /*0824*/ 	.word	0x000174a0


	//   ....[81]....
        /*0828*/ 	.word	0x000174d0


	//   ....[82]....
        /*082c*/ 	.word	0x00017500


	//   ....[83]....
        /*0830*/ 	.word	0x00017650


	//   ....[84]....
        /*0834*/ 	.word	0x00017690


	//   ....[85]....
        /*0838*/ 	.word	0x000176c0


	//   ....[86]....
        /*083c*/ 	.word	0x000176f0


	//   ....[87]....
        /*0840*/ 	.word	0x00017720


	//   ....[88]....
        /*0844*/ 	.word	0x00017750


	//   ....[89]....
        /*0848*/ 	.word	0x000177e0


	//   ....[90]....
        /*084c*/ 	.word	0x00017820


	//   ....[91]....
        /*0850*/ 	.word	0x00017830


	//   ....[92]....
        /*0854*/ 	.word	0x00017890


	//   ....[93]....
        /*0858*/ 	.word	0x00018240


	//   ....[94]....
        /*085c*/ 	.word	0x000182a0


	//   ....[95]....
        /*0860*/ 	.word	0x000182f0


	//   ....[96]....
        /*0864*/ 	.word	0x00018340


	//   ....[97]....
        /*0868*/ 	.word	0x00018390


	//   ....[98]....
        /*086c*/ 	.word	0x00018400


	//   ....[99]....
        /*0870*/ 	.word	0x00018440


	//   ....[100]....
        /*0874*/ 	.word	0x000184b0


	//   ....[101]....
        /*0878*/ 	.word	0x00018520


	//   ....[102]....
        /*087c*/ 	.word	0x00018580


	//   ....[103]....
        /*0880*/ 	.word	0x000185f0


	//   ....[104]....
        /*0884*/ 	.word	0x00018660


	//   ....[105]....
        /*0888*/ 	.word	0x000186c0


	//   ....[106]....
        /*088c*/ 	.word	0x00018720


	//   ....[107]....
        /*0890*/ 	.word	0x00018780


	//   ....[108]....
        /*0894*/ 	.word	0x000187f0


	//   ....[109]....
        /*0898*/ 	.word	0x00018850


	//   ....[110]....
        /*089c*/ 	.word	0x000188b0


	//   ....[111]....
        /*08a0*/ 	.word	0x00018900


	//   ....[112]....
        /*08a4*/ 	.word	0x00018960


	//   ....[113]....
        /*08a8*/ 	.word	0x000189b0


	//   ....[114]....
        /*08ac*/ 	.word	0x00018a00


	//   ....[115]....
        /*08b0*/ 	.word	0x00018a70


	//   ....[116]....
        /*08b4*/ 	.word	0x00018ae0


	//   ....[117]....
        /*08b8*/ 	.word	0x00018b40


	//   ....[118]....
        /*08bc*/ 	.word	0x00018ba0


	//   ....[119]....
        /*08c0*/ 	.word	0x00018c00


	//   ....[120]....
        /*08c4*/ 	.word	0x00018c70


	//   ....[121]....
        /*08c8*/ 	.word	0x00018cd0


	//   ....[122]....
        /*08cc*/ 	.word	0x00018d30


	//   ....[123]....
        /*08d0*/ 	.word	0x00018d90


	//   ....[124]....
        /*08d4*/ 	.word	0x00018e00


	//   ....[125]....
        /*08d8*/ 	.word	0x00018e60


	//   ....[126]....
        /*08dc*/ 	.word	0x00018ec0


	//   ....[127]....
        /*08e0*/ 	.word	0x00018f20


	//   ....[128]....
        /*08e4*/ 	.word	0x00018f90


	//   ....[129]....
        /*08e8*/ 	.word	0x00018ff0


	//   ....[130]....
        /*08ec*/ 	.word	0x00019050


	//   ....[131]....
        /*08f0*/ 	.word	0x000190b0


	//   ....[132]....
        /*08f4*/ 	.word	0x00019120


	//   ....[133]....
        /*08f8*/ 	.word	0x00019180


	//   ....[134]....
        /*08fc*/ 	.word	0x000191e0


	//   ....[135]....
        /*0900*/ 	.word	0x00019240


	//   ....[136]....
        /*0904*/ 	.word	0x000192b0


	//   ....[137]....
        /*0908*/ 	.word	0x00019300


	//   ....[138]....
        /*090c*/ 	.word	0x00019340


	//   ....[139]....
        /*0910*/ 	.word	0x00019390


	//   ....[140]....
        /*0914*/ 	.word	0x000193e0


	//   ....[141]....
        /*0918*/ 	.word	0x00019430


	//   ....[142]....
        /*091c*/ 	.word	0x000194a0


	//   ....[143]....
        /*0920*/ 	.word	0x000194e0


	//   ....[144]....
        /*0924*/ 	.word	0x00019530


	//   ....[145]....
        /*0928*/ 	.word	0x00019580


	//   ....[146]....
        /*092c*/ 	.word	0x000195d0


	//   ....[147]....
        /*0930*/ 	.word	0x00019620


	//   ....[148]....
        /*0934*/ 	.word	0x00019690


	//   ....[149]....
        /*0938*/ 	.word	0x000196d0


	//   ....[150]....
        /*093c*/ 	.word	0x00019740


	//   ....[151]....
        /*0940*/ 	.word	0x000197a0


	//   ....[152]....
        /*0944*/ 	.word	0x00019800


	//----- nvinfo : EIATTR_EXIT_INSTR_OFFSETS
	.align		4
.L_1060:
        /*0948*/ 	.byte	0x04, 0x1c
        /*094a*/ 	.short	(.L_1062 - .L_1061)


	//   ....[0]....
.L_1061:
        /*094c*/ 	.word	0x00000fe0


	//   ....[1]....
        /*0950*/ 	.word	0x00018200


	//----- nvinfo : EIATTR_MAX_THREADS
	.align		4
.L_1062:
        /*0954*/ 	.byte	0x04, 0x05
        /*0956*/ 	.short	(.L_1064 - .L_1063)
.L_1063:
        /*0958*/ 	.word	0x00000100
        /*095c*/ 	.word	0x00000001
        /*0960*/ 	.word	0x00000001


	//----- nvinfo : EIATTR_CRS_STACK_SIZE
	.align		4
.L_1064:
        /*0964*/ 	.byte	0x04, 0x1e
        /*0966*/ 	.short	(.L_1066 - .L_1065)
.L_1065:
        /*0968*/ 	.word	0x00000000
.L_1066:


//--------------------- .nv.info._ZN7cutlass13device_kernelIN5flash19enable_sm80_to_sm89INS1_16FlashAttnFwdSm80INS1_25CollectiveMainloopFwdSm80ILi8ELi1ELb0EN4cute5tupleIJNS5_1CILi128EEENS7_ILi48EEENS7_ILi256EEEEEELi256ENS_10bfloat16_tEfNS_4arch4Sm80ELb0ELb1ELb0ELb1ELb0ELb1ELb1ELb1EEENS1_21CollectiveEpilogueFwdINS6_IJS8_SA_S9_EEENS6_IJNS7_ILi1EEESI_SI_EEESC_SE_Li256ELb1ELb1ELb1ELb0EEENS1_36VarlenDynamicPersistentTileSchedulerILi128ELi48ELi256ELi256ELb1ELb1ELb0ELb1ELb0ELb1EEEEEEEEEvNT_6ParamsE --------------------------
	.section	.nv.info._ZN7cutlass13device_kernelIN5flash19enable_sm80_to_sm89INS1_16FlashAttnFwdSm80INS1_25CollectiveMainloopFwdSm80ILi8ELi1ELb0EN4cute5tupleIJNS5_1CILi128EEENS7_ILi48EEENS7_ILi256EEEEEELi256ENS_10bfloat16_tEfNS_4arch4Sm80ELb0ELb1ELb0ELb1ELb0ELb1ELb1ELb1EEENS1_21CollectiveEpilogueFwdINS6_IJS8_SA_S9_EEENS6_IJNS7_ILi1EEESI_SI_EEESC_SE_Li256ELb1ELb1ELb1ELb0EEENS1_36VarlenDynamicPersistentTileSchedulerILi128ELi48ELi256ELi256ELb1ELb1ELb0ELb1ELb0ELb1EEEEEEEEEvNT_6ParamsE,"",@"SHT_CUDA_INFO"
	.sectionflags	@""
	.align	4


	//----- nvinfo : EIATTR_CUDA_API_VERSION
	.align		4
        /*0000*/ 	.byte	0x04, 0x37
        /*0002*/ 	.short	(.L_1068 - .L_1067)
.L_1067:
        /*0004*/ 	.word	0x00000082


	//----- nvinfo : EIATTR_SW2861232_WAR
	.align		4
.L_1068:
        /*0008*/ 	.byte	0x01, 0x35
	.zero		2


	//----- nvinfo : EIATTR_PARAM_CBANK
	.align		4
        /*000c*/ 	.byte	0x04, 0x0a
        /*000e*/ 	.short	(.L_1070 - .L_1069)
	.align		4
.L_1069:
        /*0010*/ 	.word	index@(.nv.constant0._ZN7cutlass13device_kernelIN5flash19enable_sm80_to_sm89INS1_16FlashAttnFwdSm80INS1_25CollectiveMainloopFwdSm80ILi8ELi1ELb0EN4cute5tupleIJNS5_1CILi128EEENS7_ILi48EEENS7_ILi256EEEEEELi256ENS_10bfloat16_tEfNS_4arch4Sm80ELb0ELb1ELb0ELb1ELb0ELb1ELb1ELb1EEENS1_21CollectiveEpilogueFwdINS6_IJS8_SA_S9_EEENS6_IJNS7_ILi1EEESI_SI_EEESC_SE_Li256ELb1ELb1ELb1ELb0EEENS1_36VarlenDynamicPersistentTileSchedulerILi128ELi48ELi256ELi256ELb1ELb1ELb0ELb1ELb0ELb1EEEEEEEEEvNT_6ParamsE)
        /*0014*/ 	.short	0x0160
        /*0016*/ 	.short	0x0438


	//----- nvinfo : EIATTR_CBANK_PARAM_SIZE
	.align		4
.L_1070:
        /*0018*/ 	.byte	0x03, 0x19
        /*001a*/ 	.short	0x0438


	//----- nvinfo : EIATTR_KPARAM_INFO
	.align		4
        /*001c*/ 	.byte	0x04, 0x17
        /*001e*/ 	.short	(.L_1072 - .L_1071)
.L_1071:
        /*0020*/ 	.word	0x00000000
        /*0024*/ 	.short	0x0000
        /*0026*/ 	.short	0x0000
        /*0028*/ 	.byte	0x00, 0xf0, 0xe1, 0x10


	//----- nvinfo : EIATTR_MAXREG_COUNT
	.align		4
.L_1072:
        /*002c*/ 	.byte	0x03, 0x1b
        /*002e*/ 	.short	0x00ff


	//----- nvinfo : EIATTR_NUM_BARRIERS
	.align		4
        /*0030*/ 	.byte	0x02, 0x4c
        /*0032*/ 	.byte	0x06
	.zero		1


	//----- nvinfo : EIATTR_ANNOTATIONS
	.align		4
        /*0034*/ 	.byte	0x04, 0x55
        /*0036*/ 	.short	(.L_1074 - .L_1073)


	//   ....[0]....
.L_1073:
        /* <DEDUP_REMOVED lines=148> */


	//----- nvinfo : EIATTR_MERCURY_ISA_VERSION
	.align		4
.L_1074:
        /*0960*/ 	.byte	0x03, 0x5f
        /*0962*/ 	.short	0x0000


	//----- nvinfo : EIATTR_INT_WARP_WIDE_INSTR_OFFSETS
	.align		4
        /*0964*/ 	.byte	0x04, 0x31
        /*0966*/ 	.short	(.L_1076 - .L_1075)


	//   ....[0]....
.L_1075:
        /*0968*/ 	.word	0x00019040


	//   ....[1]....
        /*096c*/ 	.word	0x000190c0


	//----- nvinfo : EIATTR_COOP_GROUP_MASK_REGIDS
	.align		4
.L_1076:
        /*0970*/ 	.byte	0x04, 0x29
        /*0972*/ 	.short	(.L_1078 - .L_1077)


	//   ....[0]....
.L_1077:
        /*0974*/ 	.word	0xffffffff


	//   ....[1]....
        /*0978*/ 	.word	0xffffffff


	//   ....[2]....
        /*097c*/ 	.word	0xffffffff


	//   ....[3]....
        /*0980*/ 	.word	0xffffffff


	//   ....[4]....
        /*0984*/ 	.word	0xffffffff


	//   ....[5]....
        /*0988*/ 	.word	0xffffffff


	//   ....[6]....
        /*098c*/ 	.word	0xffffffff


	//   ....[7]....
        /*0990*/ 	.word	0xffffffff


	//   ....[8]....
        /*0994*/ 	.word	0xffffffff


	//   ....[9]....
        /*0998*/ 	.word	0xffffffff


	//   ....[10]....
        /*099c*/ 	.word	0xffffffff


	//   ....[11]....
        /*09a0*/ 	.word	0xffffffff


	//   ....[12]....
        /*09a4*/ 	.word	0xffffffff


	//   ....[13]....
        /*09a8*/ 	.word	0xffffffff


	//   ....[14]....
        /*09ac*/ 	.word	0xffffffff


	//   ....[15]....
        /*09b0*/ 	.word	0xffffffff


	//   ....[16]....
        /*09b4*/ 	.word	0xffffffff


	//   ....[17]....
        /*09b8*/ 	.word	0xffffffff


	//   ....[18]....
        /*09bc*/ 	.word	0xffffffff


	//   ....[19]....
        /*09c0*/ 	.word	0xffffffff


	//   ....[20]....
        /*09c4*/ 	.word	0xffffffff


	//   ....[21]....
        /*09c8*/ 	.word	0xffffffff


	//   ....[22]....
        /*09cc*/ 	.word	0xffffffff


	//   ....[23]....
        /*09d0*/ 	.word	0xffffffff


	//   ....[24]....
        /*09d4*/ 	.word	0xffffffff


	//   ....[25]....
        /*09d8*/ 	.word	0xffffffff


	//   ....[26]....
        /*09dc*/ 	.word	0xffffffff


	//   ....[27]....
        /*09e0*/ 	.word	0xffffffff


	//   ....[28]....
        /*09e4*/ 	.word	0xffffffff


	//   ....[29]....
        /*09e8*/ 	.word	0xffffffff


	//   ....[30]....
        /*09ec*/ 	.word	0xffffffff


	//   ....[31]....
        /*09f0*/ 	.word	0xffffffff


	//   ....[32]....
        /*09f4*/ 	.word	0xffffffff


	//   ....[33]....
        /*09f8*/ 	.word	0xffffffff


	//   ....[34]....
        /*09fc*/ 	.word	0xffffffff


	//   ....[35]....
        /*0a00*/ 	.word	0xffffffff


	//   ....[36]....
        /*0a04*/ 	.word	0xffffffff


	//   ....[37]....
        /*0a08*/ 	.word	0xffffffff


	//   ....[38]....
        /*0a0c*/ 	.word	0xffffffff


	//   ....[39]....
        /*0a10*/ 	.word	0xffffffff


	//   ....[40]....
        /*0a14*/ 	.word	0xffffffff


	//   ....[41]....
        /*0a18*/ 	.word	0xffffffff


	//   ....[42]....
        /*0a1c*/ 	.word	0xffffffff


	//   ....[43]....
        /*0a20*/ 	.word	0xffffffff


	//   ....[44]....
        /*0a24*/ 	.word	0xffffffff


	//   ....[45]....
        /*0a28*/ 	.word	0xffffffff


	//   ....[46]....
        /*0a2c*/ 	.word	0xffffffff


	//   ....[47]....
        /*0a30*/ 	.word	0xffffffff


	//   ....[48]....
        /*0a34*/ 	.word	0xffffffff


	//   ....[49]....
        /*0a38*/ 	.word	0xffffffff


	//   ....[50]....
        /*0a3c*/ 	.word	0xffffffff


	//   ....[51]....
        /*0a40*/ 	.word	0xffffffff


	//   ....[52]....
        /*0a44*/ 	.word	0xffffffff


	//   ....[53]....
        /*0a48*/ 	.word	0xffffffff


	//   ....[54]....
        /*0a4c*/ 	.word	0xffffffff


	//   ....[55]....
        /*0a50*/ 	.word	0xffffffff


	//   ....[56]....
        /*0a54*/ 	.word	0xffffffff


	//   ....[57]....
        /*0a58*/ 	.word	0xffffffff


	//   ....[58]....
        /*0a5c*/ 	.word	0xffffffff


	//   ....[59]....
        /*0a60*/ 	.word	0xffffffff


	//   ....[60]....
        /*0a64*/ 	.word	0xffffffff


	//   ....[61]....
        /*0a68*/ 	.word	0xffffffff


	//   ....[62]....
        /*0a6c*/ 	.word	0xffffffff


	//   ....[63]....
        /*0a70*/ 	.word	0xffffffff


	//   ....[64]....
        /*0a74*/ 	.word	0xffffffff


	//   ....[65]....
        /*0a78*/ 	.word	0xffffffff


	//   ....[66]....
        /*0a7c*/ 	.word	0xffffffff


	//   ....[67]....
        /*0a80*/ 	.word	0xffffffff


	//   ....[68]....
        /*0a84*/ 	.word	0xffffffff


	//   ....[69]....
        /*0a88*/ 	.word	0xffffffff


	//   ....[70]....
        /*0a8c*/ 	.word	0xffffffff


	//   ....[71]....
        /*0a90*/ 	.word	0xffffffff


	//   ....[72]....
        /*0a94*/ 	.word	0xffffffff


	//   ....[73]....
        /*0a98*/ 	.word	0xffffffff


	//   ....[74]....
        /*0a9c*/ 	.word	0xffffffff


	//   ....[75]....
        /*0aa0*/ 	.word	0xffffffff


	//   ....[76]....
        /*0aa4*/ 	.word	0xffffffff


	//   ....[77]....
        /*0aa8*/ 	.word	0xffffffff


	//   ....[78]....
        /*0aac*/ 	.word	0xffffffff


	//   ....[79]....
        /*0ab0*/ 	.word	0xffffffff


	//   ....[80]....
        /*0ab4*/ 	.word	0xffffffff


	//   ....[81]....
        /*0ab8*/ 	.word	0xffffffff


	//   ....[82]....
        /*0abc*/ 	.word	0xffffffff


	//   ....[83]....
        /*0ac0*/ 	.word	0xffffffff


	//   ....[84]....
        /*0ac4*/ 	.word	0xffffffff


	//   ....[85]....
        /*0ac8*/ 	.word	0xffffffff


	//   ....[86]....
        /*0acc*/ 	.word	0xffffffff


	//   ....[87]....
        /*0ad0*/ 	.word	0xffffffff


	//   ....[88]....
        /*0ad4*/ 	.word	0xffffffff


	//   ....[89]....
        /*0ad8*/ 	.word	0xffffffff


	//   ....[90]....
        /*0adc*/ 	.word	0xffffffff


	//   ....[91]....
        /*0ae0*/ 	.word	0xffffffff


	//   ....[92]....
        /*0ae4*/ 	.word	0xffffffff


	//   ....[93]....
        /*0ae8*/ 	.word	0xffffffff


	//   ....[94]....
        /*0aec*/ 	.word	0xffffffff


	//   ....[95]....
        /*0af0*/ 	.word	0xffffffff


	//   ....[96]....
        /*0af4*/ 	.word	0xffffffff


	//   ....[97]....
        /*0af8*/ 	.word	0xffffffff


	//   ....[98]....
        /*0afc*/ 	.word	0xffffffff


	//   ....[99]....
        /*0b00*/ 	.word	0xffffffff


	//   ....[100]....
        /*0b04*/ 	.word	0xffffffff


	//   ....[101]....
        /*0b08*/ 	.word	0xffffffff


	//   ....[102]....
        /*0b0c*/ 	.word	0xffffffff


	//   ....[103]....
        /*0b10*/ 	.word	0xffffffff


	//   ....[104]....
        /*0b14*/ 	.word	0xffffffff


	//   ....[105]....
        /*0b18*/ 	.word	0xffffffff


	//   ....[106]....
        /*0b1c*/ 	.word	0xffffffff


	//   ....[107]....
        /*0b20*/ 	.word	0xffffffff


	//   ....[108]....
        /*0b24*/ 	.word	0xffffffff


	//   ....[109]....
        /*0b28*/ 	.word	0xffffffff


	//   ....[110]....
        /*0b2c*/ 	.word	0xffffffff


	//   ....[111]....
        /*0b30*/ 	.word	0xffffffff


	//   ....[112]....
        /*0b34*/ 	.word	0xffffffff


	//   ....[113]....
        /*0b38*/ 	.word	0xffffffff


	//   ....[114]....
        /*0b3c*/ 	.word	0xffffffff


	//   ....[115]....
        /*0b40*/ 	.word	0xffffffff


	//   ....[116]....
        /*0b44*/ 	.word	0xffffffff


	//   ....[117]....
        /*0b48*/ 	.word	0xffffffff


	//   ....[118]....
        /*0b4c*/ 	.word	0xffffffff


	//   ....[119]....
        /*0b50*/ 	.word	0xffffffff


	//   ....[120]....
        /*0b54*/ 	.word	0xffffffff


	//   ....[121]....
        /*0b58*/ 	.word	0xffffffff


	//   ....[122]....
        /*0b5c*/ 	.word	0xffffffff


	//   ....[123]....
        /*0b60*/ 	.word	0xffffffff


	//   ....[124]....
        /*0b64*/ 	.word	0xffffffff


	//   ....[125]....
        /*0b68*/ 	.word	0xffffffff


	//   ....[126]....
        /*0b6c*/ 	.word	0xffffffff


	//   ....[127]....
        /*0b70*/ 	.word	0xffffffff


	//   ....[128]....
        /*0b74*/ 	.word	0xffffffff


	//   ....[129]....
        /*0b78*/ 	.word	0xffffffff


	//   ....[130]....
        /*0b7c*/ 	.word	0xffffffff


	//   ....[131]....
        /*0b80*/ 	.word	0xffffffff


	//   ....[132]....
        /*0b84*/ 	.word	0xffffffff


	//   ....[133]....
        /*0b88*/ 	.word	0xffffffff


	//   ....[134]....
        /*0b8c*/ 	.word	0xffffffff


	//   ....[135]....
        /*0b90*/ 	.word	0xffffffff


	//   ....[136]....
        /*0b94*/ 	.word	0xffffffff


	//   ....[137]....
        /*0b98*/ 	.word	0xffffffff


	//   ....[138]....
        /*0b9c*/ 	.word	0xffffffff


	//   ....[139]....
        /*0ba0*/ 	.word	0xffffffff


	//   ....[140]....
        /*0ba4*/ 	.word	0xffffffff


	//   ....[141]....
        /*0ba8*/ 	.word	0xffffffff


	//   ....[142]....
        /*0bac*/ 	.word	0xffffffff


	//   ....[143]....
        /*0bb0*/ 	.word	0xffffffff


	//   ....[144]....
        /*0bb4*/ 	.word	0xffffffff


	//   ....[145]....
        /*0bb8*/ 	.word	0xffffffff


	//   ....[146]....
        /*0bbc*/ 	.word	0xffffffff


	//   ....[147]....
        /*0bc0*/ 	.word	0xffffffff


	//   ....[148]....
        /*0bc4*/ 	.word	0xffffffff


	//   ....[149]....
        /*0bc8*/ 	.word	0xffffffff


	//   ....[150]....
        /*0bcc*/ 	.word	0xffffffff


	//   ....[151]....
        /*0bd0*/ 	.word	0xffffffff


	//   ....[152]....
        /*0bd4*/ 	.word	0xffffffff


	//   ....[153]....
        /*0bd8*/ 	.word	0xffffffff


	//   ....[154]....
        /*0bdc*/ 	.word	0xffffffff


	//   ....[155]....
        /*0be0*/ 	.word	0xffffffff


	//   ....[156]....
        /*0be4*/ 	.word	0xffffffff


	//   ....[157]....
        /*0be8*/ 	.word	0xffffffff


	//   ....[158]....
        /*0bec*/ 	.word	0xffffffff


	//   ....[159]....
        /*0bf0*/ 	.word	0xffffffff


	//   ....[160]....
        /*0bf4*/ 	.word	0xffffffff


	//   ....[161]....
        /*0bf8*/ 	.word	0xffffffff


	//   ....[162]....
        /*0bfc*/ 	.word	0xffffffff


	//   ....[163]....
        /*0c00*/ 	.word	0xffffffff


	//   ....[164]....
        /*0c04*/ 	.word	0xffffffff


	//   ....[165]....
        /*0c08*/ 	.word	0xffffffff


	//   ....[166]....
        /*0c0c*/ 	.word	0xffffffff


	//   ....[167]....
        /*0c10*/ 	.word	0xffffffff


	//   ....[168]....
        /*0c14*/ 	.word	0xffffffff


	//   ....[169]....
        /*0c18*/ 	.word	0xffffffff


	//   ....[170]....
        /*0c1c*/ 	.word	0xffffffff


	//   ....[171]....
        /*0c20*/ 	.word	0xffffffff


	//   ....[172]....
        /*0c24*/ 	.word	0xffffffff


	//   ....[173]....
        /*0c28*/ 	.word	0xffffffff


	//   ....[174]....
        /*0c2c*/ 	.word	0xffffffff


	//   ....[175]....
        /*0c30*/ 	.word	0xffffffff


	//   ....[176]....
        /*0c34*/ 	.word	0xffffffff


	//   ....[177]....
        /*0c38*/ 	.word	0xffffffff


	//   ....[178]....
        /*0c3c*/ 	.word	0xffffffff


	//   ....[179]....
        /*0c40*/ 	.word	0xffffffff


	//   ....[180]....
        /*0c44*/ 	.word	0xffffffff


	//   ....[181]....
        /*0c48*/ 	.word	0xffffffff


	//   ....[182]....
        /*0c4c*/ 	.word	0xffffffff


	//   ....[183]....
        /*0c50*/ 	.word	0xffffffff


	//   ....[184]....
        /*0c54*/ 	.word	0xffffffff


	//   ....[185]....
        /*0c58*/ 	.word	0xffffffff


	//   ....[186]....
        /*0c5c*/ 	.word	0xffffffff


	//   ....[187]....
        /*0c60*/ 	.word	0xffffffff


	//   ....[188]....
        /*0c64*/ 	.word	0xffffffff


	//   ....[189]....
        /*0c68*/ 	.word	0xffffffff


	//   ....[190]....
        /*0c6c*/ 	.word	0xffffffff


	//   ....[191]....
        /*0c70*/ 	.word	0xffffffff


	//   ....[192]....
        /*0c74*/ 	.word	0xffffffff


	//   ....[193]....
        /*0c78*/ 	.word	0xffffffff


	//   ....[194]....
        /*0c7c*/ 	.word	0xffffffff


	//   ....[195]....
        /*0c80*/ 	.word	0xffffffff


	//   ....[196]....
        /*0c84*/ 	.word	0xffffffff


	//   ....[197]....
        /*0c88*/ 	.word	0xffffffff


	//   ....[198]....
        /*0c8c*/ 	.word	0xffffffff


	//   ....[199]....
        /*0c90*/ 	.word	0xffffffff


	//   ....[200]....
        /*0c94*/ 	.word	0xffffffff


	//   ....[201]....
        /*0c98*/ 	.word	0xffffffff


	//   ....[202]....
        /*0c9c*/ 	.word	0xffffffff


	//   ....[203]....
        /*0ca0*/ 	.word	0xffffffff


	//   ....[204]....
        /*0ca4*/ 	.word	0xffffffff


	//   ....[205]....
        /*0ca8*/ 	.word	0xffffffff


	//   ....[206]....
        /*0cac*/ 	.word	0xffffffff


	//   ....[207]....
        /*0cb0*/ 	.word	0xffffffff


	//   ....[208]....
        /*0cb4*/ 	.word	0xffffffff


	//   ....[209]....
        /*0cb8*/ 	.word	0xffffffff


	//   ....[210]....
        /*0cbc*/ 	.word	0xffffffff


	//   ....[211]....
        /*0cc0*/ 	.word	0xffffffff


	//   ....[212]....
        /*0cc4*/ 	.word	0xffffffff


	//   ....[213]....
        /*0cc8*/ 	.word	0xffffffff


	//   ....[214]....
        /*0ccc*/ 	.word	0xffffffff


	//   ....[215]....
        /*0cd0*/ 	.word	0xffffffff


	//   ....[216]....
        /*0cd4*/ 	.word	0xffffffff


	//----- nvinfo : EIATTR_COOP_GROUP_INSTR_OFFSETS
	.align		4
.L_1078:
        /*0cd8*/ 	.byte	0x04, 0x28
        /*0cda*/ 	.short	(.L_1080 - .L_1079)


	//   ....[0]....
.L_1079:
        /*0cdc*/ 	.word	0x00000060


	//   ....[1]....
        /*0ce0*/ 	.word	0x00000260


	//   ....[2]....
        /*0ce4*/ 	.word	0x00000290


	//   ....[3]....
        /*0ce8*/ 	.word	0x000002c0


	//   ....[4]....
        /*0cec*/ 	.word	0x000002f0


	//   ....[5]....
        /*0cf0*/ 	.word	0x00000320


	//   ....[6]....
        /*0cf4*/ 	.word	0x00000350


	//   ....[7]....
        /*0cf8*/ 	.word	0x000004c0


	//   ....[8]....
        /*0cfc*/ 	.word	0x00000500


	//   ....[9]....
        /*0d00*/ 	.word	0x00000530


	//   ....[10]....
        /*0d04*/ 	.word	0x00000560


	//   ....[11]....
        /*0d08*/ 	.word	0x00000590


	//   ....[12]....
        /*0d0c*/ 	.word	0x000005c0


	//   ....[13]....
        /*0d10*/ 	.word	0x00000650


	//   ....[14]....
        /*0d14*/ 	.word	0x00000690


	//   ....[15]....
        /*0d18*/ 	.word	0x000006b0


	//   ....[16]....
        /*0d1c*/ 	.word	0x00000710


	//   ....[17]....
        /*0d20*/ 	.word	0x0000ab00


	//   ....[18]....
        /*0d24*/ 	.word	0x0000ab20


	//   ....[19]....
        /*0d28*/ 	.word	0x0000acc0


	//   ....[20]....
        /*0d2c*/ 	.word	0x0000acd0


	//   ....[21]....
        /*0d30*/ 	.word	0x0000ae70


	//   ....[22]....
        /*0d34*/ 	.word	0x0000ae90


	//   ....[23]....
        /*0d38*/ 	.word	0x0000b030


	//   ....[24]....
        /*0d3c*/ 	.word	0x0000b040


	//   ....[25]....
        /*0d40*/ 	.word	0x0000ca10


	//   ....[26]....
        /*0d44*/ 	.word	0x0000cc30


	//   ....[27]....
        /*0d48*/ 	.word	0x0000d4d0


	//   ....[28]....
        /*0d4c*/ 	.word	0x0000d530


	//   ....[29]....
        /*0d50*/ 	.word	0x0000d670


	//   ....[30]....
        /*0d54*/ 	.word	0x0000d6c0


	//   ....[31]....
        /*0d58*/ 	.word	0x0000fd10


	//   ....[32]....
        /*0d5c*/ 	.word	0x000102a0


	//   ....[33]....
        /*0d60*/ 	.word	0x00010540


	//   ....[34]....
        /*0d64*/ 	.word	0x00010560


	//   ....[35]....
        /*0d68*/ 	.word	0x00010ef0


	//   ....[36]....
        /*0d6c*/ 	.word	0x00010f10


	//   ....[37]....
        /*0d70*/ 	.word	0x000136c0


	//   ....[38]....
        /*0d74*/ 	.word	0x000136e0


	//   ....[39]....
        /*0d78*/ 	.word	0x00013c10


	//   ....[40]....
        /*0d7c*/ 	.word	0x00013d10


	//   ....[41]....
        /*0d80*/ 	.word	0x00016240


	//   ....[42]....
        /*0d84*/ 	.word	0x000167d0


	//   ....[43]....
        /*0d88*/ 	.word	0x00016a70


	//   ....[44]....
        /*0d8c*/ 	.word	0x00016a90


	//   ....[45]....
        /*0d90*/ 	.word	0x00017350


	//   ....[46]....
        /*0d94*/ 	.word	0x00017400


	//   ....[47]....
        /*0d98*/ 	.word	0x00018620


	//   ....[48]....
        /*0d9c*/ 	.word	0x00018650


	//   ....[49]....
        /*0da0*/ 	.word	0x00018670


	//   ....[50]....
        /*0da4*/ 	.word	0x00018680


	//   ....[51]....
        /*0da8*/ 	.word	0x00019ec0


	//   ....[52]....
        /*0dac*/ 	.word	0x00019ee0


	//   ....[53]....
        /*0db0*/ 	.word	0x00019f00


	//   ....[54]....
        /*0db4*/ 	.word	0x00019f10


	//   ....[55]....
        /*0db8*/ 	.word	0x0001a300


	//   ....[56]....
        /*0dbc*/ 	.word	0x0001a320


	//   ....[57]....
        /*0dc0*/ 	.word	0x0001a4d0


	//   ....[58]....
        /*0dc4*/ 	.word	0x0001a4e0


	//   ....[59]....
        /*0dc8*/ 	.word	0x0001a690


	//   ....[60]....
        /*0dcc*/ 	.word	0x0001a6b0


	//   ....[61]....
        /*0dd0*/ 	.word	0x0001a860


	//   ....[62]....
        /*0dd4*/ 	.word	0x0001a870


	//   ....[63]....
        /*0dd8*/ 	.word	0x0001ac10


	//   ....[64]....
        /*0ddc*/ 	.word	0x0001ac30


	//   ....[65]....
        /*0de0*/ 	.word	0x0001b920


	//   ....[66]....
        /*0de4*/ 	.word	0x0001b930


	//   ....[67]....
        /*0de8*/ 	.word	0x0001cde0


	//   ....[68]....
        /*0dec*/ 	.word	0x0001ce00


	//   ....[69]....
        /*0df0*/ 	.word	0x0001cfb0


	//   ....[70]....
        /*0df4*/ 	.word	0x0001cfc0


	//   ....[71]....
        /*0df8*/ 	.word	0x0001d170


	//   ....[72]....
        /*0dfc*/ 	.word	0x0001d190


	//   ....[73]....
        /*0e00*/ 	.word	0x0001d340


	//   ....[74]....
        /*0e04*/ 	.word	0x0001d350


	//   ....[75]....
        /*0e08*/ 	.word	0x0001d5d0


	//   ....[76]....
        /*0e0c*/ 	.word	0x0001d5f0


	//   ....[77]....
        /*0e10*/ 	.word	0x0001d710


	//   ....[78]....
        /*0e14*/ 	.word	0x0001d750


	//   ....[79]....
        /*0e18*/ 	.word	0x0001d780


	//   ....[80]....
        /*0e1c*/ 	.word	0x0001d7b0


	//   ....[81]....
        /*0e20*/ 	.word	0x0001d7e0


	//   ....[82]....
        /*0e24*/ 	.word	0x0001d810


	//   ....[83]....
        /*0e28*/ 	.word	0x0001d970


	//   ....[84]....
        /*0e2c*/ 	.word	0x0001d9b0


	//   ....[85]....
        /*0e30*/ 	.word	0x0001d9e0


	//   ....[86]....
        /*0e34*/ 	.word	0x0001da10


	//   ....[87]....
        /*0e38*/ 	.word	0x0001da40


	//   ....[88]....
        /*0e3c*/ 	.word	0x0001da70


	//   ....[89]....
        /*0e40*/ 	.word	0x0001db00


	//   ....[90]....
        /*0e44*/ 	.word	0x0001db40


	//   ....[91]....
        /*0e48*/ 	.word	0x0001db50


	//   ....[92]....
        /*0e4c*/ 	.word	0x0001dbb0


	//   ....[93]....
        /*0e50*/ 	.word	0x0001e5c0


	//   ....[94]....
        /*0e54*/ 	.word	0x0001e620


	//   ....[95]....
        /*0e58*/ 	.word	0x0001e670


	//   ....[96]....
        /*0e5c*/ 	.word	0x0001e6c0


	//   ....[97]....
        /*0e60*/ 	.word	0x0001e710


	//   ....[98]....
        /*0e64*/ 	.word	0x0001e790


	//   ....[99]....
        /*0e68*/ 	.word	0x0001e7e0


	//   ....[100]....
        /*0e6c*/ 	.word	0x0001e850


	//   ....[101]....
        /*0e70*/ 	.word	0x0001e8c0


	//   ....[102]....
        /*0e74*/ 	.word	0x0001e930


	//   ....[103]....
        /*0e78*/ 	.word	0x0001e9b0


	//   ....[104]....
        /*0e7c*/ 	.word	0x0001ea30


	//   ....[105]....
        /*0e80*/ 	.word	0x0001eab0


	//   ....[106]....
        /*0e84*/ 	.word	0x0001eb20


	//   ....[107]....
        /*0e88*/ 	.word	0x0001eba0


	//   ....[108]....
        /*0e8c*/ 	.word	0x0001ec20


	//   ....[109]....
        /*0e90*/ 	.word	0x0001eca0


	//   ....[110]....
        /*0e94*/ 	.word	0x0001ed10


	//   ....[111]....
        /*0e98*/ 	.word	0x0001ed70


	//   ....[112]....
        /*0e9c*/ 	.word	0x0001edd0


	//   ....[113]....
        /*0ea0*/ 	.word	0x0001ee20


	//   ....[114]....
        /*0ea4*/ 	.word	0x0001ee70


	//   ....[115]....
        /*0ea8*/ 	.word	0x0001eef0


	//   ....[116]....
        /*0eac*/ 	.word	0x0001ef70


	//   ....[117]....
        /*0eb0*/ 	.word	0x0001eff0


	//   ....[118]....
        /*0eb4*/ 	.word	0x0001f060


	//   ....[119]....
        /*0eb8*/ 	.word	0x0001f0e0


	//   ....[120]....
        /*0ebc*/ 	.word	0x0001f160


	//   ....[121]....
        /*0ec0*/ 	.word	0x0001f1e0


	//   ....[122]....
        /*0ec4*/ 	.word	0x0001f250


	//   ....[123]....
        /*0ec8*/ 	.word	0x0001f2d0


	//   ....[124]....
        /*0ecc*/ 	.word	0x0001f350


	//   ....[125]....
        /*0ed0*/ 	.word	0x0001f3d0


	//   ....[126]....
        /*0ed4*/ 	.word	0x0001f440


	//   ....[127]....
        /*0ed8*/ 	.word	0x0001f4c0


	//   ....[128]....
        /*0edc*/ 	.word	0x0001f540


	//   ....[129]....
        /*0ee0*/ 	.word	0x0001f5c0


	//   ....[130]....
        /*0ee4*/ 	.word	0x0001f630


	//   ....[131]....
        /*0ee8*/ 	.word	0x0001f6b0


	//   ....[132]....
        /*0eec*/ 	.word	0x0001f730


	//   ....[133]....
        /*0ef0*/ 	.word	0x0001f7b0


	//   ....[134]....
        /*0ef4*/ 	.word	0x0001f820


	//   ....[135]....
        /*0ef8*/ 	.word	0x0001f8a0


	//   ....[136]....
        /*0efc*/ 	.word	0x0001f920


	//   ....[137]....
        /*0f00*/ 	.word	0x0001f970


	//   ....[138]....
        /*0f04*/ 	.word	0x0001f9b0


	//   ....[139]....
        /*0f08*/ 	.word	0x0001fa00


	//   ....[140]....
        /*0f0c*/ 	.word	0x0001fa50


	//   ....[141]....
        /*0f10*/ 	.word	0x0001faa0


	//   ....[142]....
        /*0f14*/ 	.word	0x0001fb20


	//   ....[143]....
        /*0f18*/ 	.word	0x0001fb70


	//   ....[144]....
        /*0f1c*/ 	.word	0x0001fbc0


	//   ....[145]....
        /*0f20*/ 	.word	0x0001fc10


	//   ....[146]....
        /*0f24*/ 	.word	0x0001fc60


	//   ....[147]....
        /*0f28*/ 	.word	0x0001fcb0


	//   ....[148]....
        /*0f2c*/ 	.word	0x0001fd30


	//   ....[149]....
        /*0f30*/ 	.word	0x0001fd80


	//   ....[150]....
        /*0f34*/ 	.word	0x0001fe00


	//   ....[151]....
        /*0f38*/ 	.word	0x0001fe70


	//   ....[152]....
        /*0f3c*/ 	.word	0x0001fef0


	//   ....[153]....
        /*0f40*/ 	.word	0x00020320


	//   ....[154]....
        /*0f44*/ 	.word	0x00020340


	//   ....[155]....
        /*0f48*/ 	.word	0x00020360


	//   ....[156]....
        /*0f4c*/ 	.word	0x00020370


	//   ....[157]....
        /*0f50*/ 	.word	0x000208c0


	//   ....[158]....
        /*0f54*/ 	.word	0x000208d0


	//   ....[159]....
        /*0f58*/ 	.word	0x000208e0


	//   ....[160]....
        /*0f5c*/ 	.word	0x000208f0


	//   ....[161]....
        /*0f60*/ 	.word	0x00020de0


	//   ....[162]....
        /*0f64*/ 	.word	0x00020e00


	//   ....[163]....
        /*0f68*/ 	.word	0x00020e20


	//   ....[164]....
        /*0f6c*/ 	.word	0x00020e30


	//   ....[165]....
        /*0f70*/ 	.word	0x000213b0


	//   ....[166]....
        /*0f74*/ 	.word	0x000213d0


	//   ....[167]....
        /*0f78*/ 	.word	0x000213e0


	//   ....[168]....
        /*0f7c*/ 	.word	0x000213f0


	//   ....[169]....
        /*0f80*/ 	.word	0x00024fd0


	//   ....[170]....
        /*0f84*/ 	.word	0x00024ff0


	//   ....[171]....
        /*0f88*/ 	.word	0x00025010


	//   ....[172]....
        /*0f8c*/ 	.word	0x00025020


	//   ....[173]....
        /*0f90*/ 	.word	0x00025470


	//   ....[174]....
        /*0f94*/ 	.word	0x00025480


	//   ....[175]....
        /*0f98*/ 	.word	0x00025490


	//   ....[176]....
        /*0f9c*/ 	.word	0x000254a0


	//   ....[177]....
        /*0fa0*/ 	.word	0x00025870


	//   ....[178]....
        /*0fa4*/ 	.word	0x00025890


	//   ....[179]....
        /*0fa8*/ 	.word	0x000258b0


	//   ....[180]....
        /*0fac*/ 	.word	0x000258c0


	//   ....[181]....
        /*0fb0*/ 	.word	0x00025d20


	//   ....[182]....
        /*0fb4*/ 	.word	0x00025d40


	//   ....[183]....
        /*0fb8*/ 	.word	0x00025d60


	//   ....[184]....
        /*0fbc*/ 	.word	0x00025d70


	//   ....[185]....
        /*0fc0*/ 	.word	0x00029f20


	//   ....[186]....
        /*0fc4*/ 	.word	0x00029fa0


	//   ....[187]....
        /*0fc8*/ 	.word	0x0002a020


	//   ....[188]....
        /*0fcc*/ 	.word	0x0002a090


	//   ....[189]....
        /*0fd0*/ 	.word	0x0002a110


	//   ....[190]....
        /*0fd4*/ 	.word	0x0002a180


	//   ....[191]....
        /*0fd8*/ 	.word	0x0002a200


	//   ....[192]....
        /*0fdc*/ 	.word	0x0002a270


	//   ....[193]....
        /*0fe0*/ 	.word	0x0002a2f0


	//   ....[194]....
        /*0fe4*/ 	.word	0x0002a370


	//   ....[195]....
        /*0fe8*/ 	.word	0x0002a3f0


	//   ....[196]....
        /*0fec*/ 	.word	0x0002a460


	//   ....[197]....
        /*0ff0*/ 	.word	0x0002a4e0


	//   ....[198]....
        /*0ff4*/ 	.word	0x0002a560


	//   ....[199]....
        /*0ff8*/ 	.word	0x0002a5d0


	//   ....[200]....
        /*0ffc*/ 	.word	0x0002a640


	//   ....[201]....
        /*1000*/ 	.word	0x0002a6c0


	//   ....[202]....
        /*1004*/ 	.word	0x0002a740


	//   ....[203]....
        /*1008*/ 	.word	0x0002a7c0


	//   ....[204]....
        /*100c*/ 	.word	0x0002a830


	//   ....[205]....
        /*1010*/ 	.word	0x0002a8b0


	//   ....[206]....
        /*1014*/ 	.word	0x0002a920


	//   ....[207]....
        /*1018*/ 	.word	0x0002a990


	//   ....[208]....
        /*101c*/ 	.word	0x0002aa00


	//   ....[209]....
        /*1020*/ 	.word	0x0002aa80


	//   ....[210]....
        /*1024*/ 	.word	0x0002ab00


	//   ....[211]....
        /*1028*/ 	.word	0x0002ab80


	//   ....[212]....
        /*102c*/ 	.word	0x0002abf0


	//   ....[213]....
        /*1030*/ 	.word	0x0002ac70


	//   ....[214]....
        /*1034*/ 	.word	0x0002acf0


	//   ....[215]....
        /*1038*/ 	.word	0x0002ad70


	//   ....[216]....
        /*103c*/ 	.word	0x0002ade0


	//----- nvinfo : EIATTR_EXIT_INSTR_OFFSETS
	.align		4
.L_1080:
        /*1040*/ 	.byte	0x04, 0x1c
        /*1042*/ 	.short	(.L_1082 - .L_1081)


	//   ....[0]....
.L_1081:
        /*1044*/ 	.word	0x00001100


	//   ....[1]....
        /*1048*/ 	.word	0x0001e580


	//----- nvinfo : EIATTR_MAX_THREADS
	.align		4
.L_1082:
        /*104c*/ 	.byte	0x04, 0x05
        /*104e*/ 	.short	(.L_1084 - .L_1083)
.L_1083:
        /*1050*/ 	.word	0x00000100
        /*1054*/ 	.word	0x00000001
        /*1058*/ 	.word	0x00000001


	//----- nvinfo : EIATTR_CRS_STACK_SIZE
	.align		4
.L_1084:
        /*105c*/ 	.byte	0x04, 0x1e
        /*105e*/ 	.short	(.L_1086 - .L_1085)
.L_1085:
        /*1060*/ 	.word	0x00000000
.L_1086:


//--------------------- .nv.info._ZN7cutlass13device_kernelIN5flash19enable_sm80_to_sm89INS1_16FlashAttnFwdSm80INS1_25CollectiveMainloopFwdSm80ILi8ELi1ELb0EN4cute5tupleIJNS5_1CILi128EEENS7_ILi96EEENS7_ILi256EEEEEELi256ENS_10bfloat16_tEfNS_4arch4Sm80ELb1ELb0ELb0ELb0ELb0ELb0ELb1ELb1EEENS1_21CollectiveEpilogueFwdINS6_IJS8_SA_S9_EEENS6_IJNS7_ILi1EEESI_SI_EEESC_SE_Li256ELb0ELb1ELb1ELb0EEENS1_30DynamicPersistentTileSchedulerILi256ELi256ELb1ELb1ELb0EEEEEEEEEvNT_6ParamsE --------------------------
	.section	.nv.info._ZN7cutlass13device_kernelIN5flash19enable_sm80_to_sm89INS1_16FlashAttnFwdSm80INS1_25CollectiveMainloopFwdSm80ILi8ELi1ELb0EN4cute5tupleIJNS5_1CILi128EEENS7_ILi96EEENS7_ILi256EEEEEELi256ENS_10bfloat16_tEfNS_4arch4Sm80ELb1ELb0ELb0ELb0ELb0ELb0ELb1ELb1EEENS1_21CollectiveEpilogueFwdINS6_IJS8_SA_S9_EEENS6_IJNS7_ILi1EEESI_SI_EEESC_SE_Li256ELb0ELb1ELb1ELb0EEENS1_30DynamicPersistentTileSchedulerILi256ELi256ELb1ELb1ELb0EEEEEEEEEvNT_6ParamsE,"",@"SHT_CUDA_INFO"
	.sectionflags	@""
	.align	4


	//----- nvinfo : EIATTR_CUDA_API_VERSION
	.align		4
        /*0000*/ 	.byte	0x04, 0x37
        /*0002*/ 	.short	(.L_1088 - .L_1087)
.L_1087:
        /*0004*/ 	.word	0x00000082


	//----- nvinfo : EIATTR_SW2861232_WAR
	.align		4
.L_1088:
        /*0008*/ 	.byte	0x01, 0x35
	.zero		2


	//----- nvinfo : EIATTR_PARAM_CBANK
	.align		4
        /*000c*/ 	.byte	0x04, 0x0a
        /*000e*/ 	.short	(.L_1090 - .L_1089)
	.align		4
.L_1089:
        /*0010*/ 	.word	index@(.nv.constant0._ZN7cutlass13device_kernelIN5flash19enable_sm80_to_sm89INS1_16FlashAttnFwdSm80INS1_25CollectiveMainloopFwdSm80ILi8ELi1ELb0EN4cute5tupleIJNS5_1CILi128EEENS7_ILi96EEENS7_ILi256EEEEEELi256ENS_10bfloat16_tEfNS_4arch4Sm80ELb1ELb0ELb0ELb0ELb0ELb0ELb1ELb1EEENS1_21CollectiveEpilogueFwdINS6_IJS8_SA_S9_EEENS6_IJNS7_ILi1EEESI_SI_EEESC_SE_Li256ELb0ELb1ELb1ELb0EEENS1_30DynamicPersistentTileSchedulerILi256ELi256ELb1ELb1ELb0EEEEEEEEEvNT_6ParamsE)
        /*0014*/ 	.short	0x0160
        /*0016*/ 	.short	0x0428


	//----- nvinfo : EIATTR_CBANK_PARAM_SIZE
	.align		4
.L_1090:
        /*0018*/ 	.byte	0x03, 0x19
        /*001a*/ 	.short	0x0428


	//----- nvinfo : EIATTR_KPARAM_INFO
	.align		4
        /*001c*/ 	.byte	0x04, 0x17
        /*001e*/ 	.short	(.L_1092 - .L_1091)
.L_1091:
        /*0020*/ 	.word	0x00000000
        /*0024*/ 	.short	0x0000
        /*0026*/ 	.short	0x0000
        /*0028*/ 	.byte	0x00, 0xf0, 0xa1, 0x10


	//----- nvinfo : EIATTR_MAXREG_COUNT
	.align		4
.L_1092:
        /*002c*/ 	.byte	0x03, 0x1b
        /*002e*/ 	.short	0x00ff


	//----- nvinfo : EIATTR_NUM_BARRIERS
	.align		4
        /*0030*/ 	.byte	0x02, 0x4c
        /*0032*/ 	.byte	0x06
	.zero		1


	//----- nvinfo : EIATTR_ANNOTATIONS
	.align		4
        /*0034*/ 	.byte	0x04, 0x55
        /*0036*/ 	.short	(.L_1094 - .L_1093)


	//   ....[0]....
.L_1093:
        /* <DEDUP_REMOVED lines=73> */


	//----- nvinfo : EIATTR_MERCURY_ISA_VERSION
	.align		4
.L_1094:
        /*04b0*/ 	.byte	0x03, 0x5f
        /*04b2*/ 	.short	0x0000


	//----- nvinfo : EIATTR_INT_WARP_WIDE_INSTR_OFFSETS
	.align		4
        /*04b4*/ 	.byte	0x04, 0x31
        /*04b6*/ 	.short	(.L_1096 - .L_1095)


	//   ....[0]....
.L_1095:
        /*04b8*/ 	.word	0x00011ac0


	//   ....[1]....
        /*04bc*/ 	.word	0x00011b40


	//----- nvinfo : EIATTR_COOP_GROUP_MASK_REGIDS
	.align		4
.L_1096:
        /*04c0*/ 	.byte	0x04, 0x29
        /*04c2*/ 	.short	(.L_1098 - .L_1097)


	//   ....[0]....
.L_1097:
        /*04c4*/ 	.word	0xffffffff


	//   ....[1]....
        /*04c8*/ 	.word	0xffffffff


	//   ....[2]....
        /*04cc*/ 	.word	0xffffffff


	//   ....[3]....
        /*04d0*/ 	.word	0xffffffff


	//   ....[4]....
        /*04d4*/ 	.word	0xffffffff


	//   ....[5]....
        /*04d8*/ 	.word	0xffffffff


	//   ....[6]....
        /*04dc*/ 	.word	0xffffffff


	//   ....[7]....
        /*04e0*/ 	.word	0xffffffff


	//   ....[8]....
        /*04e4*/ 	.word	0xffffffff


	//   ....[9]....
        /*04e8*/ 	.word	0xffffffff


	//   ....[10]....
        /*04ec*/ 	.word	0xffffffff


	//   ....[11]....
        /*04f0*/ 	.word	0xffffffff


	//   ....[12]....
        /*04f4*/ 	.word	0xffffffff


	//   ....[13]....
        /*04f8*/ 	.word	0xffffffff


	//   ....[14]....
        /*04fc*/ 	.word	0xffffffff


	//   ....[15]....
        /*0500*/ 	.word	0xffffffff


	//   ....[16]....
        /*0504*/ 	.word	0xffffffff


	//   ....[17]....
        /*0508*/ 	.word	0xffffffff


	//   ....[18]....
        /*050c*/ 	.word	0xffffffff


	//   ....[19]....
        /*0510*/ 	.word	0xffffffff


	//   ....[20]....
        /*0514*/ 	.word	0xffffffff


	//   ....[21]....
        /*0518*/ 	.word	0xffffffff


	//   ....[22]....
        /*051c*/ 	.word	0xffffffff


	//   ....[23]....
        /*0520*/ 	.word	0xffffffff


	//   ....[24]....
        /*0524*/ 	.word	0xffffffff


	//   ....[25]....
        /*0528*/ 	.word	0xffffffff


	//   ....[26]....
        /*052c*/ 	.word	0xffffffff


	//   ....[27]....
        /*0530*/ 	.word	0xffffffff


	//   ....[28]....
        /*0534*/ 	.word	0xffffffff


	//   ....[29]....
        /*0538*/ 	.word	0xffffffff


	//   ....[30]....
        /*053c*/ 	.word	0xffffffff


	//   ....[31]....
        /*0540*/ 	.word	0xffffffff


	//   ....[32]....
        /*0544*/ 	.word	0xffffffff


	//   ....[33]....
        /*0548*/ 	.word	0xffffffff


	//   ....[34]....
        /*054c*/ 	.word	0xffffffff


	//   ....[35]....
        /*0550*/ 	.word	0xffffffff


	//   ....[36]....
        /*0554*/ 	.word	0xffffffff


	//   ....[37]....
        /*0558*/ 	.word	0xffffffff


	//   ....[38]....
        /*055c*/ 	.word	0xffffffff


	//   ....[39]....
        /*0560*/ 	.word	0xffffffff


	//   ....[40]....
        /*0564*/ 	.word	0xffffffff


	//   ....[41]....
        /*0568*/ 	.word	0xffffffff


	//   ....[42]....
        /*056c*/ 	.word	0xffffffff


	//   ....[43]....
        /*0570*/ 	.word	0xffffffff


	//   ....[44]....
        /*0574*/ 	.word	0xffffffff


	//   ....[45]....
        /*0578*/ 	.word	0xffffffff


	//   ....[46]....
        /*057c*/ 	.word	0xffffffff


	//   ....[47]....
        /*0580*/ 	.word	0xffffffff


	//   ....[48]....
        /*0584*/ 	.word	0xffffffff


	//   ....[49]....
        /*0588*/ 	.word	0xffffffff


	//   ....[50]....
        /*058c*/ 	.word	0xffffffff


	//   ....[51]....
        /*0590*/ 	.word	0xffffffff


	//   ....[52]....
        /*0594*/ 	.word	0xffffffff


	//----- nvinfo : EIATTR_COOP_GROUP_INSTR_OFFSETS
	.align		4
.L_1098:
        /*0598*/ 	.byte	0x04, 0x28
        /*059a*/ 	.short	(.L_1100 - .L_1099)


	//   ....[0]....
.L_1099:
        /*059c*/ 	.word	0x00000050


	//   ....[1]....
        /*05a0*/ 	.word	0x00000060


	//   ....[2]....
        /*05a4*/ 	.word	0x00001b60


	//   ....[3]....
        /*05a8*/ 	.word	0x00001b80


	//   ....[4]....
        /*05ac*/ 	.word	0x00001d40


	//   ....[5]....
        /*05b0*/ 	.word	0x00001d50


	//   ....[6]....
        /*05b4*/ 	.word	0x00001f00


	//   ....[7]....
        /*05b8*/ 	.word	0x00001f20


	//   ....[8]....
        /*05bc*/ 	.word	0x000020d0


	//   ....[9]....
        /*05c0*/ 	.word	0x000020e0


	//   ....[10]....
        /*05c4*/ 	.word	0x00004170


	//   ....[11]....
        /*05c8*/ 	.word	0x00004190


	//   ....[12]....
        /*05cc*/ 	.word	0x00004a30


	//   ....[13]....
        /*05d0*/ 	.word	0x00004b70


	//   ....[14]....
        /*05d4*/ 	.word	0x00004b80


	//   ....[15]....
        /*05d8*/ 	.word	0x00004bd0


	//   ....[16]....
        /*05dc*/ 	.word	0x00008760


	//   ....[17]....
        /*05e0*/ 	.word	0x00008770


	//   ....[18]....
        /*05e4*/ 	.word	0x0000a0f0


	//   ....[19]....
        /*05e8*/ 	.word	0x0000a100


	//   ....[20]....
        /*05ec*/ 	.word	0x0000a130


	//   ....[21]....
        /*05f0*/ 	.word	0x0000a150


	//   ....[22]....
        /*05f4*/ 	.word	0x0000e6e0


	//   ....[23]....
        /*05f8*/ 	.word	0x0000e730


	//   ....[24]....
        /*05fc*/ 	.word	0x0000e750


	//   ....[25]....
        /*0600*/ 	.word	0x0000e770


	//   ....[26]....
        /*0604*/ 	.word	0x00011030


	//   ....[27]....
        /*0608*/ 	.word	0x00011080


	//   ....[28]....
        /*060c*/ 	.word	0x000110a0


	//   ....[29]....
        /*0610*/ 	.word	0x000110c0


	//   ....[30]....
        /*0614*/ 	.word	0x00011c80


	//   ....[31]....
        /*0618*/ 	.word	0x00012150


	//   ....[32]....
        /*061c*/ 	.word	0x00012160


	//   ....[33]....
        /*0620*/ 	.word	0x00012190


	//   ....[34]....
        /*0624*/ 	.word	0x000121b0


	//   ....[35]....
        /*0628*/ 	.word	0x000122b0


	//   ....[36]....
        /*062c*/ 	.word	0x00012310


	//   ....[37]....
        /*0630*/ 	.word	0x00012e60


	//   ....[38]....
        /*0634*/ 	.word	0x00012e70


	//   ....[39]....
        /*0638*/ 	.word	0x00013a10


	//   ....[40]....
        /*063c*/ 	.word	0x00013b20


	//   ....[41]....
        /*0640*/ 	.word	0x00013b90


	//   ....[42]....
        /*0644*/ 	.word	0x00013c00


	//   ....[43]....
        /*0648*/ 	.word	0x00013c60


	//   ....[44]....
        /*064c*/ 	.word	0x00013cd0


	//   ....[45]....
        /*0650*/ 	.word	0x00013d40


	//   ....[46]....
        /*0654*/ 	.word	0x00013db0


	//   ....[47]....
        /*0658*/ 	.word	0x00013e10


	//   ....[48]....
        /*065c*/ 	.word	0x00013e70


	//   ....[49]....
        /*0660*/ 	.word	0x00013ed0


	//   ....[50]....
        /*0664*/ 	.word	0x00013f20


	//   ....[51]....
        /*0668*/ 	.word	0x00013f80


	//   ....[52]....
        /*066c*/ 	.word	0x00013ff0


	//----- nvinfo : EIATTR_EXIT_INSTR_OFFSETS
	.align		4
.L_1100:
        /*0670*/ 	.byte	0x04, 0x1c
        /*0672*/ 	.short	(.L_1102 - .L_1101)


	//   ....[0]....
.L_1101:
        /*0674*/ 	.word	0x000000b0


	//   ....[1]....
        /*0678*/ 	.word	0x00013ad0


	//----- nvinfo : EIATTR_MAX_THREADS
	.align		4
.L_1102:
        /*067c*/ 	.byte	0x04, 0x05
        /*067e*/ 	.short	(.L_1104 - .L_1103)
.L_1103:
        /*0680*/ 	.word	0x00000100
        /*0684*/ 	.word	0x00000001
        /*0688*/ 	.word	0x00000001


	//----- nvinfo : EIATTR_CRS_STACK_SIZE
	.align		4
.L_1104:
        /*068c*/ 	.byte	0x04, 0x1e
        /*068e*/ 	.short	(.L_1106 - .L_1105)
.L_1105:
        /*0690*/ 	.word	0x00000000
.L_1106:


//--------------------- .nv.info._ZN7cutlass13device_kernelIN5flash19enable_sm80_to_sm89INS1_16FlashAttnFwdSm80INS1_25CollectiveMainloopFwdSm80ILi8ELi1ELb0EN4cute5tupleIJNS5_1CILi128EEENS7_ILi64EEENS7_ILi256EEEEEELi256ENS_10bfloat16_tEfNS_4arch4Sm80ELb1ELb0ELb0ELb1ELb0ELb0ELb1ELb1EEENS1_21CollectiveEpilogueFwdINS6_IJS8_SA_S9_EEENS6_IJNS7_ILi1EEESI_SI_EEESC_SE_Li256ELb1ELb1ELb1ELb0EEENS1_36VarlenDynamicPersistentTileSchedulerILi128ELi64ELi256ELi256ELb1ELb1ELb0ELb1ELb1ELb1EEEEEEEEEvNT_6ParamsE --------------------------
	.section	.nv.info._ZN7cutlass13device_kernelIN5flash19enable_sm80_to_sm89INS1_16FlashAttnFwdSm80INS1_25CollectiveMainloopFwdSm80ILi8ELi1ELb0EN4cute5tupleIJNS5_1CILi128EEENS7_ILi64EEENS7_ILi256EEEEEELi256ENS_10bfloat16_tEfNS_4arch4Sm80ELb1ELb0ELb0ELb1ELb0ELb0ELb1ELb1EEENS1_21CollectiveEpilogueFwdINS6_IJS8_SA_S9_EEENS6_IJNS7_ILi1EEESI_SI_EEESC_SE_Li256ELb1ELb1ELb1ELb0EEENS1_36VarlenDynamicPersistentTileSchedulerILi128ELi64ELi256ELi256ELb1ELb1ELb0ELb1ELb1ELb1EEEEEEEEEvNT_6ParamsE,"",@"SHT_CUDA_INFO"
	.sectionflags	@""
	.align	4


	//----- nvinfo : EIATTR_CUDA_API_VERSION
	.align		4
        /*0000*/ 	.byte	0x04, 0x37
        /*0002*/ 	.short	(.L_1108 - .L_1107)
.L_1107:
        /*0004*/ 	.word	0x00000082


	//----- nvinfo : EIATTR_SW2861232_WAR
	.align		4
.L_1108:
        /*0008*/ 	.byte	0x01, 0x35
	.zero		2


	//----- nvinfo : EIATTR_PARAM_CBANK
	.align		4
        /*000c*/ 	.byte	0x04, 0x0a
        /*000e*/ 	.short	(.L_1110 - .L_1109)
	.align		4
.L_1109:
        /*0010*/ 	.word	index@(.nv.constant0._ZN7cutlass13device_kernelIN5flash19enable_sm80_to_sm89INS1_16FlashAttnFwdSm80INS1_25CollectiveMainloopFwdSm80ILi8ELi1ELb0EN4cute5tupleIJNS5_1CILi128EEENS7_ILi64EEENS7_ILi256EEEEEELi256ENS_10bfloat16_tEfNS_4arch4Sm80ELb1ELb0ELb0ELb1ELb0ELb0ELb1ELb1EEENS1_21CollectiveEpilogueFwdINS6_IJS8_SA_S9_EEENS6_IJNS7_ILi1EEESI_SI_EEESC_SE_Li256ELb1ELb1ELb1ELb0EEENS1_36VarlenDynamicPersistentTileSchedulerILi128ELi64ELi256ELi256ELb1ELb1ELb0ELb1ELb1ELb1EEEEEEEEEvNT_6ParamsE)
        /*0014*/ 	.short	0x0160
        /*0016*/ 	.short	0x0438


	//----- nvinfo : EIATTR_CBANK_PARAM_SIZE
	.align		4
.L_1110:
        /*0018*/ 	.byte	0x03, 0x19
        /*001a*/ 	.short	0x0438


	//----- nvinfo : EIATTR_KPARAM_INFO
	.align		4
        /*001c*/ 	.byte	0x04, 0x17
        /*001e*/ 	.short	(.L_1112 - .L_1111)
.L_1111:
        /*0020*/ 	.word	0x00000000
        /*0024*/ 	.short	0x0000
        /*0026*/ 	.short	0x0000
        /*0028*/ 	.byte	0x00, 0xf0, 0xe1, 0x10


	//----- nvinfo : EIATTR_MAXREG_COUNT
	.align		4
.L_1112:
        /*002c*/ 	.byte	0x03, 0x1b
        /*002e*/ 	.short	0x00ff


	//----- nvinfo : EIATTR_NUM_BARRIERS
	.align		4
        /*0030*/ 	.byte	0x02, 0x4c
        /*0032*/ 	.byte	0x06
	.zero		1


	//----- nvinfo : EIATTR_ANNOTATIONS
	.align		4
        /*0034*/ 	.byte	0x04, 0x55
        /*0036*/ 	.short	(.L_1114 - .L_1113)


	//   ....[0]....
.L_1113:
        /* <DEDUP_REMOVED lines=56> */


	//----- nvinfo : EIATTR_MERCURY_ISA_VERSION
	.align		4
.L_1114:
        /*03a8*/ 	.byte	0x03, 0x5f
        /*03aa*/ 	.short	0x0000


	//----- nvinfo : EIATTR_INT_WARP_WIDE_INSTR_OFFSETS
	.align		4
        /*03ac*/ 	.byte	0x04, 0x31
        /*03ae*/ 	.short	(.L_1116 - .L_1115)


	//   ....[0]....
.L_1115:
        /*03b0*/ 	.word	0x0000dc20


	//   ....[1]....
        /*03b4*/ 	.word	0x0000dcc0


	//----- nvinfo : EIATTR_COOP_GROUP_MASK_REGIDS
	.align		4
.L_1116:
        /*03b8*/ 	.byte	0x04, 0x29
        /*03ba*/ 	.short	(.L_1118 - .L_1117)


	//   ....[0]....
.L_1117:
        /*03bc*/ 	.word	0xffffffff


	//   ....[1]....
        /*03c0*/ 	.word	0xffffffff


	//   ....[2]....
        /*03c4*/ 	.word	0xffffffff


	//   ....[3]....
        /*03c8*/ 	.word	0xffffffff


	//   ....[4]....
        /*03cc*/ 	.word	0xffffffff


	//   ....[5]....
        /*03d0*/ 	.word	0xffffffff


	//   ....[6]....
        /*03d4*/ 	.word	0xffffffff


	//   ....[7]....
        /*03d8*/ 	.word	0xffffffff


	//   ....[8]....
        /*03dc*/ 	.word	0xffffffff


	//   ....[9]....
        /*03e0*/ 	.word	0xffffffff


	//   ....[10]....
        /*03e4*/ 	.word	0xffffffff


	//   ....[11]....
        /*03e8*/ 	.word	0xffffffff


	//   ....[12]....
        /*03ec*/ 	.word	0xffffffff


	//   ....[13]....
        /*03f0*/ 	.word	0xffffffff


	//   ....[14]....
        /*03f4*/ 	.word	0xffffffff


	//   ....[15]....
        /*03f8*/ 	.word	0xffffffff


	//   ....[16]....
        /*03fc*/ 	.word	0xffffffff


	//   ....[17]....
        /*0400*/ 	.word	0xffffffff


	//   ....[18]....
        /*0404*/ 	.word	0xffffffff


	//   ....[19]....
        /*0408*/ 	.word	0xffffffff


	//   ....[20]....
        /*040c*/ 	.word	0xffffffff


	//   ....[21]....
        /*0410*/ 	.word	0xffffffff


	//   ....[22]....
        /*0414*/ 	.word	0xffffffff


	//   ....[23]....
        /*0418*/ 	.word	0xffffffff


	//   ....[24]....
        /*041c*/ 	.word	0xffffffff


	//   ....[25]....
        /*0420*/ 	.word	0xffffffff


	//   ....[26]....
        /*0424*/ 	.word	0xffffffff


	//   ....[27]....
        /*0428*/ 	.word	0xffffffff


	//   ....[28]....
        /*042c*/ 	.word	0xffffffff


	//   ....[29]....
        /*0430*/ 	.word	0xffffffff


	//   ....[30]....
        /*0434*/ 	.word	0xffffffff


	//   ....[31]....
        /*0438*/ 	.word	0xffffffff


	//   ....[32]....
        /*043c*/ 	.word	0xffffffff


	//   ....[33]....
        /*0440*/ 	.word	0xffffffff


	//   ....[34]....
        /*0444*/ 	.word	0xffffffff


	//   ....[35]....
        /*0448*/ 	.word	0xffffffff


	//   ....[36]....
        /*044c*/ 	.word	0xffffffff


	//   ....[37]....
        /*0450*/ 	.word	0xffffffff


	//   ....[38]....
        /*0454*/ 	.word	0xffffffff


	//   ....[39]....
        /*0458*/ 	.word	0xffffffff


	//   ....[40]....
        /*045c*/ 	.word	0xffffffff


	//   ....[41]....
        /*0460*/ 	.word	0xffffffff


	//   ....[42]....
        /*0464*/ 	.word	0xffffffff


	//   ....[43]....
        /*0468*/ 	.word	0xffffffff


	//   ....[44]....
        /*046c*/ 	.word	0xffffffff


	//   ....[45]....
        /*0470*/ 	.word	0xffffffff


	//   ....[46]....
        /*0474*/ 	.word	0xffffffff


	//   ....[47]....
        /*0478*/ 	.word	0xffffffff


	//   ....[48]....
        /*047c*/ 	.word	0xffffffff


	//   ....[49]....
        /*0480*/ 	.word	0xffffffff


	//   ....[50]....
        /*0484*/ 	.word	0xffffffff


	//   ....[51]....
        /*0488*/ 	.word	0xffffffff


	//   ....[52]....
        /*048c*/ 	.word	0xffffffff


	//   ....[53]....
        /*0490*/ 	.word	0xffffffff


	//   ....[54]....
        /*0494*/ 	.word	0xffffffff


	//   ....[55]....
        /*0498*/ 	.word	0xffffffff


	//   ....[56]....
        /*049c*/ 	.word	0xffffffff


	//   ....[57]....
        /*04a0*/ 	.word	0xffffffff


	//   ....[58]....
        /*04a4*/ 	.word	0xffffffff


	//   ....[59]....
        /*04a8*/ 	.word	0xffffffff


	//   ....[60]....
        /*04ac*/ 	.word	0xffffffff


	//   ....[61]....
        /*04b0*/ 	.word	0xffffffff


	//   ....[62]....
        /*04b4*/ 	.word	0xffffffff


	//   ....[63]....
        /*04b8*/ 	.word	0xffffffff


	//   ....[64]....
        /*04bc*/ 	.word	0xffffffff


	//   ....[65]....
        /*04c0*/ 	.word	0xffffffff


	//   ....[66]....
        /*04c4*/ 	.word	0xffffffff


	//   ....[67]....
        /*04c8*/ 	.word	0xffffffff


	//   ....[68]....
        /*04cc*/ 	.word	0xffffffff


	//   ....[69]....
        /*04d0*/ 	.word	0xffffffff


	//   ....[70]....
        /*04d4*/ 	.word	0xffffffff


	//   ....[71]....
        /*04d8*/ 	.word	0xffffffff


	//   ....[72]....
        /*04dc*/ 	.word	0xffffffff


	//   ....[73]....
        /*04e0*/ 	.word	0xffffffff


	//   ....[74]....
        /*04e4*/ 	.word	0xffffffff


	//   ....[75]....
        /*04e8*/ 	.word	0xffffffff


	//   ....[76]....
        /*04ec*/ 	.word	0xffffffff


	//   ....[77]....
        /*04f0*/ 	.word	0xffffffff


	//   ....[78]....
        /*04f4*/ 	.word	0xffffffff


	//   ....[79]....
        /*04f8*/ 	.word	0xffffffff


	//   ....[80]....
        /*04fc*/ 	.word	0xffffffff


	//   ....[81]....
        /*0500*/ 	.word	0xffffffff


	//   ....[82]....
        /*0504*/ 	.word	0xffffffff


	//   ....[83]....
        /*0508*/ 	.word	0xffffffff


	//   ....[84]....
        /*050c*/ 	.word	0xffffffff


	//   ....[85]....
        /*0510*/ 	.word	0xffffffff


	//   ....[86]....
        /*0514*/ 	.word	0xffffffff


	//   ....[87]....
        /*0518*/ 	.word	0xffffffff


	//   ....[88]....
        /*051c*/ 	.word	0xffffffff


	//   ....[89]....
        /*0520*/ 	.word	0xffffffff


	//   ....[90]....
        /*0524*/ 	.word	0xffffffff


	//   ....[91]....
        /*0528*/ 	.word	0xffffffff


	//   ....[92]....
        /*052c*/ 	.word	0xffffffff


	//   ....[93]....
        /*0530*/ 	.word	0xffffffff


	//   ....[94]....
        /*0534*/ 	.word	0xffffffff


	//   ....[95]....
        /*0538*/ 	.word	0xffffffff


	//   ....[96]....
        /*053c*/ 	.word	0xffffffff


	//   ....[97]....
        /*0540*/ 	.word	0xffffffff


	//   ....[98]....
        /*0544*/ 	.word	0xffffffff


	//   ....[99]....
        /*0548*/ 	.word	0xffffffff


	//   ....[100]....
        /*054c*/ 	.word	0xffffffff


	//   ....[101]....
        /*0550*/ 	.word	0xffffffff


	//   ....[102]....
        /*0554*/ 	.word	0xffffffff


	//   ....[103]....
        /*0558*/ 	.word	0xffffffff


	//   ....[104]....
        /*055c*/ 	.word	0xffffffff


	//   ....[105]....
        /*0560*/ 	.word	0xffffffff


	//   ....[106]....
        /*0564*/ 	.word	0xffffffff


	//   ....[107]....
        /*0568*/ 	.word	0xffffffff


	//   ....[108]....
        /*056c*/ 	.word	0xffffffff


	//   ....[109]....
        /*0570*/ 	.word	0xffffffff


	//   ....[110]....
        /*0574*/ 	.word	0xffffffff


	//   ....[111]....
        /*0578*/ 	.word	0xffffffff


	//   ....[112]....
        /*057c*/ 	.word	0xffffffff


	//   ....[113]....
        /*0580*/ 	.word	0xffffffff


	//   ....[114]....
        /*0584*/ 	.word	0xffffffff


	//   ....[115]....
        /*0588*/ 	.word	0xffffffff


	//   ....[116]....
        /*058c*/ 	.word	0xffffffff


	//   ....[117]....
        /*0590*/ 	.word	0xffffffff


	//   ....[118]....
        /*0594*/ 	.word	0xffffffff


	//   ....[119]....
        /*0598*/ 	.word	0xffffffff


	//   ....[120]....
        /*059c*/ 	.word	0xffffffff


	//   ....[121]....
        /*05a0*/ 	.word	0xffffffff


	//   ....[122]....
        /*05a4*/ 	.word	0xffffffff


	//   ....[123]....
        /*05a8*/ 	.word	0xffffffff


	//   ....[124]....
        /*05ac*/ 	.word	0xffffffff


	//   ....[125]....
        /*05b0*/ 	.word	0xffffffff


	//   ....[126]....
        /*05b4*/ 	.word	0xffffffff


	//   ....[127]....
        /*05b8*/ 	.word	0xffffffff


	//   ....[128]....
        /*05bc*/ 	.word	0xffffffff


	//   ....[129]....
        /*05c0*/ 	.word	0xffffffff


	//   ....[130]....
        /*05c4*/ 	.word	0xffffffff


	//   ....[131]....
        /*05c8*/ 	.word	0xffffffff


	//   ....[132]....
        /*05cc*/ 	.word	0xffffffff


	//   ....[133]....
        /*05d0*/ 	.word	0xffffffff


	//   ....[134]....
        /*05d4*/ 	.word	0xffffffff


	//   ....[135]....
        /*05d8*/ 	.word	0xffffffff


	//   ....[136]....
        /*05dc*/ 	.word	0xffffffff


	//   ....[137]....
        /*05e0*/ 	.word	0xffffffff


	//   ....[138]....
        /*05e4*/ 	.word	0xffffffff


	//   ....[139]....
        /*05e8*/ 	.word	0xffffffff


	//   ....[140]....
        /*05ec*/ 	.word	0xffffffff


	//   ....[141]....
        /*05f0*/ 	.word	0xffffffff


	//   ....[142]....
        /*05f4*/ 	.word	0xffffffff


	//   ....[143]....
        /*05f8*/ 	.word	0xffffffff


	//   ....[144]....
        /*05fc*/ 	.word	0xffffffff


	//   ....[145]....
        /*0600*/ 	.word	0xffffffff


	//   ....[146]....
        /*0604*/ 	.word	0xffffffff


	//----- nvinfo : EIATTR_COOP_GROUP_INSTR_OFFSETS
	.align		4
.L_1118:
        /*0608*/ 	.byte	0x04, 0x28
        /*060a*/ 	.short	(.L_1120 - .L_1119)


	//   ....[0]....
.L_1119:
        /*060c*/ 	.word	0x00000090


	//   ....[1]....
        /*0610*/ 	.word	0x00000230


	//   ....[2]....
        /*0614*/ 	.word	0x00000260


	//   ....[3]....
        /*0618*/ 	.word	0x00000290


	//   ....[4]....
        /*061c*/ 	.word	0x000002c0


	//   ....[5]....
        /*0620*/ 	.word	0x000002f0


	//   ....[6]....
        /*0624*/ 	.word	0x00000320


	//   ....[7]....
        /*0628*/ 	.word	0x00000480


	//   ....[8]....
        /*062c*/ 	.word	0x000004c0


	//   ....[9]....
        /*0630*/ 	.word	0x000004f0


	//   ....[10]....
        /*0634*/ 	.word	0x00000520


	//   ....[11]....
        /*0638*/ 	.word	0x00000550


	//   ....[12]....
        /*063c*/ 	.word	0x00000580


	//   ....[13]....
        /*0640*/ 	.word	0x00000610


	//   ....[14]....
        /*0644*/ 	.word	0x00000650


	//   ....[15]....
        /*0648*/ 	.word	0x00000670


	//   ....[16]....
        /*064c*/ 	.word	0x000006d0


	//   ....[17]....
        /*0650*/ 	.word	0x00002ba0


	//   ....[18]....
        /*0654*/ 	.word	0x00002bc0


	//   ....[19]....
        /*0658*/ 	.word	0x00002dd0


	//   ....[20]....
        /*065c*/ 	.word	0x00002de0


	//   ....[21]....
        /*0660*/ 	.word	0x00002fe0


	//   ....[22]....
        /*0664*/ 	.word	0x00003000


	//   ....[23]....
        /*0668*/ 	.word	0x00003200


	//   ....[24]....
        /*066c*/ 	.word	0x00003210


	//   ....[25]....
        /*0670*/ 	.word	0x00004920


	//   ....[26]....
        /*0674*/ 	.word	0x00004930


	//   ....[27]....
        /*0678*/ 	.word	0x00004f10


	//   ....[28]....
        /*067c*/ 	.word	0x00005040


	//   ....[29]....
        /*0680*/ 	.word	0x00005050


	//   ....[30]....
        /*0684*/ 	.word	0x000050a0


	//   ....[31]....
        /*0688*/ 	.word	0x000077e0


	//   ....[32]....
        /*068c*/ 	.word	0x00007810


	//   ....[33]....
        /*0690*/ 	.word	0x00007f10


	//   ....[34]....
        /*0694*/ 	.word	0x00007fb0


	//   ....[35]....
        /*0698*/ 	.word	0x00008010


	//   ....[36]....
        /*069c*/ 	.word	0x000080b0


	//   ....[37]....
        /*06a0*/ 	.word	0x0000b210


	//   ....[38]....
        /*06a4*/ 	.word	0x0000b260


	//   ....[39]....
        /*06a8*/ 	.word	0x0000b280


	//   ....[40]....
        /*06ac*/ 	.word	0x0000b2b0


	//   ....[41]....
        /*06b0*/ 	.word	0x0000d200


	//   ....[42]....
        /*06b4*/ 	.word	0x0000d250


	//   ....[43]....
        /*06b8*/ 	.word	0x0000d270


	//   ....[44]....
        /*06bc*/ 	.word	0x0000d290


	//   ....[45]....
        /*06c0*/ 	.word	0x0000eac0


	//   ....[46]....
        /*06c4*/ 	.word	0x0000eae0


	//   ....[47]....
        /*06c8*/ 	.word	0x0000eaf0


	//   ....[48]....
        /*06cc*/ 	.word	0x0000eb00


	//   ....[49]....
        /*06d0*/ 	.word	0x0000eed0


	//   ....[50]....
        /*06d4*/ 	.word	0x0000eef0


	//   ....[51]....
        /*06d8*/ 	.word	0x0000f060


	//   ....[52]....
        /*06dc*/ 	.word	0x0000f070


	//   ....[53]....
        /*06e0*/ 	.word	0x0000f1f0


	//   ....[54]....
        /*06e4*/ 	.word	0x0000f210


	//   ....[55]....
        /*06e8*/ 	.word	0x0000f390


	//   ....[56]....
        /*06ec*/ 	.word	0x0000f3a0


	//   ....[57]....
        /*06f0*/ 	.word	0x0000f720


	//   ....[58]....
        /*06f4*/ 	.word	0x0000f740


	//   ....[59]....
        /*06f8*/ 	.word	0x00010420


	//   ....[60]....
        /*06fc*/ 	.word	0x00010430


	//   ....[61]....
        /*0700*/ 	.word	0x00011860


	//   ....[62]....
        /*0704*/ 	.word	0x00011880


	//   ....[63]....
        /*0708*/ 	.word	0x00011a00


	//   ....[64]....
        /*070c*/ 	.word	0x00011a10


	//   ....[65]....
        /*0710*/ 	.word	0x00011b90


	//   ....[66]....
        /*0714*/ 	.word	0x00011bb0


	//   ....[67]....
        /*0718*/ 	.word	0x00011d30


	//   ....[68]....
        /*071c*/ 	.word	0x00011d40


	//   ....[69]....
        /*0720*/ 	.word	0x00011f50


	//   ....[70]....
        /*0724*/ 	.word	0x00011f70


	//   ....[71]....
        /*0728*/ 	.word	0x00012090


	//   ....[72]....
        /*072c*/ 	.word	0x000120d0


	//   ....[73]....
        /*0730*/ 	.word	0x00012100


	//   ....[74]....
        /*0734*/ 	.word	0x00012130


	//   ....[75]....
        /*0738*/ 	.word	0x00012160


	//   ....[76]....
        /*073c*/ 	.word	0x00012190


	//   ....[77]....
        /*0740*/ 	.word	0x000122e0


	//   ....[78]....
        /*0744*/ 	.word	0x00012320


	//   ....[79]....
        /*0748*/ 	.word	0x00012350


	//   ....[80]....
        /*074c*/ 	.word	0x00012380


	//   ....[81]....
        /*0750*/ 	.word	0x000123b0


	//   ....[82]....
        /*0754*/ 	.word	0x000123e0


	//   ....[83]....
        /*0758*/ 	.word	0x00012470


	//   ....[84]....
        /*075c*/ 	.word	0x000124b0


	//   ....[85]....
        /*0760*/ 	.word	0x000124c0


	//   ....[86]....
        /*0764*/ 	.word	0x00012520


	//   ....[87]....
        /*0768*/ 	.word	0x00012e10


	//   ....[88]....
        /*076c*/ 	.word	0x00012e50


	//   ....[89]....
        /*0770*/ 	.word	0x00012ea0


	//   ....[90]....
        /*0774*/ 	.word	0x00012ef0


	//   ....[91]....
        /*0778*/ 	.word	0x00012f40


	//   ....[92]....
        /*077c*/ 	.word	0x00012fb0


	//   ....[93]....
        /*0780*/ 	.word	0x00012ff0


	//   ....[94]....
        /*0784*/ 	.word	0x00013040


	//   ....[95]....
        /*0788*/ 	.word	0x000130a0


	//   ....[96]....
        /*078c*/ 	.word	0x00013100


	//   ....[97]....
        /*0790*/ 	.word	0x00013170


	//   ....[98]....
        /*0794*/ 	.word	0x000131e0


	//   ....[99]....
        /*0798*/ 	.word	0x00013240


	//   ....[100]....
        /*079c*/ 	.word	0x000132a0


	//   ....[101]....
        /*07a0*/ 	.word	0x00013300


	//   ....[102]....
        /*07a4*/ 	.word	0x00013370


	//   ....[103]....
        /*07a8*/ 	.word	0x000133d0


	//   ....[104]....
        /*07ac*/ 	.word	0x00013430


	//   ....[105]....
        /*07b0*/ 	.word	0x00013480


	//   ....[106]....
        /*07b4*/ 	.word	0x000134d0


	//   ....[107]....
        /*07b8*/ 	.word	0x00013520


	//   ....[108]....
        /*07bc*/ 	.word	0x00013570


	//   ....[109]....
        /*07c0*/ 	.word	0x000135d0


	//   ....[110]....
        /*07c4*/ 	.word	0x00013640


	//   ....[111]....
        /*07c8*/ 	.word	0x000136a0


	//   ....[112]....
        /*07cc*/ 	.word	0x00013700


	//   ....[113]....
        /*07d0*/ 	.word	0x00013760


	//   ....[114]....
        /*07d4*/ 	.word	0x000137d0


	//   ....[115]....
        /*07d8*/ 	.word	0x00013830


	//   ....[116]....
        /*07dc*/ 	.word	0x00013890


	//   ....[117]....
        /*07e0*/ 	.word	0x000138f0


	//   ....[118]....
        /*07e4*/ 	.word	0x00013960


	//   ....[119]....
        /*07e8*/ 	.word	0x000139c0


	//   ....[120]....
        /*07ec*/ 	.word	0x00013a20


	//   ....[121]....
        /*07f0*/ 	.word	0x00013a80


	//   ....[122]....
        /*07f4*/ 	.word	0x00013af0


	//   ....[123]....
        /*07f8*/ 	.word	0x00013b50


	//   ....[124]....
        /*07fc*/ 	.word	0x00013bb0


	//   ....[125]....
        /*0800*/ 	.word	0x00013c10


	//   ....[126]....
        /*0804*/ 	.word	0x00013c80


	//   ....[127]....
        /*0808*/ 	.word	0x00013ce0


	//   ....[128]....
        /*080c*/ 	.word	0x00013d40


	//   ....[129]....
        /*0810*/ 	.word	0x00013da0


	//   ....[130]....
        /*0814*/ 	.word	0x00013e10


	//   ....[131]....
        /*0818*/ 	.word	0x00013e60


	//   ....[132]....
        /*081c*/ 	.word	0x00013ea0


	//   ....[133]....
        /*0820*/ 	.word	0x00013ef0


	//   ....[134]....
        /*0824*/ 	.word	0x00013f40


	//   ....[135]....
        /*0828*/ 	.word	0x00013f90


	//   ....[136]....
        /*082c*/ 	.word	0x00014000


	//   ....[137]....
        /*0830*/ 	.word	0x00014050


	//   ....[138]....
        /*0834*/ 	.word	0x000140a0


	//   ....[139]....
        /*0838*/ 	.word	0x000140f0


	//   ....[140]....
        /*083c*/ 	.word	0x00014140


	//   ....[141]....
        /*0840*/ 	.word	0x00014190


	//   ....[142]....
        /*0844*/ 	.word	0x00014200


	//   ....[143]....
        /*0848*/ 	.word	0x00014240


	//   ....[144]....
        /*084c*/ 	.word	0x00014290


	//   ....[145]....
        /*0850*/ 	.word	0x000142e0


	//   ....[146]....
        /*0854*/ 	.word	0x00014340


	//----- nvinfo : EIATTR_EXIT_INSTR_OFFSETS
	.align		4
.L_1120:
        /*0858*/ 	.byte	0x04, 0x1c
        /*085a*/ 	.short	(.L_1122 - .L_1121)


	//   ....[0]....
.L_1121:
        /*085c*/ 	.word	0x00000f40


	//   ....[1]....
        /*0860*/ 	.word	0x00012de0


	//----- nvinfo : EIATTR_MAX_THREADS
	.align		4
.L_1122:
        /*0864*/ 	.byte	0x04, 0x05
        /*0866*/ 	.short	(.L_1124 - .L_1123)
.L_1123:
        /*0868*/ 	.word	0x00000100
        /*086c*/ 	.word	0x00000001
        /*0870*/ 	.word	0x00000001


	//----- nvinfo : EIATTR_CRS_STACK_SIZE
	.align		4
.L_1124:
        /*0874*/ 	.byte	0x04, 0x1e
        /*0876*/ 	.short	(.L_1126 - .L_1125)
.L_1125:
        /*0878*/ 	.word	0x00000000
.L_1126:


//--------------------- .nv.info._ZN7cutlass13device_kernelIN5flash19enable_sm80_to_sm89INS1_16FlashAttnFwdSm80INS1_25CollectiveMainloopFwdSm80ILi8ELi1ELb0EN4cute5tupleIJNS5_1CILi128EEENS7_ILi48EEENS7_ILi256EEEEEELi256ENS_10bfloat16_tEfNS_4arch4Sm80ELb1ELb0ELb0ELb1ELb0ELb1ELb1ELb1EEENS1_21CollectiveEpilogueFwdINS6_IJS8_SA_S9_EEENS6_IJNS7_ILi1EEESI_SI_EEESC_SE_Li256ELb1ELb1ELb1ELb0EEENS1_36VarlenDynamicPersistentTileSchedulerILi128ELi48ELi256ELi256ELb1ELb1ELb0ELb1ELb1ELb1EEEEEEEEEvNT_6ParamsE --------------------------
	.section	.nv.info._ZN7cutlass13device_kernelIN5flash19enable_sm80_to_sm89INS1_16FlashAttnFwdSm80INS1_25CollectiveMainloopFwdSm80ILi8ELi1ELb0EN4cute5tupleIJNS5_1CILi128EEENS7_ILi48EEENS7_ILi256EEEEEELi256ENS_10bfloat16_tEfNS_4arch4Sm80ELb1ELb0ELb0ELb1ELb0ELb1ELb1ELb1EEENS1_21CollectiveEpilogueFwdINS6_IJS8_SA_S9_EEENS6_IJNS7_ILi1EEESI_SI_EEESC_SE_Li256ELb1ELb1ELb1ELb0EEENS1_36VarlenDynamicPersistentTileSchedulerILi128ELi48ELi256ELi256ELb1ELb1ELb0ELb1ELb1ELb1EEEEEEEEEvNT_6ParamsE,"",@"SHT_CUDA_INFO"
	.sectionflags	@""
	.align	4


	//----- nvinfo : EIATTR_CUDA_API_VERSION
	.align		4
        /*0000*/ 	.byte	0x04, 0x37
        /*0002*/ 	.short	(.L_1128 - .L_1127)
.L_1127:
        /*0004*/ 	.word	0x00000082


	//----- nvinfo : EIATTR_SW2861232_WAR
	.align		4
.L_1128:
        /*0008*/ 	.byte	0x01, 0x35
	.zero		2


	//----- nvinfo : EIATTR_PARAM_CBANK
	.align		4
        /*000c*/ 	.byte	0x04, 0x0a
        /*000e*/ 	.short	(.L_1130 - .L_1129)
	.align		4
.L_1129:
        /*0010*/ 	.word	index@(.nv.constant0._ZN7cutlass13device_kernelIN5flash19enable_sm80_to_sm89INS1_16FlashAttnFwdSm80INS1_25CollectiveMainloopFwdSm80ILi8ELi1ELb0EN4cute5tupleIJNS5_1CILi128EEENS7_ILi48EEENS7_ILi256EEEEEELi256ENS_10bfloat16_tEfNS_4arch4Sm80ELb1ELb0ELb0ELb1ELb0ELb1ELb1ELb1EEENS1_21CollectiveEpilogueFwdINS6_IJS8_SA_S9_EEENS6_IJNS7_ILi1EEESI_SI_EEESC_SE_Li256ELb1ELb1ELb1ELb0EEENS1_36VarlenDynamicPersistentTileSchedulerILi128ELi48ELi256ELi256ELb1ELb1ELb0ELb1ELb1ELb1EEEEEEEEEvNT_6ParamsE)
        /*0014*/ 	.short	0x0160
        /*0016*/ 	.short	0x0438


	//----- nvinfo : EIATTR_CBANK_PARAM_SIZE
	.align		4
.L_1130:
        /*0018*/ 	.byte	0x03, 0x19
        /*001a*/ 	.short	0x0438


	//----- nvinfo : EIATTR_KPARAM_INFO
	.align		4
        /*001c*/ 	.byte	0x04, 0x17
        /*001e*/ 	.short	(.L_1132 - .L_1131)
.L_1131:
        /*0020*/ 	.word	0x00000000
        /*0024*/ 	.short	0x0000
        /*0026*/ 	.short	0x0000
        /*0028*/ 	.byte	0x00, 0xf0, 0xe1, 0x10


	//----- nvinfo : EIATTR_MAXREG_COUNT
	.align		4
.L_1132:
        /*002c*/ 	.byte	0x03, 0x1b
        /*002e*/ 	.short	0x00ff


	//----- nvinfo : EIATTR_NUM_BARRIERS
	.align		4
        /*0030*/ 	.byte	0x02, 0x4c
        /*0032*/ 	.byte	0x06
	.zero		1


	//----- nvinfo : EIATTR_ANNOTATIONS
	.align		4
        /*0034*/ 	.byte	0x04, 0x55
        /*0036*/ 	.short	(.L_1134 - .L_1133)


	//   ....[0]....
.L_1133:
        /* <DEDUP_REMOVED lines=53> */


	//----- nvinfo : EIATTR_MERCURY_ISA_VERSION
	.align		4
.L_1134:
        /*0378*/ 	.byte	0x03, 0x5f
        /*037a*/ 	.short	0x0000


	//----- nvinfo : EIATTR_INT_WARP_WIDE_INSTR_OFFSETS
	.align		4
        /*037c*/ 	.byte	0x04, 0x31
        /*037e*/ 	.short	(.L_1136 - .L_1135)


	//   ....[0]....
.L_1135:
        /*0380*/ 	.word	0x0001c2f0


	//   ....[1]....
        /*0384*/ 	.word	0x0001c370


	//----- nvinfo : EIATTR_COOP_GROUP_MASK_REGIDS
	.align		4
.L_1136:
        /*0388*/ 	.byte	0x04, 0x29
        /*038a*/ 	.short	(.L_1138 - .L_1137)


	//   ....[0]....
.L_1137:
        /*038c*/ 	.word	0xffffffff


	//   ....[1]....
        /*0390*/ 	.word	0xffffffff


	//   ....[2]....
        /*0394*/ 	.word	0xffffffff


	//   ....[3]....
        /*0398*/ 	.word	0xffffffff


	//   ....[4]....
        /*039c*/ 	.word	0xffffffff


	//   ....[5]....
        /*03a0*/ 	.word	0xffffffff


	//   ....[6]....
        /*03a4*/ 	.word	0xffffffff


	//   ....[7]....
        /*03a8*/ 	.word	0xffffffff


	//   ....[8]....
        /*03ac*/ 	.word	0xffffffff


	//   ....[9]....
        /*03b0*/ 	.word	0xffffffff


	//   ....[10]....
        /*03b4*/ 	.word	0xffffffff


	//   ....[11]....
        /*03b8*/ 	.word	0xffffffff


	//   ....[12]....
        /*03bc*/ 	.word	0xffffffff


	//   ....[13]....
        /*03c0*/ 	.word	0xffffffff


	//   ....[14]....
        /*03c4*/ 	.word	0xffffffff


	//   ....[15]....
        /*03c8*/ 	.word	0xffffffff


	//   ....[16]....
        /*03cc*/ 	.word	0xffffffff


	//   ....[17]....
        /*03d0*/ 	.word	0xffffffff


	//   ....[18]....
        /*03d4*/ 	.word	0xffffffff


	//   ....[19]....
        /*03d8*/ 	.word	0xffffffff


	//   ....[20]....
        /*03dc*/ 	.word	0xffffffff


	//   ....[21]....
        /*03e0*/ 	.word	0xffffffff


	//   ....[22]....
        /*03e4*/ 	.word	0xffffffff


	//   ....[23]....
        /*03e8*/ 	.word	0xffffffff


	//   ....[24]....
        /*03ec*/ 	.word	0xffffffff


	//   ....[25]....
        /*03f0*/ 	.word	0xffffffff


	//   ....[26]....
        /*03f4*/ 	.word	0xffffffff


	//   ....[27]....
        /*03f8*/ 	.word	0xffffffff


	//   ....[28]....
        /*03fc*/ 	.word	0xffffffff


	//   ....[29]....
        /*0400*/ 	.word	0xffffffff


	//   ....[30]....
        /*0404*/ 	.word	0xffffffff


	//   ....[31]....
        /*0408*/ 	.word	0xffffffff


	//   ....[32]....
        /*040c*/ 	.word	0xffffffff


	//   ....[33]....
        /*0410*/ 	.word	0xffffffff


	//   ....[34]....
        /*0414*/ 	.word	0xffffffff


	//   ....[35]....
        /*0418*/ 	.word	0xffffffff


	//   ....[36]....
        /*041c*/ 	.word	0xffffffff


	//   ....[37]....
        /*0420*/ 	.word	0xffffffff


	//   ....[38]....
        /*0424*/ 	.word	0xffffffff


	//   ....[39]....
        /*0428*/ 	.word	0xffffffff


	//   ....[40]....
        /*042c*/ 	.word	0xffffffff


	//   ....[41]....
        /*0430*/ 	.word	0xffffffff


	//   ....[42]....
        /*0434*/ 	.word	0xffffffff


	//   ....[43]....
        /*0438*/ 	.word	0xffffffff


	//   ....[44]....
        /*043c*/ 	.word	0xffffffff


	//   ....[45]....
        /*0440*/ 	.word	0xffffffff


	//   ....[46]....
        /*0444*/ 	.word	0xffffffff


	//   ....[47]....
        /*0448*/ 	.word	0xffffffff


	//   ....[48]....
        /*044c*/ 	.word	0xffffffff


	//   ....[49]....
        /*0450*/ 	.word	0xffffffff


	//   ....[50]....
        /*0454*/ 	.word	0xffffffff


	//   ....[51]....
        /*0458*/ 	.word	0xffffffff


	//   ....[52]....
        /*045c*/ 	.word	0xffffffff


	//   ....[53]....
        /*0460*/ 	.word	0xffffffff


	//   ....[54]....
        /*0464*/ 	.word	0xffffffff


	//   ....[55]....
        /*0468*/ 	.word	0xffffffff


	//   ....[56]....
        /*046c*/ 	.word	0xffffffff


	//   ....[57]....
        /*0470*/ 	.word	0xffffffff


	//   ....[58]....
        /*0474*/ 	.word	0xffffffff


	//   ....[59]....
        /*0478*/ 	.word	0xffffffff


	//   ....[60]....
        /*047c*/ 	.word	0xffffffff


	//   ....[61]....
        /*0480*/ 	.word	0xffffffff


	//   ....[62]....
        /*0484*/ 	.word	0xffffffff


	//   ....[63]....
        /*0488*/ 	.word	0xffffffff


	//   ....[64]....
        /*048c*/ 	.word	0xffffffff


	//   ....[65]....
        /*0490*/ 	.word	0xffffffff


	//   ....[66]....
        /*0494*/ 	.word	0xffffffff


	//   ....[67]....
        /*0498*/ 	.word	0xffffffff


	//   ....[68]....
        /*049c*/ 	.word	0xffffffff


	//   ....[69]....
        /*04a0*/ 	.word	0xffffffff


	//   ....[70]....
        /*04a4*/ 	.word	0xffffffff


	//   ....[71]....
        /*04a8*/ 	.word	0xffffffff


	//   ....[72]....
        /*04ac*/ 	.word	0xffffffff


	//   ....[73]....
        /*04b0*/ 	.word	0xffffffff


	//   ....[74]....
        /*04b4*/ 	.word	0xffffffff


	//   ....[75]....
        /*04b8*/ 	.word	0xffffffff


	//   ....[76]....
        /*04bc*/ 	.word	0xffffffff


	//   ....[77]....
        /*04c0*/ 	.word	0xffffffff


	//   ....[78]....
        /*04c4*/ 	.word	0xffffffff


	//   ....[79]....
        /*04c8*/ 	.word	0xffffffff


	//   ....[80]....
        /*04cc*/ 	.word	0xffffffff


	//   ....[81]....
        /*04d0*/ 	.word	0xffffffff


	//   ....[82]....
        /*04d4*/ 	.word	0xffffffff


	//   ....[83]....
        /*04d8*/ 	.word	0xffffffff


	//   ....[84]....
        /*04dc*/ 	.word	0xffffffff


	//   ....[85]....
        /*04e0*/ 	.word	0xffffffff


	//   ....[86]....
        /*04e4*/ 	.word	0xffffffff


	//   ....[87]....
        /*04e8*/ 	.word	0xffffffff


	//   ....[88]....
        /*04ec*/ 	.word	0xffffffff


	//   ....[89]....
        /*04f0*/ 	.word	0xffffffff


	//   ....[90]....
        /*04f4*/ 	.word	0xffffffff


	//   ....[91]....
        /*04f8*/ 	.word	0xffffffff


	//   ....[92]....
        /*04fc*/ 	.word	0xffffffff


	//   ....[93]....
        /*0500*/ 	.word	0xffffffff


	//   ....[94]....
        /*0504*/ 	.word	0xffffffff


	//   ....[95]....
        /*0508*/ 	.word	0xffffffff


	//   ....[96]....
        /*050c*/ 	.word	0xffffffff


	//   ....[97]....
        /*0510*/ 	.word	0xffffffff


	//   ....[98]....
        /*0514*/ 	.word	0xffffffff


	//   ....[99]....
        /*0518*/ 	.word	0xffffffff


	//   ....[100]....
        /*051c*/ 	.word	0xffffffff


	//   ....[101]....
        /*0520*/ 	.word	0xffffffff


	//   ....[102]....
        /*0524*/ 	.word	0xffffffff


	//   ....[103]....
        /*0528*/ 	.word	0xffffffff


	//   ....[104]....
        /*052c*/ 	.word	0xffffffff


	//   ....[105]....
        /*0530*/ 	.word	0xffffffff


	//   ....[106]....
        /*0534*/ 	.word	0xffffffff


	//   ....[107]....
        /*0538*/ 	.word	0xffffffff


	//   ....[108]....
        /*053c*/ 	.word	0xffffffff


	//   ....[109]....
        /*0540*/ 	.word	0xffffffff


	//   ....[110]....
        /*0544*/ 	.word	0xffffffff


	//   ....[111]....
        /*0548*/ 	.word	0xffffffff


	//   ....[112]....
        /*054c*/ 	.word	0xffffffff


	//   ....[113]....
        /*0550*/ 	.word	0xffffffff


	//   ....[114]....
        /*0554*/ 	.word	0xffffffff


	//   ....[115]....
        /*0558*/ 	.word	0xffffffff


	//   ....[116]....
        /*055c*/ 	.word	0xffffffff


	//   ....[117]....
        /*0560*/ 	.word	0xffffffff


	//   ....[118]....
        /*0564*/ 	.word	0xffffffff


	//   ....[119]....
        /*0568*/ 	.word	0xffffffff


	//   ....[120]....
        /*056c*/ 	.word	0xffffffff


	//   ....[121]....
        /*0570*/ 	.word	0xffffffff


	//   ....[122]....
        /*0574*/ 	.word	0xffffffff


	//   ....[123]....
        /*0578*/ 	.word	0xffffffff


	//   ....[124]....
        /*057c*/ 	.word	0xffffffff


	//   ....[125]....
        /*0580*/ 	.word	0xffffffff


	//   ....[126]....
        /*0584*/ 	.word	0xffffffff


	//   ....[127]....
        /*0588*/ 	.word	0xffffffff


	//   ....[128]....
        /*058c*/ 	.word	0xffffffff


	//   ....[129]....
        /*0590*/ 	.word	0xffffffff


	//   ....[130]....
        /*0594*/ 	.word	0xffffffff


	//   ....[131]....
        /*0598*/ 	.word	0xffffffff


	//   ....[132]....
        /*059c*/ 	.word	0xffffffff


	//   ....[133]....
        /*05a0*/ 	.word	0xffffffff


	//   ....[134]....
        /*05a4*/ 	.word	0xffffffff


	//   ....[135]....
        /*05a8*/ 	.word	0xffffffff


	//   ....[136]....
        /*05ac*/ 	.word	0xffffffff


	//   ....[137]....
        /*05b0*/ 	.word	0xffffffff


	//   ....[138]....
        /*05b4*/ 	.word	0xffffffff


	//   ....[139]....
        /*05b8*/ 	.word	0xffffffff


	//   ....[140]....
        /*05bc*/ 	.word	0xffffffff


	//   ....[141]....
        /*05c0*/ 	.word	0xffffffff


	//   ....[142]....
        /*05c4*/ 	.word	0xffffffff


	//   ....[143]....
        /*05c8*/ 	.word	0xffffffff


	//   ....[144]....
        /*05cc*/ 	.word	0xffffffff


	//   ....[145]....
        /*05d0*/ 	.word	0xffffffff


	//   ....[146]....
        /*05d4*/ 	.word	0xffffffff


	//   ....[147]....
        /*05d8*/ 	.word	0xffffffff


	//   ....[148]....
        /*05dc*/ 	.word	0xffffffff


	//   ....[149]....
        /*05e0*/ 	.word	0xffffffff


	//   ....[150]....
        /*05e4*/ 	.word	0xffffffff


	//   ....[151]....
        /*05e8*/ 	.word	0xffffffff


	//   ....[152]....
        /*05ec*/ 	.word	0xffffffff


	//   ....[153]....
        /*05f0*/ 	.word	0xffffffff


	//   ....[154]....
        /*05f4*/ 	.word	0xffffffff


	//   ....[155]....
        /*05f8*/ 	.word	0xffffffff


	//   ....[156]....
        /*05fc*/ 	.word	0xffffffff


	//   ....[157]....
        /*0600*/ 	.word	0xffffffff


	//   ....[158]....
        /*0604*/ 	.word	0xffffffff


	//   ....[159]....
        /*0608*/ 	.word	0xffffffff


	//   ....[160]....
        /*060c*/ 	.word	0xffffffff


	//   ....[161]....
        /*0610*/ 	.word	0xffffffff


	//   ....[162]....
        /*0614*/ 	.word	0xffffffff


	//   ....[163]....
        /*0618*/ 	.word	0xffffffff


	//   ....[164]....
        /*061c*/ 	.word	0xffffffff


	//   ....[165]....
        /*0620*/ 	.word	0xffffffff


	//   ....[166]....
        /*0624*/ 	.word	0xffffffff


	//   ....[167]....
        /*0628*/ 	.word	0xffffffff


	//   ....[168]....
        /*062c*/ 	.word	0xffffffff


	//   ....[169]....
        /*0630*/ 	.word	0xffffffff


	//   ....[170]....
        /*0634*/ 	.word	0xffffffff


	//   ....[171]....
        /*0638*/ 	.word	0xffffffff


	//   ....[172]....
        /*063c*/ 	.word	0xffffffff


	//   ....[173]....
        /*0640*/ 	.word	0xffffffff


	//   ....[174]....
        /*0644*/ 	.word	0xffffffff


	//   ....[175]....
        /*0648*/ 	.word	0xffffffff


	//   ....[176]....
        /*064c*/ 	.word	0xffffffff


	//   ....[177]....
        /*0650*/ 	.word	0xffffffff


	//   ....[178]....
        /*0654*/ 	.word	0xffffffff


	//----- nvinfo : EIATTR_COOP_GROUP_INSTR_OFFSETS
	.align		4
.L_1138:
        /*0658*/ 	.byte	0x04, 0x28
        /*065a*/ 	.short	(.L_1140 - .L_1139)


	//   ....[0]....
.L_1139:
        /*065c*/ 	.word	0x00000050


	//   ....[1]....
        /*0660*/ 	.word	0x00000210


	//   ....[2]....
        /*0664*/ 	.word	0x00000240


	//   ....[3]....
        /*0668*/ 	.word	0x00000270


	//   ....[4]....
        /*066c*/ 	.word	0x000002a0


	//   ....[5]....
        /*0670*/ 	.word	0x000002d0


	//   ....[6]....
        /*0674*/ 	.word	0x00000300


	//   ....[7]....
        /*0678*/ 	.word	0x00000470


	//   ....[8]....
        /*067c*/ 	.word	0x000004b0


	//   ....[9]....
        /*0680*/ 	.word	0x000004e0


	//   ....[10]....
        /*0684*/ 	.word	0x00000510


	//   ....[11]....
        /*0688*/ 	.word	0x00000540


	//   ....[12]....
        /*068c*/ 	.word	0x00000570


	//   ....[13]....
        /*0690*/ 	.word	0x00000600


	//   ....[14]....
        /*0694*/ 	.word	0x00000650


	//   ....[15]....
        /*0698*/ 	.word	0x00000670


	//   ....[16]....
        /*069c*/ 	.word	0x000006d0


	//   ....[17]....
        /*06a0*/ 	.word	0x00009a10


	//   ....[18]....
        /*06a4*/ 	.word	0x00009a30


	//   ....[19]....
        /*06a8*/ 	.word	0x00009c00


	//   ....[20]....
        /*06ac*/ 	.word	0x00009c10


	//   ....[21]....
        /*06b0*/ 	.word	0x00009d90


	//   ....[22]....
        /*06b4*/ 	.word	0x00009db0


	//   ....[23]....
        /*06b8*/ 	.word	0x00009f30


	//   ....[24]....
        /*06bc*/ 	.word	0x00009f40


	//   ....[25]....
        /*06c0*/ 	.word	0x0000a6a0


	//   ....[26]....
        /*06c4*/ 	.word	0x0000a6c0


	//   ....[27]....
        /*06c8*/ 	.word	0x0000a6e0


	//   ....[28]....
        /*06cc*/ 	.word	0x0000a6f0


	//   ....[29]....
        /*06d0*/ 	.word	0x0000ab60


	//   ....[30]....
        /*06d4*/ 	.word	0x0000aba0


	//   ....[31]....
        /*06d8*/ 	.word	0x0000abe0


	//   ....[32]....
        /*06dc*/ 	.word	0x0000ac20


	//   ....[33]....
        /*06e0*/ 	.word	0x0000b0c0


	//   ....[34]....
        /*06e4*/ 	.word	0x0000b100


	//   ....[35]....
        /*06e8*/ 	.word	0x0000b140


	//   ....[36]....
        /*06ec*/ 	.word	0x0000b170


	//   ....[37]....
        /*06f0*/ 	.word	0x0000b530


	//   ....[38]....
        /*06f4*/ 	.word	0x0000b5a0


	//   ....[39]....
        /*06f8*/ 	.word	0x0000b600


	//   ....[40]....
        /*06fc*/ 	.word	0x0000b640


	//   ....[41]....
        /*0700*/ 	.word	0x0000efa0


	//   ....[42]....
        /*0704*/ 	.word	0x0000efc0


	//   ....[43]....
        /*0708*/ 	.word	0x0000efe0


	//   ....[44]....
        /*070c*/ 	.word	0x0000eff0


	//   ....[45]....
        /*0710*/ 	.word	0x0000f290


	//   ....[46]....
        /*0714*/ 	.word	0x0000f2e0


	//   ....[47]....
        /*0718*/ 	.word	0x0000f330


	//   ....[48]....
        /*071c*/ 	.word	0x0000f370


	//   ....[49]....
        /*0720*/ 	.word	0x0000f6c0


	//   ....[50]....
        /*0724*/ 	.word	0x0000f710


	//   ....[51]....
        /*0728*/ 	.word	0x0000f770


	//   ....[52]....
        /*072c*/ 	.word	0x0000f7b0


	//   ....[53]....
        /*0730*/ 	.word	0x0000fa50


	//   ....[54]....
        /*0734*/ 	.word	0x0000fad0


	//   ....[55]....
        /*0738*/ 	.word	0x0000fb70


	//   ....[56]....
        /*073c*/ 	.word	0x0000fbb0


	//   ....[57]....
        /*0740*/ 	.word	0x00014bb0


	//   ....[58]....
        /*0744*/ 	.word	0x00014bc0


	//   ....[59]....
        /*0748*/ 	.word	0x00014f30


	//   ....[60]....
        /*074c*/ 	.word	0x000150c0


	//   ....[61]....
        /*0750*/ 	.word	0x000150f0


	//   ....[62]....
        /*0754*/ 	.word	0x00015150


	//   ....[63]....
        /*0758*/ 	.word	0x000172f0


	//   ....[64]....
        /*075c*/ 	.word	0x00017300


	//   ....[65]....
        /*0760*/ 	.word	0x00017650


	//   ....[66]....
        /*0764*/ 	.word	0x00017740


	//   ....[67]....
        /*0768*/ 	.word	0x00017b10


	//   ....[68]....
        /*076c*/ 	.word	0x00017c10


	//   ....[69]....
        /*0770*/ 	.word	0x0001a130


	//   ....[70]....
        /*0774*/ 	.word	0x0001a140


	//   ....[71]....
        /*0778*/ 	.word	0x0001a170


	//   ....[72]....
        /*077c*/ 	.word	0x0001a180


	//   ....[73]....
        /*0780*/ 	.word	0x0001b8c0


	//   ....[74]....
        /*0784*/ 	.word	0x0001b8f0


	//   ....[75]....
        /*0788*/ 	.word	0x0001b900


	//   ....[76]....
        /*078c*/ 	.word	0x0001b930


	//   ....[77]....
        /*0790*/ 	.word	0x0001d1b0


	//   ....[78]....
        /*0794*/ 	.word	0x0001d1c0


	//   ....[79]....
        /*0798*/ 	.word	0x0001d1f0


	//   ....[80]....
        /*079c*/ 	.word	0x0001d210


	//   ....[81]....
        /*07a0*/ 	.word	0x0001d620


	//   ....[82]....
        /*07a4*/ 	.word	0x0001d640


	//   ....[83]....
        /*07a8*/ 	.word	0x0001d810


	//   ....[84]....
        /*07ac*/ 	.word	0x0001d820


	//   ....[85]....
        /*07b0*/ 	.word	0x0001d990


	//   ....[86]....
        /*07b4*/ 	.word	0x0001d9b0


	//   ....[87]....
        /*07b8*/ 	.word	0x0001db20


	//   ....[88]....
        /*07bc*/ 	.word	0x0001db30


	//   ....[89]....
        /*07c0*/ 	.word	0x0001deb0


	//   ....[90]....
        /*07c4*/ 	.word	0x0001ded0


	//   ....[91]....
        /*07c8*/ 	.word	0x0001eb90


	//   ....[92]....
        /*07cc*/ 	.word	0x0001eba0


	//   ....[93]....
        /*07d0*/ 	.word	0x00020020


	//   ....[94]....
        /*07d4*/ 	.word	0x00020040


	//   ....[95]....
        /*07d8*/ 	.word	0x00020220


	//   ....[96]....
        /*07dc*/ 	.word	0x00020230


	//   ....[97]....
        /*07e0*/ 	.word	0x000203a0


	//   ....[98]....
        /*07e4*/ 	.word	0x000203c0


	//   ....[99]....
        /*07e8*/ 	.word	0x00020530


	//   ....[100]....
        /*07ec*/ 	.word	0x00020540


	//   ....[101]....
        /*07f0*/ 	.word	0x00020770


	//   ....[102]....
        /*07f4*/ 	.word	0x00020790


	//   ....[103]....
        /*07f8*/ 	.word	0x000208c0


	//   ....[104]....
        /*07fc*/ 	.word	0x00020900


	//   ....[105]....
        /*0800*/ 	.word	0x00020930


	//   ....[106]....
        /*0804*/ 	.word	0x00020960


	//   ....[107]....
        /*0808*/ 	.word	0x00020990


	//   ....[108]....
        /*080c*/ 	.word	0x000209c0


	//   ....[109]....
        /*0810*/ 	.word	0x00020b20


	//   ....[110]....
        /*0814*/ 	.word	0x00020b60


	//   ....[111]....
        /*0818*/ 	.word	0x00020b90


	//   ....[112]....
        /*081c*/ 	.word	0x00020bc0


	//   ....[113]....
        /*0820*/ 	.word	0x00020bf0


	//   ....[114]....
        /*0824*/ 	.word	0x00020c20


	//   ....[115]....
        /*0828*/ 	.word	0x00020cb0


	//   ....[116]....
        /*082c*/ 	.word	0x00020d10


	//   ....[117]....
        /*0830*/ 	.word	0x00020d20


	//   ....[118]....
        /*0834*/ 	.word	0x00020d80


	//   ....[119]....
        /*0838*/ 	.word	0x00021800


	//   ....[120]....
        /*083c*/ 	.word	0x00021860


	//   ....[121]....
        /*0840*/ 	.word	0x000218b0


	//   ....[122]....
        /*0844*/ 	.word	0x00021900


	//   ....[123]....
        /*0848*/ 	.word	0x00021950


	//   ....[124]....
        /*084c*/ 	.word	0x000219c0


	//   ....[125]....
        /*0850*/ 	.word	0x00021a10


	//   ....[126]....
        /*0854*/ 	.word	0x00021a80


	//   ....[127]....
        /*0858*/ 	.word	0x00021af0


	//   ....[128]....
        /*085c*/ 	.word	0x00021b50


	//   ....[129]....
        /*0860*/ 	.word	0x00021bc0


	//   ....[130]....
        /*0864*/ 	.word	0x00021c30


	//   ....[131]....
        /*0868*/ 	.word	0x00021ca0


	//   ....[132]....
        /*086c*/ 	.word	0x00021d00


	//   ....[133]....
        /*0870*/ 	.word	0x00021d70


	//   ....[134]....
        /*0874*/ 	.word	0x00021de0


	//   ....[135]....
        /*0878*/ 	.word	0x00021e50


	//   ....[136]....
        /*087c*/ 	.word	0x00021eb0


	//   ....[137]....
        /*0880*/ 	.word	0x00021f10


	//   ....[138]....
        /*0884*/ 	.word	0x00021f70


	//   ....[139]....
        /*0888*/ 	.word	0x00021fc0


	//   ....[140]....
        /*088c*/ 	.word	0x00022010


	//   ....[141]....
        /*0890*/ 	.word	0x00022080


	//   ....[142]....
        /*0894*/ 	.word	0x000220f0


	//   ....[143]....
        /*0898*/ 	.word	0x00022160


	//   ....[144]....
        /*089c*/ 	.word	0x000221c0


	//   ....[145]....
        /*08a0*/ 	.word	0x00022230


	//   ....[146]....
        /*08a4*/ 	.word	0x000222a0


	//   ....[147]....
        /*08a8*/ 	.word	0x00022310


	//   ....[148]....
        /*08ac*/ 	.word	0x00022370


	//   ....[149]....
        /*08b0*/ 	.word	0x000223e0


	//   ....[150]....
        /*08b4*/ 	.word	0x00022450


	//   ....[151]....
        /*08b8*/ 	.word	0x000224c0


	//   ....[152]....
        /*08bc*/ 	.word	0x00022520


	//   ....[153]....
        /*08c0*/ 	.word	0x00022590


	//   ....[154]....
        /*08c4*/ 	.word	0x00022600


	//   ....[155]....
        /*08c8*/ 	.word	0x00022670


	//   ....[156]....
        /*08cc*/ 	.word	0x000226d0


	//   ....[157]....
        /*08d0*/ 	.word	0x00022740


	//   ....[158]....
        /*08d4*/ 	.word	0x000227b0


	//   ....[159]....
        /*08d8*/ 	.word	0x00022820


	//   ....[160]....
        /*08dc*/ 	.word	0x00022880


	//   ....[161]....
        /*08e0*/ 	.word	0x000228f0


	//   ....[162]....
        /*08e4*/ 	.word	0x00022960


	//   ....[163]....
        /*08e8*/ 	.word	0x000229b0


	//   ....[164]....
        /*08ec*/ 	.word	0x000229f0


	//   ....[165]....
        /*08f0*/ 	.word	0x00022a40


	//   ....[166]....
        /*08f4*/ 	.word	0x00022a90


	//   ....[167]....
        /*08f8*/ 	.word	0x00022ae0


	//   ....[168]....
        /*08fc*/ 	.word	0x00022b50


	//   ....[169]....
        /*0900*/ 	.word	0x00022ba0


	//   ....[170]....
        /*0904*/ 	.word	0x00022bf0


	//   ....[171]....
        /*0908*/ 	.word	0x00022c40


	//   ....[172]....
        /*090c*/ 	.word	0x00022c90


	//   ....[173]....
        /*0910*/ 	.word	0x00022ce0


	//   ....[174]....
        /*0914*/ 	.word	0x00022d50


	//   ....[175]....
        /*0918*/ 	.word	0x00022da0


	//   ....[176]....
        /*091c*/ 	.word	0x00022e10


	//   ....[177]....
        /*0920*/ 	.word	0x00022e70


	//   ....[178]....
        /*0924*/ 	.word	0x00022ee0


	//----- nvinfo : EIATTR_EXIT_INSTR_OFFSETS
	.align		4
.L_1140:
        /*0928*/ 	.byte	0x04, 0x1c
        /*092a*/ 	.short	(.L_1142 - .L_1141)


	//   ....[0]....
.L_1141:
        /*092c*/ 	.word	0x000010f0


	//   ....[1]....
        /*0930*/ 	.word	0x000217c0


	//----- nvinfo : EIATTR_MAX_THREADS
	.align		4
.L_1142:
        /*0934*/ 	.byte	0x04, 0x05
        /*0936*/ 	.short	(.L_1144 - .L_1143)
.L_1143:
        /*0938*/ 	.word	0x00000100
        /*093c*/ 	.word	0x00000001
        /*0940*/ 	.word	0x00000001


	//----- nvinfo : EIATTR_CRS_STACK_SIZE
	.align		4
.L_1144:
        /*0944*/ 	.byte	0x04, 0x1e
        /*0946*/ 	.short	(.L_1146 - .L_1145)
.L_1145:
        /*0948*/ 	.word	0x00000000
.L_1146:


//--------------------- .nv.callgraph             --------------------------
	.section	.nv.callgraph,"",@"SHT_CUDA_CALLGRAPH"
	.align	4
	.sectionentsize	8
	.align		4
        /*0000*/ 	.word	0x00000000
	.align		4
        /*0004*/ 	.word	0xffffffff
	.align		4
        /*0008*/ 	.word	0x00000000
	.align		4
        /*000c*/ 	.word	0xfffffffe
	.align		4
        /*0010*/ 	.word	0x00000000
	.align		4
        /*0014*/ 	.word	0xfffffffd
	.align		4
        /*0018*/ 	.word	0x00000000
	.align		4
        /*001c*/ 	.word	0xfffffffc


//--------------------- .nv.rel.action            --------------------------
	.section	.nv.rel.action,"",@"SHT_CUDA_RELOCINFO"
	.align	8
	.sectionentsize	8
        /*0000*/ 	.byte	0x73, 0x00, 0x00, 0x00, 0x00, 0x00, 0x00, 0x00, 0x00, 0x00, 0x00, 0x11, 0x25, 0x00, 0x05, 0x36


//--------------------- .nv.constant4             --------------------------
	.section	.nv.constant4,"a",@progbits
	.align	8
	.align		8
.nv.constant4:
        /*0000*/ 	.dword	_ZN83_INTERNAL_2a676b3d_47_flash_fwd_hdim256_bf16_split_softcapall_sm80_cu_18e39b8a_33064cuda3std3__45__cpo5beginE
	.align		8
        /*0008*/ 	.dword	_ZN83_INTERNAL_2a676b3d_47_flash_fwd_hdim256_bf16_split_softcapall_sm80_cu_18e39b8a_33064cuda3std3__45__cpo3endE
	.align		8
        /*0010*/ 	.dword	_ZN83_INTERNAL_2a676b3d_47_flash_fwd_hdim256_bf16_split_softcapall_sm80_cu_18e39b8a_33064cuda3std3__45__cpo6cbeginE
	.align		8
        /*0018*/ 	.dword	_ZN83_INTERNAL_2a676b3d_47_flash_fwd_hdim256_bf16_split_softcapall_sm80_cu_18e39b8a_33064cuda3std3__45__cpo4cendE
	.align		8
        /*0020*/ 	.dword	_ZN83_INTERNAL_2a676b3d_47_flash_fwd_hdim256_bf16_split_softcapall_sm80_cu_18e39b8a_33064cuda3std3__485_GLOBAL__N__2a676b3d_47_flash_fwd_hdim256_bf16_split_softcapall_sm80_cu_18e39b8a_33066ignoreE
	.align		8
        /*0028*/ 	.dword	_ZN83_INTERNAL_2a676b3d_47_flash_fwd_hdim256_bf16_split_softcapall_sm80_cu_18e39b8a_33064cuda3std3__419piecewise_constructE
	.align		8
        /*0030*/ 	.dword	_ZN83_INTERNAL_2a676b3d_47_flash_fwd_hdim256_bf16_split_softcapall_sm80_cu_18e39b8a_33064cuda3std3__48in_placeE
	.align		8
        /*0038*/ 	.dword	_ZN83_INTERNAL_2a676b3d_47_flash_fwd_hdim256_bf16_split_softcapall_sm80_cu_18e39b8a_33064cuda3std6ranges3__45__cpo4swapE
	.align		8
        /*0040*/ 	.dword	_ZN83_INTERNAL_2a676b3d_47_flash_fwd_hdim256_bf16_split_softcapall_sm80_cu_18e39b8a_33064cuda3std6ranges3__45__cpo9iter_moveE
	.align		8
        /*0048*/ 	.dword	_ZN83_INTERNAL_2a676b3d_47_flash_fwd_hdim256_bf16_split_softcapall_sm80_cu_18e39b8a_33064cute7productE
	.align		8
        /*0050*/ 	.dword	_ZN83_INTERNAL_2a676b3d_47_flash_fwd_hdim256_bf16_split_softcapall_sm80_cu_18e39b8a_33064cute1_E


//--------------------- .nv.constant0._ZN7cutlass13device_kernelIN5flash19enable_sm80_to_sm89INS1_16FlashAttnFwdSm80INS1_25CollectiveMainloopFwdSm80ILi8ELi1ELb1EN4cute5tupleIJNS5_1CILi128EEENS7_ILi64EEENS7_ILi256EEEEEELi256ENS_10bfloat16_tEfNS_4arch4Sm80ELb0ELb0ELb1ELb0ELb0ELb0ELb1ELb1EEENS1_21CollectiveEpilogueFwdINS6_IJS8_SA_S9_EEENS6_IJNS7_ILi1EEESI_SI_EEESC_SE_Li256ELb0ELb1ELb1ELb0EEENS1_19SingleTileSchedulerILb0ELb1ELb1ELi128EEEEEEEEEvNT_6ParamsE --------------------------
	.section	.nv.constant0._ZN7cutlass13device_kernelIN5flash19enable_sm80_to_sm89INS1_16FlashAttnFwdSm80INS1_25CollectiveMainloopFwdSm80ILi8ELi1ELb1EN4cute5tupleIJNS5_1CILi128EEENS7_ILi64EEENS7_ILi256EEEEEELi256ENS_10bfloat16_tEfNS_4arch4Sm80ELb0ELb0ELb1ELb0ELb0ELb0ELb1ELb1EEENS1_21CollectiveEpilogueFwdINS6_IJS8_SA_S9_EEENS6_IJNS7_ILi1EEESI_SI_EEESC_SE_Li256ELb0ELb1ELb1ELb0EEENS1_19SingleTileSchedulerILb0ELb1ELb1ELi128EEEEEEEEEvNT_6ParamsE,"a",@progbits
	.sectionflags	@""
	.align	4
.nv.constant0._ZN7cutlass13device_kernelIN5flash19enable_sm80_to_sm89INS1_16FlashAttnFwdSm80INS1_25CollectiveMainloopFwdSm80ILi8ELi1ELb1EN4cute5tupleIJNS5_1CILi128EEENS7_ILi64EEENS7_ILi256EEEEEELi256ENS_10bfloat16_tEfNS_4arch4Sm80ELb0ELb0ELb1ELb0ELb0ELb0ELb1ELb1EEENS1_21CollectiveEpilogueFwdINS6_IJS8_SA_S9_EEENS6_IJNS7_ILi1EEESI_SI_EEESC_SE_Li256ELb0ELb1ELb1ELb0EEENS1_19SingleTileSchedulerILb0ELb1ELb1ELi128EEEEEEEEEvNT_6ParamsE:
	.zero		1400


//--------------------- .nv.constant0._ZN7cutlass13device_kernelIN5flash19enable_sm80_to_sm89INS1_16FlashAttnFwdSm80INS1_25CollectiveMainloopFwdSm80ILi8ELi1ELb1EN4cute5tupleIJNS5_1CILi128EEENS7_ILi48EEENS7_ILi256EEEEEELi256ENS_10bfloat16_tEfNS_4arch4Sm80ELb0ELb0ELb1ELb1ELb0ELb0ELb1ELb1EEENS1_21CollectiveEpilogueFwdINS6_IJS8_SA_S9_EEENS6_IJNS7_ILi1EEESI_SI_EEESC_SE_Li256ELb1ELb1ELb1ELb0EEENS1_36VarlenDynamicPersistentTileSchedulerILi128ELi48ELi256ELi256ELb1ELb1ELb0ELb0ELb1ELb1EEEEEEEEEvNT_6ParamsE --------------------------
	.section	.nv.constant0._ZN7cutlass13device_kernelIN5flash19enable_sm80_to_sm89INS1_16FlashAttnFwdSm80INS1_25CollectiveMainloopFwdSm80ILi8ELi1ELb1EN4cute5tupleIJNS5_1CILi128EEENS7_ILi48EEENS7_ILi256EEEEEELi256ENS_10bfloat16_tEfNS_4arch4Sm80ELb0ELb0ELb1ELb1ELb0ELb0ELb1ELb1EEENS1_21CollectiveEpilogueFwdINS6_IJS8_SA_S9_EEENS6_IJNS7_ILi1EEESI_SI_EEESC_SE_Li256ELb1ELb1ELb1ELb0EEENS1_36VarlenDynamicPersistentTileSchedulerILi128ELi48ELi256ELi256ELb1ELb1ELb0ELb0ELb1ELb1EEEEEEEEEvNT_6ParamsE,"a",@progbits
	.sectionflags	@""
	.align	4
.nv.constant0._ZN7cutlass13device_kernelIN5flash19enable_sm80_to_sm89INS1_16FlashAttnFwdSm80INS1_25CollectiveMainloopFwdSm80ILi8ELi1ELb1EN4cute5tupleIJNS5_1CILi128EEENS7_ILi48EEENS7_ILi256EEEEEELi256ENS_10bfloat16_tEfNS_4arch4Sm80ELb0ELb0ELb1ELb1ELb0ELb0ELb1ELb1EEENS1_21CollectiveEpilogueFwdINS6_IJS8_SA_S9_EEENS6_IJNS7_ILi1EEESI_SI_EEESC_SE_Li256ELb1ELb1ELb1ELb0EEENS1_36VarlenDynamicPersistentTileSchedulerILi128ELi48ELi256ELi256ELb1ELb1ELb0ELb0ELb1ELb1EEEEEEEEEvNT_6ParamsE:
	.zero		1432


//--------------------- .nv.constant0._ZN7cutlass13device_kernelIN5flash19enable_sm80_to_sm89INS1_16FlashAttnFwdSm80INS1_25CollectiveMainloopFwdSm80ILi8ELi1ELb0EN4cute5tupleIJNS5_1CILi128EEENS7_ILi32EEENS7_ILi256EEEEEELi256ENS_10bfloat16_tEfNS_4arch4Sm80ELb0ELb0ELb1ELb1ELb0ELb1ELb1ELb1EEENS1_21CollectiveEpilogueFwdINS6_IJS8_SA_S9_EEENS6_IJNS7_ILi1EEESI_SI_EEESC_SE_Li256ELb1ELb1ELb1ELb0EEENS1_36VarlenDynamicPersistentTileSchedulerILi128ELi32ELi256ELi256ELb1ELb1ELb0ELb0ELb1ELb1EEEEEEEEEvNT_6ParamsE --------------------------
	.section	.nv.constant0._ZN7cutlass13device_kernelIN5flash19enable_sm80_to_sm89INS1_16FlashAttnFwdSm80INS1_25CollectiveMainloopFwdSm80ILi8ELi1ELb0EN4cute5tupleIJNS5_1CILi128EEENS7_ILi32EEENS7_ILi256EEEEEELi256ENS_10bfloat16_tEfNS_4arch4Sm80ELb0ELb0ELb1ELb1ELb0ELb1ELb1ELb1EEENS1_21CollectiveEpilogueFwdINS6_IJS8_SA_S9_EEENS6_IJNS7_ILi1EEESI_SI_EEESC_SE_Li256ELb1ELb1ELb1ELb0EEENS1_36VarlenDynamicPersistentTileSchedulerILi128ELi32ELi256ELi256ELb1ELb1ELb0ELb0ELb1ELb1EEEEEEEEEvNT_6ParamsE,"a",@progbits
	.sectionflags	@""
	.align	4
.nv.constant0._ZN7cutlass13device_kernelIN5flash19enable_sm80_to_sm89INS1_16FlashAttnFwdSm80INS1_25CollectiveMainloopFwdSm80ILi8ELi1ELb0EN4cute5tupleIJNS5_1CILi128EEENS7_ILi32EEENS7_ILi256EEEEEELi256ENS_10bfloat16_tEfNS_4arch4Sm80ELb0ELb0ELb1ELb1ELb0ELb1ELb1ELb1EEENS1_21CollectiveEpilogueFwdINS6_IJS8_SA_S9_EEENS6_IJNS7_ILi1EEESI_SI_EEESC_SE_Li256ELb1ELb1ELb1ELb0EEENS1_36VarlenDynamicPersistentTileSchedulerILi128ELi32ELi256ELi256ELb1ELb1ELb0ELb0ELb1ELb1EEEEEEEEEvNT_6ParamsE:
	.zero		1432


//--------------------- .nv.constant0._ZN7cutlass13device_kernelIN5flash19enable_sm80_to_sm89INS1_16FlashAttnFwdSm80INS1_25CollectiveMainloopFwdSm80ILi8ELi1ELb1EN4cute5tupleIJNS5_1CILi128EEENS7_ILi48EEENS7_ILi256EEEEEELi256ENS_10bfloat16_tEfNS_4arch4Sm80ELb0ELb1ELb1ELb0ELb0ELb0ELb1ELb1EEENS1_21CollectiveEpilogueFwdINS6_IJS8_SA_S9_EEENS6_IJNS7_ILi1EEESI_SI_EEESC_SE_Li256ELb0ELb1ELb1ELb0EEENS1_19SingleTileSchedulerILb0ELb1ELb1ELi128EEEEEEEEEvNT_6ParamsE --------------------------
	.section	.nv.constant0._ZN7cutlass13device_kernelIN5flash19enable_sm80_to_sm89INS1_16FlashAttnFwdSm80INS1_25CollectiveMainloopFwdSm80ILi8ELi1ELb1EN4cute5tupleIJNS5_1CILi128EEENS7_ILi48EEENS7_ILi256EEEEEELi256ENS_10bfloat16_tEfNS_4arch4Sm80ELb0ELb1ELb1ELb0ELb0ELb0ELb1ELb1EEENS1_21CollectiveEpilogueFwdINS6_IJS8_SA_S9_EEENS6_IJNS7_ILi1EEESI_SI_EEESC_SE_Li256ELb0ELb1ELb1ELb0EEENS1_19SingleTileSchedulerILb0ELb1ELb1ELi128EEEEEEEEEvNT_6ParamsE,"a",@progbits
	.sectionflags	@""
	.align	4
.nv.constant0._ZN7cutlass13device_kernelIN5flash19enable_sm80_to_sm89INS1_16FlashAttnFwdSm80INS1_25CollectiveMainloopFwdSm80ILi8ELi1ELb1EN4cute5tupleIJNS5_1CILi128EEENS7_ILi48EEENS7_ILi256EEEEEELi256ENS_10bfloat16_tEfNS_4arch4Sm80ELb0ELb1ELb1ELb0ELb0ELb0ELb1ELb1EEENS1_21CollectiveEpilogueFwdINS6_IJS8_SA_S9_EEENS6_IJNS7_ILi1EEESI_SI_EEESC_SE_Li256ELb0ELb1ELb1ELb0EEENS1_19SingleTileSchedulerILb0ELb1ELb1ELi128EEEEEEEEEvNT_6ParamsE:
	.zero		1400


//--------------------- .nv.constant0._ZN7cutlass13device_kernelIN5flash19enable_sm80_to_sm89INS1_16FlashAttnFwdSm80INS1_25CollectiveMainloopFwdSm80ILi8ELi1ELb1EN4cute5tupleIJNS5_1CILi128EEENS7_ILi48EEENS7_ILi256EEEEEELi256ENS_10bfloat16_tEfNS_4arch4Sm80ELb0ELb1ELb1ELb1ELb0ELb0ELb1ELb1EEENS1_21CollectiveEpilogueFwdINS6_IJS8_SA_S9_EEENS6_IJNS7_ILi1EEESI_SI_EEESC_SE_Li256ELb1ELb1ELb1ELb0EEENS1_36VarlenDynamicPersistentTileSchedulerILi128ELi48ELi256ELi256ELb1ELb1ELb0ELb1ELb0ELb1EEEEEEEEEvNT_6ParamsE --------------------------
	.section	.nv.constant0._ZN7cutlass13device_kernelIN5flash19enable_sm80_to_sm89INS1_16FlashAttnFwdSm80INS1_25CollectiveMainloopFwdSm80ILi8ELi1ELb1EN4cute5tupleIJNS5_1CILi128EEENS7_ILi48EEENS7_ILi256EEEEEELi256ENS_10bfloat16_tEfNS_4arch4Sm80ELb0ELb1ELb1ELb1ELb0ELb0ELb1ELb1EEENS1_21CollectiveEpilogueFwdINS6_IJS8_SA_S9_EEENS6_IJNS7_ILi1EEESI_SI_EEESC_SE_Li256ELb1ELb1ELb1ELb0EEENS1_36VarlenDynamicPersistentTileSchedulerILi128ELi48ELi256ELi256ELb1ELb1ELb0ELb1ELb0ELb1EEEEEEEEEvNT_6ParamsE,"a",@progbits
	.sectionflags	@""
	.align	4
.nv.constant0._ZN7cutlass13device_kernelIN5flash19enable_sm80_to_sm89INS1_16FlashAttnFwdSm80INS1_25CollectiveMainloopFwdSm80ILi8ELi1ELb1EN4cute5tupleIJNS5_1CILi128EEENS7_ILi48EEENS7_ILi256EEEEEELi256ENS_10bfloat16_tEfNS_4arch4Sm80ELb0ELb1ELb1ELb1ELb0ELb0ELb1ELb1EEENS1_21CollectiveEpilogueFwdINS6_IJS8_SA_S9_EEENS6_IJNS7_ILi1EEESI_SI_EEESC_SE_Li256ELb1ELb1ELb1ELb0EEENS1_36VarlenDynamicPersistentTileSchedulerILi128ELi48ELi256ELi256ELb1ELb1ELb0ELb1ELb0ELb1EEEEEEEEEvNT_6ParamsE:
	.zero		1432


//--------------------- .nv.constant0._ZN7cutlass13device_kernelIN5flash19enable_sm80_to_sm89INS1_16FlashAttnFwdSm80INS1_25CollectiveMainloopFwdSm80ILi8ELi1ELb0EN4cute5tupleIJNS5_1CILi128EEENS7_ILi32EEENS7_ILi256EEEEEELi256ENS_10bfloat16_tEfNS_4arch4Sm80ELb0ELb1ELb1ELb1ELb0ELb1ELb1ELb1EEENS1_21CollectiveEpilogueFwdINS6_IJS8_SA_S9_EEENS6_IJNS7_ILi1EEESI_SI_EEESC_SE_Li256ELb1ELb1ELb1ELb0EEENS1_36VarlenDynamicPersistentTileSchedulerILi128ELi32ELi256ELi256ELb1ELb1ELb0ELb1ELb0ELb1EEEEEEEEEvNT_6ParamsE --------------------------
	.section	.nv.constant0._ZN7cutlass13device_kernelIN5flash19enable_sm80_to_sm89INS1_16FlashAttnFwdSm80INS1_25CollectiveMainloopFwdSm80ILi8ELi1ELb0EN4cute5tupleIJNS5_1CILi128EEENS7_ILi32EEENS7_ILi256EEEEEELi256ENS_10bfloat16_tEfNS_4arch4Sm80ELb0ELb1ELb1ELb1ELb0ELb1ELb1ELb1EEENS1_21CollectiveEpilogueFwdINS6_IJS8_SA_S9_EEENS6_IJNS7_ILi1EEESI_SI_EEESC_SE_Li256ELb1ELb1ELb1ELb0EEENS1_36VarlenDynamicPersistentTileSchedulerILi128ELi32ELi256ELi256ELb1ELb1ELb0ELb1ELb0ELb1EEEEEEEEEvNT_6ParamsE,"a",@progbits
	.sectionflags	@""
	.align	4
.nv.constant0._ZN7cutlass13device_kernelIN5flash19enable_sm80_to_sm89INS1_16FlashAttnFwdSm80INS1_25CollectiveMainloopFwdSm80ILi8ELi1ELb0EN4cute5tupleIJNS5_1CILi128EEENS7_ILi32EEENS7_ILi256EEEEEELi256ENS_10bfloat16_tEfNS_4arch4Sm80ELb0ELb1ELb1ELb1ELb0ELb1ELb1ELb1EEENS1_21CollectiveEpilogueFwdINS6_IJS8_SA_S9_EEENS6_IJNS7_ILi1EEESI_SI_EEESC_SE_Li256ELb1ELb1ELb1ELb0EEENS1_36VarlenDynamicPersistentTileSchedulerILi128ELi32ELi256ELi256ELb1ELb1ELb0ELb1ELb0ELb1EEEEEEEEEvNT_6ParamsE:
	.zero		1432


//--------------------- .nv.constant0._ZN7cutlass13device_kernelIN5flash19enable_sm80_to_sm89INS1_16FlashAttnFwdSm80INS1_25CollectiveMainloopFwdSm80ILi8ELi1ELb1EN4cute5tupleIJNS5_1CILi128EEENS7_ILi64EEENS7_ILi256EEEEEELi256ENS_10bfloat16_tEfNS_4arch4Sm80ELb1ELb0ELb1ELb0ELb0ELb0ELb1ELb1EEENS1_21CollectiveEpilogueFwdINS6_IJS8_SA_S9_EEENS6_IJNS7_ILi1EEESI_SI_EEESC_SE_Li256ELb0ELb1ELb1ELb0EEENS1_30DynamicPersistentTileSchedulerILi256ELi256ELb1ELb1ELb0EEEEEEEEEvNT_6ParamsE --------------------------
	.section	.nv.constant0._ZN7cutlass13device_kernelIN5flash19enable_sm80_to_sm89INS1_16FlashAttnFwdSm80INS1_25CollectiveMainloopFwdSm80ILi8ELi1ELb1EN4cute5tupleIJNS5_1CILi128EEENS7_ILi64EEENS7_ILi256EEEEEELi256ENS_10bfloat16_tEfNS_4arch4Sm80ELb1ELb0ELb1ELb0ELb0ELb0ELb1ELb1EEENS1_21CollectiveEpilogueFwdINS6_IJS8_SA_S9_EEENS6_IJNS7_ILi1EEESI_SI_EEESC_SE_Li256ELb0ELb1ELb1ELb0EEENS1_30DynamicPersistentTileSchedulerILi256ELi256ELb1ELb1ELb0EEEEEEEEEvNT_6ParamsE,"a",@progbits
	.sectionflags	@""
	.align	4
.nv.constant0._ZN7cutlass13device_kernelIN5flash19enable_sm80_to_sm89INS1_16FlashAttnFwdSm80INS1_25CollectiveMainloopFwdSm80ILi8ELi1ELb1EN4cute5tupleIJNS5_1CILi128EEENS7_ILi64EEENS7_ILi256EEEEEELi256ENS_10bfloat16_tEfNS_4arch4Sm80ELb1ELb0ELb1ELb0ELb0ELb0ELb1ELb1EEENS1_21CollectiveEpilogueFwdINS6_IJS8_SA_S9_EEENS6_IJNS7_ILi1EEESI_SI_EEESC_SE_Li256ELb0ELb1ELb1ELb0EEENS1_30DynamicPersistentTileSchedulerILi256ELi256ELb1ELb1ELb0EEEEEEEEEvNT_6ParamsE:
	.zero		1416


//--------------------- .nv.constant0._ZN7cutlass13device_kernelIN5flash19enable_sm80_to_sm89INS1_16FlashAttnFwdSm80INS1_25CollectiveMainloopFwdSm80ILi8ELi1ELb1EN4cute5tupleIJNS5_1CILi128EEENS7_ILi48EEENS7_ILi256EEEEEELi256ENS_10bfloat16_tEfNS_4arch4Sm80ELb1ELb0ELb1ELb1ELb0ELb0ELb1ELb1EEENS1_21CollectiveEpilogueFwdINS6_IJS8_SA_S9_EEENS6_IJNS7_ILi1EEESI_SI_EEESC_SE_Li256ELb1ELb1ELb1ELb0EEENS1_36VarlenDynamicPersistentTileSchedulerILi128ELi48ELi256ELi256ELb1ELb1ELb0ELb1ELb1ELb1EEEEEEEEEvNT_6ParamsE --------------------------
	.section	.nv.constant0._ZN7cutlass13device_kernelIN5flash19enable_sm80_to_sm89INS1_16FlashAttnFwdSm80INS1_25CollectiveMainloopFwdSm80ILi8ELi1ELb1EN4cute5tupleIJNS5_1CILi128EEENS7_ILi48EEENS7_ILi256EEEEEELi256ENS_10bfloat16_tEfNS_4arch4Sm80ELb1ELb0ELb1ELb1ELb0ELb0ELb1ELb1EEENS1_21CollectiveEpilogueFwdINS6_IJS8_SA_S9_EEENS6_IJNS7_ILi1EEESI_SI_EEESC_SE_Li256ELb1ELb1ELb1ELb0EEENS1_36VarlenDynamicPersistentTileSchedulerILi128ELi48ELi256ELi256ELb1ELb1ELb0ELb1ELb1ELb1EEEEEEEEEvNT_6ParamsE,"a",@progbits
	.sectionflags	@""
	.align	4
.nv.constant0._ZN7cutlass13device_kernelIN5flash19enable_sm80_to_sm89INS1_16FlashAttnFwdSm80INS1_25CollectiveMainloopFwdSm80ILi8ELi1ELb1EN4cute5tupleIJNS5_1CILi128EEENS7_ILi48EEENS7_ILi256EEEEEELi256ENS_10bfloat16_tEfNS_4arch4Sm80ELb1ELb0ELb1ELb1ELb0ELb0ELb1ELb1EEENS1_21CollectiveEpilogueFwdINS6_IJS8_SA_S9_EEENS6_IJNS7_ILi1EEESI_SI_EEESC_SE_Li256ELb1ELb1ELb1ELb0EEENS1_36VarlenDynamicPersistentTileSchedulerILi128ELi48ELi256ELi256ELb1ELb1ELb0ELb1ELb1ELb1EEEEEEEEEvNT_6ParamsE:
	.zero		1432


//--------------------- .nv.constant0._ZN7cutlass13device_kernelIN5flash19enable_sm80_to_sm89INS1_16FlashAttnFwdSm80INS1_25CollectiveMainloopFwdSm80ILi8ELi1ELb0EN4cute5tupleIJNS5_1CILi128EEENS7_ILi32EEENS7_ILi256EEEEEELi256ENS_10bfloat16_tEfNS_4arch4Sm80ELb1ELb0ELb1ELb1ELb0ELb1ELb1ELb1EEENS1_21CollectiveEpilogueFwdINS6_IJS8_SA_S9_EEENS6_IJNS7_ILi1EEESI_SI_EEESC_SE_Li256ELb1ELb1ELb1ELb0EEENS1_36VarlenDynamicPersistentTileSchedulerILi128ELi32ELi256ELi256ELb1ELb1ELb0ELb1ELb1ELb1EEEEEEEEEvNT_6ParamsE --------------------------
	.section	.nv.constant0._ZN7cutlass13device_kernelIN5flash19enable_sm80_to_sm89INS1_16FlashAttnFwdSm80INS1_25CollectiveMainloopFwdSm80ILi8ELi1ELb0EN4cute5tupleIJNS5_1CILi128EEENS7_ILi32EEENS7_ILi256EEEEEELi256ENS_10bfloat16_tEfNS_4arch4Sm80ELb1ELb0ELb1ELb1ELb0ELb1ELb1ELb1EEENS1_21CollectiveEpilogueFwdINS6_IJS8_SA_S9_EEENS6_IJNS7_ILi1EEESI_SI_EEESC_SE_Li256ELb1ELb1ELb1ELb0EEENS1_36VarlenDynamicPersistentTileSchedulerILi128ELi32ELi256ELi256ELb1ELb1ELb0ELb1ELb1ELb1EEEEEEEEEvNT_6ParamsE,"a",@progbits
	.sectionflags	@""
	.align	4
.nv.constant0._ZN7cutlass13device_kernelIN5flash19enable_sm80_to_sm89INS1_16FlashAttnFwdSm80INS1_25CollectiveMainloopFwdSm80ILi8ELi1ELb0EN4cute5tupleIJNS5_1CILi128EEENS7_ILi32EEENS7_ILi256EEEEEELi256ENS_10bfloat16_tEfNS_4arch4Sm80ELb1ELb0ELb1ELb1ELb0ELb1ELb1ELb1EEENS1_21CollectiveEpilogueFwdINS6_IJS8_SA_S9_EEENS6_IJNS7_ILi1EEESI_SI_EEESC_SE_Li256ELb1ELb1ELb1ELb0EEENS1_36VarlenDynamicPersistentTileSchedulerILi128ELi32ELi256ELi256ELb1ELb1ELb0ELb1ELb1ELb1EEEEEEEEEvNT_6ParamsE:
	.zero		1432


//--------------------- .nv.constant0._ZN7cutlass13device_kernelIN5flash19enable_sm80_to_sm89INS1_16FlashAttnFwdSm80INS1_25CollectiveMainloopFwdSm80ILi8ELi1ELb0EN4cute5tupleIJNS5_1CILi128EEENS7_ILi96EEENS7_ILi256EEEEEELi256ENS_10bfloat16_tEfNS_4arch4Sm80ELb0ELb0ELb1ELb0ELb0ELb0ELb1ELb1EEENS1_21CollectiveEpilogueFwdINS6_IJS8_SA_S9_EEENS6_IJNS7_ILi1EEESI_SI_EEESC_SE_Li256ELb0ELb1ELb1ELb0EEENS1_19SingleTileSchedulerILb0ELb1ELb1ELi128EEEEEEEEEvNT_6ParamsE --------------------------
	.section	.nv.constant0._ZN7cutlass13device_kernelIN5flash19enable_sm80_to_sm89INS1_16FlashAttnFwdSm80INS1_25CollectiveMainloopFwdSm80ILi8ELi1ELb0EN4cute5tupleIJNS5_1CILi128EEENS7_ILi96EEENS7_ILi256EEEEEELi256ENS_10bfloat16_tEfNS_4arch4Sm80ELb0ELb0ELb1ELb0ELb0ELb0ELb1ELb1EEENS1_21CollectiveEpilogueFwdINS6_IJS8_SA_S9_EEENS6_IJNS7_ILi1EEESI_SI_EEESC_SE_Li256ELb0ELb1ELb1ELb0EEENS1_19SingleTileSchedulerILb0ELb1ELb1ELi128EEEEEEEEEvNT_6ParamsE,"a",@progbits
	.sectionflags	@""
	.align	4
.nv.constant0._ZN7cutlass13device_kernelIN5flash19enable_sm80_to_sm89INS1_16FlashAttnFwdSm80INS1_25CollectiveMainloopFwdSm80ILi8ELi1ELb0EN4cute5tupleIJNS5_1CILi128EEENS7_ILi96EEENS7_ILi256EEEEEELi256ENS_10bfloat16_tEfNS_4arch4Sm80ELb0ELb0ELb1ELb0ELb0ELb0ELb1ELb1EEENS1_21CollectiveEpilogueFwdINS6_IJS8_SA_S9_EEENS6_IJNS7_ILi1EEESI_SI_EEESC_SE_Li256ELb0ELb1ELb1ELb0EEENS1_19SingleTileSchedulerILb0ELb1ELb1ELi128EEEEEEEEEvNT_6ParamsE:
	.zero		1400


//--------------------- .nv.constant0._ZN7cutlass13device_kernelIN5flash19enable_sm80_to_sm89INS1_16FlashAttnFwdSm80INS1_25CollectiveMainloopFwdSm80ILi8ELi1ELb0EN4cute5tupleIJNS5_1CILi128EEENS7_ILi64EEENS7_ILi256EEEEEELi256ENS_10bfloat16_tEfNS_4arch4Sm80ELb0ELb0ELb1ELb1ELb0ELb0ELb1ELb1EEENS1_21CollectiveEpilogueFwdINS6_IJS8_SA_S9_EEENS6_IJNS7_ILi1EEESI_SI_EEESC_SE_Li256ELb1ELb1ELb1ELb0EEENS1_36VarlenDynamicPersistentTileSchedulerILi128ELi64ELi256ELi256ELb1ELb1ELb0ELb0ELb1ELb1EEEEEEEEEvNT_6ParamsE --------------------------
	.section	.nv.constant0._ZN7cutlass13device_kernelIN5flash19enable_sm80_to_sm89INS1_16FlashAttnFwdSm80INS1_25CollectiveMainloopFwdSm80ILi8ELi1ELb0EN4cute5tupleIJNS5_1CILi128EEENS7_ILi64EEENS7_ILi256EEEEEELi256ENS_10bfloat16_tEfNS_4arch4Sm80ELb0ELb0ELb1ELb1ELb0ELb0ELb1ELb1EEENS1_21CollectiveEpilogueFwdINS6_IJS8_SA_S9_EEENS6_IJNS7_ILi1EEESI_SI_EEESC_SE_Li256ELb1ELb1ELb1ELb0EEENS1_36VarlenDynamicPersistentTileSchedulerILi128ELi64ELi256ELi256ELb1ELb1ELb0ELb0ELb1ELb1EEEEEEEEEvNT_6ParamsE,"a",@progbits
	.sectionflags	@""
	.align	4
.nv.constant0._ZN7cutlass13device_kernelIN5flash19enable_sm80_to_sm89INS1_16FlashAttnFwdSm80INS1_25CollectiveMainloopFwdSm80ILi8ELi1ELb0EN4cute5tupleIJNS5_1CILi128EEENS7_ILi64EEENS7_ILi256EEEEEELi256ENS_10bfloat16_tEfNS_4arch4Sm80ELb0ELb0ELb1ELb1ELb0ELb0ELb1ELb1EEENS1_21CollectiveEpilogueFwdINS6_IJS8_SA_S9_EEENS6_IJNS7_ILi1EEESI_SI_EEESC_SE_Li256ELb1ELb1ELb1ELb0EEENS1_36VarlenDynamicPersistentTileSchedulerILi128ELi64ELi256ELi256ELb1ELb1ELb0ELb0ELb1ELb1EEEEEEEEEvNT_6ParamsE:
	.zero		1432


//--------------------- .nv.constant0._ZN7cutlass13device_kernelIN5flash19enable_sm80_to_sm89INS1_16FlashAttnFwdSm80INS1_25CollectiveMainloopFwdSm80ILi8ELi1ELb0EN4cute5tupleIJNS5_1CILi128EEENS7_ILi48EEENS7_ILi256EEEEEELi256ENS_10bfloat16_tEfNS_4arch4Sm80ELb0ELb0ELb1ELb1ELb0ELb1ELb1ELb1EEENS1_21CollectiveEpilogueFwdINS6_IJS8_SA_S9_EEENS6_IJNS7_ILi1EEESI_SI_EEESC_SE_Li256ELb1ELb1ELb1ELb0EEENS1_36VarlenDynamicPersistentTileSchedulerILi128ELi48ELi256ELi256ELb1ELb1ELb0ELb0ELb1ELb1EEEEEEEEEvNT_6ParamsE --------------------------
	.section	.nv.constant0._ZN7cutlass13device_kernelIN5flash19enable_sm80_to_sm89INS1_16FlashAttnFwdSm80INS1_25CollectiveMainloopFwdSm80ILi8ELi1ELb0EN4cute5tupleIJNS5_1CILi128EEENS7_ILi48EEENS7_ILi256EEEEEELi256ENS_10bfloat16_tEfNS_4arch4Sm80ELb0ELb0ELb1ELb1ELb0ELb1ELb1ELb1EEENS1_21CollectiveEpilogueFwdINS6_IJS8_SA_S9_EEENS6_IJNS7_ILi1EEESI_SI_EEESC_SE_Li256ELb1ELb1ELb1ELb0EEENS1_36VarlenDynamicPersistentTileSchedulerILi128ELi48ELi256ELi256ELb1ELb1ELb0ELb0ELb1ELb1EEEEEEEEEvNT_6ParamsE,"a",@progbits
	.sectionflags	@""
	.align	4
.nv.constant0._ZN7cutlass13device_kernelIN5flash19enable_sm80_to_sm89INS1_16FlashAttnFwdSm80INS1_25CollectiveMainloopFwdSm80ILi8ELi1ELb0EN4cute5tupleIJNS5_1CILi128EEENS7_ILi48EEENS7_ILi256EEEEEELi256ENS_10bfloat16_tEfNS_4arch4Sm80ELb0ELb0ELb1ELb1ELb0ELb1ELb1ELb1EEENS1_21CollectiveEpilogueFwdINS6_IJS8_SA_S9_EEENS6_IJNS7_ILi1EEESI_SI_EEESC_SE_Li256ELb1ELb1ELb1ELb0EEENS1_36VarlenDynamicPersistentTileSchedulerILi128ELi48ELi256ELi256ELb1ELb1ELb0ELb0ELb1ELb1EEEEEEEEEvNT_6ParamsE:
	.zero		1432


//--------------------- .nv.constant0._ZN7cutlass13device_kernelIN5flash19enable_sm80_to_sm89INS1_16FlashAttnFwdSm80INS1_25CollectiveMainloopFwdSm80ILi8ELi1ELb0EN4cute5tupleIJNS5_1CILi128EEENS7_ILi64EEENS7_ILi256EEEEEELi256ENS_10bfloat16_tEfNS_4arch4Sm80ELb0ELb1ELb1ELb0ELb0ELb0ELb1ELb1EEENS1_21CollectiveEpilogueFwdINS6_IJS8_SA_S9_EEENS6_IJNS7_ILi1EEESI_SI_EEESC_SE_Li256ELb0ELb1ELb1ELb0EEENS1_19SingleTileSchedulerILb0ELb1ELb1ELi128EEEEEEEEEvNT_6ParamsE --------------------------
	.section	.nv.constant0._ZN7cutlass13device_kernelIN5flash19enable_sm80_to_sm89INS1_16FlashAttnFwdSm80INS1_25CollectiveMainloopFwdSm80ILi8ELi1ELb0EN4cute5tupleIJNS5_1CILi128EEENS7_ILi64EEENS7_ILi256EEEEEELi256ENS_10bfloat16_tEfNS_4arch4Sm80ELb0ELb1ELb1ELb0ELb0ELb0ELb1ELb1EEENS1_21CollectiveEpilogueFwdINS6_IJS8_SA_S9_EEENS6_IJNS7_ILi1EEESI_SI_EEESC_SE_Li256ELb0ELb1ELb1ELb0EEENS1_19SingleTileSchedulerILb0ELb1ELb1ELi128EEEEEEEEEvNT_6ParamsE,"a",@progbits
	.sectionflags	@""
	.align	4
.nv.constant0._ZN7cutlass13device_kernelIN5flash19enable_sm80_to_sm89INS1_16FlashAttnFwdSm80INS1_25CollectiveMainloopFwdSm80ILi8ELi1ELb0EN4cute5tupleIJNS5_1CILi128EEENS7_ILi64EEENS7_ILi256EEEEEELi256ENS_10bfloat16_tEfNS_4arch4Sm80ELb0ELb1ELb1ELb0ELb0ELb0ELb1ELb1EEENS1_21CollectiveEpilogueFwdINS6_IJS8_SA_S9_EEENS6_IJNS7_ILi1EEESI_SI_EEESC_SE_Li256ELb0ELb1ELb1ELb0EEENS1_19SingleTileSchedulerILb0ELb1ELb1ELi128EEEEEEEEEvNT_6ParamsE:
	.zero		1400


//--------------------- .nv.constant0._ZN7cutlass13device_kernelIN5flash19enable_sm80_to_sm89INS1_16FlashAttnFwdSm80INS1_25CollectiveMainloopFwdSm80ILi8ELi1ELb0EN4cute5tupleIJNS5_1CILi128EEENS7_ILi64EEENS7_ILi256EEEEEELi256ENS_10bfloat16_tEfNS_4arch4Sm80ELb0ELb1ELb1ELb1ELb0ELb0ELb1ELb1EEENS1_21CollectiveEpilogueFwdINS6_IJS8_SA_S9_EEENS6_IJNS7_ILi1EEESI_SI_EEESC_SE_Li256ELb1ELb1ELb1ELb0EEENS1_36VarlenDynamicPersistentTileSchedulerILi128ELi64ELi256ELi256ELb1ELb1ELb0ELb1ELb0ELb1EEEEEEEEEvNT_6ParamsE --------------------------
	.section	.nv.constant0._ZN7cutlass13device_kernelIN5flash19enable_sm80_to_sm89INS1_16FlashAttnFwdSm80INS1_25CollectiveMainloopFwdSm80ILi8ELi1ELb0EN4cute5tupleIJNS5_1CILi128EEENS7_ILi64EEENS7_ILi256EEEEEELi256ENS_10bfloat16_tEfNS_4arch4Sm80ELb0ELb1ELb1ELb1ELb0ELb0ELb1ELb1EEENS1_21CollectiveEpilogueFwdINS6_IJS8_SA_S9_EEENS6_IJNS7_ILi1EEESI_SI_EEESC_SE_Li256ELb1ELb1ELb1ELb0EEENS1_36VarlenDynamicPersistentTileSchedulerILi128ELi64ELi256ELi256ELb1ELb1ELb0ELb1ELb0ELb1EEEEEEEEEvNT_6ParamsE,"a",@progbits
	.sectionflags	@""
	.align	4
.nv.constant0._ZN7cutlass13device_kernelIN5flash19enable_sm80_to_sm89INS1_16FlashAttnFwdSm80INS1_25CollectiveMainloopFwdSm80ILi8ELi1ELb0EN4cute5tupleIJNS5_1CILi128EEENS7_ILi64EEENS7_ILi256EEEEEELi256ENS_10bfloat16_tEfNS_4arch4Sm80ELb0ELb1ELb1ELb1ELb0ELb0ELb1ELb1EEENS1_21CollectiveEpilogueFwdINS6_IJS8_SA_S9_EEENS6_IJNS7_ILi1EEESI_SI_EEESC_SE_Li256ELb1ELb1ELb1ELb0EEENS1_36VarlenDynamicPersistentTileSchedulerILi128ELi64ELi256ELi256ELb1ELb1ELb0ELb1ELb0ELb1EEEEEEEEEvNT_6ParamsE:
	.zero		1432


//--------------------- .nv.constant0._ZN7cutlass13device_kernelIN5flash19enable_sm80_to_sm89INS1_16FlashAttnFwdSm80INS1_25CollectiveMainloopFwdSm80ILi8ELi1ELb0EN4cute5tupleIJNS5_1CILi128EEENS7_ILi48EEENS7_ILi256EEEEEELi256ENS_10bfloat16_tEfNS_4arch4Sm80ELb0ELb1ELb1ELb1ELb0ELb1ELb1ELb1EEENS1_21CollectiveEpilogueFwdINS6_IJS8_SA_S9_EEENS6_IJNS7_ILi1EEESI_SI_EEESC_SE_Li256ELb1ELb1ELb1ELb0EEENS1_36VarlenDynamicPersistentTileSchedulerILi128ELi48ELi256ELi256ELb1ELb1ELb0ELb1ELb0ELb1EEEEEEEEEvNT_6ParamsE --------------------------
	.section	.nv.constant0._ZN7cutlass13device_kernelIN5flash19enable_sm80_to_sm89INS1_16FlashAttnFwdSm80INS1_25CollectiveMainloopFwdSm80ILi8ELi1ELb0EN4cute5tupleIJNS5_1CILi128EEENS7_ILi48EEENS7_ILi256EEEEEELi256ENS_10bfloat16_tEfNS_4arch4Sm80ELb0ELb1ELb1ELb1ELb0ELb1ELb1ELb1EEENS1_21CollectiveEpilogueFwdINS6_IJS8_SA_S9_EEENS6_IJNS7_ILi1EEESI_SI_EEESC_SE_Li256ELb1ELb1ELb1ELb0EEENS1_36VarlenDynamicPersistentTileSchedulerILi128ELi48ELi256ELi256ELb1ELb1ELb0ELb1ELb0ELb1EEEEEEEEEvNT_6ParamsE,"a",@progbits
	.sectionflags	@""
	.align	4
.nv.constant0._ZN7cutlass13device_kernelIN5flash19enable_sm80_to_sm89INS1_16FlashAttnFwdSm80INS1_25CollectiveMainloopFwdSm80ILi8ELi1ELb0EN4cute5tupleIJNS5_1CILi128EEENS7_ILi48EEENS7_ILi256EEEEEELi256ENS_10bfloat16_tEfNS_4arch4Sm80ELb0ELb1ELb1ELb1ELb0ELb1ELb1ELb1EEENS1_21CollectiveEpilogueFwdINS6_IJS8_SA_S9_EEENS6_IJNS7_ILi1EEESI_SI_EEESC_SE_Li256ELb1ELb1ELb1ELb0EEENS1_36VarlenDynamicPersistentTileSchedulerILi128ELi48ELi256ELi256ELb1ELb1ELb0ELb1ELb0ELb1EEEEEEEEEvNT_6ParamsE:
	.zero		1432


//--------------------- .nv.constant0._ZN7cutlass13device_kernelIN5flash19enable_sm80_to_sm89INS1_16FlashAttnFwdSm80INS1_25CollectiveMainloopFwdSm80ILi8ELi1ELb0EN4cute5tupleIJNS5_1CILi128EEENS7_ILi96EEENS7_ILi256EEEEEELi256ENS_10bfloat16_tEfNS_4arch4Sm80ELb1ELb0ELb1ELb0ELb0ELb0ELb1ELb1EEENS1_21CollectiveEpilogueFwdINS6_IJS8_SA_S9_EEENS6_IJNS7_ILi1EEESI_SI_EEESC_SE_Li256ELb0ELb1ELb1ELb0EEENS1_30DynamicPersistentTileSchedulerILi256ELi256ELb1ELb1ELb0EEEEEEEEEvNT_6ParamsE --------------------------
	.section	.nv.constant0._ZN7cutlass13device_kernelIN5flash19enable_sm80_to_sm89INS1_16FlashAttnFwdSm80INS1_25CollectiveMainloopFwdSm80ILi8ELi1ELb0EN4cute5tupleIJNS5_1CILi128EEENS7_ILi96EEENS7_ILi256EEEEEELi256ENS_10bfloat16_tEfNS_4arch4Sm80ELb1ELb0ELb1ELb0ELb0ELb0ELb1ELb1EEENS1_21CollectiveEpilogueFwdINS6_IJS8_SA_S9_EEENS6_IJNS7_ILi1EEESI_SI_EEESC_SE_Li256ELb0ELb1ELb1ELb0EEENS1_30DynamicPersistentTileSchedulerILi256ELi256ELb1ELb1ELb0EEEEEEEEEvNT_6ParamsE,"a",@progbits
	.sectionflags	@""
	.align	4
.nv.constant0._ZN7cutlass13device_kernelIN5flash19enable_sm80_to_sm89INS1_16FlashAttnFwdSm80INS1_25CollectiveMainloopFwdSm80ILi8ELi1ELb0EN4cute5tupleIJNS5_1CILi128EEENS7_ILi96EEENS7_ILi256EEEEEELi256ENS_10bfloat16_tEfNS_4arch4Sm80ELb1ELb0ELb1ELb0ELb0ELb0ELb1ELb1EEENS1_21CollectiveEpilogueFwdINS6_IJS8_SA_S9_EEENS6_IJNS7_ILi1EEESI_SI_EEESC_SE_Li256ELb0ELb1ELb1ELb0EEENS1_30DynamicPersistentTileSchedulerILi256ELi256ELb1ELb1ELb0EEEEEEEEEvNT_6ParamsE:
	.zero		1416


//--------------------- .nv.constant0._ZN7cutlass13device_kernelIN5flash19enable_sm80_to_sm89INS1_16FlashAttnFwdSm80INS1_25CollectiveMainloopFwdSm80ILi8ELi1ELb0EN4cute5tupleIJNS5_1CILi128EEENS7_ILi64EEENS7_ILi256EEEEEELi256ENS_10bfloat16_tEfNS_4arch4Sm80ELb1ELb0ELb1ELb1ELb0ELb0ELb1ELb1EEENS1_21CollectiveEpilogueFwdINS6_IJS8_SA_S9_EEENS6_IJNS7_ILi1EEESI_SI_EEESC_SE_Li256ELb1ELb1ELb1ELb0EEENS1_36VarlenDynamicPersistentTileSchedulerILi128ELi64ELi256ELi256ELb1ELb1ELb0ELb1ELb1ELb1EEEEEEEEEvNT_6ParamsE --------------------------
	.section	.nv.constant0._ZN7cutlass13device_kernelIN5flash19enable_sm80_to_sm89INS1_16FlashAttnFwdSm80INS1_25CollectiveMainloopFwdSm80ILi8ELi1ELb0EN4cute5tupleIJNS5_1CILi128EEENS7_ILi64EEENS7_ILi256EEEEEELi256ENS_10bfloat16_tEfNS_4arch4Sm80ELb1ELb0ELb1ELb1ELb0ELb0ELb1ELb1EEENS1_21CollectiveEpilogueFwdINS6_IJS8_SA_S9_EEENS6_IJNS7_ILi1EEESI_SI_EEESC_SE_Li256ELb1ELb1ELb1ELb0EEENS1_36VarlenDynamicPersistentTileSchedulerILi128ELi64ELi256ELi256ELb1ELb1ELb0ELb1ELb1ELb1EEEEEEEEEvNT_6ParamsE,"a",@progbits
	.sectionflags	@""
	.align	4
.nv.constant0._ZN7cutlass13device_kernelIN5flash19enable_sm80_to_sm89INS1_16FlashAttnFwdSm80INS1_25CollectiveMainloopFwdSm80ILi8ELi1ELb0EN4cute5tupleIJNS5_1CILi128EEENS7_ILi64EEENS7_ILi256EEEEEELi256ENS_10bfloat16_tEfNS_4arch4Sm80ELb1ELb0ELb1ELb1ELb0ELb0ELb1ELb1EEENS1_21CollectiveEpilogueFwdINS6_IJS8_SA_S9_EEENS6_IJNS7_ILi1EEESI_SI_EEESC_SE_Li256ELb1ELb1ELb1ELb0EEENS1_36VarlenDynamicPersistentTileSchedulerILi128ELi64ELi256ELi256ELb1ELb1ELb0ELb1ELb1ELb1EEEEEEEEEvNT_6ParamsE:
	.zero		1432


//--------------------- .nv.constant0._ZN7cutlass13device_kernelIN5flash19enable_sm80_to_sm89INS1_16FlashAttnFwdSm80INS1_25CollectiveMainloopFwdSm80ILi8ELi1ELb0EN4cute5tupleIJNS5_1CILi128EEENS7_ILi48EEENS7_ILi256EEEEEELi256ENS_10bfloat16_tEfNS_4arch4Sm80ELb1ELb0ELb1ELb1ELb0ELb1ELb1ELb1EEENS1_21CollectiveEpilogueFwdINS6_IJS8_SA_S9_EEENS6_IJNS7_ILi1EEESI_SI_EEESC_SE_Li256ELb1ELb1ELb1ELb0EEENS1_36VarlenDynamicPersistentTileSchedulerILi128ELi48ELi256ELi256ELb1ELb1ELb0ELb1ELb1ELb1EEEEEEEEEvNT_6ParamsE --------------------------
	.section	.nv.constant0._ZN7cutlass13device_kernelIN5flash19enable_sm80_to_sm89INS1_16FlashAttnFwdSm80INS1_25CollectiveMainloopFwdSm80ILi8ELi1ELb0EN4cute5tupleIJNS5_1CILi128EEENS7_ILi48EEENS7_ILi256EEEEEELi256ENS_10bfloat16_tEfNS_4arch4Sm80ELb1ELb0ELb1ELb1ELb0ELb1ELb1ELb1EEENS1_21CollectiveEpilogueFwdINS6_IJS8_SA_S9_EEENS6_IJNS7_ILi1EEESI_SI_EEESC_SE_Li256ELb1ELb1ELb1ELb0EEENS1_36VarlenDynamicPersistentTileSchedulerILi128ELi48ELi256ELi256ELb1ELb1ELb0ELb1ELb1ELb1EEEEEEEEEvNT_6ParamsE,"a",@progbits
	.sectionflags	@""
	.align	4
.nv.constant0._ZN7cutlass13device_kernelIN5flash19enable_sm80_to_sm89INS1_16FlashAttnFwdSm80INS1_25CollectiveMainloopFwdSm80ILi8ELi1ELb0EN4cute5tupleIJNS5_1CILi128EEENS7_ILi48EEENS7_ILi256EEEEEELi256ENS_10bfloat16_tEfNS_4arch4Sm80ELb1ELb0ELb1ELb1ELb0ELb1ELb1ELb1EEENS1_21CollectiveEpilogueFwdINS6_IJS8_SA_S9_EEENS6_IJNS7_ILi1EEESI_SI_EEESC_SE_Li256ELb1ELb1ELb1ELb0EEENS1_36VarlenDynamicPersistentTileSchedulerILi128ELi48ELi256ELi256ELb1ELb1ELb0ELb1ELb1ELb1EEEEEEEEEvNT_6ParamsE:
	.zero		1432


//--------------------- .nv.constant0._ZN7cutlass13device_kernelIN5flash19enable_sm80_to_sm89INS1_16FlashAttnFwdSm80INS1_25CollectiveMainloopFwdSm80ILi8ELi1ELb1EN4cute5tupleIJNS5_1CILi128EEENS7_ILi64EEENS7_ILi256EEEEEELi256ENS_10bfloat16_tEfNS_4arch4Sm80ELb0ELb0ELb0ELb0ELb0ELb0ELb1ELb1EEENS1_21CollectiveEpilogueFwdINS6_IJS8_SA_S9_EEENS6_IJNS7_ILi1EEESI_SI_EEESC_SE_Li256ELb0ELb1ELb1ELb0EEENS1_19SingleTileSchedulerILb0ELb1ELb1ELi128EEEEEEEEEvNT_6ParamsE --------------------------
	.section	.nv.constant0._ZN7cutlass13device_kernelIN5flash19enable_sm80_to_sm89INS1_16FlashAttnFwdSm80INS1_25CollectiveMainloopFwdSm80ILi8ELi1ELb1EN4cute5tupleIJNS5_1CILi128EEENS7_ILi64EEENS7_ILi256EEEEEELi256ENS_10bfloat16_tEfNS_4arch4Sm80ELb0ELb0ELb0ELb0ELb0ELb0ELb1ELb1EEENS1_21CollectiveEpilogueFwdINS6_IJS8_SA_S9_EEENS6_IJNS7_ILi1EEESI_SI_EEESC_SE_Li256ELb0ELb1ELb1ELb0EEENS1_19SingleTileSchedulerILb0ELb1ELb1ELi128EEEEEEEEEvNT_6ParamsE,"a",@progbits
	.sectionflags	@""
	.align	4
.nv.constant0._ZN7cutlass13device_kernelIN5flash19enable_sm80_to_sm89INS1_16FlashAttnFwdSm80INS1_25CollectiveMainloopFwdSm80ILi8ELi1ELb1EN4cute5tupleIJNS5_1CILi128EEENS7_ILi64EEENS7_ILi256EEEEEELi256ENS_10bfloat16_tEfNS_4arch4Sm80ELb0ELb0ELb0ELb0ELb0ELb0ELb1ELb1EEENS1_21CollectiveEpilogueFwdINS6_IJS8_SA_S9_EEENS6_IJNS7_ILi1EEESI_SI_EEESC_SE_Li256ELb0ELb1ELb1ELb0EEENS1_19SingleTileSchedulerILb0ELb1ELb1ELi128EEEEEEEEEvNT_6ParamsE:
	.zero		1400


//--------------------- .nv.constant0._ZN7cutlass13device_kernelIN5flash19enable_sm80_to_sm89INS1_16FlashAttnFwdSm80INS1_25CollectiveMainloopFwdSm80ILi8ELi1ELb1EN4cute5tupleIJNS5_1CILi128EEENS7_ILi48EEENS7_ILi256EEEEEELi256ENS_10bfloat16_tEfNS_4arch4Sm80ELb0ELb0ELb0ELb1ELb0ELb0ELb1ELb1EEENS1_21CollectiveEpilogueFwdINS6_IJS8_SA_S9_EEENS6_IJNS7_ILi1EEESI_SI_EEESC_SE_Li256ELb1ELb1ELb1ELb0EEENS1_36VarlenDynamicPersistentTileSchedulerILi128ELi48ELi256ELi256ELb1ELb1ELb0ELb0ELb1ELb1EEEEEEEEEvNT_6ParamsE --------------------------
	.section	.nv.constant0._ZN7cutlass13device_kernelIN5flash19enable_sm80_to_sm89INS1_16FlashAttnFwdSm80INS1_25CollectiveMainloopFwdSm80ILi8ELi1ELb1EN4cute5tupleIJNS5_1CILi128EEENS7_ILi48EEENS7_ILi256EEEEEELi256ENS_10bfloat16_tEfNS_4arch4Sm80ELb0ELb0ELb0ELb1ELb0ELb0ELb1ELb1EEENS1_21CollectiveEpilogueFwdINS6_IJS8_SA_S9_EEENS6_IJNS7_ILi1EEESI_SI_EEESC_SE_Li256ELb1ELb1ELb1ELb0EEENS1_36VarlenDynamicPersistentTileSchedulerILi128ELi48ELi256ELi256ELb1ELb1ELb0ELb0ELb1ELb1EEEEEEEEEvNT_6ParamsE,"a",@progbits
	.sectionflags	@""
	.align	4
.nv.constant0._ZN7cutlass13device_kernelIN5flash19enable_sm80_to_sm89INS1_16FlashAttnFwdSm80INS1_25CollectiveMainloopFwdSm80ILi8ELi1ELb1EN4cute5tupleIJNS5_1CILi128EEENS7_ILi48EEENS7_ILi256EEEEEELi256ENS_10bfloat16_tEfNS_4arch4Sm80ELb0ELb0ELb0ELb1ELb0ELb0ELb1ELb1EEENS1_21CollectiveEpilogueFwdINS6_IJS8_SA_S9_EEENS6_IJNS7_ILi1EEESI_SI_EEESC_SE_Li256ELb1ELb1ELb1ELb0EEENS1_36VarlenDynamicPersistentTileSchedulerILi128ELi48ELi256ELi256ELb1ELb1ELb0ELb0ELb1ELb1EEEEEEEEEvNT_6ParamsE:
	.zero		1432


//--------------------- .nv.constant0._ZN7cutlass13device_kernelIN5flash19enable_sm80_to_sm89INS1_16FlashAttnFwdSm80INS1_25CollectiveMainloopFwdSm80ILi8ELi1ELb0EN4cute5tupleIJNS5_1CILi128EEENS7_ILi32EEENS7_ILi256EEEEEELi256ENS_10bfloat16_tEfNS_4arch4Sm80ELb0ELb0ELb0ELb1ELb0ELb1ELb1ELb1EEENS1_21CollectiveEpilogueFwdINS6_IJS8_SA_S9_EEENS6_IJNS7_ILi1EEESI_SI_EEESC_SE_Li256ELb1ELb1ELb1ELb0EEENS1_36VarlenDynamicPersistentTileSchedulerILi128ELi32ELi256ELi256ELb1ELb1ELb0ELb0ELb1ELb1EEEEEEEEEvNT_6ParamsE --------------------------
	.section	.nv.constant0._ZN7cutlass13device_kernelIN5flash19enable_sm80_to_sm89INS1_16FlashAttnFwdSm80INS1_25CollectiveMainloopFwdSm80ILi8ELi1ELb0EN4cute5tupleIJNS5_1CILi128EEENS7_ILi32EEENS7_ILi256EEEEEELi256ENS_10bfloat16_tEfNS_4arch4Sm80ELb0ELb0ELb0ELb1ELb0ELb1ELb1ELb1EEENS1_21CollectiveEpilogueFwdINS6_IJS8_SA_S9_EEENS6_IJNS7_ILi1EEESI_SI_EEESC_SE_Li256ELb1ELb1ELb1ELb0EEENS1_36VarlenDynamicPersistentTileSchedulerILi128ELi32ELi256ELi256ELb1ELb1ELb0ELb0ELb1ELb1EEEEEEEEEvNT_6ParamsE,"a",@progbits
	.sectionflags	@""
	.align	4
.nv.constant0._ZN7cutlass13device_kernelIN5flash19enable_sm80_to_sm89INS1_16FlashAttnFwdSm80INS1_25CollectiveMainloopFwdSm80ILi8ELi1ELb0EN4cute5tupleIJNS5_1CILi128EEENS7_ILi32EEENS7_ILi256EEEEEELi256ENS_10bfloat16_tEfNS_4arch4Sm80ELb0ELb0ELb0ELb1ELb0ELb1ELb1ELb1EEENS1_21CollectiveEpilogueFwdINS6_IJS8_SA_S9_EEENS6_IJNS7_ILi1EEESI_SI_EEESC_SE_Li256ELb1ELb1ELb1ELb0EEENS1_36VarlenDynamicPersistentTileSchedulerILi128ELi32ELi256ELi256ELb1ELb1ELb0ELb0ELb1ELb1EEEEEEEEEvNT_6ParamsE:
	.zero		1432


//--------------------- .nv.constant0._ZN7cutlass13device_kernelIN5flash19enable_sm80_to_sm89INS1_16FlashAttnFwdSm80INS1_25CollectiveMainloopFwdSm80ILi8ELi1ELb1EN4cute5tupleIJNS5_1CILi128EEENS7_ILi48EEENS7_ILi256EEEEEELi256ENS_10bfloat16_tEfNS_4arch4Sm80ELb0ELb1ELb0ELb0ELb0ELb0ELb1ELb1EEENS1_21CollectiveEpilogueFwdINS6_IJS8_SA_S9_EEENS6_IJNS7_ILi1EEESI_SI_EEESC_SE_Li256ELb0ELb1ELb1ELb0EEENS1_19SingleTileSchedulerILb0ELb1ELb1ELi128EEEEEEEEEvNT_6ParamsE --------------------------
	.section	.nv.constant0._ZN7cutlass13device_kernelIN5flash19enable_sm80_to_sm89INS1_16FlashAttnFwdSm80INS1_25CollectiveMainloopFwdSm80ILi8ELi1ELb1EN4cute5tupleIJNS5_1CILi128EEENS7_ILi48EEENS7_ILi256EEEEEELi256ENS_10bfloat16_tEfNS_4arch4Sm80ELb0ELb1ELb0ELb0ELb0ELb0ELb1ELb1EEENS1_21CollectiveEpilogueFwdINS6_IJS8_SA_S9_EEENS6_IJNS7_ILi1EEESI_SI_EEESC_SE_Li256ELb0ELb1ELb1ELb0EEENS1_19SingleTileSchedulerILb0ELb1ELb1ELi128EEEEEEEEEvNT_6ParamsE,"a",@progbits
	.sectionflags	@""
	.align	4
.nv.constant0._ZN7cutlass13device_kernelIN5flash19enable_sm80_to_sm89INS1_16FlashAttnFwdSm80INS1_25CollectiveMainloopFwdSm80ILi8ELi1ELb1EN4cute5tupleIJNS5_1CILi128EEENS7_ILi48EEENS7_ILi256EEEEEELi256ENS_10bfloat16_tEfNS_4arch4Sm80ELb0ELb1ELb0ELb0ELb0ELb0ELb1ELb1EEENS1_21CollectiveEpilogueFwdINS6_IJS8_SA_S9_EEENS6_IJNS7_ILi1EEESI_SI_EEESC_SE_Li256ELb0ELb1ELb1ELb0EEENS1_19SingleTileSchedulerILb0ELb1ELb1ELi128EEEEEEEEEvNT_6ParamsE:
	.zero		1400


//--------------------- .nv.constant0._ZN7cutlass13device_kernelIN5flash19enable_sm80_to_sm89INS1_16FlashAttnFwdSm80INS1_25CollectiveMainloopFwdSm80ILi8ELi1ELb1EN4cute5tupleIJNS5_1CILi128EEENS7_ILi48EEENS7_ILi256EEEEEELi256ENS_10bfloat16_tEfNS_4arch4Sm80ELb0ELb1ELb0ELb1ELb0ELb0ELb1ELb1EEENS1_21CollectiveEpilogueFwdINS6_IJS8_SA_S9_EEENS6_IJNS7_ILi1EEESI_SI_EEESC_SE_Li256ELb1ELb1ELb1ELb0EEENS1_36VarlenDynamicPersistentTileSchedulerILi128ELi48ELi256ELi256ELb1ELb1ELb0ELb1ELb0ELb1EEEEEEEEEvNT_6ParamsE --------------------------
	.section	.nv.constant0._ZN7cutlass13device_kernelIN5flash19enable_sm80_to_sm89INS1_16FlashAttnFwdSm80INS1_25CollectiveMainloopFwdSm80ILi8ELi1ELb1EN4cute5tupleIJNS5_1CILi128EEENS7_ILi48EEENS7_ILi256EEEEEELi256ENS_10bfloat16_tEfNS_4arch4Sm80ELb0ELb1ELb0ELb1ELb0ELb0ELb1ELb1EEENS1_21CollectiveEpilogueFwdINS6_IJS8_SA_S9_EEENS6_IJNS7_ILi1EEESI_SI_EEESC_SE_Li256ELb1ELb1ELb1ELb0EEENS1_36VarlenDynamicPersistentTileSchedulerILi128ELi48ELi256ELi256ELb1ELb1ELb0ELb1ELb0ELb1EEEEEEEEEvNT_6ParamsE,"a",@progbits
	.sectionflags	@""
	.align	4
.nv.constant0._ZN7cutlass13device_kernelIN5flash19enable_sm80_to_sm89INS1_16FlashAttnFwdSm80INS1_25CollectiveMainloopFwdSm80ILi8ELi1ELb1EN4cute5tupleIJNS5_1CILi128EEENS7_ILi48EEENS7_ILi256EEEEEELi256ENS_10bfloat16_tEfNS_4arch4Sm80ELb0ELb1ELb0ELb1ELb0ELb0ELb1ELb1EEENS1_21CollectiveEpilogueFwdINS6_IJS8_SA_S9_EEENS6_IJNS7_ILi1EEESI_SI_EEESC_SE_Li256ELb1ELb1ELb1ELb0EEENS1_36VarlenDynamicPersistentTileSchedulerILi128ELi48ELi256ELi256ELb1ELb1ELb0ELb1ELb0ELb1EEEEEEEEEvNT_6ParamsE:
	.zero		1432


//--------------------- .nv.constant0._ZN7cutlass13device_kernelIN5flash19enable_sm80_to_sm89INS1_16FlashAttnFwdSm80INS1_25CollectiveMainloopFwdSm80ILi8ELi1ELb0EN4cute5tupleIJNS5_1CILi128EEENS7_ILi32EEENS7_ILi256EEEEEELi256ENS_10bfloat16_tEfNS_4arch4Sm80ELb0ELb1ELb0ELb1ELb0ELb1ELb1ELb1EEENS1_21CollectiveEpilogueFwdINS6_IJS8_SA_S9_EEENS6_IJNS7_ILi1EEESI_SI_EEESC_SE_Li256ELb1ELb1ELb1ELb0EEENS1_36VarlenDynamicPersistentTileSchedulerILi128ELi32ELi256ELi256ELb1ELb1ELb0ELb1ELb0ELb1EEEEEEEEEvNT_6ParamsE --------------------------
	.section	.nv.constant0._ZN7cutlass13device_kernelIN5flash19enable_sm80_to_sm89INS1_16FlashAttnFwdSm80INS1_25CollectiveMainloopFwdSm80ILi8ELi1ELb0EN4cute5tupleIJNS5_1CILi128EEENS7_ILi32EEENS7_ILi256EEEEEELi256ENS_10bfloat16_tEfNS_4arch4Sm80ELb0ELb1ELb0ELb1ELb0ELb1ELb1ELb1EEENS1_21CollectiveEpilogueFwdINS6_IJS8_SA_S9_EEENS6_IJNS7_ILi1EEESI_SI_EEESC_SE_Li256ELb1ELb1ELb1ELb0EEENS1_36VarlenDynamicPersistentTileSchedulerILi128ELi32ELi256ELi256ELb1ELb1ELb0ELb1ELb0ELb1EEEEEEEEEvNT_6ParamsE,"a",@progbits
	.sectionflags	@""
	.align	4
.nv.constant0._ZN7cutlass13device_kernelIN5flash19enable_sm80_to_sm89INS1_16FlashAttnFwdSm80INS1_25CollectiveMainloopFwdSm80ILi8ELi1ELb0EN4cute5tupleIJNS5_1CILi128EEENS7_ILi32EEENS7_ILi256EEEEEELi256ENS_10bfloat16_tEfNS_4arch4Sm80ELb0ELb1ELb0ELb1ELb0ELb1ELb1ELb1EEENS1_21CollectiveEpilogueFwdINS6_IJS8_SA_S9_EEENS6_IJNS7_ILi1EEESI_SI_EEESC_SE_Li256ELb1ELb1ELb1ELb0EEENS1_36VarlenDynamicPersistentTileSchedulerILi128ELi32ELi256ELi256ELb1ELb1ELb0ELb1ELb0ELb1EEEEEEEEEvNT_6ParamsE:
	.zero		1432


//--------------------- .nv.constant0._ZN7cutlass13device_kernelIN5flash19enable_sm80_to_sm89INS1_16FlashAttnFwdSm80INS1_25CollectiveMainloopFwdSm80ILi8ELi1ELb1EN4cute5tupleIJNS5_1CILi128EEENS7_ILi64EEENS7_ILi256EEEEEELi256ENS_10bfloat16_tEfNS_4arch4Sm80ELb1ELb0ELb0ELb0ELb0ELb0ELb1ELb1EEENS1_21CollectiveEpilogueFwdINS6_IJS8_SA_S9_EEENS6_IJNS7_ILi1EEESI_SI_EEESC_SE_Li256ELb0ELb1ELb1ELb0EEENS1_30DynamicPersistentTileSchedulerILi256ELi256ELb1ELb1ELb0EEEEEEEEEvNT_6ParamsE --------------------------
	.section	.nv.constant0._ZN7cutlass13device_kernelIN5flash19enable_sm80_to_sm89INS1_16FlashAttnFwdSm80INS1_25CollectiveMainloopFwdSm80ILi8ELi1ELb1EN4cute5tupleIJNS5_1CILi128EEENS7_ILi64EEENS7_ILi256EEEEEELi256ENS_10bfloat16_tEfNS_4arch4Sm80ELb1ELb0ELb0ELb0ELb0ELb0ELb1ELb1EEENS1_21CollectiveEpilogueFwdINS6_IJS8_SA_S9_EEENS6_IJNS7_ILi1EEESI_SI_EEESC_SE_Li256ELb0ELb1ELb1ELb0EEENS1_30DynamicPersistentTileSchedulerILi256ELi256ELb1ELb1ELb0EEEEEEEEEvNT_6ParamsE,"a",@progbits
	.sectionflags	@""
	.align	4
.nv.constant0._ZN7cutlass13device_kernelIN5flash19enable_sm80_to_sm89INS1_16FlashAttnFwdSm80INS1_25CollectiveMainloopFwdSm80ILi8ELi1ELb1EN4cute5tupleIJNS5_1CILi128EEENS7_ILi64EEENS7_ILi256EEEEEELi256ENS_10bfloat16_tEfNS_4arch4Sm80ELb1ELb0ELb0ELb0ELb0ELb0ELb1ELb1EEENS1_21CollectiveEpilogueFwdINS6_IJS8_SA_S9_EEENS6_IJNS7_ILi1EEESI_SI_EEESC_SE_Li256ELb0ELb1ELb1ELb0EEENS1_30DynamicPersistentTileSchedulerILi256ELi256ELb1ELb1ELb0EEEEEEEEEvNT_6ParamsE:
	.zero		1416


//--------------------- .nv.constant0._ZN7cutlass13device_kernelIN5flash19enable_sm80_to_sm89INS1_16FlashAttnFwdSm80INS1_25CollectiveMainloopFwdSm80ILi8ELi1ELb1EN4cute5tupleIJNS5_1CILi128EEENS7_ILi48EEENS7_ILi256EEEEEELi256ENS_10bfloat16_tEfNS_4arch4Sm80ELb1ELb0ELb0ELb1ELb0ELb0ELb1ELb1EEENS1_21CollectiveEpilogueFwdINS6_IJS8_SA_S9_EEENS6_IJNS7_ILi1EEESI_SI_EEESC_SE_Li256ELb1ELb1ELb1ELb0EEENS1_36VarlenDynamicPersistentTileSchedulerILi128ELi48ELi256ELi256ELb1ELb1ELb0ELb1ELb1ELb1EEEEEEEEEvNT_6ParamsE --------------------------
	.section	.nv.constant0._ZN7cutlass13device_kernelIN5flash19enable_sm80_to_sm89INS1_16FlashAttnFwdSm80INS1_25CollectiveMainloopFwdSm80ILi8ELi1ELb1EN4cute5tupleIJNS5_1CILi128EEENS7_ILi48EEENS7_ILi256EEEEEELi256ENS_10bfloat16_tEfNS_4arch4Sm80ELb1ELb0ELb0ELb1ELb0ELb0ELb1ELb1EEENS1_21CollectiveEpilogueFwdINS6_IJS8_SA_S9_EEENS6_IJNS7_ILi1EEESI_SI_EEESC_SE_Li256ELb1ELb1ELb1ELb0EEENS1_36VarlenDynamicPersistentTileSchedulerILi128ELi48ELi256ELi256ELb1ELb1ELb0ELb1ELb1ELb1EEEEEEEEEvNT_6ParamsE,"a",@progbits
	.sectionflags	@""
	.align	4
.nv.constant0._ZN7cutlass13device_kernelIN5flash19enable_sm80_to_sm89INS1_16FlashAttnFwdSm80INS1_25CollectiveMainloopFwdSm80ILi8ELi1ELb1EN4cute5tupleIJNS5_1CILi128EEENS7_ILi48EEENS7_ILi256EEEEEELi256ENS_10bfloat16_tEfNS_4arch4Sm80ELb1ELb0ELb0ELb1ELb0ELb0ELb1ELb1EEENS1_21CollectiveEpilogueFwdINS6_IJS8_SA_S9_EEENS6_IJNS7_ILi1EEESI_SI_EEESC_SE_Li256ELb1ELb1ELb1ELb0EEENS1_36VarlenDynamicPersistentTileSchedulerILi128ELi48ELi256ELi256ELb1ELb1ELb0ELb1ELb1ELb1EEEEEEEEEvNT_6ParamsE:
	.zero		1432


//--------------------- .nv.constant0._ZN7cutlass13device_kernelIN5flash19enable_sm80_to_sm89INS1_16FlashAttnFwdSm80INS1_25CollectiveMainloopFwdSm80ILi8ELi1ELb0EN4cute5tupleIJNS5_1CILi128EEENS7_ILi32EEENS7_ILi256EEEEEELi256ENS_10bfloat16_tEfNS_4arch4Sm80ELb1ELb0ELb0ELb1ELb0ELb1ELb1ELb1EEENS1_21CollectiveEpilogueFwdINS6_IJS8_SA_S9_EEENS6_IJNS7_ILi1EEESI_SI_EEESC_SE_Li256ELb1ELb1ELb1ELb0EEENS1_36VarlenDynamicPersistentTileSchedulerILi128ELi32ELi256ELi256ELb1ELb1ELb0ELb1ELb1ELb1EEEEEEEEEvNT_6ParamsE --------------------------
	.section	.nv.constant0._ZN7cutlass13device_kernelIN5flash19enable_sm80_to_sm89INS1_16FlashAttnFwdSm80INS1_25CollectiveMainloopFwdSm80ILi8ELi1ELb0EN4cute5tupleIJNS5_1CILi128EEENS7_ILi32EEENS7_ILi256EEEEEELi256ENS_10bfloat16_tEfNS_4arch4Sm80ELb1ELb0ELb0ELb1ELb0ELb1ELb1ELb1EEENS1_21CollectiveEpilogueFwdINS6_IJS8_SA_S9_EEENS6_IJNS7_ILi1EEESI_SI_EEESC_SE_Li256ELb1ELb1ELb1ELb0EEENS1_36VarlenDynamicPersistentTileSchedulerILi128ELi32ELi256ELi256ELb1ELb1ELb0ELb1ELb1ELb1EEEEEEEEEvNT_6ParamsE,"a",@progbits
	.sectionflags	@""
	.align	4
.nv.constant0._ZN7cutlass13device_kernelIN5flash19enable_sm80_to_sm89INS1_16FlashAttnFwdSm80INS1_25CollectiveMainloopFwdSm80ILi8ELi1ELb0EN4cute5tupleIJNS5_1CILi128EEENS7_ILi32EEENS7_ILi256EEEEEELi256ENS_10bfloat16_tEfNS_4arch4Sm80ELb1ELb0ELb0ELb1ELb0ELb1ELb1ELb1EEENS1_21CollectiveEpilogueFwdINS6_IJS8_SA_S9_EEENS6_IJNS7_ILi1EEESI_SI_EEESC_SE_Li256ELb1ELb1ELb1ELb0EEENS1_36VarlenDynamicPersistentTileSchedulerILi128ELi32ELi256ELi256ELb1ELb1ELb0ELb1ELb1ELb1EEEEEEEEEvNT_6ParamsE:
	.zero		1432


//--------------------- .nv.constant0._ZN7cutlass13device_kernelIN5flash19enable_sm80_to_sm89INS1_16FlashAttnFwdSm80INS1_25CollectiveMainloopFwdSm80ILi8ELi1ELb0EN4cute5tupleIJNS5_1CILi128EEENS7_ILi96EEENS7_ILi256EEEEEELi256ENS_10bfloat16_tEfNS_4arch4Sm80ELb0ELb0ELb0ELb0ELb0ELb0ELb1ELb1EEENS1_21CollectiveEpilogueFwdINS6_IJS8_SA_S9_EEENS6_IJNS7_ILi1EEESI_SI_EEESC_SE_Li256ELb0ELb1ELb1ELb0EEENS1_19SingleTileSchedulerILb0ELb1ELb1ELi128EEEEEEEEEvNT_6ParamsE --------------------------
	.section	.nv.constant0._ZN7cutlass13device_kernelIN5flash19enable_sm80_to_sm89INS1_16FlashAttnFwdSm80INS1_25CollectiveMainloopFwdSm80ILi8ELi1ELb0EN4cute5tupleIJNS5_1CILi128EEENS7_ILi96EEENS7_ILi256EEEEEELi256ENS_10bfloat16_tEfNS_4arch4Sm80ELb0ELb0ELb0ELb0ELb0ELb0ELb1ELb1EEENS1_21CollectiveEpilogueFwdINS6_IJS8_SA_S9_EEENS6_IJNS7_ILi1EEESI_SI_EEESC_SE_Li256ELb0ELb1ELb1ELb0EEENS1_19SingleTileSchedulerILb0ELb1ELb1ELi128EEEEEEEEEvNT_6ParamsE,"a",@progbits
	.sectionflags	@""
	.align	4
.nv.constant0._ZN7cutlass13device_kernelIN5flash19enable_sm80_to_sm89INS1_16FlashAttnFwdSm80INS1_25CollectiveMainloopFwdSm80ILi8ELi1ELb0EN4cute5tupleIJNS5_1CILi128EEENS7_ILi96EEENS7_ILi256EEEEEELi256ENS_10bfloat16_tEfNS_4arch4Sm80ELb0ELb0ELb0ELb0ELb0ELb0ELb1ELb1EEENS1_21CollectiveEpilogueFwdINS6_IJS8_SA_S9_EEENS6_IJNS7_ILi1EEESI_SI_EEESC_SE_Li256ELb0ELb1ELb1ELb0EEENS1_19SingleTileSchedulerILb0ELb1ELb1ELi128EEEEEEEEEvNT_6ParamsE:
	.zero		1400


//--------------------- .nv.constant0._ZN7cutlass13device_kernelIN5flash19enable_sm80_to_sm89INS1_16FlashAttnFwdSm80INS1_25CollectiveMainloopFwdSm80ILi8ELi1ELb0EN4cute5tupleIJNS5_1CILi128EEENS7_ILi64EEENS7_ILi256EEEEEELi256ENS_10bfloat16_tEfNS_4arch4Sm80ELb0ELb0ELb0ELb1ELb0ELb0ELb1ELb1EEENS1_21CollectiveEpilogueFwdINS6_IJS8_SA_S9_EEENS6_IJNS7_ILi1EEESI_SI_EEESC_SE_Li256ELb1ELb1ELb1ELb0EEENS1_36VarlenDynamicPersistentTileSchedulerILi128ELi64ELi256ELi256ELb1ELb1ELb0ELb0ELb1ELb1EEEEEEEEEvNT_6ParamsE --------------------------
	.section	.nv.constant0._ZN7cutlass13device_kernelIN5flash19enable_sm80_to_sm89INS1_16FlashAttnFwdSm80INS1_25CollectiveMainloopFwdSm80ILi8ELi1ELb0EN4cute5tupleIJNS5_1CILi128EEENS7_ILi64EEENS7_ILi256EEEEEELi256ENS_10bfloat16_tEfNS_4arch4Sm80ELb0ELb0ELb0ELb1ELb0ELb0ELb1ELb1EEENS1_21CollectiveEpilogueFwdINS6_IJS8_SA_S9_EEENS6_IJNS7_ILi1EEESI_SI_EEESC_SE_Li256ELb1ELb1ELb1ELb0EEENS1_36VarlenDynamicPersistentTileSchedulerILi128ELi64ELi256ELi256ELb1ELb1ELb0ELb0ELb1ELb1EEEEEEEEEvNT_6ParamsE,"a",@progbits
	.sectionflags	@""
	.align	4
.nv.constant0._ZN7cutlass13device_kernelIN5flash19enable_sm80_to_sm89INS1_16FlashAttnFwdSm80INS1_25CollectiveMainloopFwdSm80ILi8ELi1ELb0EN4cute5tupleIJNS5_1CILi128EEENS7_ILi64EEENS7_ILi256EEEEEELi256ENS_10bfloat16_tEfNS_4arch4Sm80ELb0ELb0ELb0ELb1ELb0ELb0ELb1ELb1EEENS1_21CollectiveEpilogueFwdINS6_IJS8_SA_S9_EEENS6_IJNS7_ILi1EEESI_SI_EEESC_SE_Li256ELb1ELb1ELb1ELb0EEENS1_36VarlenDynamicPersistentTileSchedulerILi128ELi64ELi256ELi256ELb1ELb1ELb0ELb0ELb1ELb1EEEEEEEEEvNT_6ParamsE:
	.zero		1432


//--------------------- .nv.constant0._ZN7cutlass13device_kernelIN5flash19enable_sm80_to_sm89INS1_16FlashAttnFwdSm80INS1_25CollectiveMainloopFwdSm80ILi8ELi1ELb0EN4cute5tupleIJNS5_1CILi128EEENS7_ILi48EEENS7_ILi256EEEEEELi256ENS_10bfloat16_tEfNS_4arch4Sm80ELb0ELb0ELb0ELb1ELb0ELb1ELb1ELb1EEENS1_21CollectiveEpilogueFwdINS6_IJS8_SA_S9_EEENS6_IJNS7_ILi1EEESI_SI_EEESC_SE_Li256ELb1ELb1ELb1ELb0EEENS1_36VarlenDynamicPersistentTileSchedulerILi128ELi48ELi256ELi256ELb1ELb1ELb0ELb0ELb1ELb1EEEEEEEEEvNT_6ParamsE --------------------------
	.section	.nv.constant0._ZN7cutlass13device_kernelIN5flash19enable_sm80_to_sm89INS1_16FlashAttnFwdSm80INS1_25CollectiveMainloopFwdSm80ILi8ELi1ELb0EN4cute5tupleIJNS5_1CILi128EEENS7_ILi48EEENS7_ILi256EEEEEELi256ENS_10bfloat16_tEfNS_4arch4Sm80ELb0ELb0ELb0ELb1ELb0ELb1ELb1ELb1EEENS1_21CollectiveEpilogueFwdINS6_IJS8_SA_S9_EEENS6_IJNS7_ILi1EEESI_SI_EEESC_SE_Li256ELb1ELb1ELb1ELb0EEENS1_36VarlenDynamicPersistentTileSchedulerILi128ELi48ELi256ELi256ELb1ELb1ELb0ELb0ELb1ELb1EEEEEEEEEvNT_6ParamsE,"a",@progbits
	.sectionflags	@""
	.align	4
.nv.constant0._ZN7cutlass13device_kernelIN5flash19enable_sm80_to_sm89INS1_16FlashAttnFwdSm80INS1_25CollectiveMainloopFwdSm80ILi8ELi1ELb0EN4cute5tupleIJNS5_1CILi128EEENS7_ILi48EEENS7_ILi256EEEEEELi256ENS_10bfloat16_tEfNS_4arch4Sm80ELb0ELb0ELb0ELb1ELb0ELb1ELb1ELb1EEENS1_21CollectiveEpilogueFwdINS6_IJS8_SA_S9_EEENS6_IJNS7_ILi1EEESI_SI_EEESC_SE_Li256ELb1ELb1ELb1ELb0EEENS1_36VarlenDynamicPersistentTileSchedulerILi128ELi48ELi256ELi256ELb1ELb1ELb0ELb0ELb1ELb1EEEEEEEEEvNT_6ParamsE:
	.zero		1432


//--------------------- .nv.constant0._ZN7cutlass13device_kernelIN5flash19enable_sm80_to_sm89INS1_16FlashAttnFwdSm80INS1_25CollectiveMainloopFwdSm80ILi8ELi1ELb0EN4cute5tupleIJNS5_1CILi128EEENS7_ILi64EEENS7_ILi256EEEEEELi256ENS_10bfloat16_tEfNS_4arch4Sm80ELb0ELb1ELb0ELb0ELb0ELb0ELb1ELb1EEENS1_21CollectiveEpilogueFwdINS6_IJS8_SA_S9_EEENS6_IJNS7_ILi1EEESI_SI_EEESC_SE_Li256ELb0ELb1ELb1ELb0EEENS1_19SingleTileSchedulerILb0ELb1ELb1ELi128EEEEEEEEEvNT_6ParamsE --------------------------
	.section	.nv.constant0._ZN7cutlass13device_kernelIN5flash19enable_sm80_to_sm89INS1_16FlashAttnFwdSm80INS1_25CollectiveMainloopFwdSm80ILi8ELi1ELb0EN4cute5tupleIJNS5_1CILi128EEENS7_ILi64EEENS7_ILi256EEEEEELi256ENS_10bfloat16_tEfNS_4arch4Sm80ELb0ELb1ELb0ELb0ELb0ELb0ELb1ELb1EEENS1_21CollectiveEpilogueFwdINS6_IJS8_SA_S9_EEENS6_IJNS7_ILi1EEESI_SI_EEESC_SE_Li256ELb0ELb1ELb1ELb0EEENS1_19SingleTileSchedulerILb0ELb1ELb1ELi128EEEEEEEEEvNT_6ParamsE,"a",@progbits
	.sectionflags	@""
	.align	4
.nv.constant0._ZN7cutlass13device_kernelIN5flash19enable_sm80_to_sm89INS1_16FlashAttnFwdSm80INS1_25CollectiveMainloopFwdSm80ILi8ELi1ELb0EN4cute5tupleIJNS5_1CILi128EEENS7_ILi64EEENS7_ILi256EEEEEELi256ENS_10bfloat16_tEfNS_4arch4Sm80ELb0ELb1ELb0ELb0ELb0ELb0ELb1ELb1EEENS1_21CollectiveEpilogueFwdINS6_IJS8_SA_S9_EEENS6_IJNS7_ILi1EEESI_SI_EEESC_SE_Li256ELb0ELb1ELb1ELb0EEENS1_19SingleTileSchedulerILb0ELb1ELb1ELi128EEEEEEEEEvNT_6ParamsE:
	.zero		1400


//--------------------- .nv.constant0._ZN7cutlass13device_kernelIN5flash19enable_sm80_to_sm89INS1_16FlashAttnFwdSm80INS1_25CollectiveMainloopFwdSm80ILi8ELi1ELb0EN4cute5tupleIJNS5_1CILi128EEENS7_ILi64EEENS7_ILi256EEEEEELi256ENS_10bfloat16_tEfNS_4arch4Sm80ELb0ELb1ELb0ELb1ELb0ELb0ELb1ELb1EEENS1_21CollectiveEpilogueFwdINS6_IJS8_SA_S9_EEENS6_IJNS7_ILi1EEESI_SI_EEESC_SE_Li256ELb1ELb1ELb1ELb0EEENS1_36VarlenDynamicPersistentTileSchedulerILi128ELi64ELi256ELi256ELb1ELb1ELb0ELb1ELb0ELb1EEEEEEEEEvNT_6ParamsE --------------------------
	.section	.nv.constant0._ZN7cutlass13device_kernelIN5flash19enable_sm80_to_sm89INS1_16FlashAttnFwdSm80INS1_25CollectiveMainloopFwdSm80ILi8ELi1ELb0EN4cute5tupleIJNS5_1CILi128EEENS7_ILi64EEENS7_ILi256EEEEEELi256ENS_10bfloat16_tEfNS_4arch4Sm80ELb0ELb1ELb0ELb1ELb0ELb0ELb1ELb1EEENS1_21CollectiveEpilogueFwdINS6_IJS8_SA_S9_EEENS6_IJNS7_ILi1EEESI_SI_EEESC_SE_Li256ELb1ELb1ELb1ELb0EEENS1_36VarlenDynamicPersistentTileSchedulerILi128ELi64ELi256ELi256ELb1ELb1ELb0ELb1ELb0ELb1EEEEEEEEEvNT_6ParamsE,"a",@progbits
	.sectionflags	@""
	.align	4
.nv.constant0._ZN7cutlass13device_kernelIN5flash19enable_sm80_to_sm89INS1_16FlashAttnFwdSm80INS1_25CollectiveMainloopFwdSm80ILi8ELi1ELb0EN4cute5tupleIJNS5_1CILi128EEENS7_ILi64EEENS7_ILi256EEEEEELi256ENS_10bfloat16_tEfNS_4arch4Sm80ELb0ELb1ELb0ELb1ELb0ELb0ELb1ELb1EEENS1_21CollectiveEpilogueFwdINS6_IJS8_SA_S9_EEENS6_IJNS7_ILi1EEESI_SI_EEESC_SE_Li256ELb1ELb1ELb1ELb0EEENS1_36VarlenDynamicPersistentTileSchedulerILi128ELi64ELi256ELi256ELb1ELb1ELb0ELb1ELb0ELb1EEEEEEEEEvNT_6ParamsE:
	.zero		1432


//--------------------- .nv.constant0._ZN7cutlass13device_kernelIN5flash19enable_sm80_to_sm89INS1_16FlashAttnFwdSm80INS1_25CollectiveMainloopFwdSm80ILi8ELi1ELb0EN4cute5tupleIJNS5_1CILi128EEENS7_ILi48EEENS7_ILi256EEEEEELi256ENS_10bfloat16_tEfNS_4arch4Sm80ELb0ELb1ELb0ELb1ELb0ELb1ELb1ELb1EEENS1_21CollectiveEpilogueFwdINS6_IJS8_SA_S9_EEENS6_IJNS7_ILi1EEESI_SI_EEESC_SE_Li256ELb1ELb1ELb1ELb0EEENS1_36VarlenDynamicPersistentTileSchedulerILi128ELi48ELi256ELi256ELb1ELb1ELb0ELb1ELb0ELb1EEEEEEEEEvNT_6ParamsE --------------------------
	.section	.nv.constant0._ZN7cutlass13device_kernelIN5flash19enable_sm80_to_sm89INS1_16FlashAttnFwdSm80INS1_25CollectiveMainloopFwdSm80ILi8ELi1ELb0EN4cute5tupleIJNS5_1CILi128EEENS7_ILi48EEENS7_ILi256EEEEEELi256ENS_10bfloat16_tEfNS_4arch4Sm80ELb0ELb1ELb0ELb1ELb0ELb1ELb1ELb1EEENS1_21CollectiveEpilogueFwdINS6_IJS8_SA_S9_EEENS6_IJNS7_ILi1EEESI_SI_EEESC_SE_Li256ELb1ELb1ELb1ELb0EEENS1_36VarlenDynamicPersistentTileSchedulerILi128ELi48ELi256ELi256ELb1ELb1ELb0ELb1ELb0ELb1EEEEEEEEEvNT_6ParamsE,"a",@progbits
	.sectionflags	@""
	.align	4
.nv.constant0._ZN7cutlass13device_kernelIN5flash19enable_sm80_to_sm89INS1_16FlashAttnFwdSm80INS1_25CollectiveMainloopFwdSm80ILi8ELi1ELb0EN4cute5tupleIJNS5_1CILi128EEENS7_ILi48EEENS7_ILi256EEEEEELi256ENS_10bfloat16_tEfNS_4arch4Sm80ELb0ELb1ELb0ELb1ELb0ELb1ELb1ELb1EEENS1_21CollectiveEpilogueFwdINS6_IJS8_SA_S9_EEENS6_IJNS7_ILi1EEESI_SI_EEESC_SE_Li256ELb1ELb1ELb1ELb0EEENS1_36VarlenDynamicPersistentTileSchedulerILi128ELi48ELi256ELi256ELb1ELb1ELb0ELb1ELb0ELb1EEEEEEEEEvNT_6ParamsE:
	.zero		1432


//--------------------- .nv.constant0._ZN7cutlass13device_kernelIN5flash19enable_sm80_to_sm89INS1_16FlashAttnFwdSm80INS1_25CollectiveMainloopFwdSm80ILi8ELi1ELb0EN4cute5tupleIJNS5_1CILi128EEENS7_ILi96EEENS7_ILi256EEEEEELi256ENS_10bfloat16_tEfNS_4arch4Sm80ELb1ELb0ELb0ELb0ELb0ELb0ELb1ELb1EEENS1_21CollectiveEpilogueFwdINS6_IJS8_SA_S9_EEENS6_IJNS7_ILi1EEESI_SI_EEESC_SE_Li256ELb0ELb1ELb1ELb0EEENS1_30DynamicPersistentTileSchedulerILi256ELi256ELb1ELb1ELb0EEEEEEEEEvNT_6ParamsE --------------------------
	.section	.nv.constant0._ZN7cutlass13device_kernelIN5flash19enable_sm80_to_sm89INS1_16FlashAttnFwdSm80INS1_25CollectiveMainloopFwdSm80ILi8ELi1ELb0EN4cute5tupleIJNS5_1CILi128EEENS7_ILi96EEENS7_ILi256EEEEEELi256ENS_10bfloat16_tEfNS_4arch4Sm80ELb1ELb0ELb0ELb0ELb0ELb0ELb1ELb1EEENS1_21CollectiveEpilogueFwdINS6_IJS8_SA_S9_EEENS6_IJNS7_ILi1EEESI_SI_EEESC_SE_Li256ELb0ELb1ELb1ELb0EEENS1_30DynamicPersistentTileSchedulerILi256ELi256ELb1ELb1ELb0EEEEEEEEEvNT_6ParamsE,"a",@progbits
	.sectionflags	@""
	.align	4
.nv.constant0._ZN7cutlass13device_kernelIN5flash19enable_sm80_to_sm89INS1_16FlashAttnFwdSm80INS1_25CollectiveMainloopFwdSm80ILi8ELi1ELb0EN4cute5tupleIJNS5_1CILi128EEENS7_ILi96EEENS7_ILi256EEEEEELi256ENS_10bfloat16_tEfNS_4arch4Sm80ELb1ELb0ELb0ELb0ELb0ELb0ELb1ELb1EEENS1_21CollectiveEpilogueFwdINS6_IJS8_SA_S9_EEENS6_IJNS7_ILi1EEESI_SI_EEESC_SE_Li256ELb0ELb1ELb1ELb0EEENS1_30DynamicPersistentTileSchedulerILi256ELi256ELb1ELb1ELb0EEEEEEEEEvNT_6ParamsE:
	.zero		1416


//--------------------- .nv.constant0._ZN7cutlass13device_kernelIN5flash19enable_sm80_to_sm89INS1_16FlashAttnFwdSm80INS1_25CollectiveMainloopFwdSm80ILi8ELi1ELb0EN4cute5tupleIJNS5_1CILi128EEENS7_ILi64EEENS7_ILi256EEEEEELi256ENS_10bfloat16_tEfNS_4arch4Sm80ELb1ELb0ELb0ELb1ELb0ELb0ELb1ELb1EEENS1_21CollectiveEpilogueFwdINS6_IJS8_SA_S9_EEENS6_IJNS7_ILi1EEESI_SI_EEESC_SE_Li256ELb1ELb1ELb1ELb0EEENS1_36VarlenDynamicPersistentTileSchedulerILi128ELi64ELi256ELi256ELb1ELb1ELb0ELb1ELb1ELb1EEEEEEEEEvNT_6ParamsE --------------------------
	.section	.nv.constant0._ZN7cutlass13device_kernelIN5flash19enable_sm80_to_sm89INS1_16FlashAttnFwdSm80INS1_25CollectiveMainloopFwdSm80ILi8ELi1ELb0EN4cute5tupleIJNS5_1CILi128EEENS7_ILi64EEENS7_ILi256EEEEEELi256ENS_10bfloat16_tEfNS_4arch4Sm80ELb1ELb0ELb0ELb1ELb0ELb0ELb1ELb1EEENS1_21CollectiveEpilogueFwdINS6_IJS8_SA_S9_EEENS6_IJNS7_ILi1EEESI_SI_EEESC_SE_Li256ELb1ELb1ELb1ELb0EEENS1_36VarlenDynamicPersistentTileSchedulerILi128ELi64ELi256ELi256ELb1ELb1ELb0ELb1ELb1ELb1EEEEEEEEEvNT_6ParamsE,"a",@progbits
	.sectionflags	@""
	.align	4
.nv.constant0._ZN7cutlass13device_kernelIN5flash19enable_sm80_to_sm89INS1_16FlashAttnFwdSm80INS1_25CollectiveMainloopFwdSm80ILi8ELi1ELb0EN4cute5tupleIJNS5_1CILi128EEENS7_ILi64EEENS7_ILi256EEEEEELi256ENS_10bfloat16_tEfNS_4arch4Sm80ELb1ELb0ELb0ELb1ELb0ELb0ELb1ELb1EEENS1_21CollectiveEpilogueFwdINS6_IJS8_SA_S9_EEENS6_IJNS7_ILi1EEESI_SI_EEESC_SE_Li256ELb1ELb1ELb1ELb0EEENS1_36VarlenDynamicPersistentTileSchedulerILi128ELi64ELi256ELi256ELb1ELb1ELb0ELb1ELb1ELb1EEEEEEEEEvNT_6ParamsE:
	.zero		1432


//--------------------- .nv.constant0._ZN7cutlass13device_kernelIN5flash19enable_sm80_to_sm89INS1_16FlashAttnFwdSm80INS1_25CollectiveMainloopFwdSm80ILi8ELi1ELb0EN4cute5tupleIJNS5_1CILi128EEENS7_ILi48EEENS7_ILi256EEEEEELi256ENS_10bfloat16_tEfNS_4arch4Sm80ELb1ELb0ELb0ELb1ELb0ELb1ELb1ELb1EEENS1_21CollectiveEpilogueFwdINS6_IJS8_SA_S9_EEENS6_IJNS7_ILi1EEESI_SI_EEESC_SE_Li256ELb1ELb1ELb1ELb0EEENS1_36VarlenDynamicPersistentTileSchedulerILi128ELi48ELi256ELi256ELb1ELb1ELb0ELb1ELb1ELb1EEEEEEEEEvNT_6ParamsE --------------------------
	.section	.nv.constant0._ZN7cutlass13device_kernelIN5flash19enable_sm80_to_sm89INS1_16FlashAttnFwdSm80INS1_25CollectiveMainloopFwdSm80ILi8ELi1ELb0EN4cute5tupleIJNS5_1CILi128EEENS7_ILi48EEENS7_ILi256EEEEEELi256ENS_10bfloat16_tEfNS_4arch4Sm80ELb1ELb0ELb0ELb1ELb0ELb1ELb1ELb1EEENS1_21CollectiveEpilogueFwdINS6_IJS8_SA_S9_EEENS6_IJNS7_ILi1EEESI_SI_EEESC_SE_Li256ELb1ELb1ELb1ELb0EEENS1_36VarlenDynamicPersistentTileSchedulerILi128ELi48ELi256ELi256ELb1ELb1ELb0ELb1ELb1ELb1EEEEEEEEEvNT_6ParamsE,"a",@progbits
	.sectionflags	@""
	.align	4
.nv.constant0._ZN7cutlass13device_kernelIN5flash19enable_sm80_to_sm89INS1_16FlashAttnFwdSm80INS1_25CollectiveMainloopFwdSm80ILi8ELi1ELb0EN4cute5tupleIJNS5_1CILi128EEENS7_ILi48EEENS7_ILi256EEEEEELi256ENS_10bfloat16_tEfNS_4arch4Sm80ELb1ELb0ELb0ELb1ELb0ELb1ELb1ELb1EEENS1_21CollectiveEpilogueFwdINS6_IJS8_SA_S9_EEENS6_IJNS7_ILi1EEESI_SI_EEESC_SE_Li256ELb1ELb1ELb1ELb0EEENS1_36VarlenDynamicPersistentTileSchedulerILi128ELi48ELi256ELi256ELb1ELb1ELb0ELb1ELb1ELb1EEEEEEEEEvNT_6ParamsE:
	.zero		1432


//--------------------- .text._ZN7cutlass13device_kernelIN5flash19enable_sm80_to_sm89INS1_16FlashAttnFwdSm80INS1_25CollectiveMainloopFwdSm80ILi8ELi1ELb1EN4cute5tupleIJNS5_1CILi128EEENS7_ILi64EEENS7_ILi256EEEEEELi256ENS_10bfloat16_tEfNS_4arch4Sm80ELb0ELb0ELb1ELb0ELb0ELb0ELb1ELb1EEENS1_21CollectiveEpilogueFwdINS6_IJS8_SA_S9_EEENS6_IJNS7_ILi1EEESI_SI_EEESC_SE_Li256ELb0ELb1ELb1ELb0EEENS1_19SingleTileSchedulerILb0ELb1ELb1ELi128EEEEEEEEEvNT_6ParamsE --------------------------
	.section	.text._ZN7cutlass13device_kernelIN5flash19enable_sm80_to_sm89INS1_16FlashAttnFwdSm80INS1_25CollectiveMainloopFwdSm80ILi8ELi1ELb1EN4cute5tupleIJNS5_1CILi128EEENS7_ILi64EEENS7_ILi256EEEEEELi256ENS_10bfloat16_tEfNS_4arch4Sm80ELb0ELb0ELb1ELb0ELb0ELb0ELb1ELb1EEENS1_21CollectiveEpilogueFwdINS6_IJS8_SA_S9_EEENS6_IJNS7_ILi1EEESI_SI_EEESC_SE_Li256ELb0ELb1ELb1ELb0EEENS1_19SingleTileSchedulerILb0ELb1ELb1ELi128EEEEEEEEEvNT_6ParamsE,"ax",@progbits
	.sectioninfo	@"SHI_REGISTERS=255"
	.align	128
.text._ZN7cutlass13device_kernelIN5flash19enable_sm80_to_sm89INS1_16FlashAttnFwdSm80INS1_25CollectiveMainloopFwdSm80ILi8ELi1ELb1EN4cute5tupleIJNS5_1CILi128EEENS7_ILi64EEENS7_ILi256EEEEEELi256ENS_10bfloat16_tEfNS_4arch4Sm80ELb0ELb0ELb1ELb0ELb0ELb0ELb1ELb1EEENS1_21CollectiveEpilogueFwdINS6_IJS8_SA_S9_EEENS6_IJNS7_ILi1EEESI_SI_EEESC_SE_Li256ELb0ELb1ELb1ELb0EEENS1_19SingleTileSchedulerILb0ELb1ELb1ELi128EEEEEEEEEvNT_6ParamsE:
        .type           _ZN7cutlass13device_kernelIN5flash19enable_sm80_to_sm89INS1_16FlashAttnFwdSm80INS1_25CollectiveMainloopFwdSm80ILi8ELi1ELb1EN4cute5tupleIJNS5_1CILi128EEENS7_ILi64EEENS7_ILi256EEEEEELi256ENS_10bfloat16_tEfNS_4arch4Sm80ELb0ELb0ELb1ELb0ELb0ELb0ELb1ELb1EEENS1_21CollectiveEpilogueFwdINS6_IJS8_SA_S9_EEENS6_IJNS7_ILi1EEESI_SI_EEESC_SE_Li256ELb0ELb1ELb1ELb0EEENS1_19SingleTileSchedulerILb0ELb1ELb1ELi128EEEEEEEEEvNT_6ParamsE,@function
        .size           _ZN7cutlass13device_kernelIN5flash19enable_sm80_to_sm89INS1_16FlashAttnFwdSm80INS1_25CollectiveMainloopFwdSm80ILi8ELi1ELb1EN4cute5tupleIJNS5_1CILi128EEENS7_ILi64EEENS7_ILi256EEEEEELi256ENS_10bfloat16_tEfNS_4arch4Sm80ELb0ELb0ELb1ELb0ELb0ELb0ELb1ELb1EEENS1_21CollectiveEpilogueFwdINS6_IJS8_SA_S9_EEENS6_IJNS7_ILi1EEESI_SI_EEESC_SE_Li256ELb0ELb1ELb1ELb0EEENS1_19SingleTileSchedulerILb0ELb1ELb1ELi128EEEEEEEEEvNT_6ParamsE,(.L_x_5168 - _ZN7cutlass13device_kernelIN5flash19enable_sm80_to_sm89INS1_16FlashAttnFwdSm80INS1_25CollectiveMainloopFwdSm80ILi8ELi1ELb1EN4cute5tupleIJNS5_1CILi128EEENS7_ILi64EEENS7_ILi256EEEEEELi256ENS_10bfloat16_tEfNS_4arch4Sm80ELb0ELb0ELb1ELb0ELb0ELb0ELb1ELb1EEENS1_21CollectiveEpilogueFwdINS6_IJS8_SA_S9_EEENS6_IJNS7_ILi1EEESI_SI_EEESC_SE_Li256ELb0ELb1ELb1ELb0EEENS1_19SingleTileSchedulerILb0ELb1ELb1ELi128EEEEEEEEEvNT_6ParamsE)
        .other          _ZN7cutlass13device_kernelIN5flash19enable_sm80_to_sm89INS1_16FlashAttnFwdSm80INS1_25CollectiveMainloopFwdSm80ILi8ELi1ELb1EN4cute5tupleIJNS5_1CILi128EEENS7_ILi64EEENS7_ILi256EEEEEELi256ENS_10bfloat16_tEfNS_4arch4Sm80ELb0ELb0ELb1ELb0ELb0ELb0ELb1ELb1EEENS1_21CollectiveEpilogueFwdINS6_IJS8_SA_S9_EEENS6_IJNS7_ILi1EEESI_SI_EEESC_SE_Li256ELb0ELb1ELb1ELb0EEENS1_19SingleTileSchedulerILb0ELb1ELb1ELi128EEEEEEEEEvNT_6ParamsE,@"STO_CUDA_ENTRY STV_DEFAULT"
_ZN7cutlass13device_kernelIN5flash19enable_sm80_to_sm89INS1_16FlashAttnFwdSm80INS1_25CollectiveMainloopFwdSm80ILi8ELi1ELb1EN4cute5tupleIJNS5_1CILi128EEENS7_ILi64EEENS7_ILi256EEEEEELi256ENS_10bfloat16_tEfNS_4arch4Sm80ELb0ELb0ELb1ELb0ELb0ELb0ELb1ELb1EEENS1_21CollectiveEpilogueFwdINS6_IJS8_SA_S9_EEENS6_IJNS7_ILi1EEESI_SI_EEESC_SE_Li256ELb0ELb1ELb1ELb0EEENS1_19SingleTileSchedulerILb0ELb1ELb1ELi128EEEEEEEEEvNT_6ParamsE:
[----:B------:R-:W-:Y:S02]  /*0000*/  MOV R1, c[0x0][0x28] ;  /* 0x00000a0000017a02 */ /* 0x000fe40000000f00 */
[----:B------:R-:W1:Y:S01]  /*0010*/  S2R R132, SR_TID.X ;  /* 0x0000000000847919 */ /* 0x000e620000002100 */
[----:B------:R-:W2:Y:S01]  /*0020*/  S2UR UR6, SR_CTAID.Y ;  /* 0x00000000000679c3 */ /* 0x000ea20000002600 */
[----:B------:R-:W-:Y:S02]  /*0030*/  IADD3 R1, R1, -0xd0, RZ ;  /* 0xffffff3001017810 */ /* 0x000fe40007ffe0ff */
[----:B------:R-:W3:Y:S01]  /*0040*/  S2R R12, SR_CTAID.Z ;  /* 0x00000000000c7919 */ /* 0x000ee20000002700 */
[----:B-1----:R-:W-:-:S06]  /*0050*/  SHF.R.U32.HI R0, RZ, 0x5, R132 ;  /* 0x00000005ff007819 */ /* 0x002fcc0000011684 */
[----:B------:R-:W1:Y:S02]  /*0060*/  SHFL.IDX PT, R0, R0, RZ, 0x1f ;  /* 0x00001fff00007589 */ /* 0x000e6400000e0000 */
[----:B-1----:R-:W-:-:S13]  /*0070*/  ISETP.NE.AND P0, PT, R0, RZ, PT ;  /* 0x000000ff0000720c */ /* 0x002fda0003f05270 */
[----:B--2---:R-:W-:Y:S05]  /*0080*/  @!P0 BRA `(.L_x_0) ;  /* 0x0000009000008947 */ /* 0x004fea0003800000 */
[----:B---3--:R-:W-:Y:S01]  /*0090*/  MOV R0, c[0x0][0x550] ;  /* 0x0001540000007a02 */ /* 0x008fe20000000f00 */
[----:B------:R-:W-:-:S03]  /*00a0*/  UMOV UR11, UR6 ;  /* 0x00000006000b7c82 */ /* 0x000fc60008000000 */
[----:B------:R-:W-:-:S13]  /*00b0*/  ISETP.NE.AND P0, PT, R0, 0x1, PT ;  /* 0x000000010000780c */ /* 0x000fda0003f05270 */
[----:B------:R-:W-:Y:S05]  /*00c0*/  @!P0 BRA `(.L_x_1) ;  /* 0x000000b000008947 */ /* 0x000fea0003800000 */
[----:B------:R-:W-:Y:S02]  /*00d0*/  ULDC UR4, c[0x0][0x554] ;  /* 0x0001550000047ab9 */ /* 0x000fe40000000800 */
[----:B------:R-:W-:Y:S02]  /*00e0*/  UIMAD.WIDE.U32 UR4, UR6, UR4, URZ ;  /* 0x00000004060472a5 */ /* 0x000fe4000f8e003f */
[----:B------:R-:W-:Y:S02]  /*00f0*/  ULDC UR11, c[0x0][0x558] ;  /* 0x00015600000b7ab9 */ /* 0x000fe40000000800 */
[----:B------:R-:W-:Y:S01]  /*0100*/  USHF.R.U32.HI UR11, URZ, UR11, UR5 ;  /* 0x0000000b3f0b7299 */ /* 0x000fe20008011605 */
[----:B------:R-:W-:Y:S05]  /*0110*/  BRA `(.L_x_1) ;  /* 0x0000006000007947 */ /* 0x000fea0003800000 */
.L_x_0:
[----:B---3--:R-:W-:Y:S02]  /*0120*/  ULDC.64 UR4, c[0x0][0x550] ;  /* 0x0001540000047ab9 */ /* 0x008fe40000000a00 */
[----:B------:R-:W-:Y:S02]  /*0130*/  UISETP.NE.AND UP0, UPT, UR4, 0x1, UPT ;  /* 0x000000010400788c */ /* 0x000fe4000bf05270 */
[----:B------:R-:W-:-:S02]  /*0140*/  UIMAD.WIDE.U32 UR8, UR6, UR5, URZ ;  /* 0x00000005060872a5 */ /* 0x000fc4000f8e003f */
[----:B------:R-:W-:Y:S02]  /*0150*/  ULDC UR4, c[0x0][0x558] ;  /* 0x0001560000047ab9 */ /* 0x000fe40000000800 */
[----:B------:R-:W-:-:S05]  /*0160*/  UMOV UR11, UR6 ;  /* 0x00000006000b7c82 */ /* 0x000fca0008000000 */
[----:B------:R-:W-:-:S03]  /*0170*/  @UP0 USHF.R.U32.HI UR11, URZ, UR4, UR9 ;  /* 0x000000043f0b0299 */ /* 0x000fc60008011609 */
.L_x_1:
[----:B------:R-:W-:Y:S01]  /*0180*/  ISETP.GE.AND P0, PT, R12, RZ, PT ;  /* 0x000000ff0c00720c */ /* 0x000fe20003f06270 */
[----:B------:R-:W-:Y:S02]  /*0190*/  UIADD3 UR5, -UR11, URZ, URZ ;  /* 0x0000003f0b057290 */ /* 0x000fe4000fffe13f */
[----:B------:R-:W-:Y:S02]  /*01a0*/  ULDC UR4, c[0x0][0x550] ;  /* 0x0001540000047ab9 */ /* 0x000fe40000000800 */
[----:B------:R-:W-:-:S08]  /*01b0*/  UIMAD UR6, UR5, UR4, UR6 ;  /* 0x00000004050672a4 */ /* 0x000fd0000f8e0206 */
[----:B------:R-:W-:Y:S05]  /*01c0*/  @!P0 EXIT ;  /* 0x000000000000894d */ /* 0x000fea0003800000 */
[----:B------:R-:W-:Y:S02]  /*01d0*/  ULDC UR4, c[0x0][0x1d0] ;  /* 0x0000740000047ab9 */ /* 0x000fe40000000800 */
[----:B------:R-:W-:Y:S02]  /*01e0*/  UISETP.GE.AND UP0, UPT, UR4, 0x1, UPT ;  /* 0x000000010400788c */ /* 0x000fe4000bf06270 */
[----:B------:R-:W-:Y:S02]  /*01f0*/  UIADD3 UR7, UR4, 0x3f, URZ ;  /* 0x0000003f04077890 */ /* 0x000fe4000fffe03f */
[----:B------:R-:W-:Y:S02]  /*0200*/  UMOV UR13, URZ ;  /* 0x0000003f000d7c82 */ /* 0x000fe40008000000 */
[----:B------:R-:W-:Y:S01]  /*0210*/  PLOP3.LUT P0, PT, PT, PT, UP0, 0x80, 0x0 ;  /* 0x000000000000781c */ /* 0x000fe20003f0f008 */
[----:B------:R-:W-:-:S04]  /*0220*/  USHF.R.S32.HI UR5, URZ, 0x1f, UR7 ;  /* 0x0000001f3f057899 */ /* 0x000fc80008011407 */
[----:B------:R-:W-:-:S04]  /*0230*/  ULEA.HI UR5, UR5, UR7, URZ, 0x6 ;  /* 0x0000000705057291 */ /* 0x000fc8000f8f303f */
[----:B------:R-:W-:-:S04]  /*0240*/  USHF.R.S32.HI UR14, URZ, 0x6, UR5 ;  /* 0x000000063f0e7899 */ /* 0x000fc80008011405 */
[----:B------:R-:W-:Y:S05]  /*0250*/  @!P0 BRA `(.L_x_2) ;  /* 0x0000023000008947 */ /* 0x000fea0003800000 */
[----:B------:R-:W-:Y:S02]  /*0260*/  USHF.R.U32.HI UR4, URZ, 0x10, UR6 ;  /* 0x000000103f047899 */ /* 0x000fe40008011606 */
[----:B------:R-:W-:Y:S02]  /*0270*/  ULDC UR5, c[0x0][0x338] ;  /* 0x0000ce0000057ab9 */ /* 0x000fe40000000800 */
[----:B------:R-:W-:Y:S02]  /*0280*/  UISETP.NE.AND UP0, UPT, UR4, URZ, UPT ;  /* 0x0000003f0400728c */ /* 0x000fe4000bf05270 */
[----:B------:R-:W-:Y:S02]  /*0290*/  UMOV UR12, URZ ;  /* 0x0000003f000c7c82 */ /* 0x000fe40008000000 */
[----:B------:R-:W-:-:S04]  /*02a0*/  USEL UR5, UR4, UR5, UP0 ;  /* 0x0000000504057287 */ /* 0x000fc80008000000 */
[----:B------:R-:W-:Y:S02]  /*02b0*/  UIADD3 UR10, UR14, -0x1, UR5 ;  /* 0xffffffff0e0a7890 */ /* 0x000fe4000fffe005 */
[----:B------:R-:W-:-:S05]  /*02c0*/  IMAD.U32 R3, RZ, RZ, UR5 ;  /* 0x00000005ff037e24 */ /* 0x000fca000f8e00ff */
[----:B------:R-:W-:-:S04]  /*02d0*/  IABS R0, R3 ;  /* 0x0000000300007213 */ /* 0x000fc80000000000 */
[----:B------:R-:W1:Y:S02]  /*02e0*/  R2UR UR9, R0 ;  /* 0x00000000000973c2 */ /* 0x000e6400000e0000 */
[----:B-1----:R-:W1:Y:S08]  /*02f0*/  I2F.RP R0, UR9 ;  /* 0x0000000900007d06 */ /* 0x002e700008209400 */
[----:B-1----:R-:W1:Y:S02]  /*0300*/  MUFU.RCP R0, R0 ;  /* 0x0000000000007308 */ /* 0x002e640000001000 */
[----:B-1----:R-:W-:-:S06]  /*0310*/  IADD3 R0, R0, 0xffffffe, RZ ;  /* 0x0ffffffe00007810 */ /* 0x002fcc0007ffe0ff */
[----:B------:R-:W1:Y:S02]  /*0320*/  F2I.FTZ.U32.TRUNC.NTZ R0, R0 ;  /* 0x0000000000007305 */ /* 0x000e64000021f000 */
[----:B-1----:R1:W2:Y:S02]  /*0330*/  R2UR UR13, R0 ;  /* 0x00000000000d73c2 */ /* 0x0022a400000e0000 */
[----:B-1----:R-:W-:Y:S01]  /*0340*/  IMAD.U32 R0, RZ, RZ, UR10 ;  /* 0x0000000aff007e24 */ /* 0x002fe2000f8e00ff */
[----:B--2---:R-:W-:Y:S02]  /*0350*/  UIADD3 UR4, URZ, -UR13, URZ ;  /* 0x8000000d3f047290 */ /* 0x004fe4000fffe03f */
[----:B------:R-:W-:Y:S02]  /*0360*/  ULOP3.LUT UR10, UR10, UR5, URZ, 0x3c, !UPT ;  /* 0x000000050a0a7292 */ /* 0x000fe4000f8e3c3f */
[----:B------:R-:W-:Y:S01]  /*0370*/  IABS R2, R0 ;  /* 0x0000000000027213 */ /* 0x000fe20000000000 */
[----:B------:R-:W-:Y:S01]  /*0380*/  UIMAD UR4, UR4, UR9, URZ ;  /* 0x00000009040472a4 */ /* 0x000fe2000f8e023f */
[----:B------:R-:W-:-:S02]  /*0390*/  IABS R0, R3 ;  /* 0x0000000300007213 */ /* 0x000fc40000000000 */
[----:B------:R-:W1:Y:S01]  /*03a0*/  R2UR UR8, R2 ;  /* 0x00000000020873c2 */ /* 0x000e6200000e0000 */
[----:B------:R-:W-:Y:S02]  /*03b0*/  UIMAD.WIDE.U32 UR12, UR13, UR4, UR12 ;  /* 0x000000040d0c72a5 */ /* 0x000fe4000f8e000c */
[----:B------:R-:W-:-:S05]  /*03c0*/  IMAD.MOV R0, RZ, RZ, -R0 ;  /* 0x000000ffff007224 */ /* 0x000fca00078e0a00 */
[----:B------:R-:W2:Y:S01]  /*03d0*/  R2UR UR7, R0 ;  /* 0x00000000000773c2 */ /* 0x000ea200000e0000 */
[----:B-1----:R-:W-:-:S04]  /*03e0*/  UIMAD.WIDE.U32 UR12, UR13, UR8, URZ ;  /* 0x000000080d0c72a5 */ /* 0x002fc8000f8e003f */
[----:B--2---:R-:W-:-:S04]  /*03f0*/  UIMAD UR7, UR13, UR7, UR8 ;  /* 0x000000070d0772a4 */ /* 0x004fc8000f8e0208 */
[----:B------:R-:W-:-:S11]  /*0400*/  UISETP.GT.U32.AND UP0, UPT, UR9, UR7, UPT ;  /* 0x000000070900728c */ /* 0x000fd6000bf04070 */
[----:B------:R-:W-:Y:S02]  /*0410*/  @!UP0 UIADD3 UR7, UR7, -UR9, URZ ;  /* 0x8000000907078290 */ /* 0x000fe4000fffe03f */
[----:B------:R-:W-:Y:S02]  /*0420*/  @!UP0 UIADD3 UR13, UR13, 0x1, URZ ;  /* 0x000000010d0d8890 */ /* 0x000fe4000fffe03f */
[----:B------:R-:W-:Y:S02]  /*0430*/  UISETP.GE.U32.AND UP1, UPT, UR7, UR9, UPT ;  /* 0x000000090700728c */ /* 0x000fe4000bf26070 */
[----:B------:R-:W-:-:S09]  /*0440*/  UISETP.GE.AND UP0, UPT, UR10, URZ, UPT ;  /* 0x0000003f0a00728c */ /* 0x000fd2000bf06270 */
[----:B------:R-:W-:Y:S02]  /*0450*/  @UP1 UIADD3 UR13, UR13, 0x1, URZ ;  /* 0x000000010d0d1890 */ /* 0x000fe4000fffe03f */
[----:B------:R-:W-:Y:S02]  /*0460*/  UISETP.NE.AND UP1, UPT, UR5, URZ, UPT ;  /* 0x0000003f0500728c */ /* 0x000fe4000bf25270 */
[----:B------:R-:W-:-:S09]  /*0470*/  @!UP0 UIADD3 UR13, -UR13, URZ, URZ ;  /* 0x0000003f0d0d8290 */ /* 0x000fd2000fffe13f */
[----:B------:R-:W-:Y:S02]  /*0480*/  @!UP1 ULOP3.LUT UR13, URZ, UR5, URZ, 0x33, !UPT ;  /* 0x000000053f0d9292 */ /* 0x000fe4000f8e333f */
.L_x_2:
[----:B------:R-:W-:Y:S01]  /*0490*/  ULOP3.LUT UR8, UR6, 0xffff, URZ, 0xc0, !UPT ;  /* 0x0000ffff06087892 */ /* 0x000fe2000f8ec03f */
[----:B------:R-:W-:Y:S01]  /*04a0*/  PLOP3.LUT P2, PT, PT, PT, PT, 0x80, 0x0 ;  /* 0x000000000000781c */ /* 0x000fe20003f4f070 */
[----:B------:R-:W-:Y:S01]  /*04b0*/  CS2R R16, SRZ ;  /* 0x0000000000107805 */ /* 0x000fe2000001ff00 */
[----:B------:R-:W-:Y:S01]  /*04c0*/  CS2R R130, SRZ ;  /* 0x0000000000827805 */ /* 0x000fe2000001ff00 */
[----:B------:R-:W-:Y:S01]  /*04d0*/  UIMAD UR8, UR8, UR13, URZ ;  /* 0x0000000d080872a4 */ /* 0x000fe2000f8e023f */
[----:B------:R-:W-:Y:S01]  /*04e0*/  CS2R R128, SRZ ;  /* 0x0000000000807805 */ /* 0x000fe2000001ff00 */
[----:B------:R-:W-:Y:S01]  /*04f0*/  CS2R R126, SRZ ;  /* 0x00000000007e7805 */ /* 0x000fe2000001ff00 */
[----:B------:R-:W-:Y:S01]  /*0500*/  CS2R R124, SRZ ;  /* 0x00000000007c7805 */ /* 0x000fe2000001ff00 */
[----:B------:R-:W-:Y:S01]  /*0510*/  UIADD3 UR13, UR8, UR13, URZ ;  /* 0x0000000d080d7290 */ /* 0x000fe2000fffe03f */
[----:B------:R-:W-:Y:S01]  /*0520*/  CS2R R122, SRZ ;  /* 0x00000000007a7805 */ /* 0x000fe2000001ff00 */
[----:B------:R-:W-:Y:S01]  /*0530*/  CS2R R120, SRZ ;  /* 0x0000000000787805 */ /* 0x000fe2000001ff00 */
[----:B------:R-:W-:Y:S01]  /*0540*/  CS2R R118, SRZ ;  /* 0x0000000000767805 */ /* 0x000fe2000001ff00 */
[----:B------:R-:W-:Y:S01]  /*0550*/  UISETP.LT.AND UP0, UPT, UR14, UR13, UPT ;  /* 0x0000000d0e00728c */ /* 0x000fe2000bf01270 */
[----:B------:R-:W-:Y:S01]  /*0560*/  CS2R R116, SRZ ;  /* 0x0000000000747805 */ /* 0x000fe2000001ff00 */
[----:B------:R-:W-:Y:S01]  /*0570*/  CS2R R114, SRZ ;  /* 0x0000000000727805 */ /* 0x000fe2000001ff00 */
[----:B------:R-:W-:Y:S01]  /*0580*/  CS2R R112, SRZ ;  /* 0x0000000000707805 */ /* 0x000fe2000001ff00 */
[----:B------:R-:W-:Y:S01]  /*0590*/  USEL UR14, UR14, UR13, UP0 ;  /* 0x0000000d0e0e7287 */ /* 0x000fe20008000000 */
[----:B------:R-:W-:Y:S01]  /*05a0*/  CS2R R110, SRZ ;  /* 0x00000000006e7805 */ /* 0x000fe2000001ff00 */
[----:B------:R-:W-:Y:S01]  /*05b0*/  CS2R R108, SRZ ;  /* 0x00000000006c7805 */ /* 0x000fe2000001ff00 */
[----:B------:R-:W-:Y:S01]  /*05c0*/  ULDC.64 UR12, c[0x0][0x118] ;  /* 0x00004600000c7ab9 */ /* 0x000fe20000000a00 */
[----:B------:R-:W-:Y:S01]  /*05d0*/  CS2R R106, SRZ ;  /* 0x00000000006a7805 */ /* 0x000fe2000001ff00 */
[----:B------:R-:W-:Y:S01]  /*05e0*/  UISETP.GT.AND UP0, UPT, UR14, UR8, UPT ;  /* 0x000000080e00728c */ /* 0x000fe2000bf04270 */
[----:B------:R-:W-:Y:S01]  /*05f0*/  CS2R R104, SRZ ;  /* 0x0000000000687805 */ /* 0x000fe2000001ff00 */
[----:B------:R-:W-:Y:S01]  /*0600*/  CS2R R102, SRZ ;  /* 0x0000000000667805 */ /* 0x000fe2000001ff00 */
[----:B------:R-:W-:Y:S01]  /*0610*/  CS2R R100, SRZ ;  /* 0x0000000000647805 */ /* 0x000fe2000001ff00 */
[----:B------:R-:W-:Y:S01]  /*0620*/  CS2R R98, SRZ ;  /* 0x0000000000627805 */ /* 0x000fe2000001ff00 */
[----:B------:R-:W-:Y:S01]  /*0630*/  CS2R R96, SRZ ;  /* 0x0000000000607805 */ /* 0x000fe2000001ff00 */
[----:B------:R-:W-:Y:S01]  /*0640*/  PLOP3.LUT P0, PT, PT, PT, UP0, 0x80, 0x0 ;  /* 0x000000000000781c */ /* 0x000fe20003f0f008 */
[----:B------:R-:W-:Y:S01]  /*0650*/  CS2R R94, SRZ ;  /* 0x00000000005e7805 */ /* 0x000fe2000001ff00 */
        /* <DEDUP_REMOVED lines=45> */
[----:B------:R-:W-:Y:S05]  /*0930*/  @!P0 BRA `(.L_x_3) ;  /* 0x0000963000008947 */ /* 0x000fea0003800000 */
[----:B------:R-:W-:Y:S01]  /*0940*/  ISETP.NE.U32.AND P0, PT, RZ, c[0x0][0x340], PT ;  /* 0x0000d000ff007a0c */ /* 0x000fe20003f05070 */
[----:B------:R-:W1:Y:S01]  /*0950*/  S2R R8, SR_CTAID.X ;  /* 0x0000000000087919 */ /* 0x000e620000002500 */
[----:B------:R-:W-:Y:S01]  /*0960*/  SHF.R.S32.HI R27, RZ, 0x1f, R132 ;  /* 0x0000001fff1b7819 */ /* 0x000fe20000011484 */
[----:B------:R-:W-:Y:S01]  /*0970*/  USHF.R.S32.HI UR17, URZ, 0x1f, UR11 ;  /* 0x0000001f3f117899 */ /* 0x000fe2000801140b */
[----:B------:R-:W-:Y:S01]  /*0980*/  ISETP.NE.AND.EX P0, PT, RZ, c[0x0][0x344], PT, P0 ;  /* 0x0000d100ff007a0c */ /* 0x000fe20003f05300 */
[----:B------:R-:W-:-:S12]  /*0990*/  ULDC.64 UR4, c[0x0][0x1b8] ;  /* 0x00006e0000047ab9 */ /* 0x000fd80000000a00 */
[----:B------:R-:W-:-:S04]  /*09a0*/  @P0 IMAD.MOV.U32 R0, RZ, RZ, 0x4 ;  /* 0x00000004ff000424 */ /* 0x000fc800078e00ff */
[----:B------:R-:W-:-:S05]  /*09b0*/  @P0 IMAD.WIDE R2, R12, R0, c[0x0][0x340] ;  /* 0x0000d0000c020625 */ /* 0x000fca00078e0200 */
[----:B------:R2:W3:Y:S01]  /*09c0*/  @P0 LDG.E R14, [R2.64] ;  /* 0x0000000c020e0981 */ /* 0x0004e2000c1e1900 */
[----:B------:R-:W-:Y:S01]  /*09d0*/  IMAD.MOV.U32 R10, RZ, RZ, c[0x0][0x2c4] ;  /* 0x0000b100ff0a7624 */ /* 0x000fe200078e00ff */
[----:B------:R-:W-:Y:S01]  /*09e0*/  UIMAD.WIDE.U32 UR6, UR11, UR4, URZ ;  /* 0x000000040b0672a5 */ /* 0x000fe2000f8e003f */
[----:B------:R-:W-:Y:S01]  /*09f0*/  SHF.R.S32.HI R11, RZ, 0x1f, R12 ;  /* 0x0000001fff0b7819 */ /* 0x000fe2000001140c */
[----:B------:R-:W-:Y:S01]  /*0a00*/  UIMAD UR4, UR17, UR4, URZ ;  /* 0x00000004110472a4 */ /* 0x000fe2000f8e023f */
[----:B------:R-:W-:Y:S01]  /*0a10*/  LEA.HI R92, R27, R132, RZ, 0x5 ;  /* 0x000000841b5c7211 */ /* 0x000fe200078f28ff */
[----:B------:R-:W-:Y:S01]  /*0a20*/  UMOV UR15, 0x6 ;  /* 0x00000006000f7882 */ /* 0x000fe20000000000 */
[----:B------:R-:W-:Y:S01]  /*0a30*/  BAR.SYNC.DEFER_BLOCKING 0x0 ;  /* 0x0000000000007b1d */ /* 0x000fe20000010000 */
[----:B------:R-:W-:Y:S01]  /*0a40*/  ISETP.NE.AND P1, PT, R10, 0x1, PT ;  /* 0x000000010a00780c */ /* 0x000fe20003f25270 */
[----:B------:R-:W-:Y:S01]  /*0a50*/  UIMAD UR4, UR11, UR5, UR4 ;  /* 0x000000050b0472a4 */ /* 0x000fe2000f8e0204 */
[----:B------:R-:W-:-:S03]  /*0a60*/  IMAD R6, R11, c[0x0][0x1c0], RZ ;  /* 0x000070000b067a24 */ /* 0x000fc600078e02ff */
[----:B------:R-:W-:Y:S02]  /*0a70*/  UIADD3 UR4, UR7, UR4, URZ ;  /* 0x0000000407047290 */ /* 0x000fe4000fffe03f */
[----:B------:R-:W-:Y:S01]  /*0a80*/  UMOV UR9, 0x5 ;  /* 0x0000000500097882 */ /* 0x000fe20000000000 */
[----:B--2---:R-:W-:Y:S01]  /*0a90*/  LEA.HI R2, R27, R132, RZ, 0x3 ;  /* 0x000000841b027211 */ /* 0x004fe200078f18ff */
[----:B------:R-:W-:Y:S02]  /*0aa0*/  IMAD.U32 R3, RZ, RZ, UR7 ;  /* 0x00000007ff037e24 */ /* 0x000fe4000f8e00ff */
[----:B------:R-:W-:Y:S01]  /*0ab0*/  MOV R3, UR4 ;  /* 0x0000000400037c02 */ /* 0x000fe20008000f00 */
[----:B------:R-:W-:Y:S01]  /*0ac0*/  UIADD3 UR7, UR14, -0x1, URZ ;  /* 0xffffffff0e077890 */ /* 0x000fe2000fffe03f */
[----:B------:R-:W-:Y:S01]  /*0ad0*/  LOP3.LUT R0, R2, 0xfffffff8, RZ, 0xc0, !PT ;  /* 0xfffffff802007812 */ /* 0x000fe200078ec0ff */
[----:B------:R-:W-:Y:S01]  /*0ae0*/  ULDC.64 UR4, c[0x0][0x1e8] ;  /* 0x00007a0000047ab9 */ /* 0x000fe20000000a00 */
[----:B------:R-:W-:Y:S01]  /*0af0*/  SHF.R.S32.HI R23, RZ, 0x3, R2 ;  /* 0x00000003ff177819 */ /* 0x000fe20000011402 */
[----:B------:R-:W-:Y:S01]  /*0b00*/  IMAD.U32 R2, RZ, RZ, UR6 ;  /* 0x00000006ff027e24 */ /* 0x000fe2000f8e00ff */
[----:B------:R-:W-:Y:S01]  /*0b10*/  UIMAD UR4, UR17, UR4, URZ ;  /* 0x00000004110472a4 */ /* 0x000fe2000f8e023f */
[----:B------:R-:W-:Y:S01]  /*0b20*/  IMAD.IADD R25, R132, 0x1, -R0 ;  /* 0x0000000184197824 */ /* 0x000fe200078e0a00 */
[----:B------:R-:W-:Y:S01]  /*0b30*/  IADD3 R7, -R23, c[0x0][0x1d0], RZ ;  /* 0x0000740017077a10 */ /* 0x000fe20007ffe1ff */
[----:B------:R-:W-:Y:S01]  /*0b40*/  IMAD.WIDE.U32 R2, R12, c[0x0][0x1c0], R2 ;  /* 0x000070000c027a25 */ /* 0x000fe200078e0002 */
[----:B------:R-:W-:Y:S01]  /*0b50*/  SHF.R.S32.HI R26, RZ, 0x1f, R23 ;  /* 0x0000001fff1a7819 */ /* 0x000fe20000011417 */
[----:B------:R-:W-:Y:S01]  /*0b60*/  UIMAD UR4, UR11, UR5, UR4 ;  /* 0x000000050b0472a4 */ /* 0x000fe2000f8e0204 */
[----:B------:R-:W-:Y:S01]  /*0b70*/  LEA R0, R25, R23, 0x5 ;  /* 0x0000001719007211 */ /* 0x000fe200078e28ff */
[----:B------:R-:W-:-:S02]  /*0b80*/  USHF.R.S32.HI UR6, URZ, 0x1f, UR7 ;  /* 0x0000001f3f067899 */ /* 0x000fc40008011407 */
[----:B------:R-:W-:Y:S02]  /*0b90*/  UISETP.GT.AND UP0, UPT, UR7, UR8, UPT ;  /* 0x000000080700728c */ /* 0x000fe4000bf04270 */
[----:B-1----:R-:W-:Y:S01]  /*0ba0*/  IMAD R4, R8, 0x80, R0 ;  /* 0x0000008008047824 */ /* 0x002fe200078e0200 */
[----:B------:R-:W-:-:S03]  /*0bb0*/  UIADD3 UR14, UR14, -0x2, URZ ;  /* 0xfffffffe0e0e7890 */ /* 0x000fc6000fffe03f */
[----:B------:R-:W-:-:S04]  /*0bc0*/  @P1 IMAD.HI.U32 R5, R4, c[0x0][0x2c8], RZ ;  /* 0x0000b20004051a27 */ /* 0x000fc800078e00ff */
[----:B------:R-:W-:Y:S01]  /*0bd0*/  IMAD.MOV.U32 R0, RZ, RZ, R4 ;  /* 0x000000ffff007224 */ /* 0x000fe200078e0004 */
[----:B------:R-:W-:Y:S01]  /*0be0*/  @P1 SHF.R.U32.HI R0, RZ, c[0x0][0x2cc], R5 ;  /* 0x0000b300ff001a19 */ /* 0x000fe20000011605 */
[----:B------:R-:W-:-:S03]  /*0bf0*/  IMAD R5, R12, c[0x0][0x1c4], R6 ;  /* 0x000071000c057a24 */ /* 0x000fc600078e0206 */
[--C-:B------:R-:W-:Y:S01]  /*0c00*/  SHF.R.S32.HI R6, RZ, 0x1f, R0.reuse ;  /* 0x0000001fff067819 */ /* 0x100fe20000011400 */
[----:B------:R-:W-:Y:S02]  /*0c10*/  IMAD.IADD R3, R3, 0x1, R5 ;  /* 0x0000000103037824 */ /* 0x000fe400078e0205 */
[----:B------:R-:W-:Y:S02]  /*0c20*/  IMAD.MOV R5, RZ, RZ, -R0 ;  /* 0x000000ffff057224 */ /* 0x000fe400078e0a00 */
[----:B------:R-:W-:Y:S02]  /*0c30*/  IMAD R6, R6, c[0x0][0x1b0], RZ ;  /* 0x00006c0006067a24 */ /* 0x000fe400078e02ff */
[----:B------:R-:W-:Y:S02]  /*0c40*/  IMAD R4, R5, c[0x0][0x2c4], R4 ;  /* 0x0000b10005047a24 */ /* 0x000fe400078e0204 */
[----:B------:R-:W-:-:S03]  /*0c50*/  IMAD.WIDE.U32 R2, R0, c[0x0][0x1b0], R2 ;  /* 0x00006c0000027a25 */ /* 0x000fc600078e0002 */
[----:B------:R-:W-:Y:S01]  /*0c60*/  SHF.R.S32.HI R5, RZ, 0x1f, R4 ;  /* 0x0000001fff057819 */ /* 0x000fe20000011404 */
[----:B------:R-:W-:Y:S01]  /*0c70*/  IMAD R0, R0, c[0x0][0x1b4], R6 ;  /* 0x00006d0000007a24 */ /* 0x000fe200078e0206 */
[----:B------:R-:W-:-:S03]  /*0c80*/  MOV R6, UR7 ;  /* 0x0000000700067c02 */ /* 0x000fc60008000f00 */
[----:B------:R-:W-:Y:S02]  /*0c90*/  IMAD.IADD R3, R3, 0x1, R0 ;  /* 0x0000000103037824 */ /* 0x000fe400078e0200 */
[----:B------:R-:W-:Y:S02]  /*0ca0*/  IMAD R0, R5, c[0x0][0x1a8], RZ ;  /* 0x00006a0005007a24 */ /* 0x000fe400078e02ff */
[----:B------:R-:W-:Y:S02]  /*0cb0*/  IMAD R24, R6, -0x40, R7 ;  /* 0xffffffc006187824 */ /* 0x000fe400078e0207 */
[----:B------:R-:W-:Y:S02]  /*0cc0*/  IMAD.SHL.U32 R7, R23, 0x40, RZ ;  /* 0x0000004017077824 */ /* 0x000fe400078e00ff */
[C---:B------:R-:W-:Y:S02]  /*0cd0*/  IMAD R9, R4.reuse, c[0x0][0x1ac], R0 ;  /* 0x00006b0004097a24 */ /* 0x040fe400078e0200 */
[----:B------:R-:W-:Y:S01]  /*0ce0*/  IMAD.WIDE.U32 R4, R4, c[0x0][0x1a8], R2 ;  /* 0x00006a0004047a25 */ /* 0x000fe200078e0002 */
[----:B------:R-:W-:-:S02]  /*0cf0*/  LOP3.LUT R0, R7, 0x1c0, RZ, 0xc0, !PT ;  /* 0x000001c007007812 */ /* 0x000fc400078ec0ff */
[----:B------:R-:W-:Y:S01]  /*0d00*/  SHF.L.U32 R2, R25, 0x3, RZ ;  /* 0x0000000319027819 */ /* 0x000fe200000006ff */
[----:B------:R-:W-:Y:S01]  /*0d10*/  IMAD R6, R8, 0x80, R23 ;  /* 0x0000008008067824 */ /* 0x000fe200078e0217 */
[----:B------:R-:W-:Y:S01]  /*0d20*/  SHF.R.U32.HI R8, RZ, 0x3, R0 ;  /* 0x00000003ff087819 */ /* 0x000fe20000011600 */
[----:B------:R-:W-:Y:S01]  /*0d30*/  IMAD R7, R10, c[0x0][0x168], RZ ;  /* 0x00005a000a077a24 */ /* 0x000fe200078e02ff */
[----:B------:R-:W-:Y:S01]  /*0d40*/  LOP3.LUT R3, R0, 0x38, R2, 0xf8, !PT ;  /* 0x0000003800037812 */ /* 0x000fe200078ef802 */
[----:B------:R-:W-:Y:S01]  /*0d50*/  IMAD.IADD R0, R5, 0x1, R9 ;  /* 0x0000000105007824 */ /* 0x000fe200078e0209 */
[C---:B------:R-:W-:Y:S02]  /*0d60*/  LEA R22, P2, R4.reuse, c[0x0][0x160], 0x1 ;  /* 0x0000580004167a11 */ /* 0x040fe400078408ff */
[----:B------:R-:W-:Y:S02]  /*0d70*/  LEA.HI R5, R27, R132, RZ, 0x6 ;  /* 0x000000841b057211 */ /* 0x000fe400078f30ff */
[----:B------:R-:W-:-:S02]  /*0d80*/  LEA.HI.X R21, R4, c[0x0][0x164], R0, 0x1, P2 ;  /* 0x0000590004157a11 */ /* 0x000fc400010f0c00 */
[C---:B------:R-:W-:Y:S01]  /*0d90*/  ISETP.GE.AND P6, PT, R6.reuse, R7, PT ;  /* 0x000000070600720c */ /* 0x040fe20003fc6270 */
[----:B------:R-:W-:Y:S01]  /*0da0*/  SHFL.IDX PT, R4, R22, RZ, 0x181f ;  /* 0x00181fff16047589 */ /* 0x000fe200000e0000 */
[----:B------:R-:W-:Y:S01]  /*0db0*/  IMAD.SHL.U32 R0, R5, 0x8, RZ ;  /* 0x0000000805007824 */ /* 0x000fe200078e00ff */
[----:B------:R-:W-:Y:S02]  /*0dc0*/  LOP3.LUT R3, R3, R8, RZ, 0x3c, !PT ;  /* 0x0000000803037212 */ /* 0x000fe400078e3cff */
[----:B------:R-:W1:Y:S01]  /*0dd0*/  SHFL.IDX PT, R5, R21, RZ, 0x181f ;  /* 0x00181fff15057589 */ /* 0x000e6200000e0000 */
[----:B------:R-:W-:Y:S02]  /*0de0*/  IADD3 R10, R6, 0x20, RZ ;  /* 0x00000020060a7810 */ /* 0x000fe40007ffe0ff */
[----:B------:R-:W-:Y:S01]  /*0df0*/  LOP3.LUT R16, R3, 0xfffffe00, R0, 0xf8, !PT ;  /* 0xfffffe0003107812 */ /* 0x000fe200078ef800 */
[----:B------:R-:W2:Y:S01]  /*0e00*/  SHFL.IDX PT, R8, R22, 0x1, 0x181f ;  /* 0x00381f0016087f89 */ /* 0x000ea200000e0000 */
[----:B------:R-:W-:-:S02]  /*0e10*/  IADD3 R0, R2, 0x80, RZ ;  /* 0x0000008002007810 */ /* 0x000fc40007ffe0ff */
[----:B------:R-:W-:Y:S01]  /*0e20*/  ISETP.GE.AND P1, PT, R10, R7, PT ;  /* 0x000000070a00720c */ /* 0x000fe20003f26270 */
[----:B------:R-:W-:Y:S01]  /*0e30*/  IMAD.SHL.U32 R100, R16, 0x2, RZ ;  /* 0x0000000210647824 */ /* 0x000fe200078e00ff */
[C---:B------:R-:W-:Y:S02]  /*0e40*/  IADD3 R10, R2.reuse, 0x40, RZ ;  /* 0x00000040020a7810 */ /* 0x040fe40007ffe0ff */
[----:B------:R-:W-:Y:S02]  /*0e50*/  @!P6 SHF.R.S32.HI R9, RZ, 0x1f, R0 ;  /* 0x0000001fff09e819 */ /* 0x000fe40000011400 */
[----:B------:R-:W-:Y:S01]  /*0e60*/  @!P6 SHF.R.S32.HI R13, RZ, 0x1f, R10 ;  /* 0x0000001fff0de819 */ /* 0x000fe2000001140a */
[----:B------:R-:W-:Y:S01]  /*0e70*/  STL [R1+0x18], R100 ;  /* 0x0000186401007387 */ /* 0x000fe20000100800 */
[----:B------:R-:W-:Y:S02]  /*0e80*/  @!P6 LEA.HI R19, R9, R0, RZ, 0x3 ;  /* 0x000000000913e211 */ /* 0x000fe400078f18ff */
[----:B------:R-:W-:Y:S01]  /*0e90*/  ISETP.GE.AND P2, PT, R2, c[0x0][0x198], PT ;  /* 0x0000660002007a0c */ /* 0x000fe20003f46270 */
[----:B------:R-:W4:Y:S01]  /*0ea0*/  SHFL.IDX PT, R9, R21, 0x1, 0x181f ;  /* 0x00381f0015097f89 */ /* 0x000f2200000e0000 */
[----:B------:R-:W-:-:S02]  /*0eb0*/  @!P6 LEA.HI R13, R13, R10, RZ, 0x3 ;  /* 0x0000000a0d0de211 */ /* 0x000fc400078f18ff */
[----:B------:R-:W-:Y:S02]  /*0ec0*/  ISETP.GE.AND P5, PT, R10, c[0x0][0x198], PT ;  /* 0x000066000a007a0c */ /* 0x000fe40003fa6270 */
[----:B------:R-:W-:Y:S02]  /*0ed0*/  ISETP.GE.AND P4, PT, R0, c[0x0][0x198], PT ;  /* 0x0000660000007a0c */ /* 0x000fe40003f86270 */
[----:B------:R-:W-:Y:S02]  /*0ee0*/  SHF.R.S32.HI R3, RZ, 0x1f, R2 ;  /* 0x0000001fff037819 */ /* 0x000fe40000011402 */
[----:B------:R-:W-:Y:S02]  /*0ef0*/  @!P6 LOP3.LUT R18, R13, 0xfffffff8, RZ, 0xc0, !PT ;  /* 0xfffffff80d12e812 */ /* 0x000fe400078ec0ff */
[----:B------:R-:W-:-:S03]  /*0f00*/  @!P6 LOP3.LUT R16, R19, 0xfffffff8, RZ, 0xc0, !PT ;  /* 0xfffffff81310e812 */ /* 0x000fc600078ec0ff */
[----:B-1----:R-:W-:Y:S01]  /*0f10*/  @!P6 IMAD.WIDE R18, R18, 0x2, R4 ;  /* 0x000000021212e825 */ /* 0x002fe200078e0204 */
[----:B---3--:R-:W-:-:S03]  /*0f20*/  @P0 SHF.R.S32.HI R15, RZ, 0x1f, R14 ;  /* 0x0000001fff0f0819 */ /* 0x008fc6000001140e */
[----:B------:R-:W-:Y:S01]  /*0f30*/  @!P0 IMAD.MOV.U32 R14, RZ, RZ, R12 ;  /* 0x000000ffff0e8224 */ /* 0x000fe200078e000c */
[----:B------:R-:W-:Y:S02]  /*0f40*/  @!P0 MOV R15, R11 ;  /* 0x0000000b000f8202 */ /* 0x000fe40000000f00 */
[----:B------:R-:W-:-:S04]  /*0f50*/  IADD3 R11, R2, 0xc0, RZ ;  /* 0x000000c0020b7810 */ /* 0x000fc80007ffe0ff */
[----:B------:R-:W-:Y:S02]  /*0f60*/  @!P6 SHF.R.S32.HI R12, RZ, 0x1f, R11 ;  /* 0x0000001fff0ce819 */ /* 0x000fe4000001140b */
[----:B------:R-:W-:Y:S02]  /*0f70*/  ISETP.GE.AND P3, PT, R11, c[0x0][0x198], PT ;  /* 0x000066000b007a0c */ /* 0x000fe40003f66270 */
[----:B------:R-:W-:Y:S02]  /*0f80*/  @!P6 LEA.HI R17, R12, R11, RZ, 0x3 ;  /* 0x0000000b0c11e211 */ /* 0x000fe400078f18ff */
[----:B------:R-:W-:Y:S02]  /*0f90*/  @!P6 LEA R12, P0, R2, R4, 0x1 ;  /* 0x00000004020ce211 */ /* 0x000fe400078008ff */
[----:B------:R-:W-:Y:S01]  /*0fa0*/  @!P6 LOP3.LUT R20, R17, 0xfffffff8, RZ, 0xc0, !PT ;  /* 0xfffffff81114e812 */ /* 0x000fe200078ec0ff */
[----:B------:R-:W-:Y:S01]  /*0fb0*/  @!P6 IMAD.WIDE R16, R16, 0x2, R4 ;  /* 0x000000021010e825 */ /* 0x000fe200078e0204 */
[----:B------:R-:W-:-:S03]  /*0fc0*/  @!P6 LEA.HI.X R13, R2, R5, R3, 0x1, P0 ;  /* 0x00000005020de211 */ /* 0x000fc600000f0c03 */
[----:B------:R-:W-:Y:S02]  /*0fd0*/  @!P6 IMAD.WIDE R4, R20, 0x2, R4 ;  /* 0x000000021404e825 */ /* 0x000fe400078e0204 */
[----:B------:R1:W-:Y:S04]  /*0fe0*/  @!P6 LDGSTS.E.BYPASS.LTC128B.128 [R100+0x100], [R12.64], !P2 ;  /* 0x001000000c64efae */ /* 0x0003e8000d101d4c */
[----:B------:R3:W-:Y:S04]  /*0ff0*/  @!P6 LDGSTS.E.BYPASS.LTC128B.128 [R100+0x4100], [R18.64], !P5 ;  /* 0x041000001264efae */ /* 0x0007e8000e901d4c */
[----:B------:R5:W-:Y:S04]  /*1000*/  @!P6 LDGSTS.E.BYPASS.LTC128B.128 [R100+0x8100], [R16.64], !P4 ;  /* 0x081000001064efae */ /* 0x000be8000e101d4c */
[----:B------:R2:W-:Y:S01]  /*1010*/  @!P6 LDGSTS.E.BYPASS.LTC128B.128 [R100+0xc100], [R4.64], !P3 ;  /* 0x0c1000000464efae */ /* 0x0005e2000d901d4c */
[----:B-1----:R-:W-:-:S04]  /*1020*/  IMAD.WIDE.U32 R12, R23, c[0x0][0x1e0], R2 ;  /* 0x00007800170c7a25 */ /* 0x002fc800078e0002 */
[----:B-----5:R-:W-:Y:S01]  /*1030*/  IMAD R17, R26, c[0x0][0x1e0], RZ ;  /* 0x000078001a117a24 */ /* 0x020fe200078e02ff */
[----:B------:R-:W-:Y:S02]  /*1040*/  @!P1 SHF.R.S32.HI R16, RZ, 0x1f, R10 ;  /* 0x0000001fff109819 */ /* 0x000fe4000001140a */
[----:B--2---:R-:W-:Y:S01]  /*1050*/  IADD3 R5, R6, 0x40, RZ ;  /* 0x0000004006057810 */ /* 0x004fe20007ffe0ff */
[----:B------:R-:W-:Y:S01]  /*1060*/  IMAD R17, R23, c[0x0][0x1e4], R17 ;  /* 0x0000790017117a24 */ /* 0x000fe200078e0211 */
[----:B------:R-:W-:Y:S02]  /*1070*/  @!P1 LEA R4, P0, R2, R8, 0x1 ;  /* 0x0000000802049211 */ /* 0x000fe400078008ff */
[----:B------:R-:W-:Y:S01]  /*1080*/  IADD3 R6, R6, 0x60, RZ ;  /* 0x0000006006067810 */ /* 0x000fe20007ffe0ff */
[----:B------:R-:W-:Y:S01]  /*1090*/  IMAD.IADD R13, R13, 0x1, R17 ;  /* 0x000000010d0d7824 */ /* 0x000fe200078e0211 */
[----:B------:R-:W-:Y:S02]  /*10a0*/  ISETP.GE.AND P6, PT, R5, R7, PT ;  /* 0x000000070500720c */ /* 0x000fe40003fc6270 */
[----:B----4-:R-:W-:-:S02]  /*10b0*/  @!P1 LEA.HI.X R5, R2, R9, R3, 0x1, P0 ;  /* 0x0000000902059211 */ /* 0x010fc400000f0c03 */
[----:B------:R-:W-:Y:S02]  /*10c0*/  ISETP.GE.AND P0, PT, R6, R7, PT ;  /* 0x000000070600720c */ /* 0x000fe40003f06270 */
[----:B------:R-:W-:Y:S01]  /*10d0*/  @!P1 SHF.R.S32.HI R7, RZ, 0x1f, R0 ;  /* 0x0000001fff079819 */ /* 0x000fe20000011400 */
[----:B------:R1:W-:Y:S01]  /*10e0*/  @!P1 LDGSTS.E.BYPASS.LTC128B.128 [R100+0x1100], [R4.64], !P2 ;  /* 0x0110000004649fae */ /* 0x0003e2000d101d4c */
[----:B------:R-:W-:Y:S02]  /*10f0*/  @!P1 SHF.R.S32.HI R6, RZ, 0x1f, R11 ;  /* 0x0000001fff069819 */ /* 0x000fe4000001140b */
[----:B---3--:R-:W-:Y:S02]  /*1100*/  @!P1 LEA.HI R18, R16, R10, RZ, 0x3 ;  /* 0x0000000a10129211 */ /* 0x008fe400078f18ff */
[----:B------:R-:W-:Y:S02]  /*1110*/  @!P1 LEA.HI R7, R7, R0, RZ, 0x3 ;  /* 0x0000000007079211 */ /* 0x000fe400078f18ff */
[----:B------:R-:W-:-:S02]  /*1120*/  @!P1 LEA.HI R16, R6, R11, RZ, 0x3 ;  /* 0x0000000b06109211 */ /* 0x000fc400078f18ff */
[----:B------:R-:W-:Y:S01]  /*1130*/  SHFL.IDX PT, R6, R22, 0x2, 0x181f ;  /* 0x00581f0016067f89 */ /* 0x000fe200000e0000 */
[----:B------:R-:W-:Y:S02]  /*1140*/  @!P1 LOP3.LUT R17, R7, 0xfffffff8, RZ, 0xc0, !PT ;  /* 0xfffffff807119812 */ /* 0x000fe400078ec0ff */
[----:B------:R-:W-:Y:S01]  /*1150*/  @!P1 LOP3.LUT R18, R18, 0xfffffff8, RZ, 0xc0, !PT ;  /* 0xfffffff812129812 */ /* 0x000fe200078ec0ff */
[----:B------:R-:W2:Y:S01]  /*1160*/  SHFL.IDX PT, R7, R21, 0x2, 0x181f ;  /* 0x00581f0015077f89 */ /* 0x000ea200000e0000 */
[----:B------:R-:W-:Y:S01]  /*1170*/  @!P1 LOP3.LUT R20, R16, 0xfffffff8, RZ, 0xc0, !PT ;  /* 0xfffffff810149812 */ /* 0x000fe200078ec0ff */
[----:B------:R-:W-:-:S04]  /*1180*/  @!P1 IMAD.WIDE R16, R17, 0x2, R8 ;  /* 0x0000000211109825 */ /* 0x000fc800078e0208 */
[----:B------:R-:W-:-:S04]  /*1190*/  @!P1 IMAD.WIDE R18, R18, 0x2, R8 ;  /* 0x0000000212129825 */ /* 0x000fc800078e0208 */
[----:B------:R-:W-:Y:S01]  /*11a0*/  @!P1 IMAD.WIDE R8, R20, 0x2, R8 ;  /* 0x0000000214089825 */ /* 0x000fe200078e0208 */
[----:B------:R3:W-:Y:S04]  /*11b0*/  @!P1 LDGSTS.E.BYPASS.LTC128B.128 [R100+0x5100], [R18.64], !P5 ;  /* 0x0510000012649fae */ /* 0x0007e8000e901d4c */
[----:B------:R4:W-:Y:S04]  /*11c0*/  @!P1 LDGSTS.E.BYPASS.LTC128B.128 [R100+0x9100], [R16.64], !P4 ;  /* 0x0910000010649fae */ /* 0x0009e8000e101d4c */
[----:B-1----:R-:W1:Y:S04]  /*11d0*/  SHFL.IDX PT, R4, R22, 0x3, 0x181f ;  /* 0x00781f0016047f89 */ /* 0x002e6800000e0000 */
[----:B------:R-:W5:Y:S04]  /*11e0*/  SHFL.IDX PT, R5, R21, 0x3, 0x181f ;  /* 0x00781f0015057f89 */ /* 0x000f6800000e0000 */
[----:B------:R1:W-:Y:S01]  /*11f0*/  @!P1 LDGSTS.E.BYPASS.LTC128B.128 [R100+0xd100], [R8.64], !P3 ;  /* 0x0d10000008649fae */ /* 0x0003e2000d901d4c */
[----:B---3--:R-:W-:-:S02]  /*1200*/  @!P6 SHF.R.S32.HI R18, RZ, 0x1f, R10 ;  /* 0x0000001fff12e819 */ /* 0x008fc4000001140a */
[----:B----4-:R-:W-:Y:S02]  /*1210*/  @!P6 SHF.R.S32.HI R17, RZ, 0x1f, R0 ;  /* 0x0000001fff11e819 */ /* 0x010fe40000011400 */
[----:B------:R-:W-:Y:S02]  /*1220*/  @!P6 SHF.R.S32.HI R16, RZ, 0x1f, R11 ;  /* 0x0000001fff10e819 */ /* 0x000fe4000001140b */
[----:B------:R-:W-:Y:S02]  /*1230*/  @!P6 LEA.HI R18, R18, R10, RZ, 0x3 ;  /* 0x0000000a1212e211 */ /* 0x000fe400078f18ff */
[----:B------:R-:W-:Y:S02]  /*1240*/  @!P6 LEA.HI R17, R17, R0, RZ, 0x3 ;  /* 0x000000001111e211 */ /* 0x000fe400078f18ff */
[----:B------:R-:W-:Y:S02]  /*1250*/  @!P6 LOP3.LUT R18, R18, 0xfffffff8, RZ, 0xc0, !PT ;  /* 0xfffffff81212e812 */ /* 0x000fe400078ec0ff */
[----:B------:R-:W-:-:S02]  /*1260*/  @!P6 LOP3.LUT R17, R17, 0xfffffff8, RZ, 0xc0, !PT ;  /* 0xfffffff81111e812 */ /* 0x000fc400078ec0ff */
[----:B-1----:R-:W-:Y:S01]  /*1270*/  @!P6 LEA.HI R9, R16, R11, RZ, 0x3 ;  /* 0x0000000b1009e211 */ /* 0x002fe200078f18ff */
[--C-:B--2---:R-:W-:Y:S01]  /*1280*/  @!P6 IMAD.WIDE R18, R18, 0x2, R6.reuse ;  /* 0x000000021212e825 */ /* 0x104fe200078e0206 */
[C---:B------:R-:W-:Y:S02]  /*1290*/  @!P6 LEA R8, P1, R2.reuse, R6, 0x1 ;  /* 0x000000060208e211 */ /* 0x040fe400078208ff */
        /* <DEDUP_REMOVED lines=8> */
[----:B------:R-:W-:-:S02]  /*1320*/  ISETP.GE.AND P6, PT, R2, c[0x0][0x1d4], PT ;  /* 0x0000750002007a0c */ /* 0x000fc40003fc6270 */
[----:B-1----:R-:W-:-:S04]  /*1330*/  @!P0 LEA R8, P1, R2, R4, 0x1 ;  /* 0x0000000402088211 */ /* 0x002fc800078208ff */
[--C-:B-----5:R-:W-:Y:S01]  /*1340*/  @!P0 LEA.HI.X R9, R2, R5, R3.reuse, 0x1, P1 ;  /* 0x0000000502098211 */ /* 0x120fe200008f0c03 */
[----:B------:R-:W-:Y:S01]  /*1350*/  IMAD.WIDE.U32 R2, R23, c[0x0][0x208], R2 ;  /* 0x0000820017027a25 */ /* 0x000fe200078e0002 */
[C---:B------:R-:W-:Y:S02]  /*1360*/  ISETP.GE.AND P1, PT, R24.reuse, 0x21, PT ;  /* 0x000000211800780c */ /* 0x040fe40003f26270 */
[----:B--2---:R-:W-:Y:S01]  /*1370*/  LEA.HI R18, R27, R132, RZ, 0x4 ;  /* 0x000000841b127211 */ /* 0x004fe200078f20ff */
[----:B------:R1:W-:Y:S01]  /*1380*/  @!P0 LDGSTS.E.BYPASS.LTC128B.128 [R100+0x3100], [R8.64], !P2 ;  /* 0x0310000008648fae */ /* 0x0003e2000d101d4c */
[----:B------:R-:W-:Y:S02]  /*1390*/  ISETP.GE.AND P2, PT, R24, 0x1, PT ;  /* 0x000000011800780c */ /* 0x000fe40003f46270 */
[----:B----4-:R-:W-:Y:S01]  /*13a0*/  @!P0 SHF.R.S32.HI R7, RZ, 0x1f, R10 ;  /* 0x0000001fff078819 */ /* 0x010fe2000001140a */
[----:B------:R-:W-:Y:S01]  /*13b0*/  IMAD.U32 R6, RZ, RZ, UR11 ;  /* 0x0000000bff067e24 */ /* 0x000fe2000f8e00ff */
[----:B---3--:R-:W-:-:S02]  /*13c0*/  SHF.R.S32.HI R17, RZ, 0x4, R18 ;  /* 0x00000004ff117819 */ /* 0x008fc40000011412 */
[----:B------:R-:W-:Y:S01]  /*13d0*/  @!P0 LEA.HI R16, R7, R10, RZ, 0x3 ;  /* 0x0000000a07108211 */ /* 0x000fe200078f18ff */
[----:B------:R-:W-:Y:S01]  /*13e0*/  IMAD.WIDE.U32 R6, R6, c[0x0][0x1e8], R12 ;  /* 0x00007a0006067a25 */ /* 0x000fe200078e000c */
[----:B------:R-:W-:Y:S02]  /*13f0*/  LEA.HI R13, R18, R17, RZ, 0x1 ;  /* 0x00000011120d7211 */ /* 0x000fe400078f08ff */
[----:B------:R-:W-:Y:S02]  /*1400*/  @!P0 LOP3.LUT R12, R16, 0xfffffff8, RZ, 0xc0, !PT ;  /* 0xfffffff8100c8812 */ /* 0x000fe400078ec0ff */
[----:B------:R-:W-:Y:S01]  /*1410*/  IADD3 R7, R7, UR4, RZ ;  /* 0x0000000407077c10 */ /* 0x000fe2000fffe0ff */
[----:B------:R-:W-:Y:S01]  /*1420*/  ULDC.64 UR4, c[0x0][0x1e0] ;  /* 0x0000780000047ab9 */ /* 0x000fe20000000a00 */
[----:B------:R-:W-:Y:S01]  /*1430*/  LOP3.LUT R13, R13, 0xfffffffe, RZ, 0xc0, !PT ;  /* 0xfffffffe0d0d7812 */ /* 0x000fe200078ec0ff */
[----:B------:R-:W-:Y:S02]  /*1440*/  USHF.L.U32 UR16, UR4, 0x6, URZ ;  /* 0x0000000604107899 */ /* 0x000fe4000800063f */
[----:B------:R-:W-:Y:S01]  /*1450*/  USHF.L.U64.HI UR15, UR4, UR15, UR5 ;  /* 0x0000000f040f7299 */ /* 0x000fe20008010205 */
[----:B------:R-:W-:Y:S01]  /*1460*/  IMAD.WIDE.U32 R28, R14, c[0x0][0x1f0], R6 ;  /* 0x00007c000e1c7a25 */ /* 0x000fe200078e0006 */
[----:B------:R-:W-:Y:S01]  /*1470*/  USHF.L.U32 UR10, UR4, 0x5, URZ ;  /* 0x00000005040a7899 */ /* 0x000fe2000800063f */
[----:B------:R-:W-:Y:S01]  /*1480*/  IADD3 R17, R17, -R13, RZ ;  /* 0x8000000d11117210 */ /* 0x000fe20007ffe0ff */
[----:B------:R-:W-:Y:S01]  /*1490*/  UIMAD UR18, UR15, UR7, URZ ;  /* 0x000000070f1272a4 */ /* 0x000fe2000f8e023f */
[----:B------:R-:W-:Y:S01]  /*14a0*/  IMAD.U32 R96, RZ, RZ, UR16 ;  /* 0x00000010ff607e24 */ /* 0x000fe2000f8e00ff */
[----:B------:R-:W-:Y:S01]  /*14b0*/  USHF.L.U64.HI UR9, UR4, UR9, UR5 ;  /* 0x0000000904097299 */ /* 0x000fe20008010205 */
[----:B------:R-:W-:Y:S01]  /*14c0*/  IMAD.MOV.U32 R98, RZ, RZ, R28 ;  /* 0x000000ffff627224 */ /* 0x000fe200078e001c */
[----:B------:R-:W-:Y:S01]  /*14d0*/  UIMAD UR18, UR6, UR16, UR18 ;  /* 0x00000010061272a4 */ /* 0x000fe2000f8e0212 */
[----:B-1----:R-:W-:Y:S01]  /*14e0*/  @!P0 IMAD.WIDE R8, R12, 0x2, R4 ;  /* 0x000000020c088825 */ /* 0x002fe200078e0204 */
[----:B------:R-:W-:Y:S01]  /*14f0*/  ULDC.64 UR4, c[0x0][0x210] ;  /* 0x0000840000047ab9 */ /* 0x000fe20000000a00 */
[----:B------:R-:W-:Y:S01]  /*1500*/  STL.64 [R1+0x68], R28 ;  /* 0x0000681c01007387 */ /* 0x000fe20000100a00 */
[----:B------:R-:W-:Y:S01]  /*1510*/  UIMAD UR17, UR17, UR4, URZ ;  /* 0x00000004111172a4 */ /* 0x000fe2000f8e023f */
[----:B------:R-:W-:Y:S01]  /*1520*/  IMAD R12, R15, c[0x0][0x1f0], RZ ;  /* 0x00007c000f0c7a24 */ /* 0x000fe200078e02ff */
[----:B------:R-:W-:Y:S01]  /*1530*/  @UP0 UIMAD UR15, UR15, UR14, URZ ;  /* 0x0000000e0f0f02a4 */ /* 0x000fe2000f8e023f */
[----:B------:R1:W-:Y:S01]  /*1540*/  @!P0 LDGSTS.E.BYPASS.LTC128B.128 [R100+0x7100], [R8.64], !P5 ;  /* 0x0710000008648fae */ /* 0x0003e2000e901d4c */
[----:B------:R-:W-:Y:S01]  /*1550*/  ISETP.GE.AND P5, PT, R10, c[0x0][0x1d4], PT ;  /* 0x000075000a007a0c */ /* 0x000fe20003fa6270 */
[----:B------:R-:W-:Y:S01]  /*1560*/  IMAD R12, R14, c[0x0][0x1f4], R12 ;  /* 0x00007d000e0c7a24 */ /* 0x000fe200078e020c */
[----:B------:R-:W-:-:S03]  /*1570*/  UIMAD UR17, UR11, UR5, UR17 ;  /* 0x000000050b1172a4 */ /* 0x000fc6000f8e0211 */
[----:B------:R-:W-:Y:S01]  /*1580*/  IMAD.IADD R99, R29, 0x1, R12 ;  /* 0x000000011d637824 */ /* 0x000fe200078e020c */
[----:B------:R-:W-:Y:S01]  /*1590*/  ULDC.64 UR4, c[0x0][0x208] ;  /* 0x0000820000047ab9 */ /* 0x000fe20000000a00 */
[----:B------:R-:W-:-:S03]  /*15a0*/  SEL R12, RZ, 0x1, P6 ;  /* 0x00000001ff0c7807 */ /* 0x000fc60003000000 */
[----:B------:R-:W-:Y:S01]  /*15b0*/  STL.64 [R1+0x58], R98 ;  /* 0x0000586201007387 */ /* 0x000fe20000100a00 */
[----:B-1----:R-:W-:Y:S02]  /*15c0*/  @!P0 SHF.R.S32.HI R9, RZ, 0x1f, R0 ;  /* 0x0000001fff098819 */ /* 0x002fe40000011400 */
[----:B------:R-:W-:Y:S02]  /*15d0*/  @!P0 SHF.R.S32.HI R8, RZ, 0x1f, R11 ;  /* 0x0000001fff088819 */ /* 0x000fe4000001140b */
[----:B------:R-:W-:Y:S02]  /*15e0*/  @!P0 LEA.HI R9, R9, R0, RZ, 0x3 ;  /* 0x0000000009098211 */ /* 0x000fe400078f18ff */
[----:B------:R-:W-:Y:S02]  /*15f0*/  @!P0 LEA.HI R8, R8, R11, RZ, 0x3 ;  /* 0x0000000b08088211 */ /* 0x000fe400078f18ff */
[----:B------:R-:W-:Y:S02]  /*1600*/  @!P0 LOP3.LUT R9, R9, 0xfffffff8, RZ, 0xc0, !PT ;  /* 0xfffffff809098812 */ /* 0x000fe400078ec0ff */
[----:B------:R-:W-:-:S03]  /*1610*/  @!P0 LOP3.LUT R10, R8, 0xfffffff8, RZ, 0xc0, !PT ;  /* 0xfffffff8080a8812 */ /* 0x000fc600078ec0ff */
[----:B------:R-:W-:-:S04]  /*1620*/  @!P0 IMAD.WIDE R8, R9, 0x2, R4 ;  /* 0x0000000209088825 */ /* 0x000fc800078e0204 */
[----:B------:R-:W-:Y:S01]  /*1630*/  @!P0 IMAD.WIDE R6, R10, 0x2, R4 ;  /* 0x000000020a068825 */ /* 0x000fe200078e0204 */
[----:B------:R1:W-:Y:S01]  /*1640*/  @!P0 LDGSTS.E.BYPASS.LTC128B.128 [R100+0xb100], [R8.64], !P4 ;  /* 0x0b10000008648fae */ /* 0x0003e2000e101d4c */
[----:B------:R-:W-:Y:S02]  /*1650*/  ISETP.GE.AND P4, PT, R0, c[0x0][0x1d4], PT ;  /* 0x0000750000007a0c */ /* 0x000fe40003f86270 */
[----:B------:R-:W-:Y:S01]  /*1660*/  IMAD.WIDE.U32 R4, R96, UR7, R98 ;  /* 0x0000000760047c25 */ /* 0x000fe2000f8e0062 */
[----:B------:R2:W-:Y:S03]  /*1670*/  @!P0 LDGSTS.E.BYPASS.LTC128B.128 [R100+0xf100], [R6.64], !P3 ;  /* 0x0f10000006648fae */ /* 0x0005e6000d901d4c */
[----:B------:R-:W-:Y:S01]  /*1680*/  IMAD.SHL.U32 R10, R23, 0x8, RZ ;  /* 0x00000008170a7824 */ /* 0x000fe200078e00ff */
[----:B------:R-:W-:Y:S01]  /*1690*/  IADD3 R0, R5, UR18, RZ ;  /* 0x0000001205007c10 */ /* 0x000fe2000fffe0ff */
[----:B------:R-:W0:Y:S01]  /*16a0*/  LDGDEPBAR ;  /* 0x00000000000079af */ /* 0x000e220000000000 */
[----:B------:R-:W-:-:S02]  /*16b0*/  UIMAD.WIDE.U32 UR18, UR7, UR4, URZ ;  /* 0x00000004071272a5 */ /* 0x000fc4000f8e003f */
[----:B------:R-:W-:-:S04]  /*16c0*/  UIMAD UR4, UR6, UR4, URZ ;  /* 0x00000004060472a4 */ /* 0x000fc8000f8e023f */
[----:B------:R-:W-:-:S03]  /*16d0*/  UIMAD UR4, UR7, UR5, UR4 ;  /* 0x00000005070472a4 */ /* 0x000fc6000f8e0204 */
[----:B------:R-:W-:Y:S02]  /*16e0*/  UMOV UR5, 0xffffffc0 ;  /* 0xffffffc000057882 */ /* 0x000fe40000000000 */
[----:B------:R-:W-:Y:S01]  /*16f0*/  UIADD3 UR4, UR19, UR4, URZ ;  /* 0x0000000413047290 */ /* 0x000fe2000fffe03f */
[----:B-1----:R-:W-:-:S05]  /*1700*/  @P1 IADD3 R8, P0, R4, UR10, RZ ;  /* 0x0000000a04081c10 */ /* 0x002fca000ff1e0ff */
[----:B------:R-:W-:Y:S01]  /*1710*/  IMAD.U32 R13, RZ, RZ, UR4 ;  /* 0x00000004ff0d7e24 */ /* 0x000fe2000f8e00ff */
[----:B------:R-:W-:Y:S01]  /*1720*/  ULDC UR4, c[0x0][0x1d0] ;  /* 0x0000740000047ab9 */ /* 0x000fe20000000800 */
[----:B--2---:R-:W-:Y:S01]  /*1730*/  SHF.L.U32 R7, R25, 0x6, RZ ;  /* 0x0000000619077819 */ /* 0x004fe200000006ff */
[----:B------:R-:W-:Y:S01]  /*1740*/  UIMAD UR4, UR7, UR5, UR4 ;  /* 0x00000005070472a4 */ /* 0x000fe2000f8e0204 */
[C---:B------:R-:W-:Y:S02]  /*1750*/  @P2 LEA R6, P3, R4.reuse, c[0x0][0x1c8], 0x1 ;  /* 0x0000720004062a11 */ /* 0x040fe400078608ff */
[----:B------:R-:W-:Y:S02]  /*1760*/  LOP3.LUT R5, R7, 0x1c0, RZ, 0xc0, !PT ;  /* 0x000001c007057812 */ /* 0x000fe400078ec0ff */
[----:B------:R-:W-:Y:S02]  /*1770*/  @P2 LEA.HI.X R7, R4, c[0x0][0x1cc], R0, 0x1, P3 ;  /* 0x0000730004072a11 */ /* 0x000fe400018f0c00 */
[----:B------:R-:W-:-:S02]  /*1780*/  LOP3.LUT R10, R5, 0x8, R10, 0xf8, !PT ;  /* 0x00000008050a7812 */ /* 0x000fc400078ef80a */
[----:B------:R-:W-:Y:S01]  /*1790*/  SHF.R.U32.HI R9, RZ, 0x3, R5 ;  /* 0x00000003ff097819 */ /* 0x000fe20000011605 */
[----:B------:R1:W-:Y:S01]  /*17a0*/  @P2 LDGSTS.E.BYPASS.LTC128B.128 [R100+0x10100], [R6.64], !P6 ;  /* 0x1010000006642fae */ /* 0x0003e2000f101d4c */
[----:B------:R-:W-:Y:S01]  /*17b0*/  @P1 IADD3.X R5, R0, UR9, RZ, P0, !PT ;  /* 0x0000000900051c10 */ /* 0x000fe200087fe4ff */
[----:B------:R-:W-:Y:S01]  /*17c0*/  IMAD R0, R26, c[0x0][0x208], RZ ;  /* 0x000082001a007a24 */ /* 0x000fe200078e02ff */
[----:B------:R-:W-:Y:S01]  /*17d0*/  @P1 LEA R4, P0, R8, c[0x0][0x1c8], 0x1 ;  /* 0x0000720008041a11 */ /* 0x000fe200078008ff */
[----:B------:R1:W-:Y:S01]  /*17e0*/  @P2 LDGSTS.E.BYPASS.LTC128B.128 [R100+0x12100], [R6.64+0x80], !P5 ;  /* 0x1210008006642fae */ /* 0x0003e2000e901d4c */
[----:B------:R-:W-:Y:S01]  /*17f0*/  LOP3.LUT R10, R10, R9, RZ, 0x3c, !PT ;  /* 0x000000090a0a7212 */ /* 0x000fe200078e3cff */
[----:B------:R-:W-:Y:S01]  /*1800*/  IMAD R0, R23, c[0x0][0x20c], R0 ;  /* 0x0000830017007a24 */ /* 0x000fe200078e0200 */
[----:B------:R-:W-:Y:S01]  /*1810*/  @P1 LEA.HI.X R5, R8, c[0x0][0x1cc], R5, 0x1, P0 ;  /* 0x0000730008051a11 */ /* 0x000fe200000f0c05 */
[----:B------:R-:W-:Y:S01]  /*1820*/  IMAD.U32 R9, RZ, RZ, UR11 ;  /* 0x0000000bff097e24 */ /* 0x000fe2000f8e00ff */
[----:B------:R-:W-:Y:S01]  /*1830*/  LOP3.LUT R8, R18, 0xfffffff0, RZ, 0xc0, !PT ;  /* 0xfffffff012087812 */ /* 0x000fe200078ec0ff */
[----:B------:R1:W-:Y:S01]  /*1840*/  @P2 LDGSTS.E.BYPASS.LTC128B.128 [R100+0x14100], [R6.64+0x100], !P4 ;  /* 0x1410010006642fae */ /* 0x0003e2000e101d4c */
[----:B------:R-:W-:-:S02]  /*1850*/  ISETP.GE.AND P3, PT, R11, c[0x0][0x1d4], PT ;  /* 0x000075000b007a0c */ /* 0x000fc40003f66270 */
[----:B------:R-:W-:Y:S01]  /*1860*/  IADD3 R3, R3, R0, RZ ;  /* 0x0000000003037210 */ /* 0x000fe20007ffe0ff */
[----:B------:R-:W-:Y:S01]  /*1870*/  IMAD.IADD R8, R132, 0x1, -R8 ;  /* 0x0000000184087824 */ /* 0x000fe200078e0a08 */
[----:B------:R-:W-:Y:S01]  /*1880*/  LOP3.LUT P0, RZ, R25, 0x2, RZ, 0xc0, !PT ;  /* 0x0000000219ff7812 */ /* 0x000fe2000780c0ff */
[----:B------:R-:W-:Y:S01]  /*1890*/  IMAD R0, R17, 0x200, R10 ;  /* 0x0000020011007824 */ /* 0x000fe200078e020a */
[----:B------:R-:W-:Y:S01]  /*18a0*/  SEL R11, RZ, 0x2, P5 ;  /* 0x00000002ff0b7807 */ /* 0x000fe20002800000 */
[----:B------:R-:W-:Y:S01]  /*18b0*/  IMAD.WIDE.U32 R2, R9, c[0x0][0x210], R2 ;  /* 0x0000840009027a25 */ /* 0x000fe200078e0002 */
[----:B------:R-:W-:Y:S02]  /*18c0*/  SHF.R.S32.HI R16, RZ, 0x1f, R8 ;  /* 0x0000001fff107819 */ /* 0x000fe40000011408 */
[----:B------:R-:W-:Y:S01]  /*18d0*/  SEL R10, RZ, 0x4, P4 ;  /* 0x00000004ff0a7807 */ /* 0x000fe20002000000 */
[----:B------:R-:W-:Y:S01]  /*18e0*/  IMAD.SHL.U32 R236, R0, 0x2, RZ ;  /* 0x0000000200ec7824 */ /* 0x000fe200078e00ff */
[----:B------:R-:W-:Y:S01]  /*18f0*/  LEA.HI R16, R16, R8, RZ, 0x3 ;  /* 0x0000000810107211 */ /* 0x000fe200078f18ff */
[----:B------:R1:W-:Y:S01]  /*1900*/  @P2 LDGSTS.E.BYPASS.LTC128B.128 [R100+0x16100], [R6.64+0x180], !P3 ;  /* 0x1610018006642fae */ /* 0x0003e2000d901d4c */
[----:B------:R-:W-:-:S02]  /*1910*/  IADD3 R3, R3, UR17, RZ ;  /* 0x0000001103037c10 */ /* 0x000fc4000fffe0ff */
[----:B------:R-:W-:Y:S01]  /*1920*/  LOP3.LUT R0, R16, 0xfffffff8, RZ, 0xc0, !PT ;  /* 0xfffffff810007812 */ /* 0x000fe200078ec0ff */
[----:B------:R2:W-:Y:S01]  /*1930*/  @P1 LDGSTS.E.BYPASS.LTC128B.128 [R100+0x11100], [R4.64], !P6 ;  /* 0x1110000004641fae */ /* 0x0005e2000f101d4c */
[----:B------:R-:W-:Y:S01]  /*1940*/  IADD3 R9, R236, 0x10100, RZ ;  /* 0x00010100ec097810 */ /* 0x000fe20007ffe0ff */
[----:B------:R-:W-:Y:S01]  /*1950*/  IMAD.WIDE.U32 R20, R14, c[0x0][0x218], R2 ;  /* 0x000086000e147a25 */ /* 0x000fe200078e0002 */
[----:B------:R-:W-:Y:S01]  /*1960*/  IADD3 R243, R236, 0x10120, RZ ;  /* 0x00010120ecf37810 */ /* 0x000fe20007ffe0ff */
[----:B------:R2:W-:Y:S01]  /*1970*/  @P1 LDGSTS.E.BYPASS.LTC128B.128 [R100+0x13100], [R4.64+0x80], !P5 ;  /* 0x1310008004641fae */ /* 0x0005e2000e901d4c */
[----:B------:R-:W-:Y:S01]  /*1980*/  @P0 IADD3 R243, R9, -0x20, RZ ;  /* 0xffffffe009f30810 */ /* 0x000fe20007ffe0ff */
[----:B------:R-:W-:Y:S01]  /*1990*/  IMAD.IADD R8, R8, 0x1, -R0 ;  /* 0x0000000108087824 */ /* 0x000fe200078e0a00 */
[----:B------:R-:W-:Y:S01]  /*19a0*/  IADD3 R10, R10, R11, R12 ;  /* 0x0000000b0a0a7210 */ /* 0x000fe20007ffe00c */
[----:B------:R-:W-:Y:S01]  /*19b0*/  IMAD R0, R15, c[0x0][0x218], RZ ;  /* 0x000086000f007a24 */ /* 0x000fe200078e02ff */
[----:B------:R2:W-:Y:S01]  /*19c0*/  @P1 LDGSTS.E.BYPASS.LTC128B.128 [R100+0x15100], [R4.64+0x100], !P4 ;  /* 0x1510010004641fae */ /* 0x0005e2000e101d4c */
[----:B------:R-:W-:Y:S01]  /*19d0*/  IMAD.U32 R3, RZ, RZ, UR19 ;  /* 0x00000013ff037e24 */ /* 0x000fe2000f8e00ff */
[----:B------:R-:W-:Y:S01]  /*19e0*/  SHF.L.U32 R3, R17, 0x3, RZ ;  /* 0x0000000311037819 */ /* 0x000fe200000006ff */
[----:B------:R-:W-:Y:S01]  /*19f0*/  IMAD R15, R14, c[0x0][0x21c], R0 ;  /* 0x000087000e0f7a24 */ /* 0x000fe200078e0200 */
[----:B------:R2:W-:Y:S01]  /*1a00*/  @P1 LDGSTS.E.BYPASS.LTC128B.128 [R100+0x17100], [R4.64+0x180], !P3 ;  /* 0x1710018004641fae */ /* 0x0005e2000d901d4c */
[C---:B------:R-:W-:Y:S01]  /*1a10*/  SHF.L.U32 R0, R8.reuse, 0x6, RZ ;  /* 0x0000000608007819 */ /* 0x040fe200000006ff */
[----:B------:R-:W-:Y:S01]  /*1a20*/  IMAD.U32 R2, RZ, RZ, UR18 ;  /* 0x00000012ff027e24 */ /* 0x000fe2000f8e00ff */
[----:B------:R-:W-:Y:S01]  /*1a30*/  LOP3.LUT P2, RZ, R8, 0x2, RZ, 0xc0, !PT ;  /* 0x0000000208ff7812 */ /* 0x000fe2000784c0ff */
[----:B------:R-:W0:Y:S01]  /*1a40*/  LDGDEPBAR ;  /* 0x00000000000079af */ /* 0x000e220000000000 */
[----:B------:R-:W-:Y:S01]  /*1a50*/  LOP3.LUT R0, R0, 0x1c0, RZ, 0xc0, !PT ;  /* 0x000001c000007812 */ /* 0x000fe200078ec0ff */
[----:B------:R-:W-:Y:S01]  /*1a60*/  IMAD.IADD R19, R21, 0x1, R15 ;  /* 0x0000000115137824 */ /* 0x000fe200078e020f */
[----:B------:R-:W-:Y:S01]  /*1a70*/  P2R R11, PR, RZ, 0x20 ;  /* 0x00000020ff0b7803 */ /* 0x000fe20000000000 */
[----:B------:R-:W-:Y:S01]  /*1a80*/  STL.64 [R1+0x60], R20 ;  /* 0x0000601401007387 */ /* 0x000fe20000100a00 */
[----:B------:R-:W-:-:S02]  /*1a90*/  LOP3.LUT R9, R0, 0x8, R3, 0xf8, !PT ;  /* 0x0000000800097812 */ /* 0x000fc400078ef803 */
[----:B------:R-:W-:Y:S01]  /*1aa0*/  SHF.R.U32.HI R3, RZ, 0x3, R0 ;  /* 0x00000003ff037819 */ /* 0x000fe20000011600 */
[----:B------:R-:W-:Y:S01]  /*1ab0*/  STL [R1+0x54], R19 ;  /* 0x0000541301007387 */ /* 0x000fe20000100800 */
[C---:B------:R-:W-:Y:S02]  /*1ac0*/  LEA R0, P0, R2.reuse, R20, 0x6 ;  /* 0x0000001402007211 */ /* 0x040fe400078030ff */
[----:B------:R-:W-:Y:S02]  /*1ad0*/  LOP3.LUT R3, R9, R3, RZ, 0x3c, !PT ;  /* 0x0000000309037212 */ /* 0x000fe400078e3cff */
[----:B------:R-:W-:Y:S02]  /*1ae0*/  LEA.HI.X R2, R2, R19, R13, 0x6, P0 ;  /* 0x0000001302027211 */ /* 0x000fe400000f340d */
[----:B-1----:R-:W-:Y:S02]  /*1af0*/  LEA R6, P1, R0, c[0x0][0x1f8], 0x1 ;  /* 0x00007e0000067a11 */ /* 0x002fe400078208ff */
[----:B------:R-:W-:-:S02]  /*1b00*/  LOP3.LUT P0, RZ, R8, 0x4, RZ, 0xc0, !PT ;  /* 0x0000000408ff7812 */ /* 0x000fc4000780c0ff */
[----:B------:R-:W-:Y:S01]  /*1b10*/  LEA.HI.X R7, R0, c[0x0][0x1fc], R2, 0x1, P1 ;  /* 0x00007f0000077a11 */ /* 0x000fe200008f0c02 */
[----:B------:R-:W-:Y:S01]  /*1b20*/  IMAD.SHL.U32 R0, R92, 0x20, RZ ;  /* 0x000000205c007824 */ /* 0x000fe200078e00ff */
[----:B------:R-:W-:Y:S01]  /*1b30*/  SEL R2, RZ, 0x8, P3 ;  /* 0x00000008ff027807 */ /* 0x000fe20001800000 */
[----:B--2---:R-:W-:Y:S01]  /*1b40*/  IMAD.SHL.U32 R4, R16, 0x40, RZ ;  /* 0x0000004010047824 */ /* 0x004fe200078e00ff */
[----:B------:R-:W-:-:S04]  /*1b50*/  DEPBAR.LE SB0, 0x1 ;  /* 0x000080400000791a */ /* 0x000fc80000000000 */
[----:B------:R-:W-:Y:S01]  /*1b60*/  LOP3.LUT R4, R3, 0xfffffe00, R4, 0xf8, !PT ;  /* 0xfffffe0003047812 */ /* 0x000fe200078ef804 */
[----:B------:R-:W-:Y:S01]  /*1b70*/  IMAD.MOV.U32 R3, RZ, RZ, c[0x0][0x208] ;  /* 0x00008200ff037624 */ /* 0x000fe200078e00ff */
[----:B------:R-:W-:Y:S01]  /*1b80*/  MOV R5, c[0x0][0x20c] ;  /* 0x0000830000057a02 */ /* 0x000fe20000000f00 */
[----:B------:R-:W-:Y:S01]  /*1b90*/  IMAD.IADD R10, R10, 0x1, R2 ;  /* 0x000000010a0a7824 */ /* 0x000fe200078e0202 */
[----:B------:R-:W-:Y:S01]  /*1ba0*/  LOP3.LUT R0, R0, 0x7ffffc00, RZ, 0xc0, !PT ;  /* 0x7ffffc0000007812 */ /* 0x000fe200078ec0ff */
[----:B------:R-:W-:Y:S01]  /*1bb0*/  IMAD.MOV.U32 R2, RZ, RZ, -0x40 ;  /* 0xffffffc0ff027424 */ /* 0x000fe200078e00ff */
[----:B------:R-:W-:Y:S01]  /*1bc0*/  BAR.SYNC.DEFER_BLOCKING 0x0 ;  /* 0x0000000000007b1d */ /* 0x000fe20000010000 */
[C---:B------:R-:W-:Y:S01]  /*1bd0*/  LEA R8, P1, R3.reuse, R6, 0x6 ;  /* 0x0000000603087211 */ /* 0x040fe200078230ff */
[C---:B------:R-:W-:Y:S01]  /*1be0*/  IMAD.SHL.U32 R237, R4.reuse, 0x2, RZ ;  /* 0x0000000204ed7824 */ /* 0x040fe200078e00ff */
[----:B------:R-:W-:Y:S01]  /*1bf0*/  IADD3 R220, R4, R0, RZ ;  /* 0x0000000004dc7210 */ /* 0x000fe20007ffe0ff */
[----:B------:R-:W-:Y:S01]  /*1c00*/  IMAD.MOV.U32 R0, RZ, RZ, 0x20 ;  /* 0x00000020ff007424 */ /* 0x000fe200078e00ff */
[----:B------:R-:W-:Y:S01]  /*1c10*/  LEA.HI.X R9, R3, R7, R5, 0x6, P1 ;  /* 0x0000000703097211 */ /* 0x000fe200008f3405 */
[----:B------:R-:W-:Y:S01]  /*1c20*/  IMAD.MOV.U32 R5, RZ, RZ, 0x10 ;  /* 0x00000010ff057424 */ /* 0x000fe200078e00ff */
[C---:B------:R-:W-:Y:S01]  /*1c30*/  LEA R228, R220.reuse, 0x100, 0x1 ;  /* 0x00000100dce47811 */ /* 0x040fe200078e08ff */
[----:B------:R-:W-:Y:S01]  /*1c40*/  IMAD.SHL.U32 R220, R220, 0x2, RZ ;  /* 0x00000002dcdc7824 */ /* 0x000fe200078e00ff */
[----:B------:R-:W-:-:S02]  /*1c50*/  SEL R0, R0, 0xffffffe0, !P0 ;  /* 0xffffffe000007807 */ /* 0x000fc40004000000 */
[----:B------:R-:W-:Y:S02]  /*1c60*/  SEL R5, R5, 0xfffffff0, !P2 ;  /* 0xfffffff005057807 */ /* 0x000fe40005000000 */
[----:B------:R-:W-:Y:S01]  /*1c70*/  IADD3 R3, -R23, UR4, RZ ;  /* 0x0000000417037c10 */ /* 0x000fe2000fffe1ff */
[----:B------:R-:W-:Y:S01]  /*1c80*/  IMAD R241, R0, 0x2, R237 ;  /* 0x0000000200f17824 */ /* 0x000fe200078e02ed */
[----:B------:R-:W-:Y:S01]  /*1c90*/  LOP3.LUT P2, RZ, R10, 0x2, RZ, 0xc0, !PT ;  /* 0x000000020aff7812 */ /* 0x000fe2000784c0ff */
[----:B------:R-:W-:Y:S01]  /*1ca0*/  IMAD R224, R5, 0x2, R228 ;  /* 0x0000000205e07824 */ /* 0x000fe200078e02e4 */
[C---:B------:R-:W-:Y:S02]  /*1cb0*/  LEA R228, R0.reuse, R228, 0x1 ;  /* 0x000000e400e47211 */ /* 0x040fe400078e08ff */
[C---:B------:R-:W-:Y:S01]  /*1cc0*/  ISETP.LT.OR P1, PT, R3.reuse, 0x1, P6 ;  /* 0x000000010300780c */ /* 0x040fe20003721670 */
[----:B------:R-:W-:Y:S01]  /*1cd0*/  IMAD R232, R0, 0x2, R224 ;  /* 0x0000000200e87824 */ /* 0x000fe200078e02e0 */
[----:B------:R-:W-:-:S02]  /*1ce0*/  ISETP.LT.OR P0, PT, R3, 0x1, !P2 ;  /* 0x000000010300780c */ /* 0x000fc40005701670 */
[----:B------:R-:W-:Y:S01]  /*1cf0*/  ISETP.LT.OR P2, PT, R3, 0x21, !P2 ;  /* 0x000000210300780c */ /* 0x000fe20005741670 */
[----:B------:R-:W-:Y:S01]  /*1d00*/  LDSM.16.M88.4 R168, [R220+0x100] ;  /* 0x00010000dca8783b */ /* 0x000fe20000000200 */
[----:B------:R-:W-:-:S03]  /*1d10*/  LEA R238, R5, R237, 0x1 ;  /* 0x000000ed05ee7211 */ /* 0x000fc600078e08ff */
[----:B------:R-:W-:Y:S02]  /*1d20*/  LDSM.16.M88.4 R188, [R220+0x4100] ;  /* 0x00410000dcbc783b */ /* 0x000fe40000000200 */
[----:B------:R-:W-:Y:S02]  /*1d30*/  IMAD R240, R0, 0x2, R238 ;  /* 0x0000000200f07824 */ /* 0x000fe400078e02ee */
[----:B------:R-:W-:Y:S04]  /*1d40*/  LDSM.16.M88.4 R204, [R220+0x8100] ;  /* 0x00810000dccc783b */ /* 0x000fe80000000200 */
[----:B------:R-:W-:Y:S04]  /*1d50*/  LDSM.16.M88.4 R172, [R224] ;  /* 0x00000000e0ac783b */ /* 0x000fe80000000200 */
[----:B------:R-:W-:Y:S04]  /*1d60*/  LDSM.16.M88.4 R192, [R224+0x4000] ;  /* 0x00400000e0c0783b */ /* 0x000fe80000000200 */
[----:B------:R-:W-:Y:S04]  /*1d70*/  LDSM.16.M88.4 R208, [R224+0x8000] ;  /* 0x00800000e0d0783b */ /* 0x000fe80000000200 */
[----:B------:R-:W-:Y:S04]  /*1d80*/  LDSM.16.M88.4 R180, [R228] ;  /* 0x00000000e4b4783b */ /* 0x000fe80000000200 */
[----:B------:R-:W-:Y:S04]  /*1d90*/  LDSM.16.M88.4 R196, [R228+0x4000] ;  /* 0x00400000e4c4783b */ /* 0x000fe80000000200 */
[----:B------:R-:W-:Y:S04]  /*1da0*/  LDSM.16.M88.4 R212, [R228+0x8000] ;  /* 0x00800000e4d4783b */ /* 0x000fe80000000200 */
[----:B------:R-:W-:Y:S04]  /*1db0*/  LDSM.16.M88.4 R184, [R232] ;  /* 0x00000000e8b8783b */ /* 0x000fe80000000200 */
[----:B------:R-:W-:Y:S04]  /*1dc0*/  LDSM.16.M88.4 R200, [R232+0x4000] ;  /* 0x00400000e8c8783b */ /* 0x000fe80000000200 */
[----:B------:R-:W-:Y:S04]  /*1dd0*/  LDSM.16.M88.4 R216, [R232+0x8000] ;  /* 0x00800000e8d8783b */ /* 0x000fe80000000200 */
[----:B------:R-:W-:Y:S04]  /*1de0*/  LDSM.16.M88.4 R220, [R220+0xc100] ;  /* 0x00c10000dcdc783b */ /* 0x000fe80000000200 */
[----:B------:R-:W-:Y:S04]  /*1df0*/  LDSM.16.M88.4 R224, [R224+0xc000] ;  /* 0x00c00000e0e0783b */ /* 0x000fe80000000200 */
[----:B------:R-:W-:Y:S04]  /*1e00*/  LDSM.16.M88.4 R228, [R228+0xc000] ;  /* 0x00c00000e4e4783b */ /* 0x000fe80000000200 */
[----:B------:R-:W-:Y:S04]  /*1e10*/  LDSM.16.M88.4 R232, [R232+0xc000] ;  /* 0x00c00000e8e8783b */ /* 0x000fe80000000200 */
[----:B------:R-:W-:Y:S06]  /*1e20*/  BAR.SYNC.DEFER_BLOCKING 0x0 ;  /* 0x0000000000007b1d */ /* 0x000fec0000010000 */
[----:B------:R-:W-:-:S04]  /*1e30*/  DEPBAR.LE SB0, 0x0 ;  /* 0x000080000000791a */ /* 0x000fc80000000000 */
[----:B------:R-:W-:Y:S06]  /*1e40*/  BAR.SYNC.DEFER_BLOCKING 0x0 ;  /* 0x0000000000007b1d */ /* 0x000fec0000010000 */
[----:B------:R-:W1:Y:S04]  /*1e50*/  LDSM.16.M88.4 R16, [R236+0x10100] ;  /* 0x01010000ec10783b */ /* 0x000e680000000200 */
[----:B------:R-:W2:Y:S04]  /*1e60*/  LDSM.16.M88.4 R28, [R236+0x10900] ;  /* 0x01090000ec1c783b */ /* 0x000ea80000000200 */
[----:B------:R-:W3:Y:S04]  /*1e70*/  LDSM.16.M88.4 R32, [R236+0x11100] ;  /* 0x01110000ec20783b */ /* 0x000ee80000000200 */
[----:B------:R-:W-:Y:S04]  /*1e80*/  LDSM.16.M88.4 R36, [R236+0x11900] ;  /* 0x01190000ec24783b */ /* 0x000fe80000000200 */
[----:B------:R-:W4:Y:S04]  /*1e90*/  LDSM.16.M88.4 R44, [R243] ;  /* 0x00000000f32c783b */ /* 0x000f280000000200 */
[----:B------:R-:W5:Y:S04]  /*1ea0*/  LDSM.16.M88.4 R56, [R243+0x800] ;  /* 0x00080000f338783b */ /* 0x000f680000000200 */
[----:B------:R-:W3:Y:S04]  /*1eb0*/  LDSM.16.M88.4 R64, [R243+0x1000] ;  /* 0x00100000f340783b */ /* 0x000ee80000000200 */
[----:B------:R-:W-:Y:S04]  /*1ec0*/  LDSM.16.M88.4 R76, [R243+0x1800] ;  /* 0x00180000f34c783b */ /* 0x000fe80000000200 */
[----:B------:R-:W-:Y:S01]  /*1ed0*/  @!PT LDS RZ, [RZ] ;  /* 0x00000000fffff984 */ /* 0x000fe20000000800 */
[----:B------:R-:W-:Y:S01]  /*1ee0*/  @!PT LDS RZ, [RZ] ;  /* 0x00000000fffff984 */ /* 0x000fe20000000800 */
[----:B------:R-:W-:Y:S01]  /*1ef0*/  @!PT LDS RZ, [RZ] ;  /* 0x00000000fffff984 */ /* 0x000fe20000000800 */
[----:B------:R3:W-:Y:S01]  /*1f00*/  LDGSTS.E.BYPASS.LTC128B.128 [R100+0x100], [R6.64], !P1 ;  /* 0x0010000006647fae */ /* 0x0007e2000c901d4c */
[----:B------:R-:W-:-:S03]  /*1f10*/  LOP3.LUT P1, RZ, R10, 0x4, RZ, 0xc0, !PT ;  /* 0x000000040aff7812 */ /* 0x000fc6000782c0ff */
[----:B------:R3:W-:Y:S01]  /*1f20*/  LDGSTS.E.BYPASS.LTC128B.128 [R100+0x2100], [R6.64+0x80], !P0 ;  /* 0x0210008006647fae */ /* 0x0007e2000c101d4c */
[C---:B------:R-:W-:Y:S02]  /*1f30*/  ISETP.LT.OR P0, PT, R3.reuse, 0x1, !P1 ;  /* 0x000000010300780c */ /* 0x040fe40004f01670 */
[----:B------:R-:W-:Y:S01]  /*1f40*/  ISETP.LT.OR P1, PT, R3, 0x21, !P1 ;  /* 0x000000210300780c */ /* 0x000fe20004f21670 */
[C---:B-1----:R-:W-:Y:S08]  /*1f50*/  HMMA.16816.F32.BF16 R12, R168.reuse, R16, RZ ;  /* 0x00000010a80c723c */ /* 0x042ff000000418ff */
[----:B------:R-:W-:Y:S02]  /*1f60*/  HMMA.16816.F32.BF16 R16, R168, R18, RZ ;  /* 0x00000012a810723c */ /* 0x000fe400000418ff */
[----:B------:R1:W-:Y:S01]  /*1f70*/  LDGSTS.E.BYPASS.LTC128B.128 [R100+0x4100], [R6.64+0x100], !P0 ;  /* 0x0410010006647fae */ /* 0x0003e2000c101d4c */
[----:B------:R-:W-:-:S04]  /*1f80*/  LOP3.LUT P0, RZ, R25, 0x4, RZ, 0xc0, !PT ;  /* 0x0000000419ff7812 */ /* 0x000fc8000780c0ff */
[----:B------:R-:W-:Y:S01]  /*1f90*/  SEL R2, R2, 0x40, P0 ;  /* 0x0000004002027807 */ /* 0x000fe20000000000 */
[C---:B--2---:R-:W-:Y:S01]  /*1fa0*/  HMMA.16816.F32.BF16 R24, R168.reuse, R30, RZ ;  /* 0x0000001ea818723c */ /* 0x044fe200000418ff */
[----:B------:R-:W-:Y:S02]  /*1fb0*/  LOP3.LUT P0, RZ, R10, 0x8, RZ, 0xc0, !PT ;  /* 0x000000080aff7812 */ /* 0x000fe4000780c0ff */
[----:B------:R-:W-:Y:S01]  /*1fc0*/  IADD3 R239, R2, R243, RZ ;  /* 0x000000f302ef7210 */ /* 0x000fe20007ffe0ff */
[----:B------:R-:W-:Y:S01]  /*1fd0*/  IMAD.IADD R242, R236, 0x1, R2 ;  /* 0x00000001ecf27824 */ /* 0x000fe200078e0202 */
[C---:B------:R-:W-:Y:S02]  /*1fe0*/  ISETP.LT.OR P5, PT, R3.reuse, 0x1, !P0 ;  /* 0x000000010300780c */ /* 0x040fe400047a1670 */
[C---:B------:R-:W-:Y:S01]  /*1ff0*/  ISETP.LT.OR P0, PT, R3.reuse, 0x21, !P0 ;  /* 0x000000210300780c */ /* 0x040fe20004701670 */
[C---:B---3--:R-:W-:Y:S08]  /*2000*/  HMMA.16816.F32.BF16 R40, R168.reuse, R32, RZ ;  /* 0x00000020a828723c */ /* 0x048ff000000418ff */
[----:B------:R-:W-:Y:S02]  /*2010*/  HMMA.16816.F32.BF16 R20, R168, R28, RZ ;  /* 0x0000001ca814723c */ /* 0x000fe400000418ff */
[----:B------:R1:W-:Y:S01]  /*2020*/  LDGSTS.E.BYPASS.LTC128B.128 [R100+0x6100], [R6.64+0x180], !P5 ;  /* 0x0610018006647fae */ /* 0x0003e2000e901d4c */
[----:B------:R-:W-:-:S05]  /*2030*/  ISETP.LT.OR P5, PT, R3, 0x21, P6 ;  /* 0x000000210300780c */ /* 0x000fca00037a1670 */
[----:B------:R-:W-:Y:S08]  /*2040*/  HMMA.16816.F32.BF16 R48, R168, R34, RZ ;  /* 0x00000022a830723c */ /* 0x000ff000000418ff */
[----:B------:R2:W-:Y:S01]  /*2050*/  LDGSTS.E.BYPASS.LTC128B.128 [R100+0x1100], [R8.64], !P5 ;  /* 0x0110000008647fae */ /* 0x0005e2000e901d4c */
[----:B----4-:R-:W-:Y:S01]  /*2060*/  HMMA.16816.F32.BF16 R12, R172, R44, R12 ;  /* 0x0000002cac0c723c */ /* 0x010fe2000004180c */
[----:B------:R-:W-:-:S02]  /*2070*/  ISETP.NE.AND P5, PT, R11, RZ, PT ;  /* 0x000000ff0b00720c */ /* 0x000fc40003fa5270 */
[----:B------:R2:W-:Y:S04]  /*2080*/  LDGSTS.E.BYPASS.LTC128B.128 [R100+0x3100], [R8.64+0x80], !P2 ;  /* 0x0310008008647fae */ /* 0x0005e8000d101d4c */
[----:B------:R2:W-:Y:S01]  /*2090*/  LDGSTS.E.BYPASS.LTC128B.128 [R100+0x5100], [R8.64+0x100], !P1 ;  /* 0x0510010008647fae */ /* 0x0005e2000c901d4c */
[C---:B------:R-:W-:Y:S03]  /*20a0*/  HMMA.16816.F32.BF16 R52, R168.reuse, R36, RZ ;  /* 0x00000024a834723c */ /* 0x040fe600000418ff */
[----:B------:R2:W-:Y:S04]  /*20b0*/  LDGSTS.E.BYPASS.LTC128B.128 [R100+0x7100], [R8.64+0x180], !P0 ;  /* 0x0710018008647fae */ /* 0x0005e8000c101d4c */
[----:B------:R-:W3:Y:S01]  /*20c0*/  LDSM.16.M88.4 R68, [R242+0x10100] ;  /* 0x01010000f244783b */ /* 0x000ee20000000200 */
[----:B------:R-:W-:Y:S03]  /*20d0*/  HMMA.16816.F32.BF16 R28, R168, R38, RZ ;  /* 0x00000026a81c723c */ /* 0x000fe600000418ff */
[----:B------:R-:W4:Y:S04]  /*20e0*/  LDSM.16.M88.4 R60, [R242+0x10900] ;  /* 0x01090000f23c783b */ /* 0x000f280000000200 */
[----:B------:R-:W1:Y:S01]  /*20f0*/  LDSM.16.M88.4 R72, [R242+0x11100] ;  /* 0x01110000f248783b */ /* 0x000e620000000200 */
[C---:B-----5:R-:W-:Y:S03]  /*2100*/  HMMA.16816.F32.BF16 R32, R172.reuse, R58, R24 ;  /* 0x0000003aac20723c */ /* 0x060fe60000041818 */
[----:B------:R-:W5:Y:S04]  /*2110*/  LDSM.16.M88.4 R88, [R239] ;  /* 0x00000000ef58783b */ /* 0x000f680000000200 */
[----:B------:R-:W1:Y:S01]  /*2120*/  LDSM.16.M88.4 R80, [R242+0x11900] ;  /* 0x01190000f250783b */ /* 0x000e620000000200 */
[C---:B------:R-:W-:Y:S03]  /*2130*/  HMMA.16816.F32.BF16 R36, R172.reuse, R64, R40 ;  /* 0x00000040ac24723c */ /* 0x040fe60000041828 */
[----:B------:R-:W-:Y:S04]  /*2140*/  LDSM.16.M88.4 R84, [R239+0x1800] ;  /* 0x00180000ef54783b */ /* 0x000fe80000000200 */
[----:B------:R-:W0:Y:S01]  /*2150*/  LDGDEPBAR ;  /* 0x00000000000079af */ /* 0x000e220000000000 */
[C---:B--2---:R-:W-:Y:S08]  /*2160*/  HMMA.16816.F32.BF16 R8, R172.reuse, R46, R16 ;  /* 0x0000002eac08723c */ /* 0x044ff00000041810 */
[C---:B------:R-:W-:Y:S01]  /*2170*/  HMMA.16816.F32.BF16 R16, R172.reuse, R56, R20 ;  /* 0x00000038ac10723c */ /* 0x040fe20000041814 */
[----:B------:R-:W-:Y:S07]  /*2180*/  LDSM.16.M88.4 R56, [R239+0x1000] ;  /* 0x00100000ef38783b */ /* 0x000fee0000000200 */
[----:B------:R-:W-:Y:S01]  /*2190*/  HMMA.16816.F32.BF16 R40, R172, R66, R48 ;  /* 0x00000042ac28723c */ /* 0x000fe20000041830 */
[----:B------:R-:W2:Y:S04]  /*21a0*/  LDSM.16.M88.4 R48, [R239+0x800] ;  /* 0x00080000ef30783b */ /* 0x000ea80000000200 */
[----:B------:R-:W-:Y:S03]  /*21b0*/  LDSM.16.M88.4 R64, [R236+0x13900] ;  /* 0x01390000ec40783b */ /* 0x000fe60000000200 */
[----:B---3--:R-:W-:Y:S08]  /*21c0*/  HMMA.16816.F32.BF16 R20, R180, R68, R12 ;  /* 0x00000044b414723c */ /* 0x008ff0000004180c */
[C---:B------:R-:W-:Y:S01]  /*21d0*/  HMMA.16816.F32.BF16 R44, R172.reuse, R76, R52 ;  /* 0x0000004cac2c723c */ /* 0x040fe20000041834 */
[----:B------:R-:W-:Y:S07]  /*21e0*/  LDSM.16.M88.4 R52, [R236+0x12900] ;  /* 0x01290000ec34783b */ /* 0x000fee0000000200 */
[----:B------:R-:W-:Y:S01]  /*21f0*/  HMMA.16816.F32.BF16 R28, R172, R78, R28 ;  /* 0x0000004eac1c723c */ /* 0x000fe2000004181c */
[----:B------:R-:W3:Y:S07]  /*2200*/  LDSM.16.M88.4 R76, [R236+0x12100] ;  /* 0x01210000ec4c783b */ /* 0x000eee0000000200 */
[C---:B------:R-:W-:Y:S01]  /*2210*/  HMMA.16816.F32.BF16 R12, R180.reuse, R70, R8 ;  /* 0x00000046b40c723c */ /* 0x040fe20000041808 */
[----:B------:R-:W-:Y:S07]  /*2220*/  LDSM.16.M88.4 R68, [R239+0x2000] ;  /* 0x00200000ef44783b */ /* 0x000fee0000000200 */
[C---:B----4-:R-:W-:Y:S08]  /*2230*/  HMMA.16816.F32.BF16 R32, R180.reuse, R62, R32 ;  /* 0x0000003eb420723c */ /* 0x050ff00000041820 */
[C---:B------:R-:W-:Y:S01]  /*2240*/  HMMA.16816.F32.BF16 R8, R180.reuse, R60, R16 ;  /* 0x0000003cb408723c */ /* 0x040fe20000041810 */
[----:B------:R-:W4:Y:S07]  /*2250*/  LDSM.16.M88.4 R60, [R236+0x13100] ;  /* 0x01310000ec3c783b */ /* 0x000f2e0000000200 */
[C---:B-1----:R-:W-:Y:S08]  /*2260*/  HMMA.16816.F32.BF16 R36, R180.reuse, R72, R36 ;  /* 0x00000048b424723c */ /* 0x042ff00000041824 */
[----:B------:R-:W-:Y:S01]  /*2270*/  HMMA.16816.F32.BF16 R40, R180, R74, R40 ;  /* 0x0000004ab428723c */ /* 0x000fe20000041828 */
[----:B------:R-:W-:Y:S07]  /*2280*/  LDSM.16.M88.4 R72, [R242+0x13900] ;  /* 0x01390000f248783b */ /* 0x000fee0000000200 */
[----:B-----5:R-:W-:Y:S08]  /*2290*/  HMMA.16816.F32.BF16 R20, R184, R88, R20 ;  /* 0x00000058b814723c */ /* 0x020ff00000041814 */
[C---:B------:R-:W-:Y:S08]  /*22a0*/  HMMA.16816.F32.BF16 R44, R180.reuse, R80, R44 ;  /* 0x00000050b42c723c */ /* 0x040ff0000004182c */
[----:B------:R-:W-:Y:S01]  /*22b0*/  HMMA.16816.F32.BF16 R28, R180, R82, R28 ;  /* 0x00000052b41c723c */ /* 0x000fe2000004181c */
[----:B------:R-:W1:Y:S07]  /*22c0*/  LDSM.16.M88.4 R80, [R243+0x2000] ;  /* 0x00200000f350783b */ /* 0x000e6e0000000200 */
[C---:B------:R-:W-:Y:S01]  /*22d0*/  HMMA.16816.F32.BF16 R24, R184.reuse, R90, R12 ;  /* 0x0000005ab818723c */ /* 0x040fe2000004180c */
[----:B------:R-:W-:Y:S07]  /*22e0*/  LDSM.16.M88.4 R88, [R243+0x3800] ;  /* 0x00380000f358783b */ /* 0x000fee0000000200 */
[C---:B--2---:R-:W-:Y:S08]  /*22f0*/  HMMA.16816.F32.BF16 R32, R184.reuse, R50, R32 ;  /* 0x00000032b820723c */ /* 0x044ff00000041820 */
[C---:B------:R-:W-:Y:S01]  /*2300*/  HMMA.16816.F32.BF16 R16, R184.reuse, R48, R8 ;  /* 0x00000030b810723c */ /* 0x040fe20000041808 */
[----:B------:R-:W2:Y:S07]  /*2310*/  LDSM.16.M88.4 R48, [R243+0x2800] ;  /* 0x00280000f330783b */ /* 0x000eae0000000200 */
[C---:B------:R-:W-:Y:S08]  /*2320*/  HMMA.16816.F32.BF16 R36, R184.reuse, R56, R36 ;  /* 0x00000038b824723c */ /* 0x040ff00000041824 */
[----:B------:R-:W-:Y:S01]  /*2330*/  HMMA.16816.F32.BF16 R40, R184, R58, R40 ;  /* 0x0000003ab828723c */ /* 0x000fe20000041828 */
[----:B------:R-:W5:Y:S07]  /*2340*/  LDSM.16.M88.4 R56, [R243+0x3000] ;  /* 0x00300000f338783b */ /* 0x000f6e0000000200 */
[----:B---3--:R-:W-:Y:S08]  /*2350*/  HMMA.16816.F32.BF16 R8, R188, R76, R20 ;  /* 0x0000004cbc08723c */ /* 0x008ff00000041814 */
[C---:B------:R-:W-:Y:S08]  /*2360*/  HMMA.16816.F32.BF16 R44, R184.reuse, R84, R44 ;  /* 0x00000054b82c723c */ /* 0x040ff0000004182c */
[----:B------:R-:W-:Y:S01]  /*2370*/  HMMA.16816.F32.BF16 R12, R184, R86, R28 ;  /* 0x00000056b80c723c */ /* 0x000fe2000004181c */
[----:B------:R-:W3:Y:S07]  /*2380*/  LDSM.16.M88.4 R84, [R242+0x12100] ;  /* 0x01210000f254783b */ /* 0x000eee0000000200 */
[C---:B------:R-:W-:Y:S01]  /*2390*/  HMMA.16816.F32.BF16 R20, R188.reuse, R78, R24 ;  /* 0x0000004ebc14723c */ /* 0x040fe20000041818 */
[----:B------:R-:W-:Y:S07]  /*23a0*/  LDSM.16.M88.4 R76, [R239+0x3800] ;  /* 0x00380000ef4c783b */ /* 0x000fee0000000200 */
[C---:B------:R-:W-:Y:S08]  /*23b0*/  HMMA.16816.F32.BF16 R24, R188.reuse, R54, R32 ;  /* 0x00000036bc18723c */ /* 0x040ff00000041820 */
[C---:B----4-:R-:W-:Y:S08]  /*23c0*/  HMMA.16816.F32.BF16 R36, R188.reuse, R60, R36 ;  /* 0x0000003cbc24723c */ /* 0x050ff00000041824 */
[----:B------:R-:W-:Y:S01]  /*23d0*/  HMMA.16816.F32.BF16 R40, R188, R62, R40 ;  /* 0x0000003ebc28723c */ /* 0x000fe20000041828 */
[----:B------:R-:W-:Y:S07]  /*23e0*/  LDSM.16.M88.4 R60, [R242+0x13100] ;  /* 0x01310000f23c783b */ /* 0x000fee0000000200 */
[----:B-1----:R-:W-:Y:S08]  /*23f0*/  HMMA.16816.F32.BF16 R28, R192, R80, R8 ;  /* 0x00000050c01c723c */ /* 0x002ff00000041808 */
[C---:B------:R-:W-:Y:S01]  /*2400*/  HMMA.16816.F32.BF16 R16, R188.reuse, R52, R16 ;  /* 0x00000034bc10723c */ /* 0x040fe20000041810 */
[----:B------:R-:W1:Y:S07]  /*2410*/  LDSM.16.M88.4 R52, [R242+0x12900] ;  /* 0x01290000f234783b */ /* 0x000e6e0000000200 */
[C---:B------:R-:W-:Y:S08]  /*2420*/  HMMA.16816.F32.BF16 R44, R188.reuse, R64, R44 ;  /* 0x00000040bc2c723c */ /* 0x040ff0000004182c */
[----:B------:R-:W-:Y:S01]  /*2430*/  HMMA.16816.F32.BF16 R12, R188, R66, R12 ;  /* 0x00000042bc0c723c */ /* 0x000fe2000004180c */
[----:B------:R-:W-:Y:S07]  /*2440*/  LDSM.16.M88.4 R64, [R236+0x15100] ;  /* 0x01510000ec40783b */ /* 0x000fee0000000200 */
[C---:B------:R-:W-:Y:S01]  /*2450*/  HMMA.16816.F32.BF16 R8, R192.reuse, R82, R20 ;  /* 0x00000052c008723c */ /* 0x040fe20000041814 */
[----:B------:R-:W-:Y:S07]  /*2460*/  LDSM.16.M88.4 R80, [R243+0x4000] ;  /* 0x00400000f350783b */ /* 0x000fee0000000200 */
[C---:B--2---:R-:W-:Y:S08]  /*2470*/  HMMA.16816.F32.BF16 R24, R192.reuse, R50, R24 ;  /* 0x00000032c018723c */ /* 0x044ff00000041818 */
[C---:B-----5:R-:W-:Y:S08]  /*2480*/  HMMA.16816.F32.BF16 R36, R192.reuse, R56, R36 ;  /* 0x00000038c024723c */ /* 0x060ff00000041824 */
[----:B------:R-:W-:Y:S01]  /*2490*/  HMMA.16816.F32.BF16 R40, R192, R58, R40 ;  /* 0x0000003ac028723c */ /* 0x000fe20000041828 */
[----:B------:R-:W-:Y:S07]  /*24a0*/  LDSM.16.M88.4 R56, [R239+0x3000] ;  /* 0x00300000ef38783b */ /* 0x000fee0000000200 */
[----:B---3--:R-:W-:Y:S08]  /*24b0*/  HMMA.16816.F32.BF16 R32, R196, R84, R28 ;  /* 0x00000054c420723c */ /* 0x008ff0000004181c */
[C---:B------:R-:W-:Y:S01]  /*24c0*/  HMMA.16816.F32.BF16 R20, R192.reuse, R48, R16 ;  /* 0x00000030c014723c */ /* 0x040fe20000041810 */
[----:B------:R-:W2:Y:S07]  /*24d0*/  LDSM.16.M88.4 R48, [R239+0x2800] ;  /* 0x00280000ef30783b */ /* 0x000eae0000000200 */
[C---:B------:R-:W-:Y:S08]  /*24e0*/  HMMA.16816.F32.BF16 R44, R192.reuse, R88, R44 ;  /* 0x00000058c02c723c */ /* 0x040ff0000004182c */
[----:B------:R-:W-:Y:S01]  /*24f0*/  HMMA.16816.F32.BF16 R28, R192, R90, R12 ;  /* 0x0000005ac01c723c */ /* 0x000fe2000004180c */
[----:B------:R-:W3:Y:S07]  /*2500*/  LDSM.16.M88.4 R88, [R236+0x14100] ;  /* 0x01410000ec58783b */ /* 0x000eee0000000200 */
[C---:B------:R-:W-:Y:S01]  /*2510*/  HMMA.16816.F32.BF16 R16, R196.reuse, R86, R8 ;  /* 0x00000056c410723c */ /* 0x040fe20000041808 */
[----:B------:R-:W-:Y:S07]  /*2520*/  LDSM.16.M88.4 R84, [R236+0x15900] ;  /* 0x01590000ec54783b */ /* 0x000fee0000000200 */
[C---:B-1----:R-:W-:Y:S08]  /*2530*/  HMMA.16816.F32.BF16 R8, R196.reuse, R54, R24 ;  /* 0x00000036c408723c */ /* 0x042ff00000041818 */
[C---:B------:R-:W-:Y:S08]  /*2540*/  HMMA.16816.F32.BF16 R24, R196.reuse, R60, R36 ;  /* 0x0000003cc418723c */ /* 0x040ff00000041824 */
[----:B------:R-:W-:Y:S01]  /*2550*/  HMMA.16816.F32.BF16 R40, R196, R62, R40 ;  /* 0x0000003ec428723c */ /* 0x000fe20000041828 */
[----:B------:R-:W-:Y:S07]  /*2560*/  LDSM.16.M88.4 R60, [R243+0x5000] ;  /* 0x00500000f33c783b */ /* 0x000fee0000000200 */
[----:B------:R-:W-:Y:S08]  /*2570*/  HMMA.16816.F32.BF16 R36, R200, R68, R32 ;  /* 0x00000044c824723c */ /* 0x000ff00000041820 */
        /* <DEDUP_REMOVED lines=8> */
[----:B------:R-:W-:Y:S08]  /*2600*/  HMMA.16816.F32.BF16 R8, R200, R58, R40 ;  /* 0x0000003ac808723c */ /* 0x000ff00000041828 */
[----:B---3--:R-:W-:Y:S08]  /*2610*/  HMMA.16816.F32.BF16 R36, R204, R88, R36 ;  /* 0x00000058cc24723c */ /* 0x008ff00000041824 */
[C---:B------:R-:W-:Y:S01]  /*2620*/  HMMA.16816.F32.BF16 R20, R200.reuse, R48, R12 ;  /* 0x00000030c814723c */ /* 0x040fe2000004180c */
[----:B------:R-:W-:Y:S07]  /*2630*/  LDSM.16.M88.4 R48, [R243+0x4800] ;  /* 0x00480000f330783b */ /* 0x000fee0000000200 */
[C---:B------:R-:W-:Y:S01]  /*2640*/  HMMA.16816.F32.BF16 R12, R200.reuse, R56, R24 ;  /* 0x00000038c80c723c */ /* 0x040fe20000041818 */
[----:B------:R-:W-:Y:S07]  /*2650*/  LDSM.16.M88.4 R56, [R242+0x14900] ;  /* 0x01490000f238783b */ /* 0x000fee0000000200 */
[C---:B------:R-:W-:Y:S08]  /*2660*/  HMMA.16816.F32.BF16 R44, R200.reuse, R76, R44 ;  /* 0x0000004cc82c723c */ /* 0x040ff0000004182c */
[----:B------:R-:W-:Y:S01]  /*2670*/  HMMA.16816.F32.BF16 R40, R200, R78, R32 ;  /* 0x0000004ec828723c */ /* 0x000fe20000041820 */
[----:B------:R-:W2:Y:S07]  /*2680*/  LDSM.16.M88.4 R76, [R242+0x14100] ;  /* 0x01410000f24c783b */ /* 0x000eae0000000200 */
[C---:B-1----:R-:W-:Y:S08]  /*2690*/  HMMA.16816.F32.BF16 R24, R204.reuse, R54, R16 ;  /* 0x00000036cc18723c */ /* 0x042ff00000041810 */
[----:B------:R-:W-:Y:S08]  /*26a0*/  HMMA.16816.F32.BF16 R16, R204, R66, R8 ;  /* 0x00000042cc10723c */ /* 0x000ff00000041808 */
[----:B------:R-:W-:Y:S08]  /*26b0*/  HMMA.16816.F32.BF16 R8, R208, R80, R36 ;  /* 0x00000050d008723c */ /* 0x000ff00000041824 */
[C---:B------:R-:W-:Y:S08]  /*26c0*/  HMMA.16816.F32.BF16 R32, R204.reuse, R90, R28 ;  /* 0x0000005acc20723c */ /* 0x040ff0000004181c */
[C---:B------:R-:W-:Y:S01]  /*26d0*/  HMMA.16816.F32.BF16 R28, R204.reuse, R52, R20 ;  /* 0x00000034cc1c723c */ /* 0x040fe20000041814 */
[----:B------:R-:W-:Y:S07]  /*26e0*/  LDSM.16.M88.4 R52, [R236+0x16100] ;  /* 0x01610000ec34783b */ /* 0x000fee0000000200 */
[----:B------:R-:W-:Y:S01]  /*26f0*/  HMMA.16816.F32.BF16 R20, R204, R64, R12 ;  /* 0x00000040cc14723c */ /* 0x000fe2000004180c */
[----:B------:R-:W1:Y:S07]  /*2700*/  LDSM.16.M88.4 R64, [R242+0x15100] ;  /* 0x01510000f240783b */ /* 0x000e6e0000000200 */
[----:B--2---:R-:W-:Y:S08]  /*2710*/  HMMA.16816.F32.BF16 R8, R212, R76, R8 ;  /* 0x0000004cd408723c */ /* 0x004ff00000041808 */
[----:B------:R-:W-:Y:S08]  /*2720*/  HMMA.16816.F32.BF16 R12, R204, R84, R44 ;  /* 0x00000054cc0c723c */ /* 0x000ff0000004182c */
[C---:B------:R-:W-:Y:S08]  /*2730*/  HMMA.16816.F32.BF16 R20, R208.reuse, R60, R20 ;  /* 0x0000003cd014723c */ /* 0x040ff00000041814 */
[C---:B------:R-:W-:Y:S08]  /*2740*/  HMMA.16816.F32.BF16 R32, R208.reuse, R82, R32 ;  /* 0x00000052d020723c */ /* 0x040ff00000041820 */
[----:B------:R-:W-:Y:S08]  /*2750*/  HMMA.16816.F32.BF16 R28, R208, R48, R28 ;  /* 0x00000030d01c723c */ /* 0x000ff0000004181c */
[----:B------:R-:W-:Y:S08]  /*2760*/  HMMA.16816.F32.BF16 R8, R216, R68, R8 ;  /* 0x00000044d808723c */ /* 0x000ff00000041808 */
[----:B------:R-:W-:Y:S01]  /*2770*/  HMMA.16816.F32.BF16 R24, R208, R50, R24 ;  /* 0x00000032d018723c */ /* 0x000fe20000041818 */
[----:B------:R-:W-:Y:S07]  /*2780*/  LDSM.16.M88.4 R48, [R242+0x15900] ;  /* 0x01590000f230783b */ /* 0x000fee0000000200 */
[----:B------:R-:W-:Y:S08]  /*2790*/  HMMA.16816.F32.BF16 R36, R204, R86, R40 ;  /* 0x00000056cc24723c */ /* 0x000ff00000041828 */
[C---:B------:R-:W-:Y:S08]  /*27a0*/  HMMA.16816.F32.BF16 R44, R208.reuse, R62, R16 ;  /* 0x0000003ed02c723c */ /* 0x040ff00000041810 */
[----:B------:R-:W-:Y:S08]  /*27b0*/  HMMA.16816.F32.BF16 R40, R208, R72, R12 ;  /* 0x00000048d028723c */ /* 0x000ff0000004180c */
[C---:B-1----:R-:W-:Y:S01]  /*27c0*/  HMMA.16816.F32.BF16 R60, R212.reuse, R64, R20 ;  /* 0x00000040d43c723c */ /* 0x042fe20000041814 */
[----:B------:R-:W1:Y:S07]  /*27d0*/  LDSM.16.M88.4 R20, [R239+0x4800] ;  /* 0x00480000ef14783b */ /* 0x000e6e0000000200 */
[C---:B------:R-:W-:Y:S01]  /*27e0*/  HMMA.16816.F32.BF16 R12, R212.reuse, R78, R32 ;  /* 0x0000004ed40c723c */ /* 0x040fe20000041820 */
[----:B------:R-:W2:Y:S07]  /*27f0*/  LDSM.16.M88.4 R32, [R243+0x6000] ;  /* 0x00600000f320783b */ /* 0x000eae0000000200 */
[----:B------:R-:W-:Y:S08]  /*2800*/  HMMA.16816.F32.BF16 R16, R212, R56, R28 ;  /* 0x00000038d410723c */ /* 0x000ff0000004181c */
[----:B------:R-:W-:Y:S08]  /*2810*/  HMMA.16816.F32.BF16 R8, R220, R52, R8 ;  /* 0x00000034dc08723c */ /* 0x000ff00000041808 */
[C---:B------:R-:W-:Y:S01]  /*2820*/  HMMA.16816.F32.BF16 R24, R212.reuse, R58, R24 ;  /* 0x0000003ad418723c */ /* 0x040fe20000041818 */
[----:B------:R-:W3:Y:S07]  /*2830*/  LDSM.16.M88.4 R56, [R236+0x16900] ;  /* 0x01690000ec38783b */ /* 0x000eee0000000200 */
[----:B------:R-:W-:Y:S01]  /*2840*/  HMMA.16816.F32.BF16 R76, R212, R66, R44 ;  /* 0x00000042d44c723c */ /* 0x000fe2000004182c */
[----:B------:R-:W4:Y:S04]  /*2850*/  LDSM.16.M88.4 R44, [R242+0x16100] ;  /* 0x01610000f22c783b */ /* 0x000f280000000200 */
[----:B------:R-:W-:Y:S03]  /*2860*/  LDSM.16.M88.4 R64, [R243+0x7000] ;  /* 0x00700000f340783b */ /* 0x000fe60000000200 */
[----:B------:R-:W-:Y:S01]  /*2870*/  HMMA.16816.F32.BF16 R12, R216, R70, R12 ;  /* 0x00000046d80c723c */ /* 0x000fe2000004180c */
[----:B------:R-:W-:Y:S07]  /*2880*/  LDSM.16.M88.4 R68, [R236+0x17100] ;  /* 0x01710000ec44783b */ /* 0x000fee0000000200 */
[----:B------:R-:W-:Y:S01]  /*2890*/  HMMA.16816.F32.BF16 R36, R208, R74, R36 ;  /* 0x0000004ad024723c */ /* 0x000fe20000041824 */
[----:B------:R-:W5:Y:S07]  /*28a0*/  LDSM.16.M88.4 R72, [R239+0x5000] ;  /* 0x00500000ef48783b */ /* 0x000f6e0000000200 */
[----:B-1----:R-:W-:Y:S08]  /*28b0*/  HMMA.16816.F32.BF16 R16, R216, R20, R16 ;  /* 0x00000014d810723c */ /* 0x002ff00000041810 */
[----:B--2---:R-:W-:Y:S08]  /*28c0*/  HMMA.16816.F32.BF16 R8, R224, R32, R8 ;  /* 0x00000020e008723c */ /* 0x004ff00000041808 */
[----:B------:R-:W-:Y:S08]  /*28d0*/  HMMA.16816.F32.BF16 R28, R216, R22, R24 ;  /* 0x00000016d81c723c */ /* 0x000ff00000041818 */
[----:B------:R-:W-:Y:S01]  /*28e0*/  HMMA.16816.F32.BF16 R80, R212, R48, R40 ;  /* 0x00000030d450723c */ /* 0x000fe20000041828 */
[----:B------:R-:W1:Y:S07]  /*28f0*/  LDSM.16.M88.4 R40, [R243+0x6800] ;  /* 0x00680000f328783b */ /* 0x000e6e0000000200 */
[C---:B------:R-:W-:Y:S01]  /*2900*/  HMMA.16816.F32.BF16 R12, R220.reuse, R54, R12 ;  /* 0x00000036dc0c723c */ /* 0x040fe2000004180c */
[----:B------:R-:W2:Y:S07]  /*2910*/  LDSM.16.M88.4 R52, [R239+0x6000] ;  /* 0x00600000ef34783b */ /* 0x000eae0000000200 */
[----:B---3--:R-:W-:Y:S08]  /*2920*/  HMMA.16816.F32.BF16 R16, R220, R56, R16 ;  /* 0x00000038dc10723c */ /* 0x008ff00000041810 */
[----:B----4-:R-:W-:Y:S08]  /*2930*/  HMMA.16816.F32.BF16 R8, R228, R44, R8 ;  /* 0x0000002ce408723c */ /* 0x010ff00000041808 */
[----:B------:R-:W-:Y:S01]  /*2940*/  HMMA.16816.F32.BF16 R28, R220, R58, R28 ;  /* 0x0000003adc1c723c */ /* 0x000fe2000004181c */
[----:B------:R-:W-:Y:S07]  /*2950*/  LDSM.16.M88.4 R56, [R239+0x5800] ;  /* 0x00580000ef38783b */ /* 0x000fee0000000200 */
[----:B------:R-:W-:Y:S01]  /*2960*/  HMMA.16816.F32.BF16 R84, R212, R50, R36 ;  /* 0x00000032d454723c */ /* 0x000fe20000041824 */
[----:B------:R-:W3:Y:S07]  /*2970*/  LDSM.16.M88.4 R36, [R242+0x16900] ;  /* 0x01690000f224783b */ /* 0x000eee0000000200 */
[----:B------:R-:W-:Y:S08]  /*2980*/  HMMA.16816.F32.BF16 R12, R224, R34, R12 ;  /* 0x00000022e00c723c */ /* 0x000ff0000004180c */
[----:B-----5:R-:W-:Y:S01]  /*2990*/  HMMA.16816.F32.BF16 R48, R216, R72, R60 ;  /* 0x00000048d830723c */ /* 0x020fe2000004183c */
[----:B------:R-:W4:Y:S07]  /*29a0*/  LDSM.16.M88.4 R60, [R239+0x6800] ;  /* 0x00680000ef3c783b */ /* 0x000f2e0000000200 */
[----:B-1----:R-:W-:Y:S08]  /*29b0*/  HMMA.16816.F32.BF16 R24, R224, R40, R16 ;  /* 0x00000028e018723c */ /* 0x002ff00000041810 */
[----:B--2---:R-:W-:Y:S08]  /*29c0*/  HMMA.16816.F32.BF16 R16, R232, R52, R8 ;  /* 0x00000034e810723c */ /* 0x004ff00000041808 */
[----:B------:R-:W-:Y:S01]  /*29d0*/  HMMA.16816.F32.BF16 R8, R224, R42, R28 ;  /* 0x0000002ae008723c */ /* 0x000fe2000004181c */
[----:B------:R-:W-:Y:S07]  /*29e0*/  LDSM.16.M88.4 R40, [R243+0x7800] ;  /* 0x00780000f328783b */ /* 0x000fee0000000200 */
[----:B------:R-:W-:Y:S08]  /*29f0*/  HMMA.16816.F32.BF16 R20, R228, R46, R12 ;  /* 0x0000002ee414723c */ /* 0x000ff0000004180c */
[----:B------:R-:W-:Y:S01]  /*2a00*/  HMMA.16816.F32.BF16 R12, R220, R68, R48 ;  /* 0x00000044dc0c723c */ /* 0x000fe20000041830 */
[----:B------:R-:W1:Y:S01]  /*2a10*/  LDSM.16.M88.4 R48, [R242+0x17100] ;  /* 0x01710000f230783b */ /* 0x000e620000000200 */
[----:B------:R-:W-:-:S04]  /*2a20*/  FMUL.FTZ R2, R16, c[0x0][0x320] ;  /* 0x0000c80010027a20 */ /* 0x000fc80000410000 */
[----:B------:R2:W-:Y:S02]  /*2a30*/  MUFU.TANH R69, R2 ;  /* 0x0000000200457308 */ /* 0x0005e40000002400 */
[----:B------:R-:W-:Y:S08]  /*2a40*/  HMMA.16816.F32.BF16 R44, R216, R74, R76 ;  /* 0x0000004ad82c723c */ /* 0x000ff0000004184c */
[----:B---3--:R-:W-:Y:S01]  /*2a50*/  HMMA.16816.F32.BF16 R24, R228, R36, R24 ;  /* 0x00000024e418723c */ /* 0x008fe20000041818 */
[----:B--2---:R-:W-:-:S07]  /*2a60*/  FMUL.FTZ R2, R17, c[0x0][0x320] ;  /* 0x0000c80011027a20 */ /* 0x004fce0000410000 */
[----:B------:R-:W-:Y:S01]  /*2a70*/  HMMA.16816.F32.BF16 R8, R228, R38, R8 ;  /* 0x00000026e408723c */ /* 0x000fe20000041808 */
[----:B------:R-:W2:Y:S01]  /*2a80*/  LDSM.16.M88.4 R36, [R236+0x17900] ;  /* 0x01790000ec24783b */ /* 0x000ea20000000200 */
[----:B------:R3:W-:Y:S06]  /*2a90*/  MUFU.TANH R68, R2 ;  /* 0x0000000200447308 */ /* 0x0007ec0000002400 */
[----:B------:R-:W-:Y:S08]  /*2aa0*/  HMMA.16816.F32.BF16 R32, R232, R54, R20 ;  /* 0x00000036e820723c */ /* 0x000ff00000041814 */
[----:B------:R-:W-:Y:S01]  /*2ab0*/  HMMA.16816.F32.BF16 R20, R224, R64, R12 ;  /* 0x00000040e014723c */ /* 0x000fe2000004180c */
[----:B---3--:R-:W-:-:S04]  /*2ac0*/  FMUL.FTZ R2, R18, c[0x0][0x320] ;  /* 0x0000c80012027a20 */ /* 0x008fc80000410000 */
[----:B------:R3:W-:Y:S03]  /*2ad0*/  MUFU.TANH R6, R2 ;  /* 0x0000000200067308 */ /* 0x0007e60000002400 */
[----:B------:R-:W-:Y:S01]  /*2ae0*/  HMMA.16816.F32.BF16 R12, R220, R70, R44 ;  /* 0x00000046dc0c723c */ /* 0x000fe2000004182c */
[----:B------:R-:W5:Y:S07]  /*2af0*/  LDSM.16.M88.4 R44, [R239+0x7000] ;  /* 0x00700000ef2c783b */ /* 0x000f6e0000000200 */
[----:B------:R-:W-:Y:S01]  /*2b00*/  HMMA.16816.F32.BF16 R52, R216, R56, R80 ;  /* 0x00000038d834723c */ /* 0x000fe20000041850 */
[----:B------:R-:W-:-:S02]  /*2b10*/  FMUL.FTZ R34, R34, c[0x0][0x320] ;  /* 0x0000c80022227a20 */ /* 0x000fc40000410000 */
[----:B------:R-:W-:Y:S02]  /*2b20*/  FMUL.FTZ R35, R35, c[0x0][0x320] ;  /* 0x0000c80023237a20 */ /* 0x000fe40000410000 */
[----:B---3--:R-:W-:-:S03]  /*2b30*/  FMUL.FTZ R2, R19, c[0x0][0x320] ;  /* 0x0000c80013027a20 */ /* 0x008fc60000410000 */
[----:B------:R-:W-:Y:S01]  /*2b40*/  HMMA.16816.F32.BF16 R28, R216, R58, R84 ;  /* 0x0000003ad81c723c */ /* 0x000fe20000041854 */
[----:B------:R-:W3:Y:S07]  /*2b50*/  MUFU.TANH R59, R34 ;  /* 0x00000022003b7308 */ /* 0x000eee0000002400 */
[----:B----4-:R-:W-:Y:S01]  /*2b60*/  HMMA.16816.F32.BF16 R16, R232, R60, R24 ;  /* 0x0000003ce810723c */ /* 0x010fe20000041818 */
[----:B------:R4:W3:Y:S07]  /*2b70*/  MUFU.TANH R7, R2 ;  /* 0x0000000200077308 */ /* 0x0008ee0000002400 */
[----:B-1----:R-:W-:Y:S01]  /*2b80*/  HMMA.16816.F32.BF16 R24, R228, R48, R20 ;  /* 0x00000030e418723c */ /* 0x002fe20000041814 */
[----:B------:R-:W-:Y:S07]  /*2b90*/  MUFU.TANH R58, R35 ;  /* 0x00000023003a7308 */ /* 0x000fee0000002400 */
[----:B--2---:R-:W-:Y:S01]  /*2ba0*/  HMMA.16816.F32.BF16 R20, R220, R38, R28 ;  /* 0x00000026dc14723c */ /* 0x004fe2000004181c */
[----:B----4-:R-:W-:Y:S01]  /*2bb0*/  FMUL.FTZ R2, R32, c[0x0][0x320] ;  /* 0x0000c80020027a20 */ /* 0x010fe20000410000 */
[----:B------:R-:W-:Y:S03]  /*2bc0*/  LDSM.16.M88.4 R28, [R239+0x7800] ;  /* 0x00780000ef1c783b */ /* 0x000fe60000000200 */
[----:B------:R1:W2:Y:S03]  /*2bd0*/  MUFU.TANH R61, R2 ;  /* 0x00000002003d7308 */ /* 0x0002a60000002400 */
[----:B------:R-:W-:-:S02]  /*2be0*/  FMUL.FTZ R16, R16, c[0x0][0x320] ;  /* 0x0000c80010107a20 */ /* 0x000fc40000410000 */
[----:B------:R-:W-:Y:S02]  /*2bf0*/  FMUL.FTZ R17, R17, c[0x0][0x320] ;  /* 0x0000c80011117a20 */ /* 0x000fe40000410000 */
[----:B------:R-:W-:Y:S01]  /*2c00*/  FMUL.FTZ R18, R18, c[0x0][0x320] ;  /* 0x0000c80012127a20 */ /* 0x000fe20000410000 */
[----:B------:R-:W-:Y:S01]  /*2c10*/  MUFU.TANH R57, R16 ;  /* 0x0000001000397308 */ /* 0x000fe20000002400 */
[----:B------:R-:W-:Y:S02]  /*2c20*/  FMUL.FTZ R19, R19, c[0x0][0x320] ;  /* 0x0000c80013137a20 */ /* 0x000fe40000410000 */
[----:B-----5:R-:W-:Y:S01]  /*2c30*/  HMMA.16816.F32.BF16 R24, R232, R44, R24 ;  /* 0x0000002ce818723c */ /* 0x020fe20000041818 */
[----:B-1----:R-:W-:-:S04]  /*2c40*/  FMUL.FTZ R2, R33, c[0x0][0x320] ;  /* 0x0000c80021027a20 */ /* 0x002fc80000410000 */
[----:B------:R-:W-:Y:S03]  /*2c50*/  MUFU.TANH R56, R17 ;  /* 0x0000001100387308 */ /* 0x000fe60000002400 */
[----:B------:R-:W-:Y:S05]  /*2c60*/  HMMA.16816.F32.BF16 R32, R232, R62, R8 ;  /* 0x0000003ee820723c */ /* 0x000fea0000041808 */
[----:B------:R1:W4:Y:S03]  /*2c70*/  MUFU.TANH R60, R2 ;  /* 0x00000002003c7308 */ /* 0x0003260000002400 */
[----:B------:R-:W-:Y:S08]  /*2c80*/  HMMA.16816.F32.BF16 R8, R224, R66, R12 ;  /* 0x00000042e008723c */ /* 0x000ff0000004180c */
[----:B------:R-:W-:Y:S01]  /*2c90*/  HMMA.16816.F32.BF16 R12, R220, R36, R52 ;  /* 0x00000024dc0c723c */ /* 0x000fe20000041834 */
[----:B------:R-:W5:Y:S01]  /*2ca0*/  LDSM.16.M88.4 R36, [R242+0x17900] ;  /* 0x01790000f224783b */ /* 0x000f620000000200 */
[----:B------:R-:W2:Y:S01]  /*2cb0*/  MUFU.TANH R53, R18 ;  /* 0x0000001200357308 */ /* 0x000ea20000002400 */
[----:B------:R-:W-:Y:S01]  /*2cc0*/  FMUL.FTZ R24, R24, c[0x0][0x320] ;  /* 0x0000c80018187a20 */ /* 0x000fe20000410000 */
[----:B------:R-:W-:-:S04]  /*2cd0*/  DEPBAR.LE SB0, 0x0 ;  /* 0x000080000000791a */ /* 0x000fc80000000000 */
[----:B-1----:R-:W-:Y:S01]  /*2ce0*/  LOP3.LUT R2, R92, 0xffffffe0, RZ, 0xc0, !PT ;  /* 0xffffffe05c027812 */ /* 0x002fe200078ec0ff */
[----:B------:R-:W-:Y:S01]  /*2cf0*/  FMUL.FTZ R35, R35, c[0x0][0x320] ;  /* 0x0000c80023237a20 */ /* 0x000fe20000410000 */
[----:B------:R1:W-:Y:S01]  /*2d00*/  MUFU.TANH R52, R19 ;  /* 0x0000001300347308 */ /* 0x0003e20000002400 */
[----:B------:R-:W-:Y:S02]  /*2d10*/  FMUL.FTZ R32, R32, c[0x0][0x320] ;  /* 0x0000c80020207a20 */ /* 0x000fe40000410000 */
[----:B------:R-:W-:Y:S02]  /*2d20*/  IMAD.IADD R2, R132, 0x1, -R2 ;  /* 0x0000000184027824 */ /* 0x000fe400078e0a02 */
[----:B------:R-:W-:Y:S01]  /*2d30*/  FMUL.FTZ R33, R33, c[0x0][0x320] ;  /* 0x0000c80021217a20 */ /* 0x000fe20000410000 */
[----:B------:R-:W-:Y:S01]  /*2d40*/  HMMA.16816.F32.BF16 R8, R228, R50, R8 ;  /* 0x00000032e408723c */ /* 0x000fe20000041808 */
[----:B------:R-:W-:Y:S01]  /*2d50*/  FMUL.FTZ R34, R34, c[0x0][0x320] ;  /* 0x0000c80022227a20 */ /* 0x000fe20000410000 */
[----:B------:R-:W-:Y:S01]  /*2d60*/  SHF.R.S32.HI R3, RZ, 0x1f, R2 ;  /* 0x0000001fff037819 */ /* 0x000fe20000011402 */
[----:B------:R-:W-:Y:S01]  /*2d70*/  MUFU.TANH R49, R35 ;  /* 0x0000002300317308 */ /* 0x000fe20000002400 */
[----:B------:R-:W-:-:S02]  /*2d80*/  FMUL.FTZ R25, R25, c[0x0][0x320] ;  /* 0x0000c80019197a20 */ /* 0x000fc40000410000 */
[----:B------:R-:W-:Y:S01]  /*2d90*/  LEA.HI R3, R3, R2, RZ, 0x2 ;  /* 0x0000000203037211 */ /* 0x000fe200078f10ff */
[----:B------:R-:W-:Y:S01]  /*2da0*/  FMUL.FTZ R26, R26, c[0x0][0x320] ;  /* 0x0000c8001a1a7a20 */ /* 0x000fe20000410000 */
[C---:B------:R-:W-:Y:S01]  /*2db0*/  HMMA.16816.F32.BF16 R12, R224.reuse, R40, R12 ;  /* 0x00000028e00c723c */ /* 0x040fe2000004180c */
[----:B------:R-:W-:Y:S01]  /*2dc0*/  FMUL.FTZ R27, R27, c[0x0][0x320] ;  /* 0x0000c8001b1b7a20 */ /* 0x000fe20000410000 */
[----:B------:R-:W-:Y:S01]  /*2dd0*/  LOP3.LUT R3, R3, 0x7ffffffc, RZ, 0xc0, !PT ;  /* 0x7ffffffc03037812 */ /* 0x000fe200078ec0ff */
[----:B------:R-:W2:Y:S04]  /*2de0*/  MUFU.TANH R44, R32 ;  /* 0x00000020002c7308 */ /* 0x000ea80000002400 */
[----:B------:R-:W-:Y:S01]  /*2df0*/  IMAD.IADD R3, R2, 0x1, -R3 ;  /* 0x0000000102037824 */ /* 0x000fe200078e0a03 */
[----:B-1----:R-:W-:Y:S01]  /*2e00*/  HMMA.16816.F32.BF16 R16, R224, R42, R20 ;  /* 0x0000002ae010723c */ /* 0x002fe20000041814 */
[----:B------:R-:W-:Y:S01]  /*2e10*/  IMAD.U32 R2, RZ, RZ, UR4 ;  /* 0x00000004ff027e24 */ /* 0x000fe2000f8e00ff */
[----:B------:R-:W-:Y:S01]  /*2e20*/  @UP0 USHF.R.S32.HI UR4, URZ, 0x1f, UR14 ;  /* 0x0000001f3f040899 */ /* 0x000fe2000801140e */
[----:B------:R-:W1:Y:S02]  /*2e30*/  MUFU.TANH R32, R33 ;  /* 0x0000002100207308 */ /* 0x000e640000002400 */
[----:B------:R-:W-:Y:S01]  /*2e40*/  IMAD R2, R3, -0x2, R2 ;  /* 0xfffffffe03027824 */ /* 0x000fe200078e0202 */
[----:B------:R-:W-:-:S02]  /*2e50*/  @UP0 UIMAD UR4, UR4, UR16, UR15 ;  /* 0x00000010040402a4 */ /* 0x000fc4000f8e020f */
[----:B------:R-:W-:Y:S02]  /*2e60*/  HMMA.16816.F32.BF16 R20, R232, R46, R8 ;  /* 0x0000002ee814723c */ /* 0x000fe40000041808 */
[C---:B------:R-:W-:Y:S01]  /*2e70*/  ISETP.GT.AND P0, PT, R2.reuse, RZ, PT ;  /* 0x000000ff0200720c */ /* 0x040fe20003f04270 */
[----:B------:R3:W-:Y:S01]  /*2e80*/  MUFU.TANH R41, R24 ;  /* 0x0000001800297308 */ /* 0x0007e20000002400 */
[C---:B------:R-:W-:Y:S02]  /*2e90*/  ISETP.GT.AND P2, PT, R2.reuse, 0x1, PT ;  /* 0x000000010200780c */ /* 0x040fe40003f44270 */
[----:B------:R-:W-:Y:S02]  /*2ea0*/  ISETP.GT.AND P1, PT, R2, 0x8, PT ;  /* 0x000000080200780c */ /* 0x000fe40003f24270 */
[C---:B-----5:R-:W-:Y:S03]  /*2eb0*/  HMMA.16816.F32.BF16 R12, R228.reuse, R36, R12 ;  /* 0x00000024e40c723c */ /* 0x060fe6000004180c */
[----:B------:R-:W5:Y:S05]  /*2ec0*/  MUFU.TANH R48, R34 ;  /* 0x0000002200307308 */ /* 0x000f6a0000002400 */
[----:B------:R-:W-:Y:S01]  /*2ed0*/  HMMA.16816.F32.BF16 R8, R228, R38, R16 ;  /* 0x00000026e408723c */ /* 0x000fe20000041810 */
[----:B---3--:R-:W-:-:S02]  /*2ee0*/  FSEL R24, R59, -INF , P1 ;  /* 0xff8000003b187808 */ /* 0x008fc40000800000 */
[----:B------:R-:W3:Y:S05]  /*2ef0*/  MUFU.TANH R40, R25 ;  /* 0x0000001900287308 */ /* 0x000eea0000002400 */
[----:B------:R-:W-:Y:S02]  /*2f00*/  FMUL.FTZ R20, R20, c[0x0][0x320] ;  /* 0x0000c80014147a20 */ /* 0x000fe40000410000 */
[----:B------:R-:W-:Y:S02]  /*2f10*/  FMUL.FTZ R21, R21, c[0x0][0x320] ;  /* 0x0000c80015157a20 */ /* 0x000fe40000410000 */
[----:B------:R1:W-:Y:S01]  /*2f20*/  MUFU.TANH R35, R20 ;  /* 0x0000001400237308 */ /* 0x0003e20000002400 */
[----:B------:R-:W-:-:S02]  /*2f30*/  FMUL.FTZ R22, R22, c[0x0][0x320] ;  /* 0x0000c80016167a20 */ /* 0x000fc40000410000 */
[----:B------:R-:W-:Y:S01]  /*2f40*/  FMUL.FTZ R23, R23, c[0x0][0x320] ;  /* 0x0000c80017177a20 */ /* 0x000fe20000410000 */
[C---:B------:R-:W-:Y:S04]  /*2f50*/  HMMA.16816.F32.BF16 R16, R232.reuse, R28, R12 ;  /* 0x0000001ce810723c */ /* 0x040fe8000004180c */
[----:B------:R3:W3:Y:S03]  /*2f60*/  MUFU.TANH R37, R26 ;  /* 0x0000001a00257308 */ /* 0x0006e60000002400 */
[----:B------:R-:W-:Y:S01]  /*2f70*/  FSEL R15, R6, -INF , P0 ;  /* 0xff800000060f7808 */ /* 0x000fe20000000000 */
[----:B------:R-:W-:Y:S01]  /*2f80*/  HMMA.16816.F32.BF16 R28, R232, R30, R8 ;  /* 0x0000001ee81c723c */ /* 0x000fe20000041808 */
[----:B------:R-:W-:-:S02]  /*2f90*/  FSEL R6, R69, -INF , P0 ;  /* 0xff80000045067808 */ /* 0x000fc40000000000 */
[----:B------:R-:W-:Y:S01]  /*2fa0*/  ISETP.GT.AND P0, PT, R2, 0x9, PT ;  /* 0x000000090200780c */ /* 0x000fe20003f04270 */
[----:B------:R3:W3:Y:S01]  /*2fb0*/  MUFU.TANH R36, R27 ;  /* 0x0000001b00247308 */ /* 0x0006e20000002400 */
[----:B-1----:R-:W-:Y:S02]  /*2fc0*/  FSEL R20, R7, -INF , P2 ;  /* 0xff80000007147808 */ /* 0x002fe40001000000 */
[----:B------:R-:W-:Y:S01]  /*2fd0*/  FSEL R7, R68, -INF , P2 ;  /* 0xff80000044077808 */ /* 0x000fe20001000000 */
[----:B------:R-:W-:Y:S01]  /*2fe0*/  IMAD.U32 R11, RZ, RZ, UR10 ;  /* 0x0000000aff0b7e24 */ /* 0x000fe2000f8e00ff */
[----:B--2---:R-:W-:Y:S02]  /*2ff0*/  FSEL R10, R61, -INF , P1 ;  /* 0xff8000003d0a7808 */ /* 0x004fe40000800000 */
[----:B------:R-:W-:Y:S01]  /*3000*/  FMNMX.FTZ R3, R6, R7, !PT ;  /* 0x0000000706037209 */ /* 0x000fe20007810000 */
[----:B------:R-:W-:Y:S01]  /*3010*/  MUFU.TANH R21, R21 ;  /* 0x0000001500157308 */ /* 0x000fe20000002400 */
[----:B------:R-:W-:-:S02]  /*3020*/  ISETP.GT.AND P2, PT, R2, 0x10, PT ;  /* 0x000000100200780c */ /* 0x000fc40003f44270 */
[----:B----4-:R-:W-:Y:S01]  /*3030*/  FSEL R12, R60, -INF , P0 ;  /* 0xff8000003c0c7808 */ /* 0x010fe20000000000 */
[----:B------:R-:W-:Y:S01]  /*3040*/  FMUL.FTZ R16, R16, c[0x0][0x320] ;  /* 0x0000c80010107a20 */ /* 0x000fe20000410000 */
[----:B------:R-:W-:Y:S01]  /*3050*/  FMNMX.FTZ R3, R10, R3, !PT ;  /* 0x000000030a037209 */ /* 0x000fe20007810000 */
[----:B------:R-:W-:Y:S01]  /*3060*/  FMUL.FTZ R18, R18, c[0x0][0x320] ;  /* 0x0000c80012127a20 */ /* 0x000fe20000410000 */
[----:B------:R-:W-:Y:S01]  /*3070*/  ISETP.GT.AND P1, PT, R2, 0x11, PT ;  /* 0x000000110200780c */ /* 0x000fe20003f24270 */
[----:B------:R-:W1:Y:S01]  /*3080*/  MUFU.TANH R22, R22 ;  /* 0x0000001600167308 */ /* 0x000e620000002400 */
[----:B------:R-:W-:Y:S01]  /*3090*/  FSEL R14, R57, -INF , P2 ;  /* 0xff800000390e7808 */ /* 0x000fe20001000000 */
[----:B------:R-:W-:Y:S01]  /*30a0*/  FMUL.FTZ R17, R17, c[0x0][0x320] ;  /* 0x0000c80011117a20 */ /* 0x000fe20000410000 */
[----:B------:R-:W-:Y:S01]  /*30b0*/  FMNMX.FTZ R3, R12, R3, !PT ;  /* 0x000000030c037209 */ /* 0x000fe20007810000 */
[----:B------:R-:W-:Y:S01]  /*30c0*/  FMUL.FTZ R28, R28, c[0x0][0x320] ;  /* 0x0000c8001c1c7a20 */ /* 0x000fe20000410000 */
[----:B------:R-:W-:Y:S01]  /*30d0*/  FSEL R25, R58, -INF , P0 ;  /* 0xff8000003a197808 */ /* 0x000fe20000000000 */
[----:B------:R-:W-:Y:S01]  /*30e0*/  FMUL.FTZ R9, R29, c[0x0][0x320] ;  /* 0x0000c8001d097a20 */ /* 0x000fe20000410000 */
[----:B------:R-:W-:Y:S01]  /*30f0*/  ISETP.GT.AND P0, PT, R2, 0x18, PT ;  /* 0x000000180200780c */ /* 0x000fe20003f04270 */
[----:B------:R-:W2:Y:S01]  /*3100*/  MUFU.TANH R23, R23 ;  /* 0x0000001700177308 */ /* 0x000ea20000002400 */
[----:B---3--:R-:W-:Y:S01]  /*3110*/  FSEL R26, R56, -INF , P1 ;  /* 0xff800000381a7808 */ /* 0x008fe20000800000 */
[----:B------:R-:W-:Y:S01]  /*3120*/  FMUL.FTZ R19, R19, c[0x0][0x320] ;  /* 0x0000c80013137a20 */ /* 0x000fe20000410000 */
[----:B------:R-:W-:Y:S01]  /*3130*/  FMNMX.FTZ R3, R14, R3, !PT ;  /* 0x000000030e037209 */ /* 0x000fe20007810000 */
[----:B------:R-:W-:Y:S01]  /*3140*/  FMUL.FTZ R30, R30, c[0x0][0x320] ;  /* 0x0000c8001e1e7a20 */ /* 0x000fe20000410000 */
[----:B------:R-:W-:-:S02]  /*3150*/  FSEL R33, R53, -INF , P2 ;  /* 0xff80000035217808 */ /* 0x000fc40001000000 */
[----:B------:R-:W-:Y:S01]  /*3160*/  ISETP.GT.AND P2, PT, R2, 0x19, PT ;  /* 0x000000190200780c */ /* 0x000fe20003f44270 */
[----:B------:R-:W-:Y:S01]  /*3170*/  MUFU.TANH R16, R16 ;  /* 0x0000001000107308 */ /* 0x000fe20000002400 */
[----:B------:R-:W-:Y:S02]  /*3180*/  FSEL R27, R44, -INF , P0 ;  /* 0xff8000002c1b7808 */ /* 0x000fe40000000000 */
[----:B------:R-:W-:Y:S02]  /*3190*/  FMNMX.FTZ R3, R26, R3, !PT ;  /* 0x000000031a037209 */ /* 0x000fe40007810000 */
[----:B------:R-:W-:Y:S02]  /*31a0*/  FSEL R34, R52, -INF , P1 ;  /* 0xff80000034227808 */ /* 0x000fe40000800000 */
[----:B------:R-:W-:Y:S01]  /*31b0*/  ISETP.GT.AND P1, PT, R2, 0x20, PT ;  /* 0x000000200200780c */ /* 0x000fe20003f24270 */
[----:B------:R-:W3:Y:S01]  /*31c0*/  MUFU.TANH R18, R18 ;  /* 0x0000001200127308 */ /* 0x000ee20000002400 */
[----:B------:R-:W-:-:S02]  /*31d0*/  FSEL R32, R32, -INF , P2 ;  /* 0xff80000020207808 */ /* 0x000fc40001000000 */
[----:B------:R-:W-:Y:S02]  /*31e0*/  FMNMX.FTZ R3, R27, R3, !PT ;  /* 0x000000031b037209 */ /* 0x000fe40007810000 */
[----:B-----5:R-:W-:Y:S02]  /*31f0*/  FSEL R48, R48, -INF , P0 ;  /* 0xff80000030307808 */ /* 0x020fe40000000000 */
[----:B------:R-:W-:Y:S01]  /*3200*/  ISETP.GT.AND P0, PT, R2, 0x21, PT ;  /* 0x000000210200780c */ /* 0x000fe20003f04270 */
[----:B------:R-:W4:Y:S01]  /*3210*/  MUFU.TANH R17, R17 ;  /* 0x0000001100117308 */ /* 0x000f220000002400 */
[----:B------:R-:W-:Y:S02]  /*3220*/  FSEL R88, R41, -INF , P1 ;  /* 0xff80000029587808 */ /* 0x000fe40000800000 */
[----:B------:R-:W-:Y:S02]  /*3230*/  FMNMX.FTZ R3, R32, R3, !PT ;  /* 0x0000000320037209 */ /* 0x000fe40007810000 */
[----:B------:R-:W-:-:S02]  /*3240*/  FSEL R49, R49, -INF , P2 ;  /* 0xff80000031317808 */ /* 0x000fc40001000000 */
[----:B------:R-:W-:Y:S01]  /*3250*/  ISETP.GT.AND P2, PT, R2, 0x28, PT ;  /* 0x000000280200780c */ /* 0x000fe20003f44270 */
[----:B------:R-:W5:Y:S01]  /*3260*/  MUFU.TANH R28, R28 ;  /* 0x0000001c001c7308 */ /* 0x000f620000002400 */
[----:B------:R-:W-:Y:S02]  /*3270*/  FSEL R85, R40, -INF , P0 ;  /* 0xff80000028557808 */ /* 0x000fe40000000000 */
[----:B------:R-:W-:Y:S02]  /*3280*/  FMNMX.FTZ R3, R88, R3, !PT ;  /* 0x0000000358037209 */ /* 0x000fe40007810000 */
[----:B------:R-:W-:Y:S02]  /*3290*/  FMNMX.FTZ R8, R15, R20, !PT ;  /* 0x000000140f087209 */ /* 0x000fe40007810000 */
[----:B------:R-:W-:Y:S01]  /*32a0*/  FSEL R95, R37, -INF , P1 ;  /* 0xff800000255f7808 */ /* 0x000fe20000800000 */
[----:B------:R-:W3:Y:S01]  /*32b0*/  MUFU.TANH R9, R9 ;  /* 0x0000000900097308 */ /* 0x000ee20000002400 */
[----:B------:R-:W-:-:S02]  /*32c0*/  FSEL R92, R36, -INF , P0 ;  /* 0xff800000245c7808 */ /* 0x000fc40000000000 */
[C---:B------:R-:W-:Y:S02]  /*32d0*/  ISETP.GT.AND P1, PT, R2.reuse, 0x29, PT ;  /* 0x000000290200780c */ /* 0x040fe40003f24270 */
[----:B------:R-:W-:Y:S02]  /*32e0*/  ISETP.GT.AND P0, PT, R2, 0x30, PT ;  /* 0x000000300200780c */ /* 0x000fe40003f04270 */
[----:B------:R-:W-:Y:S01]  /*32f0*/  FSEL R84, R35, -INF , P2 ;  /* 0xff80000023547808 */ /* 0x000fe20001000000 */
[----:B------:R-:W4:Y:S01]  /*3300*/  MUFU.TANH R19, R19 ;  /* 0x0000001300137308 */ /* 0x000f220000002400 */
[----:B------:R-:W-:Y:S02]  /*3310*/  FMNMX.FTZ R3, R85, R3, !PT ;  /* 0x0000000355037209 */ /* 0x000fe40007810000 */
[----:B------:R-:W-:Y:S02]  /*3320*/  FMNMX.FTZ R8, R24, R8, !PT ;  /* 0x0000000818087209 */ /* 0x000fe40007810000 */
[----:B-1----:R-:W-:-:S02]  /*3330*/  FSEL R93, R22, -INF , P2 ;  /* 0xff800000165d7808 */ /* 0x002fc40001000000 */
[----:B--2---:R-:W-:Y:S01]  /*3340*/  FSEL R91, R23, -INF , P1 ;  /* 0xff800000175b7808 */ /* 0x004fe20000800000 */
[----:B------:R-:W1:Y:S01]  /*3350*/  MUFU.TANH R30, R30 ;  /* 0x0000001e001e7308 */ /* 0x000e620000002400 */
[----:B------:R-:W-:Y:S02]  /*3360*/  FSEL R83, R21, -INF , P1 ;  /* 0xff80000015537808 */ /* 0x000fe40000800000 */
[----:B------:R-:W-:Y:S02]  /*3370*/  FMNMX.FTZ R3, R84, R3, !PT ;  /* 0x0000000354037209 */ /* 0x000fe40007810000 */
[----:B---3--:R-:W-:Y:S02]  /*3380*/  FSEL R94, R18, -INF , P0 ;  /* 0xff800000125e7808 */ /* 0x008fe40000000000 */
[----:B------:R-:W-:Y:S01]  /*3390*/  FSEL R90, R16, -INF , P0 ;  /* 0xff800000105a7808 */ /* 0x000fe20000000000 */
[----:B------:R-:W-:Y:S01]  /*33a0*/  BAR.SYNC.DEFER_BLOCKING 0x0 ;  /* 0x0000000000007b1d */ /* 0x000fe20000010000 */
[----:B------:R-:W-:-:S02]  /*33b0*/  ISETP.GT.AND P2, PT, R2, 0x31, PT ;  /* 0x000000310200780c */ /* 0x000fc40003f44270 */
[C---:B------:R-:W-:Y:S02]  /*33c0*/  ISETP.GT.AND P1, PT, R2.reuse, 0x38, PT ;  /* 0x000000380200780c */ /* 0x040fe40003f24270 */
[----:B------:R-:W-:Y:S02]  /*33d0*/  ISETP.GT.AND P0, PT, R2, 0x39, PT ;  /* 0x000000390200780c */ /* 0x000fe40003f04270 */
[----:B------:R-:W-:Y:S02]  /*33e0*/  FMNMX.FTZ R2, R25, R8, !PT ;  /* 0x0000000819027209 */ /* 0x000fe40007810000 */
[----:B------:R-:W-:Y:S02]  /*33f0*/  FMNMX.FTZ R3, R83, R3, !PT ;  /* 0x0000000353037209 */ /* 0x000fe40007810000 */
[----:B------:R-:W-:Y:S02]  /*3400*/  FMNMX.FTZ R2, R33, R2, !PT ;  /* 0x0000000221027209 */ /* 0x000fe40007810000 */
[----:B----4-:R-:W-:-:S02]  /*3410*/  FSEL R89, R17, -INF , P2 ;  /* 0xff80000011597808 */ /* 0x010fc40001000000 */
[----:B------:R-:W-:Y:S02]  /*3420*/  FMNMX.FTZ R3, R90, R3, !PT ;  /* 0x000000035a037209 */ /* 0x000fe40007810000 */
[----:B------:R-:W-:Y:S02]  /*3430*/  FMNMX.FTZ R2, R34, R2, !PT ;  /* 0x0000000222027209 */ /* 0x000fe40007810000 */
[----:B-----5:R-:W-:Y:S02]  /*3440*/  FSEL R87, R28, -INF , P1 ;  /* 0xff8000001c577808 */ /* 0x020fe40000800000 */
[----:B------:R-:W-:Y:S02]  /*3450*/  FMNMX.FTZ R3, R89, R3, !PT ;  /* 0x0000000359037209 */ /* 0x000fe40007810000 */
[----:B------:R-:W-:Y:S02]  /*3460*/  FMNMX.FTZ R2, R48, R2, !PT ;  /* 0x0000000230027209 */ /* 0x000fe40007810000 */
[----:B------:R-:W-:Y:S01]  /*3470*/  FSEL R86, R9, -INF , P0 ;  /* 0xff80000009567808 */ /* 0x000fe20000000000 */
[----:B------:R-:W-:Y:S01]  /*3480*/  FMUL.FTZ R9, R31, c[0x0][0x320] ;  /* 0x0000c8001f097a20 */ /* 0x000fe20000410000 */
[----:B------:R-:W-:-:S02]  /*3490*/  FMNMX.FTZ R3, R87, R3, !PT ;  /* 0x0000000357037209 */ /* 0x000fc40007810000 */
[----:B------:R-:W-:Y:S02]  /*34a0*/  FMNMX.FTZ R2, R49, R2, !PT ;  /* 0x0000000231027209 */ /* 0x000fe40007810000 */
[----:B------:R-:W-:Y:S01]  /*34b0*/  FMNMX.FTZ R3, R86, R3, !PT ;  /* 0x0000000356037209 */ /* 0x000fe20007810000 */
[----:B------:R-:W2:Y:S01]  /*34c0*/  MUFU.TANH R9, R9 ;  /* 0x0000000900097308 */ /* 0x000ea20000002400 */
[----:B------:R-:W-:Y:S02]  /*34d0*/  FMNMX.FTZ R2, R95, R2, !PT ;  /* 0x000000025f027209 */ /* 0x000fe40007810000 */
[----:B------:R-:W-:Y:S01]  /*34e0*/  FSEL R82, R19, -INF , P2 ;  /* 0xff80000013527808 */ /* 0x000fe20001000000 */
[----:B------:R-:W3:Y:S01]  /*34f0*/  SHFL.BFLY PT, R8, R3, 0x2, 0x1f ;  /* 0x0c401f0003087f89 */ /* 0x000ee200000e0000 */
[----:B------:R-:W-:Y:S02]  /*3500*/  FMNMX.FTZ R2, R92, R2, !PT ;  /* 0x000000025c027209 */ /* 0x000fe40007810000 */
[----:B-1----:R-:W-:-:S02]  /*3510*/  FSEL R81, R30, -INF , P1 ;  /* 0xff8000001e517808 */ /* 0x002fc40000800000 */
[----:B------:R-:W-:-:S04]  /*3520*/  FMNMX.FTZ R2, R93, R2, !PT ;  /* 0x000000025d027209 */ /* 0x000fc80007810000 */
[----:B------:R-:W-:Y:S02]  /*3530*/  FMNMX.FTZ R2, R91, R2, !PT ;  /* 0x000000025b027209 */ /* 0x000fe40007810000 */
[----:B--2---:R-:W-:Y:S02]  /*3540*/  FSEL R80, R9, -INF , P0 ;  /* 0xff80000009507808 */ /* 0x004fe40000000000 */
[----:B------:R-:W-:Y:S02]  /*3550*/  FMNMX.FTZ R2, R94, R2, !PT ;  /* 0x000000025e027209 */ /* 0x000fe40007810000 */
[----:B------:R-:W-:Y:S01]  /*3560*/  PLOP3.LUT P0, PT, PT, PT, UP0, 0x80, 0x0 ;  /* 0x000000000000781c */ /* 0x000fe20003f0f008 */
[----:B------:R-:W-:Y:S01]  /*3570*/  UISETP.GE.AND UP0, UPT, UR14, UR8, UPT ;  /* 0x000000080e00728c */ /* 0x000fe2000bf06270 */
[----:B------:R-:W-:-:S04]  /*3580*/  FMNMX.FTZ R2, R82, R2, !PT ;  /* 0x0000000252027209 */ /* 0x000fc80007810000 */
[----:B------:R-:W-:Y:S02]  /*3590*/  FMNMX.FTZ R2, R81, R2, !PT ;  /* 0x0000000251027209 */ /* 0x000fe40007810000 */
[----:B---3--:R-:W-:Y:S02]  /*35a0*/  FMNMX.FTZ R3, R3, R8, !PT ;  /* 0x0000000803037209 */ /* 0x008fe40007810000 */
[----:B------:R-:W-:-:S03]  /*35b0*/  FMNMX.FTZ R2, R80, R2, !PT ;  /* 0x0000000250027209 */ /* 0x000fc60007810000 */
[----:B------:R-:W1:Y:S04]  /*35c0*/  SHFL.BFLY PT, R8, R3, 0x1, 0x1f ;  /* 0x0c201f0003087f89 */ /* 0x000e6800000e0000 */
[----:B------:R-:W2:Y:S01]  /*35d0*/  SHFL.BFLY PT, R9, R2, 0x2, 0x1f ;  /* 0x0c401f0002097f89 */ /* 0x000ea200000e0000 */
[----:B-1----:R-:W-:Y:S02]  /*35e0*/  FMNMX.FTZ R3, R3, R8, !PT ;  /* 0x0000000803037209 */ /* 0x002fe40007810000 */
[----:B--2---:R-:W-:-:S03]  /*35f0*/  FMNMX.FTZ R2, R2, R9, !PT ;  /* 0x0000000902027209 */ /* 0x004fc60007810000 */
[C---:B------:R-:W-:Y:S01]  /*3600*/  FMUL.FTZ R13, R3.reuse, c[0x0][0x2d0] ;  /* 0x0000b400030d7a20 */ /* 0x040fe20000410000 */
[----:B------:R-:W-:Y:S01]  /*3610*/  FSETP.NEU.FTZ.AND P1, PT, R3, -INF , PT ;  /* 0xff8000000300780b */ /* 0x000fe20003f3d000 */
[----:B------:R-:W-:Y:S01]  /*3620*/  @P0 IMAD.WIDE.U32 R8, R96, UR14, R98 ;  /* 0x0000000e60080c25 */ /* 0x000fe2000f8e0062 */
[----:B------:R-:W1:Y:S02]  /*3630*/  SHFL.BFLY PT, R16, R2, 0x1, 0x1f ;  /* 0x0c201f0002107f89 */ /* 0x000e6400000e0000 */
[----:B------:R-:W-:Y:S02]  /*3640*/  FSEL R13, R13, RZ, P1 ;  /* 0x000000ff0d0d7208 */ /* 0x000fe40000800000 */
[----:B------:R-:W-:-:S03]  /*3650*/  @P0 IADD3 R9, R9, UR4, RZ ;  /* 0x0000000409090c10 */ /* 0x000fc6000fffe0ff */
[--C-:B------:R-:W-:Y:S02]  /*3660*/  FFMA.FTZ R6, R6, c[0x0][0x2d0], -R13.reuse ;  /* 0x0000b40006067a23 */ /* 0x100fe4000001080d */
[--C-:B------:R-:W-:Y:S02]  /*3670*/  FFMA.FTZ R7, R7, c[0x0][0x2d0], -R13.reuse ;  /* 0x0000b40007077a23 */ /* 0x100fe4000001080d */
[----:B------:R2:W-:Y:S01]  /*3680*/  MUFU.EX2 R99, R6 ;  /* 0x0000000600637308 */ /* 0x0005e20000000800 */
[--C-:B------:R-:W-:Y:S02]  /*3690*/  FFMA.FTZ R10, R10, c[0x0][0x2d0], -R13.reuse ;  /* 0x0000b4000a0a7a23 */ /* 0x100fe4000001080d */
[----:B------:R-:W-:-:S05]  /*36a0*/  FFMA.FTZ R0, R32, c[0x0][0x2d0], -R13 ;  /* 0x0000b40020007a23 */ /* 0x000fca000001080d */
[----:B------:R3:W-:Y:S01]  /*36b0*/  MUFU.EX2 R98, R7 ;  /* 0x0000000700627308 */ /* 0x0007e20000000800 */
[----:B-1----:R-:W-:Y:S02]  /*36c0*/  FMNMX.FTZ R2, R2, R16, !PT ;  /* 0x0000001002027209 */ /* 0x002fe40007810000 */
[----:B--2---:R-:W-:-:S05]  /*36d0*/  @P0 LEA R6, P1, R8, c[0x0][0x1c8], 0x1 ;  /* 0x0000720008060a11 */ /* 0x004fca00078208ff */
[----:B------:R1:W-:Y:S01]  /*36e0*/  MUFU.EX2 R97, R10 ;  /* 0x0000000a00617308 */ /* 0x0003e20000000800 */
[----:B---3--:R-:W-:Y:S01]  /*36f0*/  @P0 LEA.HI.X R7, R8, c[0x0][0x1cc], R9, 0x1, P1 ;  /* 0x0000730008070a11 */ /* 0x008fe200008f0c09 */
[----:B------:R-:W-:Y:S01]  /*3700*/  IMAD.U32 R9, RZ, RZ, UR9 ;  /* 0x00000009ff097e24 */ /* 0x000fe2000f8e00ff */
[----:B------:R-:W-:-:S05]  /*3710*/  MOV R8, UR10 ;  /* 0x0000000a00087c02 */ /* 0x000fca0008000f00 */
[----:B------:R2:W-:Y:S01]  /*3720*/  MUFU.EX2 R124, R0 ;  /* 0x00000000007c7308 */ /* 0x0005e20000000800 */
[----:B------:R3:W-:Y:S01]  /*3730*/  @P0 LDGSTS.E.BYPASS.LTC128B.128 [R100+0x10100], [R6.64], !P6 ;  /* 0x1010000006640fae */ /* 0x0007e2000f101d4c */
[----:B------:R-:W-:Y:S01]  /*3740*/  @P0 LEA R8, P1, R8, R6, 0x1 ;  /* 0x0000000608080211 */ /* 0x000fe200078208ff */
[----:B-1----:R-:W-:-:S03]  /*3750*/  FFMA.FTZ R10, R12, c[0x0][0x2d0], -R13 ;  /* 0x0000b4000c0a7a23 */ /* 0x002fc6000001080d */
[----:B------:R-:W-:Y:S01]  /*3760*/  @P0 LEA.HI.X R9, R11, R7, R9, 0x1, P1 ;  /* 0x000000070b090211 */ /* 0x000fe200008f0c09 */
[C---:B------:R-:W-:Y:S01]  /*3770*/  FMUL.FTZ R12, R2.reuse, c[0x0][0x2d0] ;  /* 0x0000b400020c7a20 */ /* 0x040fe20000410000 */
[----:B------:R3:W-:Y:S01]  /*3780*/  @P0 LDGSTS.E.BYPASS.LTC128B.128 [R100+0x12100], [R6.64+0x80], !P5 ;  /* 0x1210008006640fae */ /* 0x0007e2000e901d4c */
[----:B------:R-:W-:Y:S01]  /*3790*/  FSETP.NEU.FTZ.AND P1, PT, R2, -INF , PT ;  /* 0xff8000000200780b */ /* 0x000fe20003f3d000 */
[----:B------:R1:W4:Y:S02]  /*37a0*/  MUFU.EX2 R176, R10 ;  /* 0x0000000a00b07308 */ /* 0x0003240000000800 */
[----:B------:R3:W-:Y:S01]  /*37b0*/  @P0 LDGSTS.E.BYPASS.LTC128B.128 [R100+0x14100], [R6.64+0x100], !P4 ;  /* 0x1410010006640fae */ /* 0x0007e2000e101d4c */
[----:B------:R-:W-:-:S03]  /*37c0*/  FSEL R12, R12, RZ, P1 ;  /* 0x000000ff0c0c7208 */ /* 0x000fc60000800000 */
[----:B------:R3:W-:Y:S02]  /*37d0*/  @P0 LDGSTS.E.BYPASS.LTC128B.128 [R100+0x16100], [R6.64+0x180], !P3 ;  /* 0x1610018006640fae */ /* 0x0007e4000d901d4c */
[--C-:B------:R-:W-:Y:S02]  /*37e0*/  FFMA.FTZ R4, R20, c[0x0][0x2d0], -R12.reuse ;  /* 0x0000b40014047a23 */ /* 0x100fe4000001080c */
[----:B------:R5:W-:Y:S01]  /*37f0*/  @P0 LDGSTS.E.BYPASS.LTC128B.128 [R100+0x11100], [R8.64], !P6 ;  /* 0x1110000008640fae */ /* 0x000be2000f101d4c */
[----:B--2---:R-:W-:Y:S01]  /*3800*/  FFMA.FTZ R0, R33, c[0x0][0x2d0], -R12 ;  /* 0x0000b40021007a23 */ /* 0x004fe2000001080c */
[----:B------:R2:W-:Y:S02]  /*3810*/  MUFU.EX2 R178, R4 ;  /* 0x0000000400b27308 */ /* 0x0005e40000000800 */
[----:B------:R5:W-:Y:S01]  /*3820*/  @P0 LDGSTS.E.BYPASS.LTC128B.128 [R100+0x13100], [R8.64+0x80], !P5 ;  /* 0x1310008008640fae */ /* 0x000be2000e901d4c */
[----:B-1----:R-:W-:-:S03]  /*3830*/  FFMA.FTZ R10, R14, c[0x0][0x2d0], -R13 ;  /* 0x0000b4000e0a7a23 */ /* 0x002fc6000001080d */
[----:B------:R5:W-:Y:S02]  /*3840*/  @P0 LDGSTS.E.BYPASS.LTC128B.128 [R100+0x15100], [R8.64+0x100], !P4 ;  /* 0x1510010008640fae */ /* 0x000be4000e101d4c */
[----:B------:R1:W-:Y:S02]  /*3850*/  MUFU.EX2 R125, R0 ;  /* 0x00000000007d7308 */ /* 0x0003e40000000800 */
[----:B------:R5:W-:Y:S01]  /*3860*/  @P0 LDGSTS.E.BYPASS.LTC128B.128 [R100+0x17100], [R8.64+0x180], !P3 ;  /* 0x1710018008640fae */ /* 0x000be2000d901d4c */
[----:B------:R-:W-:-:S03]  /*3870*/  PLOP3.LUT P0, PT, PT, PT, UP0, 0x80, 0x0 ;  /* 0x000000000000781c */ /* 0x000fc60003f0f008 */
[----:B------:R-:W5:Y:S01]  /*3880*/  LDSM.16.MT88.4 R16, [R238+0x100] ;  /* 0x00010000ee10783b */ /* 0x000f620000004200 */
[--C-:B--2---:R-:W-:Y:S01]  /*3890*/  FFMA.FTZ R4, R24, c[0x0][0x2d0], -R12.reuse ;  /* 0x0000b40018047a23 */ /* 0x104fe2000001080c */
[----:B------:R4:W-:Y:S02]  /*38a0*/  MUFU.EX2 R252, R10 ;  /* 0x0000000a00fc7308 */ /* 0x0009e40000000800 */
[----:B------:R-:W-:Y:S01]  /*38b0*/  LDSM.16.MT88.4 R28, [R241+0x100] ;  /* 0x00010000f11c783b */ /* 0x000fe20000004200 */
[----:B---3--:R-:W-:-:S03]  /*38c0*/  FFMA.FTZ R6, R15, c[0x0][0x2d0], -R12 ;  /* 0x0000b4000f067a23 */ /* 0x008fc6000001080c */
[----:B------:R-:W2:Y:S01]  /*38d0*/  LDSM.16.MT88.4 R20, [R237+0x100] ;  /* 0x00010000ed14783b */ /* 0x000ea20000004200 */
[----:B-1----:R-:W-:Y:S01]  /*38e0*/  FFMA.FTZ R0, R34, c[0x0][0x2d0], -R12 ;  /* 0x0000b40022007a23 */ /* 0x002fe2000001080c */
[----:B------:R1:W-:Y:S02]  /*38f0*/  MUFU.EX2 R127, R4 ;  /* 0x00000004007f7308 */ /* 0x0003e40000000800 */
[----:B------:R-:W3:Y:S04]  /*3900*/  LDSM.16.MT88.4 R32, [R241+0x900] ;  /* 0x00090000f120783b */ /* 0x000ee80000004200 */
[----:B------:R-:W-:Y:S02]  /*3910*/  LDSM.16.MT88.4 R68, [R237+0x2100] ;  /* 0x00210000ed44783b */ /* 0x000fe40000004200 */
[----:B------:R-:W5:Y:S01]  /*3920*/  MUFU.EX2 R179, R6 ;  /* 0x0000000600b37308 */ /* 0x000f620000000800 */
[----:B----4-:R-:W-:Y:S01]  /*3930*/  F2FP.BF16.PACK_AB R10, R176, R97 ;  /* 0x00000061b00a723e */ /* 0x010fe200000010ff */
[----:B------:R-:W4:Y:S01]  /*3940*/  LDSM.16.MT88.4 R40, [R238+0x900] ;  /* 0x00090000ee28783b */ /* 0x000f220000004200 */
[----:B-----5:R-:W-:-:S03]  /*3950*/  F2FP.BF16.PACK_AB R8, R98, R99 ;  /* 0x000000636208723e */ /* 0x020fc600000010ff */
[----:B------:R-:W5:Y:S01]  /*3960*/  LDSM.16.MT88.4 R56, [R240+0x100] ;  /* 0x00010000f038783b */ /* 0x000f620000004200 */
[--C-:B-1----:R-:W-:Y:S01]  /*3970*/  FFMA.FTZ R4, R25, c[0x0][0x2d0], -R12.reuse ;  /* 0x0000b40019047a23 */ /* 0x102fe2000001080c */
[----:B------:R1:W1:Y:S02]  /*3980*/  MUFU.EX2 R14, R0 ;  /* 0x00000000000e7308 */ /* 0x0002640000000800 */
[----:B------:R-:W2:Y:S04]  /*3990*/  LDSM.16.MT88.4 R72, [R237+0x2900] ;  /* 0x00290000ed48783b */ /* 0x000ea80000004200 */
[----:B------:R-:W3:Y:S01]  /*39a0*/  LDSM.16.MT88.4 R44, [R237+0x900] ;  /* 0x00090000ed2c783b */ /* 0x000ee20000004200 */
[----:B------:R-:W-:Y:S01]  /*39b0*/  F2FP.BF16.PACK_AB R9, R178, R179 ;  /* 0x000000b3b209723e */ /* 0x000fe200000010ff */
[----:B------:R1:W1:Y:S02]  /*39c0*/  MUFU.EX2 R126, R4 ;  /* 0x00000004007e7308 */ /* 0x0002640000000800 */
[----:B------:R-:W3:Y:S04]  /*39d0*/  LDSM.16.MT88.4 R64, [R240+0x900] ;  /* 0x00090000f040783b */ /* 0x000ee80000004200 */
[----:B------:R-:W0:Y:S01]  /*39e0*/  LDGDEPBAR ;  /* 0x00000000000079af */ /* 0x000e220000000000 */
[----:B-1----:R-:W-:Y:S01]  /*39f0*/  FFMA.FTZ R0, R48, c[0x0][0x2d0], -R12 ;  /* 0x0000b40030007a23 */ /* 0x002fe2000001080c */
[----:B------:R-:W-:-:S03]  /*3a00*/  F2FP.BF16.PACK_AB R5, R14, R125 ;  /* 0x0000007d0e05723e */ /* 0x000fc600000010ff */
[----:B------:R1:W-:Y:S01]  /*3a10*/  MUFU.EX2 R96, R0 ;  /* 0x0000000000607308 */ /* 0x0003e20000000800 */
[----:B------:R-:W-:Y:S01]  /*3a20*/  FFMA.FTZ R4, R26, c[0x0][0x2d0], -R13 ;  /* 0x0000b4001a047a23 */ /* 0x000fe2000001080d */
[----:B------:R-:W-:-:S06]  /*3a30*/  F2FP.BF16.PACK_AB R11, R126, R127 ;  /* 0x0000007f7e0b723e */ /* 0x000fcc00000010ff */
[----:B------:R4:W-:Y:S01]  /*3a40*/  MUFU.EX2 R132, R4 ;  /* 0x0000000400847308 */ /* 0x0009e20000000800 */
[C---:B------:R-:W-:Y:S01]  /*3a50*/  HMMA.16816.F32.BF16 R36, R8.reuse, R16, RZ ;  /* 0x000000100824723c */ /* 0x040fe200000418ff */
[----:B-1----:R-:W-:Y:S02]  /*3a60*/  FFMA.FTZ R0, R49, c[0x0][0x2d0], -R12 ;  /* 0x0000b40031007a23 */ /* 0x002fe4000001080c */
[----:B------:R-:W1:Y:S04]  /*3a70*/  LDSM.16.MT88.4 R48, [R238+0x2100] ;  /* 0x00210000ee30783b */ /* 0x000e680000004200 */
[----:B------:R-:W3:Y:S01]  /*3a80*/  MUFU.EX2 R15, R0 ;  /* 0x00000000000f7308 */ /* 0x000ee20000000800 */
[----:B--2---:R-:W-:Y:S01]  /*3a90*/  HMMA.16816.F32.BF16 R60, R8, R20, RZ ;  /* 0x00000014083c723c */ /* 0x004fe200000418ff */
[----:B----4-:R-:W-:-:S06]  /*3aa0*/  FFMA.FTZ R4, R27, c[0x0][0x2d0], -R13 ;  /* 0x0000b4001b047a23 */ /* 0x010fcc000001080d */
[----:B------:R-:W2:Y:S01]  /*3ab0*/  MUFU.EX2 R6, R4 ;  /* 0x0000000400067308 */ /* 0x000ea20000000800 */
[----:B------:R-:W-:Y:S01]  /*3ac0*/  HMMA.16816.F32.BF16 R24, R8, R18, RZ ;  /* 0x000000120818723c */ /* 0x000fe200000418ff */
[----:B---3--:R-:W-:-:S07]  /*3ad0*/  F2FP.BF16.PACK_AB R7, R15, R96 ;  /* 0x000000600f07723e */ /* 0x008fce00000010ff */
[----:B------:R-:W-:Y:S01]  /*3ae0*/  HMMA.16816.F32.BF16 R16, R8, R30, RZ ;  /* 0x0000001e0810723c */ /* 0x000fe200000418ff */
[----:B--2---:R-:W-:Y:S01]  /*3af0*/  IMAD.MOV.U32 R0, RZ, RZ, R6 ;  /* 0x000000ffff007224 */ /* 0x004fe200078e0006 */
[----:B------:R-:W-:-:S06]  /*3b00*/  F2FP.BF16.PACK_AB R4, R132, R252 ;  /* 0x000000fc8404723e */ /* 0x000fcc00000010ff */
[----:B------:R-:W-:Y:S01]  /*3b10*/  HMMA.16816.F32.BF16 R52, R8, R22, RZ ;  /* 0x000000160834723c */ /* 0x000fe200000418ff */
[----:B------:R-:W-:-:S07]  /*3b20*/  F2FP.BF16.PACK_AB R6, R124, R0 ;  /* 0x000000007c06723e */ /* 0x000fce00000010ff */
[----:B------:R-:W-:Y:S08]  /*3b30*/  HMMA.16816.F32.BF16 R20, R8, R28, RZ ;  /* 0x0000001c0814723c */ /* 0x000ff000000418ff */
[C---:B------:R-:W-:Y:S08]  /*3b40*/  HMMA.16816.F32.BF16 R16, R4.reuse, R34, R16 ;  /* 0x000000220410723c */ /* 0x040ff00000041810 */
[C---:B------:R-:W-:Y:S08]  /*3b50*/  HMMA.16816.F32.BF16 R36, R4.reuse, R40, R36 ;  /* 0x000000280424723c */ /* 0x040ff00000041824 */
[C---:B------:R-:W-:Y:S01]  /*3b60*/  HMMA.16816.F32.BF16 R20, R4.reuse, R32, R20 ;  /* 0x000000200414723c */ /* 0x040fe20000041814 */
[----:B------:R-:W2:Y:S07]  /*3b70*/  LDSM.16.MT88.4 R32, [R241+0x2100] ;  /* 0x00210000f120783b */ /* 0x000eae0000004200 */
[----:B------:R-:W-:Y:S01]  /*3b80*/  MOV R107, R16 ;  /* 0x00000010006b7202 */ /* 0x000fe20000000f00 */
[----:B------:R-:W-:Y:S01]  /*3b90*/  IMAD.MOV.U32 R177, RZ, RZ, R17 ;  /* 0x000000ffffb17224 */ /* 0x000fe200078e0011 */
[----:B------:R-:W-:Y:S01]  /*3ba0*/  HMMA.16816.F32.BF16 R148, R4, R42, R24 ;  /* 0x0000002a0494723c */ /* 0x000fe20000041818 */
[----:B------:R-:W-:Y:S01]  /*3bb0*/  IMAD.MOV.U32 R135, RZ, RZ, R18 ;  /* 0x000000ffff877224 */ /* 0x000fe200078e0012 */
[----:B------:R-:W-:Y:S01]  /*3bc0*/  LDSM.16.MT88.4 R40, [R238+0x4100] ;  /* 0x00410000ee28783b */ /* 0x000fe20000004200 */
[----:B------:R-:W-:-:S03]  /*3bd0*/  IMAD.MOV.U32 R134, RZ, RZ, R19 ;  /* 0x000000ffff867224 */ /* 0x000fc600078e0013 */
[----:B------:R-:W-:Y:S01]  /*3be0*/  MOV R106, R39 ;  /* 0x00000027006a7202 */ /* 0x000fe20000000f00 */
[----:B------:R-:W-:Y:S01]  /*3bf0*/  IMAD.MOV.U32 R105, RZ, RZ, R37 ;  /* 0x000000ffff697224 */ /* 0x000fe200078e0025 */
[C---:B------:R-:W-:Y:S01]  /*3c00*/  HMMA.16816.F32.BF16 R16, R8.reuse, R68, RZ ;  /* 0x000000440810723c */ /* 0x040fe200000418ff */
[----:B------:R-:W-:Y:S02]  /*3c10*/  IMAD.MOV.U32 R104, RZ, RZ, R38 ;  /* 0x000000ffff687224 */ /* 0x000fe400078e0026 */
[----:B------:R-:W-:Y:S02]  /*3c20*/  IMAD.MOV.U32 R103, RZ, RZ, R36 ;  /* 0x000000ffff677224 */ /* 0x000fe400078e0024 */
[----:B------:R-:W3:Y:S01]  /*3c30*/  LDSM.16.MT88.4 R36, [R238+0x2900] ;  /* 0x00290000ee24783b */ /* 0x000ee20000004200 */
[----:B------:R-:W-:Y:S01]  /*3c40*/  MOV R79, R20 ;  /* 0x00000014004f7202 */ /* 0x000fe20000000f00 */
[----:B------:R-:W-:Y:S01]  /*3c50*/  IMAD.MOV.U32 R78, RZ, RZ, R21 ;  /* 0x000000ffff4e7224 */ /* 0x000fe200078e0015 */
[----:B-----5:R-:W-:Y:S01]  /*3c60*/  HMMA.16816.F32.BF16 R28, R8, R56, RZ ;  /* 0x00000038081c723c */ /* 0x020fe200000418ff */
[----:B------:R-:W-:-:S02]  /*3c70*/  IMAD.MOV.U32 R77, RZ, RZ, R22 ;  /* 0x000000ffff4d7224 */ /* 0x000fc400078e0016 */
[----:B------:R-:W-:-:S05]  /*3c80*/  IMAD.MOV.U32 R76, RZ, RZ, R23 ;  /* 0x000000ffff4c7224 */ /* 0x000fca00078e0017 */
[----:B------:R-:W-:Y:S01]  /*3c90*/  HMMA.16816.F32.BF16 R20, R8, R58, RZ ;  /* 0x0000003a0814723c */ /* 0x000fe200000418ff */
[----:B------:R-:W-:Y:S07]  /*3ca0*/  LDSM.16.MT88.4 R56, [R241+0x2900] ;  /* 0x00290000f138783b */ /* 0x000fee0000004200 */
[C---:B------:R-:W-:Y:S08]  /*3cb0*/  HMMA.16816.F32.BF16 R24, R4.reuse, R72, R16 ;  /* 0x000000480418723c */ /* 0x040ff00000041810 */
[C---:B------:R-:W-:Y:S01]  /*3cc0*/  HMMA.16816.F32.BF16 R164, R4.reuse, R44, R60 ;  /* 0x0000002c04a4723c */ /* 0x040fe2000004183c */
[----:B------:R-:W-:Y:S07]  /*3cd0*/  LDSM.16.MT88.4 R60, [R241+0x4100] ;  /* 0x00410000f13c783b */ /* 0x000fee0000004200 */
[C---:B------:R-:W-:Y:S01]  /*3ce0*/  HMMA.16816.F32.BF16 R156, R4.reuse, R46, R52 ;  /* 0x0000002e049c723c */ /* 0x040fe20000041834 */
[----:B------:R-:W4:Y:S04]  /*3cf0*/  LDSM.16.MT88.4 R44, [R240+0x2100] ;  /* 0x00210000f02c783b */ /* 0x000f280000004200 */
[----:B------:R-:W-:Y:S03]  /*3d00*/  LDSM.16.MT88.4 R52, [R240+0x2900] ;  /* 0x00290000f034783b */ /* 0x000fe60000004200 */
[----:B------:R-:W-:Y:S01]  /*3d10*/  HMMA.16816.F32.BF16 R244, R4, R66, R20 ;  /* 0x0000004204f4723c */ /* 0x000fe20000041814 */
[----:B------:R-:W-:Y:S01]  /*3d20*/  MOV R102, R26 ;  /* 0x0000001a00667202 */ /* 0x000fe20000000f00 */
[----:B------:R-:W-:-:S02]  /*3d30*/  IMAD.MOV.U32 R101, RZ, RZ, R24 ;  /* 0x000000ffff657224 */ /* 0x000fc400078e0018 */
[----:B------:R-:W-:Y:S02]  /*3d40*/  IMAD.MOV.U32 R100, RZ, RZ, R25 ;  /* 0x000000ffff647224 */ /* 0x000fe400078e0019 */
[----:B------:R-:W-:Y:S02]  /*3d50*/  IMAD.MOV.U32 R133, RZ, RZ, R27 ;  /* 0x000000ffff857224 */ /* 0x000fe400078e001b */
[C---:B-1----:R-:W-:Y:S08]  /*3d60*/  HMMA.16816.F32.BF16 R24, R8.reuse, R48, RZ ;  /* 0x000000300818723c */ /* 0x042ff000000418ff */
[----:B------:R-:W-:Y:S01]  /*3d70*/  HMMA.16816.F32.BF16 R20, R8, R50, RZ ;  /* 0x000000320814723c */ /* 0x000fe200000418ff */
[----:B------:R-:W1:Y:S07]  /*3d80*/  LDSM.16.MT88.4 R48, [R237+0x4100] ;  /* 0x00410000ed30783b */ /* 0x000e6e0000004200 */
[----:B------:R-:W-:Y:S01]  /*3d90*/  HMMA.16816.F32.BF16 R140, R4, R64, R28 ;  /* 0x00000040048c723c */ /* 0x000fe2000004181c */
[----:B------:R-:W-:Y:S07]  /*3da0*/  LDSM.16.MT88.4 R64, [R238+0x4900] ;  /* 0x00490000ee40783b */ /* 0x000fee0000004200 */
[C---:B------:R-:W-:Y:S01]  /*3db0*/  HMMA.16816.F32.BF16 R28, R8.reuse, R70, RZ ;  /* 0x00000046081c723c */ /* 0x040fe200000418ff */
[----:B------:R-:W-:Y:S07]  /*3dc0*/  LDSM.16.MT88.4 R68, [R240+0x4100] ;  /* 0x00410000f044783b */ /* 0x000fee0000004200 */
[----:B--2---:R-:W-:Y:S08]  /*3dd0*/  HMMA.16816.F32.BF16 R16, R8, R32, RZ ;  /* 0x000000200810723c */ /* 0x004ff000000418ff */
[C---:B---3--:R-:W-:Y:S08]  /*3de0*/  HMMA.16816.F32.BF16 R160, R4.reuse, R36, R24 ;  /* 0x0000002404a0723c */ /* 0x048ff00000041818 */
[----:B------:R-:W-:Y:S01]  /*3df0*/  HMMA.16816.F32.BF16 R152, R4, R38, R20 ;  /* 0x000000260498723c */ /* 0x000fe20000041814 */
[----:B------:R-:W2:Y:S07]  /*3e00*/  LDSM.16.MT88.4 R36, [R237+0x4900] ;  /* 0x00490000ed24783b */ /* 0x000eae0000004200 */
[----:B------:R-:W-:Y:S08]  /*3e10*/  HMMA.16816.F32.BF16 R32, R8, R34, RZ ;  /* 0x000000220820723c */ /* 0x000ff000000418ff */
[----:B------:R-:W-:Y:S08]  /*3e20*/  HMMA.16816.F32.BF16 R72, R4, R74, R28 ;  /* 0x0000004a0448723c */ /* 0x000ff0000004181c */
[C---:B----4-:R-:W-:Y:S08]  /*3e30*/  HMMA.16816.F32.BF16 R28, R8.reuse, R44, RZ ;  /* 0x0000002c081c723c */ /* 0x050ff000000418ff */
[C---:B------:R-:W-:Y:S01]  /*3e40*/  HMMA.16816.F32.BF16 R24, R8.reuse, R46, RZ ;  /* 0x0000002e0818723c */ /* 0x040fe200000418ff */
[----:B------:R-:W3:Y:S07]  /*3e50*/  LDSM.16.MT88.4 R44, [R241+0x4900] ;  /* 0x00490000f12c783b */ /* 0x000eee0000004200 */
[----:B-1----:R-:W-:Y:S08]  /*3e60*/  HMMA.16816.F32.BF16 R20, R8, R48, RZ ;  /* 0x000000300814723c */ /* 0x002ff000000418ff */
[----:B------:R-:W-:Y:S08]  /*3e70*/  HMMA.16816.F32.BF16 R144, R4, R56, R16 ;  /* 0x000000380490723c */ /* 0x000ff00000041810 */
[----:B------:R-:W-:Y:S01]  /*3e80*/  HMMA.16816.F32.BF16 R16, R8, R50, RZ ;  /* 0x000000320810723c */ /* 0x000fe200000418ff */
[----:B------:R-:W1:Y:S07]  /*3e90*/  LDSM.16.MT88.4 R48, [R237+0x6100] ;  /* 0x00610000ed30783b */ /* 0x000e6e0000004200 */
[C---:B------:R-:W-:Y:S01]  /*3ea0*/  HMMA.16816.F32.BF16 R128, R4.reuse, R58, R32 ;  /* 0x0000003a0480723c */ /* 0x040fe20000041820 */
[----:B------:R-:W4:Y:S07]  /*3eb0*/  LDSM.16.MT88.4 R56, [R240+0x4900] ;  /* 0x00490000f038783b */ /* 0x000f2e0000004200 */
[----:B------:R-:W-:Y:S07]  /*3ec0*/  HMMA.16816.F32.BF16 R136, R4, R52, R28 ;  /* 0x000000340488723c */ /* 0x000fee000004181c */
[----:B------:R-:W-:Y:S01]  /*3ed0*/  MOV R53, R107 ;  /* 0x0000006b00357202 */ /* 0x000fe20000000f00 */
[----:B------:R-:W-:Y:S01]  /*3ee0*/  HMMA.16816.F32.BF16 R32, R8, R40, RZ ;  /* 0x000000280820723c */ /* 0x000fe200000418ff */
[----:B------:R-:W-:-:S07]  /*3ef0*/  IMAD.MOV.U32 R52, RZ, RZ, R106 ;  /* 0x000000ffff347224 */ /* 0x000fce00078e006a */
[----:B------:R-:W-:Y:S01]  /*3f00*/  HMMA.16816.F32.BF16 R28, R8, R42, RZ ;  /* 0x0000002a081c723c */ /* 0x000fe200000418ff */
[----:B------:R-:W-:Y:S07]  /*3f10*/  LDSM.16.MT88.4 R40, [R241+0x6100] ;  /* 0x00610000f128783b */ /* 0x000fee0000004200 */
[C---:B------:R-:W-:Y:S07]  /*3f20*/  HMMA.16816.F32.BF16 R120, R4.reuse, R54, R24 ;  /* 0x000000360478723c */ /* 0x040fee0000041818 */
[----:B------:R-:W-:Y:S01]  /*3f30*/  IMAD.MOV.U32 R54, RZ, RZ, R105 ;  /* 0x000000ffff367224 */ /* 0x000fe200078e0069 */
[----:B--2---:R-:W-:Y:S01]  /*3f40*/  HMMA.16816.F32.BF16 R248, R4, R36, R20 ;  /* 0x0000002404f8723c */ /* 0x004fe20000041814 */
[----:B------:R-:W-:-:S07]  /*3f50*/  IMAD.MOV.U32 R55, RZ, RZ, R104 ;  /* 0x000000ffff377224 */ /* 0x000fce00078e0068 */
[C---:B------:R-:W-:Y:S08]  /*3f60*/  HMMA.16816.F32.BF16 R24, R8.reuse, R60, RZ ;  /* 0x0000003c0818723c */ /* 0x040ff000000418ff */
[----:B------:R-:W-:Y:S08]  /*3f70*/  HMMA.16816.F32.BF16 R20, R8, R62, RZ ;  /* 0x0000003e0814723c */ /* 0x000ff000000418ff */
[----:B------:R-:W-:Y:S01]  /*3f80*/  HMMA.16816.F32.BF16 R116, R4, R38, R16 ;  /* 0x000000260474723c */ /* 0x000fe20000041810 */
[----:B------:R-:W2:Y:S07]  /*3f90*/  LDSM.16.MT88.4 R36, [R237+0x6900] ;  /* 0x00690000ed24783b */ /* 0x000eae0000004200 */
[----:B------:R-:W-:Y:S08]  /*3fa0*/  HMMA.16816.F32.BF16 R16, R8, R68, RZ ;  /* 0x000000440810723c */ /* 0x000ff000000418ff */
[C---:B------:R-:W-:Y:S01]  /*3fb0*/  HMMA.16816.F32.BF16 R104, R4.reuse, R64, R32 ;  /* 0x000000400468723c */ /* 0x040fe20000041820 */
[----:B------:R-:W5:Y:S06]  /*3fc0*/  LDSM.16.MT88.4 R32, [R238+0x6100] ;  /* 0x00610000ee20783b */ /* 0x000f6c0000004200 */
[----:B------:R-:W-:Y:S01]  /*3fd0*/  IMAD.MOV.U32 R64, RZ, RZ, R101 ;  /* 0x000000ffff407224 */ /* 0x000fe200078e0065 */
[C---:B------:R-:W-:Y:S01]  /*3fe0*/  HMMA.16816.F32.BF16 R108, R4.reuse, R66, R28 ;  /* 0x00000042046c723c */ /* 0x040fe2000004181c */
[----:B------:R-:W-:Y:S01]  /*3ff0*/  IMAD.MOV.U32 R65, RZ, RZ, R100 ;  /* 0x000000ffff417224 */ /* 0x000fe200078e0064 */
[----:B------:R-:W2:Y:S05]  /*4000*/  LDSM.16.MT88.4 R28, [R238+0x6900] ;  /* 0x00690000ee1c783b */ /* 0x000eaa0000004200 */
[----:B------:R-:W-:Y:S01]  /*4010*/  MOV R66, R103 ;  /* 0x0000006700427202 */ /* 0x000fe20000000f00 */
[----:B------:R-:W-:Y:S01]  /*4020*/  IMAD.MOV.U32 R67, RZ, RZ, R102 ;  /* 0x000000ffff437224 */ /* 0x000fe200078e0066 */
[C---:B---3--:R-:W-:Y:S07]  /*4030*/  HMMA.16816.F32.BF16 R112, R4.reuse, R44, R24 ;  /* 0x0000002c0470723c */ /* 0x048fee0000041818 */
[----:B------:R-:W-:Y:S01]  /*4040*/  MOV R44, R99 ;  /* 0x00000063002c7202 */ /* 0x000fe20000000f00 */
[----:B------:R-:W-:Y:S01]  /*4050*/  HMMA.16816.F32.BF16 R100, R4, R46, R20 ;  /* 0x0000002e0464723c */ /* 0x000fe20000041814 */
[----:B------:R-:W-:-:S06]  /*4060*/  IMAD.MOV.U32 R45, RZ, RZ, R98 ;  /* 0x000000ffff2d7224 */ /* 0x000fcc00078e0062 */
[----:B------:R-:W-:Y:S01]  /*4070*/  IMAD.MOV.U32 R46, RZ, RZ, R96 ;  /* 0x000000ffff2e7224 */ /* 0x000fe200078e0060 */
[----:B-1----:R-:W-:Y:S01]  /*4080*/  HMMA.16816.F32.BF16 R20, R8, R48, RZ ;  /* 0x000000300814723c */ /* 0x002fe200000418ff */
[----:B------:R-:W-:-:S06]  /*4090*/  IMAD.MOV.U32 R47, RZ, RZ, R97 ;  /* 0x000000ffff2f7224 */ /* 0x000fcc00078e0061 */
[----:B------:R-:W-:Y:S01]  /*40a0*/  IMAD.MOV.U32 R48, RZ, RZ, R77 ;  /* 0x000000ffff307224 */ /* 0x000fe200078e004d */
[----:B----4-:R-:W-:Y:S01]  /*40b0*/  HMMA.16816.F32.BF16 R96, R4, R56, R16 ;  /* 0x000000380460723c */ /* 0x010fe20000041810 */
[----:B------:R-:W-:-:S06]  /*40c0*/  IMAD.MOV.U32 R49, RZ, RZ, R76 ;  /* 0x000000ffff317224 */ /* 0x000fcc00078e004c */
[----:B------:R-:W-:Y:S01]  /*40d0*/  MOV R56, R79 ;  /* 0x0000004f00387202 */ /* 0x000fe20000000f00 */
[----:B------:R-:W-:Y:S01]  /*40e0*/  HMMA.16816.F32.BF16 R16, R8, R50, RZ ;  /* 0x000000320810723c */ /* 0x000fe200000418ff */
[----:B------:R-:W-:-:S07]  /*40f0*/  IMAD.MOV.U32 R57, RZ, RZ, R78 ;  /* 0x000000ffff397224 */ /* 0x000fce00078e004e */
[----:B------:R-:W-:Y:S08]  /*4100*/  HMMA.16816.F32.BF16 R24, R8, R70, RZ ;  /* 0x000000460818723c */ /* 0x000ff000000418ff */
[C---:B--2---:R-:W-:Y:S08]  /*4110*/  HMMA.16816.F32.BF16 R68, R4.reuse, R36, R20 ;  /* 0x000000240444723c */ /* 0x044ff00000041814 */
[C---:B------:R-:W-:Y:S01]  /*4120*/  HMMA.16816.F32.BF16 R60, R4.reuse, R38, R16 ;  /* 0x00000026043c723c */ /* 0x040fe20000041810 */
[----:B------:R-:W1:Y:S07]  /*4130*/  LDSM.16.MT88.4 R36, [R241+0x6900] ;  /* 0x00690000f124783b */ /* 0x000e6e0000004200 */
[----:B------:R-:W-:Y:S08]  /*4140*/  HMMA.16816.F32.BF16 R76, R4, R58, R24 ;  /* 0x0000003a044c723c */ /* 0x000ff00000041818 */
[C---:B-----5:R-:W-:Y:S07]  /*4150*/  HMMA.16816.F32.BF16 R24, R8.reuse, R32, RZ ;  /* 0x000000200818723c */ /* 0x060fee00000418ff */
[----:B------:R-:W-:Y:S01]  /*4160*/  MOV R32, R48 ;  /* 0x0000003000207202 */ /* 0x000fe20000000f00 */
[----:B------:R-:W-:Y:S01]  /*4170*/  HMMA.16816.F32.BF16 R20, R8, R34, RZ ;  /* 0x000000220814723c */ /* 0x000fe200000418ff */
[----:B------:R-:W-:-:S06]  /*4180*/  IMAD.MOV.U32 R33, RZ, RZ, R49 ;  /* 0x000000ffff217224 */ /* 0x000fcc00078e0031 */
[----:B------:R-:W-:Y:S01]  /*4190*/  IMAD.MOV.U32 R34, RZ, RZ, R56 ;  /* 0x000000ffff227224 */ /* 0x000fe200078e0038 */
[----:B------:R-:W-:Y:S01]  /*41a0*/  HMMA.16816.F32.BF16 R16, R8, R40, RZ ;  /* 0x000000280810723c */ /* 0x000fe200000418ff */
[----:B------:R-:W-:-:S06]  /*41b0*/  IMAD.MOV.U32 R35, RZ, RZ, R57 ;  /* 0x000000ffff237224 */ /* 0x000fcc00078e0039 */
[----:B------:R-:W-:Y:S01]  /*41c0*/  MOV R40, R46 ;  /* 0x0000002e00287202 */ /* 0x000fe20000000f00 */
[----:B------:R-:W-:Y:S01]  /*41d0*/  HMMA.16816.F32.BF16 R56, R4, R28, R24 ;  /* 0x0000001c0438723c */ /* 0x000fe20000041818 */
[----:B------:R-:W-:-:S06]  /*41e0*/  IMAD.MOV.U32 R41, RZ, RZ, R47 ;  /* 0x000000ffff297224 */ /* 0x000fcc00078e002f */
[----:B------:R-:W-:Y:S01]  /*41f0*/  IMAD.MOV.U32 R27, RZ, RZ, R44 ;  /* 0x000000ffff1b7224 */ /* 0x000fe200078e002c */
[----:B------:R-:W-:Y:S01]  /*4200*/  HMMA.16816.F32.BF16 R48, R4, R30, R20 ;  /* 0x0000001e0430723c */ /* 0x000fe20000041814 */
[----:B------:R-:W-:Y:S01]  /*4210*/  IMAD.MOV.U32 R28, RZ, RZ, R32 ;  /* 0x000000ffff1c7224 */ /* 0x000fe200078e0020 */
[----:B------:R-:W-:Y:S01]  /*4220*/  MOV R32, R66 ;  /* 0x0000004200207202 */ /* 0x000fe20000000f00 */
[----:B------:R-:W-:Y:S01]  /*4230*/  IMAD.MOV.U32 R29, RZ, RZ, R33 ;  /* 0x000000ffff1d7224 */ /* 0x000fe200078e0021 */
[----:B------:R-:W-:Y:S01]  /*4240*/  MOV R66, R124 ;  /* 0x0000007c00427202 */ /* 0x000fe20000000f00 */
[----:B------:R-:W-:Y:S02]  /*4250*/  IMAD.MOV.U32 R33, RZ, RZ, R54 ;  /* 0x000000ffff217224 */ /* 0x000fe400078e0036 */
[----:B------:R-:W-:Y:S01]  /*4260*/  IMAD.MOV.U32 R30, RZ, RZ, R45 ;  /* 0x000000ffff1e7224 */ /* 0x000fe200078e002d */
[----:B------:R-:W-:Y:S01]  /*4270*/  HMMA.16816.F32.BF16 R20, R8, R42, RZ ;  /* 0x0000002a0814723c */ /* 0x000fe200000418ff */
[----:B------:R-:W-:-:S02]  /*4280*/  IMAD.MOV.U32 R54, RZ, RZ, R135 ;  /* 0x000000ffff367224 */ /* 0x000fc400078e0087 */
[----:B------:R-:W-:Y:S02]  /*4290*/  IMAD.MOV.U32 R31, RZ, RZ, R41 ;  /* 0x000000ffff1f7224 */ /* 0x000fe400078e0029 */
[----:B------:R-:W-:Y:S02]  /*42a0*/  IMAD.MOV.U32 R41, RZ, RZ, R35 ;  /* 0x000000ffff297224 */ /* 0x000fe400078e0023 */
[----:B------:R-:W-:Y:S01]  /*42b0*/  MOV R43, R27 ;  /* 0x0000001b002b7202 */ /* 0x000fe20000000f00 */
[----:B-1----:R-:W-:Y:S01]  /*42c0*/  HMMA.16816.F32.BF16 R44, R4, R36, R16 ;  /* 0x00000024042c723c */ /* 0x002fe20000041810 */
[----:B------:R-:W1:Y:S01]  /*42d0*/  LDSM.16.MT88.4 R16, [R240+0x6100] ;  /* 0x00610000f010783b */ /* 0x000e620000004200 */
[----:B------:R-:W-:Y:S02]  /*42e0*/  IMAD.MOV.U32 R42, RZ, RZ, R0 ;  /* 0x000000ffff2a7224 */ /* 0x000fe400078e0000 */
[----:B------:R-:W-:Y:S02]  /*42f0*/  FFMA.FTZ R0, R88, c[0x0][0x2d0], -R13 ;  /* 0x0000b40058007a23 */ /* 0x000fe4000001080d */
[----:B------:R-:W-:Y:S01]  /*4300*/  IMAD.MOV.U32 R88, RZ, RZ, R40 ;  /* 0x000000ffff587224 */ /* 0x000fe200078e0028 */
[----:B------:R-:W-:Y:S01]  /*4310*/  MOV R40, R34 ;  /* 0x0000002200287202 */ /* 0x000fe20000000f00 */
[----:B------:R2:W-:Y:S01]  /*4320*/  MUFU.EX2 R124, R0 ;  /* 0x00000000007c7308 */ /* 0x0005e20000000800 */
[----:B------:R-:W-:-:S02]  /*4330*/  IMAD.MOV.U32 R34, RZ, RZ, R55 ;  /* 0x000000ffff227224 */ /* 0x000fc400078e0037 */
[----:B------:R-:W-:Y:S02]  /*4340*/  IMAD.MOV.U32 R55, RZ, RZ, R134 ;  /* 0x000000ffff377224 */ /* 0x000fe400078e0086 */
[----:B------:R-:W-:Y:S01]  /*4350*/  IMAD.MOV.U32 R35, RZ, RZ, R52 ;  /* 0x000000ffff237224 */ /* 0x000fe200078e0034 */
[----:B------:R-:W-:Y:S01]  /*4360*/  MOV R52, R53 ;  /* 0x0000003500347202 */ /* 0x000fe20000000f00 */
[----:B------:R-:W-:Y:S01]  /*4370*/  IMAD.MOV.U32 R53, RZ, RZ, R177 ;  /* 0x000000ffff357224 */ /* 0x000fe200078e00b1 */
[----:B------:R-:W-:Y:S01]  /*4380*/  HMMA.16816.F32.BF16 R36, R4, R38, R20 ;  /* 0x000000260424723c */ /* 0x000fe20000041814 */
[----:B--2---:R-:W-:Y:S02]  /*4390*/  FFMA.FTZ R0, R85, c[0x0][0x2d0], -R13 ;  /* 0x0000b40055007a23 */ /* 0x004fe4000001080d */
[----:B------:R-:W-:Y:S02]  /*43a0*/  IMAD.MOV.U32 R85, RZ, RZ, R43 ;  /* 0x000000ffff557224 */ /* 0x000fe400078e002b */
[----:B------:R2:W3:Y:S01]  /*43b0*/  MUFU.EX2 R134, R0 ;  /* 0x0000000000867308 */ /* 0x0004e20000000800 */
[----:B------:R-:W-:-:S02]  /*43c0*/  IMAD.MOV.U32 R43, RZ, RZ, R29 ;  /* 0x000000ffff2b7224 */ /* 0x000fc400078e001d */
[C---:B-1----:R-:W-:Y:S01]  /*43d0*/  HMMA.16816.F32.BF16 R24, R8.reuse, R16, RZ ;  /* 0x000000100818723c */ /* 0x042fe200000418ff */
[--C-:B--2---:R-:W-:Y:S02]  /*43e0*/  FFMA.FTZ R0, R84, c[0x0][0x2d0], -R13.reuse ;  /* 0x0000b40054007a23 */ /* 0x104fe4000001080d */
[----:B------:R-:W-:Y:S02]  /*43f0*/  IMAD.MOV.U32 R84, RZ, RZ, R30 ;  /* 0x000000ffff547224 */ /* 0x000fe400078e001e */
[----:B------:R1:W-:Y:S03]  /*4400*/  MUFU.EX2 R135, R0 ;  /* 0x0000000000877308 */ /* 0x0003e60000000800 */
[----:B------:R-:W-:Y:S01]  /*4410*/  HMMA.16816.F32.BF16 R8, R8, R18, RZ ;  /* 0x000000120808723c */ /* 0x000fe200000418ff */
[----:B------:R-:W2:Y:S01]  /*4420*/  LDSM.16.MT88.4 R16, [R240+0x6900] ;  /* 0x00690000f010783b */ /* 0x000ea20000004200 */
[----:B-1----:R-:W-:Y:S01]  /*4430*/  FFMA.FTZ R0, R83, c[0x0][0x2d0], -R13 ;  /* 0x0000b40053007a23 */ /* 0x002fe2000001080d */
[----:B------:R-:W-:Y:S01]  /*4440*/  MOV R83, R66 ;  /* 0x0000004200537202 */ /* 0x000fe20000000f00 */
[----:B------:R-:W-:-:S02]  /*4450*/  IMAD.MOV.U32 R66, RZ, RZ, R67 ;  /* 0x000000ffff427224 */ /* 0x000fc400078e0043 */
[----:B------:R1:W4:Y:S01]  /*4460*/  MUFU.EX2 R177, R0 ;  /* 0x0000000000b17308 */ /* 0x0003220000000800 */
[----:B------:R-:W-:Y:S02]  /*4470*/  IMAD.MOV.U32 R67, RZ, RZ, R133 ;  /* 0x000000ffff437224 */ /* 0x000fe400078e0085 */
[----:B-1----:R-:W-:Y:S02]  /*4480*/  FFMA.FTZ R0, R95, c[0x0][0x2d0], -R12 ;  /* 0x0000b4005f007a23 */ /* 0x002fe4000001080c */
[----:B------:R-:W-:Y:S02]  /*4490*/  IMAD.MOV.U32 R95, RZ, RZ, R42 ;  /* 0x000000ffff5f7224 */ /* 0x000fe400078e002a */
[----:B------:R-:W-:-:S11]  /*44a0*/  IMAD.MOV.U32 R42, RZ, RZ, R28 ;  /* 0x000000ffff2a7224 */ /* 0x000fd600078e001c */
[C---:B--2---:R-:W-:Y:S01]  /*44b0*/  HMMA.16816.F32.BF16 R20, R4.reuse, R18, R8 ;  /* 0x000000120414723c */ /* 0x044fe20000041808 */
[----:B------:R-:W1:Y:S01]  /*44c0*/  LDSM.16.MT88.4 R8, [R237+0x1100] ;  /* 0x00110000ed08783b */ /* 0x000e620000004200 */
[----:B------:R2:W-:Y:S05]  /*44d0*/  MUFU.EX2 R19, R0 ;  /* 0x0000000000137308 */ /* 0x0005ea0000000800 */
[--C-:B------:R-:W-:Y:S01]  /*44e0*/  FFMA.FTZ R18, R81, c[0x0][0x2d0], -R12.reuse ;  /* 0x0000b40051127a23 */ /* 0x100fe2000001080c */
[----:B------:R-:W-:Y:S07]  /*44f0*/  HMMA.16816.F32.BF16 R24, R4, R16, R24 ;  /* 0x000000100418723c */ /* 0x000fee0000041818 */
[----:B---3--:R-:W-:Y:S01]  /*4500*/  F2FP.BF16.PACK_AB R4, R134, R124 ;  /* 0x0000007c8604723e */ /* 0x008fe200000010ff */
[--C-:B------:R-:W-:Y:S01]  /*4510*/  FFMA.FTZ R17, R90, c[0x0][0x2d0], -R13.reuse ;  /* 0x0000b4005a117a23 */ /* 0x100fe2000001080d */
[----:B----4-:R-:W-:Y:S01]  /*4520*/  F2FP.BF16.PACK_AB R6, R177, R135 ;  /* 0x00000087b106723e */ /* 0x010fe200000010ff */
[----:B--2---:R-:W-:Y:S01]  /*4530*/  FFMA.FTZ R0, R92, c[0x0][0x2d0], -R12 ;  /* 0x0000b4005c007a23 */ /* 0x004fe2000001080c */
[----:B------:R-:W-:Y:S01]  /*4540*/  MOV R92, R132 ;  /* 0x00000084005c7202 */ /* 0x000fe20000000f00 */
[----:B------:R-:W-:Y:S01]  /*4550*/  FFMA.FTZ R16, R89, c[0x0][0x2d0], -R13 ;  /* 0x0000b40059107a23 */ /* 0x000fe2000001080d */
[----:B------:R-:W-:Y:S01]  /*4560*/  MOV R90, R15 ;  /* 0x0000000f005a7202 */ /* 0x000fe20000000f00 */
[----:B------:R2:W3:Y:S01]  /*4570*/  MUFU.EX2 R132, R0 ;  /* 0x0000000000847308 */ /* 0x0004e20000000800 */
[----:B------:R-:W-:-:S02]  /*4580*/  IMAD.MOV.U32 R89, RZ, RZ, R14 ;  /* 0x000000ffff597224 */ /* 0x000fc400078e000e */
[--C-:B------:R-:W-:Y:S02]  /*4590*/  FFMA.FTZ R15, R87, c[0x0][0x2d0], -R13.reuse ;  /* 0x0000b400570f7a23 */ /* 0x100fe4000001080d */
[----:B------:R-:W-:Y:S02]  /*45a0*/  FFMA.FTZ R14, R86, c[0x0][0x2d0], -R13 ;  /* 0x0000b400560e7a23 */ /* 0x000fe4000001080d */
[--C-:B------:R-:W-:Y:S01]  /*45b0*/  FFMA.FTZ R13, R94, c[0x0][0x2d0], -R12.reuse ;  /* 0x0000b4005e0d7a23 */ /* 0x100fe2000001080c */
[----:B------:R-:W-:Y:S01]  /*45c0*/  MUFU.EX2 R17, R17 ;  /* 0x0000001100117308 */ /* 0x000fe20000000800 */
[----:B--2---:R-:W-:Y:S01]  /*45d0*/  FFMA.FTZ R0, R93, c[0x0][0x2d0], -R12 ;  /* 0x0000b4005d007a23 */ /* 0x004fe2000001080c */
[----:B---3--:R-:W-:Y:S01]  /*45e0*/  F2FP.BF16.PACK_AB R5, R132, R19 ;  /* 0x000000138405723e */ /* 0x008fe200000010ff */
[----:B------:R-:W-:-:S05]  /*45f0*/  IMAD.MOV.U32 R93, RZ, RZ, R31 ;  /* 0x000000ffff5d7224 */ /* 0x000fca00078e001f */
[----:B------:R-:W-:Y:S08]  /*4600*/  MUFU.EX2 R16, R16 ;  /* 0x0000001000107308 */ /* 0x000ff00000000800 */
[----:B------:R2:W-:Y:S02]  /*4610*/  MUFU.EX2 R133, R0 ;  /* 0x0000000000857308 */ /* 0x0005e40000000800 */
[----:B--2---:R-:W-:-:S02]  /*4620*/  FFMA.FTZ R0, R91, c[0x0][0x2d0], -R12 ;  /* 0x0000b4005b007a23 */ /* 0x004fc4000001080c */
[----:B------:R-:W-:-:S04]  /*4630*/  IMAD.MOV.U32 R91, RZ, RZ, R176 ;  /* 0x000000ffff5b7224 */ /* 0x000fc800078e00b0 */
[----:B------:R-:W2:Y:S02]  /*4640*/  MUFU.EX2 R176, R0 ;  /* 0x0000000000b07308 */ /* 0x000ea40000000800 */
[----:B--2---:R-:W-:Y:S01]  /*4650*/  F2FP.BF16.PACK_AB R7, R176, R133 ;  /* 0x00000085b007723e */ /* 0x004fe200000010ff */
[--C-:B------:R-:W-:Y:S02]  /*4660*/  FFMA.FTZ R0, R82, c[0x0][0x2d0], -R12.reuse ;  /* 0x0000b40052007a23 */ /* 0x100fe4000001080c */
[----:B------:R-:W-:-:S04]  /*4670*/  FFMA.FTZ R12, R80, c[0x0][0x2d0], -R12 ;  /* 0x0000b400500c7a23 */ /* 0x000fc8000001080c */
[C---:B-1----:R-:W-:Y:S08]  /*4680*/  HMMA.16816.F32.BF16 R164, R4.reuse, R8, R164 ;  /* 0x0000000804a4723c */ /* 0x042ff000000418a4 */
[C---:B------:R-:W-:Y:S01]  /*4690*/  HMMA.16816.F32.BF16 R28, R4.reuse, R10, R156 ;  /* 0x0000000a041c723c */ /* 0x040fe2000004189c */
[----:B------:R-:W1:Y:S07]  /*46a0*/  LDSM.16.MT88.4 R8, [R238+0x1100] ;  /* 0x00110000ee08783b */ /* 0x000e6e0000004200 */
[C---:B-1----:R-:W-:Y:S08]  /*46b0*/  HMMA.16816.F32.BF16 R156, R4.reuse, R8, R32 ;  /* 0x00000008049c723c */ /* 0x042ff00000041820 */
[C---:B------:R-:W-:Y:S01]  /*46c0*/  HMMA.16816.F32.BF16 R32, R4.reuse, R10, R148 ;  /* 0x0000000a0420723c */ /* 0x040fe20000041894 */
[----:B------:R-:W1:Y:S07]  /*46d0*/  LDSM.16.MT88.4 R8, [R241+0x1100] ;  /* 0x00110000f108783b */ /* 0x000e6e0000004200 */
[C---:B-1----:R-:W-:Y:S08]  /*46e0*/  HMMA.16816.F32.BF16 R148, R4.reuse, R8, R40 ;  /* 0x000000080494723c */ /* 0x042ff00000041828 */
[C---:B------:R-:W-:Y:S01]  /*46f0*/  HMMA.16816.F32.BF16 R40, R4.reuse, R10, R52 ;  /* 0x0000000a0428723c */ /* 0x040fe20000041834 */
[----:B------:R-:W1:Y:S07]  /*4700*/  LDSM.16.MT88.4 R8, [R240+0x1100] ;  /* 0x00110000f008783b */ /* 0x000e6e0000004200 */
[C---:B-1----:R-:W-:Y:S08]  /*4710*/  HMMA.16816.F32.BF16 R140, R4.reuse, R8, R140 ;  /* 0x00000008048c723c */ /* 0x042ff0000004188c */
[----:B------:R-:W-:Y:S01]  /*4720*/  HMMA.16816.F32.BF16 R52, R4, R10, R244 ;  /* 0x0000000a0434723c */ /* 0x000fe200000418f4 */
[----:B------:R-:W1:Y:S06]  /*4730*/  LDSM.16.MT88.4 R8, [R237+0x3100] ;  /* 0x00310000ed08783b */ /* 0x000e6c0000004200 */
[----:B------:R-:W-:Y:S01]  /*4740*/  IMAD.MOV.U32 R245, RZ, RZ, R83 ;  /* 0x000000fffff57224 */ /* 0x000fe200078e0053 */
[----:B------:R-:W-:Y:S01]  /*4750*/  MOV R246, R91 ;  /* 0x0000005b00f67202 */ /* 0x000fe20000000f00 */
[----:B------:R-:W-:-:S02]  /*4760*/  IMAD.MOV.U32 R244, RZ, RZ, R89 ;  /* 0x000000fffff47224 */ /* 0x000fc400078e0059 */
[----:B------:R-:W-:Y:S01]  /*4770*/  IMAD.MOV.U32 R247, RZ, RZ, R90 ;  /* 0x000000fffff77224 */ /* 0x000fe200078e005a */
[C---:B-1----:R-:W-:Y:S08]  /*4780*/  HMMA.16816.F32.BF16 R64, R4.reuse, R8, R64 ;  /* 0x000000080440723c */ /* 0x042ff00000041840 */
[C---:B------:R-:W-:Y:S01]  /*4790*/  HMMA.16816.F32.BF16 R72, R4.reuse, R10, R72 ;  /* 0x0000000a0448723c */ /* 0x040fe20000041848 */
[----:B------:R-:W1:Y:S07]  /*47a0*/  LDSM.16.MT88.4 R8, [R238+0x3100] ;  /* 0x00310000ee08783b */ /* 0x000e6e0000004200 */
[----:B-1----:R-:W-:Y:S07]  /*47b0*/  HMMA.16816.F32.BF16 R80, R4, R8, R160 ;  /* 0x000000080450723c */ /* 0x002fee00000418a0 */
[----:B------:R-:W-:Y:S01]  /*47c0*/  MOV R161, R84 ;  /* 0x0000005400a17202 */ /* 0x000fe20000000f00 */
[----:B------:R-:W-:-:S02]  /*47d0*/  IMAD.MOV.U32 R160, RZ, RZ, R85 ;  /* 0x000000ffffa07224 */ /* 0x000fc400078e0055 */
[----:B------:R-:W-:Y:S01]  /*47e0*/  HMMA.16816.F32.BF16 R84, R4, R10, R152 ;  /* 0x0000000a0454723c */ /* 0x000fe20000041898 */
[----:B------:R-:W1:Y:S01]  /*47f0*/  LDSM.16.MT88.4 R8, [R241+0x3100] ;  /* 0x00310000f108783b */ /* 0x000e620000004200 */
[----:B------:R-:W-:Y:S02]  /*4800*/  IMAD.MOV.U32 R163, RZ, RZ, R93 ;  /* 0x000000ffffa37224 */ /* 0x000fe400078e005d */
[----:B------:R-:W-:-:S03]  /*4810*/  IMAD.MOV.U32 R162, RZ, RZ, R92 ;  /* 0x000000ffffa27224 */ /* 0x000fc600078e005c */
[----:B------:R-:W-:Y:S02]  /*4820*/  IMAD.MOV.U32 R154, RZ, RZ, R95 ;  /* 0x000000ffff9a7224 */ /* 0x000fe400078e005f */
[----:B------:R-:W-:Y:S02]  /*4830*/  IMAD.MOV.U32 R155, RZ, RZ, R88 ;  /* 0x000000ffff9b7224 */ /* 0x000fe400078e0058 */
[C---:B-1----:R-:W-:Y:S08]  /*4840*/  HMMA.16816.F32.BF16 R88, R4.reuse, R8, R144 ;  /* 0x000000080458723c */ /* 0x042ff00000041890 */
[C---:B------:R-:W-:Y:S01]  /*4850*/  HMMA.16816.F32.BF16 R92, R4.reuse, R10, R128 ;  /* 0x0000000a045c723c */ /* 0x040fe20000041880 */
[----:B------:R-:W1:Y:S07]  /*4860*/  LDSM.16.MT88.4 R8, [R240+0x3100] ;  /* 0x00310000f008783b */ /* 0x000e6e0000004200 */
[C---:B-1----:R-:W-:Y:S08]  /*4870*/  HMMA.16816.F32.BF16 R136, R4.reuse, R8, R136 ;  /* 0x000000080488723c */ /* 0x042ff00000041888 */
[----:B------:R-:W-:Y:S11]  /*4880*/  HMMA.16816.F32.BF16 R8, R4, R10, R120 ;  /* 0x0000000a0408723c */ /* 0x000ff60000041878 */
[----:B------:R-:W-:Y:S05]  /*4890*/  @!UPT UIADD3 URZ, URZ, URZ, URZ ;  /* 0x0000003f3f3ff290 */ /* 0x000fea000fffe03f */
[----:B------:R-:W-:Y:S01]  /*48a0*/  IMAD.MOV.U32 R147, RZ, RZ, R138 ;  /* 0x000000ffff937224 */ /* 0x000fe200078e008a */
[----:B------:R-:W-:Y:S01]  /*48b0*/  MOV R138, R154 ;  /* 0x0000009a008a7202 */ /* 0x000fe20000000f00 */
[----:B------:R-:W-:Y:S01]  /*48c0*/  IMAD.MOV.U32 R146, RZ, RZ, R139 ;  /* 0x000000ffff927224 */ /* 0x000fe200078e008b */
[----:B------:R-:W-:Y:S01]  /*48d0*/  MOV R153, R136 ;  /* 0x0000008800997202 */ /* 0x000fe20000000f00 */
[----:B------:R-:W-:Y:S02]  /*48e0*/  IMAD.MOV.U32 R139, RZ, RZ, R155 ;  /* 0x000000ffff8b7224 */ /* 0x000fe400078e009b */
[----:B------:R-:W-:Y:S02]  /*48f0*/  IMAD.MOV.U32 R152, RZ, RZ, R137 ;  /* 0x000000ffff987224 */ /* 0x000fe400078e0089 */
[----:B------:R-:W-:Y:S01]  /*4900*/  IMAD.MOV.U32 R131, RZ, RZ, R8 ;  /* 0x000000ffff837224 */ /* 0x000fe200078e0008 */
[----:B------:R-:W-:Y:S01]  /*4910*/  MOV R155, R10 ;  /* 0x0000000a009b7202 */ /* 0x000fe20000000f00 */
[----:B------:R-:W-:-:S02]  /*4920*/  IMAD.MOV.U32 R128, RZ, RZ, R9 ;  /* 0x000000ffff807224 */ /* 0x000fc400078e0009 */
[----:B------:R-:W-:Y:S02]  /*4930*/  IMAD.MOV.U32 R154, RZ, RZ, R11 ;  /* 0x000000ffff9a7224 */ /* 0x000fe400078e000b */
[----:B------:R-:W1:Y:S02]  /*4940*/  LDSM.16.MT88.4 R8, [R237+0x5100] ;  /* 0x00510000ed08783b */ /* 0x000e640000004200 */
[C---:B-1----:R-:W-:Y:S08]  /*4950*/  HMMA.16816.F32.BF16 R248, R4.reuse, R8, R248 ;  /* 0x0000000804f8723c */ /* 0x042ff000000418f8 */
[C---:B------:R-:W-:Y:S01]  /*4960*/  HMMA.16816.F32.BF16 R116, R4.reuse, R10, R116 ;  /* 0x0000000a0474723c */ /* 0x040fe20000041874 */
[----:B------:R-:W1:Y:S07]  /*4970*/  LDSM.16.MT88.4 R8, [R238+0x5100] ;  /* 0x00510000ee08783b */ /* 0x000e6e0000004200 */
[C---:B-1----:R-:W-:Y:S08]  /*4980*/  HMMA.16816.F32.BF16 R104, R4.reuse, R8, R104 ;  /* 0x000000080468723c */ /* 0x042ff00000041868 */
[C---:B------:R-:W-:Y:S01]  /*4990*/  HMMA.16816.F32.BF16 R108, R4.reuse, R10, R108 ;  /* 0x0000000a046c723c */ /* 0x040fe2000004186c */
[----:B------:R-:W1:Y:S07]  /*49a0*/  LDSM.16.MT88.4 R8, [R241+0x5100] ;  /* 0x00510000f108783b */ /* 0x000e6e0000004200 */
[C---:B-1----:R-:W-:Y:S08]  /*49b0*/  HMMA.16816.F32.BF16 R112, R4.reuse, R8, R112 ;  /* 0x000000080470723c */ /* 0x042ff00000041870 */
[----:B------:R-:W-:Y:S11]  /*49c0*/  HMMA.16816.F32.BF16 R8, R4, R10, R100 ;  /* 0x0000000a0408723c */ /* 0x000ff60000041864 */
[----:B------:R-:W-:Y:S05]  /*49d0*/  @!UPT UIADD3 URZ, URZ, URZ, URZ ;  /* 0x0000003f3f3ff290 */ /* 0x000fea000fffe03f */
[----:B------:R-:W-:Y:S01]  /*49e0*/  MOV R145, R114 ;  /* 0x0000007200917202 */ /* 0x000fe20000000f00 */
[----:B------:R-:W-:Y:S02]  /*49f0*/  IMAD.MOV.U32 R144, RZ, RZ, R115 ;  /* 0x000000ffff907224 */ /* 0x000fe400078e0073 */
[----:B------:R-:W-:Y:S02]  /*4a00*/  IMAD.MOV.U32 R114, RZ, RZ, R138 ;  /* 0x000000ffff727224 */ /* 0x000fe400078e008a */
[----:B------:R-:W-:Y:S02]  /*4a10*/  IMAD.MOV.U32 R115, RZ, RZ, R139 ;  /* 0x000000ffff737224 */ /* 0x000fe400078e008b */
[----:B------:R-:W-:Y:S01]  /*4a20*/  IMAD.MOV.U32 R130, RZ, RZ, R113 ;  /* 0x000000ffff827224 */ /* 0x000fe200078e0071 */
[----:B------:R-:W-:Y:S01]  /*4a30*/  MOV R139, R9 ;  /* 0x00000009008b7202 */ /* 0x000fe20000000f00 */
[----:B------:R-:W-:Y:S02]  /*4a40*/  IMAD.MOV.U32 R138, RZ, RZ, R10 ;  /* 0x000000ffff8a7224 */ /* 0x000fe400078e000a */
[----:B------:R-:W-:-:S02]  /*4a50*/  IMAD.MOV.U32 R137, RZ, RZ, R11 ;  /* 0x000000ffff897224 */ /* 0x000fc400078e000b */
[----:B------:R-:W-:Y:S02]  /*4a60*/  IMAD.MOV.U32 R136, RZ, RZ, R8 ;  /* 0x000000ffff887224 */ /* 0x000fe400078e0008 */
[----:B------:R-:W1:Y:S01]  /*4a70*/  LDSM.16.MT88.4 R8, [R240+0x5100] ;  /* 0x00510000f008783b */ /* 0x000e620000004200 */
[----:B------:R-:W-:Y:S01]  /*4a80*/  IMAD.MOV.U32 R129, RZ, RZ, R112 ;  /* 0x000000ffff817224 */ /* 0x000fe200078e0070 */
[C---:B-1----:R-:W-:Y:S07]  /*4a90*/  HMMA.16816.F32.BF16 R120, R4.reuse, R8, R96 ;  /* 0x000000080478723c */ /* 0x042fee0000041860 */
[----:B------:R-:W-:Y:S01]  /*4aa0*/  MOV R98, R114 ;  /* 0x0000007200627202 */ /* 0x000fe20000000f00 */
[----:B------:R-:W-:Y:S01]  /*4ab0*/  IMAD.MOV.U32 R99, RZ, RZ, R115 ;  /* 0x000000ffff637224 */ /* 0x000fe200078e0073 */
[----:B------:R-:W-:Y:S01]  /*4ac0*/  MOV R97, R129 ;  /* 0x0000008100617202 */ /* 0x000fe20000000f00 */
[----:B------:R-:W-:Y:S01]  /*4ad0*/  HMMA.16816.F32.BF16 R112, R4, R10, R76 ;  /* 0x0000000a0470723c */ /* 0x000fe2000004184c */
[----:B------:R-:W1:Y:S01]  /*4ae0*/  LDSM.16.MT88.4 R8, [R237+0x7100] ;  /* 0x00710000ed08783b */ /* 0x000e620000004200 */
[----:B------:R-:W-:-:S02]  /*4af0*/  IMAD.MOV.U32 R96, RZ, RZ, R162 ;  /* 0x000000ffff607224 */ /* 0x000fc400078e00a2 */
[----:B------:R-:W-:-:S04]  /*4b00*/  IMAD.MOV.U32 R129, RZ, RZ, R246 ;  /* 0x000000ffff817224 */ /* 0x000fc800078e00f6 */
[C---:B-1----:R-:W-:Y:S07]  /*4b10*/  HMMA.16816.F32.BF16 R100, R4.reuse, R8, R68 ;  /* 0x000000080464723c */ /* 0x042fee0000041844 */
[----:B------:R-:W-:Y:S01]  /*4b20*/  IMAD.MOV.U32 R69, RZ, RZ, R98 ;  /* 0x000000ffff457224 */ /* 0x000fe200078e0062 */
[----:B------:R-:W-:Y:S01]  /*4b30*/  HMMA.16816.F32.BF16 R76, R4, R10, R60 ;  /* 0x0000000a044c723c */ /* 0x000fe2000004183c */
[----:B------:R-:W1:Y:S01]  /*4b40*/  LDSM.16.MT88.4 R8, [R238+0x7100] ;  /* 0x00710000ee08783b */ /* 0x000e620000004200 */
[----:B------:R-:W-:Y:S01]  /*4b50*/  IMAD.MOV.U32 R68, RZ, RZ, R99 ;  /* 0x000000ffff447224 */ /* 0x000fe200078e0063 */
[----:B------:R-:W-:Y:S01]  /*4b60*/  MOV R99, R131 ;  /* 0x0000008300637202 */ /* 0x000fe20000000f00 */
[----:B------:R-:W-:Y:S01]  /*4b70*/  IMAD.MOV.U32 R98, RZ, RZ, R130 ;  /* 0x000000ffff627224 */ /* 0x000fe200078e0082 */
[----:B------:R-:W-:Y:S01]  /*4b80*/  MOV R131, R245 ;  /* 0x000000f500837202 */ /* 0x000fe20000000f00 */
[----:B------:R-:W-:-:S02]  /*4b90*/  IMAD.MOV.U32 R70, RZ, RZ, R163 ;  /* 0x000000ffff467224 */ /* 0x000fc400078e00a3 */
[----:B------:R-:W-:Y:S02]  /*4ba0*/  IMAD.MOV.U32 R71, RZ, RZ, R244 ;  /* 0x000000ffff477224 */ /* 0x000fe400078e00f4 */
[----:B------:R-:W-:Y:S11]  /*4bb0*/  IMAD.MOV.U32 R130, RZ, RZ, R247 ;  /* 0x000000ffff827224 */ /* 0x000ff600078e00f7 */
[----:B------:R-:W-:Y:S03]  /*4bc0*/  @!UPT UIADD3 URZ, URZ, URZ, URZ ;  /* 0x0000003f3f3ff290 */ /* 0x000fe6000fffe03f */
[----:B------:R-:W-:Y:S01]  /*4bd0*/  IMAD.MOV.U32 R63, RZ, RZ, R76 ;  /* 0x000000ffff3f7224 */ /* 0x000fe200078e004c */
[----:B------:R-:W-:Y:S01]  /*4be0*/  MOV R61, R78 ;  /* 0x0000004e003d7202 */ /* 0x000fe20000000f00 */
[----:B------:R-:W-:Y:S02]  /*4bf0*/  IMAD.MOV.U32 R62, RZ, RZ, R77 ;  /* 0x000000ffff3e7224 */ /* 0x000fe400078e004d */
[----:B------:R-:W-:Y:S01]  /*4c00*/  IMAD.MOV.U32 R60, RZ, RZ, R79 ;  /* 0x000000ffff3c7224 */ /* 0x000fe200078e004f */
        /* <DEDUP_REMOVED lines=14> */
[----:B------:R-:W-:Y:S01]  /*4cf0*/  MOV R57, R60 ;  /* 0x0000003c00397202 */ /* 0x000fe20000000f00 */
[----:B------:R-:W-:Y:S01]  /*4d00*/  IMAD.MOV.U32 R56, RZ, RZ, R61 ;  /* 0x000000ffff387224 */ /* 0x000fe200078e003d */
[----:B------:R-:W-:Y:S02]  /*4d10*/  MOV R61, R139 ;  /* 0x0000008b003d7202 */ /* 0x000fe40000000f00 */
[----:B------:R-:W-:Y:S01]  /*4d20*/  MOV R60, R136 ;  /* 0x00000088003c7202 */ /* 0x000fe20000000f00 */
[C---:B-1----:R-:W-:Y:S07]  /*4d30*/  HMMA.16816.F32.BF16 R244, R4.reuse, R8, R44 ;  /* 0x0000000804f4723c */ /* 0x042fee000004182c */
[----:B------:R-:W-:Y:S01]  /*4d40*/  IMAD.MOV.U32 R46, RZ, RZ, R51 ;  /* 0x000000ffff2e7224 */ /* 0x000fe200078e0033 */
[----:B------:R-:W-:Y:S01]  /*4d50*/  HMMA.16816.F32.BF16 R160, R4, R10, R36 ;  /* 0x0000000a04a0723c */ /* 0x000fe20000041824 */
[----:B------:R-:W1:Y:S01]  /*4d60*/  LDSM.16.MT88.4 R8, [R240+0x7100] ;  /* 0x00710000f008783b */ /* 0x000e620000004200 */
[----:B------:R-:W-:Y:S01]  /*4d70*/  MOV R47, R50 ;  /* 0x00000032002f7202 */ /* 0x000fe20000000f00 */
[----:B------:R-:W-:Y:S01]  /*4d80*/  IMAD.MOV.U32 R51, RZ, RZ, R62 ;  /* 0x000000ffff337224 */ /* 0x000fe200078e003e */
[----:B------:R-:W-:Y:S01]  /*4d90*/  MOV R50, R63 ;  /* 0x0000003f00327202 */ /* 0x000fe20000000f00 */
[----:B------:R-:W-:-:S02]  /*4da0*/  IMAD.MOV.U32 R62, RZ, RZ, R138 ;  /* 0x000000ffff3e7224 */ /* 0x000fc400078e008a */
[----:B------:R-:W-:Y:S02]  /*4db0*/  IMAD.MOV.U32 R63, RZ, RZ, R137 ;  /* 0x000000ffff3f7224 */ /* 0x000fe400078e0089 */
[----:B------:R-:W2:Y:S11]  /*4dc0*/  LDSM.16.MT88.4 R136, [R240+0x1900] ;  /* 0x00190000f088783b */ /* 0x000eb60000004200 */
[----:B------:R-:W-:Y:S04]  /*4dd0*/  @!UPT UIADD3 URZ, URZ, URZ, URZ ;  /* 0x0000003f3f3ff290 */ /* 0x000fe8000fffe03f */
[----:B------:R-:W-:Y:S01]  /*4de0*/  IMAD.MOV.U32 R39, RZ, RZ, R160 ;  /* 0x000000ffff277224 */ /* 0x000fe200078e00a0 */
[----:B------:R-:W-:Y:S01]  /*4df0*/  MOV R38, R161 ;  /* 0x000000a100267202 */ /* 0x000fe20000000f00 */
[----:B------:R-:W-:Y:S02]  /*4e00*/  IMAD.MOV.U32 R37, RZ, RZ, R162 ;  /* 0x000000ffff257224 */ /* 0x000fe400078e00a2 */
[----:B------:R-:W-:Y:S02]  /*4e10*/  IMAD.MOV.U32 R36, RZ, RZ, R163 ;  /* 0x000000ffff247224 */ /* 0x000fe400078e00a3 */
[----:B------:R-:W3:Y:S01]  /*4e20*/  LDSM.16.MT88.4 R160, [R237+0x1900] ;  /* 0x00190000eda0783b */ /* 0x000ee20000004200 */
[C---:B-1----:R-:W-:Y:S01]  /*4e30*/  HMMA.16816.F32.BF16 R24, R4.reuse, R8, R24 ;  /* 0x000000080418723c */ /* 0x042fe20000041818 */
[----:B------:R1:W-:Y:S07]  /*4e40*/  MUFU.EX2 R8, R0 ;  /* 0x0000000000087308 */ /* 0x0003ee0000000800 */
[----:B------:R-:W-:Y:S01]  /*4e50*/  HMMA.16816.F32.BF16 R20, R4, R10, R20 ;  /* 0x0000000a0414723c */ /* 0x000fe20000041814 */
[----:B------:R-:W-:Y:S06]  /*4e60*/  MUFU.EX2 R11, R15 ;  /* 0x0000000f000b7308 */ /* 0x000fec0000000800 */
[----:B------:R-:W-:-:S02]  /*4e70*/  FADD.FTZ R5, R179, R178 ;  /* 0x000000b2b3057221 */ /* 0x000fc40000010000 */
[----:B-1----:R-:W-:Y:S01]  /*4e80*/  FADD.FTZ R0, R59, R58 ;  /* 0x0000003a3b007221 */ /* 0x002fe20000010000 */
[----:B------:R-:W-:Y:S01]  /*4e90*/  MUFU.EX2 R10, R14 ;  /* 0x0000000e000a7308 */ /* 0x000fe20000000800 */
[----:B------:R-:W-:Y:S02]  /*4ea0*/  FADD.FTZ R5, R127, R5 ;  /* 0x000000057f057221 */ /* 0x000fe40000010000 */
[----:B------:R-:W-:Y:S02]  /*4eb0*/  FADD.FTZ R0, R70, R0 ;  /* 0x0000000046007221 */ /* 0x000fe40000010000 */
[----:B------:R-:W-:Y:S01]  /*4ec0*/  IMAD.MOV.U32 R70, RZ, RZ, R71 ;  /* 0x000000ffff467224 */ /* 0x000fe200078e0047 */
[----:B------:R-:W-:Y:S01]  /*4ed0*/  MOV R71, R96 ;  /* 0x0000006000477202 */ /* 0x000fe20000000f00 */
[----:B------:R-:W-:Y:S01]  /*4ee0*/  IMAD.MOV.U32 R96, RZ, RZ, R97 ;  /* 0x000000ffff607224 */ /* 0x000fe200078e0061 */
[----:B------:R-:W1:Y:S01]  /*4ef0*/  MUFU.EX2 R9, R13 ;  /* 0x0000000d00097308 */ /* 0x000e620000000800 */
[----:B------:R-:W-:-:S02]  /*4f00*/  FADD.FTZ R4, R129, R0 ;  /* 0x0000000081047221 */ /* 0x000fc40000010000 */
[----:B------:R-:W-:Y:S01]  /*4f10*/  IMAD.MOV.U32 R97, RZ, RZ, R98 ;  /* 0x000000ffff617224 */ /* 0x000fe200078e0062 */
[----:B------:R-:W-:Y:S01]  /*4f20*/  MOV R58, R96 ;  /* 0x00000060003a7202 */ /* 0x000fe20000000f00 */
[----:B------:R-:W-:Y:S02]  /*4f30*/  FADD.FTZ R0, R126, R5 ;  /* 0x000000057e007221 */ /* 0x000fe40000010000 */
[----:B------:R-:W-:Y:S01]  /*4f40*/  IMAD.MOV.U32 R98, RZ, RZ, R99 ;  /* 0x000000ffff627224 */ /* 0x000fe200078e0063 */
[----:B------:R-:W-:Y:S01]  /*4f50*/  MOV R99, R128 ;  /* 0x0000008000637202 */ /* 0x000fe20000000f00 */
[----:B------:R-:W-:Y:S01]  /*4f60*/  FADD.FTZ R4, R252, R4 ;  /* 0x00000004fc047221 */ /* 0x000fe20000010000 */
[----:B------:R4:W-:Y:S01]  /*4f70*/  MUFU.EX2 R7, R18 ;  /* 0x0000001200077308 */ /* 0x0009e20000000800 */
[----:B------:R-:W-:Y:S01]  /*4f80*/  FADD.FTZ R0, R125, R0 ;  /* 0x000000007d007221 */ /* 0x000fe20000010000 */
[----:B------:R-:W-:Y:S01]  /*4f90*/  F2FP.BF16.PACK_AB R128, R16, R17 ;  /* 0x000000111080723e */ /* 0x000fe200000010ff */
[----:B------:R-:W-:-:S02]  /*4fa0*/  IMAD.MOV.U32 R5, RZ, RZ, R70 ;  /* 0x000000ffff057224 */ /* 0x000fc400078e0046 */
[----:B------:R-:W-:Y:S01]  /*4fb0*/  IMAD.MOV.U32 R126, RZ, RZ, R71 ;  /* 0x000000ffff7e7224 */ /* 0x000fe200078e0047 */
[----:B------:R-:W-:Y:S01]  /*4fc0*/  MOV R71, R146 ;  /* 0x0000009200477202 */ /* 0x000fe20000000f00 */
[----:B------:R-:W-:Y:S01]  /*4fd0*/  IMAD.MOV.U32 R59, RZ, RZ, R97 ;  /* 0x000000ffff3b7224 */ /* 0x000fe200078e0061 */
[----:B------:R-:W-:Y:S01]  /*4fe0*/  MOV R97, R99 ;  /* 0x0000006300617202 */ /* 0x000fe20000000f00 */
[----:B------:R-:W-:Y:S01]  /*4ff0*/  IMAD.MOV.U32 R70, RZ, RZ, R147 ;  /* 0x000000ffff467224 */ /* 0x000fe200078e0093 */
[----:B------:R-:W5:Y:S01]  /*5000*/  MUFU.EX2 R6, R12 ;  /* 0x0000000c00067308 */ /* 0x000f620000000800 */
[----:B------:R-:W-:Y:S01]  /*5010*/  IMAD.MOV.U32 R125, RZ, RZ, R145 ;  /* 0x000000ffff7d7224 */ /* 0x000fe200078e0091 */
[----:B-1----:R-:W-:Y:S01]  /*5020*/  F2FP.BF16.PACK_AB R129, R8, R9 ;  /* 0x000000090881723e */ /* 0x002fe200000010ff */
[----:B------:R-:W-:Y:S01]  /*5030*/  IMAD.MOV.U32 R252, RZ, RZ, R144 ;  /* 0x000000fffffc7224 */ /* 0x000fe200078e0090 */
[----:B------:R-:W-:Y:S01]  /*5040*/  MOV R13, R51 ;  /* 0x00000033000d7202 */ /* 0x000fe20000000f00 */
[----:B------:R-:W-:Y:S01]  /*5050*/  IMAD.MOV.U32 R179, RZ, RZ, R68 ;  /* 0x000000ffffb37224 */ /* 0x000fe200078e0044 */
[----:B------:R-:W1:Y:S01]  /*5060*/  LDSM.16.MT88.4 R144, [R241+0x1900] ;  /* 0x00190000f190783b */ /* 0x000e620000004200 */
[----:B------:R-:W-:Y:S01]  /*5070*/  IMAD.MOV.U32 R127, RZ, RZ, R69 ;  /* 0x000000ffff7f7224 */ /* 0x000fe200078e0045 */
[----:B------:R-:W-:Y:S01]  /*5080*/  MOV R68, R153 ;  /* 0x0000009900447202 */ /* 0x000fe20000000f00 */
[----:B------:R-:W-:-:S02]  /*5090*/  IMAD.MOV.U32 R96, RZ, RZ, R98 ;  /* 0x000000ffff607224 */ /* 0x000fc400078e0062 */
[----:B------:R-:W-:Y:S02]  /*50a0*/  IMAD.MOV.U32 R98, RZ, RZ, R155 ;  /* 0x000000ffff627224 */ /* 0x000fe400078e009b */
[----:B------:R-:W-:Y:S02]  /*50b0*/  IMAD.MOV.U32 R99, RZ, RZ, R154 ;  /* 0x000000ffff637224 */ /* 0x000fe400078e009a */
[----:B------:R-:W-:Y:S02]  /*50c0*/  IMAD.MOV.U32 R69, RZ, RZ, R152 ;  /* 0x000000ffff457224 */ /* 0x000fe400078e0098 */
[----:B------:R-:W1:Y:S01]  /*50d0*/  LDSM.16.MT88.4 R152, [R238+0x1900] ;  /* 0x00190000ee98783b */ /* 0x000e620000004200 */
[----:B----4-:R-:W-:Y:S01]  /*50e0*/  IMAD.MOV.U32 R18, RZ, RZ, R130 ;  /* 0x000000ffff127224 */ /* 0x010fe200078e0082 */
[----:B------:R-:W-:Y:S01]  /*50f0*/  F2FP.BF16.PACK_AB R130, R10, R11 ;  /* 0x0000000b0a82723e */ /* 0x000fe200000010ff */
[----:B------:R-:W-:Y:S01]  /*5100*/  IMAD.MOV.U32 R178, RZ, RZ, R131 ;  /* 0x000000ffffb27224 */ /* 0x000fe200078e0083 */
[----:B-----5:R-:W-:Y:S01]  /*5110*/  F2FP.BF16.PACK_AB R131, R6, R7 ;  /* 0x000000070683723e */ /* 0x020fe200000010ff */
[----:B------:R-:W-:-:S02]  /*5120*/  IMAD.MOV.U32 R12, RZ, RZ, R50 ;  /* 0x000000ffff0c7224 */ /* 0x000fc400078e0032 */
[----:B------:R-:W-:Y:S02]  /*5130*/  IMAD.MOV.U32 R14, RZ, RZ, R56 ;  /* 0x000000ffff0e7224 */ /* 0x000fe400078e0038 */
[----:B------:R-:W-:Y:S02]  /*5140*/  IMAD.MOV.U32 R15, RZ, RZ, R57 ;  /* 0x000000ffff0f7224 */ /* 0x000fe400078e0039 */
[C---:B--2---:R-:W-:Y:S01]  /*5150*/  HMMA.16816.F32.BF16 R140, R128.reuse, R136, R140 ;  /* 0x00000088808c723c */ /* 0x044fe2000004188c */
[----:B------:R-:W-:Y:S02]  /*5160*/  FADD.FTZ R4, R126, R4 ;  /* 0x000000047e047221 */ /* 0x000fe40000010000 */
[----:B------:R-:W-:Y:S02]  /*5170*/  FADD.FTZ R0, R5, R0 ;  /* 0x0000000005007221 */ /* 0x000fe40000010000 */
[----:B------:R-:W-:Y:S02]  /*5180*/  FADD.FTZ R4, R127, R4 ;  /* 0x000000047f047221 */ /* 0x000fe40000010000 */
[----:B------:R-:W-:Y:S01]  /*5190*/  FADD.FTZ R0, R179, R0 ;  /* 0x00000000b3007221 */ /* 0x000fe20000010000 */
[----:B------:R-:W-:Y:S01]  /*51a0*/  HMMA.16816.F32.BF16 R136, R128, R138, R52 ;  /* 0x0000008a8088723c */ /* 0x000fe20000041834 */
[----:B------:R-:W-:-:S02]  /*51b0*/  FADD.FTZ R4, R178, R4 ;  /* 0x00000004b2047221 */ /* 0x000fc40000010000 */
[----:B------:R-:W-:Y:S02]  /*51c0*/  FADD.FTZ R0, R18, R0 ;  /* 0x0000000012007221 */ /* 0x000fe40000010000 */
[----:B------:R-:W-:Y:S02]  /*51d0*/  FADD.FTZ R4, R124, R4 ;  /* 0x000000047c047221 */ /* 0x000fe40000010000 */
[----:B------:R-:W-:Y:S01]  /*51e0*/  MOV R54, R58 ;  /* 0x0000003a00367202 */ /* 0x000fe20000000f00 */
[----:B---3--:R-:W-:Y:S01]  /*51f0*/  HMMA.16816.F32.BF16 R164, R128, R160, R164 ;  /* 0x000000a080a4723c */ /* 0x008fe200000418a4 */
[----:B------:R-:W-:Y:S02]  /*5200*/  IMAD.MOV.U32 R55, RZ, RZ, R59 ;  /* 0x000000ffff377224 */ /* 0x000fe400078e003b */
[----:B------:R-:W-:Y:S01]  /*5210*/  LDSM.16.MT88.4 R56, [R241+0x3900] ;  /* 0x00390000f138783b */ /* 0x000fe20000004200 */
[----:B------:R-:W-:Y:S02]  /*5220*/  FADD.FTZ R0, R19, R0 ;  /* 0x0000000013007221 */ /* 0x000fe40000010000 */
[----:B------:R-:W-:-:S02]  /*5230*/  FADD.FTZ R4, R134, R4 ;  /* 0x0000000486047221 */ /* 0x000fc40000010000 */
[C---:B-1----:R-:W-:Y:S01]  /*5240*/  HMMA.16816.F32.BF16 R148, R128.reuse, R144, R148 ;  /* 0x000000908094723c */ /* 0x042fe20000041894 */
[----:B------:R-:W-:Y:S02]  /*5250*/  FADD.FTZ R0, R132, R0 ;  /* 0x0000000084007221 */ /* 0x000fe40000010000 */
[----:B------:R-:W-:Y:S02]  /*5260*/  FADD.FTZ R5, R135, R4 ;  /* 0x0000000487057221 */ /* 0x000fe40000010000 */
[----:B------:R-:W-:Y:S02]  /*5270*/  FADD.FTZ R4, R133, R0 ;  /* 0x0000000085047221 */ /* 0x000fe40000010000 */
[----:B------:R-:W-:Y:S01]  /*5280*/  FADD.FTZ R0, R177, R5 ;  /* 0x00000005b1007221 */ /* 0x000fe20000010000 */
[----:B------:R-:W-:Y:S01]  /*5290*/  HMMA.16816.F32.BF16 R144, R128, R146, R40 ;  /* 0x000000928090723c */ /* 0x000fe20000041828 */
[----:B------:R-:W1:Y:S01]  /*52a0*/  LDSM.16.MT88.4 R40, [R237+0x3900] ;  /* 0x00390000ed28783b */ /* 0x000e620000004200 */
[----:B------:R-:W-:-:S02]  /*52b0*/  FADD.FTZ R4, R176, R4 ;  /* 0x00000004b0047221 */ /* 0x000fc40000010000 */
[----:B------:R-:W-:Y:S02]  /*52c0*/  FADD.FTZ R17, R17, R0 ;  /* 0x0000000011117221 */ /* 0x000fe40000010000 */
[----:B------:R-:W-:Y:S02]  /*52d0*/  FADD.FTZ R9, R9, R4 ;  /* 0x0000000409097221 */ /* 0x000fe40000010000 */
[C---:B------:R-:W-:Y:S01]  /*52e0*/  HMMA.16816.F32.BF16 R156, R128.reuse, R152, R156 ;  /* 0x00000098809c723c */ /* 0x040fe2000004189c */
[----:B------:R-:W-:Y:S02]  /*52f0*/  FADD.FTZ R16, R16, R17 ;  /* 0x0000001110107221 */ /* 0x000fe40000010000 */
[----:B------:R-:W-:Y:S02]  /*5300*/  FADD.FTZ R8, R8, R9 ;  /* 0x0000000908087221 */ /* 0x000fe40000010000 */
[----:B------:R-:W-:Y:S02]  /*5310*/  FADD.FTZ R11, R11, R16 ;  /* 0x000000100b0b7221 */ /* 0x000fe40000010000 */
[----:B------:R-:W-:Y:S01]  /*5320*/  FADD.FTZ R7, R7, R8 ;  /* 0x0000000807077221 */ /* 0x000fe20000010000 */
[----:B------:R-:W-:Y:S01]  /*5330*/  HMMA.16816.F32.BF16 R152, R128, R154, R32 ;  /* 0x0000009a8098723c */ /* 0x000fe20000041820 */
[----:B------:R-:W-:-:S02]  /*5340*/  FADD.FTZ R4, R10, R11 ;  /* 0x0000000b0a047221 */ /* 0x000fc40000010000 */
[----:B------:R-:W-:-:S04]  /*5350*/  FADD.FTZ R0, R6, R7 ;  /* 0x0000000706007221 */ /* 0x000fc80000010000 */
[----:B------:R-:W-:Y:S01]  /*5360*/  MOV R34, R49 ;  /* 0x0000003100227202 */ /* 0x000fe20000000f00 */
[----:B------:R-:W-:Y:S01]  /*5370*/  IMAD.MOV.U32 R35, RZ, RZ, R48 ;  /* 0x000000ffff237224 */ /* 0x000fe200078e0030 */
[----:B------:R-:W-:Y:S01]  /*5380*/  HMMA.16816.F32.BF16 R160, R128, R162, R28 ;  /* 0x000000a280a0723c */ /* 0x000fe2000004181c */
[----:B------:R-:W2:Y:S01]  /*5390*/  LDSM.16.MT88.4 R48, [R238+0x3900] ;  /* 0x00390000ee30783b */ /* 0x000ea20000004200 */
[----:B------:R-:W-:Y:S02]  /*53a0*/  IMAD.MOV.U32 R32, RZ, RZ, R46 ;  /* 0x000000ffff207224 */ /* 0x000fe400078e002e */
[----:B------:R-:W-:Y:S01]  /*53b0*/  IMAD.MOV.U32 R33, RZ, RZ, R47 ;  /* 0x000000ffff217224 */ /* 0x000fe200078e002f */
[----:B------:R-:W-:Y:S02]  /*53c0*/  STL [R1+0x20], R0 ;  /* 0x0000200001007387 */ /* 0x000fe40000100800 */
[----:B------:R-:W-:Y:S01]  /*53d0*/  IMAD.MOV.U32 R28, RZ, RZ, R39 ;  /* 0x000000ffff1c7224 */ /* 0x000fe200078e0027 */
[----:B------:R-:W-:Y:S01]  /*53e0*/  MOV R29, R38 ;  /* 0x00000026001d7202 */ /* 0x000fe20000000f00 */
[----:B------:R-:W-:Y:S01]  /*53f0*/  IMAD.MOV.U32 R30, RZ, RZ, R37 ;  /* 0x000000ffff1e7224 */ /* 0x000fe200078e0025 */
[----:B------:R-:W-:Y:S01]  /*5400*/  STL [R1+0x1c], R4 ;  /* 0x00001c0401007387 */ /* 0x000fe20000100800 */
[----:B------:R-:W-:-:S02]  /*5410*/  IMAD.MOV.U32 R31, RZ, RZ, R36 ;  /* 0x000000ffff1f7224 */ /* 0x000fc400078e0024 */
[C---:B-1----:R-:W-:Y:S01]  /*5420*/  HMMA.16816.F32.BF16 R36, R128.reuse, R40, R64 ;  /* 0x000000288024723c */ /* 0x042fe20000041840 */
[----:B------:R-:W1:Y:S07]  /*5430*/  LDSM.16.MT88.4 R64, [R240+0x3900] ;  /* 0x00390000f040783b */ /* 0x000e6e0000004200 */
[C---:B------:R-:W-:Y:S01]  /*5440*/  HMMA.16816.F32.BF16 R40, R128.reuse, R42, R72 ;  /* 0x0000002a8028723c */ /* 0x040fe20000041848 */
[----:B------:R-:W3:Y:S07]  /*5450*/  LDSM.16.MT88.4 R72, [R237+0x5900] ;  /* 0x00590000ed48783b */ /* 0x000eee0000004200 */
[C---:B--2---:R-:W-:Y:S01]  /*5460*/  HMMA.16816.F32.BF16 R44, R128.reuse, R48, R80 ;  /* 0x00000030802c723c */ /* 0x044fe20000041850 */
[----:B------:R-:W2:Y:S07]  /*5470*/  LDSM.16.MT88.4 R80, [R238+0x5900] ;  /* 0x00590000ee50783b */ /* 0x000eae0000004200 */
[C---:B------:R-:W-:Y:S07]  /*5480*/  HMMA.16816.F32.BF16 R48, R128.reuse, R50, R84 ;  /* 0x000000328030723c */ /* 0x040fee0000041854 */
[----:B------:R-:W-:Y:S01]  /*5490*/  IMAD.MOV.U32 R84, RZ, RZ, R54 ;  /* 0x000000ffff547224 */ /* 0x000fe200078e0036 */
[----:B------:R-:W-:Y:S01]  /*54a0*/  MOV R85, R55 ;  /* 0x0000003700557202 */ /* 0x000fe20000000f00 */
[----:B------:R-:W-:Y:S01]  /*54b0*/  IMAD.MOV.U32 R86, RZ, RZ, R125 ;  /* 0x000000ffff567224 */ /* 0x000fe200078e007d */
[----:B------:R-:W-:Y:S01]  /*54c0*/  HMMA.16816.F32.BF16 R52, R128, R56, R88 ;  /* 0x000000388034723c */ /* 0x000fe20000041858 */
[----:B------:R-:W4:Y:S01]  /*54d0*/  LDSM.16.MT88.4 R88, [R241+0x5900] ;  /* 0x00590000f158783b */ /* 0x000f220000004200 */
[----:B------:R-:W-:-:S06]  /*54e0*/  IMAD.MOV.U32 R87, RZ, RZ, R252 ;  /* 0x000000ffff577224 */ /* 0x000fcc00078e00fc */
[----:B------:R-:W-:Y:S07]  /*54f0*/  HMMA.16816.F32.BF16 R56, R128, R58, R92 ;  /* 0x0000003a8038723c */ /* 0x000fee000004185c */
[----:B------:R-:W-:Y:S01]  /*5500*/  MOV R92, R60 ;  /* 0x0000003c005c7202 */ /* 0x000fe20000000f00 */
[----:B------:R-:W-:Y:S01]  /*5510*/  IMAD.MOV.U32 R93, RZ, RZ, R61 ;  /* 0x000000ffff5d7224 */ /* 0x000fe200078e003d */
[----:B------:R-:W-:Y:S01]  /*5520*/  MOV R95, R63 ;  /* 0x0000003f005f7202 */ /* 0x000fe20000000f00 */
[----:B------:R-:W-:-:S02]  /*5530*/  IMAD.MOV.U32 R94, RZ, RZ, R62 ;  /* 0x000000ffff5e7224 */ /* 0x000fc400078e003e */
[C---:B-1----:R-:W-:Y:S08]  /*5540*/  HMMA.16816.F32.BF16 R60, R128.reuse, R64, R68 ;  /* 0x00000040803c723c */ /* 0x042ff00000041844 */
[C---:B---3--:R-:W-:Y:S07]  /*5550*/  HMMA.16816.F32.BF16 R68, R128.reuse, R72, R248 ;  /* 0x000000488044723c */ /* 0x048fee00000418f8 */
[----:B------:R-:W-:Y:S01]  /*5560*/  IMAD.MOV.U32 R248, RZ, RZ, R79 ;  /* 0x000000fffff87224 */ /* 0x000fe200078e004f */
[C---:B------:R-:W-:Y:S01]  /*5570*/  HMMA.16816.F32.BF16 R64, R128.reuse, R66, R96 ;  /* 0x000000428040723c */ /* 0x040fe20000041860 */
[----:B------:R-:W-:Y:S01]  /*5580*/  IMAD.MOV.U32 R249, RZ, RZ, R78 ;  /* 0x000000fffff97224 */ /* 0x000fe200078e004e */
[----:B------:R-:W-:Y:S01]  /*5590*/  MOV R250, R77 ;  /* 0x0000004d00fa7202 */ /* 0x000fe20000000f00 */
[----:B------:R-:W-:Y:S01]  /*55a0*/  IMAD.MOV.U32 R251, RZ, RZ, R76 ;  /* 0x000000fffffb7224 */ /* 0x000fe200078e004c */
[----:B------:R-:W1:Y:S04]  /*55b0*/  LDSM.16.MT88.4 R96, [R240+0x5900] ;  /* 0x00590000f060783b */ /* 0x000e680000004200 */
[C---:B--2---:R-:W-:Y:S01]  /*55c0*/  HMMA.16816.F32.BF16 R76, R128.reuse, R80, R104 ;  /* 0x00000050804c723c */ /* 0x044fe20000041868 */
[----:B------:R-:W2:Y:S07]  /*55d0*/  LDSM.16.MT88.4 R104, [R237+0x7900] ;  /* 0x00790000ed68783b */ /* 0x000eae0000004200 */
[C---:B----4-:R-:W-:Y:S08]  /*55e0*/  HMMA.16816.F32.BF16 R84, R128.reuse, R88, R84 ;  /* 0x000000588054723c */ /* 0x050ff00000041854 */
[C---:B------:R-:W-:Y:S08]  /*55f0*/  HMMA.16816.F32.BF16 R88, R128.reuse, R90, R92 ;  /* 0x0000005a8058723c */ /* 0x040ff0000004185c */
[C---:B------:R-:W-:Y:S08]  /*5600*/  HMMA.16816.F32.BF16 R72, R128.reuse, R74, R116 ;  /* 0x0000004a8048723c */ /* 0x040ff00000041874 */
[C---:B------:R-:W-:Y:S08]  /*5610*/  HMMA.16816.F32.BF16 R80, R128.reuse, R82, R108 ;  /* 0x000000528050723c */ /* 0x040ff0000004186c */
[C---:B-1----:R-:W-:Y:S01]  /*5620*/  HMMA.16816.F32.BF16 R92, R128.reuse, R96, R120 ;  /* 0x00000060805c723c */ /* 0x042fe20000041878 */
[----:B------:R-:W1:Y:S07]  /*5630*/  LDSM.16.MT88.4 R120, [R241+0x7900] ;  /* 0x00790000f178783b */ /* 0x000e6e0000004200 */
[C---:B------:R-:W-:Y:S01]  /*5640*/  HMMA.16816.F32.BF16 R96, R128.reuse, R98, R112 ;  /* 0x000000628060723c */ /* 0x040fe20000041870 */
[----:B------:R-:W3:Y:S07]  /*5650*/  LDSM.16.MT88.4 R112, [R238+0x7900] ;  /* 0x00790000ee70783b */ /* 0x000eee0000004200 */
[C---:B--2---:R-:W-:Y:S08]  /*5660*/  HMMA.16816.F32.BF16 R100, R128.reuse, R104, R100 ;  /* 0x000000688064723c */ /* 0x044ff00000041864 */
[C---:B------:R-:W-:Y:S01]  /*5670*/  HMMA.16816.F32.BF16 R104, R128.reuse, R106, R12 ;  /* 0x0000006a8068723c */ /* 0x040fe2000004180c */
[----:B------:R-:W2:Y:S07]  /*5680*/  LDSM.16.MT88.4 R12, [R240+0x7900] ;  /* 0x00790000f00c783b */ /* 0x000eae0000004200 */
[C---:B-1----:R-:W-:Y:S08]  /*5690*/  HMMA.16816.F32.BF16 R116, R128.reuse, R120, R244 ;  /* 0x000000788074723c */ /* 0x042ff000000418f4 */
[C---:B---3--:R-:W-:Y:S08]  /*56a0*/  HMMA.16816.F32.BF16 R108, R128.reuse, R112, R248 ;  /* 0x00000070806c723c */ /* 0x048ff000000418f8 */
[C---:B------:R-:W-:Y:S08]  /*56b0*/  HMMA.16816.F32.BF16 R112, R128.reuse, R114, R32 ;  /* 0x000000728070723c */ /* 0x040ff00000041820 */
[C---:B------:R-:W-:Y:S08]  /*56c0*/  HMMA.16816.F32.BF16 R120, R128.reuse, R122, R28 ;  /* 0x0000007a8078723c */ /* 0x040ff0000004181c */
[C---:B--2---:R-:W-:Y:S08]  /*56d0*/  HMMA.16816.F32.BF16 R124, R128.reuse, R12, R24 ;  /* 0x0000000c807c723c */ /* 0x044ff00000041818 */
[----:B------:R-:W-:Y:S01]  /*56e0*/  HMMA.16816.F32.BF16 R128, R128, R14, R20 ;  /* 0x0000000e8080723c */ /* 0x000fe20000041814 */
[----:B------:R-:W-:Y:S07]  /*56f0*/  @!P0 BRA `(.L_x_4) ;  /* 0x00003ea000008947 */ /* 0x000fee0003800000 */
[----:B------:R-:W2:Y:S04]  /*5700*/  LDL.64 R28, [R1+0x60] ;  /* 0x00006000011c7983 */ /* 0x000ea80000100a00 */
[----:B------:R-:W3:Y:S04]  /*5710*/  LDL R18, [R1+0x54] ;  /* 0x0000540001127983 */ /* 0x000ee80000100800 */
[----:B------:R-:W4:Y:S04]  /*5720*/  LDL.64 R30, [R1+0x68] ;  /* 0x00006800011e7983 */ /* 0x000f280000100a00 */
[----:B------:R-:W5:Y:S01]  /*5730*/  LDL.64 R178, [R1+0x58] ;  /* 0x0000580001b27983 */ /* 0x000f620000100a00 */
[----:B------:R-:W-:Y:S01]  /*5740*/  IMAD.MOV.U32 R0, RZ, RZ, R3 ;  /* 0x000000ffff007224 */ /* 0x000fe200078e0003 */
[C---:B------:R-:W-:Y:S01]  /*5750*/  IADD3 R4, R243.reuse, 0x800, RZ ;  /* 0x00000800f3047810 */ /* 0x040fe20007ffe0ff */
[----:B------:R-:W-:Y:S01]  /*5760*/  IMAD.MOV.U32 R132, RZ, RZ, R2 ;  /* 0x000000ffff847224 */ /* 0x000fe200078e0002 */
[C---:B------:R-:W-:Y:S01]  /*5770*/  IADD3 R3, R243.reuse, 0x1000, RZ ;  /* 0x00001000f3037810 */ /* 0x040fe20007ffe0ff */
[----:B------:R-:W-:Y:S01]  /*5780*/  UMOV UR16, UR14 ;  /* 0x0000000e00107c82 */ /* 0x000fe20008000000 */
[C---:B------:R-:W-:Y:S01]  /*5790*/  IADD3 R2, R243.reuse, 0x1800, RZ ;  /* 0x00001800f3027810 */ /* 0x040fe20007ffe0ff */
[----:B------:R1:W-:Y:S01]  /*57a0*/  STL [R1+0x14], R4 ;  /* 0x0000140401007387 */ /* 0x0003e20000100800 */
[----:B------:R-:W-:Y:S01]  /*57b0*/  IADD3 R252, R243, 0x3800, RZ ;  /* 0x00003800f3fc7810 */ /* 0x000fe20007ffe0ff */
[----:B------:R-:W-:-:S02]  /*57c0*/  ULDC.64 UR6, c[0x0][0x208] ;  /* 0x0000820000067ab9 */ /* 0x000fc40000000a00 */
[----:B------:R1:W-:Y:S01]  /*57d0*/  STL [R1+0x10], R3 ;  /* 0x0000100301007387 */ /* 0x0003e20000100800 */
[C---:B------:R-:W-:Y:S01]  /*57e0*/  IADD3 R251, R243.reuse, 0x4000, RZ ;  /* 0x00004000f3fb7810 */ /* 0x040fe20007ffe0ff */
[----:B------:R-:W-:Y:S02]  /*57f0*/  ULDC.64 UR4, c[0x0][0x1e0] ;  /* 0x0000780000047ab9 */ /* 0x000fe40000000a00 */
[----:B------:R1:W-:Y:S02]  /*5800*/  STL [R1+0xc], R2 ;  /* 0x00000c0201007387 */ /* 0x0003e40000100800 */
[C---:B-1----:R-:W-:Y:S02]  /*5810*/  IADD3 R4, R243.reuse, 0x2000, RZ ;  /* 0x00002000f3047810 */ /* 0x042fe40007ffe0ff */
[----:B------:R-:W-:-:S03]  /*5820*/  IADD3 R3, R243, 0x2800, RZ ;  /* 0x00002800f3037810 */ /* 0x000fc60007ffe0ff */
[----:B------:R-:W-:Y:S01]  /*5830*/  STL [R1+0x8], R4 ;  /* 0x0000080401007387 */ /* 0x000fe20000100800 */
[----:B------:R-:W-:-:S03]  /*5840*/  IADD3 R2, R243, 0x3000, RZ ;  /* 0x00003000f3027810 */ /* 0x000fc60007ffe0ff */
[----:B------:R-:W-:Y:S04]  /*5850*/  STL [R1+0x4], R3 ;  /* 0x0000040301007387 */ /* 0x000fe80000100800 */
[----:B------:R2:W-:Y:S01]  /*5860*/  STL [R1], R2 ;  /* 0x0000000201007387 */ /* 0x0005e20000100800 */
[C---:B------:R-:W-:Y:S02]  /*5870*/  IADD3 R250, R243.reuse, 0x4800, RZ ;  /* 0x00004800f3fa7810 */ /* 0x040fe40007ffe0ff */
[C---:B------:R-:W-:Y:S02]  /*5880*/  IADD3 R249, R243.reuse, 0x5000, RZ ;  /* 0x00005000f3f97810 */ /* 0x040fe40007ffe0ff */
[C---:B------:R-:W-:Y:S02]  /*5890*/  IADD3 R248, R243.reuse, 0x5800, RZ ;  /* 0x00005800f3f87810 */ /* 0x040fe40007ffe0ff */
[----:B------:R-:W-:-:S02]  /*58a0*/  IADD3 R247, R243, 0x6000, RZ ;  /* 0x00006000f3f77810 */ /* 0x000fc40007ffe0ff */
[C---:B------:R-:W-:Y:S02]  /*58b0*/  IADD3 R246, R243.reuse, 0x6800, RZ ;  /* 0x00006800f3f67810 */ /* 0x040fe40007ffe0ff */
[C---:B------:R-:W-:Y:S02]  /*58c0*/  IADD3 R245, R243.reuse, 0x7000, RZ ;  /* 0x00007000f3f57810 */ /* 0x040fe40007ffe0ff */
[----:B------:R-:W-:Y:S02]  /*58d0*/  IADD3 R244, R243, 0x7800, RZ ;  /* 0x00007800f3f47810 */ /* 0x000fe40007ffe0ff */
[C---:B--2---:R-:W-:Y:S02]  /*58e0*/  IADD3 R2, P2, R28.reuse, 0x40, RZ ;  /* 0x000000401c027810 */ /* 0x044fe40007f5e0ff */
[----:B------:R-:W-:-:S03]  /*58f0*/  IADD3 R3, P1, R28, 0x80, RZ ;  /* 0x000000801c037810 */ /* 0x000fc60007f3e0ff */
[----:B------:R1:W-:Y:S01]  /*5900*/  STL [R1+0x50], R2 ;  /* 0x0000500201007387 */ /* 0x0003e20000100800 */
[----:B---3--:R-:W-:-:S03]  /*5910*/  IMAD.X R4, RZ, RZ, R18, P2 ;  /* 0x000000ffff047224 */ /* 0x008fc600010e0612 */
[----:B------:R4:W-:Y:S01]  /*5920*/  STL [R1+0x48], R3 ;  /* 0x0000480301007387 */ /* 0x0009e20000100800 */
[----:B-1----:R-:W-:Y:S02]  /*5930*/  IADD3 R2, P0, R28, 0xc0, RZ ;  /* 0x000000c01c027810 */ /* 0x002fe40007f1e0ff */
[----:B----4-:R-:W-:-:S03]  /*5940*/  IADD3 R3, P2, R30, 0x40, RZ ;  /* 0x000000401e037810 */ /* 0x010fc60007f5e0ff */
[----:B------:R1:W-:Y:S04]  /*5950*/  STL [R1+0x40], R2 ;  /* 0x0000400201007387 */ /* 0x0003e80000100800 */
[----:B------:R2:W-:Y:S04]  /*5960*/  STL [R1+0x4c], R4 ;  /* 0x00004c0401007387 */ /* 0x0005e80000100800 */
[----:B------:R3:W-:Y:S01]  /*5970*/  STL [R1+0x38], R3 ;  /* 0x0000380301007387 */ /* 0x0007e20000100800 */
[----:B-1----:R-:W-:Y:S01]  /*5980*/  IMAD.X R2, RZ, RZ, R18, P1 ;  /* 0x000000ffff027224 */ /* 0x002fe200008e0612 */
[----:B--2---:R-:W-:-:S04]  /*5990*/  IADD3 R4, P1, R30, 0x80, RZ ;  /* 0x000000801e047810 */ /* 0x004fc80007f3e0ff */
[----:B------:R1:W-:Y:S01]  /*59a0*/  STL [R1+0x44], R2 ;  /* 0x0000440201007387 */ /* 0x0003e20000100800 */
[----:B---3--:R-:W-:-:S03]  /*59b0*/  IMAD.X R3, RZ, RZ, R18, P0 ;  /* 0x000000ffff037224 */ /* 0x008fc600000e0612 */
[----:B------:R5:W-:Y:S04]  /*59c0*/  STL [R1+0x30], R4 ;  /* 0x0000300401007387 */ /* 0x000be80000100800 */
[----:B------:R2:W-:Y:S01]  /*59d0*/  STL [R1+0x3c], R3 ;  /* 0x00003c0301007387 */ /* 0x0005e20000100800 */
[----:B-1----:R-:W-:Y:S01]  /*59e0*/  IADD3 R2, P0, R30, 0xc0, RZ ;  /* 0x000000c01e027810 */ /* 0x002fe20007f1e0ff */
[----:B-----5:R-:W-:-:S04]  /*59f0*/  IMAD.X R4, RZ, RZ, R179, P2 ;  /* 0x000000ffff047224 */ /* 0x020fc800010e06b3 */
[----:B------:R1:W-:Y:S01]  /*5a00*/  STL [R1+0x28], R2 ;  /* 0x0000280201007387 */ /* 0x0003e20000100800 */
[----:B--2---:R-:W-:-:S03]  /*5a10*/  IMAD.X R3, RZ, RZ, R179, P1 ;  /* 0x000000ffff037224 */ /* 0x004fc600008e06b3 */
[----:B------:R2:W-:Y:S04]  /*5a20*/  STL [R1+0x34], R4 ;  /* 0x0000340401007387 */ /* 0x0005e80000100800 */
[----:B------:R2:W-:Y:S01]  /*5a30*/  STL [R1+0x2c], R3 ;  /* 0x00002c0301007387 */ /* 0x0005e20000100800 */
[----:B-1----:R-:W-:-:S05]  /*5a40*/  IMAD.X R2, RZ, RZ, R179, P0 ;  /* 0x000000ffff027224 */ /* 0x002fca00000e06b3 */
[----:B------:R2:W-:Y:S02]  /*5a50*/  STL [R1+0x24], R2 ;  /* 0x0000240201007387 */ /* 0x0005e40000100800 */
.L_x_5:
[----:B------:R-:W3:Y:S01]  /*5a60*/  LDL R133, [R1+0x14] ;  /* 0x0000140001857983 */ /* 0x000ee20000100800 */
[----:B------:R-:W-:Y:S04]  /*5a70*/  DEPBAR.LE SB0, 0x0 ;  /* 0x000080000000791a */ /* 0x000fe80000000000 */
[----:B------:R-:W-:Y:S01]  /*5a80*/  BAR.SYNC.DEFER_BLOCKING 0x0 ;  /* 0x0000000000007b1d */ /* 0x000fe20000010000 */
[----:B------:R-:W-:Y:S02]  /*5a90*/  USHF.R.S32.HI UR14, URZ, 0x1f, UR16 ;  /* 0x0000001f3f0e7899 */ /* 0x000fe40008011410 */
[----:B------:R-:W-:Y:S02]  /*5aa0*/  UIMAD.WIDE.U32 UR18, UR16, UR6, URZ ;  /* 0x00000006101272a5 */ /* 0x000fe4000f8e003f */
[----:B------:R-:W-:Y:S02]  /*5ab0*/  UIMAD UR14, UR14, UR6, URZ ;  /* 0x000000060e0e72a4 */ /* 0x000fe4000f8e023f */
[----:B------:R-:W-:Y:S02]  /*5ac0*/  USHF.L.U32 UR15, UR18, 0x6, URZ ;  /* 0x00000006120f7899 */ /* 0x000fe4000800063f */
[----:B------:R-:W-:Y:S04]  /*5ad0*/  UIMAD UR14, UR16, UR7, UR14 ;  /* 0x00000007100e72a4 */ /* 0x000fe8000f8e020e */
[----:B------:R-:W-:Y:S04]  /*5ae0*/  UIADD3 UR14, UR19, UR14, URZ ;  /* 0x0000000e130e7290 */ /* 0x000fe8000fffe03f */
[----:B------:R-:W-:Y:S01]  /*5af0*/  USHF.L.U64.HI UR14, UR18, 0x6, UR14 ;  /* 0x00000006120e7899 */ /* 0x000fe2000801020e */
[----:B------:R-:W1:Y:S05]  /*5b00*/  LDSM.16.M88.4 R8, [R236+0x10100] ;  /* 0x01010000ec08783b */ /* 0x000e6a0000000200 */
[----:B--2---:R-:W2:Y:S05]  /*5b10*/  LDL R3, [R1+0x10] ;  /* 0x0000100001037983 */ /* 0x004eaa0000100800 */
[----:B------:R-:W4:Y:S05]  /*5b20*/  LDL R2, [R1+0xc] ;  /* 0x00000c0001027983 */ /* 0x000f2a0000100800 */
[----:B------:R-:W-:Y:S05]  /*5b30*/  STL [R1+0xc8], R237 ;  /* 0x0000c8ed01007387 */ /* 0x000fea0000100800 */
[----:B------:R-:W-:Y:S05]  /*5b40*/  STL [R1+0xc4], R238 ;  /* 0x0000c4ee01007387 */ /* 0x000fea0000100800 */
[----:B------:R-:W-:Y:S05]  /*5b50*/  STL [R1+0xc0], R241 ;  /* 0x0000c0f101007387 */ /* 0x000fea0000100800 */
[----:B------:R1:W-:Y:S05]  /*5b60*/  STL [R1+0xbc], R240 ;  /* 0x0000bcf001007387 */ /* 0x0003ea0000100800 */
[----:B------:R-:W1:Y:S02]  /*5b70*/  LDSM.16.M88.4 R16, [R236+0x10900] ;  /* 0x01090000ec10783b */ /* 0x000e640000000200 */
[C---:B-1---5:R-:W-:Y:S03]  /*5b80*/  HMMA.16816.F32.BF16 R4, R168.reuse, R8, RZ ;  /* 0x00000008a804723c */ /* 0x062fe600000418ff */
[----:B------:R-:W1:Y:S05]  /*5b90*/  LDSM.16.M88.4 R24, [R236+0x11100] ;  /* 0x01110000ec18783b */ /* 0x000e6a0000000200 */
[----:B------:R-:W1:Y:S01]  /*5ba0*/  LDSM.16.M88.4 R32, [R236+0x11900] ;  /* 0x01190000ec20783b */ /* 0x000e620000000200 */
[C---:B------:R-:W-:Y:S04]  /*5bb0*/  HMMA.16816.F32.BF16 R8, R168.reuse, R10, RZ ;  /* 0x0000000aa808723c */ /* 0x040fe800000418ff */
[----:B------:R-:W1:Y:S05]  /*5bc0*/  LDSM.16.M88.4 R176, [R243] ;  /* 0x00000000f3b0783b */ /* 0x000e6a0000000200 */
[----:B------:R-:W4:Y:S05]  /*5bd0*/  LDL.64 R240, [R1+0x60] ;  /* 0x0000600001f07983 */ /* 0x000f2a0000100a00 */
[----:B------:R-:W-:Y:S05]  /*5be0*/  STL [R1+0x70], R243 ;  /* 0x000070f301007387 */ /* 0x000fea0000100800 */
[----:B------:R-:W-:Y:S05]  /*5bf0*/  STL [R1+0x80], R168 ;  /* 0x000080a801007387 */ /* 0x000fea0000100800 */
[----:B------:R-:W-:Y:S01]  /*5c00*/  STL [R1+0x7c], R169 ;  /* 0x00007ca901007387 */ /* 0x000fe20000100800 */
[C---:B------:R-:W-:Y:S04]  /*5c10*/  HMMA.16816.F32.BF16 R12, R168.reuse, R16, RZ ;  /* 0x00000010a80c723c */ /* 0x040fe800000418ff */
[----:B------:R-:W-:Y:S05]  /*5c20*/  STL [R1+0x78], R170 ;  /* 0x000078aa01007387 */ /* 0x000fea0000100800 */
[----:B------:R1:W-:Y:S01]  /*5c30*/  STL [R1+0x74], R171 ;  /* 0x000074ab01007387 */ /* 0x0003e20000100800 */
[C---:B------:R-:W-:Y:S04]  /*5c40*/  HMMA.16816.F32.BF16 R16, R168.reuse, R18, RZ ;  /* 0x00000012a810723c */ /* 0x040fe800000418ff */
[----:B------:R-:W4:Y:S04]  /*5c50*/  LDL R237, [R1+0x54] ;  /* 0x0000540001ed7983 */ /* 0x000f280000100800 */
[C---:B-1----:R-:W-:Y:S01]  /*5c60*/  HMMA.16816.F32.BF16 R20, R168.reuse, R24, RZ ;  /* 0x00000018a814723c */ /* 0x042fe200000418ff */
[----:B------:R-:W4:Y:S05]  /*5c70*/  LDL R238, [R1+0x18] ;  /* 0x0000180001ee7983 */ /* 0x000f2a0000100800 */
[----:B------:R-:W4:Y:S02]  /*5c80*/  LDL R135, [R1+0x40] ;  /* 0x0000400001877983 */ /* 0x000f240000100800 */
[C---:B------:R-:W-:Y:S03]  /*5c90*/  HMMA.16816.F32.BF16 R24, R168.reuse, R26, RZ ;  /* 0x0000001aa818723c */ /* 0x040fe600000418ff */
[----:B------:R-:W4:Y:S05]  /*5ca0*/  LDL R134, [R1+0x3c] ;  /* 0x00003c0001867983 */ /* 0x000f2a0000100800 */
[C---:B------:R-:W-:Y:S08]  /*5cb0*/  HMMA.16816.F32.BF16 R28, R168.reuse, R32, RZ ;  /* 0x00000020a81c723c */ /* 0x040ff000000418ff */
[----:B------:R-:W-:Y:S01]  /*5cc0*/  HMMA.16816.F32.BF16 R32, R168, R34, RZ ;  /* 0x00000022a820723c */ /* 0x000fe200000418ff */
[----:B------:R-:W4:Y:S05]  /*5cd0*/  LDL R171, [R1+0x50] ;  /* 0x0000500001ab7983 */ /* 0x000f2a0000100800 */
[----:B------:R-:W4:Y:S02]  /*5ce0*/  LDL R170, [R1+0x4c] ;  /* 0x00004c0001aa7983 */ /* 0x000f240000100800 */
[C---:B------:R-:W-:Y:S03]  /*5cf0*/  HMMA.16816.F32.BF16 R4, R172.reuse, R176, R4 ;  /* 0x000000b0ac04723c */ /* 0x040fe60000041804 */
[----:B------:R-:W4:Y:S05]  /*5d00*/  LDL R169, [R1+0x48] ;  /* 0x0000480001a97983 */ /* 0x000f2a0000100800 */
[C---:B------:R-:W-:Y:S01]  /*5d10*/  HMMA.16816.F32.BF16 R8, R172.reuse, R178, R8 ;  /* 0x000000b2ac08723c */ /* 0x040fe20000041808 */
[----:B------:R-:W4:Y:S05]  /*5d20*/  LDL R168, [R1+0x44] ;  /* 0x0000440001a87983 */ /* 0x000f2a0000100800 */
[----:B------:R-:W-:Y:S05]  /*5d30*/  STL [R1+0x90], R172 ;  /* 0x000090ac01007387 */ /* 0x000fea0000100800 */
[----:B------:R-:W-:Y:S05]  /*5d40*/  STL [R1+0x8c], R173 ;  /* 0x00008cad01007387 */ /* 0x000fea0000100800 */
[----:B------:R-:W-:Y:S05]  /*5d50*/  STL [R1+0x88], R174 ;  /* 0x000088ae01007387 */ /* 0x000fea0000100800 */
[----:B------:R-:W-:Y:S05]  /*5d60*/  STL [R1+0x84], R175 ;  /* 0x000084af01007387 */ /* 0x000fea0000100800 */
[----:B---3--:R-:W1:Y:S02]  /*5d70*/  LDSM.16.M88.4 R176, [R133] ;  /* 0x0000000085b0783b */ /* 0x008e640000000200 */
[C---:B-1----:R-:W-:Y:S08]  /*5d80*/  HMMA.16816.F32.BF16 R12, R172.reuse, R176, R12 ;  /* 0x000000b0ac0c723c */ /* 0x042ff0000004180c */
[C---:B------:R-:W-:Y:S01]  /*5d90*/  HMMA.16816.F32.BF16 R16, R172.reuse, R178, R16 ;  /* 0x000000b2ac10723c */ /* 0x040fe20000041810 */
[----:B--2---:R4:W1:Y:S03]  /*5da0*/  LDSM.16.M88.4 R176, [R3] ;  /* 0x0000000003b0783b */ /* 0x0048660000000200 */
[----:B----4-:R-:W-:Y:S04]  /*5db0*/  IADD3 R3, P1, R240, UR15, RZ ;  /* 0x0000000ff0037c10 */ /* 0x010fe8000ff3e0ff */
[C---:B-1----:R-:W-:Y:S08]  /*5dc0*/  HMMA.16816.F32.BF16 R20, R172.reuse, R176, R20 ;  /* 0x000000b0ac14723c */ /* 0x042ff00000041814 */
[C---:B------:R-:W-:Y:S01]  /*5dd0*/  HMMA.16816.F32.BF16 R24, R172.reuse, R178, R24 ;  /* 0x000000b2ac18723c */ /* 0x040fe20000041818 */
[----:B------:R1:W2:Y:S03]  /*5de0*/  LDSM.16.M88.4 R176, [R2] ;  /* 0x0000000002b0783b */ /* 0x0002a60000000200 */
[----:B------:R-:W-:Y:S02]  /*5df0*/  IADD3.X R133, R237, UR14, RZ, P1, !PT ;  /* 0x0000000eed857c10 */ /* 0x000fe40008ffe4ff */
[C---:B-1----:R-:W-:Y:S06]  /*5e00*/  LEA R2, P0, R3.reuse, c[0x0][0x1f8], 0x1 ;  /* 0x00007e0003027a11 */ /* 0x042fec00078008ff */
[----:B------:R-:W-:Y:S05]  /*5e10*/  LEA.HI.X R3, R3, c[0x0][0x1fc], R133, 0x1, P0 ;  /* 0x00007f0003037a11 */ /* 0x000fea00000f0c85 */
[----:B------:R-:W-:Y:S01]  /*5e20*/  @!PT LDS RZ, [RZ] ;  /* 0x00000000fffff984 */ /* 0x000fe20000000800 */
[----:B------:R-:W-:Y:S01]  /*5e30*/  @!PT LDS RZ, [RZ] ;  /* 0x00000000fffff984 */ /* 0x000fe20000000800 */
[----:B------:R-:W-:Y:S01]  /*5e40*/  @!PT LDS RZ, [RZ] ;  /* 0x00000000fffff984 */ /* 0x000fe20000000800 */
[----:B------:R1:W-:Y:S01]  /*5e50*/  LDGSTS.E.BYPASS.LTC128B.128 [R238+0x100], [R2.64], !P6 ;  /* 0x0010000002ee7fae */ /* 0x0003e2000f101d4c */
[C---:B--2---:R-:W-:Y:S08]  /*5e60*/  HMMA.16816.F32.BF16 R28, R172.reuse, R176, R28 ;  /* 0x000000b0ac1c723c */ /* 0x044ff0000004181c */
[----:B------:R-:W-:Y:S04]  /*5e70*/  HMMA.16816.F32.BF16 R32, R172, R178, R32 ;  /* 0x000000b2ac20723c */ /* 0x000fe80000041820 */
[----:B-1----:R-:W-:Y:S04]  /*5e80*/  IADD3 R3, P1, R171, UR15, RZ ;  /* 0x0000000fab037c10 */ /* 0x002fe8000ff3e0ff */
[C---:B------:R-:W-:Y:S04]  /*5e90*/  LEA R2, P0, R3.reuse, c[0x0][0x1f8], 0x1 ;  /* 0x00007e0003027a11 */ /* 0x040fe800078008ff */
[----:B------:R-:W-:Y:S04]  /*5ea0*/  IADD3.X R133, R170, UR14, RZ, P1, !PT ;  /* 0x0000000eaa857c10 */ /* 0x000fe80008ffe4ff */
[----:B------:R-:W-:Y:S05]  /*5eb0*/  LEA.HI.X R3, R3, c[0x0][0x1fc], R133, 0x1, P0 ;  /* 0x00007f0003037a11 */ /* 0x000fea00000f0c85 */
[----:B------:R1:W-:Y:S02]  /*5ec0*/  LDGSTS.E.BYPASS.LTC128B.128 [R238+0x2100], [R2.64], !P5 ;  /* 0x0210000002ee7fae */ /* 0x0003e4000e901d4c */
[----:B-1----:R-:W-:Y:S04]  /*5ed0*/  IADD3 R3, P1, R169, UR15, RZ ;  /* 0x0000000fa9037c10 */ /* 0x002fe8000ff3e0ff */
[C---:B------:R-:W-:Y:S02]  /*5ee0*/  LEA R2, P0, R3.reuse, c[0x0][0x1f8], 0x1 ;  /* 0x00007e0003027a11 */ /* 0x040fe400078008ff */
[----:B------:R-:W-:Y:S04]  /*5ef0*/  IADD3.X R133, R168, UR14, RZ, P1, !PT ;  /* 0x0000000ea8857c10 */ /* 0x000fe80008ffe4ff */
[----:B------:R-:W-:Y:S05]  /*5f00*/  LEA.HI.X R3, R3, c[0x0][0x1fc], R133, 0x1, P0 ;  /* 0x00007f0003037a11 */ /* 0x000fea00000f0c85 */
[----:B------:R1:W-:Y:S02]  /*5f10*/  LDGSTS.E.BYPASS.LTC128B.128 [R238+0x4100], [R2.64], !P4 ;  /* 0x0410000002ee7fae */ /* 0x0003e4000e101d4c */
[----:B-1----:R-:W-:Y:S01]  /*5f20*/  IADD3 R3, P1, R135, UR15, RZ ;  /* 0x0000000f87037c10 */ /* 0x002fe2000ff3e0ff */
[----:B------:R-:W-:Y:S03]  /*5f30*/  ULEA UR15, UP0, UR6, UR15, 0x5 ;  /* 0x0000000f060f7291 */ /* 0x000fe6000f80283f */
[C---:B------:R-:W-:Y:S02]  /*5f40*/  LEA R2, P0, R3.reuse, c[0x0][0x1f8], 0x1 ;  /* 0x00007e0003027a11 */ /* 0x040fe400078008ff */
[----:B------:R-:W-:Y:S01]  /*5f50*/  IADD3.X R133, R134, UR14, RZ, P1, !PT ;  /* 0x0000000e86857c10 */ /* 0x000fe20008ffe4ff */
[----:B------:R-:W-:Y:S02]  /*5f60*/  ULEA.HI.X UR14, UR6, UR14, UR7, 0x5, UP0 ;  /* 0x0000000e060e7291 */ /* 0x000fe400080f2c07 */
[----:B------:R-:W-:Y:S01]  /*5f70*/  UISETP.GT.AND UP0, UPT, UR16, UR8, UPT ;  /* 0x000000081000728c */ /* 0x000fe2000bf04270 */
[----:B------:R-:W-:Y:S01]  /*5f80*/  LEA.HI.X R3, R3, c[0x0][0x1fc], R133, 0x1, P0 ;  /* 0x00007f0003037a11 */ /* 0x000fe200000f0c85 */
[----:B------:R-:W-:Y:S04]  /*5f90*/  UIADD3 UR16, UR16, -0x1, URZ ;  /* 0xffffffff10107890 */ /* 0x000fe8000fffe03f */
[----:B------:R1:W-:Y:S05]  /*5fa0*/  LDGSTS.E.BYPASS.LTC128B.128 [R238+0x6100], [R2.64], !P3 ;  /* 0x0610000002ee7fae */ /* 0x0003ea000d901d4c */
[----:B------:R-:W-:Y:S01]  /*5fb0*/  @UP0 UIMAD.WIDE.U32 UR18, UR16, UR4, URZ ;  /* 0x00000004101202a5 */ /* 0x000fe2000f8e003f */
[----:B-1----:R-:W-:Y:S04]  /*5fc0*/  IADD3 R3, P1, R240, UR15, RZ ;  /* 0x0000000ff0037c10 */ /* 0x002fe8000ff3e0ff */
[----:B------:R-:W-:Y:S02]  /*5fd0*/  LEA R2, P0, R3, c[0x0][0x1f8], 0x1 ;  /* 0x00007e0003027a11 */ /* 0x000fe400078008ff */
        /* <DEDUP_REMOVED lines=8> */
[----:B-1----:R-:W-:Y:S04]  /*6060*/  IADD3 R3, P1, R169, UR15, RZ ;  /* 0x0000000fa9037c10 */ /* 0x002fe8000ff3e0ff */
[C---:B------:R-:W-:Y:S02]  /*6070*/  LEA R2, P0, R3.reuse, c[0x0][0x1f8], 0x1 ;  /* 0x00007e0003027a11 */ /* 0x040fe400078008ff */
[----:B------:R-:W-:Y:S02]  /*6080*/  IADD3.X R133, R168, UR14, RZ, P1, !PT ;  /* 0x0000000ea8857c10 */ /* 0x000fe40008ffe4ff */
[----:B------:R-:W2:Y:S02]  /*6090*/  LDL R168, [R1+0x8] ;  /* 0x0000080001a87983 */ /* 0x000ea40000100800 */
[----:B------:R-:W-:Y:S05]  /*60a0*/  LEA.HI.X R3, R3, c[0x0][0x1fc], R133, 0x1, P0 ;  /* 0x00007f0003037a11 */ /* 0x000fea00000f0c85 */
[----:B------:R1:W-:Y:S02]  /*60b0*/  LDGSTS.E.BYPASS.LTC128B.128 [R238+0x5100], [R2.64], !P4 ;  /* 0x0510000002ee7fae */ /* 0x0003e4000e101d4c */
[----:B-1----:R-:W-:Y:S01]  /*60c0*/  IADD3 R3, P1, R135, UR15, RZ ;  /* 0x0000000f87037c10 */ /* 0x002fe2000ff3e0ff */
[----:B------:R-:W-:Y:S02]  /*60d0*/  @UP0 USHF.L.U32 UR15, UR18, 0x6, URZ ;  /* 0x00000006120f0899 */ /* 0x000fe4000800063f */
[----:B------:R-:W3:Y:S01]  /*60e0*/  LDL R135, [R1+0x4] ;  /* 0x0000040001877983 */ /* 0x000ee20000100800 */
[C---:B------:R-:W-:Y:S02]  /*60f0*/  LEA R2, P0, R3.reuse, c[0x0][0x1f8], 0x1 ;  /* 0x00007e0003027a11 */ /* 0x040fe400078008ff */
[----:B------:R-:W-:Y:S01]  /*6100*/  IADD3.X R133, R134, UR14, RZ, P1, !PT ;  /* 0x0000000e86857c10 */ /* 0x000fe20008ffe4ff */
[----:B------:R-:W-:Y:S01]  /*6110*/  @UP0 USHF.R.S32.HI UR14, URZ, 0x1f, UR16 ;  /* 0x0000001f3f0e0899 */ /* 0x000fe20008011410 */
[----:B------:R-:W4:Y:S02]  /*6120*/  LDL R134, [R1] ;  /* 0x0000000001867983 */ /* 0x000f240000100800 */
[----:B------:R-:W-:Y:S01]  /*6130*/  LEA.HI.X R3, R3, c[0x0][0x1fc], R133, 0x1, P0 ;  /* 0x00007f0003037a11 */ /* 0x000fe200000f0c85 */
[----:B------:R-:W-:Y:S01]  /*6140*/  @UP0 UIMAD UR14, UR14, UR4, URZ ;  /* 0x000000040e0e02a4 */ /* 0x000fe2000f8e023f */
[----:B------:R-:W-:Y:S01]  /*6150*/  PLOP3.LUT P0, PT, PT, PT, UP0, 0x80, 0x0 ;  /* 0x000000000000781c */ /* 0x000fe20003f0f008 */
[----:B------:R-:W-:Y:S02]  /*6160*/  STL [R1+0xa0], R180 ;  /* 0x0000a0b401007387 */ /* 0x000fe40000100800 */
[----:B------:R-:W-:Y:S03]  /*6170*/  @UP0 UIMAD UR14, UR16, UR5, UR14 ;  /* 0x00000005100e02a4 */ /* 0x000fe6000f8e020e */
[----:B------:R1:W-:Y:S01]  /*6180*/  LDGSTS.E.BYPASS.LTC128B.128 [R238+0x7100], [R2.64], !P3 ;  /* 0x0710000002ee7fae */ /* 0x0003e2000d901d4c */
[----:B------:R-:W-:Y:S04]  /*6190*/  @UP0 UIADD3 UR14, UR19, UR14, URZ ;  /* 0x0000000e130e0290 */ /* 0x000fe8000fffe03f */
[----:B------:R-:W1:Y:S01]  /*61a0*/  LDSM.16.M88.4 R176, [R242+0x10100] ;  /* 0x01010000f2b0783b */ /* 0x000e620000000200 */
[----:B------:R-:W-:Y:S04]  /*61b0*/  @UP0 USHF.L.U64.HI UR14, UR18, 0x6, UR14 ;  /* 0x00000006120e0899 */ /* 0x000fe8000801020e */
[----:B------:R-:W0:Y:S05]  /*61c0*/  LDGDEPBAR ;  /* 0x00000000000079af */ /* 0x000e2a0000000000 */
[----:B------:R-:W-:Y:S05]  /*61d0*/  STL [R1+0x9c], R181 ;  /* 0x00009cb501007387 */ /* 0x000fea0000100800 */
[----:B------:R-:W-:Y:S05]  /*61e0*/  STL [R1+0x98], R182 ;  /* 0x000098b601007387 */ /* 0x000fea0000100800 */
[----:B------:R-:W-:Y:S05]  /*61f0*/  STL [R1+0x94], R183 ;  /* 0x000094b701007387 */ /* 0x000fea0000100800 */
[----:B------:R-:W-:Y:S05]  /*6200*/  STL [R1+0xb0], R184 ;  /* 0x0000b0b801007387 */ /* 0x000fea0000100800 */
[----:B------:R-:W-:Y:S05]  /*6210*/  STL [R1+0xac], R185 ;  /* 0x0000acb901007387 */ /* 0x000fea0000100800 */
[----:B------:R-:W-:Y:S01]  /*6220*/  STL [R1+0xa8], R186 ;  /* 0x0000a8ba01007387 */ /* 0x000fe20000100800 */
[C---:B-1----:R-:W-:Y:S04]  /*6230*/  HMMA.16816.F32.BF16 R4, R180.reuse, R176, R4 ;  /* 0x000000b0b404723c */ /* 0x042fe80000041804 */
[----:B------:R-:W-:Y:S05]  /*6240*/  STL [R1+0xa4], R187 ;  /* 0x0000a4bb01007387 */ /* 0x000fea0000100800 */
[----:B------:R-:W-:Y:S01]  /*6250*/  STL [R1+0xb8], R190 ;  /* 0x0000b8be01007387 */ /* 0x000fe20000100800 */
[C---:B------:R-:W-:Y:S04]  /*6260*/  HMMA.16816.F32.BF16 R8, R180.reuse, R178, R8 ;  /* 0x000000b2b408723c */ /* 0x040fe80000041808 */
[----:B------:R-:W1:Y:S05]  /*6270*/  LDSM.16.M88.4 R176, [R242+0x10900] ;  /* 0x01090000f2b0783b */ /* 0x000e6a0000000200 */
[----:B------:R-:W-:Y:S01]  /*6280*/  STL [R1+0xb4], R191 ;  /* 0x0000b4bf01007387 */ /* 0x000fe20000100800 */
[C---:B-1----:R-:W-:Y:S08]  /*6290*/  HMMA.16816.F32.BF16 R12, R180.reuse, R176, R12 ;  /* 0x000000b0b40c723c */ /* 0x042ff0000004180c */
[C---:B------:R-:W-:Y:S01]  /*62a0*/  HMMA.16816.F32.BF16 R16, R180.reuse, R178, R16 ;  /* 0x000000b2b410723c */ /* 0x040fe20000041810 */
[----:B------:R-:W1:Y:S07]  /*62b0*/  LDSM.16.M88.4 R176, [R242+0x11100] ;  /* 0x01110000f2b0783b */ /* 0x000e6e0000000200 */
[C---:B-1----:R-:W-:Y:S08]  /*62c0*/  HMMA.16816.F32.BF16 R20, R180.reuse, R176, R20 ;  /* 0x000000b0b414723c */ /* 0x042ff00000041814 */
[C---:B------:R-:W-:Y:S01]  /*62d0*/  HMMA.16816.F32.BF16 R24, R180.reuse, R178, R24 ;  /* 0x000000b2b418723c */ /* 0x040fe20000041818 */
[----:B------:R-:W1:Y:S07]  /*62e0*/  LDSM.16.M88.4 R176, [R242+0x11900] ;  /* 0x01190000f2b0783b */ /* 0x000e6e0000000200 */
[C---:B-1----:R-:W-:Y:S08]  /*62f0*/  HMMA.16816.F32.BF16 R28, R180.reuse, R176, R28 ;  /* 0x000000b0b41c723c */ /* 0x042ff0000004181c */
[----:B------:R-:W-:Y:S01]  /*6300*/  HMMA.16816.F32.BF16 R32, R180, R178, R32 ;  /* 0x000000b2b420723c */ /* 0x000fe20000041820 */
[----:B------:R-:W1:Y:S07]  /*6310*/  LDSM.16.M88.4 R176, [R239] ;  /* 0x00000000efb0783b */ /* 0x000e6e0000000200 */
[C---:B-1----:R-:W-:Y:S08]  /*6320*/  HMMA.16816.F32.BF16 R4, R184.reuse, R176, R4 ;  /* 0x000000b0b804723c */ /* 0x042ff00000041804 */
[C---:B------:R-:W-:Y:S01]  /*6330*/  HMMA.16816.F32.BF16 R8, R184.reuse, R178, R8 ;  /* 0x000000b2b808723c */ /* 0x040fe20000041808 */
[----:B------:R-:W1:Y:S07]  /*6340*/  LDSM.16.M88.4 R176, [R239+0x800] ;  /* 0x00080000efb0783b */ /* 0x000e6e0000000200 */
        /* <DEDUP_REMOVED lines=20> */
[----:B--2---:R-:W1:Y:S07]  /*6490*/  LDSM.16.M88.4 R176, [R168] ;  /* 0x00000000a8b0783b */ /* 0x004e6e0000000200 */
[C---:B-1----:R-:W-:Y:S08]  /*64a0*/  HMMA.16816.F32.BF16 R4, R192.reuse, R176, R4 ;  /* 0x000000b0c004723c */ /* 0x042ff00000041804 */
[C---:B------:R-:W-:Y:S01]  /*64b0*/  HMMA.16816.F32.BF16 R8, R192.reuse, R178, R8 ;  /* 0x000000b2c008723c */ /* 0x040fe20000041808 */
[----:B---3--:R-:W1:Y:S07]  /*64c0*/  LDSM.16.M88.4 R176, [R135] ;  /* 0x0000000087b0783b */ /* 0x008e6e0000000200 */
[C---:B-1----:R-:W-:Y:S08]  /*64d0*/  HMMA.16816.F32.BF16 R12, R192.reuse, R176, R12 ;  /* 0x000000b0c00c723c */ /* 0x042ff0000004180c */
[C---:B------:R-:W-:Y:S01]  /*64e0*/  HMMA.16816.F32.BF16 R16, R192.reuse, R178, R16 ;  /* 0x000000b2c010723c */ /* 0x040fe20000041810 */
[----:B----4-:R-:W1:Y:S07]  /*64f0*/  LDSM.16.M88.4 R176, [R134] ;  /* 0x0000000086b0783b */ /* 0x010e6e0000000200 */
[C---:B-1----:R-:W-:Y:S08]  /*6500*/  HMMA.16816.F32.BF16 R20, R192.reuse, R176, R20 ;  /* 0x000000b0c014723c */ /* 0x042ff00000041814 */
[C---:B------:R-:W-:Y:S01]  /*6510*/  HMMA.16816.F32.BF16 R24, R192.reuse, R178, R24 ;  /* 0x000000b2c018723c */ /* 0x040fe20000041818 */
[----:B------:R-:W1:Y:S07]  /*6520*/  LDSM.16.M88.4 R176, [R252] ;  /* 0x00000000fcb0783b */ /* 0x000e6e0000000200 */
        /* <DEDUP_REMOVED lines=113> */
[----:B------:R-:W1:Y:S11]  /*6c40*/  LDSM.16.M88.4 R176, [R239+0x6800] ;  /* 0x00680000efb0783b */ /* 0x000e760000000200 */
[----:B------:R-:W-:Y:S04]  /*6c50*/  @!UPT UIADD3 URZ, URZ, URZ, URZ ;  /* 0x0000003f3f3ff290 */ /* 0x000fe8000fffe03f */
[----:B------:R-:W-:Y:S02]  /*6c60*/  FMUL.FTZ R7, R7, c[0x0][0x320] ;  /* 0x0000c80007077a20 */ /* 0x000fe40000410000 */
[----:B------:R-:W-:Y:S02]  /*6c70*/  FMUL.FTZ R5, R5, c[0x0][0x320] ;  /* 0x0000c80005057a20 */ /* 0x000fe40000410000 */
[----:B------:R2:W-:Y:S01]  /*6c80*/  MUFU.TANH R237, R7 ;  /* 0x0000000700ed7308 */ /* 0x0005e20000002400 */
[----:B------:R-:W-:Y:S02]  /*6c90*/  FMUL.FTZ R6, R6, c[0x0][0x320] ;  /* 0x0000c80006067a20 */ /* 0x000fe40000410000 */
[----:B------:R-:W-:Y:S02]  /*6ca0*/  FMUL.FTZ R4, R4, c[0x0][0x320] ;  /* 0x0000c80004047a20 */ /* 0x000fe40000410000 */
[----:B------:R-:W-:Y:S02]  /*6cb0*/  FMUL.FTZ R10, R10, c[0x0][0x320] ;  /* 0x0000c8000a0a7a20 */ /* 0x000fe40000410000 */
[----:B------:R-:W-:Y:S02]  /*6cc0*/  FMUL.FTZ R11, R11, c[0x0][0x320] ;  /* 0x0000c8000b0b7a20 */ /* 0x000fe40000410000 */
[----:B------:R-:W-:Y:S01]  /*6cd0*/  FMUL.FTZ R8, R8, c[0x0][0x320] ;  /* 0x0000c80008087a20 */ /* 0x000fe20000410000 */
[----:B------:R-:W-:Y:S01]  /*6ce0*/  MUFU.TANH R241, R10 ;  /* 0x0000000a00f17308 */ /* 0x000fe20000002400 */
[----:B------:R-:W-:Y:S09]  /*6cf0*/  FMUL.FTZ R9, R9, c[0x0][0x320] ;  /* 0x0000c80009097a20 */ /* 0x000ff20000410000 */
[----:B------:R-:W-:Y:S01]  /*6d00*/  MUFU.TANH R240, R11 ;  /* 0x0000000b00f07308 */ /* 0x000fe20000002400 */
[C---:B-1----:R-:W-:Y:S01]  /*6d10*/  HMMA.16816.F32.BF16 R12, R232.reuse, R176, R12 ;  /* 0x000000b0e80c723c */ /* 0x042fe2000004180c */
[----:B--2---:R-:W2:Y:S07]  /*6d20*/  LDL.LU R7, [R1+0x1c] ;  /* 0x00001c0001077983 */ /* 0x004eae0000300800 */
[C---:B------:R-:W-:Y:S01]  /*6d30*/  HMMA.16816.F32.BF16 R16, R232.reuse, R178, R16 ;  /* 0x000000b2e810723c */ /* 0x040fe20000041810 */
[----:B------:R-:W1:Y:S01]  /*6d40*/  LDSM.16.M88.4 R176, [R239+0x7000] ;  /* 0x00700000efb0783b */ /* 0x000e620000000200 */
[----:B------:R-:W-:Y:S10]  /*6d50*/  MUFU.TANH R172, R5 ;  /* 0x0000000500ac7308 */ /* 0x000ff40000002400 */
[----:B------:R-:W-:Y:S04]  /*6d60*/  MUFU.TANH R171, R8 ;  /* 0x0000000800ab7308 */ /* 0x000fe80000002400 */
[----:B------:R-:W-:Y:S02]  /*6d70*/  FMUL.FTZ R13, R13, c[0x0][0x320] ;  /* 0x0000c8000d0d7a20 */ /* 0x000fe40000410000 */
        /* <DEDUP_REMOVED lines=9> */
[C---:B-1----:R-:W-:Y:S09]  /*6e10*/  HMMA.16816.F32.BF16 R20, R232.reuse, R176, R20 ;  /* 0x000000b0e814723c */ /* 0x042ff20000041814 */
[----:B------:R-:W-:Y:S01]  /*6e20*/  MUFU.TANH R187, R15 ;  /* 0x0000000f00bb7308 */ /* 0x000fe20000002400 */
[C---:B------:R-:W-:Y:S01]  /*6e30*/  HMMA.16816.F32.BF16 R24, R232.reuse, R178, R24 ;  /* 0x000000b2e818723c */ /* 0x040fe20000041818 */
[----:B------:R-:W1:Y:S01]  /*6e40*/  LDSM.16.M88.4 R176, [R239+0x7800] ;  /* 0x00780000efb0783b */ /* 0x000e620000000200 */
[----:B------:R-:W-:Y:S07]  /*6e50*/  DEPBAR.LE SB0, 0x0 ;  /* 0x000080000000791a */ /* 0x000fee0000000000 */
[----:B------:R-:W4:Y:S01]  /*6e60*/  MUFU.TANH R4, R4 ;  /* 0x0000000400047308 */ /* 0x000f220000002400 */
[----:B------:R-:W-:Y:S04]  /*6e70*/  BAR.SYNC.DEFER_BLOCKING 0x0 ;  /* 0x0000000000007b1d */ /* 0x000fe80000010000 */
[----:B------:R-:W-:Y:S02]  /*6e80*/  FMUL.FTZ R22, R22, c[0x0][0x320] ;  /* 0x0000c80016167a20 */ /* 0x000fe40000410000 */
[----:B------:R-:W-:Y:S02]  /*6e90*/  FMUL.FTZ R23, R23, c[0x0][0x320] ;  /* 0x0000c80017177a20 */ /* 0x000fe40000410000 */
[----:B------:R-:W-:Y:S06]  /*6ea0*/  FMUL.FTZ R20, R20, c[0x0][0x320] ;  /* 0x0000c80014147a20 */ /* 0x000fec0000410000 */
[----:B---3--:R-:W-:Y:S02]  /*6eb0*/  FMUL.FTZ R13, R25, c[0x0][0x320] ;  /* 0x0000c800190d7a20 */ /* 0x008fe40000410000 */
[----:B------:R-:W-:Y:S02]  /*6ec0*/  FMUL.FTZ R26, R26, c[0x0][0x320] ;  /* 0x0000c8001a1a7a20 */ /* 0x000fe40000410000 */
[----:B------:R-:W-:Y:S01]  /*6ed0*/  FMUL.FTZ R27, R27, c[0x0][0x320] ;  /* 0x0000c8001b1b7a20 */ /* 0x000fe20000410000 */
[----:B----4-:R-:W-:Y:S01]  /*6ee0*/  FMNMX.FTZ R3, R4, R0, !PT ;  /* 0x0000000004037209 */ /* 0x010fe20007810000 */
[----:B------:R3:W-:Y:S03]  /*6ef0*/  MUFU.TANH R133, R17 ;  /* 0x0000001100857308 */ /* 0x0007e60000002400 */
[----:B------:R-:W-:Y:S04]  /*6f00*/  FMNMX.FTZ R3, R172, R3, !PT ;  /* 0x00000003ac037209 */ /* 0x000fe80007810000 */
[----:B------:R-:W-:Y:S01]  /*6f10*/  FMNMX.FTZ R3, R171, R3, !PT ;  /* 0x00000003ab037209 */ /* 0x000fe20007810000 */
[C---:B-1----:R-:W-:Y:S02]  /*6f20*/  HMMA.16816.F32.BF16 R28, R232.reuse, R176, R28 ;  /* 0x000000b0e81c723c */ /* 0x042fe4000004181c */
[----:B------:R1:W-:Y:S06]  /*6f30*/  MUFU.TANH R134, R16 ;  /* 0x0000001000867308 */ /* 0x0003ec0000002400 */
[----:B------:R-:W-:Y:S04]  /*6f40*/  HMMA.16816.F32.BF16 R32, R232, R178, R32 ;  /* 0x000000b2e820723c */ /* 0x000fe80000041820 */
[----:B------:R-:W4:Y:S01]  /*6f50*/  MUFU.TANH R170, R9 ;  /* 0x0000000900aa7308 */ /* 0x000f220000002400 */
[----:B---3--:R-:W-:Y:S09]  /*6f60*/  FMUL.FTZ R17, R21, c[0x0][0x320] ;  /* 0x0000c80015117a20 */ /* 0x008ff20000410000 */
[----:B------:R-:W3:Y:S02]  /*6f70*/  MUFU.TANH R169, R12 ;  /* 0x0000000c00a97308 */ /* 0x000ee40000002400 */
[----:B------:R-:W-:Y:S02]  /*6f80*/  FMUL.FTZ R30, R30, c[0x0][0x320] ;  /* 0x0000c8001e1e7a20 */ /* 0x000fe40000410000 */
[----:B-1----:R-:W-:Y:S02]  /*6f90*/  FMUL.FTZ R16, R24, c[0x0][0x320] ;  /* 0x0000c80018107a20 */ /* 0x002fe40000410000 */
[----:B------:R-:W-:Y:S04]  /*6fa0*/  FMUL.FTZ R31, R31, c[0x0][0x320] ;  /* 0x0000c8001f1f7a20 */ /* 0x000fe80000410000 */
[----:B------:R-:W1:Y:S01]  /*6fb0*/  MUFU.TANH R20, R20 ;  /* 0x0000001400147308 */ /* 0x000e620000002400 */
[----:B------:R-:W-:Y:S02]  /*6fc0*/  FMUL.FTZ R8, R32, c[0x0][0x320] ;  /* 0x0000c80020087a20 */ /* 0x000fe40000410000 */
[----:B------:R-:W-:Y:S01]  /*6fd0*/  FMUL.FTZ R5, R33, c[0x0][0x320] ;  /* 0x0000c80021057a20 */ /* 0x000fe20000410000 */
[----:B----4-:R-:W-:Y:S01]  /*6fe0*/  FMNMX.FTZ R3, R170, R3, !PT ;  /* 0x00000003aa037209 */ /* 0x010fe20007810000 */
[----:B------:R-:W-:Y:S02]  /*6ff0*/  FMUL.FTZ R9, R29, c[0x0][0x320] ;  /* 0x0000c8001d097a20 */ /* 0x000fe40000410000 */
[----:B------:R-:W-:Y:S03]  /*7000*/  FMUL.FTZ R34, R34, c[0x0][0x320] ;  /* 0x0000c80022227a20 */ /* 0x000fe60000410000 */
[----:B------:R-:W4:Y:S01]  /*7010*/  MUFU.TANH R17, R17 ;  /* 0x0000001100117308 */ /* 0x000f220000002400 */
[----:B---3--:R-:W-:Y:S01]  /*7020*/  FMNMX.FTZ R3, R169, R3, !PT ;  /* 0x00000003a9037209 */ /* 0x008fe20007810000 */
[----:B------:R-:W-:Y:S03]  /*7030*/  FMUL.FTZ R12, R28, c[0x0][0x320] ;  /* 0x0000c8001c0c7a20 */ /* 0x000fe60000410000 */
[----:B------:R-:W-:Y:S05]  /*7040*/  FMNMX.FTZ R3, R135, R3, !PT ;  /* 0x0000000387037209 */ /* 0x000fea0007810000 */
[----:B------:R-:W3:Y:S01]  /*7050*/  MUFU.TANH R16, R16 ;  /* 0x0000001000107308 */ /* 0x000ee20000002400 */
[----:B------:R-:W-:Y:S04]  /*7060*/  FMNMX.FTZ R3, R134, R3, !PT ;  /* 0x0000000386037209 */ /* 0x000fe80007810000 */
[----:B------:R-:W-:Y:S05]  /*7070*/  FMNMX.FTZ R3, R133, R3, !PT ;  /* 0x0000000385037209 */ /* 0x000fea0007810000 */
[----:B------:R-:W3:Y:S01]  /*7080*/  MUFU.TANH R13, R13 ;  /* 0x0000000d000d7308 */ /* 0x000ee20000002400 */
[----:B-1----:R-:W-:Y:S04]  /*7090*/  FMNMX.FTZ R3, R20, R3, !PT ;  /* 0x0000000314037209 */ /* 0x002fe80007810000 */
[----:B----4-:R-:W-:Y:S05]  /*70a0*/  FMNMX.FTZ R3, R17, R3, !PT ;  /* 0x0000000311037209 */ /* 0x010fea0007810000 */
[----:B------:R-:W1:Y:S01]  /*70b0*/  MUFU.TANH R12, R12 ;  /* 0x0000000c000c7308 */ /* 0x000e620000002400 */
[----:B---3--:R-:W-:Y:S09]  /*70c0*/  FMNMX.FTZ R3, R16, R3, !PT ;  /* 0x0000000310037209 */ /* 0x008ff20007810000 */
[----:B------:R-:W3:Y:S01]  /*70d0*/  MUFU.TANH R9, R9 ;  /* 0x0000000900097308 */ /* 0x000ee20000002400 */
[----:B------:R-:W-:Y:S09]  /*70e0*/  FMNMX.FTZ R3, R13, R3, !PT ;  /* 0x000000030d037209 */ /* 0x000ff20007810000 */
[----:B------:R-:W4:Y:S01]  /*70f0*/  MUFU.TANH R8, R8 ;  /* 0x0000000800087308 */ /* 0x000f220000002400 */
[----:B-1----:R-:W-:Y:S09]  /*7100*/  FMNMX.FTZ R3, R12, R3, !PT ;  /* 0x000000030c037209 */ /* 0x002ff20007810000 */
[----:B------:R-:W1:Y:S01]  /*7110*/  MUFU.TANH R5, R5 ;  /* 0x0000000500057308 */ /* 0x000e620000002400 */
[----:B---3--:R-:W-:Y:S09]  /*7120*/  FMNMX.FTZ R3, R9, R3, !PT ;  /* 0x0000000309037209 */ /* 0x008ff20007810000 */
[----:B------:R-:W-:Y:S01]  /*7130*/  MUFU.TANH R6, R6 ;  /* 0x0000000600067308 */ /* 0x000fe20000002400 */
[----:B----4-:R-:W-:Y:S09]  /*7140*/  FMNMX.FTZ R3, R8, R3, !PT ;  /* 0x0000000308037209 */ /* 0x010ff20007810000 */
[----:B------:R-:W-:Y:S01]  /*7150*/  MUFU.TANH R180, R18 ;  /* 0x0000001200b47308 */ /* 0x000fe20000002400 */
[----:B-1----:R-:W-:Y:S05]  /*7160*/  FMNMX.FTZ R3, R5, R3, !PT ;  /* 0x0000000305037209 */ /* 0x002fea0007810000 */
[----:B------:R-:W1:Y:S04]  /*7170*/  SHFL.BFLY PT, R2, R3, 0x2, 0x1f ;  /* 0x0c401f0003027f89 */ /* 0x000e6800000e0000 */
[----:B------:R-:W-:Y:S10]  /*7180*/  MUFU.TANH R181, R19 ;  /* 0x0000001300b57308 */ /* 0x000ff40000002400 */
[----:B------:R-:W-:Y:S10]  /*7190*/  MUFU.TANH R174, R22 ;  /* 0x0000001600ae7308 */ /* 0x000ff40000002400 */
[----:B------:R-:W-:Y:S01]  /*71a0*/  MUFU.TANH R175, R23 ;  /* 0x0000001700af7308 */ /* 0x000fe20000002400 */
[----:B-1----:R-:W-:Y:S05]  /*71b0*/  FMNMX.FTZ R3, R3, R2, !PT ;  /* 0x0000000203037209 */ /* 0x002fea0007810000 */
[----:B------:R-:W1:Y:S04]  /*71c0*/  SHFL.BFLY PT, R2, R3, 0x1, 0x1f ;  /* 0x0c201f0003027f89 */ /* 0x000e6800000e0000 */
[----:B------:R-:W-:Y:S01]  /*71d0*/  MUFU.TANH R168, R26 ;  /* 0x0000001a00a87308 */ /* 0x000fe20000002400 */
[----:B-1----:R-:W-:Y:S05]  /*71e0*/  FMNMX.FTZ R3, R3, R2, !PT ;  /* 0x0000000203037209 */ /* 0x002fea0007810000 */
[C---:B------:R-:W-:Y:S02]  /*71f0*/  FADD.FTZ R0, -R3.reuse, R0 ;  /* 0x0000000003007221 */ /* 0x040fe40000010100 */
[----:B------:R-:W-:Y:S02]  /*7200*/  FMUL.FTZ R2, R3, c[0x0][0x2d0] ;  /* 0x0000b40003027a20 */ /* 0x000fe40000410000 */
[----:B------:R-:W-:Y:S02]  /*7210*/  FMUL.FTZ R0, R0, c[0x0][0x2d0] ;  /* 0x0000b40000007a20 */ /* 0x000fe40000410000 */
[--C-:B------:R-:W-:Y:S02]  /*7220*/  FFMA.FTZ R4, R4, c[0x0][0x2d0], -R2.reuse ;  /* 0x0000b40004047a23 */ /* 0x100fe40000010802 */
[--C-:B------:R-:W-:Y:S02]  /*7230*/  FFMA.FTZ R190, R169, c[0x0][0x2d0], -R2.reuse ;  /* 0x0000b400a9be7a23 */ /* 0x100fe40000010802 */
[----:B------:R-:W1:Y:S01]  /*7240*/  MUFU.EX2 R0, R0 ;  /* 0x0000000000007308 */ /* 0x000e620000000800 */
[--C-:B------:R-:W-:Y:S02]  /*7250*/  FFMA.FTZ R182, R20, c[0x0][0x2d0], -R2.reuse ;  /* 0x0000b40014b67a23 */ /* 0x100fe40000010802 */
[--C-:B------:R-:W-:Y:S02]  /*7260*/  FFMA.FTZ R183, R17, c[0x0][0x2d0], -R2.reuse ;  /* 0x0000b40011b77a23 */ /* 0x100fe40000010802 */
[--C-:B------:R-:W-:Y:S02]  /*7270*/  FFMA.FTZ R173, R13, c[0x0][0x2d0], -R2.reuse ;  /* 0x0000b4000dad7a23 */ /* 0x100fe40000010802 */
[--C-:B------:R-:W-:Y:S02]  /*7280*/  FFMA.FTZ R169, R12, c[0x0][0x2d0], -R2.reuse ;  /* 0x0000b4000ca97a23 */ /* 0x100fe40000010802 */
[--C-:B------:R-:W-:Y:S01]  /*7290*/  FFMA.FTZ R243, R5, c[0x0][0x2d0], -R2.reuse ;  /* 0x0000b40005f37a23 */ /* 0x100fe20000010802 */
[----:B------:R3:W2:Y:S01]  /*72a0*/  MUFU.EX2 R176, R4 ;  /* 0x0000000400b07308 */ /* 0x0006a20000000800 */
[--C-:B------:R-:W-:Y:S02]  /*72b0*/  FFMA.FTZ R177, R172, c[0x0][0x2d0], -R2.reuse ;  /* 0x0000b400acb17a23 */ /* 0x100fe40000010802 */
[--C-:B------:R-:W-:Y:S02]  /*72c0*/  FFMA.FTZ R172, R16, c[0x0][0x2d0], -R2.reuse ;  /* 0x0000b40010ac7a23 */ /* 0x100fe40000010802 */
[--C-:B------:R-:W-:Y:S02]  /*72d0*/  FFMA.FTZ R178, R171, c[0x0][0x2d0], -R2.reuse ;  /* 0x0000b400abb27a23 */ /* 0x100fe40000010802 */
[--C-:B------:R-:W-:Y:S02]  /*72e0*/  FFMA.FTZ R171, R8, c[0x0][0x2d0], -R2.reuse ;  /* 0x0000b40008ab7a23 */ /* 0x100fe40000010802 */
[--C-:B------:R-:W-:Y:S02]  /*72f0*/  FFMA.FTZ R179, R170, c[0x0][0x2d0], -R2.reuse ;  /* 0x0000b400aab37a23 */ /* 0x100fe40000010802 */
[--C-:B------:R-:W-:Y:S02]  /*7300*/  FFMA.FTZ R170, R9, c[0x0][0x2d0], -R2.reuse ;  /* 0x0000b40009aa7a23 */ /* 0x100fe40000010802 */
[----:B------:R-:W-:Y:S02]  /*7310*/  FFMA.FTZ R191, R135, c[0x0][0x2d0], -R2 ;  /* 0x0000b40087bf7a23 */ /* 0x000fe40000010802 */
[C---:B-1----:R-:W-:Y:S01]  /*7320*/  FMUL.FTZ R12, R0.reuse, R156 ;  /* 0x0000009c000c7220 */ /* 0x042fe20000410000 */
[----:B------:R-:W4:Y:S01]  /*7330*/  LDL.LU R135, [R1+0x20] ;  /* 0x0000200001877983 */ /* 0x000f220000300800 */
[C---:B------:R-:W-:Y:S01]  /*7340*/  FMUL.FTZ R16, R0.reuse, R152 ;  /* 0x0000009800107220 */ /* 0x040fe20000410000 */
[----:B------:R-:W-:Y:S01]  /*7350*/  MUFU.EX2 R179, R179 ;  /* 0x000000b300b37308 */ /* 0x000fe20000000800 */
[C---:B------:R-:W-:Y:S02]  /*7360*/  FMUL.FTZ R17, R0.reuse, R153 ;  /* 0x0000009900117220 */ /* 0x040fe40000410000 */
[C---:B------:R-:W-:Y:S01]  /*7370*/  FMUL.FTZ R20, R0.reuse, R148 ;  /* 0x0000009400147220 */ /* 0x040fe20000410000 */
[----:B------:R-:W4:Y:S01]  /*7380*/  LDL R156, [R1+0x38] ;  /* 0x00003800019c7983 */ /* 0x000f220000100800 */
[C---:B------:R-:W-:Y:S02]  /*7390*/  FMUL.FTZ R21, R0.reuse, R149 ;  /* 0x0000009500157220 */ /* 0x040fe40000410000 */
[C---:B------:R-:W-:Y:S02]  /*73a0*/  FMUL.FTZ R25, R0.reuse, R145 ;  /* 0x0000009100197220 */ /* 0x040fe40000410000 */
[C---:B------:R-:W-:Y:S01]  /*73b0*/  FMUL.FTZ R32, R0.reuse, R136 ;  /* 0x0000008800207220 */ /* 0x040fe20000410000 */
[----:B------:R-:W4:Y:S01]  /*73c0*/  LDL R153, [R1+0x34] ;  /* 0x0000340001997983 */ /* 0x000f220000100800 */
[C---:B---3--:R-:W-:Y:S02]  /*73d0*/  FMUL.FTZ R4, R0.reuse, R164 ;  /* 0x000000a400047220 */ /* 0x048fe40000410000 */
[C---:B------:R-:W-:Y:S01]  /*73e0*/  FMUL.FTZ R33, R0.reuse, R137 ;  /* 0x0000008900217220 */ /* 0x040fe20000410000 */
[----:B------:R-:W1:Y:S01]  /*73f0*/  MUFU.TANH R164, R27 ;  /* 0x0000001b00a47308 */ /* 0x000e620000002400 */
[C---:B------:R-:W-:Y:S01]  /*7400*/  FMUL.FTZ R5, R0.reuse, R165 ;  /* 0x000000a500057220 */ /* 0x040fe20000410000 */
[----:B------:R-:W3:Y:S01]  /*7410*/  LDL R152, [R1+0x30] ;  /* 0x0000300001987983 */ /* 0x000ee20000100800 */
[C---:B------:R-:W-:Y:S02]  /*7420*/  FMUL.FTZ R8, R0.reuse, R160 ;  /* 0x000000a000087220 */ /* 0x040fe40000410000 */
[C---:B------:R-:W-:Y:S02]  /*7430*/  FMUL.FTZ R9, R0.reuse, R161 ;  /* 0x000000a100097220 */ /* 0x040fe40000410000 */
[C---:B------:R-:W-:Y:S01]  /*7440*/  FMUL.FTZ R13, R0.reuse, R157 ;  /* 0x0000009d000d7220 */ /* 0x040fe20000410000 */
[----:B------:R-:W3:Y:S01]  /*7450*/  LDL R149, [R1+0x2c] ;  /* 0x00002c0001957983 */ /* 0x000ee20000100800 */
[C---:B------:R-:W-:Y:S01]  /*7460*/  FMUL.FTZ R24, R0.reuse, R144 ;  /* 0x0000009000187220 */ /* 0x040fe20000410000 */
[----:B------:R-:W1:Y:S01]  /*7470*/  MUFU.TANH R161, R30 ;  /* 0x0000001e00a17308 */ /* 0x000e620000002400 */
[C---:B------:R-:W-:Y:S02]  /*7480*/  FMUL.FTZ R28, R0.reuse, R140 ;  /* 0x0000008c001c7220 */ /* 0x040fe40000410000 */
[C---:B------:R-:W-:Y:S01]  /*7490*/  FMUL.FTZ R29, R0.reuse, R141 ;  /* 0x0000008d001d7220 */ /* 0x040fe20000410000 */
[----:B------:R-:W3:Y:S01]  /*74a0*/  LDL R148, [R1+0x28] ;  /* 0x0000280001947983 */ /* 0x000ee20000100800 */
[C---:B------:R-:W-:Y:S02]  /*74b0*/  FMUL.FTZ R36, R0.reuse, R36 ;  /* 0x0000002400247220 */ /* 0x040fe40000410000 */
[C---:B------:R-:W-:Y:S02]  /*74c0*/  FMUL.FTZ R37, R0.reuse, R37 ;  /* 0x0000002500257220 */ /* 0x040fe40000410000 */
[C---:B------:R-:W-:Y:S01]  /*74d0*/  FMUL.FTZ R40, R0.reuse, R40 ;  /* 0x0000002800287220 */ /* 0x040fe20000410000 */
[----:B------:R-:W1:Y:S01]  /*74e0*/  MUFU.TANH R160, R31 ;  /* 0x0000001f00a07308 */ /* 0x000e620000002400 */
[C---:B------:R-:W-:Y:S01]  /*74f0*/  FMUL.FTZ R41, R0.reuse, R41 ;  /* 0x0000002900297220 */ /* 0x040fe20000410000 */
[----:B------:R-:W3:Y:S01]  /*7500*/  LDL R145, [R1+0x24] ;  /* 0x0000240001917983 */ /* 0x000ee20000100800 */
[C---:B------:R-:W-:Y:S02]  /*7510*/  FMUL.FTZ R44, R0.reuse, R44 ;  /* 0x0000002c002c7220 */ /* 0x040fe40000410000 */
        /* <DEDUP_REMOVED lines=43> */
[----:B--2---:R-:W-:Y:S01]  /*77d0*/  FFMA.FTZ R144, R0, R7, R176 ;  /* 0x0000000700907223 */ /* 0x004fe200000100b0 */
[----:B------:R-:W-:Y:S01]  /*77e0*/  FMNMX.FTZ R0, R6, R132, !PT ;  /* 0x0000008406007209 */ /* 0x000fe20007810000 */
[--C-:B------:R-:W-:Y:S02]  /*77f0*/  FFMA.FTZ R184, R134, c[0x0][0x2d0], -R2.reuse ;  /* 0x0000b40086b87a23 */ /* 0x100fe40000010802 */
[----:B------:R-:W-:Y:S01]  /*7800*/  FFMA.FTZ R185, R133, c[0x0][0x2d0], -R2 ;  /* 0x0000b40085b97a23 */ /* 0x000fe20000010802 */
[----:B------:R-:W-:Y:S01]  /*7810*/  FMNMX.FTZ R0, R237, R0, !PT ;  /* 0x00000000ed007209 */ /* 0x000fe20007810000 */
[----:B------:R-:W2:Y:S03]  /*7820*/  MUFU.TANH R134, R34 ;  /* 0x0000002200867308 */ /* 0x000ea60000002400 */
[----:B------:R-:W-:Y:S04]  /*7830*/  FMNMX.FTZ R0, R241, R0, !PT ;  /* 0x00000000f1007209 */ /* 0x000fe80007810000 */
[----:B------:R-:W-:Y:S03]  /*7840*/  FMNMX.FTZ R0, R240, R0, !PT ;  /* 0x00000000f0007209 */ /* 0x000fe60007810000 */
[----:B------:R-:W-:Y:S01]  /*7850*/  MUFU.EX2 R157, R185 ;  /* 0x000000b9009d7308 */ /* 0x000fe20000000800 */
[----:B------:R-:W-:Y:S04]  /*7860*/  FMNMX.FTZ R0, R186, R0, !PT ;  /* 0x00000000ba007209 */ /* 0x000fe80007810000 */
[----:B------:R-:W-:Y:S04]  /*7870*/  FMNMX.FTZ R0, R187, R0, !PT ;  /* 0x00000000bb007209 */ /* 0x000fe80007810000 */
[----:B------:R-:W-:Y:S04]  /*7880*/  FMNMX.FTZ R0, R180, R0, !PT ;  /* 0x00000000b4007209 */ /* 0x000fe80007810000 */
[----:B------:R-:W-:Y:S01]  /*7890*/  FMNMX.FTZ R2, R181, R0, !PT ;  /* 0x00000000b5027209 */ /* 0x000fe20007810000 */
[----:B------:R-:W-:Y:S03]  /*78a0*/  FMUL.FTZ R0, R35, c[0x0][0x320] ;  /* 0x0000c80023007a20 */ /* 0x000fe60000410000 */
[----:B------:R-:W-:Y:S01]  /*78b0*/  FMNMX.FTZ R2, R174, R2, !PT ;  /* 0x00000002ae027209 */ /* 0x000fe20007810000 */
[----:B------:R1:W1:Y:S03]  /*78c0*/  MUFU.TANH R133, R0 ;  /* 0x0000000000857308 */ /* 0x0002660000002400 */
[----:B-1----:R-:W-:Y:S04]  /*78d0*/  FMNMX.FTZ R0, R175, R2, !PT ;  /* 0x00000002af007209 */ /* 0x002fe80007810000 */
[----:B------:R-:W-:Y:S04]  /*78e0*/  FMNMX.FTZ R0, R168, R0, !PT ;  /* 0x00000000a8007209 */ /* 0x000fe80007810000 */
[----:B------:R-:W-:Y:S04]  /*78f0*/  FMNMX.FTZ R0, R164, R0, !PT ;  /* 0x00000000a4007209 */ /* 0x000fe80007810000 */
[----:B------:R-:W-:Y:S04]  /*7900*/  FMNMX.FTZ R0, R161, R0, !PT ;  /* 0x00000000a1007209 */ /* 0x000fe80007810000 */
[----:B------:R-:W-:Y:S04]  /*7910*/  FMNMX.FTZ R0, R160, R0, !PT ;  /* 0x00000000a0007209 */ /* 0x000fe80007810000 */
[----:B--2---:R-:W-:Y:S04]  /*7920*/  FMNMX.FTZ R0, R134, R0, !PT ;  /* 0x0000000086007209 */ /* 0x004fe80007810000 */
[----:B------:R-:W-:Y:S05]  /*7930*/  FMNMX.FTZ R0, R133, R0, !PT ;  /* 0x0000000085007209 */ /* 0x000fea0007810000 */
[----:B------:R-:W1:Y:S02]  /*7940*/  SHFL.BFLY PT, R2, R0, 0x2, 0x1f ;  /* 0x0c401f0000027f89 */ /* 0x000e6400000e0000 */
[----:B-1----:R-:W-:Y:S05]  /*7950*/  FMNMX.FTZ R0, R0, R2, !PT ;  /* 0x0000000200007209 */ /* 0x002fea0007810000 */
[----:B------:R-:W1:Y:S02]  /*7960*/  SHFL.BFLY PT, R2, R0, 0x1, 0x1f ;  /* 0x0c201f0000027f89 */ /* 0x000e6400000e0000 */
[----:B-1----:R-:W-:Y:S05]  /*7970*/  FMNMX.FTZ R2, R0, R2, !PT ;  /* 0x0000000200027209 */ /* 0x002fea0007810000 */
[C---:B------:R-:W-:Y:S02]  /*7980*/  FADD.FTZ R0, -R2.reuse, R132 ;  /* 0x0000008402007221 */ /* 0x040fe40000010100 */
[----:B------:R-:W-:Y:S02]  /*7990*/  FMUL.FTZ R132, R2, c[0x0][0x2d0] ;  /* 0x0000b40002847a20 */ /* 0x000fe40000410000 */
[----:B------:R-:W-:Y:S02]  /*79a0*/  FMUL.FTZ R0, R0, c[0x0][0x2d0] ;  /* 0x0000b40000007a20 */ /* 0x000fe40000410000 */
[----:B------:R-:W-:Y:S04]  /*79b0*/  FFMA.FTZ R140, R6, c[0x0][0x2d0], -R132 ;  /* 0x0000b400068c7a23 */ /* 0x000fe80000010884 */
[----:B------:R-:W1:Y:S10]  /*79c0*/  MUFU.EX2 R0, R0 ;  /* 0x0000000000007308 */ /* 0x000e740000000800 */
[----:B------:R-:W4:Y:S01]  /*79d0*/  MUFU.EX2 R140, R140 ;  /* 0x0000008c008c7308 */ /* 0x000f220000000800 */
[C---:B-1----:R-:W-:Y:S02]  /*79e0*/  FMUL.FTZ R10, R0.reuse, R162 ;  /* 0x000000a2000a7220 */ /* 0x042fe40000410000 */
[C---:B------:R-:W-:Y:S02]  /*79f0*/  FMUL.FTZ R11, R0.reuse, R163 ;  /* 0x000000a3000b7220 */ /* 0x040fe40000410000 */
[----:B------:R-:W2:Y:S01]  /*7a00*/  LDL.64 R162, [R1+0x68] ;  /* 0x0000680001a27983 */ /* 0x000ea20000100a00 */
[C---:B------:R-:W-:Y:S02]  /*7a10*/  FMUL.FTZ R6, R0.reuse, R166 ;  /* 0x000000a600067220 */ /* 0x040fe40000410000 */
[C---:B------:R-:W-:Y:S02]  /*7a20*/  FMUL.FTZ R7, R0.reuse, R167 ;  /* 0x000000a700077220 */ /* 0x040fe40000410000 */
[----:B------:R-:W3:Y:S01]  /*7a30*/  LDL.64 R166, [R1+0x58] ;  /* 0x0000580001a67983 */ /* 0x000ee20000100a00 */
[C---:B------:R-:W-:Y:S02]  /*7a40*/  FMUL.FTZ R30, R0.reuse, R142 ;  /* 0x0000008e001e7220 */ /* 0x040fe40000410000 */
[C---:B------:R-:W-:Y:S02]  /*7a50*/  FMUL.FTZ R31, R0.reuse, R143 ;  /* 0x0000008f001f7220 */ /* 0x040fe40000410000 */
[C---:B----4-:R-:W-:Y:S02]  /*7a60*/  FFMA.FTZ R141, R0.reuse, R135, R140 ;  /* 0x00000087008d7223 */ /* 0x050fe4000001008c */
[C---:B------:R-:W-:Y:S02]  /*7a70*/  FMUL.FTZ R14, R0.reuse, R158 ;  /* 0x0000009e000e7220 */ /* 0x040fe40000410000 */
[C---:B------:R-:W-:Y:S01]  /*7a80*/  FMUL.FTZ R15, R0.reuse, R159 ;  /* 0x0000009f000f7220 */ /* 0x040fe20000410000 */
[----:B------:R-:W-:Y:S01]  /*7a90*/  MUFU.EX2 R158, R171 ;  /* 0x000000ab009e7308 */ /* 0x000fe20000000800 */
[C---:B------:R-:W-:Y:S02]  /*7aa0*/  FMUL.FTZ R18, R0.reuse, R154 ;  /* 0x0000009a00127220 */ /* 0x040fe40000410000 */
[C---:B------:R-:W-:Y:S02]  /*7ab0*/  FMUL.FTZ R19, R0.reuse, R155 ;  /* 0x0000009b00137220 */ /* 0x040fe40000410000 */
[C---:B------:R-:W-:Y:S02]  /*7ac0*/  FMUL.FTZ R22, R0.reuse, R150 ;  /* 0x0000009600167220 */ /* 0x040fe40000410000 */
        /* <DEDUP_REMOVED lines=8> */
[----:B------:R-:W1:Y:S01]  /*7b50*/  MUFU.EX2 R139, R177 ;  /* 0x000000b1008b7308 */ /* 0x000e620000000800 */
        /* <DEDUP_REMOVED lines=48> */
[----:B------:R-:W-:Y:S02]  /*7e60*/  FMUL.FTZ R131, R0, R131 ;  /* 0x0000008300837220 */ /* 0x000fe40000410000 */
[----:B------:R-:W-:Y:S02]  /*7e70*/  FFMA.FTZ R138, R237, c[0x0][0x2d0], -R132 ;  /* 0x0000b400ed8a7a23 */ /* 0x000fe40000010884 */
[----:B------:R-:W4:Y:S01]  /*7e80*/  LDL.LU R237, [R1+0xc8] ;  /* 0x0000c80001ed7983 */ /* 0x000f220000300800 */
[----:B-1----:R-:W-:Y:S02]  /*7e90*/  FADD.FTZ R144, R139, R144 ;  /* 0x000000908b907221 */ /* 0x002fe40000010000 */
[----:B------:R-:W-:Y:S02]  /*7ea0*/  FFMA.FTZ R178, R160, c[0x0][0x2d0], -R132 ;  /* 0x0000b400a0b27a23 */ /* 0x000fe40000010884 */
[----:B------:R-:W-:Y:S02]  /*7eb0*/  FADD.FTZ R144, R151, R144 ;  /* 0x0000009097907221 */ /* 0x000fe40000010000 */
[----:B------:R-:W-:Y:S02]  /*7ec0*/  FFMA.FTZ R177, R134, c[0x0][0x2d0], -R132 ;  /* 0x0000b40086b17a23 */ /* 0x000fe40000010884 */
[----:B------:R-:W-:Y:S01]  /*7ed0*/  FADD.FTZ R144, R179, R144 ;  /* 0x00000090b3907221 */ /* 0x000fe20000010000 */
[----:B------:R-:W-:Y:S10]  /*7ee0*/  MUFU.EX2 R178, R178 ;  /* 0x000000b200b27308 */ /* 0x000ff40000000800 */
[----:B------:R-:W-:Y:S01]  /*7ef0*/  MUFU.EX2 R177, R177 ;  /* 0x000000b100b17308 */ /* 0x000fe20000000800 */
[----:B--2---:R-:W-:Y:S04]  /*7f00*/  @P0 IADD3 R0, P2, R162, UR15, RZ ;  /* 0x0000000fa2000c10 */ /* 0x004fe8000ff5e0ff */
[C---:B------:R-:W-:Y:S02]  /*7f10*/  @P0 LEA R136, P1, R0.reuse, c[0x0][0x1c8], 0x1 ;  /* 0x0000720000880a11 */ /* 0x040fe400078208ff */
[----:B---3--:R-:W-:Y:S04]  /*7f20*/  @P0 IADD3.X R135, R167, UR14, RZ, P2, !PT ;  /* 0x0000000ea7870c10 */ /* 0x008fe800097fe4ff */
[----:B------:R-:W-:Y:S02]  /*7f30*/  @P0 LEA.HI.X R137, R0, c[0x0][0x1cc], R135, 0x1, P1 ;  /* 0x0000730000890a11 */ /* 0x000fe400008f0c87 */
[----:B------:R-:W-:Y:S03]  /*7f40*/  @P0 IADD3 R0, P2, R156, UR15, RZ ;  /* 0x0000000f9c000c10 */ /* 0x000fe6000ff5e0ff */
[----:B------:R1:W-:Y:S01]  /*7f50*/  @P0 LDGSTS.E.BYPASS.LTC128B.128 [R238+0x10100], [R136.64], !P6 ;  /* 0x1010000088ee0fae */ /* 0x0003e2000f101d4c */
[----:B------:R-:W-:Y:S02]  /*7f60*/  @P0 IADD3.X R135, R153, UR14, RZ, P2, !PT ;  /* 0x0000000e99870c10 */ /* 0x000fe400097fe4ff */
[C---:B-1----:R-:W-:Y:S04]  /*7f70*/  @P0 LEA R136, P1, R0.reuse, c[0x0][0x1c8], 0x1 ;  /* 0x0000720000880a11 */ /* 0x042fe800078208ff */
[----:B------:R-:W-:Y:S02]  /*7f80*/  @P0 LEA.HI.X R137, R0, c[0x0][0x1cc], R135, 0x1, P1 ;  /* 0x0000730000890a11 */ /* 0x000fe400008f0c87 */
[----:B------:R-:W-:Y:S03]  /*7f90*/  @P0 IADD3 R0, P2, R152, UR15, RZ ;  /* 0x0000000f98000c10 */ /* 0x000fe6000ff5e0ff */
[----:B------:R1:W-:Y:S01]  /*7fa0*/  @P0 LDGSTS.E.BYPASS.LTC128B.128 [R238+0x12100], [R136.64], !P5 ;  /* 0x1210000088ee0fae */ /* 0x0003e2000e901d4c */
[----:B------:R-:W-:Y:S02]  /*7fb0*/  @P0 IADD3.X R135, R149, UR14, RZ, P2, !PT ;  /* 0x0000000e95870c10 */ /* 0x000fe400097fe4ff */
[C---:B-1----:R-:W-:Y:S04]  /*7fc0*/  @P0 LEA R136, P1, R0.reuse, c[0x0][0x1c8], 0x1 ;  /* 0x0000720000880a11 */ /* 0x042fe800078208ff */
[----:B------:R-:W-:Y:S02]  /*7fd0*/  @P0 LEA.HI.X R137, R0, c[0x0][0x1cc], R135, 0x1, P1 ;  /* 0x0000730000890a11 */ /* 0x000fe400008f0c87 */
[----:B------:R-:W-:Y:S01]  /*7fe0*/  @P0 IADD3 R0, P2, R148, UR15, RZ ;  /* 0x0000000f94000c10 */ /* 0x000fe2000ff5e0ff */
[----:B------:R-:W-:Y:S02]  /*7ff0*/  @UP0 UIADD3 UR15, UP1, UR10, UR15, URZ ;  /* 0x0000000f0a0f0290 */ /* 0x000fe4000ff3e03f */
[----:B------:R1:W-:Y:S01]  /*8000*/  @P0 LDGSTS.E.BYPASS.LTC128B.128 [R238+0x14100], [R136.64], !P4 ;  /* 0x1410000088ee0fae */ /* 0x0003e2000e101d4c */
[----:B------:R-:W-:Y:S01]  /*8010*/  @P0 IADD3.X R135, R145, UR14, RZ, P2, !PT ;  /* 0x0000000e91870c10 */ /* 0x000fe200097fe4ff */
[----:B------:R-:W-:Y:S01]  /*8020*/  @UP0 UIADD3.X UR14, UR9, UR14, URZ, UP1, !UPT ;  /* 0x0000000e090e0290 */ /* 0x000fe20008ffe43f */
[C---:B-1----:R-:W-:Y:S04]  /*8030*/  @P0 LEA R136, P1, R0.reuse, c[0x0][0x1c8], 0x1 ;  /* 0x0000720000880a11 */ /* 0x042fe800078208ff */
[----:B------:R-:W-:Y:S02]  /*8040*/  @P0 LEA.HI.X R137, R0, c[0x0][0x1cc], R135, 0x1, P1 ;  /* 0x0000730000890a11 */ /* 0x000fe400008f0c87 */
[----:B------:R-:W-:Y:S02]  /*8050*/  @P0 IADD3 R0, P2, R162, UR15, RZ ;  /* 0x0000000fa2000c10 */ /* 0x000fe4000ff5e0ff */
[----:B------:R-:W1:Y:S01]  /*8060*/  MUFU.EX2 R162, R173 ;  /* 0x000000ad00a27308 */ /* 0x000e620000000800 */
[----:B------:R2:W-:Y:S01]  /*8070*/  @P0 LDGSTS.E.BYPASS.LTC128B.128 [R238+0x16100], [R136.64], !P3 ;  /* 0x1610000088ee0fae */ /* 0x0005e2000d901d4c */
[----:B------:R-:W-:Y:S08]  /*8080*/  @P0 IADD3.X R135, R167, UR14, RZ, P2, !PT ;  /* 0x0000000ea7870c10 */ /* 0x000ff000097fe4ff */
[----:B------:R-:W-:Y:S01]  /*8090*/  MUFU.EX2 R167, R169 ;  /* 0x000000a900a77308 */ /* 0x000fe20000000800 */
[----:B-1----:R-:W-:Y:S02]  /*80a0*/  F2FP.BF16.PACK_AB R134, R162, R155 ;  /* 0x0000009ba286723e */ /* 0x002fe400000010ff */
[C---:B--2---:R-:W-:Y:S04]  /*80b0*/  @P0 LEA R136, P1, R0.reuse, c[0x0][0x1c8], 0x1 ;  /* 0x0000720000880a11 */ /* 0x044fe800078208ff */
[----:B------:R-:W-:Y:S02]  /*80c0*/  @P0 LEA.HI.X R137, R0, c[0x0][0x1cc], R135, 0x1, P1 ;  /* 0x0000730000890a11 */ /* 0x000fe400008f0c87 */
[----:B------:R-:W-:Y:S02]  /*80d0*/  @P0 IADD3 R0, P2, R156, UR15, RZ ;  /* 0x0000000f9c000c10 */ /* 0x000fe4000ff5e0ff */
[----:B------:R-:W-:Y:S01]  /*80e0*/  MUFU.EX2 R156, R183 ;  /* 0x000000b7009c7308 */ /* 0x000fe20000000800 */
[----:B------:R1:W-:Y:S01]  /*80f0*/  @P0 LDGSTS.E.BYPASS.LTC128B.128 [R238+0x11100], [R136.64], !P6 ;  /* 0x1110000088ee0fae */ /* 0x0003e2000f101d4c */
[----:B------:R-:W-:Y:S08]  /*8100*/  @P0 IADD3.X R135, R153, UR14, RZ, P2, !PT ;  /* 0x0000000e99870c10 */ /* 0x000ff000097fe4ff */
[----:B------:R-:W-:Y:S01]  /*8110*/  MUFU.EX2 R153, R191 ;  /* 0x000000bf00997308 */ /* 0x000fe20000000800 */
[C---:B-1----:R-:W-:Y:S04]  /*8120*/  @P0 LEA R136, P1, R0.reuse, c[0x0][0x1c8], 0x1 ;  /* 0x0000720000880a11 */ /* 0x042fe800078208ff */
[----:B------:R-:W-:Y:S02]  /*8130*/  @P0 LEA.HI.X R137, R0, c[0x0][0x1cc], R135, 0x1, P1 ;  /* 0x0000730000890a11 */ /* 0x000fe400008f0c87 */
[----:B------:R-:W-:Y:S03]  /*8140*/  @P0 IADD3 R0, P2, R152, UR15, RZ ;  /* 0x0000000f98000c10 */ /* 0x000fe6000ff5e0ff */
[----:B------:R-:W-:Y:S01]  /*8150*/  MUFU.EX2 R152, R190 ;  /* 0x000000be00987308 */ /* 0x000fe20000000800 */
[----:B------:R1:W-:Y:S01]  /*8160*/  @P0 LDGSTS.E.BYPASS.LTC128B.128 [R238+0x13100], [R136.64], !P5 ;  /* 0x1310000088ee0fae */ /* 0x0003e2000e901d4c */
[----:B------:R-:W-:Y:S02]  /*8170*/  @P0 IADD3.X R135, R149, UR14, RZ, P2, !PT ;  /* 0x0000000e95870c10 */ /* 0x000fe400097fe4ff */
[C---:B-1----:R-:W-:Y:S04]  /*8180*/  @P0 LEA R136, P1, R0.reuse, c[0x0][0x1c8], 0x1 ;  /* 0x0000720000880a11 */ /* 0x042fe800078208ff */
[----:B------:R-:W-:Y:S02]  /*8190*/  @P0 LEA.HI.X R137, R0, c[0x0][0x1cc], R135, 0x1, P1 ;  /* 0x0000730000890a11 */ /* 0x000fe400008f0c87 */
[----:B------:R-:W-:Y:S01]  /*81a0*/  @P0 IADD3 R0, P2, R148, UR15, RZ ;  /* 0x0000000f94000c10 */ /* 0x000fe2000ff5e0ff */
[----:B------:R-:W1:Y:S02]  /*81b0*/  MUFU.EX2 R135, R138 ;  /* 0x0000008a00877308 */ /* 0x000e640000000800 */
[----:B------:R2:W-:Y:S01]  /*81c0*/  @P0 LDGSTS.E.BYPASS.LTC128B.128 [R238+0x15100], [R136.64], !P4 ;  /* 0x1510000088ee0fae */ /* 0x0005e2000e101d4c */
[----:B-1----:R-:W-:Y:S01]  /*81d0*/  FADD.FTZ R148, R135, R141 ;  /* 0x0000008d87947221 */ /* 0x002fe20000010000 */
[----:B------:R-:W-:Y:S01]  /*81e0*/  F2FP.BF16.PACK_AB R138, R179, R151 ;  /* 0x00000097b38a723e */ /* 0x000fe200000010ff */
[--C-:B------:R-:W-:Y:S05]  /*81f0*/  FFMA.FTZ R179, R161, c[0x0][0x2d0], -R132.reuse ;  /* 0x0000b400a1b37a23 */ /* 0x100fea0000010884 */
[----:B------:R-:W-:Y:S01]  /*8200*/  MUFU.EX2 R151, R182 ;  /* 0x000000b600977308 */ /* 0x000fe20000000800 */
[C---:B--2---:R-:W-:Y:S02]  /*8210*/  @P0 LEA R136, P1, R0.reuse, c[0x0][0x1c8], 0x1 ;  /* 0x0000720000880a11 */ /* 0x044fe400078208ff */
[----:B------:R-:W-:Y:S04]  /*8220*/  @P0 IADD3.X R137, R145, UR14, RZ, P2, !PT ;  /* 0x0000000e91890c10 */ /* 0x000fe800097fe4ff */
[----:B------:R-:W-:Y:S01]  /*8230*/  @P0 LEA.HI.X R137, R0, c[0x0][0x1cc], R137, 0x1, P1 ;  /* 0x0000730000890a11 */ /* 0x000fe200008f0c89 */
[--C-:B------:R-:W-:Y:S02]  /*8240*/  FFMA.FTZ R0, R241, c[0x0][0x2d0], -R132.reuse ;  /* 0x0000b400f1007a23 */ /* 0x100fe40000010884 */
[----:B------:R-:W-:Y:S02]  /*8250*/  MUFU.EX2 R179, R179 ;  /* 0x000000b300b37308 */ /* 0x000fe40000000800 */
[----:B------:R1:W-:Y:S05]  /*8260*/  @P0 LDGSTS.E.BYPASS.LTC128B.128 [R238+0x17100], [R136.64], !P3 ;  /* 0x1710000088ee0fae */ /* 0x0003ea000d901d4c */
[----:B------:R-:W0:Y:S05]  /*8270*/  LDGDEPBAR ;  /* 0x00000000000079af */ /* 0x000e2a0000000000 */
[----:B-1----:R-:W2:Y:S01]  /*8280*/  LDL.LU R238, [R1+0xc4] ;  /* 0x0000c40001ee7983 */ /* 0x002ea20000300800 */
[----:B------:R-:W-:Y:S02]  /*8290*/  F2FP.BF16.PACK_AB R137, R135, R140 ;  /* 0x0000008c8789723e */ /* 0x000fe400000010ff */
[----:B------:R1:W-:Y:S01]  /*82a0*/  MUFU.EX2 R135, R0 ;  /* 0x0000000000877308 */ /* 0x0003e20000000800 */
[----:B------:R-:W-:Y:S01]  /*82b0*/  F2FP.BF16.PACK_AB R136, R139, R176 ;  /* 0x000000b08b88723e */ /* 0x000fe200000010ff */
[----:B------:R-:W3:Y:S01]  /*82c0*/  LDL.LU R241, [R1+0xc0] ;  /* 0x0000c00001f17983 */ /* 0x000ee20000300800 */
[--C-:B------:R-:W-:Y:S04]  /*82d0*/  FFMA.FTZ R176, R133, c[0x0][0x2d0], -R132.reuse ;  /* 0x0000b40085b07a23 */ /* 0x100fe80000010884 */
[----:B----4-:R-:W4:Y:S03]  /*82e0*/  LDSM.16.MT88.4 R140, [R237+0x100] ;  /* 0x00010000ed8c783b */ /* 0x010f260000004200 */
[----:B------:R-:W-:Y:S01]  /*82f0*/  MUFU.EX2 R176, R176 ;  /* 0x000000b000b07308 */ /* 0x000fe20000000800 */
[--C-:B-1----:R-:W-:Y:S02]  /*8300*/  FFMA.FTZ R0, R240, c[0x0][0x2d0], -R132.reuse ;  /* 0x0000b400f0007a23 */ /* 0x102fe40000010884 */
[----:B------:R-:W3:Y:S07]  /*8310*/  LDL.LU R240, [R1+0xbc] ;  /* 0x0000bc0001f07983 */ /* 0x000eee0000300800 */
[----:B------:R-:W1:Y:S01]  /*8320*/  MUFU.EX2 R146, R0 ;  /* 0x0000000000927308 */ /* 0x000e620000000800 */
[----:B------:R2:W5:Y:S05]  /*8330*/  LDL.LU R190, [R1+0xb8] ;  /* 0x0000b80001be7983 */ /* 0x00056a0000300800 */
[----:B------:R2:W5:Y:S05]  /*8340*/  LDL.LU R191, [R1+0xb4] ;  /* 0x0000b40001bf7983 */ /* 0x00056a0000300800 */
[----:B------:R2:W5:Y:S05]  /*8350*/  LDL.LU R184, [R1+0xb0] ;  /* 0x0000b00001b87983 */ /* 0x00056a0000300800 */
[----:B------:R2:W5:Y:S01]  /*8360*/  LDL.LU R185, [R1+0xac] ;  /* 0x0000ac0001b97983 */ /* 0x0005620000300800 */
[----:B-1----:R-:W-:Y:S01]  /*8370*/  F2FP.BF16.PACK_AB R139, R146, R135 ;  /* 0x00000087928b723e */ /* 0x002fe200000010ff */
[----:B------:R-:W-:Y:S03]  /*8380*/  FFMA.FTZ R0, R186, c[0x0][0x2d0], -R132 ;  /* 0x0000b400ba007a23 */ /* 0x000fe60000010884 */
[----:B------:R1:W5:Y:S01]  /*8390*/  LDL.LU R186, [R1+0xa8] ;  /* 0x0000a80001ba7983 */ /* 0x0003620000300800 */
[----:B------:R-:W-:Y:S01]  /*83a0*/  FADD.FTZ R135, R135, R148 ;  /* 0x0000009487877221 */ /* 0x000fe20000010000 */
[----:B------:R1:W-:Y:S01]  /*83b0*/  MUFU.EX2 R145, R0 ;  /* 0x0000000000917308 */ /* 0x0003e20000000800 */
[C---:B----4-:R-:W-:Y:S05]  /*83c0*/  HMMA.16816.F32.BF16 R4, R136.reuse, R140, R4 ;  /* 0x0000008c8804723c */ /* 0x050fea0000041804 */
[----:B------:R-:W-:Y:S03]  /*83d0*/  FADD.FTZ R135, R146, R135 ;  /* 0x0000008792877221 */ /* 0x000fe60000010000 */
[C---:B------:R-:W-:Y:S04]  /*83e0*/  HMMA.16816.F32.BF16 R8, R136.reuse, R142, R8 ;  /* 0x0000008e8808723c */ /* 0x040fe80000041808 */
[--C-:B-1----:R-:W-:Y:S02]  /*83f0*/  FFMA.FTZ R0, R187, c[0x0][0x2d0], -R132.reuse ;  /* 0x0000b400bb007a23 */ /* 0x102fe40000010884 */
[----:B------:R1:W5:Y:S02]  /*8400*/  LDL.LU R187, [R1+0xa4] ;  /* 0x0000a40001bb7983 */ /* 0x0003640000300800 */
[----:B------:R4:W-:Y:S04]  /*8410*/  MUFU.EX2 R149, R0 ;  /* 0x0000000000957308 */ /* 0x0009e80000000800 */
[--C-:B----4-:R-:W-:Y:S02]  /*8420*/  FFMA.FTZ R0, R180, c[0x0][0x2d0], -R132.reuse ;  /* 0x0000b400b4007a23 */ /* 0x110fe40000010884 */
[----:B------:R1:W5:Y:S04]  /*8430*/  LDL.LU R180, [R1+0xa0] ;  /* 0x0000a00001b47983 */ /* 0x0003680000300800 */
[----:B------:R4:W-:Y:S02]  /*8440*/  MUFU.EX2 R147, R0 ;  /* 0x0000000000937308 */ /* 0x0009e40000000800 */
[--C-:B----4-:R-:W-:Y:S02]  /*8450*/  FFMA.FTZ R0, R181, c[0x0][0x2d0], -R132.reuse ;  /* 0x0000b400b5007a23 */ /* 0x110fe40000010884 */
[----:B------:R1:W5:Y:S06]  /*8460*/  LDL.LU R181, [R1+0x9c] ;  /* 0x00009c0001b57983 */ /* 0x00036c0000300800 */
[----:B------:R4:W-:Y:S01]  /*8470*/  MUFU.EX2 R150, R0 ;  /* 0x0000000000967308 */ /* 0x0009e20000000800 */
[----:B------:R1:W5:Y:S05]  /*8480*/  LDL.LU R182, [R1+0x98] ;  /* 0x0000980001b67983 */ /* 0x00036a0000300800 */
[----:B------:R1:W5:Y:S05]  /*8490*/  LDL.LU R183, [R1+0x94] ;  /* 0x0000940001b77983 */ /* 0x00036a0000300800 */
[----:B------:R1:W5:Y:S05]  /*84a0*/  LDL.LU R172, [R1+0x90] ;  /* 0x0000900001ac7983 */ /* 0x00036a0000300800 */
[----:B------:R1:W5:Y:S01]  /*84b0*/  LDL.LU R173, [R1+0x8c] ;  /* 0x00008c0001ad7983 */ /* 0x0003620000300800 */
[--C-:B----4-:R-:W-:Y:S04]  /*84c0*/  FFMA.FTZ R0, R174, c[0x0][0x2d0], -R132.reuse ;  /* 0x0000b400ae007a23 */ /* 0x110fe80000010884 */
[----:B------:R1:W5:Y:S01]  /*84d0*/  LDL.LU R174, [R1+0x88] ;  /* 0x0000880001ae7983 */ /* 0x0003620000300800 */
[----:B------:R4:W-:Y:S02]  /*84e0*/  MUFU.EX2 R148, R0 ;  /* 0x0000000000947308 */ /* 0x0009e40000000800 */
[--C-:B----4-:R-:W-:Y:S02]  /*84f0*/  FFMA.FTZ R0, R175, c[0x0][0x2d0], -R132.reuse ;  /* 0x0000b400af007a23 */ /* 0x110fe40000010884 */
[----:B------:R1:W5:Y:S06]  /*8500*/  LDL.LU R175, [R1+0x84] ;  /* 0x0000840001af7983 */ /* 0x00036c0000300800 */
[----:B------:R4:W1:Y:S02]  /*8510*/  MUFU.EX2 R165, R0 ;  /* 0x0000000000a57308 */ /* 0x0008640000000800 */
[--C-:B----4-:R-:W-:Y:S01]  /*8520*/  FFMA.FTZ R0, R168, c[0x0][0x2d0], -R132.reuse ;  /* 0x0000b400a8007a23 */ /* 0x110fe20000010884 */
[----:B-1----:R-:W-:Y:S01]  /*8530*/  F2FP.BF16.PACK_AB R133, R165, R148 ;  /* 0x00000094a585723e */ /* 0x002fe200000010ff */
[----:B------:R1:W5:Y:S05]  /*8540*/  LDL.LU R168, [R1+0x80] ;  /* 0x0000800001a87983 */ /* 0x00036a0000300800 */
[----:B------:R1:W5:Y:S05]  /*8550*/  LDL.LU R169, [R1+0x7c] ;  /* 0x00007c0001a97983 */ /* 0x00036a0000300800 */
[----:B--2---:R-:W2:Y:S02]  /*8560*/  LDSM.16.MT88.4 R140, [R238+0x100] ;  /* 0x00010000ee8c783b */ /* 0x004ea40000004200 */
[C---:B--2---:R-:W-:Y:S08]  /*8570*/  HMMA.16816.F32.BF16 R12, R136.reuse, R140, R12 ;  /* 0x0000008c880c723c */ /* 0x044ff0000004180c */
[C---:B------:R-:W-:Y:S01]  /*8580*/  HMMA.16816.F32.BF16 R16, R136.reuse, R142, R16 ;  /* 0x0000008e8810723c */ /* 0x040fe20000041810 */
[----:B---3--:R-:W2:Y:S07]  /*8590*/  LDSM.16.MT88.4 R140, [R241+0x100] ;  /* 0x00010000f18c783b */ /* 0x008eae0000004200 */
[C---:B--2---:R-:W-:Y:S08]  /*85a0*/  HMMA.16816.F32.BF16 R20, R136.reuse, R140, R20 ;  /* 0x0000008c8814723c */ /* 0x044ff00000041814 */
[C---:B------:R-:W-:Y:S01]  /*85b0*/  HMMA.16816.F32.BF16 R24, R136.reuse, R142, R24 ;  /* 0x0000008e8818723c */ /* 0x040fe20000041818 */
[----:B------:R-:W2:Y:S07]  /*85c0*/  LDSM.16.MT88.4 R140, [R240+0x100] ;  /* 0x00010000f08c783b */ /* 0x000eae0000004200 */
        /* <DEDUP_REMOVED lines=37> */
[----:B------:R-:W-:Y:S01]  /*8820*/  HMMA.16816.F32.BF16 R128, R136, R142, R128 ;  /* 0x0000008e8880723c */ /* 0x000fe20000041880 */
[----:B------:R-:W2:Y:S06]  /*8830*/  LDSM.16.MT88.4 R140, [R237+0x900] ;  /* 0x00090000ed8c783b */ /* 0x000eac0000004200 */
[----:B------:R-:W-:Y:S02]  /*8840*/  F2FP.BF16.PACK_AB R136, R153, R152 ;  /* 0x000000989988723e */ /* 0x000fe400000010ff */
[----:B------:R-:W-:Y:S03]  /*8850*/  F2FP.BF16.PACK_AB R138, R157, R154 ;  /* 0x0000009a9d8a723e */ /* 0x000fe600000010ff */
[----:B------:R-:W-:Y:S01]  /*8860*/  F2FP.BF16.PACK_AB R137, R149, R145 ;  /* 0x000000919589723e */ /* 0x000fe200000010ff */
[----:B------:R-:W-:Y:S01]  /*8870*/  FADD.FTZ R145, R145, R135 ;  /* 0x0000008791917221 */ /* 0x000fe20000010000 */
[----:B------:R-:W-:Y:S07]  /*8880*/  F2FP.BF16.PACK_AB R139, R150, R147 ;  /* 0x00000093968b723e */ /* 0x000fee00000010ff */
        /* <DEDUP_REMOVED lines=45> */
[C---:B--2---:R-:W-:Y:S01]  /*8b60*/  HMMA.16816.F32.BF16 R124, R136.reuse, R140, R124 ;  /* 0x0000008c887c723c */ /* 0x044fe2000004187c */
[----:B------:R2:W3:Y:S07]  /*8b70*/  MUFU.EX2 R140, R0 ;  /* 0x00000000008c7308 */ /* 0x0004ee0000000800 */
[----:B------:R-:W-:Y:S01]  /*8b80*/  HMMA.16816.F32.BF16 R128, R136, R142, R128 ;  /* 0x0000008e8880723c */ /* 0x000fe20000041880 */
[----:B------:R-:W4:Y:S03]  /*8b90*/  LDSM.16.MT88.4 R136, [R237+0x1100] ;  /* 0x00110000ed88783b */ /* 0x000f260000004200 */
[----:B--2---:R-:W-:Y:S01]  /*8ba0*/  FFMA.FTZ R0, R164, c[0x0][0x2d0], -R132 ;  /* 0x0000b400a4007a23 */ /* 0x004fe20000010884 */
[----:B---3--:R-:W-:Y:S01]  /*8bb0*/  MOV R146, R140 ;  /* 0x0000008c00927202 */ /* 0x008fe20000000f00 */
[----:B------:R2:W-:Y:S01]  /*8bc0*/  MUFU.EX2 R164, R170 ;  /* 0x000000aa00a47308 */ /* 0x0005e20000000800 */
[----:B------:R-:W3:Y:S01]  /*8bd0*/  LDSM.16.MT88.4 R140, [R238+0x1100] ;  /* 0x00110000ee8c783b */ /* 0x000ee20000004200 */
[----:B------:R-:W-:Y:S08]  /*8be0*/  F2FP.BF16.PACK_AB R132, R156, R151 ;  /* 0x000000979c84723e */ /* 0x000ff000000010ff */
[----:B------:R-:W1:Y:S01]  /*8bf0*/  MUFU.EX2 R166, R0 ;  /* 0x0000000000a67308 */ /* 0x000e620000000800 */
[----:B--2---:R2:W5:Y:S05]  /*8c00*/  LDL.LU R170, [R1+0x78] ;  /* 0x0000780001aa7983 */ /* 0x00456a0000300800 */
[----:B------:R2:W5:Y:S01]  /*8c10*/  LDL.LU R171, [R1+0x74] ;  /* 0x0000740001ab7983 */ /* 0x0005620000300800 */
[----:B-1----:R-:W-:Y:S04]  /*8c20*/  F2FP.BF16.PACK_AB R135, R166, R146 ;  /* 0x00000092a687723e */ /* 0x002fe800000010ff */
[----:B------:R2:W5:Y:S01]  /*8c30*/  LDL.LU R243, [R1+0x70] ;  /* 0x0000700001f37983 */ /* 0x0005620000300800 */
[----:B------:R-:W-:Y:S04]  /*8c40*/  FADD.FTZ R0, R152, R144 ;  /* 0x0000009098007221 */ /* 0x000fe80000010000 */
[----:B------:R-:W-:Y:S01]  /*8c50*/  FADD.FTZ R144, R153, R0 ;  /* 0x0000000099907221 */ /* 0x000fe20000010000 */
[C---:B----4-:R-:W-:Y:S05]  /*8c60*/  HMMA.16816.F32.BF16 R4, R132.reuse, R136, R4 ;  /* 0x000000888404723c */ /* 0x050fea0000041804 */
[----:B------:R-:W-:Y:S03]  /*8c70*/  FADD.FTZ R0, R149, R145 ;  /* 0x0000009195007221 */ /* 0x000fe60000010000 */
[C---:B------:R-:W-:Y:S01]  /*8c80*/  HMMA.16816.F32.BF16 R8, R132.reuse, R138, R8 ;  /* 0x0000008a8408723c */ /* 0x040fe20000041808 */
[----:B------:R-:W1:Y:S07]  /*8c90*/  LDSM.16.MT88.4 R136, [R241+0x1100] ;  /* 0x00110000f188783b */ /* 0x000e6e0000004200 */
[C---:B---3--:R-:W-:Y:S08]  /*8ca0*/  HMMA.16816.F32.BF16 R12, R132.reuse, R140, R12 ;  /* 0x0000008c840c723c */ /* 0x048ff0000004180c */
[C---:B------:R-:W-:Y:S01]  /*8cb0*/  HMMA.16816.F32.BF16 R16, R132.reuse, R142, R16 ;  /* 0x0000008e8410723c */ /* 0x040fe20000041810 */
[----:B------:R-:W3:Y:S07]  /*8cc0*/  LDSM.16.MT88.4 R140, [R240+0x1100] ;  /* 0x00110000f08c783b */ /* 0x000eee0000004200 */
[C---:B-1----:R-:W-:Y:S08]  /*8cd0*/  HMMA.16816.F32.BF16 R20, R132.reuse, R136, R20 ;  /* 0x000000888414723c */ /* 0x042ff00000041814 */
        /* <DEDUP_REMOVED lines=35> */
[C---:B-1----:R-:W-:Y:S07]  /*8f10*/  HMMA.16816.F32.BF16 R116, R132.reuse, R136, R116 ;  /* 0x000000888474723c */ /* 0x042fee0000041874 */
[----:B------:R-:W-:Y:S01]  /*8f20*/  MOV R137, R162 ;  /* 0x000000a200897202 */ /* 0x000fe20000000f00 */
[C---:B------:R-:W-:Y:S01]  /*8f30*/  HMMA.16816.F32.BF16 R120, R132.reuse, R138, R120 ;  /* 0x0000008a8478723c */ /* 0x040fe20000041878 */
[----:B------:R-:W1:Y:S03]  /*8f40*/  LDSM.16.MT88.4 R160, [R237+0x1900] ;  /* 0x00190000eda0783b */ /* 0x000e660000004200 */
[----:B------:R-:W-:Y:S04]  /*8f50*/  FADD.FTZ R136, R154, R144 ;  /* 0x000000909a887221 */ /* 0x000fe80000010000 */
[C---:B---3--:R-:W-:Y:S07]  /*8f60*/  HMMA.16816.F32.BF16 R124, R132.reuse, R140, R124 ;  /* 0x0000008c847c723c */ /* 0x048fee000004187c */
[----:B------:R-:W-:Y:S01]  /*8f70*/  MOV R141, R155 ;  /* 0x0000009b008d7202 */ /* 0x000fe20000000f00 */
[----:B------:R-:W-:Y:S01]  /*8f80*/  HMMA.16816.F32.BF16 R128, R132, R142, R128 ;  /* 0x0000008e8480723c */ /* 0x000fe20000041880 */
[----:B------:R-:W3:Y:S03]  /*8f90*/  LDSM.16.MT88.4 R152, [R238+0x1900] ;  /* 0x00190000ee98783b */ /* 0x000ee60000004200 */
[----:B------:R-:W-:Y:S02]  /*8fa0*/  FADD.FTZ R140, R147, R0 ;  /* 0x00000000938c7221 */ /* 0x000fe40000010000 */
[----:B------:R-:W-:Y:S01]  /*8fb0*/  FADD.FTZ R0, R157, R136 ;  /* 0x000000889d007221 */ /* 0x000fe20000010000 */
[----:B------:R-:W-:Y:S01]  /*8fc0*/  MOV R157, R167 ;  /* 0x000000a7009d7202 */ /* 0x000fe20000000f00 */
[----:B------:R-:W-:Y:S01]  /*8fd0*/  FADD.FTZ R132, R150, R140 ;  /* 0x0000008c96847221 */ /* 0x000fe20000010000 */
[----:B------:R-:W-:Y:S03]  /*8fe0*/  MOV R150, R164 ;  /* 0x000000a400967202 */ /* 0x000fe60000000f00 */
[----:B------:R-:W-:Y:S01]  /*8ff0*/  MOV R143, R146 ;  /* 0x00000092008f7202 */ /* 0x000fe20000000f00 */
[----:B------:R-:W-:Y:S01]  /*9000*/  FADD.FTZ R148, R148, R132 ;  /* 0x0000008494947221 */ /* 0x000fe20000010000 */
[----:B------:R-:W4:Y:S01]  /*9010*/  LDSM.16.MT88.4 R144, [R241+0x1900] ;  /* 0x00190000f190783b */ /* 0x000f220000004200 */
[----:B------:R-:W-:Y:S01]  /*9020*/  F2FP.BF16.PACK_AB R132, R150, R157 ;  /* 0x0000009d9684723e */ /* 0x000fe200000010ff */
[----:B------:R-:W-:Y:S01]  /*9030*/  FADD.FTZ R0, R151, R0 ;  /* 0x0000000097007221 */ /* 0x000fe20000010000 */
[----:B------:R-:W-:Y:S02]  /*9040*/  F2FP.BF16.PACK_AB R134, R159, R158 ;  /* 0x0000009e9f86723e */ /* 0x000fe400000010ff */
[----:B------:R-:W-:Y:S01]  /*9050*/  F2FP.BF16.PACK_AB R133, R178, R179 ;  /* 0x000000b3b285723e */ /* 0x000fe200000010ff */
[----:B------:R-:W-:Y:S01]  /*9060*/  FADD.FTZ R149, R156, R0 ;  /* 0x000000009c957221 */ /* 0x000fe20000010000 */
[----:B------:R-:W-:Y:S02]  /*9070*/  F2FP.BF16.PACK_AB R135, R176, R177 ;  /* 0x000000b1b087723e */ /* 0x000fe400000010ff */
[----:B------:R-:W-:Y:S02]  /*9080*/  MOV R140, R166 ;  /* 0x000000a6008c7202 */ /* 0x000fe40000000f00 */
[----:B------:R-:W-:Y:S02]  /*9090*/  MOV R0, R165 ;  /* 0x000000a500007202 */ /* 0x000fe40000000f00 */
[----:B------:R-:W-:Y:S01]  /*90a0*/  MOV R142, R137 ;  /* 0x00000089008e7202 */ /* 0x000fe20000000f00 */
[C---:B-1----:R-:W-:Y:S01]  /*90b0*/  HMMA.16816.F32.BF16 R164, R132.reuse, R160, R4 ;  /* 0x000000a084a4723c */ /* 0x042fe20000041804 */
[----:B------:R-:W1:Y:S06]  /*90c0*/  LDSM.16.MT88.4 R136, [R240+0x1900] ;  /* 0x00190000f088783b */ /* 0x000e6c0000004200 */
[----:B------:R-:W-:Y:S01]  /*90d0*/  MOV R5, R157 ;  /* 0x0000009d00057202 */ /* 0x000fe20000000f00 */
[C---:B------:R-:W-:Y:S04]  /*90e0*/  HMMA.16816.F32.BF16 R160, R132.reuse, R162, R8 ;  /* 0x000000a284a0723c */ /* 0x040fe80000041808 */
[----:B------:R-:W-:Y:S02]  /*90f0*/  MOV R4, R150 ;  /* 0x0000009600047202 */ /* 0x000fe40000000f00 */
[----:B------:R-:W-:Y:S02]  /*9100*/  MOV R6, R149 ;  /* 0x0000009500067202 */ /* 0x000fe40000000f00 */
[----:B------:R-:W-:Y:S04]  /*9110*/  MOV R10, R159 ;  /* 0x0000009f000a7202 */ /* 0x000fe80000000f00 */
[----:B------:R-:W-:Y:S02]  /*9120*/  MOV R11, R158 ;  /* 0x0000009e000b7202 */ /* 0x000fe40000000f00 */
[C---:B---3--:R-:W-:Y:S01]  /*9130*/  HMMA.16816.F32.BF16 R156, R132.reuse, R152, R12 ;  /* 0x00000098849c723c */ /* 0x048fe2000004180c */
[----:B------:R-:W-:Y:S02]  /*9140*/  LDSM.16.MT88.4 R12, [R241+0x3900] ;  /* 0x00390000f10c783b */ /* 0x000fe40000004200 */
[----:B------:R-:W-:Y:S05]  /*9150*/  MOV R7, R148 ;  /* 0x0000009400077202 */ /* 0x000fea0000000f00 */
[C---:B------:R-:W-:Y:S01]  /*9160*/  HMMA.16816.F32.BF16 R152, R132.reuse, R154, R16 ;  /* 0x0000009a8498723c */ /* 0x040fe20000041810 */
[----:B------:R-:W-:Y:S07]  /*9170*/  LDSM.16.MT88.4 R16, [R240+0x3900] ;  /* 0x00390000f010783b */ /* 0x000fee0000004200 */
[C---:B----4-:R-:W-:Y:S07]  /*9180*/  HMMA.16816.F32.BF16 R148, R132.reuse, R144, R20 ;  /* 0x000000908494723c */ /* 0x050fee0000041814 */
[----:B------:R-:W-:Y:S01]  /*9190*/  MOV R21, R4 ;  /* 0x0000000400157202 */ /* 0x000fe20000000f00 */
[C---:B------:R-:W-:Y:S04]  /*91a0*/  HMMA.16816.F32.BF16 R144, R132.reuse, R146, R24 ;  /* 0x000000928490723c */ /* 0x040fe80000041818 */
[----:B------:R-:W-:Y:S02]  /*91b0*/  MOV R20, R5 ;  /* 0x0000000500147202 */ /* 0x000fe40000000f00 */
[----:B------:R-:W-:Y:S02]  /*91c0*/  MOV R23, R10 ;  /* 0x0000000a00177202 */ /* 0x000fe40000000f00 */
[----:B------:R-:W-:Y:S04]  /*91d0*/  MOV R27, R140 ;  /* 0x0000008c001b7202 */ /* 0x000fe80000000f00 */
[----:B------:R-:W-:Y:S02]  /*91e0*/  MOV R26, R142 ;  /* 0x0000008e001a7202 */ /* 0x000fe40000000f00 */
[----:B------:R-:W-:Y:S02]  /*91f0*/  MOV R25, R143 ;  /* 0x0000008f00197202 */ /* 0x000fe40000000f00 */
[----:B------:R-:W-:Y:S02]  /*9200*/  MOV R24, R141 ;  /* 0x0000008d00187202 */ /* 0x000fe40000000f00 */
[C---:B-1----:R-:W-:Y:S03]  /*9210*/  HMMA.16816.F32.BF16 R140, R132.reuse, R136, R28 ;  /* 0x00000088848c723c */ /* 0x042fe6000004181c */
[----:B------:R-:W-:Y:S02]  /*9220*/  MOV R22, R11 ;  /* 0x0000000b00167202 */ /* 0x000fe40000000f00 */
[----:B------:R-:W-:Y:S02]  /*9230*/  LDSM.16.MT88.4 R8, [R238+0x3900] ;  /* 0x00390000ee08783b */ /* 0x000fe40000004200 */
[----:B------:R-:W-:Y:S01]  /*9240*/  MOV R31, R6 ;  /* 0x00000006001f7202 */ /* 0x000fe20000000f00 */
[C---:B------:R-:W-:Y:S04]  /*9250*/  HMMA.16816.F32.BF16 R136, R132.reuse, R138, R32 ;  /* 0x0000008a8488723c */ /* 0x040fe80000041820 */
[----:B------:R-:W-:Y:S02]  /*9260*/  MOV R30, R7 ;  /* 0x00000007001e7202 */ /* 0x000fe40000000f00 */
[----:B------:R-:W1:Y:S03]  /*9270*/  LDSM.16.MT88.4 R4, [R237+0x3900] ;  /* 0x00390000ed04783b */ /* 0x000e660000004200 */
[----:B------:R-:W-:Y:S04]  /*9280*/  FADD.FTZ R0, R0, R30 ;  /* 0x0000001e00007221 */ /* 0x000fe80000010000 */
[----:B------:R-:W-:Y:S01]  /*9290*/  FADD.FTZ R0, R25, R0 ;  /* 0x0000000019007221 */ /* 0x000fe20000010000 */
[C---:B-1----:R-:W-:Y:S08]  /*92a0*/  HMMA.16816.F32.BF16 R36, R132.reuse, R4, R36 ;  /* 0x000000048424723c */ /* 0x042ff00000041824 */
[C---:B------:R-:W-:Y:S01]  /*92b0*/  HMMA.16816.F32.BF16 R40, R132.reuse, R6, R40 ;  /* 0x000000068428723c */ /* 0x040fe20000041828 */
[----:B------:R-:W1:Y:S07]  /*92c0*/  LDSM.16.MT88.4 R4, [R237+0x5900] ;  /* 0x00590000ed04783b */ /* 0x000e6e0000004200 */
[C---:B------:R-:W-:Y:S08]  /*92d0*/  HMMA.16816.F32.BF16 R44, R132.reuse, R8, R44 ;  /* 0x00000008842c723c */ /* 0x040ff0000004182c */
[C---:B------:R-:W-:Y:S01]  /*92e0*/  HMMA.16816.F32.BF16 R48, R132.reuse, R10, R48 ;  /* 0x0000000a8430723c */ /* 0x040fe20000041830 */
[----:B------:R-:W3:Y:S07]  /*92f0*/  LDSM.16.MT88.4 R8, [R238+0x5900] ;  /* 0x00590000ee08783b */ /* 0x000eee0000004200 */
[C---:B------:R-:W-:Y:S08]  /*9300*/  HMMA.16816.F32.BF16 R52, R132.reuse, R12, R52 ;  /* 0x0000000c8434723c */ /* 0x040ff00000041834 */
[C---:B------:R-:W-:Y:S01]  /*9310*/  HMMA.16816.F32.BF16 R56, R132.reuse, R14, R56 ;  /* 0x0000000e8438723c */ /* 0x040fe20000041838 */
[----:B------:R-:W4:Y:S07]  /*9320*/  LDSM.16.MT88.4 R12, [R241+0x5900] ;  /* 0x00590000f10c783b */ /* 0x000f2e0000004200 */
[C---:B------:R-:W-:Y:S08]  /*9330*/  HMMA.16816.F32.BF16 R60, R132.reuse, R16, R60 ;  /* 0x00000010843c723c */ /* 0x040ff0000004183c */
[C---:B------:R-:W-:Y:S01]  /*9340*/  HMMA.16816.F32.BF16 R64, R132.reuse, R18, R64 ;  /* 0x000000128440723c */ /* 0x040fe20000041840 */
[----:B------:R-:W2:Y:S07]  /*9350*/  LDSM.16.MT88.4 R16, [R240+0x5900] ;  /* 0x00590000f010783b */ /* 0x000eae0000004200 */
[C---:B-1----:R-:W-:Y:S08]  /*9360*/  HMMA.16816.F32.BF16 R68, R132.reuse, R4, R68 ;  /* 0x000000048444723c */ /* 0x042ff00000041844 */
[C---:B------:R-:W-:Y:S01]  /*9370*/  HMMA.16816.F32.BF16 R72, R132.reuse, R6, R72 ;  /* 0x000000068448723c */ /* 0x040fe20000041848 */
[----:B------:R-:W1:Y:S07]  /*9380*/  LDSM.16.MT88.4 R4, [R237+0x7900] ;  /* 0x00790000ed04783b */ /* 0x000e6e0000004200 */
[C---:B---3--:R-:W-:Y:S08]  /*9390*/  HMMA.16816.F32.BF16 R76, R132.reuse, R8, R76 ;  /* 0x00000008844c723c */ /* 0x048ff0000004184c */
[C---:B------:R-:W-:Y:S01]  /*93a0*/  HMMA.16816.F32.BF16 R80, R132.reuse, R10, R80 ;  /* 0x0000000a8450723c */ /* 0x040fe20000041850 */
[----:B------:R-:W3:Y:S07]  /*93b0*/  LDSM.16.MT88.4 R8, [R238+0x7900] ;  /* 0x00790000ee08783b */ /* 0x000eee0000004200 */
[C---:B----4-:R-:W-:Y:S08]  /*93c0*/  HMMA.16816.F32.BF16 R84, R132.reuse, R12, R84 ;  /* 0x0000000c8454723c */ /* 0x050ff00000041854 */
[C---:B------:R-:W-:Y:S01]  /*93d0*/  HMMA.16816.F32.BF16 R88, R132.reuse, R14, R88 ;  /* 0x0000000e8458723c */ /* 0x040fe20000041858 */
[----:B------:R-:W4:Y:S07]  /*93e0*/  LDSM.16.MT88.4 R12, [R241+0x7900] ;  /* 0x00790000f10c783b */ /* 0x000f2e0000004200 */
[C---:B--2---:R-:W-:Y:S08]  /*93f0*/  HMMA.16816.F32.BF16 R92, R132.reuse, R16, R92 ;  /* 0x00000010845c723c */ /* 0x044ff0000004185c */
[C---:B------:R-:W-:Y:S01]  /*9400*/  HMMA.16816.F32.BF16 R96, R132.reuse, R18, R96 ;  /* 0x000000128460723c */ /* 0x040fe20000041860 */
[----:B------:R-:W2:Y:S07]  /*9410*/  LDSM.16.MT88.4 R16, [R240+0x7900] ;  /* 0x00790000f010783b */ /* 0x000eae0000004200 */
[C---:B-1----:R-:W-:Y:S07]  /*9420*/  HMMA.16816.F32.BF16 R100, R132.reuse, R4, R100 ;  /* 0x000000048464723c */ /* 0x042fee0000041864 */
[----:B------:R-:W-:Y:S01]  /*9430*/  FADD.FTZ R4, R24, R31 ;  /* 0x0000001f18047221 */ /* 0x000fe20000010000 */
[C---:B------:R-:W-:Y:S04]  /*9440*/  HMMA.16816.F32.BF16 R104, R132.reuse, R6, R104 ;  /* 0x000000068468723c */ /* 0x040fe80000041868 */
[----:B------:R-:W-:Y:S02]  /*9450*/  FADD.FTZ R4, R26, R4 ;  /* 0x000000041a047221 */ /* 0x000fe40000010000 */
[----:B------:R-:W-:Y:S02]  /*9460*/  FADD.FTZ R5, R27, R0 ;  /* 0x000000001b057221 */ /* 0x000fe40000010000 */
[C---:B---3--:R-:W-:Y:S04]  /*9470*/  HMMA.16816.F32.BF16 R108, R132.reuse, R8, R108 ;  /* 0x00000008846c723c */ /* 0x048fe8000004186c */
[----:B------:R-:W-:Y:S02]  /*9480*/  FADD.FTZ R0, R20, R4 ;  /* 0x0000000414007221 */ /* 0x000fe40000010000 */
[----:B------:R-:W-:Y:S02]  /*9490*/  FADD.FTZ R5, R179, R5 ;  /* 0x00000005b3057221 */ /* 0x000fe40000010000 */
[C---:B------:R-:W-:Y:S04]  /*94a0*/  HMMA.16816.F32.BF16 R112, R132.reuse, R10, R112 ;  /* 0x0000000a8470723c */ /* 0x040fe80000041870 */
[----:B------:R-:W-:Y:S02]  /*94b0*/  FADD.FTZ R0, R21, R0 ;  /* 0x0000000015007221 */ /* 0x000fe40000010000 */
[----:B------:R-:W-:Y:S02]  /*94c0*/  FADD.FTZ R5, R178, R5 ;  /* 0x00000005b2057221 */ /* 0x000fe40000010000 */
[C---:B----4-:R-:W-:Y:S04]  /*94d0*/  HMMA.16816.F32.BF16 R116, R132.reuse, R12, R116 ;  /* 0x0000000c8474723c */ /* 0x050fe80000041874 */
[----:B------:R-:W-:Y:S02]  /*94e0*/  FADD.FTZ R4, R22, R0 ;  /* 0x0000000016047221 */ /* 0x000fe40000010000 */
[----:B------:R-:W-:Y:S02]  /*94f0*/  FADD.FTZ R0, R177, R5 ;  /* 0x00000005b1007221 */ /* 0x000fe40000010000 */
[C---:B------:R-:W-:Y:S04]  /*9500*/  HMMA.16816.F32.BF16 R120, R132.reuse, R14, R120 ;  /* 0x0000000e8478723c */ /* 0x040fe80000041878 */
[----:B------:R-:W-:Y:S02]  /*9510*/  FADD.FTZ R4, R23, R4 ;  /* 0x0000000417047221 */ /* 0x000fe40000010000 */
[----:B------:R-:W-:Y:S02]  /*9520*/  FADD.FTZ R0, R176, R0 ;  /* 0x00000000b0007221 */ /* 0x000fe40000010000 */
[C---:B--2---:R-:W-:Y:S01]  /*9530*/  HMMA.16816.F32.BF16 R124, R132.reuse, R16, R124 ;  /* 0x00000010847c723c */ /* 0x044fe2000004187c */
[----:B------:R-:W-:Y:S05]  /*9540*/  STL [R1+0x1c], R4 ;  /* 0x00001c0401007387 */ /* 0x000fea0000100800 */
[----:B------:R1:W-:Y:S02]  /*9550*/  STL [R1+0x20], R0 ;  /* 0x0000200001007387 */ /* 0x0003e40000100800 */
[----:B------:R-:W-:Y:S07]  /*9560*/  HMMA.16816.F32.BF16 R128, R132, R18, R128 ;  /* 0x000000128480723c */ /* 0x000fee0000041880 */
[----:B------:R-:W-:Y:S02]  /*9570*/  MOV R132, R2 ;  /* 0x0000000200847202 */ /* 0x000fe40000000f00 */
[----:B-1----:R-:W-:Y:S01]  /*9580*/  MOV R0, R3 ;  /* 0x0000000300007202 */ /* 0x002fe20000000f00 */
[----:B------:R-:W-:-:S05]  /*9590*/  @P0 BRA `(.L_x_5) ;  /* 0xffffc4c000000947 */ /* 0x000fca000383ffff */
.L_x_4:
[----:B------:R-:W2:Y:S04]  /*95a0*/  LDL.LU R4, [R1+0x1c] ;  /* 0x00001c0001047983 */ /* 0x000ea80000300800 */
[----:B------:R-:W3:Y:S01]  /*95b0*/  LDL.LU R5, [R1+0x20] ;  /* 0x0000200001057983 */ /* 0x000ee20000300800 */
[----:B------:R-:W-:-:S02]  /*95c0*/  MOV R16, 0xff800000 ;  /* 0xff80000000107802 */ /* 0x000fc40000000f00 */
[----:B------:R-:W-:Y:S02]  /*95d0*/  MOV R17, 0xff800000 ;  /* 0xff80000000117802 */ /* 0x000fe40000000f00 */
[----:B------:R-:W-:Y:S01]  /*95e0*/  PLOP3.LUT P2, PT, PT, PT, PT, 0x8, 0x0 ;  /* 0x000000000000781c */ /* 0x000fe20003f4e170 */
[----:B--2---:R-:W1:Y:S04]  /*95f0*/  SHFL.BFLY PT, R7, R4, 0x2, 0x1f ;  /* 0x0c401f0004077f89 */ /* 0x004e6800000e0000 */
[----:B---3--:R-:W2:Y:S01]  /*9600*/  SHFL.BFLY PT, R8, R5, 0x2, 0x1f ;  /* 0x0c401f0005087f89 */ /* 0x008ea200000e0000 */
[----:B-1----:R-:W-:Y:S02]  /*9610*/  FADD.FTZ R7, R7, R4 ;  /* 0x0000000407077221 */ /* 0x002fe40000010000 */
[----:B--2---:R-:W-:-:S03]  /*9620*/  FADD.FTZ R8, R8, R5 ;  /* 0x0000000508087221 */ /* 0x004fc60000010000 */
[----:B------:R-:W1:Y:S04]  /*9630*/  SHFL.BFLY PT, R4, R7, 0x1, 0x1f ;  /* 0x0c201f0007047f89 */ /* 0x000e6800000e0000 */
[----:B------:R-:W2:Y:S01]  /*9640*/  SHFL.BFLY PT, R0, R8, 0x1, 0x1f ;  /* 0x0c201f0008007f89 */ /* 0x000ea200000e0000 */
[----:B-1----:R-:W-:Y:S01]  /*9650*/  FADD.FTZ R7, R7, R4 ;  /* 0x0000000407077221 */ /* 0x002fe20000010000 */
[----:B------:R-:W-:Y:S01]  /*9660*/  MOV R4, RZ ;  /* 0x000000ff00047202 */ /* 0x000fe20000000f00 */
[----:B--2---:R-:W-:-:S03]  /*9670*/  FADD.FTZ R8, R0, R8 ;  /* 0x0000000800087221 */ /* 0x004fc60000010000 */
[----:B------:R-:W-:Y:S02]  /*9680*/  FSETP.NE.FTZ.AND P1, PT, R7, RZ, PT ;  /* 0x000000ff0700720b */ /* 0x000fe40003f35000 */
[----:B------:R-:W-:Y:S02]  /*9690*/  MOV R0, RZ ;  /* 0x000000ff00007202 */ /* 0x000fe40000000f00 */
[----:B------:R-:W-:-:S09]  /*96a0*/  FSETP.NE.FTZ.AND P0, PT, R8, RZ, PT ;  /* 0x000000ff0800720b */ /* 0x000fd20003f15000 */
[----:B------:R-:W1:Y:S01]  /*96b0*/  @P1 MUFU.RCP R4, R7 ;  /* 0x0000000700041308 */ /* 0x000e620000001000 */
[----:B------:R-:W-:-:S05]  /*96c0*/  @P1 MOV R5, 0x3f317218 ;  /* 0x3f31721800051802 */ /* 0x000fca0000000f00 */
[----:B------:R-:W-:Y:S02]  /*96d0*/  @P1 FMUL.FTZ R6, R5, c[0x0][0x2d0] ;  /* 0x0000b40005061a20 */ /* 0x000fe40000410000 */
[----:B------:R-:W-:Y:S08]  /*96e0*/  @P0 MUFU.RCP R0, R8 ;  /* 0x0000000800000308 */ /* 0x000ff00000001000 */
[----:B------:R-:W2:Y:S01]  /*96f0*/  @P1 MUFU.LG2 R7, R7 ;  /* 0x0000000700071308 */ /* 0x000ea20000000c00 */
[----:B-1----:R-:W-:-:S02]  /*9700*/  FMUL.FTZ R164, R4, R164 ;  /* 0x000000a404a47220 */ /* 0x002fc40000410000 */
[C---:B------:R-:W-:Y:S02]  /*9710*/  FMUL.FTZ R165, R4.reuse, R165 ;  /* 0x000000a504a57220 */ /* 0x040fe40000410000 */
[C---:B------:R-:W-:Y:S02]  /*9720*/  FMUL.FTZ R160, R4.reuse, R160 ;  /* 0x000000a004a07220 */ /* 0x040fe40000410000 */
[C---:B------:R-:W-:Y:S01]  /*9730*/  FMUL.FTZ R161, R4.reuse, R161 ;  /* 0x000000a104a17220 */ /* 0x040fe20000410000 */
[----:B------:R-:W1:Y:S01]  /*9740*/  @P0 MUFU.LG2 R8, R8 ;  /* 0x0000000800080308 */ /* 0x000e620000000c00 */
[C---:B------:R-:W-:Y:S02]  /*9750*/  FMUL.FTZ R156, R4.reuse, R156 ;  /* 0x0000009c049c7220 */ /* 0x040fe40000410000 */
[C---:B------:R-:W-:Y:S02]  /*9760*/  FMUL.FTZ R157, R4.reuse, R157 ;  /* 0x0000009d049d7220 */ /* 0x040fe40000410000 */
[----:B------:R-:W-:-:S02]  /*9770*/  FMUL.FTZ R152, R4, R152 ;  /* 0x0000009804987220 */ /* 0x000fc40000410000 */
[C---:B------:R-:W-:Y:S02]  /*9780*/  FMUL.FTZ R153, R4.reuse, R153 ;  /* 0x0000009904997220 */ /* 0x040fe40000410000 */
[C---:B------:R-:W-:Y:S02]  /*9790*/  FMUL.FTZ R148, R4.reuse, R148 ;  /* 0x0000009404947220 */ /* 0x040fe40000410000 */
[C---:B------:R-:W-:Y:S02]  /*97a0*/  FMUL.FTZ R149, R4.reuse, R149 ;  /* 0x0000009504957220 */ /* 0x040fe40000410000 */
        /* <DEDUP_REMOVED lines=53> */
[----:B------:R-:W-:Y:S01]  /*9b00*/  FMUL.FTZ R129, R4, R129 ;  /* 0x0000008104817220 */ /* 0x000fe20000410000 */
[----:B------:R-:W-:Y:S01]  /*9b10*/  @P0 MOV R4, 0x3f317218 ;  /* 0x3f31721800040802 */ /* 0x000fe20000000f00 */
[----:B--2---:R-:W-:Y:S02]  /*9b20*/  @P1 FMUL.FTZ R7, R7, 0.69314718246459960938 ;  /* 0x3f31721807071820 */ /* 0x004fe40000410000 */
[----:B-1----:R-:W-:Y:S02]  /*9b30*/  @P0 FMUL.FTZ R5, R8, 0.69314718246459960938 ;  /* 0x3f31721808050820 */ /* 0x002fe40000410000 */
[----:B------:R-:W-:-:S02]  /*9b40*/  @P0 FMUL.FTZ R4, R4, c[0x0][0x2d0] ;  /* 0x0000b40004040a20 */ /* 0x000fc40000410000 */
        /* <DEDUP_REMOVED lines=63> */
[----:B------:R-:W-:Y:S02]  /*9f40*/  FMUL.FTZ R131, R0, R131 ;  /* 0x0000008300837220 */ /* 0x000fe40000410000 */
[----:B------:R-:W-:Y:S02]  /*9f50*/  @P1 FFMA.FTZ R16, R6, R3, R7 ;  /* 0x0000000306101223 */ /* 0x000fe40000010007 */
[----:B------:R-:W-:-:S02]  /*9f60*/  @P0 FFMA.FTZ R17, R4, R2, R5 ;  /* 0x0000000204110223 */ /* 0x000fc40000010005 */
.L_x_3:
[----:B------:R-:W-:Y:S05]  /*9f70*/  @P2 BRA `(.L_x_6) ;  /* 0x00001f8000002947 */ /* 0x000fea0003800000 */
[----:B------:R-:W1:Y:S01]  /*9f80*/  S2R R7, SR_TID.X ;  /* 0x0000000000077919 */ /* 0x000e620000002100 */
[----:B------:R-:W-:Y:S01]  /*9f90*/  IMAD R0, RZ, RZ, -UR11 ;  /* 0x8000000bff007e24 */ /* 0x000fe2000f8e02ff */
[----:B------:R-:W-:Y:S01]  /*9fa0*/  ULDC.64 UR4, c[0x0][0x4d0] ;  /* 0x0001340000047ab9 */ /* 0x000fe20000000a00 */
[----:B------:R-:W-:Y:S01]  /*9fb0*/  MOV R20, c[0x0][0x4e8] ;  /* 0x00013a0000147a02 */ /* 0x000fe20000000f00 */
[----:B------:R-:W2:Y:S01]  /*9fc0*/  S2R R9, SR_CTAID.Y ;  /* 0x0000000000097919 */ /* 0x000ea20000002600 */
[----:B------:R-:W-:Y:S01]  /*9fd0*/  UIMAD.WIDE.U32 UR8, UR11, UR4, URZ ;  /* 0x000000040b0872a5 */ /* 0x000fe2000f8e003f */
[----:B------:R-:W-:Y:S01]  /*9fe0*/  BSSY B0, `(.L_x_7) ;  /* 0x000012f000007945 */ /* 0x000fe20003800000 */
[----:B------:R-:W-:Y:S01]  /*9ff0*/  USHF.R.S32.HI UR6, URZ, 0x1f, UR11 ;  /* 0x0000001f3f067899 */ /* 0x000fe2000801140b */
[----:B------:R-:W3:Y:S01]  /*a000*/  S2R R10, SR_CTAID.Z ;  /* 0x00000000000a7919 */ /* 0x000ee20000002700 */
[----:B------:R-:W-:-:S02]  /*a010*/  ISETP.NE.AND P1, PT, R20, 0x1, PT ;  /* 0x000000011400780c */ /* 0x000fc40003f25270 */
[----:B------:R-:W-:Y:S01]  /*a020*/  IMAD.U32 R2, RZ, RZ, UR8 ;  /* 0x00000008ff027e24 */ /* 0x000fe2000f8e00ff */
[----:B------:R-:W-:Y:S01]  /*a030*/  MOV R3, UR9 ;  /* 0x0000000900037c02 */ /* 0x000fe20008000f00 */
[----:B------:R-:W4:Y:S01]  /*a040*/  S2R R19, SR_CTAID.X ;  /* 0x0000000000137919 */ /* 0x000f220000002500 */
[----:B------:R-:W-:-:S04]  /*a050*/  UIMAD UR7, UR6, UR4, URZ ;  /* 0x00000004060772a4 */ /* 0x000fc8000f8e023f */
[----:B------:R-:W-:-:S03]  /*a060*/  UIMAD UR7, UR11, UR5, UR7 ;  /* 0x000000050b0772a4 */ /* 0x000fc6000f8e0207 */
[----:B------:R-:W-:Y:S02]  /*a070*/  ULDC.64 UR4, c[0x0][0x438] ;  /* 0x00010e0000047ab9 */ /* 0x000fe40000000a00 */
[----:B------:R-:W-:Y:S01]  /*a080*/  UIMAD.WIDE.U32 UR14, UR11, UR4, URZ ;  /* 0x000000040b0e72a5 */ /* 0x000fe2000f8e003f */
[----:B-1----:R-:W-:Y:S01]  /*a090*/  SHF.R.S32.HI R5, RZ, 0x1f, R7 ;  /* 0x0000001fff057819 */ /* 0x002fe20000011407 */
[----:B------:R-:W-:Y:S02]  /*a0a0*/  UIMAD UR4, UR6, UR4, URZ ;  /* 0x00000004060472a4 */ /* 0x000fe4000f8e023f */
[----:B------:R-:W-:Y:S01]  /*a0b0*/  UIADD3 UR7, UR9, UR7, URZ ;  /* 0x0000000709077290 */ /* 0x000fe2000fffe03f */
[----:B--2---:R-:W-:Y:S01]  /*a0c0*/  IMAD R9, R0, c[0x0][0x550], R9 ;  /* 0x0001540000097a24 */ /* 0x004fe200078e0209 */
[CC--:B------:R-:W-:Y:S01]  /*a0d0*/  LEA.HI R0, R5.reuse, R7.reuse, RZ, 0x5 ;  /* 0x0000000705007211 */ /* 0x0c0fe200078f28ff */
[----:B------:R-:W-:Y:S01]  /*a0e0*/  UIMAD UR4, UR11, UR5, UR4 ;  /* 0x000000050b0472a4 */ /* 0x000fe2000f8e0204 */
[----:B------:R-:W-:-:S02]  /*a0f0*/  LEA.HI R5, R5, R7, RZ, 0x2 ;  /* 0x0000000705057211 */ /* 0x000fc400078f10ff */
[----:B------:R-:W-:Y:S01]  /*a100*/  LOP3.LUT R4, R0, 0xffffffe0, RZ, 0xc0, !PT ;  /* 0xffffffe000047812 */ /* 0x000fe200078ec0ff */
[----:B------:R-:W-:Y:S01]  /*a110*/  UIADD3 UR4, UR15, UR4, URZ ;  /* 0x000000040f047290 */ /* 0x000fe2000fffe03f */
[--C-:B------:R-:W-:Y:S02]  /*a120*/  SHF.R.S32.HI R6, RZ, 0x5, R0.reuse ;  /* 0x00000005ff067819 */ /* 0x100fe40000011400 */
[----:B------:R-:W-:Y:S01]  /*a130*/  SHF.R.S32.HI R0, RZ, 0x1f, R0 ;  /* 0x0000001fff007819 */ /* 0x000fe20000011400 */
[----:B------:R-:W-:Y:S01]  /*a140*/  IMAD.IADD R14, R7, 0x1, -R4 ;  /* 0x00000001070e7824 */ /* 0x000fe200078e0a04 */
[----:B------:R-:W-:Y:S01]  /*a150*/  LOP3.LUT R3, R5, 0xfffffffc, RZ, 0xc0, !PT ;  /* 0xfffffffc05037812 */ /* 0x000fe200078ec0ff */
[----:B------:R-:W-:Y:S01]  /*a160*/  IMAD.MOV.U32 R4, RZ, RZ, R2 ;  /* 0x000000ffff047224 */ /* 0x000fe200078e0002 */
[----:B------:R-:W-:Y:S01]  /*a170*/  LEA.HI R0, R0, R6, RZ, 0x3 ;  /* 0x0000000600007211 */ /* 0x000fe200078f18ff */
[----:B------:R-:W-:Y:S01]  /*a180*/  IMAD.U32 R5, RZ, RZ, UR7 ;  /* 0x00000007ff057e24 */ /* 0x000fe2000f8e00ff */
[----:B------:R-:W-:Y:S01]  /*a190*/  IADD3 R7, -R3, R7, RZ ;  /* 0x0000000703077210 */ /* 0x000fe20007ffe1ff */
[----:B------:R-:W-:Y:S01]  /*a1a0*/  IMAD.U32 R3, RZ, RZ, UR15 ;  /* 0x0000000fff037e24 */ /* 0x000fe2000f8e00ff */
[----:B------:R-:W-:Y:S01]  /*a1b0*/  LOP3.LUT R0, R0, 0xffffff8, RZ, 0xc0, !PT ;  /* 0x0ffffff800007812 */ /* 0x000fe200078ec0ff */
[----:B---3--:R-:W-:Y:S01]  /*a1c0*/  IMAD.WIDE.U32 R4, R10, c[0x0][0x4d8], R4 ;  /* 0x000136000a047a25 */ /* 0x008fe200078e0004 */
[----:B------:R-:W-:-:S02]  /*a1d0*/  SHF.R.S32.HI R2, RZ, 0x1f, R14 ;  /* 0x0000001fff027819 */ /* 0x000fc4000001140e */
[----:B------:R-:W-:Y:S01]  /*a1e0*/  SHF.R.S32.HI R11, RZ, 0x1f, R10 ;  /* 0x0000001fff0b7819 */ /* 0x000fe2000001140a */
[----:B------:R-:W-:Y:S01]  /*a1f0*/  IMAD.IADD R8, R6, 0x1, -R0 ;  /* 0x0000000106087824 */ /* 0x000fe200078e0a00 */
[C---:B------:R-:W-:Y:S02]  /*a200*/  LEA.HI R0, R7.reuse, R7, RZ, 0x1 ;  /* 0x0000000707007211 */ /* 0x040fe400078f08ff */
[----:B------:R-:W-:Y:S01]  /*a210*/  LEA.HI R18, R2, R14, RZ, 0x2 ;  /* 0x0000000e02127211 */ /* 0x000fe200078f10ff */
[----:B------:R-:W-:Y:S01]  /*a220*/  IMAD.U32 R2, RZ, RZ, UR14 ;  /* 0x0000000eff027e24 */ /* 0x000fe2000f8e00ff */
[----:B------:R-:W-:Y:S02]  /*a230*/  LOP3.LUT R0, R0, 0x1ffffffe, RZ, 0xc0, !PT ;  /* 0x1ffffffe00007812 */ /* 0x000fe400078ec0ff */
[----:B------:R-:W-:Y:S02]  /*a240*/  SHF.R.S32.HI R6, RZ, 0x2, R18 ;  /* 0x00000002ff067819 */ /* 0x000fe40000011412 */
[----:B------:R-:W-:Y:S01]  /*a250*/  MOV R3, UR4 ;  /* 0x0000000400037c02 */ /* 0x000fe20008000f00 */
[----:B------:R-:W-:-:S02]  /*a260*/  IMAD.IADD R0, R7, 0x1, -R0 ;  /* 0x0000000107007824 */ /* 0x000fc400078e0a00 */
[----:B------:R-:W-:Y:S02]  /*a270*/  IMAD R15, R8, 0x10, R6 ;  /* 0x00000010080f7824 */ /* 0x000fe400078e0206 */
[C---:B------:R-:W-:Y:S02]  /*a280*/  IMAD R7, R11.reuse, c[0x0][0x4d8], RZ ;  /* 0x000136000b077a24 */ /* 0x040fe400078e02ff */
[----:B------:R-:W-:Y:S01]  /*a290*/  IMAD R6, R11, c[0x0][0x440], RZ ;  /* 0x000110000b067a24 */ /* 0x000fe200078e02ff */
[----:B------:R-:W-:Y:S01]  /*a2a0*/  LEA R0, R0, R15, 0x3 ;  /* 0x0000000f00007211 */ /* 0x000fe200078e18ff */
[C---:B------:R-:W-:Y:S02]  /*a2b0*/  IMAD R7, R10.reuse, c[0x0][0x4dc], R7 ;  /* 0x000137000a077a24 */ /* 0x040fe400078e0207 */
[----:B------:R-:W-:Y:S02]  /*a2c0*/  IMAD R6, R10, c[0x0][0x444], R6 ;  /* 0x000111000a067a24 */ /* 0x000fe400078e0206 */
[----:B----4-:R-:W-:Y:S01]  /*a2d0*/  IMAD R8, R19, 0x80, R0 ;  /* 0x0000008013087824 */ /* 0x010fe200078e0200 */
[----:B------:R-:W-:Y:S01]  /*a2e0*/  SHF.R.S32.HI R0, RZ, 0x1f, R9 ;  /* 0x0000001fff007819 */ /* 0x000fe20000011409 */
[----:B------:R-:W-:-:S02]  /*a2f0*/  IMAD.IADD R5, R5, 0x1, R7 ;  /* 0x0000000105057824 */ /* 0x000fc400078e0207 */
[----:B------:R-:W-:-:S04]  /*a300*/  @P1 IMAD.HI.U32 R7, R8, c[0x0][0x4ec], RZ ;  /* 0x00013b0008071a27 */ /* 0x000fc800078e00ff */
[----:B------:R-:W-:-:S04]  /*a310*/  IMAD.WIDE.U32 R2, R10, c[0x0][0x440], R2 ;  /* 0x000110000a027a25 */ /* 0x000fc800078e0002 */
[----:B------:R-:W-:Y:S01]  /*a320*/  IMAD.MOV.U32 R10, RZ, RZ, R8 ;  /* 0x000000ffff0a7224 */ /* 0x000fe200078e0008 */
[----:B------:R-:W-:Y:S02]  /*a330*/  @P1 SHF.R.U32.HI R10, RZ, c[0x0][0x4f0], R7 ;  /* 0x00013c00ff0a1a19 */ /* 0x000fe40000011607 */
[----:B------:R-:W-:Y:S01]  /*a340*/  IADD3 R3, R3, R6, RZ ;  /* 0x0000000603037210 */ /* 0x000fe20007ffe0ff */
[C---:B------:R-:W-:Y:S02]  /*a350*/  IMAD R6, R0.reuse, c[0x0][0x4e0], RZ ;  /* 0x0001380000067a24 */ /* 0x040fe400078e02ff */
[----:B------:R-:W-:Y:S02]  /*a360*/  IMAD R0, R0, c[0x0][0x448], RZ ;  /* 0x0001120000007a24 */ /* 0x000fe400078e02ff */
[----:B------:R-:W-:Y:S02]  /*a370*/  IMAD.MOV R11, RZ, RZ, -R10 ;  /* 0x000000ffff0b7224 */ /* 0x000fe400078e0a0a */
[----:B------:R-:W-:-:S02]  /*a380*/  IMAD R13, R9, c[0x0][0x4e4], R6 ;  /* 0x00013900090d7a24 */ /* 0x000fc400078e0206 */
[----:B------:R-:W-:-:S04]  /*a390*/  IMAD.WIDE.U32 R6, R9, c[0x0][0x448], R2 ;  /* 0x0001120009067a25 */ /* 0x000fc800078e0002 */
[C---:B------:R-:W-:Y:S01]  /*a3a0*/  IMAD R12, R9.reuse, c[0x0][0x44c], R0 ;  /* 0x00011300090c7a24 */ /* 0x040fe200078e0200 */
[----:B------:R-:W-:Y:S01]  /*a3b0*/  MOV R0, R8 ;  /* 0x0000000800007202 */ /* 0x000fe20000000f00 */
[----:B------:R-:W-:-:S04]  /*a3c0*/  IMAD.WIDE.U32 R2, R9, c[0x0][0x4e0], R4 ;  /* 0x0001380009027a25 */ /* 0x000fc800078e0004 */
[----:B------:R-:W-:Y:S01]  /*a3d0*/  IMAD R9, R11, c[0x0][0x4e8], R8 ;  /* 0x00013a000b097a24 */ /* 0x000fe200078e0208 */
[----:B------:R-:W-:Y:S01]  /*a3e0*/  SHF.R.S32.HI R11, RZ, 0x1f, R10 ;  /* 0x0000001fff0b7819 */ /* 0x000fe2000001140a */
[----:B------:R-:W-:Y:S01]  /*a3f0*/  @P1 IMAD.HI.U32 R4, R8, c[0x0][0x4ec], RZ ;  /* 0x00013b0008041a27 */ /* 0x000fe200078e00ff */
[----:B------:R-:W-:Y:S01]  /*a400*/  BAR.SYNC.DEFER_BLOCKING 0x1, 0x100 ;  /* 0x0044000000007b1d */ /* 0x000fe20000010000 */
[----:B------:R-:W-:Y:S02]  /*a410*/  IADD3 R2, P0, R10, R2, RZ ;  /* 0x000000020a027210 */ /* 0x000fe40007f1e0ff */
[----:B------:R-:W-:Y:S01]  /*a420*/  IMAD.IADD R5, R7, 0x1, R12 ;  /* 0x0000000107057824 */ /* 0x000fe200078e020c */
[----:B------:R-:W-:Y:S02]  /*a430*/  SHF.R.S32.HI R7, RZ, 0x1f, R9 ;  /* 0x0000001fff077819 */ /* 0x000fe40000011409 */
[----:B------:R-:W-:Y:S02]  /*a440*/  @P1 SHF.R.U32.HI R0, RZ, c[0x0][0x4f0], R4 ;  /* 0x00013c00ff001a19 */ /* 0x000fe40000011604 */
[----:B------:R-:W-:Y:S01]  /*a450*/  IADD3.X R3, R11, R3, R13, P0, !PT ;  /* 0x000000030b037210 */ /* 0x000fe200007fe40d */
[----:B------:R-:W-:Y:S01]  /*a460*/  IMAD R11, R19, 0x80, R15 ;  /* 0x00000080130b7824 */ /* 0x000fe200078e020f */
[----:B------:R-:W-:Y:S01]  /*a470*/  MOV R4, R6 ;  /* 0x0000000600047202 */ /* 0x000fe20000000f00 */
[----:B------:R-:W-:Y:S01]  /*a480*/  IMAD R6, R7, c[0x0][0x4c8], RZ ;  /* 0x0001320007067a24 */ /* 0x000fe200078e02ff */
[----:B------:R-:W-:Y:S01]  /*a490*/  SHF.R.S32.HI R7, RZ, 0x1f, R0 ;  /* 0x0000001fff077819 */ /* 0x000fe20000011400 */
[----:B------:R-:W-:Y:S01]  /*a4a0*/  IMAD.WIDE.U32 R2, R9, c[0x0][0x4c8], R2 ;  /* 0x0001320009027a25 */ /* 0x000fe200078e0002 */
[----:B------:R-:W-:-:S03]  /*a4b0*/  LOP3.LUT P1, RZ, R14, 0x3, RZ, 0xc0, !PT ;  /* 0x000000030eff7812 */ /* 0x000fc6000782c0ff */
[----:B------:R-:W-:Y:S02]  /*a4c0*/  IMAD.MOV R10, RZ, RZ, -R0 ;  /* 0x000000ffff0a7224 */ /* 0x000fe400078e0a00 */
[----:B------:R-:W-:Y:S01]  /*a4d0*/  IMAD R9, R9, c[0x0][0x4cc], R6 ;  /* 0x0001330009097a24 */ /* 0x000fe200078e0206 */
[----:B------:R-:W-:Y:S01]  /*a4e0*/  LEA R6, P0, R2, c[0x0][0x4a8], 0x2 ;  /* 0x00012a0002067a11 */ /* 0x000fe200078010ff */
[----:B------:R-:W-:Y:S02]  /*a4f0*/  IMAD R10, R10, c[0x0][0x4e8], R8 ;  /* 0x00013a000a0a7a24 */ /* 0x000fe400078e0208 */
[----:B------:R-:W-:Y:S01]  /*a500*/  IMAD R7, R7, c[0x0][0x430], RZ ;  /* 0x00010c0007077a24 */ /* 0x000fe200078e02ff */
[----:B------:R-:W-:Y:S01]  /*a510*/  IADD3 R3, R3, R9, RZ ;  /* 0x0000000903037210 */ /* 0x000fe20007ffe0ff */
[----:B------:R-:W-:Y:S01]  /*a520*/  IMAD.WIDE.U32 R4, R0, c[0x0][0x430], R4 ;  /* 0x00010c0000047a25 */ /* 0x000fe200078e0004 */
[----:B------:R-:W-:Y:S02]  /*a530*/  SHFL.IDX PT, R8, R6, RZ, 0x1c1f ;  /* 0x001c1fff06087589 */ /* 0x000fe400000e0000 */
[----:B------:R-:W-:Y:S01]  /*a540*/  LEA.HI.X R2, R2, c[0x0][0x4ac], R3, 0x2, P0 ;  /* 0x00012b0002027a11 */ /* 0x000fe200000f1403 */
[----:B------:R-:W-:Y:S01]  /*a550*/  IMAD R0, R0, c[0x0][0x434], R7 ;  /* 0x00010d0000007a24 */ /* 0x000fe200078e0207 */
[----:B------:R-:W-:Y:S01]  /*a560*/  SHF.R.S32.HI R7, RZ, 0x1f, R10 ;  /* 0x0000001fff077819 */ /* 0x000fe2000001140a */
[----:B------:R-:W-:Y:S03]  /*a570*/  SHFL.IDX PT, R6, R6, 0x1, 0x1c1f ;  /* 0x003c1f0006067f89 */ /* 0x000fe600000e0000 */
[----:B------:R-:W-:Y:S01]  /*a580*/  IADD3 R3, R5, R0, RZ ;  /* 0x0000000005037210 */ /* 0x000fe20007ffe0ff */
[----:B------:R-:W-:Y:S01]  /*a590*/  IMAD R0, R7, c[0x0][0x428], RZ ;  /* 0x00010a0007007a24 */ /* 0x000fe200078e02ff */
[----:B------:R-:W1:Y:S01]  /*a5a0*/  SHFL.IDX PT, R9, R2, RZ, 0x1c1f ;  /* 0x001c1fff02097589 */ /* 0x000e6200000e0000 */
[----:B------:R-:W-:-:S02]  /*a5b0*/  IMAD R5, R20, c[0x0][0x388], RZ ;  /* 0x0000e20014057a24 */ /* 0x000fc400078e02ff */
[----:B------:R-:W-:Y:S01]  /*a5c0*/  IMAD R0, R10, c[0x0][0x42c], R0 ;  /* 0x00010b000a007a24 */ /* 0x000fe200078e0200 */
[----:B------:R2:W3:Y:S02]  /*a5d0*/  SHFL.IDX PT, R7, R2, 0x1, 0x1c1f ;  /* 0x003c1f0002077f89 */ /* 0x0004e400000e0000 */
[----:B------:R-:W-:-:S13]  /*a5e0*/  ISETP.GE.OR P2, PT, R11, R5, P1 ;  /* 0x000000050b00720c */ /* 0x000fda0000f46670 */
[----:B-1----:R1:W-:Y:S01]  /*a5f0*/  @!P2 ST.E [R8.64], R16 ;  /* 0x000000100800a985 */ /* 0x0023e2000c10190c */
[----:B--2---:R-:W-:Y:S01]  /*a600*/  IMAD.MOV.U32 R2, RZ, RZ, R4 ;  /* 0x000000ffff027224 */ /* 0x004fe200078e0004 */
[----:B------:R-:W-:-:S03]  /*a610*/  IADD3 R4, R11, 0x8, RZ ;  /* 0x000000080b047810 */ /* 0x000fc60007ffe0ff */
[----:B------:R-:W-:Y:S01]  /*a620*/  IMAD.WIDE.U32 R2, R10, c[0x0][0x428], R2 ;  /* 0x00010a000a027a25 */ /* 0x000fe200078e0002 */
[----:B------:R-:W-:-:S04]  /*a630*/  ISETP.GE.OR P1, PT, R4, R5, P1 ;  /* 0x000000050400720c */ /* 0x000fc80000f26670 */
[----:B------:R-:W-:Y:S02]  /*a640*/  IADD3 R0, R3, R0, RZ ;  /* 0x0000000003007210 */ /* 0x000fe40007ffe0ff */
[----:B------:R-:W-:-:S04]  /*a650*/  LEA R20, P0, R2, c[0x0][0x400], 0x2 ;  /* 0x0001000002147a11 */ /* 0x000fc800078010ff */
[----:B------:R-:W-:Y:S02]  /*a660*/  LEA.HI.X R19, R2, c[0x0][0x404], R0, 0x2, P0 ;  /* 0x0001010002137a11 */ /* 0x000fe400000f1400 */
[----:B------:R-:W-:Y:S01]  /*a670*/  LOP3.LUT R0, R18, 0x7ffffffc, RZ, 0xc0, !PT ;  /* 0x7ffffffc12007812 */ /* 0x000fe200078ec0ff */
[----:B---3--:R1:W-:Y:S01]  /*a680*/  @!P1 ST.E [R6.64], R17 ;  /* 0x0000001106009985 */ /* 0x0083e2000c10190c */
[-C--:B------:R-:W-:Y:S02]  /*a690*/  ISETP.GE.AND P1, PT, R11, R5.reuse, PT ;  /* 0x000000050b00720c */ /* 0x080fe40003f26270 */
[----:B------:R-:W-:Y:S01]  /*a6a0*/  ISETP.GE.AND P0, PT, R4, R5, PT ;  /* 0x000000050400720c */ /* 0x000fe20003f06270 */
[----:B------:R-:W-:Y:S01]  /*a6b0*/  IMAD.IADD R0, R14, 0x1, -R0 ;  /* 0x000000010e007824 */ /* 0x000fe200078e0a00 */
[----:B------:R1:W2:Y:S04]  /*a6c0*/  SHFL.IDX PT, R2, R20, RZ, 0x1c1f ;  /* 0x001c1fff14027589 */ /* 0x0002a800000e0000 */
[----:B------:R1:W3:Y:S01]  /*a6d0*/  SHFL.IDX PT, R3, R19, RZ, 0x1c1f ;  /* 0x001c1fff13037589 */ /* 0x0002e200000e0000 */
[----:B------:R-:W-:-:S04]  /*a6e0*/  SHF.L.U32 R0, R0, 0x1, RZ ;  /* 0x0000000100007819 */ /* 0x000fc800000006ff */
[----:B------:R-:W-:Y:S05]  /*a6f0*/  @P1 BRA `(.L_x_8) ;  /* 0x00000bd000001947 */ /* 0x000fea0003800000 */
[C---:B------:R-:W-:Y:S02]  /*a700*/  ISETP.GE.AND P2, PT, R0.reuse, c[0x0][0x3c8], PT ;  /* 0x0000f20000007a0c */ /* 0x040fe40003f46270 */
[C---:B------:R-:W-:Y:S02]  /*a710*/  IADD3 R5, R0.reuse, 0x8, RZ ;  /* 0x0000000800057810 */ /* 0x040fe40007ffe0ff */
[----:B------:R-:W-:Y:S02]  /*a720*/  IADD3 R4, R0, 0x10, RZ ;  /* 0x0000001000047810 */ /* 0x000fe40007ffe0ff */
[----:B------:R-:W-:Y:S02]  /*a730*/  ISETP.GE.AND P6, PT, R5, c[0x0][0x3c8], PT ;  /* 0x0000f20005007a0c */ /* 0x000fe40003fc6270 */
[----:B------:R-:W-:Y:S02]  /*a740*/  ISETP.GE.AND P1, PT, R4, c[0x0][0x3c8], PT ;  /* 0x0000f20004007a0c */ /* 0x000fe40003f26270 */
[----:B-1----:R-:W-:-:S02]  /*a750*/  IADD3 R8, R0, 0x18, RZ ;  /* 0x0000001800087810 */ /* 0x002fc40007ffe0ff */
[C---:B------:R-:W-:Y:S01]  /*a760*/  IADD3 R10, R0.reuse, 0x20, RZ ;  /* 0x00000020000a7810 */ /* 0x040fe20007ffe0ff */
[C---:B--23--:R-:W-:Y:S01]  /*a770*/  @!P2 IMAD.WIDE R6, R0.reuse, 0x4, R2 ;  /* 0x000000040006a825 */ /* 0x04cfe200078e0202 */
[C---:B------:R-:W-:Y:S02]  /*a780*/  IADD3 R11, R0.reuse, 0x28, RZ ;  /* 0x00000028000b7810 */ /* 0x040fe40007ffe0ff */
[----:B------:R-:W-:Y:S02]  /*a790*/  IADD3 R9, R0, 0x30, RZ ;  /* 0x0000003000097810 */ /* 0x000fe40007ffe0ff */
[----:B------:R1:W-:Y:S01]  /*a7a0*/  @!P2 ST.E.64 [R6.64], R164 ;  /* 0x000000a40600a985 */ /* 0x0003e2000c101b0c */
[----:B------:R-:W-:Y:S02]  /*a7b0*/  ISETP.GE.AND P5, PT, R8, c[0x0][0x3c8], PT ;  /* 0x0000f20008007a0c */ /* 0x000fe40003fa6270 */
[----:B------:R-:W-:Y:S02]  /*a7c0*/  @!P1 LEA.HI R4, R4, R4, RZ, 0x1 ;  /* 0x0000000404049211 */ /* 0x000fe400078f08ff */
[----:B------:R-:W-:-:S02]  /*a7d0*/  ISETP.GE.AND P4, PT, R10, c[0x0][0x3c8], PT ;  /* 0x0000f2000a007a0c */ /* 0x000fc40003f86270 */
[----:B------:R-:W-:Y:S02]  /*a7e0*/  @!P1 LOP3.LUT R4, R4, 0xfffffffe, RZ, 0xc0, !PT ;  /* 0xfffffffe04049812 */ /* 0x000fe400078ec0ff */
[----:B------:R-:W-:Y:S02]  /*a7f0*/  ISETP.GE.AND P3, PT, R11, c[0x0][0x3c8], PT ;  /* 0x0000f2000b007a0c */ /* 0x000fe40003f66270 */
[----:B------:R-:W-:Y:S02]  /*a800*/  ISETP.GE.AND P2, PT, R9, c[0x0][0x3c8], PT ;  /* 0x0000f20009007a0c */ /* 0x000fe40003f46270 */
[C---:B------:R-:W-:Y:S02]  /*a810*/  IADD3 R13, R0.reuse, 0x38, RZ ;  /* 0x00000038000d7810 */ /* 0x040fe40007ffe0ff */
[----:B------:R-:W-:Y:S02]  /*a820*/  IADD3 R12, R0, 0x40, RZ ;  /* 0x00000040000c7810 */ /* 0x000fe40007ffe0ff */
[----:B-1----:R-:W-:Y:S01]  /*a830*/  @!P6 LEA.HI R6, R5, R5, RZ, 0x1 ;  /* 0x000000050506e211 */ /* 0x002fe200078f08ff */
[----:B------:R-:W-:-:S03]  /*a840*/  @!P1 IMAD.WIDE R4, R4, 0x4, R2 ;  /* 0x0000000404049825 */ /* 0x000fc600078e0202 */
[----:B------:R-:W-:-:S05]  /*a850*/  @!P6 LOP3.LUT R6, R6, 0xfffffffe, RZ, 0xc0, !PT ;  /* 0xfffffffe0606e812 */ /* 0x000fca00078ec0ff */
[----:B------:R-:W-:-:S05]  /*a860*/  @!P6 IMAD.WIDE R6, R6, 0x4, R2 ;  /* 0x000000040606e825 */ /* 0x000fca00078e0202 */
[----:B------:R1:W-:Y:S01]  /*a870*/  @!P6 ST.E.64 [R6.64], R160 ;  /* 0x000000a00600e985 */ /* 0x0003e2000c101b0c */
[----:B------:R-:W-:-:S03]  /*a880*/  ISETP.GE.AND P6, PT, R13, c[0x0][0x3c8], PT ;  /* 0x0000f2000d007a0c */ /* 0x000fc60003fc6270 */
[----:B------:R2:W-:Y:S01]  /*a890*/  @!P1 ST.E.64 [R4.64], R156 ;  /* 0x0000009c04009985 */ /* 0x0005e2000c101b0c */
[----:B------:R-:W-:Y:S02]  /*a8a0*/  ISETP.GE.AND P1, PT, R12, c[0x0][0x3c8], PT ;  /* 0x0000f2000c007a0c */ /* 0x000fe40003f26270 */
[----:B-1----:R-:W-:Y:S02]  /*a8b0*/  @!P4 LEA.HI R7, R10, R10, RZ, 0x1 ;  /* 0x0000000a0a07c211 */ /* 0x002fe400078f08ff */
[----:B------:R-:W-:Y:S02]  /*a8c0*/  @!P3 LEA.HI R6, R11, R11, RZ, 0x1 ;  /* 0x0000000b0b06b211 */ /* 0x000fe400078f08ff */
[----:B--2---:R-:W-:Y:S02]  /*a8d0*/  @!P5 LEA.HI R4, R8, R8, RZ, 0x1 ;  /* 0x000000080804d211 */ /* 0x004fe400078f08ff */
[----:B------:R-:W-:Y:S02]  /*a8e0*/  @!P2 LEA.HI R5, R9, R9, RZ, 0x1 ;  /* 0x000000090905a211 */ /* 0x000fe400078f08ff */
[----:B------:R-:W-:-:S02]  /*a8f0*/  @!P5 LOP3.LUT R4, R4, 0xfffffffe, RZ, 0xc0, !PT ;  /* 0xfffffffe0404d812 */ /* 0x000fc400078ec0ff */
[----:B------:R-:W-:Y:S02]  /*a900*/  @!P4 LOP3.LUT R7, R7, 0xfffffffe, RZ, 0xc0, !PT ;  /* 0xfffffffe0707c812 */ /* 0x000fe400078ec0ff */
[----:B------:R-:W-:Y:S01]  /*a910*/  @!P3 LOP3.LUT R6, R6, 0xfffffffe, RZ, 0xc0, !PT ;  /* 0xfffffffe0606b812 */ /* 0x000fe200078ec0ff */
[----:B------:R-:W-:Y:S01]  /*a920*/  @!P5 IMAD.WIDE R10, R4, 0x4, R2 ;  /* 0x00000004040ad825 */ /* 0x000fe200078e0202 */
[----:B------:R-:W-:-:S03]  /*a930*/  @!P2 LOP3.LUT R5, R5, 0xfffffffe, RZ, 0xc0, !PT ;  /* 0xfffffffe0505a812 */ /* 0x000fc600078ec0ff */
[--C-:B------:R-:W-:Y:S01]  /*a940*/  @!P4 IMAD.WIDE R8, R7, 0x4, R2.reuse ;  /* 0x000000040708c825 */ /* 0x100fe200078e0202 */
[----:B------:R1:W-:Y:S03]  /*a950*/  @!P5 ST.E.64 [R10.64], R152 ;  /* 0x000000980a00d985 */ /* 0x0003e6000c101b0c */
[--C-:B------:R-:W-:Y:S01]  /*a960*/  @!P3 IMAD.WIDE R6, R6, 0x4, R2.reuse ;  /* 0x000000040606b825 */ /* 0x100fe200078e0202 */
[----:B------:R2:W-:Y:S03]  /*a970*/  @!P4 ST.E.64 [R8.64], R148 ;  /* 0x000000940800c985 */ /* 0x0005e6000c101b0c */
[----:B------:R-:W-:Y:S01]  /*a980*/  @!P2 IMAD.WIDE R4, R5, 0x4, R2 ;  /* 0x000000040504a825 */ /* 0x000fe200078e0202 */
[----:B------:R3:W-:Y:S04]  /*a990*/  @!P3 ST.E.64 [R6.64], R144 ;  /* 0x000000900600b985 */ /* 0x0007e8000c101b0c */
[----:B------:R4:W-:Y:S01]  /*a9a0*/  @!P2 ST.E.64 [R4.64], R140 ;  /* 0x0000008c0400a985 */ /* 0x0009e2000c101b0c */
[----:B-1----:R-:W-:-:S02]  /*a9b0*/  IADD3 R10, R0, 0x58, RZ ;  /* 0x00000058000a7810 */ /* 0x002fc40007ffe0ff */
[C---:B------:R-:W-:Y:S02]  /*a9c0*/  IADD3 R11, R0.reuse, 0x60, RZ ;  /* 0x00000060000b7810 */ /* 0x040fe40007ffe0ff */
[C---:B--2---:R-:W-:Y:S02]  /*a9d0*/  IADD3 R8, R0.reuse, 0x48, RZ ;  /* 0x0000004800087810 */ /* 0x044fe40007ffe0ff */
[----:B------:R-:W-:Y:S02]  /*a9e0*/  IADD3 R9, R0, 0x50, RZ ;  /* 0x0000005000097810 */ /* 0x000fe40007ffe0ff */
[----:B---3--:R-:W-:Y:S02]  /*a9f0*/  @!P6 LEA.HI R6, R13, R13, RZ, 0x1 ;  /* 0x0000000d0d06e211 */ /* 0x008fe400078f08ff */
[----:B------:R-:W-:Y:S02]  /*aa00*/  ISETP.GE.AND P5, PT, R8, c[0x0][0x3c8], PT ;  /* 0x0000f20008007a0c */ /* 0x000fe40003fa6270 */
[----:B----4-:R-:W-:-:S02]  /*aa10*/  @!P1 LEA.HI R4, R12, R12, RZ, 0x1 ;  /* 0x0000000c0c049211 */ /* 0x010fc400078f08ff */
[----:B------:R-:W-:Y:S02]  /*aa20*/  @!P6 LOP3.LUT R6, R6, 0xfffffffe, RZ, 0xc0, !PT ;  /* 0xfffffffe0606e812 */ /* 0x000fe400078ec0ff */
[----:B------:R-:W-:Y:S02]  /*aa30*/  ISETP.GE.AND P4, PT, R9, c[0x0][0x3c8], PT ;  /* 0x0000f20009007a0c */ /* 0x000fe40003f86270 */
[----:B------:R-:W-:Y:S01]  /*aa40*/  @!P1 LOP3.LUT R4, R4, 0xfffffffe, RZ, 0xc0, !PT ;  /* 0xfffffffe04049812 */ /* 0x000fe200078ec0ff */
[--C-:B------:R-:W-:Y:S01]  /*aa50*/  @!P6 IMAD.WIDE R6, R6, 0x4, R2.reuse ;  /* 0x000000040606e825 */ /* 0x100fe200078e0202 */
[----:B------:R-:W-:Y:S02]  /*aa60*/  ISETP.GE.AND P3, PT, R10, c[0x0][0x3c8], PT ;  /* 0x0000f2000a007a0c */ /* 0x000fe40003f66270 */
[----:B------:R-:W-:Y:S01]  /*aa70*/  ISETP.GE.AND P2, PT, R11, c[0x0][0x3c8], PT ;  /* 0x0000f2000b007a0c */ /* 0x000fe20003f46270 */
[----:B------:R-:W-:Y:S01]  /*aa80*/  @!P1 IMAD.WIDE R4, R4, 0x4, R2 ;  /* 0x0000000404049825 */ /* 0x000fe200078e0202 */
[----:B------:R1:W-:Y:S01]  /*aa90*/  @!P6 ST.E.64 [R6.64], R136 ;  /* 0x000000880600e985 */ /* 0x0003e2000c101b0c */
[----:B------:R-:W-:-:S02]  /*aaa0*/  IADD3 R13, R0, 0x68, RZ ;  /* 0x00000068000d7810 */ /* 0x000fc40007ffe0ff */
[----:B------:R-:W-:Y:S01]  /*aab0*/  IADD3 R12, R0, 0x70, RZ ;  /* 0x00000070000c7810 */ /* 0x000fe20007ffe0ff */
[----:B------:R2:W-:Y:S01]  /*aac0*/  @!P1 ST.E.64 [R4.64], R36 ;  /* 0x0000002404009985 */ /* 0x0005e2000c101b0c */
[----:B------:R-:W-:Y:S02]  /*aad0*/  ISETP.GE.AND P6, PT, R13, c[0x0][0x3c8], PT ;  /* 0x0000f2000d007a0c */ /* 0x000fe40003fc6270 */
[----:B------:R-:W-:Y:S02]  /*aae0*/  ISETP.GE.AND P1, PT, R12, c[0x0][0x3c8], PT ;  /* 0x0000f2000c007a0c */ /* 0x000fe40003f26270 */
[----:B-1----:R-:W-:Y:S02]  /*aaf0*/  @!P4 LEA.HI R7, R9, R9, RZ, 0x1 ;  /* 0x000000090907c211 */ /* 0x002fe400078f08ff */
[----:B------:R-:W-:Y:S02]  /*ab00*/  @!P3 LEA.HI R6, R10, R10, RZ, 0x1 ;  /* 0x0000000a0a06b211 */ /* 0x000fe400078f08ff */
[----:B--2---:R-:W-:-:S02]  /*ab10*/  @!P5 LEA.HI R4, R8, R8, RZ, 0x1 ;  /* 0x000000080804d211 */ /* 0x004fc400078f08ff */
[----:B------:R-:W-:Y:S02]  /*ab20*/  @!P2 LEA.HI R5, R11, R11, RZ, 0x1 ;  /* 0x0000000b0b05a211 */ /* 0x000fe400078f08ff */
[----:B------:R-:W-:Y:S02]  /*ab30*/  @!P5 LOP3.LUT R4, R4, 0xfffffffe, RZ, 0xc0, !PT ;  /* 0xfffffffe0404d812 */ /* 0x000fe400078ec0ff */
        /* <DEDUP_REMOVED lines=18> */
[----:B------:R-:W-:Y:S02]  /*ac60*/  ISETP.GE.AND P4, PT, R9, c[0x0][0x3c8], PT ;  /* 0x0000f20009007a0c */ /* 0x000fe40003f86270 */
[----:B------:R-:W-:Y:S02]  /*ac70*/  @!P6 LOP3.LUT R6, R6, 0xfffffffe, RZ, 0xc0, !PT ;  /* 0xfffffffe0606e812 */ /* 0x000fe400078ec0ff */
[----:B------:R-:W-:Y:S02]  /*ac80*/  @!P1 LOP3.LUT R4, R4, 0xfffffffe, RZ, 0xc0, !PT ;  /* 0xfffffffe04049812 */ /* 0x000fe400078ec0ff */
[----:B------:R-:W-:Y:S01]  /*ac90*/  ISETP.GE.AND P3, PT, R10, c[0x0][0x3c8], PT ;  /* 0x0000f2000a007a0c */ /* 0x000fe20003f66270 */
[--C-:B------:R-:W-:Y:S01]  /*aca0*/  @!P6 IMAD.WIDE R6, R6, 0x4, R2.reuse ;  /* 0x000000040606e825 */ /* 0x100fe200078e0202 */
[----:B------:R-:W-:Y:S02]  /*acb0*/  ISETP.GE.AND P2, PT, R11, c[0x0][0x3c8], PT ;  /* 0x0000f2000b007a0c */ /* 0x000fe40003f46270 */
[----:B------:R-:W-:Y:S01]  /*acc0*/  IADD3 R12, R0, 0x98, RZ ;  /* 0x00000098000c7810 */ /* 0x000fe20007ffe0ff */
[----:B------:R-:W-:Y:S01]  /*acd0*/  @!P1 IMAD.WIDE R4, R4, 0x4, R2 ;  /* 0x0000000404049825 */ /* 0x000fe200078e0202 */
[----:B------:R1:W-:Y:S01]  /*ace0*/  @!P6 ST.E.64 [R6.64], R56 ;  /* 0x000000380600e985 */ /* 0x0003e2000c101b0c */
[----:B------:R-:W-:-:S03]  /*acf0*/  IADD3 R13, R0, 0xa0, RZ ;  /* 0x000000a0000d7810 */ /* 0x000fc60007ffe0ff */
[----:B------:R2:W-:Y:S01]  /*ad00*/  @!P1 ST.E.64 [R4.64], R60 ;  /* 0x0000003c04009985 */ /* 0x0005e2000c101b0c */
[----:B------:R-:W-:Y:S02]  /*ad10*/  ISETP.GE.AND P1, PT, R12, c[0x0][0x3c8], PT ;  /* 0x0000f2000c007a0c */ /* 0x000fe40003f26270 */
[----:B------:R-:W-:Y:S02]  /*ad20*/  ISETP.GE.AND P6, PT, R13, c[0x0][0x3c8], PT ;  /* 0x0000f2000d007a0c */ /* 0x000fe40003fc6270 */
[----:B-1----:R-:W-:Y:S02]  /*ad30*/  @!P4 LEA.HI R7, R9, R9, RZ, 0x1 ;  /* 0x000000090907c211 */ /* 0x002fe400078f08ff */
[----:B------:R-:W-:Y:S02]  /*ad40*/  @!P3 LEA.HI R6, R10, R10, RZ, 0x1 ;  /* 0x0000000a0a06b211 */ /* 0x000fe400078f08ff */
[----:B--2---:R-:W-:Y:S02]  /*ad50*/  @!P5 LEA.HI R4, R8, R8, RZ, 0x1 ;  /* 0x000000080804d211 */ /* 0x004fe400078f08ff */
[----:B------:R-:W-:-:S02]  /*ad60*/  @!P4 LOP3.LUT R7, R7, 0xfffffffe, RZ, 0xc0, !PT ;  /* 0xfffffffe0707c812 */ /* 0x000fc400078ec0ff */
[----:B------:R-:W-:Y:S02]  /*ad70*/  @!P5 LOP3.LUT R4, R4, 0xfffffffe, RZ, 0xc0, !PT ;  /* 0xfffffffe0404d812 */ /* 0x000fe400078ec0ff */
[----:B------:R-:W-:Y:S02]  /*ad80*/  @!P2 LEA.HI R5, R11, R11, RZ, 0x1 ;  /* 0x0000000b0b05a211 */ /* 0x000fe400078f08ff */
        /* <DEDUP_REMOVED lines=12> */
[----:B--2---:R-:W-:Y:S02]  /*ae50*/  IADD3 R7, R0, 0xa8, RZ ;  /* 0x000000a800077810 */ /* 0x004fe40007ffe0ff */
[----:B------:R-:W-:Y:S02]  /*ae60*/  @!P6 LEA.HI R6, R13, R13, RZ, 0x1 ;  /* 0x0000000d0d06e211 */ /* 0x000fe400078f08ff */
[----:B---3--:R-:W-:Y:S02]  /*ae70*/  @!P1 LEA.HI R4, R12, R12, RZ, 0x1 ;  /* 0x0000000c0c049211 */ /* 0x008fe400078f08ff */
[----:B------:R-:W-:Y:S02]  /*ae80*/  ISETP.GE.AND P5, PT, R7, c[0x0][0x3c8], PT ;  /* 0x0000f20007007a0c */ /* 0x000fe40003fa6270 */
[----:B------:R-:W-:-:S02]  /*ae90*/  @!P1 LOP3.LUT R4, R4, 0xfffffffe, RZ, 0xc0, !PT ;  /* 0xfffffffe04049812 */ /* 0x000fc400078ec0ff */
[C---:B----4-:R-:W-:Y:S02]  /*aea0*/  IADD3 R10, R0.reuse, 0xc0, RZ ;  /* 0x000000c0000a7810 */ /* 0x050fe40007ffe0ff */
[----:B------:R-:W-:Y:S01]  /*aeb0*/  IADD3 R12, R0, 0xc8, RZ ;  /* 0x000000c8000c7810 */ /* 0x000fe20007ffe0ff */
[----:B------:R-:W-:Y:S01]  /*aec0*/  @!P1 IMAD.WIDE R4, R4, 0x4, R2 ;  /* 0x0000000404049825 */ /* 0x000fe200078e0202 */
[----:B------:R-:W-:Y:S02]  /*aed0*/  ISETP.GE.AND P4, PT, R8, c[0x0][0x3c8], PT ;  /* 0x0000f20008007a0c */ /* 0x000fe40003f86270 */
[----:B------:R-:W-:Y:S02]  /*aee0*/  ISETP.GE.AND P3, PT, R9, c[0x0][0x3c8], PT ;  /* 0x0000f20009007a0c */ /* 0x000fe40003f66270 */
[----:B------:R-:W-:Y:S01]  /*aef0*/  @!P6 LOP3.LUT R6, R6, 0xfffffffe, RZ, 0xc0, !PT ;  /* 0xfffffffe0606e812 */ /* 0x000fe200078ec0ff */
[----:B------:R1:W-:Y:S01]  /*af00*/  @!P1 ST.E.64 [R4.64], R80 ;  /* 0x0000005004009985 */ /* 0x0003e2000c101b0c */
[----:B------:R-:W-:-:S02]  /*af10*/  ISETP.GE.AND P2, PT, R10, c[0x0][0x3c8], PT ;  /* 0x0000f2000a007a0c */ /* 0x000fc40003f46270 */
[----:B------:R-:W-:-:S13]  /*af20*/  ISETP.GE.AND P1, PT, R12, c[0x0][0x3c8], PT ;  /* 0x0000f2000c007a0c */ /* 0x000fda0003f26270 */
[----:B------:R-:W-:-:S04]  /*af30*/  @!P1 LEA.HI R12, R12, R12, RZ, 0x1 ;  /* 0x0000000c0c0c9211 */ /* 0x000fc800078f08ff */
[----:B------:R-:W-:Y:S01]  /*af40*/  @!P1 LOP3.LUT R12, R12, 0xfffffffe, RZ, 0xc0, !PT ;  /* 0xfffffffe0c0c9812 */ /* 0x000fe200078ec0ff */
[----:B-1----:R-:W-:Y:S01]  /*af50*/  @!P6 IMAD.WIDE R4, R6, 0x4, R2 ;  /* 0x000000040604e825 */ /* 0x002fe200078e0202 */
[----:B------:R-:W-:Y:S02]  /*af60*/  @!P5 LEA.HI R6, R7, R7, RZ, 0x1 ;  /* 0x000000070706d211 */ /* 0x000fe400078f08ff */
[----:B------:R-:W-:Y:S02]  /*af70*/  @!P2 LEA.HI R7, R10, R10, RZ, 0x1 ;  /* 0x0000000a0a07a211 */ /* 0x000fe400078f08ff */
[----:B------:R1:W-:Y:S01]  /*af80*/  @!P6 ST.E.64 [R4.64], R84 ;  /* 0x000000540400e985 */ /* 0x0003e2000c101b0c */
[----:B------:R-:W-:Y:S02]  /*af90*/  @!P5 LOP3.LUT R6, R6, 0xfffffffe, RZ, 0xc0, !PT ;  /* 0xfffffffe0606d812 */ /* 0x000fe400078ec0ff */
[----:B------:R-:W-:Y:S02]  /*afa0*/  @!P2 LOP3.LUT R7, R7, 0xfffffffe, RZ, 0xc0, !PT ;  /* 0xfffffffe0707a812 */ /* 0x000fe400078ec0ff */
[----:B-1----:R-:W-:-:S02]  /*afb0*/  @!P4 LEA.HI R5, R8, R8, RZ, 0x1 ;  /* 0x000000080805c211 */ /* 0x002fc400078f08ff */
[----:B------:R-:W-:Y:S02]  /*afc0*/  @!P3 LEA.HI R4, R9, R9, RZ, 0x1 ;  /* 0x000000090904b211 */ /* 0x000fe400078f08ff */
[----:B------:R-:W-:Y:S02]  /*afd0*/  @!P4 LOP3.LUT R8, R5, 0xfffffffe, RZ, 0xc0, !PT ;  /* 0xfffffffe0508c812 */ /* 0x000fe400078ec0ff */
[----:B------:R-:W-:Y:S01]  /*afe0*/  @!P3 LOP3.LUT R10, R4, 0xfffffffe, RZ, 0xc0, !PT ;  /* 0xfffffffe040ab812 */ /* 0x000fe200078ec0ff */
[----:B------:R-:W-:-:S04]  /*aff0*/  @!P5 IMAD.WIDE R4, R6, 0x4, R2 ;  /* 0x000000040604d825 */ /* 0x000fc800078e0202 */
[--C-:B------:R-:W-:Y:S01]  /*b000*/  @!P4 IMAD.WIDE R8, R8, 0x4, R2.reuse ;  /* 0x000000040808c825 */ /* 0x100fe200078e0202 */
[----:B------:R1:W-:Y:S03]  /*b010*/  @!P5 ST.E.64 [R4.64], R88 ;  /* 0x000000580400d985 */ /* 0x0003e6000c101b0c */
[--C-:B------:R-:W-:Y:S01]  /*b020*/  @!P3 IMAD.WIDE R10, R10, 0x4, R2.reuse ;  /* 0x000000040a0ab825 */ /* 0x100fe200078e0202 */
[----:B------:R2:W-:Y:S03]  /*b030*/  @!P4 ST.E.64 [R8.64], R92 ;  /* 0x0000005c0800c985 */ /* 0x0005e6000c101b0c */
[--C-:B------:R-:W-:Y:S01]  /*b040*/  @!P2 IMAD.WIDE R6, R7, 0x4, R2.reuse ;  /* 0x000000040706a825 */ /* 0x100fe200078e0202 */
[----:B------:R-:W-:Y:S04]  /*b050*/  @!P3 ST.E.64 [R10.64], R96 ;  /* 0x000000600a00b985 */ /* 0x000fe8000c101b0c */
[----:B------:R3:W-:Y:S01]  /*b060*/  @!P2 ST.E.64 [R6.64], R100 ;  /* 0x000000640600a985 */ /* 0x0007e2000c101b0c */
[----:B-1----:R-:W-:Y:S01]  /*b070*/  @!P1 IMAD.WIDE R4, R12, 0x4, R2 ;  /* 0x000000040c049825 */ /* 0x002fe200078e0202 */
[----:B--2---:R-:W-:-:S04]  /*b080*/  IADD3 R9, R0, 0xd0, RZ ;  /* 0x000000d000097810 */ /* 0x004fc80007ffe0ff */
[----:B------:R1:W-:Y:S01]  /*b090*/  @!P1 ST.E.64 [R4.64], R104 ;  /* 0x0000006804009985 */ /* 0x0003e2000c101b0c */
[----:B------:R-:W-:Y:S02]  /*b0a0*/  IADD3 R8, R0, 0xd8, RZ ;  /* 0x000000d800087810 */ /* 0x000fe40007ffe0ff */
[----:B------:R-:W-:Y:S02]  /*b0b0*/  ISETP.GE.AND P6, PT, R9, c[0x0][0x3c8], PT ;  /* 0x0000f20009007a0c */ /* 0x000fe40003fc6270 */
[----:B------:R-:W-:Y:S02]  /*b0c0*/  ISETP.GE.AND P5, PT, R8, c[0x0][0x3c8], PT ;  /* 0x0000f20008007a0c */ /* 0x000fe40003fa6270 */
[C---:B---3--:R-:W-:Y:S02]  /*b0d0*/  IADD3 R7, R0.reuse, 0xe0, RZ ;  /* 0x000000e000077810 */ /* 0x048fe40007ffe0ff */
[----:B------:R-:W-:Y:S02]  /*b0e0*/  IADD3 R6, R0, 0xe8, RZ ;  /* 0x000000e800067810 */ /* 0x000fe40007ffe0ff */
[----:B------:R-:W-:-:S02]  /*b0f0*/  ISETP.GE.AND P4, PT, R7, c[0x0][0x3c8], PT ;  /* 0x0000f20007007a0c */ /* 0x000fc40003f86270 */
[----:B------:R-:W-:-:S03]  /*b100*/  ISETP.GE.AND P3, PT, R6, c[0x0][0x3c8], PT ;  /* 0x0000f20006007a0c */ /* 0x000fc60003f66270 */
[----:B------:R-:W-:Y:S02]  /*b110*/  @!P6 LEA.HI R9, R9, R9, RZ, 0x1 ;  /* 0x000000090909e211 */ /* 0x000fe400078f08ff */
[----:B------:R-:W-:-:S04]  /*b120*/  @!P5 LEA.HI R10, R8, R8, RZ, 0x1 ;  /* 0x00000008080ad211 */ /* 0x000fc800078f08ff */
[----:B------:R-:W-:Y:S02]  /*b130*/  @!P5 LOP3.LUT R10, R10, 0xfffffffe, RZ, 0xc0, !PT ;  /* 0xfffffffe0a0ad812 */ /* 0x000fe400078ec0ff */
[----:B------:R-:W-:Y:S02]  /*b140*/  @!P4 LEA.HI R8, R7, R7, RZ, 0x1 ;  /* 0x000000070708c211 */ /* 0x000fe400078f08ff */
[----:B------:R-:W-:Y:S01]  /*b150*/  @!P3 LEA.HI R7, R6, R6, RZ, 0x1 ;  /* 0x000000060607b211 */ /* 0x000fe200078f08ff */
[----:B------:R-:W-:Y:S01]  /*b160*/  @!P5 IMAD.WIDE R10, R10, 0x4, R2 ;  /* 0x000000040a0ad825 */ /* 0x000fe200078e0202 */
[----:B------:R-:W-:Y:S02]  /*b170*/  @!P4 LOP3.LUT R8, R8, 0xfffffffe, RZ, 0xc0, !PT ;  /* 0xfffffffe0808c812 */ /* 0x000fe400078ec0ff */
[C---:B-1----:R-:W-:Y:S02]  /*b180*/  IADD3 R5, R0.reuse, 0xf0, RZ ;  /* 0x000000f000057810 */ /* 0x042fe40007ffe0ff */
[----:B------:R-:W-:-:S02]  /*b190*/  IADD3 R4, R0, 0xf8, RZ ;  /* 0x000000f800047810 */ /* 0x000fc40007ffe0ff */
[----:B------:R-:W-:Y:S02]  /*b1a0*/  ISETP.GE.AND P2, PT, R5, c[0x0][0x3c8], PT ;  /* 0x0000f20005007a0c */ /* 0x000fe40003f46270 */
[----:B------:R-:W-:Y:S02]  /*b1b0*/  ISETP.GE.AND P1, PT, R4, c[0x0][0x3c8], PT ;  /* 0x0000f20004007a0c */ /* 0x000fe40003f26270 */
[----:B------:R-:W-:-:S09]  /*b1c0*/  @!P3 LOP3.LUT R7, R7, 0xfffffffe, RZ, 0xc0, !PT ;  /* 0xfffffffe0707b812 */ /* 0x000fd200078ec0ff */
[----:B------:R-:W-:Y:S02]  /*b1d0*/  @!P2 LEA.HI R6, R5, R5, RZ, 0x1 ;  /* 0x000000050506a211 */ /* 0x000fe400078f08ff */
[----:B------:R-:W-:Y:S01]  /*b1e0*/  @!P6 LOP3.LUT R5, R9, 0xfffffffe, RZ, 0xc0, !PT ;  /* 0xfffffffe0905e812 */ /* 0x000fe200078ec0ff */
[--C-:B------:R-:W-:Y:S01]  /*b1f0*/  @!P4 IMAD.WIDE R8, R8, 0x4, R2.reuse ;  /* 0x000000040808c825 */ /* 0x100fe200078e0202 */
        /* <DEDUP_REMOVED lines=10> */
[----:B------:R1:W-:Y:S04]  /*b2a0*/  @!P3 ST.E.64 [R6.64], R120 ;  /* 0x000000780600b985 */ /* 0x0003e8000c101b0c */
[----:B------:R1:W-:Y:S04]  /*b2b0*/  @!P2 ST.E.64 [R4.64], R124 ;  /* 0x0000007c0400a985 */ /* 0x0003e8000c101b0c */
[----:B------:R1:W-:Y:S02]  /*b2c0*/  @!P1 ST.E.64 [R2.64], R128 ;  /* 0x0000008002009985 */ /* 0x0003e4000c101b0c */
.L_x_8:
[----:B------:R-:W-:Y:S05]  /*b2d0*/  BSYNC B0 ;  /* 0x0000000000007941 */ /* 0x000fea0003800000 */
.L_x_7:
[----:B-1-3--:R1:W3:Y:S04]  /*b2e0*/  SHFL.IDX PT, R3, R19, 0x1, 0x1c1f ;  /* 0x003c1f0013037f89 */ /* 0x00a2e800000e0000 */
[----:B--2---:R1:W2:Y:S01]  /*b2f0*/  SHFL.IDX PT, R2, R20, 0x1, 0x1c1f ;  /* 0x003c1f0014027f89 */ /* 0x0042a200000e0000 */
[----:B------:R-:W-:Y:S05]  /*b300*/  @P0 EXIT ;  /* 0x000000000000094d */ /* 0x000fea0003800000 */
[C---:B------:R-:W-:Y:S02]  /*b310*/  IADD3 R5, R0.reuse, 0x8, RZ ;  /* 0x0000000800057810 */ /* 0x040fe40007ffe0ff */
[----:B------:R-:W-:-:S02]  /*b320*/  IADD3 R4, R0, 0x10, RZ ;  /* 0x0000001000047810 */ /* 0x000fc40007ffe0ff */
[----:B------:R-:W-:Y:S02]  /*b330*/  ISETP.GE.AND P1, PT, R5, c[0x0][0x3c8], PT ;  /* 0x0000f20005007a0c */ /* 0x000fe40003f26270 */
[----:B------:R-:W-:Y:S02]  /*b340*/  ISETP.GE.AND P0, PT, R4, c[0x0][0x3c8], PT ;  /* 0x0000f20004007a0c */ /* 0x000fe40003f06270 */
[C---:B------:R-:W-:Y:S02]  /*b350*/  ISETP.GE.AND P2, PT, R0.reuse, c[0x0][0x3c8], PT ;  /* 0x0000f20000007a0c */ /* 0x040fe40003f46270 */
[C---:B------:R-:W-:Y:S02]  /*b360*/  IADD3 R11, R0.reuse, 0x18, RZ ;  /* 0x00000018000b7810 */ /* 0x040fe40007ffe0ff */
[----:B------:R-:W-:Y:S02]  /*b370*/  IADD3 R13, R0, 0x20, RZ ;  /* 0x00000020000d7810 */ /* 0x000fe40007ffe0ff */
[----:B------:R-:W-:-:S02]  /*b380*/  ISETP.GE.AND P6, PT, R11, c[0x0][0x3c8], PT ;  /* 0x0000f2000b007a0c */ /* 0x000fc40003fc6270 */
[----:B------:R-:W-:Y:S02]  /*b390*/  ISETP.GE.AND P5, PT, R13, c[0x0][0x3c8], PT ;  /* 0x0000f2000d007a0c */ /* 0x000fe40003fa6270 */
[----:B------:R-:W-:Y:S02]  /*b3a0*/  @!P1 LEA.HI R5, R5, R5, RZ, 0x1 ;  /* 0x0000000505059211 */ /* 0x000fe400078f08ff */
[----:B------:R-:W-:Y:S01]  /*b3b0*/  @!P0 LEA.HI R4, R4, R4, RZ, 0x1 ;  /* 0x0000000404048211 */ /* 0x000fe200078f08ff */
[--C-:B--23--:R-:W-:Y:S01]  /*b3c0*/  @!P2 IMAD.WIDE R8, R0, 0x4, R2.reuse ;  /* 0x000000040008a825 */ /* 0x10cfe200078e0202 */
[----:B------:R-:W-:Y:S02]  /*b3d0*/  @!P1 LOP3.LUT R5, R5, 0xfffffffe, RZ, 0xc0, !PT ;  /* 0xfffffffe05059812 */ /* 0x000fe400078ec0ff */
[----:B------:R-:W-:Y:S02]  /*b3e0*/  @!P0 LOP3.LUT R4, R4, 0xfffffffe, RZ, 0xc0, !PT ;  /* 0xfffffffe04048812 */ /* 0x000fe400078ec0ff */
[----:B------:R2:W-:Y:S01]  /*b3f0*/  @!P2 ST.E.64 [R8.64], R166 ;  /* 0x000000a60800a985 */ /* 0x0005e2000c101b0c */
[----:B------:R-:W-:Y:S01]  /*b400*/  @!P1 IMAD.WIDE R6, R5, 0x4, R2 ;  /* 0x0000000405069825 */ /* 0x000fe200078e0202 */
[----:B------:R-:W-:-:S02]  /*b410*/  IADD3 R10, R0, 0x38, RZ ;  /* 0x00000038000a7810 */ /* 0x000fc40007ffe0ff */
[----:B------:R-:W-:Y:S01]  /*b420*/  IADD3 R12, R0, 0x40, RZ ;  /* 0x00000040000c7810 */ /* 0x000fe20007ffe0ff */
[----:B------:R-:W-:Y:S01]  /*b430*/  @!P0 IMAD.WIDE R4, R4, 0x4, R2 ;  /* 0x0000000404048825 */ /* 0x000fe200078e0202 */
[----:B------:R-:W-:Y:S01]  /*b440*/  @!P1 ST.E.64 [R6.64], R162 ;  /* 0x000000a206009985 */ /* 0x000fe2000c101b0c */
[----:B------:R-:W-:Y:S02]  /*b450*/  IADD3 R14, R0, 0x48, RZ ;  /* 0x00000048000e7810 */ /* 0x000fe40007ffe0ff */
[----:B------:R-:W-:Y:S01]  /*b460*/  ISETP.GE.AND P2, PT, R10, c[0x0][0x3c8], PT ;  /* 0x0000f2000a007a0c */ /* 0x000fe20003f46270 */
[----:B------:R3:W-:Y:S01]  /*b470*/  @!P0 ST.E.64 [R4.64], R158 ;  /* 0x0000009e04008985 */ /* 0x0007e2000c101b0c */
[----:B------:R-:W-:Y:S02]  /*b480*/  ISETP.GE.AND P1, PT, R12, c[0x0][0x3c8], PT ;  /* 0x0000f2000c007a0c */ /* 0x000fe40003f26270 */
[----:B------:R-:W-:Y:S02]  /*b490*/  ISETP.GE.AND P0, PT, R14, c[0x0][0x3c8], PT ;  /* 0x0000f2000e007a0c */ /* 0x000fe40003f06270 */
[----:B------:R-:W-:-:S02]  /*b4a0*/  IADD3 R15, R0, 0x50, RZ ;  /* 0x00000050000f7810 */ /* 0x000fc40007ffe0ff */
[C---:B------:R-:W-:Y:S02]  /*b4b0*/  IADD3 R16, R0.reuse, 0x58, RZ ;  /* 0x0000005800107810 */ /* 0x040fe40007ffe0ff */
[C---:B--2---:R-:W-:Y:S02]  /*b4c0*/  IADD3 R8, R0.reuse, 0x28, RZ ;  /* 0x0000002800087810 */ /* 0x044fe40007ffe0ff */
[----:B------:R-:W-:Y:S02]  /*b4d0*/  IADD3 R9, R0, 0x30, RZ ;  /* 0x0000003000097810 */ /* 0x000fe40007ffe0ff */
[----:B------:R-:W-:Y:S02]  /*b4e0*/  ISETP.GE.AND P4, PT, R8, c[0x0][0x3c8], PT ;  /* 0x0000f20008007a0c */ /* 0x000fe40003f86270 */
[----:B------:R-:W-:Y:S02]  /*b4f0*/  ISETP.GE.AND P3, PT, R9, c[0x0][0x3c8], PT ;  /* 0x0000f20009007a0c */ /* 0x000fe40003f66270 */
[----:B---3--:R-:W-:-:S02]  /*b500*/  @!P6 LEA.HI R4, R11, R11, RZ, 0x1 ;  /* 0x0000000b0b04e211 */ /* 0x008fc400078f08ff */
[----:B------:R-:W-:Y:S02]  /*b510*/  @!P5 LEA.HI R5, R13, R13, RZ, 0x1 ;  /* 0x0000000d0d05d211 */ /* 0x000fe400078f08ff */
[----:B------:R-:W-:Y:S02]  /*b520*/  @!P6 LOP3.LUT R4, R4, 0xfffffffe, RZ, 0xc0, !PT ;  /* 0xfffffffe0404e812 */ /* 0x000fe400078ec0ff */
[----:B------:R-:W-:-:S03]  /*b530*/  @!P5 LOP3.LUT R5, R5, 0xfffffffe, RZ, 0xc0, !PT ;  /* 0xfffffffe0505d812 */ /* 0x000fc600078ec0ff */
[----:B------:R-:W-:-:S04]  /*b540*/  @!P6 IMAD.WIDE R6, R4, 0x4, R2 ;  /* 0x000000040406e825 */ /* 0x000fc800078e0202 */
[----:B------:R-:W-:Y:S01]  /*b550*/  @!P5 IMAD.WIDE R4, R5, 0x4, R2 ;  /* 0x000000040504d825 */ /* 0x000fe200078e0202 */
[----:B------:R2:W-:Y:S01]  /*b560*/  @!P6 ST.E.64 [R6.64], R154 ;  /* 0x0000009a0600e985 */ /* 0x0005e2000c101b0c */
[----:B------:R-:W-:-:S03]  /*b570*/  ISETP.GE.AND P6, PT, R15, c[0x0][0x3c8], PT ;  /* 0x0000f2000f007a0c */ /* 0x000fc60003fc6270 */
[----:B------:R3:W-:Y:S01]  /*b580*/  @!P5 ST.E.64 [R4.64], R150 ;  /* 0x000000960400d985 */ /* 0x0007e2000c101b0c */
[----:B------:R-:W-:Y:S02]  /*b590*/  ISETP.GE.AND P5, PT, R16, c[0x0][0x3c8], PT ;  /* 0x0000f20010007a0c */ /* 0x000fe40003fa6270 */
[----:B--2---:R-:W-:Y:S02]  /*b5a0*/  @!P2 LEA.HI R7, R10, R10, RZ, 0x1 ;  /* 0x0000000a0a07a211 */ /* 0x004fe400078f08ff */
[----:B------:R-:W-:Y:S02]  /*b5b0*/  @!P1 LEA.HI R6, R12, R12, RZ, 0x1 ;  /* 0x0000000c0c069211 */ /* 0x000fe400078f08ff */
[----:B---3--:R-:W-:Y:S02]  /*b5c0*/  @!P4 LEA.HI R4, R8, R8, RZ, 0x1 ;  /* 0x000000080804c211 */ /* 0x008fe400078f08ff */
[----:B------:R-:W-:Y:S02]  /*b5d0*/  @!P3 LEA.HI R8, R9, R9, RZ, 0x1 ;  /* 0x000000090908b211 */ /* 0x000fe400078f08ff */
[----:B------:R-:W-:-:S02]  /*b5e0*/  @!P0 LEA.HI R5, R14, R14, RZ, 0x1 ;  /* 0x0000000e0e058211 */ /* 0x000fc400078f08ff */
[----:B------:R-:W-:Y:S02]  /*b5f0*/  @!P4 LOP3.LUT R4, R4, 0xfffffffe, RZ, 0xc0, !PT ;  /* 0xfffffffe0404c812 */ /* 0x000fe400078ec0ff */
[----:B------:R-:W-:Y:S02]  /*b600*/  @!P3 LOP3.LUT R8, R8, 0xfffffffe, RZ, 0xc0, !PT ;  /* 0xfffffffe0808b812 */ /* 0x000fe400078ec0ff */
[----:B------:R-:W-:Y:S01]  /*b610*/  @!P2 LOP3.LUT R7, R7, 0xfffffffe, RZ, 0xc0, !PT ;  /* 0xfffffffe0707a812 */ /* 0x000fe200078ec0ff */
[--C-:B------:R-:W-:Y:S01]  /*b620*/  @!P4 IMAD.WIDE R12, R4, 0x4, R2.reuse ;  /* 0x00000004040cc825 */ /* 0x100fe200078e0202 */
[----:B------:R-:W-:Y:S02]  /*b630*/  @!P1 LOP3.LUT R6, R6, 0xfffffffe, RZ, 0xc0, !PT ;  /* 0xfffffffe06069812 */ /* 0x000fe400078ec0ff */
[----:B------:R-:W-:Y:S01]  /*b640*/  @!P0 LOP3.LUT R5, R5, 0xfffffffe, RZ, 0xc0, !PT ;  /* 0xfffffffe05058812 */ /* 0x000fe200078ec0ff */
[----:B------:R-:W-:Y:S01]  /*b650*/  @!P3 IMAD.WIDE R10, R8, 0x4, R2 ;  /* 0x00000004080ab825 */ /* 0x000fe200078e0202 */
[----:B------:R2:W-:Y:S01]  /*b660*/  @!P4 ST.E.64 [R12.64], R146 ;  /* 0x000000920c00c985 */ /* 0x0005e2000c101b0c */
[----:B------:R-:W-:-:S02]  /*b670*/  IADD3 R14, R0, 0x88, RZ ;  /* 0x00000088000e7810 */ /* 0x000fc40007ffe0ff */
[--C-:B------:R-:W-:Y:S01]  /*b680*/  @!P2 IMAD.WIDE R8, R7, 0x4, R2.reuse ;  /* 0x000000040708a825 */ /* 0x100fe200078e0202 */
[----:B------:R3:W-:Y:S03]  /*b690*/  @!P3 ST.E.64 [R10.64], R142 ;  /* 0x0000008e0a00b985 */ /* 0x0007e6000c101b0c */
[--C-:B------:R-:W-:Y:S01]  /*b6a0*/  @!P1 IMAD.WIDE R6, R6, 0x4, R2.reuse ;  /* 0x0000000406069825 */ /* 0x100fe200078e0202 */
[----:B------:R4:W-:Y:S03]  /*b6b0*/  @!P2 ST.E.64 [R8.64], R138 ;  /* 0x0000008a0800a985 */ /* 0x0009e6000c101b0c */
[----:B------:R-:W-:Y:S01]  /*b6c0*/  @!P0 IMAD.WIDE R4, R5, 0x4, R2 ;  /* 0x0000000405048825 */ /* 0x000fe200078e0202 */
[----:B------:R-:W-:Y:S04]  /*b6d0*/  @!P1 ST.E.64 [R6.64], R38 ;  /* 0x0000002606009985 */ /* 0x000fe8000c101b0c */
[----:B------:R1:W-:Y:S01]  /*b6e0*/  @!P0 ST.E.64 [R4.64], R42 ;  /* 0x0000002a04008985 */ /* 0x0003e2000c101b0c */
[----:B--2---:R-:W-:-:S02]  /*b6f0*/  IADD3 R12, R0, 0x80, RZ ;  /* 0x00000080000c7810 */ /* 0x004fc40007ffe0ff */
[C---:B---3--:R-:W-:Y:S02]  /*b700*/  IADD3 R10, R0.reuse, 0x70, RZ ;  /* 0x00000070000a7810 */ /* 0x048fe40007ffe0ff */
[C---:B------:R-:W-:Y:S02]  /*b710*/  IADD3 R11, R0.reuse, 0x78, RZ ;  /* 0x00000078000b7810 */ /* 0x040fe40007ffe0ff */
[C---:B----4-:R-:W-:Y:S02]  /*b720*/  IADD3 R8, R0.reuse, 0x60, RZ ;  /* 0x0000006000087810 */ /* 0x050fe40007ffe0ff */
[----:B------:R-:W-:Y:S02]  /*b730*/  IADD3 R9, R0, 0x68, RZ ;  /* 0x0000006800097810 */ /* 0x000fe40007ffe0ff */
[----:B------:R-:W-:Y:S02]  /*b740*/  ISETP.GE.AND P4, PT, R8, c[0x0][0x3c8], PT ;  /* 0x0000f20008007a0c */ /* 0x000fe40003f86270 */
[----:B------:R-:W-:-:S02]  /*b750*/  ISETP.GE.AND P3, PT, R9, c[0x0][0x3c8], PT ;  /* 0x0000f20009007a0c */ /* 0x000fc40003f66270 */
[----:B-1----:R-:W-:Y:S02]  /*b760*/  @!P6 LEA.HI R4, R15, R15, RZ, 0x1 ;  /* 0x0000000f0f04e211 */ /* 0x002fe400078f08ff */
[----:B------:R-:W-:Y:S02]  /*b770*/  @!P5 LEA.HI R5, R16, R16, RZ, 0x1 ;  /* 0x000000101005d211 */ /* 0x000fe400078f08ff */
[----:B------:R-:W-:Y:S02]  /*b780*/  @!P6 LOP3.LUT R4, R4, 0xfffffffe, RZ, 0xc0, !PT ;  /* 0xfffffffe0404e812 */ /* 0x000fe400078ec0ff */
[----:B------:R-:W-:Y:S02]  /*b790*/  @!P5 LOP3.LUT R5, R5, 0xfffffffe, RZ, 0xc0, !PT ;  /* 0xfffffffe0505d812 */ /* 0x000fe400078ec0ff */
[----:B------:R-:W-:Y:S01]  /*b7a0*/  ISETP.GE.AND P2, PT, R10, c[0x0][0x3c8], PT ;  /* 0x0000f2000a007a0c */ /* 0x000fe20003f46270 */
[----:B------:R-:W-:Y:S01]  /*b7b0*/  @!P6 IMAD.WIDE R6, R4, 0x4, R2 ;  /* 0x000000040406e825 */ /* 0x000fe200078e0202 */
[----:B------:R-:W-:-:S02]  /*b7c0*/  ISETP.GE.AND P1, PT, R11, c[0x0][0x3c8], PT ;  /* 0x0000f2000b007a0c */ /* 0x000fc40003f26270 */
[----:B------:R-:W-:Y:S01]  /*b7d0*/  ISETP.GE.AND P0, PT, R12, c[0x0][0x3c8], PT ;  /* 0x0000f2000c007a0c */ /* 0x000fe20003f06270 */
[----:B------:R-:W-:Y:S01]  /*b7e0*/  @!P5 IMAD.WIDE R4, R5, 0x4, R2 ;  /* 0x000000040504d825 */ /* 0x000fe200078e0202 */
[----:B------:R1:W-:Y:S01]  /*b7f0*/  @!P6 ST.E.64 [R6.64], R46 ;  /* 0x0000002e0600e985 */ /* 0x0003e2000c101b0c */
[----:B------:R-:W-:Y:S02]  /*b800*/  IADD3 R15, R0, 0x90, RZ ;  /* 0x00000090000f7810 */ /* 0x000fe40007ffe0ff */
[----:B------:R-:W-:Y:S01]  /*b810*/  ISETP.GE.AND P6, PT, R14, c[0x0][0x3c8], PT ;  /* 0x0000f2000e007a0c */ /* 0x000fe20003fc6270 */
[----:B------:R2:W-:Y:S01]  /*b820*/  @!P5 ST.E.64 [R4.64], R50 ;  /* 0x000000320400d985 */ /* 0x0005e2000c101b0c */
[----:B------:R-:W-:Y:S02]  /*b830*/  ISETP.GE.AND P5, PT, R15, c[0x0][0x3c8], PT ;  /* 0x0000f2000f007a0c */ /* 0x000fe40003fa6270 */
[----:B-1----:R-:W-:Y:S02]  /*b840*/  @!P2 LEA.HI R7, R10, R10, RZ, 0x1 ;  /* 0x0000000a0a07a211 */ /* 0x002fe400078f08ff */
[----:B------:R-:W-:-:S02]  /*b850*/  @!P1 LEA.HI R6, R11, R11, RZ, 0x1 ;  /* 0x0000000b0b069211 */ /* 0x000fc400078f08ff */
[----:B--2---:R-:W-:Y:S02]  /*b860*/  @!P4 LEA.HI R4, R8, R8, RZ, 0x1 ;  /* 0x000000080804c211 */ /* 0x004fe400078f08ff */
[----:B------:R-:W-:Y:S02]  /*b870*/  @!P3 LEA.HI R8, R9, R9, RZ, 0x1 ;  /* 0x000000090908b211 */ /* 0x000fe400078f08ff */
[----:B------:R-:W-:Y:S02]  /*b880*/  @!P0 LEA.HI R5, R12, R12, RZ, 0x1 ;  /* 0x0000000c0c058211 */ /* 0x000fe400078f08ff */
[----:B------:R-:W-:Y:S02]  /*b890*/  @!P4 LOP3.LUT R4, R4, 0xfffffffe, RZ, 0xc0, !PT ;  /* 0xfffffffe0404c812 */ /* 0x000fe400078ec0ff */
[----:B------:R-:W-:Y:S02]  /*b8a0*/  @!P3 LOP3.LUT R8, R8, 0xfffffffe, RZ, 0xc0, !PT ;  /* 0xfffffffe0808b812 */ /* 0x000fe400078ec0ff */
[----:B------:R-:W-:Y:S01]  /*b8b0*/  @!P2 LOP3.LUT R7, R7, 0xfffffffe, RZ, 0xc0, !PT ;  /* 0xfffffffe0707a812 */ /* 0x000fe200078ec0ff */
[----:B------:R-:W-:Y:S01]  /*b8c0*/  @!P4 IMAD.WIDE R12, R4, 0x4, R2 ;  /* 0x00000004040cc825 */ /* 0x000fe200078e0202 */
[----:B------:R-:W-:-:S02]  /*b8d0*/  @!P1 LOP3.LUT R6, R6, 0xfffffffe, RZ, 0xc0, !PT ;  /* 0xfffffffe06069812 */ /* 0x000fc400078ec0ff */
[----:B------:R-:W-:Y:S01]  /*b8e0*/  @!P0 LOP3.LUT R5, R5, 0xfffffffe, RZ, 0xc0, !PT ;  /* 0xfffffffe05058812 */ /* 0x000fe200078ec0ff */
[--C-:B------:R-:W-:Y:S01]  /*b8f0*/  @!P3 IMAD.WIDE R10, R8, 0x4, R2.reuse ;  /* 0x00000004080ab825 */ /* 0x100fe200078e0202 */
[----:B------:R1:W-:Y:S03]  /*b900*/  @!P4 ST.E.64 [R12.64], R54 ;  /* 0x000000360c00c985 */ /* 0x0003e6000c101b0c */
[--C-:B------:R-:W-:Y:S01]  /*b910*/  @!P2 IMAD.WIDE R8, R7, 0x4, R2.reuse ;  /* 0x000000040708a825 */ /* 0x100fe200078e0202 */
[----:B------:R2:W-:Y:S03]  /*b920*/  @!P3 ST.E.64 [R10.64], R58 ;  /* 0x0000003a0a00b985 */ /* 0x0005e6000c101b0c */
[--C-:B------:R-:W-:Y:S01]  /*b930*/  @!P1 IMAD.WIDE R6, R6, 0x4, R2.reuse ;  /* 0x0000000406069825 */ /* 0x100fe200078e0202 */
[----:B------:R3:W-:Y:S03]  /*b940*/  @!P2 ST.E.64 [R8.64], R62 ;  /* 0x0000003e0800a985 */ /* 0x0007e6000c101b0c */
[----:B------:R-:W-:Y:S01]  /*b950*/  @!P0 IMAD.WIDE R4, R5, 0x4, R2 ;  /* 0x0000000405048825 */ /* 0x000fe200078e0202 */
[----:B------:R-:W-:Y:S04]  /*b960*/  @!P1 ST.E.64 [R6.64], R66 ;  /* 0x0000004206009985 */ /* 0x000fe8000c101b0c */
[----:B------:R4:W-:Y:S01]  /*b970*/  @!P0 ST.E.64 [R4.64], R70 ;  /* 0x0000004604008985 */ /* 0x0009e2000c101b0c */
[----:B-1----:R-:W-:-:S02]  /*b980*/  IADD3 R12, R0, 0xb8, RZ ;  /* 0x000000b8000c7810 */ /* 0x002fc40007ffe0ff */
[C---:B--2---:R-:W-:Y:S02]  /*b990*/  IADD3 R10, R0.reuse, 0xa8, RZ ;  /* 0x000000a8000a7810 */ /* 0x044fe40007ffe0ff */
[C---:B------:R-:W-:Y:S02]  /*b9a0*/  IADD3 R11, R0.reuse, 0xb0, RZ ;  /* 0x000000b0000b7810 */ /* 0x040fe40007ffe0ff */
[C---:B---3--:R-:W-:Y:S02]  /*b9b0*/  IADD3 R8, R0.reuse, 0x98, RZ ;  /* 0x0000009800087810 */ /* 0x048fe40007ffe0ff */
[----:B------:R-:W-:Y:S02]  /*b9c0*/  IADD3 R9, R0, 0xa0, RZ ;  /* 0x000000a000097810 */ /* 0x000fe40007ffe0ff */
[----:B------:R-:W-:Y:S02]  /*b9d0*/  ISETP.GE.AND P4, PT, R8, c[0x0][0x3c8], PT ;  /* 0x0000f20008007a0c */ /* 0x000fe40003f86270 */
[----:B------:R-:W-:-:S02]  /*b9e0*/  ISETP.GE.AND P3, PT, R9, c[0x0][0x3c8], PT ;  /* 0x0000f20009007a0c */ /* 0x000fc40003f66270 */
[----:B----4-:R-:W-:Y:S02]  /*b9f0*/  @!P6 LEA.HI R4, R14, R14, RZ, 0x1 ;  /* 0x0000000e0e04e211 */ /* 0x010fe400078f08ff */
        /* <DEDUP_REMOVED lines=9> */
[C---:B------:R-:W-:Y:S02]  /*ba90*/  IADD3 R14, R0.reuse, 0xc0, RZ ;  /* 0x000000c0000e7810 */ /* 0x040fe40007ffe0ff */
[----:B------:R-:W-:Y:S01]  /*baa0*/  IADD3 R15, R0, 0xc8, RZ ;  /* 0x000000c8000f7810 */ /* 0x000fe20007ffe0ff */
[----:B------:R2:W-:Y:S01]  /*bab0*/  @!P5 ST.E.64 [R4.64], R78 ;  /* 0x0000004e0400d985 */ /* 0x0005e2000c101b0c */
[----:B------:R-:W-:Y:S02]  /*bac0*/  ISETP.GE.AND P6, PT, R14, c[0x0][0x3c8], PT ;  /* 0x0000f2000e007a0c */ /* 0x000fe40003fc6270 */
[----:B------:R-:W-:Y:S02]  /*bad0*/  ISETP.GE.AND P5, PT, R15, c[0x0][0x3c8], PT ;  /* 0x0000f2000f007a0c */ /* 0x000fe40003fa6270 */
[----:B-1----:R-:W-:-:S02]  /*bae0*/  @!P2 LEA.HI R7, R10, R10, RZ, 0x1 ;  /* 0x0000000a0a07a211 */ /* 0x002fc400078f08ff */
[----:B------:R-:W-:Y:S02]  /*baf0*/  @!P1 LEA.HI R6, R11, R11, RZ, 0x1 ;  /* 0x0000000b0b069211 */ /* 0x000fe400078f08ff */
[----:B--2---:R-:W-:Y:S02]  /*bb00*/  @!P4 LEA.HI R4, R8, R8, RZ, 0x1 ;  /* 0x000000080804c211 */ /* 0x004fe400078f08ff */
[----:B------:R-:W-:Y:S02]  /*bb10*/  @!P3 LEA.HI R8, R9, R9, RZ, 0x1 ;  /* 0x000000090908b211 */ /* 0x000fe400078f08ff */
[----:B------:R-:W-:Y:S02]  /*bb20*/  @!P0 LEA.HI R5, R12, R12, RZ, 0x1 ;  /* 0x0000000c0c058211 */ /* 0x000fe400078f08ff */
[----:B------:R-:W-:Y:S02]  /*bb30*/  @!P4 LOP3.LUT R4, R4, 0xfffffffe, RZ, 0xc0, !PT ;  /* 0xfffffffe0404c812 */ /* 0x000fe400078ec0ff */
[----:B------:R-:W-:-:S02]  /*bb40*/  @!P3 LOP3.LUT R8, R8, 0xfffffffe, RZ, 0xc0, !PT ;  /* 0xfffffffe0808b812 */ /* 0x000fc400078ec0ff */
[----:B------:R-:W-:Y:S01]  /*bb50*/  @!P2 LOP3.LUT R7, R7, 0xfffffffe, RZ, 0xc0, !PT ;  /* 0xfffffffe0707a812 */ /* 0x000fe200078ec0ff */
[--C-:B------:R-:W-:Y:S01]  /*bb60*/  @!P4 IMAD.WIDE R12, R4, 0x4, R2.reuse ;  /* 0x00000004040cc825 */ /* 0x100fe200078e0202 */
[----:B------:R-:W-:Y:S02]  /*bb70*/  @!P1 LOP3.LUT R6, R6, 0xfffffffe, RZ, 0xc0, !PT ;  /* 0xfffffffe06069812 */ /* 0x000fe400078ec0ff */
        /* <DEDUP_REMOVED lines=20> */
[----:B------:R-:W-:Y:S02]  /*bcc0*/  ISETP.GE.AND P2, PT, R10, c[0x0][0x3c8], PT ;  /* 0x0000f2000a007a0c */ /* 0x000fe40003f46270 */
[----:B------:R-:W-:Y:S01]  /*bcd0*/  @!P5 LOP3.LUT R5, R5, 0xfffffffe, RZ, 0xc0, !PT ;  /* 0xfffffffe0505d812 */ /* 0x000fe200078ec0ff */
[----:B------:R-:W-:Y:S01]  /*bce0*/  @!P6 IMAD.WIDE R6, R4, 0x4, R2 ;  /* 0x000000040406e825 */ /* 0x000fe200078e0202 */
[----:B------:R-:W-:-:S02]  /*bcf0*/  ISETP.GE.AND P1, PT, R11, c[0x0][0x3c8], PT ;  /* 0x0000f2000b007a0c */ /* 0x000fc40003f26270 */
[----:B------:R-:W-:Y:S01]  /*bd00*/  ISETP.GE.AND P0, PT, R12, c[0x0][0x3c8], PT ;  /* 0x0000f2000c007a0c */ /* 0x000fe20003f06270 */
[----:B------:R-:W-:Y:S01]  /*bd10*/  @!P5 IMAD.WIDE R4, R5, 0x4, R2 ;  /* 0x000000040504d825 */ /* 0x000fe200078e0202 */
[----:B------:R1:W-:Y:S01]  /*bd20*/  @!P6 ST.E.64 [R6.64], R102 ;  /* 0x000000660600e985 */ /* 0x0003e2000c101b0c */
[----:B------:R-:W-:-:S03]  /*bd30*/  IADD3 R0, R0, 0xf8, RZ ;  /* 0x000000f800007810 */ /* 0x000fc60007ffe0ff */
[----:B------:R2:W-:Y:S01]  /*bd40*/  @!P5 ST.E.64 [R4.64], R106 ;  /* 0x0000006a0400d985 */ /* 0x0005e2000c101b0c */
[----:B-1----:R-:W-:-:S04]  /*bd50*/  @!P2 LEA.HI R7, R10, R10, RZ, 0x1 ;  /* 0x0000000a0a07a211 */ /* 0x002fc800078f08ff */
        /* <DEDUP_REMOVED lines=17> */
[----:B------:R1:W-:Y:S04]  /*be70*/  @!P1 ST.E.64 [R6.64], R122 ;  /* 0x0000007a06009985 */ /* 0x0003e8000c101b0c */
[----:B------:R1:W-:Y:S01]  /*be80*/  @!P0 ST.E.64 [R4.64], R126 ;  /* 0x0000007e04008985 */ /* 0x0003e2000c101b0c */
[----:B------:R-:W-:-:S13]  /*be90*/  ISETP.GE.AND P0, PT, R0, c[0x0][0x3c8], PT ;  /* 0x0000f20000007a0c */ /* 0x000fda0003f06270 */
[----:B------:R-:W-:Y:S05]  /*bea0*/  @P0 EXIT ;  /* 0x000000000000094d */ /* 0x000fea0003800000 */
[----:B------:R-:W-:-:S04]  /*beb0*/  LEA.HI R0, R0, R0, RZ, 0x1 ;  /* 0x0000000000007211 */ /* 0x000fc800078f08ff */
[----:B------:R-:W-:-:S05]  /*bec0*/  LOP3.LUT R0, R0, 0xfffffffe, RZ, 0xc0, !PT ;  /* 0xfffffffe00007812 */ /* 0x000fca00078ec0ff */
[----:B------:R-:W-:-:S05]  /*bed0*/  IMAD.WIDE R2, R0, 0x4, R2 ;  /* 0x0000000400027825 */ /* 0x000fca00078e0202 */
[----:B------:R-:W-:Y:S01]  /*bee0*/  ST.E.64 [R2.64], R130 ;  /* 0x0000008202007985 */ /* 0x000fe2000c101b0c */
[----:B------:R-:W-:Y:S05]  /*bef0*/  EXIT ;  /* 0x000000000000794d */ /* 0x000fea0003800000 */
.L_x_6:
[----:B------:R-:W1:Y:S02]  /*bf00*/  S2R R0, SR_TID.X ;  /* 0x0000000000007919 */ /* 0x000e640000002100 */
[----:B-1----:R-:W-:-:S13]  /*bf10*/  ISETP.GT.AND P0, PT, R0, 0x7f, PT ;  /* 0x0000007f0000780c */ /* 0x002fda0003f04270 */
[----:B------:R-:W-:Y:S05]  /*bf20*/  @P0 EXIT ;  /* 0x000000000000094d */ /* 0x000fea0003800000 */
[----:B------:R-:W1:Y:S01]  /*bf30*/  S2R R8, SR_CTAID.X ;  /* 0x0000000000087919 */ /* 0x000e620000002500 */
[----:B------:R-:W-:-:S05]  /*bf40*/  MOV R3, c[0x0][0x4e8] ;  /* 0x00013a0000037a02 */ /* 0x000fca0000000f00 */
[----:B------:R-:W-:Y:S01]  /*bf50*/  IMAD R2, R3, c[0x0][0x388], RZ ;  /* 0x0000e20003027a24 */ /* 0x000fe200078e02ff */
[----:B-1----:R-:W-:-:S04]  /*bf60*/  LEA R8, R8, R0, 0x7 ;  /* 0x0000000008087211 */ /* 0x002fc800078e38ff */
[----:B------:R-:W-:-:S13]  /*bf70*/  ISETP.GE.AND P0, PT, R8, R2, PT ;  /* 0x000000020800720c */ /* 0x000fda0003f06270 */
[----:B------:R-:W-:Y:S05]  /*bf80*/  @P0 EXIT ;  /* 0x000000000000094d */ /* 0x000fea0003800000 */
[----:B------:R-:W1:Y:S01]  /*bf90*/  S2R R7, SR_CTAID.Z ;  /* 0x0000000000077919 */ /* 0x000e620000002700 */
[----:B------:R-:W-:Y:S01]  /*bfa0*/  USHF.R.S32.HI UR6, URZ, 0x1f, UR11 ;  /* 0x0000001f3f067899 */ /* 0x000fe2000801140b */
[----:B------:R-:W-:Y:S01]  /*bfb0*/  ISETP.NE.AND P0, PT, R3, 0x1, PT ;  /* 0x000000010300780c */ /* 0x000fe20003f05270 */
[----:B------:R-:W-:Y:S01]  /*bfc0*/  ULDC.64 UR4, c[0x0][0x4d0] ;  /* 0x0001340000047ab9 */ /* 0x000fe20000000a00 */
[----:B------:R-:W2:Y:S01]  /*bfd0*/  S2R R9, SR_CTAID.Y ;  /* 0x0000000000097919 */ /* 0x000ea20000002600 */
[----:B------:R-:W-:Y:S01]  /*bfe0*/  UIMAD UR6, UR6, UR4, URZ ;  /* 0x00000004060672a4 */ /* 0x000fe2000f8e023f */
[----:B------:R-:W-:Y:S01]  /*bff0*/  IADD3 R4, RZ, -UR11, RZ ;  /* 0x8000000bff047c10 */ /* 0x000fe2000fffe0ff */
[----:B------:R-:W-:Y:S01]  /*c000*/  UIMAD.WIDE.U32 UR8, UR11, UR4, URZ ;  /* 0x000000040b0872a5 */ /* 0x000fe2000f8e003f */
[----:B------:R-:W-:Y:S01]  /*c010*/  MOV R0, R8 ;  /* 0x0000000800007202 */ /* 0x000fe20000000f00 */
[----:B------:R-:W-:-:S04]  /*c020*/  UIMAD UR4, UR11, UR5, UR6 ;  /* 0x000000050b0472a4 */ /* 0x000fc8000f8e0206 */
[----:B------:R-:W-:Y:S01]  /*c030*/  UIADD3 UR4, UR9, UR4, URZ ;  /* 0x0000000409047290 */ /* 0x000fe2000fffe03f */
[----:B------:R-:W-:Y:S01]  /*c040*/  MOV R3, UR9 ;  /* 0x0000000900037c02 */ /* 0x000fe20008000f00 */
[----:B------:R-:W-:-:S04]  /*c050*/  @P0 IMAD.HI.U32 R5, R8, c[0x0][0x4ec], RZ ;  /* 0x00013b0008050a27 */ /* 0x000fc800078e00ff */
[----:B------:R-:W-:Y:S01]  /*c060*/  IMAD.U32 R2, RZ, RZ, UR8 ;  /* 0x00000008ff027e24 */ /* 0x000fe2000f8e00ff */
[----:B------:R-:W-:Y:S01]  /*c070*/  @P0 SHF.R.U32.HI R0, RZ, c[0x0][0x4f0], R5 ;  /* 0x00013c00ff000a19 */ /* 0x000fe20000011605 */
[----:B------:R-:W-:Y:S01]  /*c080*/  IMAD.U32 R3, RZ, RZ, UR4 ;  /* 0x00000004ff037e24 */ /* 0x000fe2000f8e00ff */
[----:B-1----:R-:W-:-:S03]  /*c090*/  SHF.R.S32.HI R6, RZ, 0x1f, R7 ;  /* 0x0000001fff067819 */ /* 0x002fc60000011407 */
[----:B------:R-:W-:-:S04]  /*c0a0*/  IMAD.WIDE.U32 R2, R7, c[0x0][0x4d8], R2 ;  /* 0x0001360007027a25 */ /* 0x000fc800078e0002 */
[----:B------:R-:W-:Y:S02]  /*c0b0*/  IMAD R6, R6, c[0x0][0x4d8], RZ ;  /* 0x0001360006067a24 */ /* 0x000fe400078e02ff */
[----:B--2---:R-:W-:Y:S02]  /*c0c0*/  IMAD R4, R4, c[0x0][0x550], R9 ;  /* 0x0001540004047a24 */ /* 0x004fe400078e0209 */
[----:B------:R-:W-:Y:S01]  /*c0d0*/  IMAD R5, R7, c[0x0][0x4dc], R6 ;  /* 0x0001370007057a24 */ /* 0x000fe200078e0206 */
[----:B------:R-:W-:Y:S02]  /*c0e0*/  IADD3 R7, -R0, RZ, RZ ;  /* 0x000000ff00077210 */ /* 0x000fe40007ffe1ff */
[----:B------:R-:W-:Y:S01]  /*c0f0*/  SHF.R.S32.HI R6, RZ, 0x1f, R4 ;  /* 0x0000001fff067819 */ /* 0x000fe20000011404 */
[----:B------:R-:W-:Y:S02]  /*c100*/  IMAD.IADD R3, R5, 0x1, R3 ;  /* 0x0000000105037824 */ /* 0x000fe400078e0203 */
[----:B------:R-:W-:Y:S01]  /*c110*/  IMAD R5, R7, c[0x0][0x4e8], R8 ;  /* 0x00013a0007057a24 */ /* 0x000fe200078e0208 */
[----:B------:R-:W-:Y:S01]  /*c120*/  SHF.R.S32.HI R7, RZ, 0x1f, R0 ;  /* 0x0000001fff077819 */ /* 0x000fe20000011400 */
[----:B------:R-:W-:-:S02]  /*c130*/  IMAD R6, R6, c[0x0][0x4e0], RZ ;  /* 0x0001380006067a24 */ /* 0x000fc400078e02ff */
[----:B------:R-:W-:-:S04]  /*c140*/  IMAD.WIDE.U32 R2, R4, c[0x0][0x4e0], R2 ;  /* 0x0001380004027a25 */ /* 0x000fc800078e0002 */
[----:B------:R-:W-:Y:S01]  /*c150*/  IMAD R6, R4, c[0x0][0x4e4], R6 ;  /* 0x0001390004067a24 */ /* 0x000fe200078e0206 */
[----:B------:R-:W-:Y:S02]  /*c160*/  SHF.R.S32.HI R4, RZ, 0x1f, R5 ;  /* 0x0000001fff047819 */ /* 0x000fe40000011405 */
[----:B------:R-:W-:-:S03]  /*c170*/  IADD3 R2, P0, R0, R2, RZ ;  /* 0x0000000200027210 */ /* 0x000fc60007f1e0ff */
[----:B------:R-:W-:Y:S01]  /*c180*/  IMAD R0, R4, c[0x0][0x4c8], RZ ;  /* 0x0001320004007a24 */ /* 0x000fe200078e02ff */
[----:B------:R-:W-:-:S03]  /*c190*/  IADD3.X R3, R7, R3, R6, P0, !PT ;  /* 0x0000000307037210 */ /* 0x000fc600007fe406 */
[C---:B------:R-:W-:Y:S02]  /*c1a0*/  IMAD R0, R5.reuse, c[0x0][0x4cc], R0 ;  /* 0x0001330005007a24 */ /* 0x040fe400078e0200 */
[----:B------:R-:W-:-:S05]  /*c1b0*/  IMAD.WIDE.U32 R2, R5, c[0x0][0x4c8], R2 ;  /* 0x0001320005027a25 */ /* 0x000fca00078e0002 */
[----:B------:R-:W-:Y:S02]  /*c1c0*/  IADD3 R0, R3, R0, RZ ;  /* 0x0000000003007210 */ /* 0x000fe40007ffe0ff */
[----:B------:R-:W-:-:S04]  /*c1d0*/  LEA R4, P0, R2, c[0x0][0x4a8], 0x2 ;  /* 0x00012a0002047a11 */ /* 0x000fc800078010ff */
[----:B------:R-:W-:Y:S02]  /*c1e0*/  LEA.HI.X R5, R2, c[0x0][0x4ac], R0, 0x2, P0 ;  /* 0x00012b0002057a11 */ /* 0x000fe400000f1400 */
[----:B------:R-:W-:-:S05]  /*c1f0*/  MOV R0, 0xff800000 ;  /* 0xff80000000007802 */ /* 0x000fca0000000f00 */
[----:B------:R-:W-:Y:S01]  /*c200*/  STG.E [R4.64], R0 ;  /* 0x0000000004007986 */ /* 0x000fe2000c10190c */
[----:B------:R-:W-:Y:S05]  /*c210*/  EXIT ;  /* 0x000000000000794d */ /* 0x000fea0003800000 */
.L_x_9:
[----:B------:R-:W-:-:S00]  /*c220*/  BRA `(.L_x_9) ;  /* 0xfffffff000007947 */ /* 0x000fc0000383ffff */
[----:B------:R-:W-:-:S00]  /*c230*/  NOP ;  /* 0x0000000000007918 */ /* 0x000fc00000000000 */
        /* <DEDUP_REMOVED lines=12> */
.L_x_5168:


//--------------------- .text._ZN7cutlass13device_kernelIN5flash19enable_sm80_to_sm89INS1_16FlashAttnFwdSm80INS1_25CollectiveMainloopFwdSm80ILi8ELi1ELb1EN4cute5tupleIJNS5_1CILi128EEENS7_ILi48EEENS7_ILi256EEEEEELi256ENS_10bfloat16_tEfNS_4arch4Sm80ELb0ELb0ELb1ELb1ELb0ELb0ELb1ELb1EEENS1_21CollectiveEpilogueFwdINS6_IJS8_SA_S9_EEENS6_IJNS7_ILi1EEESI_SI_EEESC_SE_Li256ELb1ELb1ELb1ELb0EEENS1_36VarlenDynamicPersistentTileSchedulerILi128ELi48ELi256ELi256ELb1ELb1ELb0ELb0ELb1ELb1EEEEEEEEEvNT_6ParamsE --------------------------
	.section	.text._ZN7cutlass13device_kernelIN5flash19enable_sm80_to_sm89INS1_16FlashAttnFwdSm80INS1_25CollectiveMainloopFwdSm80ILi8ELi1ELb1EN4cute5tupleIJNS5_1CILi128EEENS7_ILi48EEENS7_ILi256EEEEEELi256ENS_10bfloat16_tEfNS_4arch4Sm80ELb0ELb0ELb1ELb1ELb0ELb0ELb1ELb1EEENS1_21CollectiveEpilogueFwdINS6_IJS8_SA_S9_EEENS6_IJNS7_ILi1EEESI_SI_EEESC_SE_Li256ELb1ELb1ELb1ELb0EEENS1_36VarlenDynamicPersistentTileSchedulerILi128ELi48ELi256ELi256ELb1ELb1ELb0ELb0ELb1ELb1EEEEEEEEEvNT_6ParamsE,"ax",@progbits
	.sectioninfo	@"SHI_REGISTERS=255"
	.align	128
.text._ZN7cutlass13device_kernelIN5flash19enable_sm80_to_sm89INS1_16FlashAttnFwdSm80INS1_25CollectiveMainloopFwdSm80ILi8ELi1ELb1EN4cute5tupleIJNS5_1CILi128EEENS7_ILi48EEENS7_ILi256EEEEEELi256ENS_10bfloat16_tEfNS_4arch4Sm80ELb0ELb0ELb1ELb1ELb0ELb0ELb1ELb1EEENS1_21CollectiveEpilogueFwdINS6_IJS8_SA_S9_EEENS6_IJNS7_ILi1EEESI_SI_EEESC_SE_Li256ELb1ELb1ELb1ELb0EEENS1_36VarlenDynamicPersistentTileSchedulerILi128ELi48ELi256ELi256ELb1ELb1ELb0ELb0ELb1ELb1EEEEEEEEEvNT_6ParamsE:
        .type           _ZN7cutlass13device_kernelIN5flash19enable_sm80_to_sm89INS1_16FlashAttnFwdSm80INS1_25CollectiveMainloopFwdSm80ILi8ELi1ELb1EN4cute5tupleIJNS5_1CILi128EEENS7_ILi48EEENS7_ILi256EEEEEELi256ENS_10bfloat16_tEfNS_4arch4Sm80ELb0ELb0ELb1ELb1ELb0ELb0ELb1ELb1EEENS1_21CollectiveEpilogueFwdINS6_IJS8_SA_S9_EEENS6_IJNS7_ILi1EEESI_SI_EEESC_SE_Li256ELb1ELb1ELb1ELb0EEENS1_36VarlenDynamicPersistentTileSchedulerILi128ELi48ELi256ELi256ELb1ELb1ELb0ELb0ELb1ELb1EEEEEEEEEvNT_6ParamsE,@function
        .size           _ZN7cutlass13device_kernelIN5flash19enable_sm80_to_sm89INS1_16FlashAttnFwdSm80INS1_25CollectiveMainloopFwdSm80ILi8ELi1ELb1EN4cute5tupleIJNS5_1CILi128EEENS7_ILi48EEENS7_ILi256EEEEEELi256ENS_10bfloat16_tEfNS_4arch4Sm80ELb0ELb0ELb1ELb1ELb0ELb0ELb1ELb1EEENS1_21CollectiveEpilogueFwdINS6_IJS8_SA_S9_EEENS6_IJNS7_ILi1EEESI_SI_EEESC_SE_Li256ELb1ELb1ELb1ELb0EEENS1_36VarlenDynamicPersistentTileSchedulerILi128ELi48ELi256ELi256ELb1ELb1ELb0ELb0ELb1ELb1EEEEEEEEEvNT_6ParamsE,(.L_x_5169 - _ZN7cutlass13device_kernelIN5flash19enable_sm80_to_sm89INS1_16FlashAttnFwdSm80INS1_25CollectiveMainloopFwdSm80ILi8ELi1ELb1EN4cute5tupleIJNS5_1CILi128EEENS7_ILi48EEENS7_ILi256EEEEEELi256ENS_10bfloat16_tEfNS_4arch4Sm80ELb0ELb0ELb1ELb1ELb0ELb0ELb1ELb1EEENS1_21CollectiveEpilogueFwdINS6_IJS8_SA_S9_EEENS6_IJNS7_ILi1EEESI_SI_EEESC_SE_Li256ELb1ELb1ELb1ELb0EEENS1_36VarlenDynamicPersistentTileSchedulerILi128ELi48ELi256ELi256ELb1ELb1ELb0ELb0ELb1ELb1EEEEEEEEEvNT_6ParamsE)
        .other          _ZN7cutlass13device_kernelIN5flash19enable_sm80_to_sm89INS1_16FlashAttnFwdSm80INS1_25CollectiveMainloopFwdSm80ILi8ELi1ELb1EN4cute5tupleIJNS5_1CILi128EEENS7_ILi48EEENS7_ILi256EEEEEELi256ENS_10bfloat16_tEfNS_4arch4Sm80ELb0ELb0ELb1ELb1ELb0ELb0ELb1ELb1EEENS1_21CollectiveEpilogueFwdINS6_IJS8_SA_S9_EEENS6_IJNS7_ILi1EEESI_SI_EEESC_SE_Li256ELb1ELb1ELb1ELb0EEENS1_36VarlenDynamicPersistentTileSchedulerILi128ELi48ELi256ELi256ELb1ELb1ELb0ELb0ELb1ELb1EEEEEEEEEvNT_6ParamsE,@"STO_CUDA_ENTRY STV_DEFAULT"
_ZN7cutlass13device_kernelIN5flash19enable_sm80_to_sm89INS1_16FlashAttnFwdSm80INS1_25CollectiveMainloopFwdSm80ILi8ELi1ELb1EN4cute5tupleIJNS5_1CILi128EEENS7_ILi48EEENS7_ILi256EEEEEELi256ENS_10bfloat16_tEfNS_4arch4Sm80ELb0ELb0ELb1ELb1ELb0ELb0ELb1ELb1EEENS1_21CollectiveEpilogueFwdINS6_IJS8_SA_S9_EEENS6_IJNS7_ILi1EEESI_SI_EEESC_SE_Li256ELb1ELb1ELb1ELb0EEENS1_36VarlenDynamicPersistentTileSchedulerILi128ELi48ELi256ELi256ELb1ELb1ELb0ELb0ELb1ELb1EEEEEEEEEvNT_6ParamsE:
[----:B------:R-:W-:-:S03]  /*0000*/  MOV R1, c[0x0][0x28] ;  /* 0x00000a0000017a02 */ /* 0x000fc60000000f00 */
[----:B------:R-:W1:Y:S01]  /*0010*/  S2R R2, SR_TID.X ;  /* 0x0000000000027919 */ /* 0x000e620000002100 */
[----:B------:R-:W-:Y:S01]  /*0020*/  IADD3 R1, R1, -0xc0, RZ ;  /* 0xffffff4001017810 */ /* 0x000fe20007ffe0ff */
[----:B------:R-:W-:Y:S01]  /*0030*/  ULDC.64 UR6, c[0x0][0x118] ;  /* 0x0000460000067ab9 */ /* 0x000fe20000000a00 */
[----:B-1----:R-:W-:-:S05]  /*0040*/  SHF.R.U32.HI R0, RZ, 0x5, R2 ;  /* 0x00000005ff007819 */ /* 0x002fca0000011602 */
[----:B------:R-:W1:Y:S02]  /*0050*/  SHFL.IDX PT, R3, R0, RZ, 0x1f ;  /* 0x00001fff00037589 */ /* 0x000e6400000e0000 */
[----:B-1----:R-:W-:Y:S02]  /*0060*/  ISETP.NE.AND P0, PT, R3, RZ, PT ;  /* 0x000000ff0300720c */ /* 0x002fe40003f05270 */
[----:B------:R-:W-:Y:S11]  /*0070*/  STL [R1+0x9c], R3 ;  /* 0x00009c0301007387 */ /* 0x000ff60000100800 */
[----:B------:R-:W-:Y:S06]  /*0080*/  @P0 BAR.SYNC.DEFER_BLOCKING 0x5, 0x100 ;  /* 0x0144000000000b1d */ /* 0x000fec0000010000 */
[----:B------:R-:W1:Y:S04]  /*0090*/  @P0 LDS.128 R4, [0x1a080] ;  /* 0x01a08000ff040984 */ /* 0x000e680000000c00 */
[----:B-1----:R1:W-:Y:S04]  /*00a0*/  @P0 STL.64 [R1+0x50], R4 ;  /* 0x0000500401000387 */ /* 0x0023e80000100a00 */
[----:B------:R1:W-:Y:S04]  /*00b0*/  @P0 STL.64 [R1+0x58], R6 ;  /* 0x0000580601000387 */ /* 0x0003e80000100a00 */
[----:B------:R-:W-:Y:S06]  /*00c0*/  @P0 BAR.ARV 0x4, 0x100 ;  /* 0x0104000000000b1d */ /* 0x000fec0000002000 */
[----:B------:R-:W-:Y:S05]  /*00d0*/  @P0 BRA `(.L_x_10) ;  /* 0x00000b1000000947 */ /* 0x000fea0003800000 */
[----:B------:R-:W-:Y:S01]  /*00e0*/  LOP3.LUT R14, R2, 0x1f, RZ, 0xc0, !PT ;  /* 0x0000001f020e7812 */ /* 0x000fe200078ec0ff */
[----:B------:R-:W-:Y:S01]  /*00f0*/  CS2R R8, SRZ ;  /* 0x0000000000087805 */ /* 0x000fe2000001ff00 */
[----:B-1----:R-:W-:-:S02]  /*0100*/  IMAD.MOV.U32 R7, RZ, RZ, RZ ;  /* 0x000000ffff077224 */ /* 0x002fc400078e00ff */
[----:B------:R-:W-:-:S04]  /*0110*/  ISETP.NE.AND P6, PT, R14, 0x1f, PT ;  /* 0x0000001f0e00780c */ /* 0x000fc80003fc5270 */
[----:B------:R-:W-:-:S13]  /*0120*/  ISETP.GE.OR P0, PT, R14, c[0x0][0x53c], !P6 ;  /* 0x00014f000e007a0c */ /* 0x000fda0007706670 */
[----:B------:R-:W-:Y:S02]  /*0130*/  @!P0 IMAD.MOV.U32 R4, RZ, RZ, 0x4 ;  /* 0x00000004ff048424 */ /* 0x000fe400078e00ff */
[----:B------:R-:W-:Y:S02]  /*0140*/  @!P0 IMAD.MOV.U32 R2, RZ, RZ, 0x4 ;  /* 0x00000004ff028424 */ /* 0x000fe400078e00ff */
[----:B------:R-:W-:-:S04]  /*0150*/  @!P0 IMAD.WIDE.U32 R4, R14, R4, c[0x0][0x580] ;  /* 0x000160000e048625 */ /* 0x000fc800078e0004 */
[C---:B------:R-:W-:Y:S01]  /*0160*/  @!P0 IMAD.WIDE.U32 R2, R14.reuse, R2, c[0x0][0x578] ;  /* 0x00015e000e028625 */ /* 0x040fe200078e0002 */
[----:B------:R-:W2:Y:S04]  /*0170*/  @!P0 LDG.E R8, [R4.64] ;  /* 0x0000000604088981 */ /* 0x000ea8000c1e1900 */
[----:B------:R-:W2:Y:S01]  /*0180*/  @!P0 LDG.E R7, [R2.64] ;  /* 0x0000000602078981 */ /* 0x000ea2000c1e1900 */
[C---:B------:R-:W-:Y:S01]  /*0190*/  ISETP.NE.AND P5, PT, R14.reuse, RZ, PT ;  /* 0x000000ff0e00720c */ /* 0x040fe20003fa5270 */
[----:B------:R-:W1:Y:S01]  /*01a0*/  S2UR UR4, SR_CTAID.X ;  /* 0x00000000000479c3 */ /* 0x000e620000002500 */
[C---:B------:R-:W-:Y:S02]  /*01b0*/  ISETP.GE.U32.AND P4, PT, R14.reuse, 0x2, PT ;  /* 0x000000020e00780c */ /* 0x040fe40003f86070 */
[----:B------:R-:W-:-:S02]  /*01c0*/  ISETP.GE.U32.AND P3, PT, R14, 0x4, PT ;  /* 0x000000040e00780c */ /* 0x000fc40003f66070 */
[C---:B------:R-:W-:Y:S02]  /*01d0*/  ISETP.GE.U32.AND P2, PT, R14.reuse, 0x8, PT ;  /* 0x000000080e00780c */ /* 0x040fe40003f46070 */
[----:B------:R-:W-:Y:S01]  /*01e0*/  ISETP.GE.U32.AND P1, PT, R14, 0x10, PT ;  /* 0x000000100e00780c */ /* 0x000fe20003f26070 */
[----:B--2---:R-:W-:-:S05]  /*01f0*/  IMAD R4, R8, R7, RZ ;  /* 0x0000000708047224 */ /* 0x004fca00078e02ff */
[----:B------:R-:W2:Y:S02]  /*0200*/  SHFL.UP PT, R0, R4, 0x1, RZ ;  /* 0x0420000004007989 */ /* 0x000ea400000e00ff */
[----:B--2---:R-:W-:-:S05]  /*0210*/  SEL R0, R0, RZ, P5 ;  /* 0x000000ff00007207 */ /* 0x004fca0002800000 */
[----:B------:R-:W-:-:S05]  /*0220*/  IMAD.IADD R4, R4, 0x1, R0 ;  /* 0x0000000104047824 */ /* 0x000fca00078e0200 */
        /* <DEDUP_REMOVED lines=12> */
[----:B------:R-:W2:Y:S02]  /*02f0*/  SHFL.IDX PT, R6, R4, 0x1f, 0x1f ;  /* 0x03e01f0004067f89 */ /* 0x000ea400000e0000 */
[----:B--2---:R-:W-:-:S04]  /*0300*/  IMAD R6, R6, c[0x0][0x538], RZ ;  /* 0x00014e0006067a24 */ /* 0x004fc800078e02ff */
[----:B------:R-:W-:Y:S01]  /*0310*/  IMAD.MOV.U32 R0, RZ, RZ, R6 ;  /* 0x000000ffff007224 */ /* 0x000fe200078e0006 */
[----:B-1----:R-:W-:-:S13]  /*0320*/  ISETP.GT.AND P0, PT, R6, UR4, PT ;  /* 0x0000000406007c0c */ /* 0x002fda000bf04270 */
[----:B------:R-:W-:Y:S05]  /*0330*/  @P0 BRA `(.L_x_11) ;  /* 0x0000027000000947 */ /* 0x000fea0003800000 */
[----:B------:R-:W-:Y:S02]  /*0340*/  MOV R6, R0 ;  /* 0x0000000000067202 */ /* 0x000fe40000000f00 */
[----:B------:R-:W-:-:S04]  /*0350*/  MOV R9, RZ ;  /* 0x000000ff00097202 */ /* 0x000fc80000000f00 */
.L_x_15:
[----:B------:R-:W-:-:S04]  /*0360*/  IADD3 R0, R9, 0x1f, RZ ;  /* 0x0000001f09007810 */ /* 0x000fc80007ffe0ff */
[----:B------:R-:W-:-:S13]  /*0370*/  ISETP.GE.AND P0, PT, R0, c[0x0][0x53c], PT ;  /* 0x00014f0000007a0c */ /* 0x000fda0003f06270 */
[----:B------:R-:W-:Y:S05]  /*0380*/  @P0 BRA `(.L_x_12) ;  /* 0x0000078000000947 */ /* 0x000fea0003800000 */
[----:B------:R-:W-:Y:S01]  /*0390*/  MOV R9, R0 ;  /* 0x0000000000097202 */ /* 0x000fe20000000f00 */
[----:B------:R-:W-:Y:S01]  /*03a0*/  IMAD.MOV.U32 R7, RZ, RZ, RZ ;  /* 0x000000ffff077224 */ /* 0x000fe200078e00ff */
[----:B------:R-:W-:Y:S02]  /*03b0*/  MOV R8, RZ ;  /* 0x000000ff00087202 */ /* 0x000fe40000000f00 */
[----:B------:R-:W-:-:S04]  /*03c0*/  IADD3 R0, R14, R9, RZ ;  /* 0x000000090e007210 */ /* 0x000fc80007ffe0ff */
[----:B------:R-:W-:-:S13]  /*03d0*/  ISETP.GE.OR P0, PT, R0, c[0x0][0x53c], !P6 ;  /* 0x00014f0000007a0c */ /* 0x000fda0007706670 */
[----:B------:R-:W-:Y:S01]  /*03e0*/  @!P0 MOV R2, 0x4 ;  /* 0x0000000400028802 */ /* 0x000fe20000000f00 */
[----:B------:R-:W-:-:S04]  /*03f0*/  @!P0 IMAD.MOV.U32 R3, RZ, RZ, 0x4 ;  /* 0x00000004ff038424 */ /* 0x000fc800078e00ff */
[----:B------:R-:W-:-:S04]  /*0400*/  @!P0 IMAD.WIDE R4, R0, R2, c[0x0][0x580] ;  /* 0x0001600000048625 */ /* 0x000fc800078e0202 */
[----:B------:R-:W-:Y:S01]  /*0410*/  @!P0 IMAD.WIDE R2, R0, R3, c[0x0][0x578] ;  /* 0x00015e0000028625 */ /* 0x000fe200078e0203 */
[----:B------:R-:W2:Y:S04]  /*0420*/  @!P0 LDG.E R8, [R4.64] ;  /* 0x0000000604088981 */ /* 0x000ea8000c1e1900 */
[----:B------:R-:W2:Y:S02]  /*0430*/  @!P0 LDG.E R7, [R2.64] ;  /* 0x0000000602078981 */ /* 0x000ea4000c1e1900 */
[----:B--2---:R-:W-:Y:S01]  /*0440*/  IMAD R5, R8, R7, RZ ;  /* 0x0000000708057224 */ /* 0x004fe200078e02ff */
[----:B------:R-:W-:Y:S05]  /*0450*/  BRA.DIV ~URZ, `(.L_x_13) ;  /* 0x0000dc127f007947 */ /* 0x000fea000b800000 */
[----:B------:R1:W2:Y:S02]  /*0460*/  SHFL.UP PT, R0, R5, 0x1, RZ ;  /* 0x0420000005007989 */ /* 0x0002a400000e00ff */
.L_x_93:
[----:B--2---:R-:W-:-:S04]  /*0470*/  SEL R0, R0, RZ, P5 ;  /* 0x000000ff00007207 */ /* 0x004fc80002800000 */
[----:B-1----:R-:W-:Y:S01]  /*0480*/  IADD3 R5, R5, R0, RZ ;  /* 0x0000000005057210 */ /* 0x002fe20007ffe0ff */
[----:B------:R-:W-:Y:S05]  /*0490*/  BRA.DIV ~URZ, `(.L_x_14) ;  /* 0x0000dc327f007947 */ /* 0x000fea000b800000 */
[----:B------:R-:W1:Y:S02]  /*04a0*/  SHFL.UP PT, R0, R5, 0x2, RZ ;  /* 0x0440000005007989 */ /* 0x000e6400000e00ff */
[----:B-1----:R-:W-:-:S05]  /*04b0*/  SEL R0, R0, RZ, P4 ;  /* 0x000000ff00007207 */ /* 0x002fca0002000000 */
[----:B------:R-:W-:-:S05]  /*04c0*/  IMAD.IADD R0, R5, 0x1, R0 ;  /* 0x0000000105007824 */ /* 0x000fca00078e0200 */
        /* <DEDUP_REMOVED lines=9> */
[----:B------:R1:W2:Y:S02]  /*0560*/  SHFL.IDX PT, R0, R4, 0x1f, 0x1f ;  /* 0x03e01f0004007f89 */ /* 0x0002a400000e0000 */
.L_x_94:
[----:B--2---:R-:W-:-:S05]  /*0570*/  IMAD R0, R0, c[0x0][0x538], RZ ;  /* 0x00014e0000007a24 */ /* 0x004fca00078e02ff */
[----:B------:R-:W-:-:S04]  /*0580*/  IADD3 R6, R0, R6, RZ ;  /* 0x0000000600067210 */ /* 0x000fc80007ffe0ff */
[----:B------:R-:W-:-:S13]  /*0590*/  ISETP.GT.AND P0, PT, R6, UR4, PT ;  /* 0x0000000406007c0c */ /* 0x000fda000bf04270 */
[----:B-1----:R-:W-:Y:S05]  /*05a0*/  @!P0 BRA `(.L_x_15) ;  /* 0xfffffdb000008947 */ /* 0x002fea000383ffff */
.L_x_11:
[----:B------:R-:W-:-:S05]  /*05b0*/  IADD3 R12, -R0, R6, RZ ;  /* 0x00000006000c7210 */ /* 0x000fca0007ffe1ff */
[----:B------:R-:W-:-:S05]  /*05c0*/  IMAD R0, R4, c[0x0][0x538], R12 ;  /* 0x00014e0004007a24 */ /* 0x000fca00078e020c */
[----:B------:R-:W-:Y:S01]  /*05d0*/  ISETP.GT.AND P0, PT, R0, UR4, PT ;  /* 0x0000000400007c0c */ /* 0x000fe2000bf04270 */
[----:B------:R-:W-:-:S12]  /*05e0*/  BRA.DIV ~URZ, `(.L_x_16) ;  /* 0x0000dc927f007947 */ /* 0x000fd8000b800000 */
[----:B------:R-:W-:-:S04]  /*05f0*/  VOTE.ANY R6, PT, !P0 ;  /* 0x0000000000067806 */ /* 0x000fc800040e0100 */
.L_x_95:
[----:B------:R1:W2:Y:S01]  /*0600*/  POPC R13, R6 ;  /* 0x00000006000d7309 */ /* 0x0002a20000000000 */
[----:B------:R-:W-:Y:S05]  /*0610*/  BRA.DIV ~URZ, `(.L_x_17) ;  /* 0x0000dcb27f007947 */ /* 0x000fea000b800000 */
[----:B--2---:R-:W2:Y:S04]  /*0620*/  SHFL.IDX PT, R11, R8, R13, 0x1f ;  /* 0x00001f0d080b7589 */ /* 0x004ea800000e0000 */
[----:B------:R3:W4:Y:S02]  /*0630*/  SHFL.IDX PT, R10, R7, R13, 0x1f ;  /* 0x00001f0d070a7589 */ /* 0x00072400000e0000 */
[----:B---3--:R-:W-:Y:S02]  /*0640*/  MOV R7, RZ ;  /* 0x000000ff00077202 */ /* 0x008fe40000000f00 */
.L_x_96:
[----:B--2-4-:R-:W-:Y:S01]  /*0650*/  ISETP.NE.AND P0, PT, R6, RZ, PT ;  /* 0x000000ff0600720c */ /* 0x014fe20003f05270 */
[----:B------:R-:W-:-:S12]  /*0660*/  BSSY B0, `(.L_x_18) ;  /* 0x0000005000007945 */ /* 0x000fd80003800000 */
[----:B------:R-:W-:Y:S05]  /*0670*/  @!P0 BRA `(.L_x_19) ;  /* 0x0000003000008947 */ /* 0x000fea0003800000 */
[----:B------:R-:W-:Y:S01]  /*0680*/  IADD3 R3, R13, -0x1, RZ ;  /* 0xffffffff0d037810 */ /* 0x000fe20007ffe0ff */
[----:B------:R-:W-:Y:S05]  /*0690*/  BRA.DIV ~URZ, `(.L_x_20) ;  /* 0x0000dd127f007947 */ /* 0x000fea000b800000 */
[----:B------:R2:W3:Y:S02]  /*06a0*/  SHFL.IDX PT, R7, R4, R3, 0x1f ;  /* 0x00001f0304077589 */ /* 0x0004e400000e0000 */
.L_x_19:
[----:B------:R-:W-:Y:S05]  /*06b0*/  BSYNC B0 ;  /* 0x0000000000007941 */ /* 0x000fea0003800000 */
.L_x_18:
[----:B------:R-:W-:Y:S01]  /*06c0*/  IABS R0, R11 ;  /* 0x0000000b00007213 */ /* 0x000fe20000000000 */
[----:B--23--:R-:W-:-:S04]  /*06d0*/  IMAD R4, R7, c[0x0][0x538], R12 ;  /* 0x00014e0007047a24 */ /* 0x00cfc800078e020c */
[----:B------:R-:W-:Y:S01]  /*06e0*/  IMAD.MOV.U32 R5, RZ, RZ, R0 ;  /* 0x000000ffff057224 */ /* 0x000fe200078e0000 */
[----:B------:R-:W-:Y:S01]  /*06f0*/  IABS R0, R10 ;  /* 0x0000000a00007213 */ /* 0x000fe20000000000 */
[----:B------:R2:W-:Y:S01]  /*0700*/  STL [R1+0x50], R4 ;  /* 0x0000500401007387 */ /* 0x0005e20000100800 */
[----:B------:R-:W-:Y:S01]  /*0710*/  IADD3 R12, -R4, UR4, RZ ;  /* 0x00000004040c7c10 */ /* 0x000fe2000fffe1ff */
[----:B------:R-:W3:Y:S02]  /*0720*/  I2F.RP R2, R5 ;  /* 0x0000000500027306 */ /* 0x000ee40000209400 */
[----:B------:R-:W-:Y:S01]  /*0730*/  IMAD.MOV.U32 R7, RZ, RZ, R0 ;  /* 0x000000ffff077224 */ /* 0x000fe200078e0000 */
[----:B-1----:R-:W-:Y:S02]  /*0740*/  IABS R6, R12 ;  /* 0x0000000c00067213 */ /* 0x002fe40000000000 */
[----:B------:R-:W-:-:S03]  /*0750*/  IABS R0, R11 ;  /* 0x0000000b00007213 */ /* 0x000fc60000000000 */
[----:B------:R-:W-:Y:S01]  /*0760*/  I2F.RP R8, R7 ;  /* 0x0000000700087306 */ /* 0x000fe20000209400 */
[----:B------:R-:W-:-:S07]  /*0770*/  IADD3 R0, RZ, -R0, RZ ;  /* 0x80000000ff007210 */ /* 0x000fce0007ffe0ff */
[----:B---3--:R-:W1:Y:S02]  /*0780*/  MUFU.RCP R2, R2 ;  /* 0x0000000200027308 */ /* 0x008e640000001000 */
[----:B-1----:R-:W-:-:S06]  /*0790*/  IADD3 R2, R2, 0xffffffe, RZ ;  /* 0x0ffffffe02027810 */ /* 0x002fcc0007ffe0ff */
[----:B------:R-:W1:Y:S02]  /*07a0*/  F2I.FTZ.U32.TRUNC.NTZ R3, R2 ;  /* 0x0000000200037305 */ /* 0x000e64000021f000 */
[----:B-1----:R-:W-:-:S04]  /*07b0*/  IMAD.MOV R2, RZ, RZ, -R3 ;  /* 0x000000ffff027224 */ /* 0x002fc800078e0a03 */
[----:B--2---:R-:W-:Y:S02]  /*07c0*/  IMAD R4, R2, R5, RZ ;  /* 0x0000000502047224 */ /* 0x004fe400078e02ff */
[----:B------:R-:W-:-:S04]  /*07d0*/  IMAD.MOV.U32 R2, RZ, RZ, RZ ;  /* 0x000000ffff027224 */ /* 0x000fc800078e00ff */
[----:B------:R-:W-:-:S04]  /*07e0*/  IMAD.HI.U32 R2, R3, R4, R2 ;  /* 0x0000000403027227 */ /* 0x000fc800078e0002 */
[----:B------:R-:W-:-:S04]  /*07f0*/  IMAD.MOV.U32 R3, RZ, RZ, R6 ;  /* 0x000000ffff037224 */ /* 0x000fc800078e0006 */
[----:B------:R-:W-:-:S04]  /*0800*/  IMAD.HI.U32 R2, R2, R3, RZ ;  /* 0x0000000302027227 */ /* 0x000fc800078e00ff */
[----:B------:R-:W-:Y:S02]  /*0810*/  IMAD R0, R2, R0, R3 ;  /* 0x0000000002007224 */ /* 0x000fe400078e0203 */
[----:B------:R-:W1:Y:S03]  /*0820*/  MUFU.RCP R3, R8 ;  /* 0x0000000800037308 */ /* 0x000e660000001000 */
[----:B------:R-:W-:-:S13]  /*0830*/  ISETP.GT.U32.AND P0, PT, R5, R0, PT ;  /* 0x000000000500720c */ /* 0x000fda0003f04070 */
[----:B------:R-:W-:Y:S01]  /*0840*/  @!P0 IMAD.IADD R0, R0, 0x1, -R5 ;  /* 0x0000000100008824 */ /* 0x000fe200078e0a05 */
[----:B-1----:R-:W-:Y:S02]  /*0850*/  IADD3 R3, R3, 0xffffffe, RZ ;  /* 0x0ffffffe03037810 */ /* 0x002fe40007ffe0ff */
[----:B------:R-:W-:Y:S02]  /*0860*/  @!P0 IADD3 R2, R2, 0x1, RZ ;  /* 0x0000000102028810 */ /* 0x000fe40007ffe0ff */
[----:B------:R-:W-:Y:S02]  /*0870*/  ISETP.GE.U32.AND P2, PT, R0, R5, PT ;  /* 0x000000050000720c */ /* 0x000fe40003f46070 */
[----:B------:R-:W1:Y:S01]  /*0880*/  F2I.FTZ.U32.TRUNC.NTZ R3, R3 ;  /* 0x0000000300037305 */ /* 0x000e62000021f000 */
[----:B------:R-:W-:Y:S02]  /*0890*/  LOP3.LUT R0, R12, R11, RZ, 0x3c, !PT ;  /* 0x0000000b0c007212 */ /* 0x000fe400078e3cff */
[----:B------:R-:W-:-:S02]  /*08a0*/  ISETP.NE.AND P0, PT, R11, RZ, PT ;  /* 0x000000ff0b00720c */ /* 0x000fc40003f05270 */
[----:B------:R-:W-:-:S06]  /*08b0*/  ISETP.GE.AND P1, PT, R0, RZ, PT ;  /* 0x000000ff0000720c */ /* 0x000fcc0003f26270 */
[----:B------:R-:W-:Y:S02]  /*08c0*/  @P2 IADD3 R2, R2, 0x1, RZ ;  /* 0x0000000102022810 */ /* 0x000fe40007ffe0ff */
[----:B-1----:R-:W-:-:S03]  /*08d0*/  IADD3 R0, RZ, -R3, RZ ;  /* 0x80000003ff007210 */ /* 0x002fc60007ffe0ff */
[----:B------:R-:W-:Y:S01]  /*08e0*/  IMAD.MOV.U32 R4, RZ, RZ, R2 ;  /* 0x000000ffff047224 */ /* 0x000fe200078e0002 */
[----:B------:R-:W-:-:S03]  /*08f0*/  MOV R2, RZ ;  /* 0x000000ff00027202 */ /* 0x000fc60000000f00 */
[----:B------:R-:W-:Y:S01]  /*0900*/  @!P1 IMAD.MOV R4, RZ, RZ, -R4 ;  /* 0x000000ffff049224 */ /* 0x000fe200078e0a04 */
[----:B------:R-:W-:Y:S01]  /*0910*/  @!P0 LOP3.LUT R4, RZ, R11, RZ, 0x33, !PT ;  /* 0x0000000bff048212 */ /* 0x000fe200078e33ff */
[----:B------:R-:W-:Y:S01]  /*0920*/  IMAD.MOV.U32 R5, RZ, RZ, R0 ;  /* 0x000000ffff057224 */ /* 0x000fe200078e0000 */
[----:B------:R-:W-:Y:S02]  /*0930*/  IABS R0, R10 ;  /* 0x0000000a00007213 */ /* 0x000fe40000000000 */
[----:B------:R-:W-:Y:S01]  /*0940*/  IABS R8, R4 ;  /* 0x0000000400087213 */ /* 0x000fe20000000000 */
[----:B------:R-:W-:Y:S02]  /*0950*/  IMAD R5, R5, R7, RZ ;  /* 0x0000000705057224 */ /* 0x000fe400078e02ff */
[----:B------:R-:W-:Y:S02]  /*0960*/  IMAD.MOV R6, RZ, RZ, -R0 ;  /* 0x000000ffff067224 */ /* 0x000fe400078e0a00 */
[----:B------:R-:W-:-:S04]  /*0970*/  IMAD.HI.U32 R0, R3, R5, R2 ;  /* 0x0000000503007227 */ /* 0x000fc800078e0002 */
[----:B------:R-:W-:Y:S02]  /*0980*/  IMAD.MOV.U32 R2, RZ, RZ, R8 ;  /* 0x000000ffff027224 */ /* 0x000fe400078e0008 */
[----:B------:R-:W-:Y:S02]  /*0990*/  IMAD.MOV.U32 R3, RZ, RZ, R6 ;  /* 0x000000ffff037224 */ /* 0x000fe400078e0006 */
[----:B------:R-:W-:-:S04]  /*09a0*/  IMAD.HI.U32 R0, R0, R2, RZ ;  /* 0x0000000200007227 */ /* 0x000fc800078e00ff */
[----:B------:R-:W-:Y:S02]  /*09b0*/  IMAD R2, R0, R3, R2 ;  /* 0x0000000300027224 */ /* 0x000fe400078e0202 */
[----:B------:R-:W-:-:S03]  /*09c0*/  IMAD R3, R4, R11, RZ ;  /* 0x0000000b04037224 */ /* 0x000fc600078e02ff */
[----:B------:R-:W-:Y:S02]  /*09d0*/  ISETP.GT.U32.AND P0, PT, R7, R2, PT ;  /* 0x000000020700720c */ /* 0x000fe40003f04070 */
[----:B------:R-:W-:-:S11]  /*09e0*/  IADD3 R3, R12, -R3, RZ ;  /* 0x800000030c037210 */ /* 0x000fd60007ffe0ff */
[----:B------:R-:W-:Y:S01]  /*09f0*/  @!P0 IMAD.IADD R2, R2, 0x1, -R7 ;  /* 0x0000000102028824 */ /* 0x000fe200078e0a07 */
[----:B------:R-:W-:Y:S02]  /*0a00*/  @!P0 IADD3 R0, R0, 0x1, RZ ;  /* 0x0000000100008810 */ /* 0x000fe40007ffe0ff */
[----:B------:R-:W-:Y:S02]  /*0a10*/  ISETP.NE.AND P0, PT, R10, RZ, PT ;  /* 0x000000ff0a00720c */ /* 0x000fe40003f05270 */
[----:B------:R-:W-:Y:S02]  /*0a20*/  ISETP.GE.U32.AND P2, PT, R2, R7, PT ;  /* 0x000000070200720c */ /* 0x000fe40003f46070 */
[----:B------:R-:W-:-:S04]  /*0a30*/  LOP3.LUT R2, R4, R10, RZ, 0x3c, !PT ;  /* 0x0000000a04027212 */ /* 0x000fc800078e3cff */
[----:B------:R-:W-:-:S07]  /*0a40*/  ISETP.GE.AND P1, PT, R2, RZ, PT ;  /* 0x000000ff0200720c */ /* 0x000fce0003f26270 */
[----:B------:R-:W-:-:S06]  /*0a50*/  @P2 IADD3 R0, R0, 0x1, RZ ;  /* 0x0000000100002810 */ /* 0x000fcc0007ffe0ff */
[----:B------:R-:W-:Y:S02]  /*0a60*/  @!P1 IADD3 R0, -R0, RZ, RZ ;  /* 0x000000ff00009210 */ /* 0x000fe40007ffe1ff */
[----:B------:R-:W-:-:S05]  /*0a70*/  @!P0 LOP3.LUT R0, RZ, R10, RZ, 0x33, !PT ;  /* 0x0000000aff008212 */ /* 0x000fca00078e33ff */
[--C-:B------:R-:W-:Y:S02]  /*0a80*/  IMAD.MOV R2, RZ, RZ, -R0.reuse ;  /* 0x000000ffff027224 */ /* 0x100fe400078e0a00 */
[C---:B------:R-:W-:Y:S02]  /*0a90*/  IMAD R0, R10.reuse, 0x1000000, R0 ;  /* 0x010000000a007824 */ /* 0x040fe400078e0200 */
[----:B------:R-:W-:Y:S02]  /*0aa0*/  IMAD R2, R10, R2, R4 ;  /* 0x000000020a027224 */ /* 0x000fe400078e0204 */
[----:B------:R-:W-:Y:S02]  /*0ab0*/  IMAD.IADD R4, R13, 0x1, R9 ;  /* 0x000000010d047824 */ /* 0x000fe400078e0209 */
[----:B------:R-:W-:-:S03]  /*0ac0*/  IMAD R0, R2, 0x10000, R0 ;  /* 0x0001000002007824 */ /* 0x000fc600078e0200 */
[----:B------:R1:W-:Y:S04]  /*0ad0*/  STL [R1+0x5c], R4 ;  /* 0x00005c0401007387 */ /* 0x0003e80000100800 */
[----:B------:R1:W-:Y:S04]  /*0ae0*/  STL [R1+0x58], R0 ;  /* 0x0000580001007387 */ /* 0x0003e80000100800 */
[----:B------:R1:W-:Y:S01]  /*0af0*/  STL [R1+0x54], R3 ;  /* 0x0000540301007387 */ /* 0x0003e20000100800 */
[----:B------:R-:W-:Y:S05]  /*0b00*/  BRA `(.L_x_21) ;  /* 0x0000006000007947 */ /* 0x000fea0003800000 */
.L_x_12:
[----:B------:R-:W-:Y:S01]  /*0b10*/  MOV R0, UR4 ;  /* 0x0000000400007c02 */ /* 0x000fe20008000f00 */
[----:B------:R-:W-:Y:S04]  /*0b20*/  STL [R1+0x54], RZ ;  /* 0x000054ff01007387 */ /* 0x000fe80000100800 */
[----:B------:R-:W-:Y:S04]  /*0b30*/  STL [R1+0x58], RZ ;  /* 0x000058ff01007387 */ /* 0x000fe80000100800 */
[----:B------:R1:W-:Y:S02]  /*0b40*/  STL [R1+0x50], R0 ;  /* 0x0000500001007387 */ /* 0x0003e40000100800 */
[----:B-1----:R-:W-:-:S05]  /*0b50*/  MOV R0, c[0x0][0x53c] ;  /* 0x00014f0000007a02 */ /* 0x002fca0000000f00 */
[----:B------:R1:W-:Y:S02]  /*0b60*/  STL [R1+0x5c], R0 ;  /* 0x00005c0001007387 */ /* 0x0003e40000100800 */
.L_x_21:
[----:B-1----:R-:W2:Y:S04]  /*0b70*/  LDL R4, [R1+0x50] ;  /* 0x0000500001047983 */ /* 0x002ea80000100800 */
[----:B------:R-:W2:Y:S04]  /*0b80*/  LDL R5, [R1+0x54] ;  /* 0x0000540001057983 */ /* 0x000ea80000100800 */
[----:B------:R-:W2:Y:S04]  /*0b90*/  LDL R6, [R1+0x58] ;  /* 0x0000580001067983 */ /* 0x000ea80000100800 */
[----:B------:R-:W2:Y:S01]  /*0ba0*/  LDL R7, [R1+0x5c] ;  /* 0x00005c0001077983 */ /* 0x000ea20000100800 */
[----:B------:R-:W-:Y:S01]  /*0bb0*/  ISETP.NE.AND P0, PT, R14, RZ, PT ;  /* 0x000000ff0e00720c */ /* 0x000fe20003f05270 */
[----:B------:R-:W-:-:S12]  /*0bc0*/  WARPSYNC 0xffffffff ;  /* 0xffffffff00007948 */ /* 0x000fd80003800000 */
[----:B--2---:R1:W-:Y:S04]  /*0bd0*/  @!P0 STS.128 [0x1a080], R4 ;  /* 0x01a08004ff008388 */ /* 0x0043e80000000c00 */
[----:B------:R-:W-:Y:S06]  /*0be0*/  BAR.ARV 0x5, 0x100 ;  /* 0x0144000000007b1d */ /* 0x000fec0000002000 */
.L_x_10:
[----:B------:R-:W2:Y:S02]  /*0bf0*/  LDL R0, [R1+0x5c] ;  /* 0x00005c0001007983 */ /* 0x000ea40000100800 */
[----:B--2---:R-:W-:-:S13]  /*0c00*/  ISETP.GE.AND P0, PT, R0, c[0x0][0x53c], PT ;  /* 0x00014f0000007a0c */ /* 0x004fda0003f06270 */
[----:B------:R-:W-:Y:S05]  /*0c10*/  @P0 EXIT ;  /* 0x000000000000094d */ /* 0x000fea0003800000 */
[----:B------:R-:W2:Y:S02]  /*0c20*/  S2R R17, SR_TID.X ;  /* 0x0000000000117919 */ /* 0x000ea40000002100 */
[----:B--2---:R-:W-:-:S04]  /*0c30*/  SHF.R.S32.HI R9, RZ, 0x1f, R17 ;  /* 0x0000001fff097819 */ /* 0x004fc80000011411 */
[CC--:B------:R-:W-:Y:S02]  /*0c40*/  LEA.HI R2, R9.reuse, R17.reuse, RZ, 0x4 ;  /* 0x0000001109027211 */ /* 0x0c0fe400078f20ff */
[CC--:B------:R-:W-:Y:S02]  /*0c50*/  LEA.HI R14, R9.reuse, R17.reuse, RZ, 0x2 ;  /* 0x00000011090e7211 */ /* 0x0c0fe400078f10ff */
[----:B------:R-:W-:Y:S02]  /*0c60*/  SHF.R.S32.HI R3, RZ, 0x4, R2 ;  /* 0x00000004ff037819 */ /* 0x000fe40000011402 */
[----:B------:R-:W-:Y:S02]  /*0c70*/  LEA.HI R10, R9, R17, RZ, 0x3 ;  /* 0x00000011090a7211 */ /* 0x000fe400078f18ff */
[----:B------:R-:W-:Y:S02]  /*0c80*/  LEA.HI R0, R2, R3, RZ, 0x1 ;  /* 0x0000000302007211 */ /* 0x000fe400078f08ff */
[----:B-1----:R-:W-:-:S02]  /*0c90*/  SHF.R.S32.HI R6, RZ, 0x2, R14 ;  /* 0x00000002ff067819 */ /* 0x002fc4000001140e */
[----:B------:R-:W-:Y:S02]  /*0ca0*/  LOP3.LUT R0, R0, 0xfffffffe, RZ, 0xc0, !PT ;  /* 0xfffffffe00007812 */ /* 0x000fe400078ec0ff */
[----:B------:R-:W-:Y:S02]  /*0cb0*/  SHF.R.S32.HI R4, RZ, 0x3, R10 ;  /* 0x00000003ff047819 */ /* 0x000fe4000001140a */
[----:B------:R-:W-:Y:S01]  /*0cc0*/  LEA.HI R8, R9, R17, RZ, 0x5 ;  /* 0x0000001109087211 */ /* 0x000fe200078f28ff */
[----:B------:R-:W-:Y:S01]  /*0cd0*/  IMAD.IADD R13, R3, 0x1, -R0 ;  /* 0x00000001030d7824 */ /* 0x000fe200078e0a00 */
[----:B------:R-:W-:Y:S01]  /*0ce0*/  LOP3.LUT R0, R2, 0xfffffff0, RZ, 0xc0, !PT ;  /* 0xfffffff002007812 */ /* 0x000fe200078ec0ff */
[----:B------:R-:W-:Y:S01]  /*0cf0*/  IMAD.SHL.U32 R4, R4, 0x40, RZ ;  /* 0x0000004004047824 */ /* 0x000fe200078e00ff */
[----:B------:R-:W-:Y:S02]  /*0d00*/  SHF.R.S32.HI R2, RZ, 0x1f, R14 ;  /* 0x0000001fff027819 */ /* 0x000fe4000001140e */
[----:B------:R-:W-:Y:S01]  /*0d10*/  LOP3.LUT R3, R10, 0xfffffff8, RZ, 0xc0, !PT ;  /* 0xfffffff80a037812 */ /* 0x000fe200078ec0ff */
[----:B------:R-:W-:Y:S01]  /*0d20*/  IMAD.IADD R0, R17, 0x1, -R0 ;  /* 0x0000000111007824 */ /* 0x000fe200078e0a00 */
[----:B------:R-:W-:-:S02]  /*0d30*/  LEA.HI R2, R2, R6, RZ, 0x3 ;  /* 0x0000000602027211 */ /* 0x000fc400078f18ff */
[----:B------:R-:W-:Y:S01]  /*0d40*/  SHF.R.S32.HI R242, RZ, 0x5, R8 ;  /* 0x00000005fff27819 */ /* 0x000fe20000011408 */
[----:B------:R-:W-:Y:S01]  /*0d50*/  IMAD.IADD R7, R17, 0x1, -R3 ;  /* 0x0000000111077824 */ /* 0x000fe200078e0a03 */
[----:B------:R-:W-:Y:S02]  /*0d60*/  SHF.R.S32.HI R5, RZ, 0x1f, R0 ;  /* 0x0000001fff057819 */ /* 0x000fe40000011400 */
[----:B------:R-:W-:Y:S01]  /*0d70*/  LOP3.LUT R3, R2, 0xfffffff8, RZ, 0xc0, !PT ;  /* 0xfffffff802037812 */ /* 0x000fe200078ec0ff */
[C---:B------:R-:W-:Y:S01]  /*0d80*/  IMAD.SHL.U32 R20, R7.reuse, 0x8, RZ ;  /* 0x0000000807147824 */ /* 0x040fe200078e00ff */
[----:B------:R-:W-:Y:S01]  /*0d90*/  LOP3.LUT R2, R4, 0x1c0, RZ, 0xc0, !PT ;  /* 0x000001c004027812 */ /* 0x000fe200078ec0ff */
[----:B------:R-:W-:Y:S01]  /*0da0*/  IMAD.SHL.U32 R4, R7, 0x40, RZ ;  /* 0x0000004007047824 */ /* 0x000fe200078e00ff */
[----:B------:R-:W-:Y:S01]  /*0db0*/  LEA.HI R11, R5, R0, RZ, 0x3 ;  /* 0x00000000050b7211 */ /* 0x000fe200078f18ff */
[----:B------:R-:W-:Y:S01]  /*0dc0*/  IMAD.IADD R6, R6, 0x1, -R3 ;  /* 0x0000000106067824 */ /* 0x000fe200078e0a03 */
[----:B------:R-:W-:-:S02]  /*0dd0*/  SHF.R.U32.HI R5, RZ, 0x3, R2 ;  /* 0x00000003ff057819 */ /* 0x000fc40000011602 */
[----:B------:R-:W-:Y:S02]  /*0de0*/  LOP3.LUT R3, R2, 0x38, R20, 0xf8, !PT ;  /* 0x0000003802037812 */ /* 0x000fe400078ef814 */
[----:B------:R-:W-:Y:S02]  /*0df0*/  LOP3.LUT R2, R11, 0xfffffff8, RZ, 0xc0, !PT ;  /* 0xfffffff80b027812 */ /* 0x000fe400078ec0ff */
[----:B------:R-:W-:Y:S02]  /*0e00*/  LOP3.LUT R7, R3, R5, RZ, 0x3c, !PT ;  /* 0x0000000503077212 */ /* 0x000fe400078e3cff */
[----:B------:R-:W-:Y:S01]  /*0e10*/  SHF.R.S32.HI R3, RZ, 0x1f, R8 ;  /* 0x0000001fff037819 */ /* 0x000fe20000011408 */
[----:B------:R-:W-:Y:S01]  /*0e20*/  IMAD.IADD R5, R0, 0x1, -R2 ;  /* 0x0000000100057824 */ /* 0x000fe200078e0a02 */
[----:B------:R-:W-:Y:S02]  /*0e30*/  LOP3.LUT R2, R8, 0xffffffe0, RZ, 0xc0, !PT ;  /* 0xffffffe008027812 */ /* 0x000fe400078ec0ff */
[----:B------:R-:W-:-:S02]  /*0e40*/  LOP3.LUT R0, R4, 0x1c0, RZ, 0xc0, !PT ;  /* 0x000001c004007812 */ /* 0x000fc400078ec0ff */
[----:B------:R-:W-:Y:S01]  /*0e50*/  LEA.HI R8, R9, R17, RZ, 0x6 ;  /* 0x0000001109087211 */ /* 0x000fe200078f30ff */
[----:B------:R-:W-:Y:S01]  /*0e60*/  IMAD.IADD R16, R17, 0x1, -R2 ;  /* 0x0000000111107824 */ /* 0x000fe200078e0a02 */
[----:B------:R-:W-:Y:S02]  /*0e70*/  LOP3.LUT R4, R0, 0x8, R10, 0xf8, !PT ;  /* 0x0000000800047812 */ /* 0x000fe400078ef80a */
[----:B------:R-:W-:Y:S02]  /*0e80*/  SHF.R.U32.HI R2, RZ, 0x3, R0 ;  /* 0x00000003ff027819 */ /* 0x000fe40000011600 */
[----:B------:R-:W-:Y:S02]  /*0e90*/  LEA.HI R0, R3, R242, RZ, 0x3 ;  /* 0x000000f203007211 */ /* 0x000fe400078f18ff */
[----:B------:R-:W-:Y:S02]  /*0ea0*/  SHF.R.S32.HI R9, RZ, 0x1f, R16 ;  /* 0x0000001fff097819 */ /* 0x000fe40000011410 */
[----:B------:R-:W-:Y:S01]  /*0eb0*/  LOP3.LUT R12, R4, R2, RZ, 0x3c, !PT ;  /* 0x00000002040c7212 */ /* 0x000fe200078e3cff */
[----:B------:R-:W-:Y:S01]  /*0ec0*/  IMAD.SHL.U32 R2, R8, 0x8, RZ ;  /* 0x0000000808027824 */ /* 0x000fe200078e00ff */
[----:B------:R-:W-:-:S02]  /*0ed0*/  LOP3.LUT R0, R0, 0xffffff8, RZ, 0xc0, !PT ;  /* 0x0ffffff800007812 */ /* 0x000fc400078ec0ff */
[----:B------:R-:W-:Y:S02]  /*0ee0*/  LEA.HI R9, R9, R16, RZ, 0x2 ;  /* 0x0000001009097211 */ /* 0x000fe400078f10ff */
[----:B------:R-:W-:Y:S02]  /*0ef0*/  LOP3.LUT R3, R6, 0x1, RZ, 0xc0, !PT ;  /* 0x0000000106037812 */ /* 0x000fe400078ec0ff */
[----:B------:R-:W-:Y:S01]  /*0f00*/  LOP3.LUT R248, R7, 0x7ffffe00, R2, 0xf8, !PT ;  /* 0x7ffffe0007f87812 */ /* 0x000fe200078ef802 */
[----:B------:R-:W-:Y:S01]  /*0f10*/  IMAD.IADD R2, R242, 0x1, -R0 ;  /* 0x00000001f2027824 */ /* 0x000fe200078e0a00 */
[----:B------:R-:W-:Y:S02]  /*0f20*/  SHF.R.S32.HI R0, RZ, 0x2, R9 ;  /* 0x00000002ff007819 */ /* 0x000fe40000011409 */
[----:B------:R-:W-:Y:S01]  /*0f30*/  ISETP.NE.U32.AND P4, PT, R3, 0x1, PT ;  /* 0x000000010300780c */ /* 0x000fe20003f85070 */
[C---:B------:R-:W-:Y:S01]  /*0f40*/  IMAD.SHL.U32 R3, R5.reuse, 0x40, RZ ;  /* 0x0000004005037824 */ /* 0x040fe200078e00ff */
[----:B------:R-:W-:Y:S01]  /*0f50*/  LOP3.LUT R4, R14, 0xfffffffc, RZ, 0xc0, !PT ;  /* 0xfffffffc0e047812 */ /* 0x000fe200078ec0ff */
[----:B------:R-:W-:Y:S01]  /*0f60*/  IMAD R15, R2, 0x10, R0 ;  /* 0x00000010020f7824 */ /* 0x000fe200078e0200 */
[----:B------:R-:W-:Y:S01]  /*0f70*/  LOP3.LUT P3, RZ, R5, 0x2, RZ, 0xc0, !PT ;  /* 0x0000000205ff7812 */ /* 0x000fe2000786c0ff */
[----:B------:R-:W-:Y:S01]  /*0f80*/  IMAD.SHL.U32 R2, R13, 0x8, RZ ;  /* 0x000000080d027824 */ /* 0x000fe200078e00ff */
[----:B------:R-:W-:Y:S01]  /*0f90*/  LOP3.LUT R0, R3, 0x1c0, RZ, 0xc0, !PT ;  /* 0x000001c003007812 */ /* 0x000fe200078ec0ff */
[----:B------:R-:W-:Y:S01]  /*0fa0*/  IMAD.IADD R3, R17, 0x1, -R4 ;  /* 0x0000000111037824 */ /* 0x000fe200078e0a04 */
[----:B------:R-:W-:Y:S01]  /*0fb0*/  LOP3.LUT P0, RZ, R5, 0x4, RZ, 0xc0, !PT ;  /* 0x0000000405ff7812 */ /* 0x000fe2000780c0ff */
[----:B------:R-:W-:Y:S01]  /*0fc0*/  IMAD.SHL.U32 R4, R6, 0x40, RZ ;  /* 0x0000004006047824 */ /* 0x000fe200078e00ff */
[----:B------:R-:W-:Y:S01]  /*0fd0*/  LOP3.LUT R5, R0, 0x8, R2, 0xf8, !PT ;  /* 0x0000000800057812 */ /* 0x000fe200078ef802 */
[----:B------:R-:W-:Y:S01]  /*0fe0*/  IMAD.MOV.U32 R14, RZ, RZ, 0x20 ;  /* 0x00000020ff0e7424 */ /* 0x000fe200078e00ff */
[----:B------:R-:W-:Y:S01]  /*0ff0*/  SHF.R.U32.HI R2, RZ, 0x3, R0 ;  /* 0x00000003ff027819 */ /* 0x000fe20000011600 */
[----:B------:R-:W-:Y:S01]  /*1000*/  STL [R1+0xa0], R15 ;  /* 0x0000a00f01007387 */ /* 0x000fe20000100800 */
[----:B------:R-:W-:Y:S01]  /*1010*/  LEA.HI R0, R3, R3, RZ, 0x1 ;  /* 0x0000000303007211 */ /* 0x000fe200078f08ff */
[----:B------:R-:W-:Y:S01]  /*1020*/  IMAD.SHL.U32 R248, R248, 0x2, RZ ;  /* 0x00000002f8f87824 */ /* 0x000fe200078e00ff */
[----:B------:R-:W-:Y:S01]  /*1030*/  LOP3.LUT R7, R5, R2, RZ, 0x3c, !PT ;  /* 0x0000000205077212 */ /* 0x000fe200078e3cff */
[----:B------:R-:W-:Y:S01]  /*1040*/  IMAD R5, R242, 0x200, R3 ;  /* 0x00000200f2057824 */ /* 0x000fe200078e0203 */
[----:B------:R-:W-:-:S02]  /*1050*/  LOP3.LUT R2, R4, 0x1c0, RZ, 0xc0, !PT ;  /* 0x000001c004027812 */ /* 0x000fc400078ec0ff */
[----:B------:R-:W-:Y:S01]  /*1060*/  R2P PR, R6, 0x6 ;  /* 0x0000000606007804 */ /* 0x000fe20000000000 */
[----:B------:R-:W-:Y:S01]  /*1070*/  IMAD.MOV.U32 R6, RZ, RZ, 0x10 ;  /* 0x00000010ff067424 */ /* 0x000fe200078e00ff */
[----:B------:R-:W-:Y:S02]  /*1080*/  LOP3.LUT R0, R0, 0x1ffffffe, RZ, 0xc0, !PT ;  /* 0x1ffffffe00007812 */ /* 0x000fe400078ec0ff */
[----:B------:R-:W-:Y:S02]  /*1090*/  LEA.HI R2, R2, R2, RZ, 0x1d ;  /* 0x0000000202027211 */ /* 0x000fe400078fe8ff */
[----:B------:R-:W-:Y:S01]  /*10a0*/  IADD3 R18, R20, 0x40, RZ ;  /* 0x0000004014127810 */ /* 0x000fe20007ffe0ff */
[----:B------:R-:W-:Y:S01]  /*10b0*/  IMAD.IADD R10, R3, 0x1, -R0 ;  /* 0x00000001030a7824 */ /* 0x000fe200078e0a00 */
[----:B------:R-:W-:Y:S01]  /*10c0*/  SHF.R.S32.HI R21, RZ, 0x1f, R20 ;  /* 0x0000001fff157819 */ /* 0x000fe20000011414 */
[----:B------:R-:W-:Y:S01]  /*10d0*/  IMAD.U32 R8, R5, 0x2, R2 ;  /* 0x0000000205087824 */ /* 0x000fe200078e0002 */
[----:B------:R-:W-:Y:S01]  /*10e0*/  SEL R4, R6, 0xfffffff0, !P3 ;  /* 0xfffffff006047807 */ /* 0x000fe20005800000 */
[----:B------:R-:W-:Y:S01]  /*10f0*/  IMAD.SHL.U32 R6, R11, 0x40, RZ ;  /* 0x000000400b067824 */ /* 0x000fe200078e00ff */
[----:B------:R-:W-:Y:S01]  /*1100*/  SEL R3, R14, 0xffffffe0, !P0 ;  /* 0xffffffe00e037807 */ /* 0x000fe20004000000 */
[----:B------:R-:W-:Y:S01]  /*1110*/  STL.64 [R1+0x30], R20 ;  /* 0x0000301401007387 */ /* 0x000fe20000100a00 */
[----:B------:R-:W-:Y:S01]  /*1120*/  IADD3 R17, R20, 0x80, RZ ;  /* 0x0000008014117810 */ /* 0x000fe20007ffe0ff */
[----:B------:R-:W-:Y:S01]  /*1130*/  IMAD R0, R13, 0x200, R12 ;  /* 0x000002000d007824 */ /* 0x000fe200078e020c */
[----:B------:R-:W-:Y:S01]  /*1140*/  LOP3.LUT R2, R9, 0x7ffffffc, RZ, 0xc0, !PT ;  /* 0x7ffffffc09027812 */ /* 0x000fe200078ec0ff */
[----:B------:R-:W-:Y:S01]  /*1150*/  STL [R1+0x38], R18 ;  /* 0x0000381201007387 */ /* 0x000fe20000100800 */
[----:B------:R-:W-:Y:S01]  /*1160*/  SHF.R.S32.HI R9, RZ, 0x1f, R18 ;  /* 0x0000001fff097819 */ /* 0x000fe20000011412 */
[----:B------:R-:W-:Y:S01]  /*1170*/  IMAD.IADD R4, R4, 0x1, R3 ;  /* 0x0000000104047824 */ /* 0x000fe200078e0203 */
[----:B------:R-:W-:Y:S01]  /*1180*/  IADD3 R5, R20, 0xc0, RZ ;  /* 0x000000c014057810 */ /* 0x000fe20007ffe0ff */
[----:B------:R-:W-:Y:S01]  /*1190*/  STL [R1+0x3c], R17 ;  /* 0x00003c1101007387 */ /* 0x000fe20000100800 */
[----:B------:R-:W-:Y:S01]  /*11a0*/  LOP3.LUT R3, R7, 0x7ffffe00, R6, 0xf8, !PT ;  /* 0x7ffffe0007037812 */ /* 0x000fe200078ef806 */
[----:B------:R-:W-:Y:S01]  /*11b0*/  IMAD.IADD R2, R16, 0x1, -R2 ;  /* 0x0000000110027824 */ /* 0x000fe200078e0a02 */
[----:B------:R-:W-:Y:S01]  /*11c0*/  SHF.R.S32.HI R6, RZ, 0x1f, R17 ;  /* 0x0000001fff067819 */ /* 0x000fe20000011411 */
[----:B------:R-:W-:Y:S01]  /*11d0*/  STL [R1+0x70], R9 ;  /* 0x0000700901007387 */ /* 0x000fe20000100800 */
[----:B------:R-:W-:Y:S01]  /*11e0*/  IMAD.MOV.U32 R7, RZ, RZ, 0x40 ;  /* 0x00000040ff077424 */ /* 0x000fe200078e00ff */
[----:B------:R-:W-:Y:S01]  /*11f0*/  LEA R11, R8, 0x80, 0x1 ;  /* 0x00000080080b7811 */ /* 0x000fe200078e08ff */
[----:B------:R-:W-:Y:S01]  /*1200*/  IMAD.SHL.U32 R8, R2, 0x2, RZ ;  /* 0x0000000202087824 */ /* 0x000fe200078e00ff */
[----:B------:R1:W-:Y:S01]  /*1210*/  STL [R1+0x40], R5 ;  /* 0x0000400501007387 */ /* 0x0003e20000100800 */
[----:B------:R-:W-:Y:S01]  /*1220*/  IMAD R2, R10, 0x8, R15 ;  /* 0x000000080a027824 */ /* 0x000fe200078e020f */
[----:B------:R-:W-:-:S02]  /*1230*/  LEA R134, R0, 0x14080, 0x1 ;  /* 0x0001408000867811 */ /* 0x000fc400078e08ff */
[----:B------:R2:W-:Y:S01]  /*1240*/  STL [R1+0x6c], R6 ;  /* 0x00006c0601007387 */ /* 0x0005e20000100800 */
[----:B------:R-:W-:Y:S02]  /*1250*/  SEL R0, R7, 0xffffffc0, !P0 ;  /* 0xffffffc007007807 */ /* 0x000fe40004000000 */
[----:B------:R-:W-:-:S05]  /*1260*/  LEA R236, R3, 0x4080, 0x1 ;  /* 0x0000408003ec7811 */ /* 0x000fca00078e08ff */
[--C-:B------:R-:W-:Y:S02]  /*1270*/  IMAD R242, R242, 0x800, R236.reuse ;  /* 0x00000800f2f27824 */ /* 0x100fe400078e02ec */
[----:B------:R-:W-:Y:S02]  /*1280*/  IMAD R241, R4, 0x2, R236 ;  /* 0x0000000204f17824 */ /* 0x000fe400078e02ec */
[----:B------:R-:W-:Y:S02]  /*1290*/  IMAD.IADD R237, R236, 0x1, R0 ;  /* 0x00000001eced7824 */ /* 0x000fe400078e0200 */
[----:B------:R-:W-:Y:S01]  /*12a0*/  IMAD.IADD R245, R0, 0x1, R242 ;  /* 0x0000000100f57824 */ /* 0x000fe200078e02f2 */
[----:B-1----:R-:W-:Y:S02]  /*12b0*/  SHF.R.S32.HI R5, RZ, 0x1f, R5 ;  /* 0x0000001fff057819 */ /* 0x002fe40000011405 */
[----:B--2---:R-:W-:-:S03]  /*12c0*/  SEL R6, R14, 0xffffffe0, !P1 ;  /* 0xffffffe00e067807 */ /* 0x004fc60004800000 */
[----:B------:R1:W-:Y:S04]  /*12d0*/  STL [R1+0x68], R5 ;  /* 0x0000680501007387 */ /* 0x0003e80000100800 */
[----:B------:R2:W-:Y:S01]  /*12e0*/  STL [R1+0x44], R8 ;  /* 0x0000440801007387 */ /* 0x0005e20000100800 */
[----:B------:R-:W-:-:S03]  /*12f0*/  IMAD.IADD R9, R11, 0x1, R6 ;  /* 0x000000010b097824 */ /* 0x000fc600078e0206 */
[----:B------:R-:W-:Y:S04]  /*1300*/  STL [R1+0x78], R11 ;  /* 0x0000780b01007387 */ /* 0x000fe80000100800 */
[----:B------:R3:W-:Y:S04]  /*1310*/  STL [R1+0xa4], R2 ;  /* 0x0000a40201007387 */ /* 0x0007e80000100800 */
[----:B------:R-:W-:Y:S01]  /*1320*/  STL [R1+0x84], R9 ;  /* 0x0000840901007387 */ /* 0x000fe20000100800 */
[----:B-1----:R-:W-:Y:S02]  /*1330*/  SEL R5, R7, 0xffffffc0, !P2 ;  /* 0xffffffc007057807 */ /* 0x002fe40005000000 */
[----:B--2---:R-:W-:-:S03]  /*1340*/  IADD3 R8, R11, -0x10, RZ ;  /* 0xfffffff00b087810 */ /* 0x004fc60007ffe0ff */
[C---:B------:R-:W-:Y:S01]  /*1350*/  IMAD.IADD R7, R11.reuse, 0x1, R5 ;  /* 0x000000010b077824 */ /* 0x040fe200078e0205 */
[----:B------:R-:W-:-:S04]  /*1360*/  @P4 IADD3 R8, R11, 0x10, RZ ;  /* 0x000000100b084810 */ /* 0x000fc80007ffe0ff */
[----:B------:R1:W-:Y:S01]  /*1370*/  STL [R1+0x94], R7 ;  /* 0x0000940701007387 */ /* 0x0003e20000100800 */
[--C-:B------:R-:W-:Y:S01]  /*1380*/  IMAD.IADD R3, R6, 0x1, R8.reuse ;  /* 0x0000000106037824 */ /* 0x100fe200078e0208 */
[----:B---3--:R-:W-:Y:S01]  /*1390*/  SEL R2, R14, 0xffffffe0, !P3 ;  /* 0xffffffe00e027807 */ /* 0x008fe20005800000 */
[----:B------:R-:W-:Y:S01]  /*13a0*/  IMAD.IADD R6, R5, 0x1, R8 ;  /* 0x0000000105067824 */ /* 0x000fe200078e0208 */
[----:B------:R2:W-:Y:S02]  /*13b0*/  STL [R1+0x7c], R8 ;  /* 0x00007c0801007387 */ /* 0x0005e40000100800 */
[--C-:B------:R-:W-:Y:S01]  /*13c0*/  IADD3 R239, R0, R236, R2.reuse ;  /* 0x000000ec00ef7210 */ /* 0x100fe20007ffe002 */
[----:B------:R-:W-:Y:S02]  /*13d0*/  IMAD.IADD R238, R236, 0x1, R2 ;  /* 0x00000001ecee7824 */ /* 0x000fe400078e0202 */
[----:B------:R-:W-:Y:S02]  /*13e0*/  IMAD.IADD R243, R2, 0x1, R242 ;  /* 0x0000000102f37824 */ /* 0x000fe400078e02f2 */
[----:B------:R-:W-:-:S02]  /*13f0*/  IMAD.IADD R2, R3, 0x1, R5 ;  /* 0x0000000103027824 */ /* 0x000fc400078e0205 */
[----:B------:R-:W-:Y:S02]  /*1400*/  IMAD.IADD R244, R0, 0x1, R243 ;  /* 0x0000000100f47824 */ /* 0x000fe400078e02f3 */
[----:B-1----:R-:W-:-:S05]  /*1410*/  IMAD.IADD R7, R9, 0x1, R5 ;  /* 0x0000000109077824 */ /* 0x002fca00078e0205 */
[----:B------:R2:W-:Y:S04]  /*1420*/  STL [R1+0x90], R7 ;  /* 0x0000900701007387 */ /* 0x0005e80000100800 */
[----:B------:R2:W-:Y:S04]  /*1430*/  STL [R1+0x8c], R6 ;  /* 0x00008c0601007387 */ /* 0x0005e80000100800 */
[----:B------:R2:W-:Y:S04]  /*1440*/  STL [R1+0x80], R3 ;  /* 0x0000800301007387 */ /* 0x0005e80000100800 */
[----:B------:R2:W-:Y:S02]  /*1450*/  STL [R1+0x88], R2 ;  /* 0x0000880201007387 */ /* 0x0005e40000100800 */
.L_x_92:
[----:B------:R-:W3:Y:S01]  /*1460*/  LDL R0, [R1+0x5c] ;  /* 0x00005c0001007983 */ /* 0x000ee20000100800 */
[----:B------:R-:W-:Y:S01]  /*1470*/  IMAD.MOV.U32 R12, RZ, RZ, 0x4 ;  /* 0x00000004ff0c7424 */ /* 0x000fe200078e00ff */
[----:B------:R-:W-:-:S02]  /*1480*/  ISETP.NE.U32.AND P0, PT, RZ, c[0x0][0x370], PT ;  /* 0x0000dc00ff007a0c */ /* 0x000fc40003f05070 */
[----:B------:R-:W4:Y:S02]  /*1490*/  LDL R10, [R1+0x58] ;  /* 0x00005800010a7983 */ /* 0x000f240000100800 */
[----:B------:R-:W-:Y:S01]  /*14a0*/  ISETP.NE.AND.EX P1, PT, RZ, c[0x0][0x374], PT, P0 ;  /* 0x0000dd00ff007a0c */ /* 0x000fe20003f25300 */
[----:B--23--:R-:W-:-:S05]  /*14b0*/  IMAD.WIDE R2, R0, R12, c[0x0][0x588] ;  /* 0x0001620000027625 */ /* 0x00cfca00078e020c */
[----:B------:R-:W2:Y:S01]  /*14c0*/  LDG.E R32, [R2.64] ;  /* 0x0000000602207981 */ /* 0x000ea2000c1e1900 */
[----:B------:R-:W-:Y:S01]  /*14d0*/  ISETP.NE.U32.AND P3, PT, RZ, c[0x0][0x360], PT ;  /* 0x0000d800ff007a0c */ /* 0x000fe20003f65070 */
[----:B------:R-:W-:Y:S01]  /*14e0*/  CS2R R8, SRZ ;  /* 0x0000000000087805 */ /* 0x000fe2000001ff00 */
[----:B------:R-:W-:Y:S02]  /*14f0*/  ISETP.NE.U32.AND P4, PT, RZ, c[0x0][0x348], PT ;  /* 0x0000d200ff007a0c */ /* 0x000fe40003f85070 */
[----:B------:R-:W-:Y:S02]  /*1500*/  ISETP.NE.AND.EX P3, PT, RZ, c[0x0][0x364], PT, P3 ;  /* 0x0000d900ff007a0c */ /* 0x000fe40003f65330 */
[----:B------:R-:W-:Y:S02]  /*1510*/  ISETP.NE.U32.AND P2, PT, RZ, c[0x0][0x350], PT ;  /* 0x0000d400ff007a0c */ /* 0x000fe40003f45070 */
[----:B------:R-:W-:Y:S02]  /*1520*/  ISETP.NE.AND.EX P4, PT, RZ, c[0x0][0x34c], PT, P4 ;  /* 0x0000d300ff007a0c */ /* 0x000fe40003f85340 */
[----:B------:R-:W-:Y:S01]  /*1530*/  ISETP.NE.AND.EX P5, PT, RZ, c[0x0][0x354], PT, P2 ;  /* 0x0000d500ff007a0c */ /* 0x000fe20003fa5320 */
[----:B------:R-:W-:Y:S01]  /*1540*/  IMAD.MOV.U32 R11, RZ, RZ, RZ ;  /* 0x000000ffff0b7224 */ /* 0x000fe200078e00ff */
[----:B--2---:R-:W-:Y:S01]  /*1550*/  SHF.R.S32.HI R31, RZ, 0x1f, R32 ;  /* 0x0000001fff1f7819 */ /* 0x004fe20000011420 */
[----:B------:R1:W-:Y:S01]  /*1560*/  STL [R1+0x48], R32 ;  /* 0x0000482001007387 */ /* 0x0003e20000100800 */
[----:B------:R-:W-:-:S02]  /*1570*/  @P1 LEA R2, P0, R32, c[0x0][0x370], 0x2 ;  /* 0x0000dc0020021a11 */ /* 0x000fc400078010ff */
[C---:B------:R-:W-:Y:S01]  /*1580*/  LEA R4, P2, R32.reuse, c[0x0][0x348], 0x2 ;  /* 0x0000d20020047a11 */ /* 0x040fe200078410ff */
[----:B------:R1:W-:Y:S01]  /*1590*/  STL [R1+0x64], R31 ;  /* 0x0000641f01007387 */ /* 0x0003e20000100800 */
[C---:B------:R-:W-:Y:S02]  /*15a0*/  @P1 LEA.HI.X R3, R32.reuse, c[0x0][0x374], R31, 0x2, P0 ;  /* 0x0000dd0020031a11 */ /* 0x040fe400000f141f */
[----:B------:R-:W-:-:S03]  /*15b0*/  @P3 LEA R6, P0, R32, c[0x0][0x360], 0x2 ;  /* 0x0000d80020063a11 */ /* 0x000fc600078010ff */
[----:B------:R2:W5:Y:S01]  /*15c0*/  @P1 LDG.E R8, [R2.64] ;  /* 0x0000000602081981 */ /* 0x000562000c1e1900 */
[C-C-:B------:R-:W-:Y:S02]  /*15d0*/  @P3 LEA.HI.X R7, R32.reuse, c[0x0][0x364], R31.reuse, 0x2, P0 ;  /* 0x0000d90020073a11 */ /* 0x140fe400000f141f */
[----:B------:R-:W-:Y:S02]  /*15e0*/  LEA.HI.X R5, R32, c[0x0][0x34c], R31, 0x2, P2 ;  /* 0x0000d30020057a11 */ /* 0x000fe400010f141f */
[----:B----4-:R-:W-:Y:S01]  /*15f0*/  LOP3.LUT R30, R10, 0xffff, RZ, 0xc0, !PT ;  /* 0x0000ffff0a1e7812 */ /* 0x010fe200078ec0ff */
[----:B------:R1:W5:Y:S01]  /*1600*/  @P3 LDG.E R14, [R6.64] ;  /* 0x00000006060e3981 */ /* 0x000362000c1e1900 */
[----:B------:R-:W-:Y:S01]  /*1610*/  YIELD ;  /* 0x0000000000007946 */ /* 0x000fe20003800000 */
[----:B------:R-:W-:Y:S02]  /*1620*/  P2R R21, PR, RZ, 0x20 ;  /* 0x00000020ff157803 */ /* 0x000fe40000000000 */
[----:B------:R1:W5:Y:S01]  /*1630*/  @P4 LDG.E R11, [R4.64] ;  /* 0x00000006040b4981 */ /* 0x000362000c1e1900 */
[----:B--2---:R-:W-:-:S04]  /*1640*/  LEA R2, P1, R32, c[0x0][0x350], 0x2 ;  /* 0x0000d40020027a11 */ /* 0x004fc800078210ff */
[----:B------:R-:W-:-:S05]  /*1650*/  LEA.HI.X R3, R32, c[0x0][0x354], R31, 0x2, P1 ;  /* 0x0000d50020037a11 */ /* 0x000fca00008f141f */
[----:B------:R1:W5:Y:S04]  /*1660*/  @P5 LDG.E R9, [R2.64] ;  /* 0x0000000602095981 */ /* 0x000368000c1e1900 */
[----:B------:R1:W-:Y:S01]  /*1670*/  STL [R1+0x60], R30 ;  /* 0x0000601e01007387 */ /* 0x0003e20000100800 */
[----:B------:R-:W-:Y:S05]  /*1680*/  @P3 BRA `(.L_x_22) ;  /* 0x0000005000003947 */ /* 0x000fea0003800000 */
[----:B-----5:R-:W-:Y:S01]  /*1690*/  MOV R14, c[0x0][0x168] ;  /* 0x00005a00000e7a02 */ /* 0x020fe20000000f00 */
[----:B------:R-:W-:Y:S05]  /*16a0*/  @!P4 BRA `(.L_x_22) ;  /* 0x000000300000c947 */ /* 0x000fea0003800000 */
[----:B-1----:R-:W2:Y:S04]  /*16b0*/  LDG.E R6, [R4.64] ;  /* 0x0000000604067981 */ /* 0x002ea8000c1e1900 */
[----:B------:R-:W2:Y:S02]  /*16c0*/  LDG.E R0, [R4.64+0x4] ;  /* 0x0000040604007981 */ /* 0x000ea4000c1e1900 */
[----:B--2---:R-:W-:-:S02]  /*16d0*/  IADD3 R14, -R6, R0, RZ ;  /* 0x00000000060e7210 */ /* 0x004fc40007ffe1ff */
.L_x_22:
[----:B------:R-:W-:-:S04]  /*16e0*/  ISETP.NE.U32.AND P0, PT, RZ, c[0x0][0x368], PT ;  /* 0x0000da00ff007a0c */ /* 0x000fc80003f05070 */
[----:B------:R-:W-:-:S13]  /*16f0*/  ISETP.NE.AND.EX P0, PT, RZ, c[0x0][0x36c], PT, P0 ;  /* 0x0000db00ff007a0c */ /* 0x000fda0003f05300 */
[----:B------:R-:W-:Y:S05]  /*1700*/  @!P0 BRA `(.L_x_23) ;  /* 0x0000004000008947 */ /* 0x000fea0003800000 */
[----:B-1----:R-:W-:-:S04]  /*1710*/  LEA R2, P0, R32, c[0x0][0x368], 0x2 ;  /* 0x0000da0020027a11 */ /* 0x002fc800078010ff */
[----:B------:R-:W-:-:S05]  /*1720*/  LEA.HI.X R3, R32, c[0x0][0x36c], R31, 0x2, P0 ;  /* 0x0000db0020037a11 */ /* 0x000fca00000f141f */
[----:B------:R1:W5:Y:S01]  /*1730*/  LDG.E R0, [R2.64] ;  /* 0x0000000602007981 */ /* 0x000362000c1e1900 */
[----:B------:R-:W-:Y:S05]  /*1740*/  BRA `(.L_x_24) ;  /* 0x0000005000007947 */ /* 0x000fea0003800000 */
.L_x_23:
[----:B------:R-:W-:Y:S01]  /*1750*/  MOV R0, c[0x0][0x1d0] ;  /* 0x0000740000007a02 */ /* 0x000fe20000000f00 */
[----:B------:R-:W-:Y:S05]  /*1760*/  @!P5 BRA `(.L_x_24) ;  /* 0x000000300000d947 */ /* 0x000fea0003800000 */
[----:B-1----:R-:W2:Y:S04]  /*1770*/  LDG.E R4, [R2.64] ;  /* 0x0000000602047981 */ /* 0x002ea8000c1e1900 */
[----:B------:R-:W2:Y:S02]  /*1780*/  LDG.E R0, [R2.64+0x4] ;  /* 0x0000040602007981 */ /* 0x000ea4000c1e1900 */
[----:B--2---:R-:W-:-:S04]  /*1790*/  IADD3 R0, -R4, R0, RZ ;  /* 0x0000000004007210 */ /* 0x004fc80007ffe1ff */
.L_x_24:
[----:B-1----:R-:W-:Y:S01]  /*17a0*/  LOP3.LUT R2, R10, 0xff000000, RZ, 0xc0, !PT ;  /* 0xff0000000a027812 */ /* 0x002fe200078ec0ff */
[----:B-----5:R-:W-:Y:S01]  /*17b0*/  IMAD.IADD R24, R0, 0x1, -R8 ;  /* 0x0000000100187824 */ /* 0x020fe200078e0a08 */
[----:B------:R-:W-:Y:S01]  /*17c0*/  LOP3.LUT R3, R10, 0xff0000, RZ, 0xc0, !PT ;  /* 0x00ff00000a037812 */ /* 0x000fe200078ec0ff */
[----:B------:R-:W-:Y:S01]  /*17d0*/  BSSY B0, `(.L_x_25) ;  /* 0x000002d000007945 */ /* 0x000fe20003800000 */
[----:B------:R-:W-:Y:S01]  /*17e0*/  SHF.R.U32.HI R4, RZ, 0x8, R2 ;  /* 0x00000008ff047819 */ /* 0x000fe20000011602 */
[----:B------:R-:W-:Y:S01]  /*17f0*/  IMAD.IADD R19, R9, 0x1, R8 ;  /* 0x0000000109137824 */ /* 0x000fe200078e0208 */
[----:B------:R-:W-:-:S02]  /*1800*/  IADD3 R0, R24, 0x2f, RZ ;  /* 0x0000002f18007810 */ /* 0x000fc40007ffe0ff */
[----:B------:R-:W-:Y:S02]  /*1810*/  LEA.HI R3, R3, R4, RZ, 0x10 ;  /* 0x0000000403037211 */ /* 0x000fe400078f80ff */
[----:B------:R-:W-:Y:S01]  /*1820*/  ISETP.GE.AND P0, PT, R24, 0x1, PT ;  /* 0x000000011800780c */ /* 0x000fe20003f06270 */
[----:B------:R-:W-:Y:S01]  /*1830*/  IMAD.HI R0, R0, 0x2aaaaaab, RZ ;  /* 0x2aaaaaab00007827 */ /* 0x000fe200078e02ff */
[----:B------:R-:W-:Y:S02]  /*1840*/  LOP3.LUT R13, R3, 0xff, RZ, 0xc0, !PT ;  /* 0x000000ff030d7812 */ /* 0x000fe400078ec0ff */
[----:B------:R-:W-:Y:S02]  /*1850*/  SHF.R.U32.HI R5, RZ, 0x10, R3 ;  /* 0x00000010ff057819 */ /* 0x000fe40000011603 */
[----:B------:R-:W-:Y:S01]  /*1860*/  SHF.R.U32.HI R2, RZ, 0x1f, R0 ;  /* 0x0000001fff027819 */ /* 0x000fe20000011600 */
[----:B------:R1:W-:Y:S03]  /*1870*/  STL [R1+0x98], R13 ;  /* 0x0000980d01007387 */ /* 0x0003e60000100800 */
[----:B------:R-:W-:Y:S01]  /*1880*/  LEA.HI.SX32 R10, R0, R2, 0x1d ;  /* 0x00000002000a7211 */ /* 0x000fe200078feaff */
[----:B------:R1:W-:Y:S01]  /*1890*/  STL [R1+0x74], R5 ;  /* 0x0000740501007387 */ /* 0x0003e20000100800 */
[----:B------:R-:W-:Y:S01]  /*18a0*/  IMAD.MOV.U32 R2, RZ, RZ, RZ ;  /* 0x000000ffff027224 */ /* 0x000fe200078e00ff */
[----:B------:R-:W-:Y:S05]  /*18b0*/  @!P0 BRA `(.L_x_26) ;  /* 0x000001e000008947 */ /* 0x000fea0003800000 */
[----:B------:R-:W-:Y:S01]  /*18c0*/  ISETP.NE.AND P0, PT, R5, RZ, PT ;  /* 0x000000ff0500720c */ /* 0x000fe20003f05270 */
[----:B------:R-:W-:-:S03]  /*18d0*/  IMAD.MOV.U32 R4, RZ, RZ, RZ ;  /* 0x000000ffff047224 */ /* 0x000fc600078e00ff */
[----:B------:R-:W-:-:S04]  /*18e0*/  SEL R0, R5, c[0x0][0x338], P0 ;  /* 0x0000ce0005007a07 */ /* 0x000fc80000000000 */
[----:B------:R-:W-:Y:S02]  /*18f0*/  IABS R3, R0 ;  /* 0x0000000000037213 */ /* 0x000fe40000000000 */
[----:B------:R-:W-:Y:S02]  /*1900*/  IADD3 R6, R10, -0x1, R0 ;  /* 0xffffffff0a067810 */ /* 0x000fe40007ffe000 */
[----:B------:R-:W2:Y:S02]  /*1910*/  I2F.RP R2, R3 ;  /* 0x0000000300027306 */ /* 0x000ea40000209400 */
[----:B------:R-:W-:-:S06]  /*1920*/  IABS R9, R6 ;  /* 0x0000000600097213 */ /* 0x000fcc0000000000 */
[----:B--2---:R-:W2:Y:S02]  /*1930*/  MUFU.RCP R2, R2 ;  /* 0x0000000200027308 */ /* 0x004ea40000001000 */
[----:B--2---:R-:W-:-:S06]  /*1940*/  IADD3 R2, R2, 0xffffffe, RZ ;  /* 0x0ffffffe02027810 */ /* 0x004fcc0007ffe0ff */
[----:B-1----:R-:W1:Y:S02]  /*1950*/  F2I.FTZ.U32.TRUNC.NTZ R5, R2 ;  /* 0x0000000200057305 */ /* 0x002e64000021f000 */
[----:B-1----:R-:W-:-:S04]  /*1960*/  IMAD.MOV R2, RZ, RZ, -R5 ;  /* 0x000000ffff027224 */ /* 0x002fc800078e0a05 */
[----:B------:R-:W-:Y:S01]  /*1970*/  IMAD.MOV.U32 R7, RZ, RZ, R2 ;  /* 0x000000ffff077224 */ /* 0x000fe200078e0002 */
[----:B------:R-:W-:-:S03]  /*1980*/  IABS R2, R0 ;  /* 0x0000000000027213 */ /* 0x000fc60000000000 */
[----:B------:R-:W-:Y:S02]  /*1990*/  IMAD R7, R7, R3, RZ ;  /* 0x0000000307077224 */ /* 0x000fe400078e02ff */
[----:B------:R-:W-:Y:S02]  /*19a0*/  IMAD.MOV R8, RZ, RZ, -R2 ;  /* 0x000000ffff087224 */ /* 0x000fe400078e0a02 */
[----:B------:R-:W-:-:S04]  /*19b0*/  IMAD.HI.U32 R2, R5, R7, R4 ;  /* 0x0000000705027227 */ /* 0x000fc800078e0004 */
[----:B------:R-:W-:Y:S02]  /*19c0*/  IMAD.MOV.U32 R4, RZ, RZ, R9 ;  /* 0x000000ffff047224 */ /* 0x000fe400078e0009 */
[----:B------:R-:W-:Y:S02]  /*19d0*/  IMAD.MOV.U32 R5, RZ, RZ, R8 ;  /* 0x000000ffff057224 */ /* 0x000fe400078e0008 */
[----:B------:R-:W-:-:S04]  /*19e0*/  IMAD.HI.U32 R2, R2, R4, RZ ;  /* 0x0000000402027227 */ /* 0x000fc800078e00ff */
[----:B------:R-:W-:-:S05]  /*19f0*/  IMAD R4, R2, R5, R4 ;  /* 0x0000000502047224 */ /* 0x000fca00078e0204 */
[----:B------:R-:W-:-:S13]  /*1a00*/  ISETP.GT.U32.AND P0, PT, R3, R4, PT ;  /* 0x000000040300720c */ /* 0x000fda0003f04070 */
[----:B------:R-:W-:Y:S01]  /*1a10*/  @!P0 IMAD.IADD R4, R4, 0x1, -R3 ;  /* 0x0000000104048824 */ /* 0x000fe200078e0a03 */
[----:B------:R-:W-:Y:S02]  /*1a20*/  @!P0 IADD3 R2, R2, 0x1, RZ ;  /* 0x0000000102028810 */ /* 0x000fe40007ffe0ff */
[----:B------:R-:W-:Y:S02]  /*1a30*/  ISETP.NE.AND P0, PT, R0, RZ, PT ;  /* 0x000000ff0000720c */ /* 0x000fe40003f05270 */
[----:B------:R-:W-:Y:S02]  /*1a40*/  ISETP.GE.U32.AND P2, PT, R4, R3, PT ;  /* 0x000000030400720c */ /* 0x000fe40003f46070 */
[----:B------:R-:W-:-:S04]  /*1a50*/  LOP3.LUT R3, R6, R0, RZ, 0x3c, !PT ;  /* 0x0000000006037212 */ /* 0x000fc800078e3cff */
[----:B------:R-:W-:-:S07]  /*1a60*/  ISETP.GE.AND P1, PT, R3, RZ, PT ;  /* 0x000000ff0300720c */ /* 0x000fce0003f26270 */
[----:B------:R-:W-:-:S06]  /*1a70*/  @P2 IADD3 R2, R2, 0x1, RZ ;  /* 0x0000000102022810 */ /* 0x000fcc0007ffe0ff */
[----:B------:R-:W-:Y:S01]  /*1a80*/  @!P1 IMAD.MOV R2, RZ, RZ, -R2 ;  /* 0x000000ffff029224 */ /* 0x000fe200078e0a02 */
[----:B------:R-:W-:Y:S02]  /*1a90*/  @!P0 LOP3.LUT R2, RZ, R0, RZ, 0x33, !PT ;  /* 0x00000000ff028212 */ /* 0x000fe400078e33ff */
.L_x_26:
[----:B------:R-:W-:Y:S05]  /*1aa0*/  BSYNC B0 ;  /* 0x0000000000007941 */ /* 0x000fea0003800000 */
.L_x_25:
[----:B------:R-:W-:Y:S01]  /*1ab0*/  IMAD R249, R13, R2, RZ ;  /* 0x000000020df97224 */ /* 0x000fe200078e02ff */
[----:B------:R-:W-:Y:S01]  /*1ac0*/  PRMT R0, RZ, 0x7610, R0 ;  /* 0x00007610ff007816 */ /* 0x000fe20000000000 */
[----:B------:R-:W-:Y:S01]  /*1ad0*/  IMAD.MOV.U32 R20, RZ, RZ, RZ ;  /* 0x000000ffff147224 */ /* 0x000fe200078e00ff */
[----:B------:R-:W-:Y:S01]  /*1ae0*/  MOV R15, RZ ;  /* 0x000000ff000f7202 */ /* 0x000fe20000000f00 */
[----:B------:R-:W-:Y:S01]  /*1af0*/  IMAD.IADD R2, R249, 0x1, R2 ;  /* 0x00000001f9027824 */ /* 0x000fe200078e0202 */
[----:B------:R2:W-:Y:S01]  /*1b00*/  STL [R1+0x58], R249 ;  /* 0x000058f901007387 */ /* 0x0005e20000100800 */
[----:B------:R-:W-:Y:S01]  /*1b10*/  CS2R R78, SRZ ;  /* 0x00000000004e7805 */ /* 0x000fe2000001ff00 */
[----:B------:R-:W-:Y:S01]  /*1b20*/  CS2R R76, SRZ ;  /* 0x00000000004c7805 */ /* 0x000fe2000001ff00 */
[----:B------:R-:W-:Y:S01]  /*1b30*/  CS2R R126, SRZ ;  /* 0x00000000007e7805 */ /* 0x000fe2000001ff00 */
[----:B------:R-:W-:Y:S01]  /*1b40*/  IMNMX R246, R10, R2, PT ;  /* 0x000000020af67217 */ /* 0x000fe20003800200 */
[----:B------:R-:W-:Y:S01]  /*1b50*/  CS2R R112, SRZ ;  /* 0x0000000000707805 */ /* 0x000fe2000001ff00 */
[----:B------:R-:W-:Y:S01]  /*1b60*/  CS2R R122, SRZ ;  /* 0x00000000007a7805 */ /* 0x000fe2000001ff00 */
[----:B------:R-:W-:Y:S01]  /*1b70*/  CS2R R188, SRZ ;  /* 0x0000000000bc7805 */ /* 0x000fe2000001ff00 */
[----:B------:R-:W-:Y:S01]  /*1b80*/  ISETP.GT.AND P0, PT, R246, R249, PT ;  /* 0x000000f9f600720c */ /* 0x000fe20003f04270 */
        /* <DEDUP_REMOVED lines=59> */
[----:B--2---:R-:W2:Y:S04]  /*1f40*/  LDL R8, [R1+0x54] ;  /* 0x0000540001087983 */ /* 0x004ea80000100800 */
[----:B------:R-:W3:Y:S04]  /*1f50*/  LDL.64 R250, [R1+0x30] ;  /* 0x0000300001fa7983 */ /* 0x000ee80000100a00 */
[----:B------:R-:W4:Y:S04]  /*1f60*/  LDL R26, [R1+0x40] ;  /* 0x00004000011a7983 */ /* 0x000f280000100800 */
[----:B------:R-:W5:Y:S04]  /*1f70*/  LDL R130, [R1+0x3c] ;  /* 0x00003c0001827983 */ /* 0x000f680000100800 */
[----:B------:R-:W3:Y:S04]  /*1f80*/  LDL R27, [R1+0x68] ;  /* 0x00006800011b7983 */ /* 0x000ee80000100800 */
[----:B------:R-:W3:Y:S04]  /*1f90*/  LDL R28, [R1+0x6c] ;  /* 0x00006c00011c7983 */ /* 0x000ee80000100800 */
[----:B------:R-:W3:Y:S04]  /*1fa0*/  LDL R252, [R1+0x38] ;  /* 0x0000380001fc7983 */ /* 0x000ee80000100800 */
[----:B------:R-:W3:Y:S01]  /*1fb0*/  LDL R29, [R1+0x70] ;  /* 0x00007000011d7983 */ /* 0x000ee20000100800 */
[----:B------:R-:W-:-:S04]  /*1fc0*/  ISETP.NE.U32.AND P0, PT, RZ, c[0x0][0x340], PT ;  /* 0x0000d000ff007a0c */ /* 0x000fc80003f05070 */
[----:B------:R-:W-:-:S13]  /*1fd0*/  ISETP.NE.AND.EX P1, PT, RZ, c[0x0][0x344], PT, P0 ;  /* 0x0000d100ff007a0c */ /* 0x000fda0003f25300 */
[----:B------:R-:W-:-:S05]  /*1fe0*/  @P1 IMAD.WIDE R2, R32, R12, c[0x0][0x340] ;  /* 0x0000d00020021625 */ /* 0x000fca00078e020c */
[----:B------:R1:W3:Y:S04]  /*1ff0*/  @P1 LDG.E R23, [R2.64] ;  /* 0x0000000602171981 */ /* 0x0002e8000c1e1900 */
[----:B-1----:R-:W1:Y:S01]  /*2000*/  S2R R5, SR_TID.X ;  /* 0x0000000000057919 */ /* 0x002e620000002100 */
[----:B------:R-:W-:Y:S01]  /*2010*/  IMAD.MOV.U32 R4, RZ, RZ, c[0x0][0x2c4] ;  /* 0x0000b100ff047624 */ /* 0x000fe200078e00ff */
[----:B------:R-:W-:-:S04]  /*2020*/  SHF.R.S32.HI R0, RZ, 0x1f, R11 ;  /* 0x0000001fff007819 */ /* 0x000fc8000001140b */
[----:B------:R-:W-:Y:S01]  /*2030*/  ISETP.NE.AND P0, PT, R4, 0x1, PT ;  /* 0x000000010400780c */ /* 0x000fe20003f05270 */
[----:B------:R-:W-:Y:S01]  /*2040*/  IMAD R0, R0, c[0x0][0x178], RZ ;  /* 0x00005e0000007a24 */ /* 0x000fe200078e02ff */
[--C-:B-1----:R-:W-:Y:S02]  /*2050*/  SHF.R.S32.HI R247, RZ, 0x1f, R5.reuse ;  /* 0x0000001ffff77819 */ /* 0x102fe40000011405 */
[----:B------:R-:W-:Y:S02]  /*2060*/  SHF.R.S32.HI R131, RZ, 0x1f, R5 ;  /* 0x0000001fff837819 */ /* 0x000fe40000011405 */
[-C--:B------:R-:W-:Y:S02]  /*2070*/  LEA.HI R247, R247, R5.reuse, RZ, 0x3 ;  /* 0x00000005f7f77211 */ /* 0x080fe400078f18ff */
[----:B------:R-:W-:Y:S02]  /*2080*/  LEA.HI R131, R131, R5, RZ, 0x3 ;  /* 0x0000000583837211 */ /* 0x000fe400078f18ff */
[----:B------:R-:W-:-:S02]  /*2090*/  LOP3.LUT R247, R247, 0xfffffff8, RZ, 0xc0, !PT ;  /* 0xfffffff8f7f77812 */ /* 0x000fc400078ec0ff */
[----:B------:R-:W-:-:S03]  /*20a0*/  SHF.R.S32.HI R131, RZ, 0x3, R131 ;  /* 0x00000003ff837819 */ /* 0x000fc60000011483 */
[----:B------:R-:W-:Y:S02]  /*20b0*/  IMAD.IADD R247, R5, 0x1, -R247 ;  /* 0x0000000105f77824 */ /* 0x000fe400078e0af7 */
[----:B------:R-:W-:Y:S02]  /*20c0*/  IMAD R0, R11, c[0x0][0x17c], R0 ;  /* 0x00005f000b007a24 */ /* 0x000fe400078e0200 */
[----:B------:R-:W-:Y:S02]  /*20d0*/  IMAD R5, R247, 0x20, R131 ;  /* 0x00000020f7057824 */ /* 0x000fe400078e0283 */
[----:B------:R-:W-:Y:S01]  /*20e0*/  IMAD.WIDE.U32 R2, R11, c[0x0][0x178], RZ ;  /* 0x00005e000b027a25 */ /* 0x000fe200078e00ff */
[----:B------:R-:W-:-:S03]  /*20f0*/  SEL R6, R31, RZ, !P4 ;  /* 0x000000ff1f067207 */ /* 0x000fc60006000000 */
[----:B------:R-:W-:Y:S01]  /*2100*/  IMAD.IADD R3, R3, 0x1, R0 ;  /* 0x0000000103037824 */ /* 0x000fe200078e0200 */
[----:B------:R-:W-:-:S03]  /*2110*/  SEL R4, R32, RZ, !P4 ;  /* 0x000000ff20047207 */ /* 0x000fc60006000000 */
[----:B------:R-:W-:-:S04]  /*2120*/  IMAD.WIDE.U32 R2, R30, c[0x0][0x1b8], R2 ;  /* 0x00006e001e027a25 */ /* 0x000fc800078e0002 */
[----:B------:R-:W-:Y:S02]  /*2130*/  IMAD R3, R30, c[0x0][0x1bc], R3 ;  /* 0x00006f001e037a24 */ /* 0x000fe400078e0203 */
[----:B------:R-:W-:Y:S02]  /*2140*/  IMAD R6, R6, c[0x0][0x1c0], RZ ;  /* 0x0000700006067a24 */ /* 0x000fe400078e02ff */
[----:B------:R-:W-:-:S04]  /*2150*/  IMAD.WIDE.U32 R2, R4, c[0x0][0x1c0], R2 ;  /* 0x0000700004027a25 */ /* 0x000fc800078e0002 */
[----:B------:R-:W-:-:S04]  /*2160*/  IMAD R6, R4, c[0x0][0x1c4], R6 ;  /* 0x0000710004067a24 */ /* 0x000fc800078e0206 */
[----:B------:R-:W-:Y:S01]  /*2170*/  IMAD.IADD R3, R3, 0x1, R6 ;  /* 0x0000000103037824 */ /* 0x000fe200078e0206 */
[----:B------:R-:W-:Y:S01]  /*2180*/  WARPSYNC 0xffffffff ;  /* 0xffffffff00007948 */ /* 0x000fe20003800000 */
[----:B------:R-:W-:Y:S01]  /*2190*/  IMAD R14, R14, c[0x0][0x2c4], RZ ;  /* 0x0000b1000e0e7a24 */ /* 0x000fe200078e02ff */
[----:B------:R-:W-:Y:S01]  /*21a0*/  P2R R25, PR, RZ, 0x2 ;  /* 0x00000002ff197803 */ /* 0x000fe20000000000 */
[----:B------:R-:W-:Y:S01]  /*21b0*/  BAR.SYNC.DEFER_BLOCKING 0x0 ;  /* 0x0000000000007b1d */ /* 0x000fe20000010000 */
[----:B--2---:R-:W-:-:S04]  /*21c0*/  IMAD R5, R8, 0x80, R5 ;  /* 0x0000008008057824 */ /* 0x004fc800078e0205 */
[----:B------:R-:W-:-:S04]  /*21d0*/  @P0 IMAD.HI.U32 R7, R5, c[0x0][0x2c8], RZ ;  /* 0x0000b20005070a27 */ /* 0x000fc800078e00ff */
[----:B------:R-:W-:Y:S01]  /*21e0*/  IMAD.MOV.U32 R0, RZ, RZ, R5 ;  /* 0x000000ffff007224 */ /* 0x000fe200078e0005 */
[----:B------:R-:W-:-:S04]  /*21f0*/  @P0 SHF.R.U32.HI R0, RZ, c[0x0][0x2cc], R7 ;  /* 0x0000b300ff000a19 */ /* 0x000fc80000011607 */
[--C-:B------:R-:W-:Y:S01]  /*2200*/  SHF.R.S32.HI R7, RZ, 0x1f, R0.reuse ;  /* 0x0000001fff077819 */ /* 0x100fe20000011400 */
[----:B------:R-:W-:-:S04]  /*2210*/  IMAD.MOV R4, RZ, RZ, -R0 ;  /* 0x000000ffff047224 */ /* 0x000fc800078e0a00 */
[----:B------:R-:W-:Y:S02]  /*2220*/  IMAD R4, R4, c[0x0][0x2c4], R5 ;  /* 0x0000b10004047a24 */ /* 0x000fe400078e0205 */
[----:B------:R-:W-:Y:S02]  /*2230*/  IMAD R5, R7, c[0x0][0x1b0], RZ ;  /* 0x00006c0007057a24 */ /* 0x000fe400078e02ff */
[----:B------:R-:W-:-:S04]  /*2240*/  IMAD.WIDE.U32 R2, R0, c[0x0][0x1b0], R2 ;  /* 0x00006c0000027a25 */ /* 0x000fc800078e0002 */
[----:B------:R-:W-:Y:S01]  /*2250*/  IMAD R6, R0, c[0x0][0x1b4], R5 ;  /* 0x00006d0000067a24 */ /* 0x000fe200078e0205 */
[----:B------:R-:W-:-:S03]  /*2260*/  SHF.R.S32.HI R5, RZ, 0x1f, R4 ;  /* 0x0000001fff057819 */ /* 0x000fc60000011404 */
[----:B------:R-:W-:Y:S02]  /*2270*/  IMAD.IADD R3, R3, 0x1, R6 ;  /* 0x0000000103037824 */ /* 0x000fe400078e0206 */
[----:B------:R-:W-:Y:S02]  /*2280*/  IMAD R0, R5, c[0x0][0x1a8], RZ ;  /* 0x00006a0005007a24 */ /* 0x000fe400078e02ff */
[----:B------:R-:W-:-:S04]  /*2290*/  IMAD.WIDE.U32 R2, R4, c[0x0][0x1a8], R2 ;  /* 0x00006a0004027a25 */ /* 0x000fc800078e0002 */
[----:B------:R-:W-:Y:S01]  /*22a0*/  IMAD R0, R4, c[0x0][0x1ac], R0 ;  /* 0x00006b0004007a24 */ /* 0x000fe200078e0200 */
[----:B------:R-:W-:-:S03]  /*22b0*/  LEA R18, P0, R2, c[0x0][0x160], 0x1 ;  /* 0x0000580002127a11 */ /* 0x000fc600078008ff */
[----:B------:R-:W-:Y:S02]  /*22c0*/  IMAD.IADD R0, R3, 0x1, R0 ;  /* 0x0000000103007824 */ /* 0x000fe400078e0200 */
[----:B------:R-:W3:Y:S03]  /*22d0*/  SHFL.IDX PT, R3, R18, RZ, 0x181f ;  /* 0x00181fff12037589 */ /* 0x000ee600000e0000 */
[----:B------:R-:W-:Y:S01]  /*22e0*/  LEA.HI.X R15, R2, c[0x0][0x164], R0, 0x1, P0 ;  /* 0x00005900020f7a11 */ /* 0x000fe200000f0c00 */
[----:B------:R-:W-:-:S04]  /*22f0*/  IMAD R20, R8, 0x80, R131 ;  /* 0x0000008008147824 */ /* 0x000fc800078e0283 */
[----:B------:R-:W1:Y:S01]  /*2300*/  SHFL.IDX PT, R4, R15, RZ, 0x181f ;  /* 0x00181fff0f047589 */ /* 0x000e6200000e0000 */
[CC--:B------:R-:W-:Y:S02]  /*2310*/  ISETP.GE.AND P0, PT, R20.reuse, R14.reuse, PT ;  /* 0x0000000e1400720c */ /* 0x0c0fe40003f06270 */
[----:B------:R-:W-:Y:S01]  /*2320*/  IADD3 R5, R20, 0x20, RZ ;  /* 0x0000002014057810 */ /* 0x000fe20007ffe0ff */
[----:B------:R-:W2:Y:S03]  /*2330*/  SHFL.IDX PT, R0, R18, 0x1, 0x181f ;  /* 0x00381f0012007f89 */ /* 0x000ea600000e0000 */
[----:B------:R-:W-:Y:S02]  /*2340*/  ISETP.GE.AND P1, PT, R5, R14, PT ;  /* 0x0000000e0500720c */ /* 0x000fe40003f26270 */
[----:B------:R-:W-:-:S05]  /*2350*/  SHF.R.S32.HI R5, RZ, 0x1f, R19 ;  /* 0x0000001fff057819 */ /* 0x000fca0000011413 */
[-C--:B---3--:R-:W-:Y:S02]  /*2360*/  @!P0 LEA R12, P3, R250, R3.reuse, 0x1 ;  /* 0x00000003fa0c8211 */ /* 0x088fe400078608ff */
[----:B----4-:R-:W-:Y:S02]  /*2370*/  @!P0 LEA R6, P4, R26, R3, 0x1 ;  /* 0x000000031a068211 */ /* 0x010fe400078808ff */
[----:B-1----:R-:W-:Y:S02]  /*2380*/  @!P0 LEA.HI.X R13, R250, R4, R251, 0x1, P3 ;  /* 0x00000004fa0d8211 */ /* 0x002fe400018f0cfb */
[C---:B------:R-:W-:Y:S01]  /*2390*/  IADD3 R19, P3, R131.reuse, R19, RZ ;  /* 0x0000001383137210 */ /* 0x040fe20007f7e0ff */
[----:B------:R-:W1:Y:S01]  /*23a0*/  SHFL.IDX PT, R2, R15, 0x1, 0x181f ;  /* 0x00381f000f027f89 */ /* 0x000e6200000e0000 */
[----:B-----5:R-:W-:Y:S02]  /*23b0*/  @!P0 LEA R8, P5, R130, R3, 0x1 ;  /* 0x0000000382088211 */ /* 0x020fe400078a08ff */
[----:B------:R-:W-:-:S02]  /*23c0*/  LEA.HI.X.SX32 R22, R131, R5, 0x1, P3 ;  /* 0x0000000583167211 */ /* 0x000fc400018f0eff */
[----:B------:R-:W-:Y:S02]  /*23d0*/  ISETP.NE.AND P3, PT, R21, RZ, PT ;  /* 0x000000ff1500720c */ /* 0x000fe40003f65270 */
[-C--:B------:R-:W-:Y:S02]  /*23e0*/  @!P0 LEA.HI.X R7, R26, R4.reuse, R27, 0x1, P4 ;  /* 0x000000041a078211 */ /* 0x080fe400020f0c1b */
[----:B------:R-:W-:Y:S02]  /*23f0*/  @!P0 LEA.HI.X R9, R130, R4, R28, 0x1, P5 ;  /* 0x0000000482098211 */ /* 0x000fe400028f0c1c */
[----:B------:R-:W-:Y:S02]  /*2400*/  ISETP.GE.AND P4, PT, R250, c[0x0][0x198], PT ;  /* 0x00006600fa007a0c */ /* 0x000fe40003f86270 */
[----:B------:R-:W-:Y:S02]  /*2410*/  ISETP.GE.AND P5, PT, R252, c[0x0][0x198], PT ;  /* 0x00006600fc007a0c */ /* 0x000fe40003fa6270 */
[----:B------:R-:W-:-:S02]  /*2420*/  P2R R21, PR, RZ, 0x8 ;  /* 0x00000008ff157803 */ /* 0x000fc40000000000 */
[----:B------:R-:W-:Y:S02]  /*2430*/  ISETP.GE.AND P3, PT, R130, c[0x0][0x198], PT ;  /* 0x0000660082007a0c */ /* 0x000fe40003f66270 */
[----:B------:R-:W-:Y:S02]  /*2440*/  ISETP.GE.AND P6, PT, R26, c[0x0][0x198], PT ;  /* 0x000066001a007a0c */ /* 0x000fe40003fc6270 */
[----:B------:R-:W-:-:S03]  /*2450*/  @!P0 LEA R10, P2, R252, R3, 0x1 ;  /* 0x00000003fc0a8211 */ /* 0x000fc600078408ff */
[----:B------:R3:W-:Y:S01]  /*2460*/  @!P0 LDGSTS.E.BYPASS.LTC128B.128 [R248+0x4080], [R12.64], !P4 ;  /* 0x040800000cf88fae */ /* 0x0007e2000e101d46 */
[----:B------:R-:W-:-:S05]  /*2470*/  @!P0 LEA.HI.X R11, R252, R4, R29, 0x1, P2 ;  /* 0x00000004fc0b8211 */ /* 0x000fca00010f0c1d */
[----:B------:R4:W-:Y:S04]  /*2480*/  @!P0 LDGSTS.E.BYPASS.LTC128B.128 [R248+0x8080], [R10.64], !P5 ;  /* 0x080800000af88fae */ /* 0x0009e8000e901d46 */
[----:B------:R5:W-:Y:S04]  /*2490*/  @!P0 LDGSTS.E.BYPASS.LTC128B.128 [R248+0xc080], [R8.64], !P3 ;  /* 0x0c08000008f88fae */ /* 0x000be8000d901d46 */
[----:B------:R3:W-:Y:S01]  /*24a0*/  @!P0 LDGSTS.E.BYPASS.LTC128B.128 [R248+0x10080], [R6.64], !P6 ;  /* 0x1008000006f88fae */ /* 0x0007e2000f101d46 */
[----:B--2---:R-:W-:-:S04]  /*24b0*/  @!P1 LEA R16, P2, R250, R0, 0x1 ;  /* 0x00000000fa109211 */ /* 0x004fc800078408ff */
[----:B-1----:R-:W-:Y:S02]  /*24c0*/  @!P1 LEA.HI.X R17, R250, R2, R251, 0x1, P2 ;  /* 0x00000002fa119211 */ /* 0x002fe400010f0cfb */
[----:B------:R-:W-:-:S03]  /*24d0*/  IADD3 R3, R20, 0x40, RZ ;  /* 0x0000004014037810 */ /* 0x000fc60007ffe0ff */
[----:B------:R1:W-:Y:S01]  /*24e0*/  @!P1 LDGSTS.E.BYPASS.LTC128B.128 [R248+0x5080], [R16.64], !P4 ;  /* 0x0508000010f89fae */ /* 0x0003e2000e101d46 */
[----:B-----5:R-:W-:-:S04]  /*24f0*/  @!P1 LEA R8, P0, R252, R0, 0x1 ;  /* 0x00000000fc089211 */ /* 0x020fc800078008ff */
[----:B------:R-:W-:Y:S02]  /*2500*/  @!P1 LEA.HI.X R9, R252, R2, R29, 0x1, P0 ;  /* 0x00000002fc099211 */ /* 0x000fe400000f0c1d */
[----:B---3--:R-:W-:-:S03]  /*2510*/  @!P1 LEA R6, P0, R130, R0, 0x1 ;  /* 0x0000000082069211 */ /* 0x008fc600078008ff */
[----:B------:R2:W-:Y:S01]  /*2520*/  @!P1 LDGSTS.E.BYPASS.LTC128B.128 [R248+0x9080], [R8.64], !P5 ;  /* 0x0908000008f89fae */ /* 0x0005e2000e901d46 */
[----:B------:R-:W-:Y:S02]  /*2530*/  @!P1 LEA.HI.X R7, R130, R2, R28, 0x1, P0 ;  /* 0x0000000282079211 */ /* 0x000fe400000f0c1c */
[C---:B------:R-:W-:Y:S02]  /*2540*/  @!P1 LEA R4, P0, R26.reuse, R0, 0x1 ;  /* 0x000000001a049211 */ /* 0x040fe400078008ff */
[----:B------:R-:W2:Y:S02]  /*2550*/  SHFL.IDX PT, R0, R18, 0x2, 0x181f ;  /* 0x00581f0012007f89 */ /* 0x000ea400000e0000 */
[----:B------:R-:W-:Y:S02]  /*2560*/  @!P1 LEA.HI.X R5, R26, R2, R27, 0x1, P0 ;  /* 0x000000021a059211 */ /* 0x000fe400000f0c1b */
[----:B------:R-:W3:Y:S01]  /*2570*/  SHFL.IDX PT, R2, R15, 0x2, 0x181f ;  /* 0x00581f000f027f89 */ /* 0x000ee200000e0000 */
[----:B------:R-:W-:-:S03]  /*2580*/  ISETP.GE.AND P0, PT, R3, R14, PT ;  /* 0x0000000e0300720c */ /* 0x000fc60003f06270 */
[----:B------:R5:W-:Y:S04]  /*2590*/  @!P1 LDGSTS.E.BYPASS.LTC128B.128 [R248+0xd080], [R6.64], !P3 ;  /* 0x0d08000006f89fae */ /* 0x000be8000d901d46 */
[----:B------:R4:W-:Y:S04]  /*25a0*/  @!P1 LDGSTS.E.BYPASS.LTC128B.128 [R248+0x11080], [R4.64], !P6 ;  /* 0x1108000004f89fae */ /* 0x0009e8000f101d46 */
[----:B-1----:R-:W1:Y:S02]  /*25b0*/  SHFL.IDX PT, R16, R18, 0x3, 0x181f ;  /* 0x00781f0012107f89 */ /* 0x002e6400000e0000 */
[----:B--2---:R-:W-:-:S04]  /*25c0*/  @!P0 LEA R8, P1, R252, R0, 0x1 ;  /* 0x00000000fc088211 */ /* 0x004fc800078208ff */
[----:B---3--:R-:W-:Y:S01]  /*25d0*/  @!P0 LEA.HI.X R9, R252, R2, R29, 0x1, P1 ;  /* 0x00000002fc098211 */ /* 0x008fe200008f0c1d */
[----:B------:R-:W2:Y:S01]  /*25e0*/  SHFL.IDX PT, R15, R15, 0x3, 0x181f ;  /* 0x00781f000f0f7f89 */ /* 0x000ea200000e0000 */
[-C--:B------:R-:W-:Y:S02]  /*25f0*/  @!P0 LEA R12, P2, R250, R0.reuse, 0x1 ;  /* 0x00000000fa0c8211 */ /* 0x080fe400078408ff */
[----:B-----5:R-:W-:-:S04]  /*2600*/  @!P0 LEA R6, P1, R130, R0, 0x1 ;  /* 0x0000000082068211 */ /* 0x020fc800078208ff */
[----:B------:R-:W-:Y:S02]  /*2610*/  @!P0 LEA.HI.X R7, R130, R2, R28, 0x1, P1 ;  /* 0x0000000282078211 */ /* 0x000fe400008f0c1c */
[----:B----4-:R-:W-:Y:S02]  /*2620*/  @!P0 LEA R4, P1, R26, R0, 0x1 ;  /* 0x000000001a048211 */ /* 0x010fe400078208ff */
[----:B------:R-:W-:Y:S02]  /*2630*/  IADD3 R0, R20, 0x60, RZ ;  /* 0x0000006014007810 */ /* 0x000fe40007ffe0ff */
[----:B------:R-:W-:Y:S02]  /*2640*/  @!P0 LEA.HI.X R5, R26, R2, R27, 0x1, P1 ;  /* 0x000000021a058211 */ /* 0x000fe400008f0c1b */
[----:B------:R-:W-:Y:S02]  /*2650*/  ISETP.GE.AND P1, PT, R0, R14, PT ;  /* 0x0000000e0000720c */ /* 0x000fe40003f26270 */
[----:B------:R-:W-:Y:S01]  /*2660*/  @!P0 LEA.HI.X R13, R250, R2, R251, 0x1, P2 ;  /* 0x00000002fa0d8211 */ /* 0x000fe200010f0cfb */
[----:B------:R-:W-:-:S04]  /*2670*/  IMAD.MOV.U32 R14, RZ, RZ, 0x30 ;  /* 0x00000030ff0e7424 */ /* 0x000fc800078e00ff */
[----:B------:R3:W-:Y:S01]  /*2680*/  @!P0 LDGSTS.E.BYPASS.LTC128B.128 [R248+0x6080], [R12.64], !P4 ;  /* 0x060800000cf88fae */ /* 0x0007e2000e101d46 */
[----:B------:R-:W-:-:S03]  /*2690*/  IMAD R0, R22, c[0x0][0x1e0], RZ ;  /* 0x0000780016007a24 */ /* 0x000fc600078e02ff */
[----:B------:R4:W-:Y:S02]  /*26a0*/  @!P0 LDGSTS.E.BYPASS.LTC128B.128 [R248+0xa080], [R8.64], !P5 ;  /* 0x0a08000008f88fae */ /* 0x0009e4000e901d46 */
[C---:B-1----:R-:W-:Y:S02]  /*26b0*/  @!P1 LEA R10, P2, R250.reuse, R16, 0x1 ;  /* 0x00000010fa0a9211 */ /* 0x042fe400078408ff */
[----:B------:R1:W-:Y:S02]  /*26c0*/  @!P0 LDGSTS.E.BYPASS.LTC128B.128 [R248+0xe080], [R6.64], !P3 ;  /* 0x0e08000006f88fae */ /* 0x0003e4000d901d46 */
[----:B--2---:R-:W-:Y:S02]  /*26d0*/  @!P1 LEA.HI.X R11, R250, R15, R251, 0x1, P2 ;  /* 0x0000000ffa0b9211 */ /* 0x004fe400010f0cfb */
[----:B------:R-:W-:Y:S01]  /*26e0*/  ISETP.NE.AND P2, PT, R25, RZ, PT ;  /* 0x000000ff1900720c */ /* 0x000fe20003f45270 */
[----:B------:R2:W-:Y:S01]  /*26f0*/  @!P0 LDGSTS.E.BYPASS.LTC128B.128 [R248+0x12080], [R4.64], !P6 ;  /* 0x1208000004f88fae */ /* 0x0005e2000f101d46 */
[----:B------:R-:W-:-:S02]  /*2700*/  IMAD R14, R246, -0x30, R14 ;  /* 0xffffffd0f60e7824 */ /* 0x000fc400078e020e */
[----:B------:R-:W-:-:S04]  /*2710*/  IMAD.WIDE.U32 R2, R19, c[0x0][0x1e0], R250 ;  /* 0x0000780013027a25 */ /* 0x000fc800078e00fa */
[----:B------:R-:W-:Y:S01]  /*2720*/  IMAD R0, R19, c[0x0][0x1e4], R0 ;  /* 0x0000790013007a24 */ /* 0x000fe200078e0200 */
[----:B------:R-:W-:Y:S01]  /*2730*/  ISETP.NE.AND P3, PT, R21, RZ, PT ;  /* 0x000000ff1500720c */ /* 0x000fe20003f65270 */
[----:B------:R-:W-:Y:S01]  /*2740*/  IMAD.IADD R76, R24, 0x1, R14 ;  /* 0x00000001184c7824 */ /* 0x000fe200078e020e */
[----:B------:R-:W-:Y:S01]  /*2750*/  IADD3 R77, R246, -0x1, RZ ;  /* 0xfffffffff64d7810 */ /* 0x000fe20007ffe0ff */
[----:B------:R5:W-:Y:S01]  /*2760*/  @!P1 LDGSTS.E.BYPASS.LTC128B.128 [R248+0x7080], [R10.64], !P4 ;  /* 0x070800000af89fae */ /* 0x000be2000e101d46 */
[----:B-1----:R-:W-:-:S04]  /*2770*/  IMAD.WIDE.U32 R6, R19, c[0x0][0x208], R250 ;  /* 0x0000820013067a25 */ /* 0x002fc800078e00fa */
[----:B--2---:R-:W-:-:S04]  /*2780*/  IMAD R4, R22, c[0x0][0x208], RZ ;  /* 0x0000820016047a24 */ /* 0x004fc800078e02ff */
[----:B------:R-:W-:Y:S02]  /*2790*/  IMAD R4, R19, c[0x0][0x20c], R4 ;  /* 0x0000830013047a24 */ /* 0x000fe400078e0204 */
[----:B------:R-:W-:Y:S02]  /*27a0*/  IMAD.IADD R5, R3, 0x1, R0 ;  /* 0x0000000103057824 */ /* 0x000fe400078e0200 */
[----:B------:R-:W-:Y:S02]  /*27b0*/  IMAD.IADD R3, R7, 0x1, R4 ;  /* 0x0000000107037824 */ /* 0x000fe400078e0204 */
[----:B------:R-:W-:Y:S01]  /*27c0*/  IMAD.MOV.U32 R4, RZ, RZ, R2 ;  /* 0x000000ffff047224 */ /* 0x000fe200078e0002 */
[----:B------:R-:W-:Y:S01]  /*27d0*/  IMNMX R0, R76, 0x30, PT ;  /* 0x000000304c007817 */ /* 0x000fe20003800200 */
[----:B------:R-:W-:Y:S01]  /*27e0*/  IMAD.MOV.U32 R2, RZ, RZ, R6 ;  /* 0x000000ffff027224 */ /* 0x000fe200078e0006 */
[----:B------:R-:W-:Y:S01]  /*27f0*/  @P2 SHF.R.S32.HI R6, RZ, 0x1f, R23 ;  /* 0x0000001fff062819 */ /* 0x000fe20000011417 */
[----:B------:R-:W-:-:S02]  /*2800*/  @!P2 IMAD.MOV.U32 R23, RZ, RZ, R32 ;  /* 0x000000ffff17a224 */ /* 0x000fc400078e0020 */
[----:B------:R-:W-:Y:S02]  /*2810*/  @!P2 IMAD.MOV.U32 R6, RZ, RZ, R31 ;  /* 0x000000ffff06a224 */ /* 0x000fe400078e001f */
[----:B------:R-:W-:Y:S01]  /*2820*/  IMAD.IADD R7, R0, 0x1, -R131 ;  /* 0x0000000100077824 */ /* 0x000fe200078e0a83 */
[----:B------:R-:W-:Y:S02]  /*2830*/  SEL R0, R23, RZ, !P3 ;  /* 0x000000ff17007207 */ /* 0x000fe40005800000 */
[----:B----4-:R-:W-:Y:S02]  /*2840*/  SEL R8, R6, RZ, !P3 ;  /* 0x000000ff06087207 */ /* 0x010fe40005800000 */
[----:B------:R-:W-:Y:S02]  /*2850*/  @!P1 LEA R6, P3, R252, R16, 0x1 ;  /* 0x00000010fc069211 */ /* 0x000fe400078608ff */
[C---:B------:R-:W-:Y:S02]  /*2860*/  ISETP.GE.AND P2, PT, R7.reuse, 0x1, PT ;  /* 0x000000010700780c */ /* 0x040fe40003f46270 */
[----:B------:R-:W-:-:S02]  /*2870*/  ISETP.GE.AND P0, PT, R7, 0x21, PT ;  /* 0x000000210700780c */ /* 0x000fc40003f06270 */
[----:B------:R-:W-:Y:S01]  /*2880*/  @!P1 LEA.HI.X R7, R252, R15, R29, 0x1, P3 ;  /* 0x0000000ffc079211 */ /* 0x000fe200018f0c1d */
[----:B------:R-:W-:Y:S01]  /*2890*/  IMAD.WIDE.U32 R4, R30, c[0x0][0x1e8], R4 ;  /* 0x00007a001e047a25 */ /* 0x000fe200078e0004 */
[----:B---3--:R-:W-:-:S03]  /*28a0*/  SHF.R.S32.HI R13, RZ, 0x1f, R77 ;  /* 0x0000001fff0d7819 */ /* 0x008fc6000001144d */
[----:B------:R-:W-:Y:S01]  /*28b0*/  IMAD.WIDE.U32 R2, R30, c[0x0][0x210], R2 ;  /* 0x000084001e027a25 */ /* 0x000fe200078e0002 */
[----:B------:R1:W-:Y:S01]  /*28c0*/  @!P1 LDGSTS.E.BYPASS.LTC128B.128 [R248+0xb080], [R6.64], !P5 ;  /* 0x0b08000006f89fae */ /* 0x0003e2000e901d46 */
[----:B------:R-:W-:Y:S02]  /*28d0*/  ISETP.GE.AND P5, PT, R130, c[0x0][0x198], PT ;  /* 0x0000660082007a0c */ /* 0x000fe40003fa6270 */
[C---:B------:R-:W-:Y:S02]  /*28e0*/  IMAD R5, R30.reuse, c[0x0][0x1ec], R5 ;  /* 0x00007b001e057a24 */ /* 0x040fe400078e0205 */
[----:B------:R-:W-:Y:S02]  /*28f0*/  IMAD R3, R30, c[0x0][0x214], R3 ;  /* 0x000085001e037a24 */ /* 0x000fe400078e0203 */
[----:B------:R-:W-:Y:S02]  /*2900*/  IMAD R9, R8, c[0x0][0x1f0], RZ ;  /* 0x00007c0008097a24 */ /* 0x000fe400078e02ff */
[----:B-----5:R-:W-:-:S02]  /*2910*/  IMAD R11, R13, c[0x0][0x1e0], RZ ;  /* 0x000078000d0b7a24 */ /* 0x020fc400078e02ff */
[C---:B------:R-:W-:Y:S02]  /*2920*/  IMAD R10, R0.reuse, c[0x0][0x1f4], R9 ;  /* 0x00007d00000a7a24 */ /* 0x040fe400078e0209 */
[----:B------:R-:W-:-:S04]  /*2930*/  IMAD.WIDE.U32 R80, R0, c[0x0][0x1f0], R4 ;  /* 0x00007c0000507a25 */ /* 0x000fc800078e0004 */
[----:B------:R-:W-:-:S04]  /*2940*/  IMAD.WIDE.U32 R18, R0, c[0x0][0x218], R2 ;  /* 0x0000860000127a25 */ /* 0x000fc800078e0002 */
[----:B------:R-:W-:-:S04]  /*2950*/  IMAD.WIDE.U32 R2, R77, c[0x0][0x1e0], RZ ;  /* 0x000078004d027a25 */ /* 0x000fc800078e00ff */
[----:B-1----:R-:W-:Y:S01]  /*2960*/  IMAD R6, R8, c[0x0][0x218], RZ ;  /* 0x0000860008067a24 */ /* 0x002fe200078e02ff */
[----:B------:R-:W-:-:S03]  /*2970*/  @!P1 LEA R8, P4, R130, R16, 0x1 ;  /* 0x0000001082089211 */ /* 0x000fc600078808ff */
[----:B------:R-:W-:Y:S02]  /*2980*/  IMAD R12, R0, c[0x0][0x21c], R6 ;  /* 0x00008700000c7a24 */ /* 0x000fe400078e0206 */
[----:B------:R-:W-:Y:S01]  /*2990*/  IMAD R0, R77, c[0x0][0x1e4], R11 ;  /* 0x000079004d007a24 */ /* 0x000fe200078e020b */
[----:B------:R-:W-:Y:S01]  /*29a0*/  @!P1 LEA R6, P3, R26, R16, 0x1 ;  /* 0x000000101a069211 */ /* 0x000fe200078608ff */
[----:B------:R-:W-:Y:S01]  /*29b0*/  IMAD.IADD R79, R81, 0x1, R10 ;  /* 0x00000001514f7824 */ /* 0x000fe200078e020a */
[-C--:B------:R-:W-:Y:S01]  /*29c0*/  @!P1 LEA.HI.X R9, R130, R15.reuse, R28, 0x1, P4 ;  /* 0x0000000f82099211 */ /* 0x080fe200020f0c1c */
[----:B------:R-:W-:Y:S02]  /*29d0*/  IMAD.IADD R0, R3, 0x1, R0 ;  /* 0x0000000103007824 */ /* 0x000fe400078e0200 */
[----:B------:R-:W-:Y:S01]  /*29e0*/  IMAD.MOV.U32 R78, RZ, RZ, R80 ;  /* 0x000000ffff4e7224 */ /* 0x000fe200078e0050 */
[----:B------:R-:W-:Y:S01]  /*29f0*/  @!P1 LEA.HI.X R7, R26, R15, R27, 0x1, P3 ;  /* 0x0000000f1a079211 */ /* 0x000fe200018f0c1b */
[----:B------:R1:W-:Y:S01]  /*2a00*/  @!P1 LDGSTS.E.BYPASS.LTC128B.128 [R248+0xf080], [R8.64], !P5 ;  /* 0x0f08000008f89fae */ /* 0x0003e2000e901d46 */
[----:B------:R-:W-:Y:S01]  /*2a10*/  IMAD R0, R0, 0x30, RZ ;  /* 0x0000003000007824 */ /* 0x000fe200078e02ff */
[----:B------:R-:W-:Y:S01]  /*2a20*/  ISETP.GE.AND P5, PT, R250, c[0x0][0x1d4], PT ;  /* 0x00007500fa007a0c */ /* 0x000fe20003fa6270 */
[----:B------:R-:W-:Y:S01]  /*2a30*/  IMAD.WIDE.U32 R4, R2, 0x30, R78 ;  /* 0x0000003002047825 */ /* 0x000fe200078e004e */
[----:B------:R-:W-:Y:S01]  /*2a40*/  ISETP.GE.AND P4, PT, R252, c[0x0][0x1d4], PT ;  /* 0x00007500fc007a0c */ /* 0x000fe20003f86270 */
[----:B------:R2:W-:Y:S01]  /*2a50*/  @!P1 LDGSTS.E.BYPASS.LTC128B.128 [R248+0x13080], [R6.64], !P6 ;  /* 0x1308000006f89fae */ /* 0x0005e2000f101d46 */
[----:B------:R-:W-:Y:S01]  /*2a60*/  ISETP.GE.AND P3, PT, R130, c[0x0][0x1d4], PT ;  /* 0x0000750082007a0c */ /* 0x000fe20003f66270 */
[----:B------:R-:W-:Y:S01]  /*2a70*/  IMAD R3, R13, c[0x0][0x208], RZ ;  /* 0x000082000d037a24 */ /* 0x000fe200078e02ff */
[----:B------:R-:W-:Y:S01]  /*2a80*/  ISETP.GE.AND P6, PT, R26, c[0x0][0x1d4], PT ;  /* 0x000075001a007a0c */ /* 0x000fe20003fc6270 */
[----:B------:R-:W-:Y:S01]  /*2a90*/  IMAD.IADD R0, R5, 0x1, R0 ;  /* 0x0000000105007824 */ /* 0x000fe200078e0200 */
[----:B------:R-:W-:Y:S01]  /*2aa0*/  @P2 LEA R2, P1, R4, c[0x0][0x1c8], 0x1 ;  /* 0x0000720004022a11 */ /* 0x000fe200078208ff */
[----:B------:R-:W0:Y:S01]  /*2ab0*/  LDGDEPBAR ;  /* 0x00000000000079af */ /* 0x000e220000000000 */
[----:B------:R-:W-:-:S02]  /*2ac0*/  IMAD.IADD R17, R19, 0x1, R12 ;  /* 0x0000000113117824 */ /* 0x000fc400078e020c */
[----:B------:R-:W-:Y:S02]  /*2ad0*/  IMAD.MOV.U32 R16, RZ, RZ, R18 ;  /* 0x000000ffff107224 */ /* 0x000fe400078e0012 */
[----:B--2---:R-:W-:Y:S02]  /*2ae0*/  IMAD.MOV.U32 R6, RZ, RZ, 0x20 ;  /* 0x00000020ff067424 */ /* 0x004fe400078e00ff */
[----:B------:R-:W-:Y:S01]  /*2af0*/  IMAD R7, R77, c[0x0][0x20c], R3 ;  /* 0x000083004d077a24 */ /* 0x000fe200078e0203 */
[----:B------:R-:W-:Y:S01]  /*2b00*/  @P2 LEA.HI.X R3, R4, c[0x0][0x1cc], R0, 0x1, P1 ;  /* 0x0000730004032a11 */ /* 0x000fe200008f0c00 */
[----:B------:R-:W-:-:S04]  /*2b10*/  IMAD.WIDE.U32 R10, R6, c[0x0][0x1e0], RZ ;  /* 0x00007800060a7a25 */ /* 0x000fc800078e00ff */
[----:B-1----:R-:W-:Y:S01]  /*2b20*/  IMAD.WIDE.U32 R8, R77, c[0x0][0x208], RZ ;  /* 0x000082004d087a25 */ /* 0x002fe200078e00ff */
[----:B------:R1:W-:Y:S03]  /*2b30*/  @P2 LDGSTS.E.BYPASS.LTC128B.128 [R248+0x14080], [R2.64], !P5 ;  /* 0x1408000002f82fae */ /* 0x0003e6000e901d46 */
[----:B------:R-:W-:Y:S01]  /*2b40*/  IMAD R12, R6, c[0x0][0x1e4], RZ ;  /* 0x00007900060c7a24 */ /* 0x000fe200078e02ff */
[----:B------:R1:W-:Y:S01]  /*2b50*/  @P2 LDGSTS.E.BYPASS.LTC128B.128 [R248+0x15880], [R2.64+0x80], !P4 ;  /* 0x1588008002f82fae */ /* 0x0003e2000e101d46 */
[----:B------:R-:W-:-:S03]  /*2b60*/  @P0 IADD3 R6, P1, R4, R10, RZ ;  /* 0x0000000a04060210 */ /* 0x000fc60007f3e0ff */
[----:B------:R1:W-:Y:S01]  /*2b70*/  @P2 LDGSTS.E.BYPASS.LTC128B.128 [R248+0x17080], [R2.64+0x100], !P3 ;  /* 0x1708010002f82fae */ /* 0x0003e2000d901d46 */
[----:B------:R-:W-:-:S03]  /*2b80*/  IMAD.WIDE.U32 R4, R8, 0x30, R16 ;  /* 0x0000003008047825 */ /* 0x000fc600078e0010 */
[----:B------:R1:W-:Y:S01]  /*2b90*/  @P2 LDGSTS.E.BYPASS.LTC128B.128 [R248+0x18880], [R2.64+0x180], !P6 ;  /* 0x1888018002f82fae */ /* 0x0003e2000f101d46 */
[----:B------:R-:W-:Y:S02]  /*2ba0*/  ISETP.GE.AND P2, PT, R252, c[0x0][0x1d4], PT ;  /* 0x00007500fc007a0c */ /* 0x000fe40003f46270 */
[----:B------:R-:W-:Y:S02]  /*2bb0*/  @P0 IADD3.X R8, R0, R11, R12, P1, !PT ;  /* 0x0000000b00080210 */ /* 0x000fe40000ffe40c */
[----:B-1----:R-:W-:-:S04]  /*2bc0*/  @P0 LEA R2, P1, R6, c[0x0][0x1c8], 0x1 ;  /* 0x0000720006020a11 */ /* 0x002fc800078208ff */
[----:B------:R-:W-:-:S05]  /*2bd0*/  @P0 LEA.HI.X R3, R6, c[0x0][0x1cc], R8, 0x1, P1 ;  /* 0x0000730006030a11 */ /* 0x000fca00008f0c08 */
[----:B------:R1:W-:Y:S04]  /*2be0*/  @P0 LDGSTS.E.BYPASS.LTC128B.128 [R248+0x15080], [R2.64], !P5 ;  /* 0x1508000002f80fae */ /* 0x0003e8000e901d46 */
[----:B------:R1:W-:Y:S04]  /*2bf0*/  @P0 LDGSTS.E.BYPASS.LTC128B.128 [R248+0x16880], [R2.64+0x80], !P2 ;  /* 0x1688008002f80fae */ /* 0x0003e8000d101d46 */
[----:B------:R1:W-:Y:S04]  /*2c00*/  @P0 LDGSTS.E.BYPASS.LTC128B.128 [R248+0x18080], [R2.64+0x100], !P3 ;  /* 0x1808010002f80fae */ /* 0x0003e8000d901d46 */
[----:B------:R1:W-:Y:S04]  /*2c10*/  @P0 LDGSTS.E.BYPASS.LTC128B.128 [R248+0x19880], [R2.64+0x180], !P6 ;  /* 0x1988018002f80fae */ /* 0x0003e8000f101d46 */
[----:B------:R-:W0:Y:S04]  /*2c20*/  LDGDEPBAR ;  /* 0x00000000000079af */ /* 0x000e280000000000 */
[----:B------:R-:W-:Y:S04]  /*2c30*/  STL.64 [R1+0x20], R80 ;  /* 0x0000205001007387 */ /* 0x000fe80000100a00 */
[----:B------:R-:W-:Y:S04]  /*2c40*/  STL.64 [R1+0x28], R18 ;  /* 0x0000281201007387 */ /* 0x000fe80000100a00 */
[----:B------:R-:W-:Y:S04]  /*2c50*/  STL.64 [R1+0x10], R78 ;  /* 0x0000104e01007387 */ /* 0x000fe80000100a00 */
[----:B------:R2:W-:Y:S01]  /*2c60*/  STL.64 [R1+0x18], R16 ;  /* 0x0000181001007387 */ /* 0x0005e20000100a00 */
[----:B------:R-:W-:-:S04]  /*2c70*/  DEPBAR.LE SB0, 0x1 ;  /* 0x000080400000791a */ /* 0x000fc80000000000 */
[----:B------:R-:W-:Y:S06]  /*2c80*/  BAR.SYNC.DEFER_BLOCKING 0x0 ;  /* 0x0000000000007b1d */ /* 0x000fec0000010000 */
[----:B--2---:R-:W2:Y:S01]  /*2c90*/  S2R R16, SR_TID.X ;  /* 0x0000000000107919 */ /* 0x004ea20000002100 */
[----:B------:R-:W-:-:S03]  /*2ca0*/  IMAD.IADD R7, R9, 0x1, R7 ;  /* 0x0000000109077824 */ /* 0x000fc600078e0207 */
[----:B------:R-:W-:Y:S04]  /*2cb0*/  LDSM.16.M88.4 R160, [R242] ;  /* 0x00000000f2a0783b */ /* 0x000fe80000000200 */
[----:B------:R-:W-:Y:S04]  /*2cc0*/  LDSM.16.M88.4 R164, [R243] ;  /* 0x00000000f3a4783b */ /* 0x000fe80000000200 */
[----:B------:R-:W-:Y:S04]  /*2cd0*/  LDSM.16.M88.4 R180, [R245] ;  /* 0x00000000f5b4783b */ /* 0x000fe80000000200 */
[----:B------:R-:W-:Y:S04]  /*2ce0*/  LDSM.16.M88.4 R184, [R244] ;  /* 0x00000000f4b8783b */ /* 0x000fe80000000200 */
[----:B------:R-:W-:Y:S01]  /*2cf0*/  LDSM.16.M88.4 R188, [R242+0x4000] ;  /* 0x00400000f2bc783b */ /* 0x000fe20000000200 */
[----:B--2---:R-:W-:-:S03]  /*2d00*/  ISETP.GT.AND P4, PT, R16, 0x7f, PT ;  /* 0x0000007f1000780c */ /* 0x004fc60003f84270 */
[----:B------:R-:W-:Y:S04]  /*2d10*/  LDSM.16.M88.4 R192, [R243+0x4000] ;  /* 0x00400000f3c0783b */ /* 0x000fe80000000200 */
        /* <DEDUP_REMOVED lines=10> */
[----:B------:R-:W-:Y:S01]  /*2dc0*/  BAR.SYNC.DEFER_BLOCKING 0x0 ;  /* 0x0000000000007b1d */ /* 0x000fe20000010000 */
[----:B------:R-:W-:Y:S01]  /*2dd0*/  IMAD R0, R7, 0x30, RZ ;  /* 0x0000003007007824 */ /* 0x000fe200078e02ff */
[----:B------:R-:W-:-:S03]  /*2de0*/  LEA R6, P1, R4, c[0x0][0x1f8], 0x1 ;  /* 0x00007e0004067a11 */ /* 0x000fc600078208ff */
[----:B------:R-:W-:Y:S01]  /*2df0*/  IMAD.IADD R0, R5, 0x1, R0 ;  /* 0x0000000105007824 */ /* 0x000fe200078e0200 */
[----:B-1----:R-:W-:-:S04]  /*2e00*/  SEL R3, RZ, 0xffffffff, P2 ;  /* 0xffffffffff037807 */ /* 0x002fc80001000000 */
[----:B------:R-:W-:Y:S01]  /*2e10*/  LEA.HI.X R7, R4, c[0x0][0x1fc], R0, 0x1, P1 ;  /* 0x00007f0004077a11 */ /* 0x000fe200008f0c00 */
[----:B------:R-:W-:Y:S02]  /*2e20*/  @!P4 IMAD.MOV.U32 R0, RZ, RZ, c[0x0][0x208] ;  /* 0x00008200ff00c624 */ /* 0x000fe400078e00ff */
[----:B------:R-:W-:Y:S01]  /*2e30*/  @!P4 IMAD.MOV.U32 R2, RZ, RZ, c[0x0][0x20c] ;  /* 0x00008300ff02c624 */ /* 0x000fe200078e00ff */
[----:B------:R-:W-:Y:S01]  /*2e40*/  SEL R4, RZ, 0x1, P5 ;  /* 0x00000001ff047807 */ /* 0x000fe20002800000 */
[----:B------:R-:W-:Y:S01]  /*2e50*/  IMAD.SHL.U32 R3, R3, 0x2, RZ ;  /* 0x0000000203037824 */ /* 0x000fe200078e00ff */
[----:B------:R-:W-:-:S04]  /*2e60*/  @!P4 LEA R8, P0, R0, R6, 0x6 ;  /* 0x000000060008c211 */ /* 0x000fc800078030ff */
[----:B------:R-:W-:Y:S02]  /*2e70*/  @!P4 LEA.HI.X R9, R0, R7, R2, 0x6, P0 ;  /* 0x000000070009c211 */ /* 0x000fe400000f3402 */
[----:B------:R-:W-:Y:S01]  /*2e80*/  LOP3.LUT R4, R3, 0x2, R4, 0xe2, !PT ;  /* 0x0000000203047812 */ /* 0x000fe200078ee204 */
[----:B------:R-:W-:-:S04]  /*2e90*/  DEPBAR.LE SB0, 0x0 ;  /* 0x000080000000791a */ /* 0x000fc80000000000 */
[----:B------:R-:W-:Y:S01]  /*2ea0*/  SEL R0, RZ, 0x4, P3 ;  /* 0x00000004ff007807 */ /* 0x000fe20001800000 */
[----:B------:R-:W-:Y:S01]  /*2eb0*/  BAR.SYNC.DEFER_BLOCKING 0x0 ;  /* 0x0000000000007b1d */ /* 0x000fe20000010000 */
[----:B------:R-:W-:Y:S01]  /*2ec0*/  SEL R2, RZ, 0x8, P6 ;  /* 0x00000008ff027807 */ /* 0x000fe20003000000 */
[----:B------:R-:W-:Y:S01]  /*2ed0*/  IMAD.MOV.U32 R5, RZ, RZ, 0x40 ;  /* 0x00000040ff057424 */ /* 0x000fe200078e00ff */
[C---:B------:R-:W-:Y:S02]  /*2ee0*/  LOP3.LUT P5, RZ, R247.reuse, 0x2, RZ, 0xc0, !PT ;  /* 0x00000002f7ff7812 */ /* 0x040fe400078ac0ff */
[----:B------:R-:W-:Y:S02]  /*2ef0*/  LOP3.LUT R4, R2, R4, R0, 0xfe, !PT ;  /* 0x0000000402047212 */ /* 0x000fe400078efe00 */
[----:B------:R-:W-:Y:S02]  /*2f00*/  LOP3.LUT P0, RZ, R247, 0x4, RZ, 0xc0, !PT ;  /* 0x00000004f7ff7812 */ /* 0x000fe4000780c0ff */
[----:B------:R-:W-:-:S02]  /*2f10*/  IADD3 R2, R14, R24, -R131 ;  /* 0x000000180e027210 */ /* 0x000fc40007ffe883 */
[----:B------:R-:W-:Y:S02]  /*2f20*/  LOP3.LUT P4, RZ, R4, 0x1, RZ, 0xc0, !PT ;  /* 0x0000000104ff7812 */ /* 0x000fe4000788c0ff */
[----:B------:R-:W-:Y:S02]  /*2f30*/  SEL R0, R5, 0xffffffc0, !P0 ;  /* 0xffffffc005007807 */ /* 0x000fe40004000000 */
[----:B------:R-:W-:Y:S02]  /*2f40*/  ISETP.LT.OR P0, PT, R2, 0x1, !P4 ;  /* 0x000000010200780c */ /* 0x000fe40006701670 */
[----:B------:R-:W-:-:S05]  /*2f50*/  IADD3 R240, R134, 0x20, RZ ;  /* 0x0000002086f07810 */ /* 0x000fca0007ffe0ff */
[----:B------:R-:W-:Y:S01]  /*2f60*/  IMAD.MOV.U32 R3, RZ, RZ, R240 ;  /* 0x000000ffff037224 */ /* 0x000fe200078e00f0 */
[----:B------:R-:W-:Y:S01]  /*2f70*/  @P5 IADD3 R3, R134, -0x20, RZ ;  /* 0xffffffe086035810 */ /* 0x000fe20007ffe0ff */
[----:B------:R-:W1:Y:S01]  /*2f80*/  LDSM.16.M88.4 R12, [R134] ;  /* 0x00000000860c783b */ /* 0x000e620000000200 */
[----:B------:R-:W-:-:S03]  /*2f90*/  LOP3.LUT P3, RZ, R4, 0x2, RZ, 0xc0, !PT ;  /* 0x0000000204ff7812 */ /* 0x000fc6000786c0ff */
[----:B------:R-:W-:Y:S04]  /*2fa0*/  LDSM.16.M88.4 R24, [R3] ;  /* 0x000000000318783b */ /* 0x000fe80000000200 */
[----:B------:R-:W-:Y:S04]  /*2fb0*/  LDSM.16.M88.4 R36, [R3+0x800] ;  /* 0x000800000324783b */ /* 0x000fe80000000200 */
[----:B------:R-:W-:Y:S04]  /*2fc0*/  LDSM.16.M88.4 R56, [R3+0x1000] ;  /* 0x001000000338783b */ /* 0x000fe80000000200 */
[----:B------:R-:W2:Y:S04]  /*2fd0*/  LDSM.16.M88.4 R20, [R134+0x800] ;  /* 0x000800008614783b */ /* 0x000ea80000000200 */
[----:B------:R-:W3:Y:S04]  /*2fe0*/  LDSM.16.M88.4 R44, [R134+0x1000] ;  /* 0x00100000862c783b */ /* 0x000ee80000000200 */
[----:B------:R-:W-:Y:S01]  /*2ff0*/  @!PT LDS RZ, [RZ] ;  /* 0x00000000fffff984 */ /* 0x000fe20000000800 */
[----:B------:R-:W-:Y:S01]  /*3000*/  @!PT LDS RZ, [RZ] ;  /* 0x00000000fffff984 */ /* 0x000fe20000000800 */
[----:B------:R-:W-:Y:S01]  /*3010*/  @!PT LDS RZ, [RZ] ;  /* 0x00000000fffff984 */ /* 0x000fe20000000800 */
[----:B------:R2:W-:Y:S01]  /*3020*/  LDGSTS.E.BYPASS.LTC128B.128 [R248+0x4080], [R6.64], !P0 ;  /* 0x0408000006f87fae */ /* 0x0005e2000c101d46 */
[----:B------:R-:W-:-:S02]  /*3030*/  ISETP.LT.OR P0, PT, R2, 0x1, !P3 ;  /* 0x000000010200780c */ /* 0x000fc40005f01670 */
[----:B------:R-:W-:-:S11]  /*3040*/  LOP3.LUT P2, RZ, R4, 0x4, RZ, 0xc0, !PT ;  /* 0x0000000404ff7812 */ /* 0x000fd6000784c0ff */
[----:B------:R2:W-:Y:S01]  /*3050*/  LDGSTS.E.BYPASS.LTC128B.128 [R248+0x5880], [R6.64+0x80], !P0 ;  /* 0x0588008006f87fae */ /* 0x0005e2000c101d46 */
[----:B------:R-:W-:Y:S02]  /*3060*/  ISETP.LT.OR P0, PT, R2, 0x1, !P2 ;  /* 0x000000010200780c */ /* 0x000fe40005701670 */
[----:B------:R-:W-:-:S11]  /*3070*/  LOP3.LUT P1, RZ, R4, 0x8, RZ, 0xc0, !PT ;  /* 0x0000000804ff7812 */ /* 0x000fd6000782c0ff */
[----:B------:R2:W-:Y:S01]  /*3080*/  LDGSTS.E.BYPASS.LTC128B.128 [R248+0x7080], [R6.64+0x100], !P0 ;  /* 0x0708010006f87fae */ /* 0x0005e2000c101d46 */
[----:B------:R-:W-:-:S13]  /*3090*/  ISETP.LT.OR P0, PT, R2, 0x1, !P1 ;  /* 0x000000010200780c */ /* 0x000fda0004f01670 */
[----:B------:R2:W-:Y:S01]  /*30a0*/  LDGSTS.E.BYPASS.LTC128B.128 [R248+0x8880], [R6.64+0x180], !P0 ;  /* 0x0888018006f87fae */ /* 0x0005e2000c101d46 */
[----:B------:R-:W-:-:S13]  /*30b0*/  ISETP.GT.AND P0, PT, R16, 0x7f, PT ;  /* 0x0000007f1000780c */ /* 0x000fda0003f04270 */
[----:B------:R-:W-:Y:S02]  /*30c0*/  @!P0 ISETP.LT.OR P0, PT, R2, 0x21, !P4 ;  /* 0x000000210200880c */ /* 0x000fe40006701670 */
[----:B------:R-:W-:-:S13]  /*30d0*/  ISETP.GT.AND P4, PT, R16, 0x7f, PT ;  /* 0x0000007f1000780c */ /* 0x000fda0003f84270 */
[----:B------:R4:W-:Y:S01]  /*30e0*/  @!P4 LDGSTS.E.BYPASS.LTC128B.128 [R248+0x5080], [R8.64], !P0 ;  /* 0x0508000008f8cfae */ /* 0x0009e2000c101d46 */
[----:B------:R-:W-:-:S13]  /*30f0*/  @!P4 ISETP.LT.OR P0, PT, R2, 0x21, !P3 ;  /* 0x000000210200c80c */ /* 0x000fda0005f01670 */
[----:B------:R4:W-:Y:S01]  /*3100*/  @!P4 LDGSTS.E.BYPASS.LTC128B.128 [R248+0x6880], [R8.64+0x80], !P0 ;  /* 0x0688008008f8cfae */ /* 0x0009e2000c101d46 */
[C---:B------:R-:W-:Y:S01]  /*3110*/  @!P4 ISETP.LT.OR P0, PT, R2.reuse, 0x21, !P2 ;  /* 0x000000210200c80c */ /* 0x040fe20005701670 */
[C---:B-1----:R-:W-:Y:S11]  /*3120*/  HMMA.16816.F32.BF16 R16, R160.reuse, R12, RZ ;  /* 0x0000000ca010723c */ /* 0x042ff600000418ff */
[----:B------:R-:W-:Y:S01]  /*3130*/  @!UPT UIADD3 URZ, URZ, URZ, URZ ;  /* 0x0000003f3f3ff290 */ /* 0x000fe2000fffe03f */
[----:B------:R4:W-:Y:S01]  /*3140*/  @!P4 LDGSTS.E.BYPASS.LTC128B.128 [R248+0x8080], [R8.64+0x100], !P0 ;  /* 0x0808010008f8cfae */ /* 0x0009e2000c101d46 */
[----:B------:R-:W-:Y:S01]  /*3150*/  @!P4 ISETP.LT.OR P0, PT, R2, 0x21, !P1 ;  /* 0x000000210200c80c */ /* 0x000fe20004f01670 */
[C---:B------:R-:W-:Y:S01]  /*3160*/  IMAD.IADD R2, R134.reuse, 0x1, R0 ;  /* 0x0000000186027824 */ /* 0x040fe200078e0200 */
[C---:B--2---:R-:W-:Y:S11]  /*3170*/  HMMA.16816.F32.BF16 R4, R160.reuse, R20, RZ ;  /* 0x00000014a004723c */ /* 0x044ff600000418ff */
[----:B------:R4:W-:Y:S04]  /*3180*/  @!P4 LDGSTS.E.BYPASS.LTC128B.128 [R248+0x9880], [R8.64+0x180], !P0 ;  /* 0x0988018008f8cfae */ /* 0x0009e8000c101d46 */
[----:B------:R-:W1:Y:S01]  /*3190*/  LDSM.16.M88.4 R48, [R2] ;  /* 0x000000000230783b */ /* 0x000e620000000200 */
[----:B------:R-:W-:Y:S01]  /*31a0*/  HMMA.16816.F32.BF16 R12, R160, R14, RZ ;  /* 0x0000000ea00c723c */ /* 0x000fe200000418ff */
[----:B------:R-:W-:-:S02]  /*31b0*/  @P5 IADD3 R240, R134, -0x20, RZ ;  /* 0xffffffe086f05810 */ /* 0x000fc40007ffe0ff */
[----:B------:R-:W2:Y:S05]  /*31c0*/  LDSM.16.M88.4 R40, [R2+0x800] ;  /* 0x000800000228783b */ /* 0x000eaa0000000200 */
[C---:B------:R-:W-:Y:S01]  /*31d0*/  HMMA.16816.F32.BF16 R16, R164.reuse, R24, R16 ;  /* 0x00000018a410723c */ /* 0x040fe20000041810 */
[----:B------:R-:W-:Y:S01]  /*31e0*/  IMAD.IADD R135, R0, 0x1, R240 ;  /* 0x0000000100877824 */ /* 0x000fe200078e02f0 */
[----:B------:R-:W-:Y:S04]  /*31f0*/  LDSM.16.M88.4 R64, [R240+0x1800] ;  /* 0x00180000f040783b */ /* 0x000fe80000000200 */
[----:B------:R-:W5:Y:S02]  /*3200*/  LDSM.16.M88.4 R52, [R135] ;  /* 0x000000008734783b */ /* 0x000f640000000200 */
[----:B------:R-:W-:Y:S02]  /*3210*/  HMMA.16816.F32.BF16 R28, R164, R36, R4 ;  /* 0x00000024a41c723c */ /* 0x000fe40000041804 */
[----:B------:R-:W-:Y:S04]  /*3220*/  LDSM.16.M88.4 R60, [R135+0x800] ;  /* 0x00080000873c783b */ /* 0x000fe80000000200 */
[----:B------:R-:W-:Y:S02]  /*3230*/  LDSM.16.M88.4 R68, [R135+0x1800] ;  /* 0x001800008744783b */ /* 0x000fe40000000200 */
[----:B----4-:R-:W-:Y:S02]  /*3240*/  HMMA.16816.F32.BF16 R8, R160, R22, RZ ;  /* 0x00000016a008723c */ /* 0x010fe400000418ff */
[----:B------:R-:W-:Y:S04]  /*3250*/  LDSM.16.M88.4 R20, [R135+0x1000] ;  /* 0x001000008714783b */ /* 0x000fe80000000200 */
[----:B------:R-:W-:Y:S02]  /*3260*/  LDSM.16.M88.4 R72, [R135+0x4800] ;  /* 0x004800008748783b */ /* 0x000fe40000000200 */
[----:B------:R-:W-:Y:S02]  /*3270*/  HMMA.16816.F32.BF16 R32, R164, R26, R12 ;  /* 0x0000001aa420723c */ /* 0x000fe4000004180c */
[----:B------:R-:W0:Y:S06]  /*3280*/  LDGDEPBAR ;  /* 0x00000000000079af */ /* 0x000e2c0000000000 */
[C---:B---3--:R-:W-:Y:S08]  /*3290*/  HMMA.16816.F32.BF16 R4, R160.reuse, R44, RZ ;  /* 0x0000002ca004723c */ /* 0x048ff000000418ff */
[----:B------:R-:W-:Y:S01]  /*32a0*/  HMMA.16816.F32.BF16 R24, R160, R46, RZ ;  /* 0x0000002ea018723c */ /* 0x000fe200000418ff */
[----:B------:R-:W3:Y:S07]  /*32b0*/  LDSM.16.M88.4 R44, [R2+0x1000] ;  /* 0x00100000022c783b */ /* 0x000eee0000000200 */
[----:B-1----:R-:W-:Y:S08]  /*32c0*/  HMMA.16816.F32.BF16 R12, R180, R48, R16 ;  /* 0x00000030b40c723c */ /* 0x002ff00000041810 */
[C---:B------:R-:W-:Y:S01]  /*32d0*/  HMMA.16816.F32.BF16 R16, R164.reuse, R38, R8 ;  /* 0x00000026a410723c */ /* 0x040fe20000041808 */
[----:B------:R-:W1:Y:S07]  /*32e0*/  LDSM.16.M88.4 R36, [R134+0x1800] ;  /* 0x001800008624783b */ /* 0x000e6e0000000200 */
[C---:B------:R-:W-:Y:S08]  /*32f0*/  HMMA.16816.F32.BF16 R8, R164.reuse, R56, R4 ;  /* 0x00000038a408723c */ /* 0x040ff00000041804 */
[----:B------:R-:W-:Y:S01]  /*3300*/  HMMA.16816.F32.BF16 R24, R164, R58, R24 ;  /* 0x0000003aa418723c */ /* 0x000fe20000041818 */
[----:B------:R-:W-:Y:S07]  /*3310*/  LDSM.16.M88.4 R56, [R2+0x1800] ;  /* 0x001800000238783b */ /* 0x000fee0000000200 */
[C---:B------:R-:W-:Y:S01]  /*3320*/  HMMA.16816.F32.BF16 R32, R180.reuse, R50, R32 ;  /* 0x00000032b420723c */ /* 0x040fe20000041820 */
[----:B------:R-:W4:Y:S07]  /*3330*/  LDSM.16.M88.4 R48, [R134+0x2000] ;  /* 0x002000008630783b */ /* 0x000f2e0000000200 */
[----:B--2---:R-:W-:Y:S08]  /*3340*/  HMMA.16816.F32.BF16 R28, R180, R40, R28 ;  /* 0x00000028b41c723c */ /* 0x004ff0000004181c */
[----:B-----5:R-:W-:Y:S08]  /*3350*/  HMMA.16816.F32.BF16 R4, R184, R52, R12 ;  /* 0x00000034b804723c */ /* 0x020ff0000004180c */
[C---:B------:R-:W-:Y:S01]  /*3360*/  HMMA.16816.F32.BF16 R12, R180.reuse, R42, R16 ;  /* 0x0000002ab40c723c */ /* 0x040fe20000041810 */
[----:B------:R-:W2:Y:S07]  /*3370*/  LDSM.16.M88.4 R40, [R134+0x2800] ;  /* 0x002800008628783b */ /* 0x000eae0000000200 */
[C---:B---3--:R-:W-:Y:S08]  /*3380*/  HMMA.16816.F32.BF16 R8, R180.reuse, R44, R8 ;  /* 0x0000002cb408723c */ /* 0x048ff00000041808 */
[----:B------:R-:W-:Y:S01]  /*3390*/  HMMA.16816.F32.BF16 R24, R180, R46, R24 ;  /* 0x0000002eb418723c */ /* 0x000fe20000041818 */
[----:B------:R-:W3:Y:S07]  /*33a0*/  LDSM.16.M88.4 R44, [R240+0x2000] ;  /* 0x00200000f02c783b */ /* 0x000eee0000000200 */
[C---:B------:R-:W-:Y:S01]  /*33b0*/  HMMA.16816.F32.BF16 R32, R184.reuse, R54, R32 ;  /* 0x00000036b820723c */ /* 0x040fe20000041820 */
[----:B------:R-:W-:Y:S07]  /*33c0*/  LDSM.16.M88.4 R52, [R2+0x2000] ;  /* 0x002000000234783b */ /* 0x000fee0000000200 */
[----:B------:R-:W-:Y:S08]  /*33d0*/  HMMA.16816.F32.BF16 R28, R184, R60, R28 ;  /* 0x0000003cb81c723c */ /* 0x000ff0000004181c */
[----:B-1----:R-:W-:Y:S08]  /*33e0*/  HMMA.16816.F32.BF16 R4, R188, R36, R4 ;  /* 0x00000024bc04723c */ /* 0x002ff00000041804 */
[C---:B------:R-:W-:Y:S01]  /*33f0*/  HMMA.16816.F32.BF16 R12, R184.reuse, R62, R12 ;  /* 0x0000003eb80c723c */ /* 0x040fe2000004180c */
[----:B------:R-:W-:Y:S07]  /*3400*/  LDSM.16.M88.4 R60, [R134+0x3000] ;  /* 0x00300000863c783b */ /* 0x000fee0000000200 */
[C---:B------:R-:W-:Y:S08]  /*3410*/  HMMA.16816.F32.BF16 R16, R184.reuse, R20, R8 ;  /* 0x00000014b810723c */ /* 0x040ff00000041808 */
[----:B------:R-:W-:Y:S08]  /*3420*/  HMMA.16816.F32.BF16 R24, R184, R22, R24 ;  /* 0x00000016b818723c */ /* 0x000ff00000041818 */
[C---:B------:R-:W-:Y:S01]  /*3430*/  HMMA.16816.F32.BF16 R32, R188.reuse, R38, R32 ;  /* 0x00000026bc20723c */ /* 0x040fe20000041820 */
[----:B------:R-:W1:Y:S07]  /*3440*/  LDSM.16.M88.4 R36, [R240+0x2800] ;  /* 0x00280000f024783b */ /* 0x000e6e0000000200 */
[----:B----4-:R-:W-:Y:S08]  /*3450*/  HMMA.16816.F32.BF16 R28, R188, R48, R28 ;  /* 0x00000030bc1c723c */ /* 0x010ff0000004181c */
[----:B------:R-:W-:Y:S08]  /*3460*/  HMMA.16816.F32.BF16 R4, R192, R64, R4 ;  /* 0x00000040c004723c */ /* 0x000ff00000041804 */
[C---:B------:R-:W-:Y:S01]  /*3470*/  HMMA.16816.F32.BF16 R8, R188.reuse, R50, R12 ;  /* 0x00000032bc08723c */ /* 0x040fe2000004180c */
[----:B------:R-:W-:Y:S07]  /*3480*/  LDSM.16.M88.4 R48, [R135+0x2000] ;  /* 0x002000008730783b */ /* 0x000fee0000000200 */
[C---:B--2---:R-:W-:Y:S08]  /*3490*/  HMMA.16816.F32.BF16 R16, R188.reuse, R40, R16 ;  /* 0x00000028bc10723c */ /* 0x044ff00000041810 */
[----:B------:R-:W-:Y:S01]  /*34a0*/  HMMA.16816.F32.BF16 R24, R188, R42, R24 ;  /* 0x0000002abc18723c */ /* 0x000fe20000041818 */
[----:B------:R-:W2:Y:S07]  /*34b0*/  LDSM.16.M88.4 R40, [R2+0x2800] ;  /* 0x002800000228783b */ /* 0x000eae0000000200 */
[C---:B------:R-:W-:Y:S01]  /*34c0*/  HMMA.16816.F32.BF16 R32, R192.reuse, R66, R32 ;  /* 0x00000042c020723c */ /* 0x040fe20000041820 */
[----:B------:R-:W-:Y:S07]  /*34d0*/  LDSM.16.M88.4 R64, [R2+0x4000] ;  /* 0x004000000240783b */ /* 0x000fee0000000200 */
[----:B---3--:R-:W-:Y:S08]  /*34e0*/  HMMA.16816.F32.BF16 R28, R192, R44, R28 ;  /* 0x0000002cc01c723c */ /* 0x008ff0000004181c */
[----:B------:R-:W-:Y:S08]  /*34f0*/  HMMA.16816.F32.BF16 R20, R196, R56, R4 ;  /* 0x00000038c414723c */ /* 0x000ff00000041804 */
[C---:B------:R-:W-:Y:S01]  /*3500*/  HMMA.16816.F32.BF16 R12, R192.reuse, R46, R8 ;  /* 0x0000002ec00c723c */ /* 0x040fe20000041808 */
[----:B------:R-:W-:Y:S07]  /*3510*/  LDSM.16.M88.4 R44, [R134+0x3800] ;  /* 0x00380000862c783b */ /* 0x000fee0000000200 */
[C---:B-1----:R-:W-:Y:S08]  /*3520*/  HMMA.16816.F32.BF16 R8, R192.reuse, R36, R16 ;  /* 0x00000024c008723c */ /* 0x042ff00000041810 */
[----:B------:R-:W-:Y:S01]  /*3530*/  HMMA.16816.F32.BF16 R4, R192, R38, R24 ;  /* 0x00000026c004723c */ /* 0x000fe20000041818 */
[----:B------:R-:W1:Y:S07]  /*3540*/  LDSM.16.M88.4 R36, [R135+0x2800] ;  /* 0x002800008724783b */ /* 0x000e6e0000000200 */
[C---:B------:R-:W-:Y:S01]  /*3550*/  HMMA.16816.F32.BF16 R32, R196.reuse, R58, R32 ;  /* 0x0000003ac420723c */ /* 0x040fe20000041820 */
[----:B------:R-:W-:Y:S07]  /*3560*/  LDSM.16.M88.4 R56, [R2+0x3000] ;  /* 0x003000000238783b */ /* 0x000fee0000000200 */
[----:B------:R-:W-:Y:S08]  /*3570*/  HMMA.16816.F32.BF16 R28, R196, R52, R28 ;  /* 0x00000034c41c723c */ /* 0x000ff0000004181c */
[----:B------:R-:W-:Y:S08]  /*3580*/  HMMA.16816.F32.BF16 R20, R200, R68, R20 ;  /* 0x00000044c814723c */ /* 0x000ff00000041814 */
[C---:B------:R-:W-:Y:S01]  /*3590*/  HMMA.16816.F32.BF16 R24, R196.reuse, R54, R12 ;  /* 0x00000036c418723c */ /* 0x040fe2000004180c */
[----:B------:R-:W3:Y:S07]  /*35a0*/  LDSM.16.M88.4 R52, [R240+0x3000] ;  /* 0x00300000f034783b */ /* 0x000eee0000000200 */
[C---:B--2---:R-:W-:Y:S08]  /*35b0*/  HMMA.16816.F32.BF16 R16, R196.reuse, R40, R8 ;  /* 0x00000028c410723c */ /* 0x044ff00000041808 */
[----:B------:R-:W-:Y:S01]  /*35c0*/  HMMA.16816.F32.BF16 R8, R196, R42, R4 ;  /* 0x0000002ac408723c */ /* 0x000fe20000041804 */
[----:B------:R-:W-:Y:S07]  /*35d0*/  LDSM.16.M88.4 R40, [R134+0x4000] ;  /* 0x004000008628783b */ /* 0x000fee0000000200 */
[C---:B------:R-:W-:Y:S01]  /*35e0*/  HMMA.16816.F32.BF16 R4, R200.reuse, R70, R32 ;  /* 0x00000046c804723c */ /* 0x040fe20000041820 */
[----:B------:R-:W-:Y:S07]  /*35f0*/  LDSM.16.M88.4 R68, [R2+0x4800] ;  /* 0x004800000244783b */ /* 0x000fee0000000200 */
[----:B------:R-:W-:Y:S08]  /*3600*/  HMMA.16816.F32.BF16 R12, R200, R48, R28 ;  /* 0x00000030c80c723c */ /* 0x000ff0000004181c */
[C---:B------:R-:W-:Y:S08]  /*3610*/  HMMA.16816.F32.BF16 R20, R204.reuse, R60, R20 ;  /* 0x0000003ccc14723c */ /* 0x040ff00000041814 */
[----:B------:R-:W-:Y:S01]  /*3620*/  HMMA.16816.F32.BF16 R4, R204, R62, R4 ;  /* 0x0000003ecc04723c */ /* 0x000fe20000041804 */
[----:B------:R-:W-:Y:S07]  /*3630*/  LDSM.16.M88.4 R60, [R240+0x5000] ;  /* 0x00500000f03c783b */ /* 0x000fee0000000200 */
[C---:B------:R-:W-:Y:S01]  /*3640*/  HMMA.16816.F32.BF16 R32, R200.reuse, R50, R24 ;  /* 0x00000032c820723c */ /* 0x040fe20000041818 */
[----:B------:R-:W2:Y:S04]  /*3650*/  LDSM.16.M88.4 R24, [R240+0x3800] ;  /* 0x00380000f018783b */ /* 0x000ea80000000200 */
[----:B------:R-:W-:Y:S03]  /*3660*/  LDSM.16.M88.4 R48, [R240+0x4000] ;  /* 0x00400000f030783b */ /* 0x000fe60000000200 */
[----:B-1----:R-:W-:Y:S08]  /*3670*/  HMMA.16816.F32.BF16 R28, R200, R36, R16 ;  /* 0x00000024c81c723c */ /* 0x002ff00000041810 */
[----:B------:R-:W-:Y:S08]  /*3680*/  HMMA.16816.F32.BF16 R16, R204, R44, R12 ;  /* 0x0000002ccc10723c */ /* 0x000ff0000004180c */
[C---:B---3--:R-:W-:Y:S01]  /*3690*/  HMMA.16816.F32.BF16 R12, R208.reuse, R52, R20 ;  /* 0x00000034d00c723c */ /* 0x048fe20000041814 */
[----:B------:R-:W1:Y:S07]  /*36a0*/  LDSM.16.M88.4 R20, [R135+0x3000] ;  /* 0x003000008714783b */ /* 0x000e6e0000000200 */
[----:B------:R-:W-:Y:S01]  /*36b0*/  HMMA.16816.F32.BF16 R4, R208, R54, R4 ;  /* 0x00000036d004723c */ /* 0x000fe20000041804 */
[----:B------:R-:W3:Y:S07]  /*36c0*/  LDSM.16.M88.4 R52, [R2+0x3800] ;  /* 0x003800000234783b */ /* 0x000eee0000000200 */
[----:B------:R-:W-:Y:S08]  /*36d0*/  HMMA.16816.F32.BF16 R36, R200, R38, R8 ;  /* 0x00000026c824723c */ /* 0x000ff00000041808 */
[----:B------:R-:W-:Y:S01]  /*36e0*/  HMMA.16816.F32.BF16 R8, R204, R46, R32 ;  /* 0x0000002ecc08723c */ /* 0x000fe20000041820 */
[----:B------:R-:W4:Y:S04]  /*36f0*/  LDSM.16.M88.4 R44, [R134+0x4800] ;  /* 0x00480000862c783b */ /* 0x000f280000000200 */
[----:B------:R-:W-:Y:S03]  /*3700*/  LDSM.16.M88.4 R32, [R240+0x4800] ;  /* 0x00480000f020783b */ /* 0x000fe60000000200 */
[----:B------:R-:W-:Y:S08]  /*3710*/  HMMA.16816.F32.BF16 R12, R212, R56, R12 ;  /* 0x00000038d40c723c */ /* 0x000ff0000004180c */
[----:B--2---:R-:W-:Y:S08]  /*3720*/  HMMA.16816.F32.BF16 R16, R208, R24, R16 ;  /* 0x00000018d010723c */ /* 0x004ff00000041810 */
[----:B------:R-:W-:Y:S01]  /*3730*/  HMMA.16816.F32.BF16 R4, R212, R58, R4 ;  /* 0x0000003ad404723c */ /* 0x000fe20000041804 */
[----:B------:R-:W-:Y:S07]  /*3740*/  LDSM.16.M88.4 R56, [R134+0x5800] ;  /* 0x005800008638783b */ /* 0x000fee0000000200 */
[----:B------:R-:W-:Y:S01]  /*3750*/  HMMA.16816.F32.BF16 R8, R208, R26, R8 ;  /* 0x0000001ad008723c */ /* 0x000fe20000041808 */
[----:B------:R-:W2:Y:S07]  /*3760*/  LDSM.16.M88.4 R24, [R135+0x3800] ;  /* 0x003800008718783b */ /* 0x000eae0000000200 */
[----:B-1----:R-:W-:Y:S08]  /*3770*/  HMMA.16816.F32.BF16 R12, R216, R20, R12 ;  /* 0x00000014d80c723c */ /* 0x002ff0000004180c */
[C---:B------:R-:W-:Y:S08]  /*3780*/  HMMA.16816.F32.BF16 R28, R204.reuse, R40, R28 ;  /* 0x00000028cc1c723c */ /* 0x040ff0000004181c */
[----:B------:R-:W-:Y:S01]  /*3790*/  HMMA.16816.F32.BF16 R40, R204, R42, R36 ;  /* 0x0000002acc28723c */ /* 0x000fe20000041824 */
[----:B------:R-:W1:Y:S07]  /*37a0*/  LDSM.16.M88.4 R36, [R134+0x5000] ;  /* 0x005000008624783b */ /* 0x000e6e0000000200 */
[----:B---3--:R-:W-:Y:S08]  /*37b0*/  HMMA.16816.F32.BF16 R16, R212, R52, R16 ;  /* 0x00000034d410723c */ /* 0x008ff00000041810 */
[----:B------:R-:W-:Y:S08]  /*37c0*/  HMMA.16816.F32.BF16 R4, R216, R22, R4 ;  /* 0x00000016d804723c */ /* 0x000ff00000041804 */
[----:B----4-:R-:W-:Y:S08]  /*37d0*/  HMMA.16816.F32.BF16 R12, R220, R44, R12 ;  /* 0x0000002cdc0c723c */ /* 0x010ff0000004180c */
[----:B------:R-:W-:Y:S08]  /*37e0*/  HMMA.16816.F32.BF16 R28, R208, R48, R28 ;  /* 0x00000030d01c723c */ /* 0x000ff0000004181c */
[----:B------:R-:W-:Y:S01]  /*37f0*/  HMMA.16816.F32.BF16 R20, R212, R54, R8 ;  /* 0x00000036d414723c */ /* 0x000fe20000041808 */
[----:B------:R-:W-:Y:S07]  /*3800*/  LDSM.16.M88.4 R52, [R2+0x5000] ;  /* 0x005000000234783b */ /* 0x000fee0000000200 */
[----:B------:R-:W-:Y:S01]  /*3810*/  HMMA.16816.F32.BF16 R40, R208, R50, R40 ;  /* 0x00000032d028723c */ /* 0x000fe20000041828 */
[----:B------:R-:W3:Y:S07]  /*3820*/  LDSM.16.M88.4 R48, [R135+0x4000] ;  /* 0x004000008730783b */ /* 0x000eee0000000200 */
[----:B--2---:R-:W-:Y:S08]  /*3830*/  HMMA.16816.F32.BF16 R16, R216, R24, R16 ;  /* 0x00000018d810723c */ /* 0x004ff00000041810 */
[----:B------:R-:W-:Y:S01]  /*3840*/  HMMA.16816.F32.BF16 R8, R220, R46, R4 ;  /* 0x0000002edc08723c */ /* 0x000fe20000041804 */
[----:B------:R-:W2:Y:S07]  /*3850*/  LDSM.16.M88.4 R44, [R240+0x5800] ;  /* 0x00580000f02c783b */ /* 0x000eae0000000200 */
[----:B------:R-:W-:Y:S08]  /*3860*/  HMMA.16816.F32.BF16 R4, R224, R32, R12 ;  /* 0x00000020e004723c */ /* 0x000ff0000004180c */
[----:B------:R-:W-:Y:S08]  /*3870*/  HMMA.16816.F32.BF16 R28, R212, R64, R28 ;  /* 0x00000040d41c723c */ /* 0x000ff0000004181c */
[----:B------:R-:W-:Y:S08]  /*3880*/  HMMA.16816.F32.BF16 R20, R216, R26, R20 ;  /* 0x0000001ad814723c */ /* 0x000ff00000041814 */
[----:B-1----:R-:W-:Y:S08]  /*3890*/  HMMA.16816.F32.BF16 R16, R220, R36, R16 ;  /* 0x00000024dc10723c */ /* 0x002ff00000041810 */
[----:B------:R-:W-:Y:S08]  /*38a0*/  HMMA.16816.F32.BF16 R12, R224, R34, R8 ;  /* 0x00000022e00c723c */ /* 0x000ff00000041808 */
[----:B------:R-:W-:Y:S01]  /*38b0*/  HMMA.16816.F32.BF16 R8, R212, R66, R40 ;  /* 0x00000042d408723c */ /* 0x000fe20000041828 */
[----:B------:R-:W1:Y:S07]  /*38c0*/  LDSM.16.M88.4 R40, [R135+0x5000] ;  /* 0x005000008728783b */ /* 0x000e6e0000000200 */
[----:B------:R-:W-:Y:S08]  /*38d0*/  HMMA.16816.F32.BF16 R4, R228, R68, R4 ;  /* 0x00000044e404723c */ /* 0x000ff00000041804 */
[----:B---3--:R-:W-:Y:S08]  /*38e0*/  HMMA.16816.F32.BF16 R28, R216, R48, R28 ;  /* 0x00000030d81c723c */ /* 0x008ff0000004181c */
[----:B------:R-:W-:Y:S01]  /*38f0*/  HMMA.16816.F32.BF16 R24, R220, R38, R20 ;  /* 0x00000026dc18723c */ /* 0x000fe20000041814 */
[----:B------:R-:W3:Y:S07]  /*3900*/  LDSM.16.M88.4 R36, [R2+0x5800] ;  /* 0x005800000224783b */ /* 0x000eee0000000200 */
[----:B------:R-:W-:Y:S08]  /*3910*/  HMMA.16816.F32.BF16 R20, R224, R60, R16 ;  /* 0x0000003ce014723c */ /* 0x000ff00000041810 */
[----:B------:R-:W-:Y:S08]  /*3920*/  HMMA.16816.F32.BF16 R12, R228, R70, R12 ;  /* 0x00000046e40c723c */ /* 0x000ff0000004180c */
[----:B------:R-:W-:Y:S08]  /*3930*/  HMMA.16816.F32.BF16 R8, R216, R50, R8 ;  /* 0x00000032d808723c */ /* 0x000ff00000041808 */
[----:B------:R-:W-:Y:S08]  /*3940*/  HMMA.16816.F32.BF16 R32, R232, R72, R4 ;  /* 0x00000048e820723c */ /* 0x000ff00000041804 */
[----:B------:R-:W-:Y:S08]  /*3950*/  HMMA.16816.F32.BF16 R4, R220, R56, R28 ;  /* 0x00000038dc04723c */ /* 0x000ff0000004181c */
[----:B------:R-:W-:Y:S01]  /*3960*/  HMMA.16816.F32.BF16 R16, R224, R62, R24 ;  /* 0x0000003ee010723c */ /* 0x000fe20000041818 */
[----:B------:R-:W4:Y:S01]  /*3970*/  LDSM.16.M88.4 R24, [R135+0x5800] ;  /* 0x005800008718783b */ /* 0x000f220000000200 */
[----:B------:R-:W-:Y:S01]  /*3980*/  ISETP.GT.AND P0, PT, R77, R249, PT ;  /* 0x000000f94d00720c */ /* 0x000fe20003f04270 */
[----:B------:R-:W-:-:S05]  /*3990*/  DEPBAR.LE SB0, 0x0 ;  /* 0x000080000000791a */ /* 0x000fca0000000000 */
[----:B------:R-:W-:Y:S08]  /*39a0*/  HMMA.16816.F32.BF16 R20, R228, R52, R20 ;  /* 0x00000034e414723c */ /* 0x000ff00000041814 */
[----:B------:R-:W-:Y:S01]  /*39b0*/  HMMA.16816.F32.BF16 R28, R232, R74, R12 ;  /* 0x0000004ae81c723c */ /* 0x000fe2000004180c */
[----:B------:R-:W-:-:S07]  /*39c0*/  FMUL.FTZ R0, R33, c[0x0][0x320] ;  /* 0x0000c80021007a20 */ /* 0x000fce0000410000 */
[----:B------:R-:W-:Y:S01]  /*39d0*/  HMMA.16816.F32.BF16 R12, R220, R58, R8 ;  /* 0x0000003adc0c723c */ /* 0x000fe20000041808 */
[----:B------:R5:W1:Y:S07]  /*39e0*/  MUFU.TANH R48, R0 ;  /* 0x0000000000307308 */ /* 0x000a6e0000002400 */
[----:B--2---:R-:W-:Y:S01]  /*39f0*/  HMMA.16816.F32.BF16 R8, R224, R44, R4 ;  /* 0x0000002ce008723c */ /* 0x004fe20000041804 */
[----:B-----5:R-:W-:-:S07]  /*3a00*/  FMUL.FTZ R0, R34, c[0x0][0x320] ;  /* 0x0000c80022007a20 */ /* 0x020fce0000410000 */
[----:B------:R-:W-:Y:S01]  /*3a10*/  HMMA.16816.F32.BF16 R4, R228, R54, R16 ;  /* 0x00000036e404723c */ /* 0x000fe20000041810 */
[----:B------:R2:W2:Y:S07]  /*3a20*/  MUFU.TANH R45, R0 ;  /* 0x00000000002d7308 */ /* 0x0004ae0000002400 */
[----:B-1----:R-:W-:Y:S01]  /*3a30*/  HMMA.16816.F32.BF16 R20, R232, R40, R20 ;  /* 0x00000028e814723c */ /* 0x002fe20000041814 */
[----:B--2---:R-:W-:-:S04]  /*3a40*/  FMUL.FTZ R0, R35, c[0x0][0x320] ;  /* 0x0000c80023007a20 */ /* 0x004fc80000410000 */
[----:B------:R1:W2:Y:S03]  /*3a50*/  MUFU.TANH R44, R0 ;  /* 0x00000000002c7308 */ /* 0x0002a60000002400 */
[----:B------:R-:W-:Y:S01]  /*3a60*/  HMMA.16816.F32.BF16 R16, R224, R46, R12 ;  /* 0x0000002ee010723c */ /* 0x000fe2000004180c */
[----:B-1----:R-:W-:-:S04]  /*3a70*/  FMUL.FTZ R0, R28, c[0x0][0x320] ;  /* 0x0000c8001c007a20 */ /* 0x002fc80000410000 */
[----:B------:R1:W1:Y:S03]  /*3a80*/  MUFU.TANH R34, R0 ;  /* 0x0000000000227308 */ /* 0x0002660000002400 */
[----:B---3--:R-:W-:Y:S01]  /*3a90*/  HMMA.16816.F32.BF16 R12, R228, R36, R8 ;  /* 0x00000024e40c723c */ /* 0x008fe20000041808 */
[----:B-1----:R-:W-:-:S04]  /*3aa0*/  FMUL.FTZ R0, R29, c[0x0][0x320] ;  /* 0x0000c8001d007a20 */ /* 0x002fc80000410000 */
[----:B------:R1:W3:Y:S03]  /*3ab0*/  MUFU.TANH R40, R0 ;  /* 0x0000000000287308 */ /* 0x0002e60000002400 */
[----:B------:R-:W-:Y:S01]  /*3ac0*/  HMMA.16816.F32.BF16 R4, R232, R42, R4 ;  /* 0x0000002ae804723c */ /* 0x000fe20000041804 */
[----:B-1----:R-:W-:-:S04]  /*3ad0*/  FMUL.FTZ R0, R30, c[0x0][0x320] ;  /* 0x0000c8001e007a20 */ /* 0x002fc80000410000 */
[----:B------:R1:W1:Y:S01]  /*3ae0*/  MUFU.TANH R41, R0 ;  /* 0x0000000000297308 */ /* 0x0002620000002400 */
[----:B------:R-:W-:Y:S02]  /*3af0*/  FMUL.FTZ R32, R32, c[0x0][0x320] ;  /* 0x0000c80020207a20 */ /* 0x000fe40000410000 */
[----:B-1----:R-:W-:-:S05]  /*3b00*/  FMUL.FTZ R0, R31, c[0x0][0x320] ;  /* 0x0000c8001f007a20 */ /* 0x002fca0000410000 */
[----:B------:R1:W1:Y:S01]  /*3b10*/  MUFU.TANH R35, R0 ;  /* 0x0000000000237308 */ /* 0x0002620000002400 */
[----:B------:R-:W-:Y:S01]  /*3b20*/  HMMA.16816.F32.BF16 R8, R228, R38, R16 ;  /* 0x00000026e408723c */ /* 0x000fe20000041810 */
[----:B-1----:R-:W-:-:S06]  /*3b30*/  FMUL.FTZ R0, R20, c[0x0][0x320] ;  /* 0x0000c80014007a20 */ /* 0x002fcc0000410000 */
[----:B------:R1:W1:Y:S01]  /*3b40*/  MUFU.TANH R28, R0 ;  /* 0x00000000001c7308 */ /* 0x0002620000002400 */
[----:B----4-:R-:W-:Y:S07]  /*3b50*/  HMMA.16816.F32.BF16 R12, R232, R24, R12 ;  /* 0x00000018e80c723c */ /* 0x010fee000004180c */
[----:B------:R-:W4:Y:S01]  /*3b60*/  MUFU.TANH R49, R32 ;  /* 0x0000002000317308 */ /* 0x000f220000002400 */
[----:B-1----:R-:W-:-:S07]  /*3b70*/  FMUL.FTZ R0, R21, c[0x0][0x320] ;  /* 0x0000c80015007a20 */ /* 0x002fce0000410000 */
[----:B------:R1:W1:Y:S02]  /*3b80*/  MUFU.TANH R29, R0 ;  /* 0x00000000001d7308 */ /* 0x0002640000002400 */
[----:B-1----:R-:W-:-:S06]  /*3b90*/  FMUL.FTZ R0, R22, c[0x0][0x320] ;  /* 0x0000c80016007a20 */ /* 0x002fcc0000410000 */
        /* <DEDUP_REMOVED lines=9> */
[----:B-1----:R-:W-:Y:S02]  /*3c30*/  FMUL.FTZ R0, R7, c[0x0][0x320] ;  /* 0x0000c80007007a20 */ /* 0x002fe40000410000 */
[----:B------:R-:W-:Y:S04]  /*3c40*/  HMMA.16816.F32.BF16 R4, R232, R26, R8 ;  /* 0x0000001ae804723c */ /* 0x000fe80000041808 */
        /* <DEDUP_REMOVED lines=14> */
[----:B------:R1:W1:Y:S01]  /*3d30*/  MUFU.TANH R22, R0 ;  /* 0x0000000000167308 */ /* 0x0002620000002400 */
[----:B------:R-:W-:Y:S01]  /*3d40*/  BSSY B0, `(.L_x_28) ;  /* 0x000002b000007945 */ /* 0x000fe20003800000 */
[----:B-1----:R-:W-:-:S06]  /*3d50*/  FMUL.FTZ R0, R7, c[0x0][0x320] ;  /* 0x0000c80007007a20 */ /* 0x002fcc0000410000 */
[----:B------:R1:W1:Y:S01]  /*3d60*/  MUFU.TANH R23, R0 ;  /* 0x0000000000177308 */ /* 0x0002620000002400 */
[----:B------:R-:W-:Y:S06]  /*3d70*/  BAR.SYNC.DEFER_BLOCKING 0x0 ;  /* 0x0000000000007b1d */ /* 0x000fec0000010000 */
[----:B------:R-:W-:Y:S05]  /*3d80*/  @!P0 BRA `(.L_x_29) ;  /* 0x0000026000008947 */ /* 0x000fea0003800000 */
[----:B--234-:R-:W-:Y:S02]  /*3d90*/  IADD3 R3, -R131, 0x30, RZ ;  /* 0x0000003083037810 */ /* 0x01cfe40007ffe1ff */
[----:B-1----:R-:W-:Y:S02]  /*3da0*/  IADD3 R0, R246, -0x2, RZ ;  /* 0xfffffffef6007810 */ /* 0x002fe40007ffe0ff */
[----:B------:R-:W-:-:S02]  /*3db0*/  ISETP.GE.AND P0, PT, R3, 0x21, PT ;  /* 0x000000210300780c */ /* 0x000fc40003f06270 */
[----:B------:R-:W-:Y:S02]  /*3dc0*/  SHF.R.S32.HI R2, RZ, 0x1f, R0 ;  /* 0x0000001fff027819 */ /* 0x000fe40000011400 */
[----:B------:R-:W-:Y:S02]  /*3dd0*/  ISETP.GE.AND P1, PT, R3, 0x1, PT ;  /* 0x000000010300780c */ /* 0x000fe40003f26270 */
[----:B------:R-:W-:Y:S01]  /*3de0*/  ISETP.GE.AND P5, PT, R250, c[0x0][0x1d4], PT ;  /* 0x00007500fa007a0c */ /* 0x000fe20003fa6270 */
[----:B------:R-:W-:Y:S01]  /*3df0*/  IMAD R2, R2, c[0x0][0x1e0], RZ ;  /* 0x0000780002027a24 */ /* 0x000fe200078e02ff */
[----:B------:R-:W-:Y:S02]  /*3e00*/  ISETP.GE.AND P3, PT, R252, c[0x0][0x1d4], PT ;  /* 0x00007500fc007a0c */ /* 0x000fe40003f66270 */
[----:B------:R-:W-:Y:S01]  /*3e10*/  ISETP.GE.AND P4, PT, R130, c[0x0][0x1d4], PT ;  /* 0x0000750082007a0c */ /* 0x000fe20003f86270 */
[----:B------:R-:W-:Y:S02]  /*3e20*/  IMAD R4, R0, c[0x0][0x1e4], R2 ;  /* 0x0000790000047a24 */ /* 0x000fe400078e0202 */
[----:B------:R-:W-:-:S02]  /*3e30*/  @P0 IMAD.MOV.U32 R5, RZ, RZ, c[0x0][0x1e0] ;  /* 0x00007800ff050624 */ /* 0x000fc400078e00ff */
[----:B------:R-:W-:Y:S02]  /*3e40*/  @P0 IMAD.MOV.U32 R6, RZ, RZ, 0x5 ;  /* 0x00000005ff060424 */ /* 0x000fe400078e00ff */
[----:B------:R-:W-:-:S03]  /*3e50*/  @P0 IMAD.SHL.U32 R2, R5, 0x20, RZ ;  /* 0x0000002005020824 */ /* 0x000fc600078e00ff */
[----:B------:R-:W-:Y:S01]  /*3e60*/  @P0 SHF.L.U64.HI R3, R5, R6, c[0x0][0x1e4] ;  /* 0x0000790005030619 */ /* 0x000fe20000010206 */
[----:B------:R-:W-:-:S04]  /*3e70*/  IMAD.WIDE.U32 R6, R0, c[0x0][0x1e0], RZ ;  /* 0x0000780000067a25 */ /* 0x000fc800078e00ff */
[----:B------:R-:W-:Y:S02]  /*3e80*/  IMAD.IADD R0, R7, 0x1, R4 ;  /* 0x0000000107007824 */ /* 0x000fe400078e0204 */
[----:B------:R-:W-:-:S04]  /*3e90*/  @P0 IMAD.WIDE.U32 R4, R6, 0x30, R2 ;  /* 0x0000003006040825 */ /* 0x000fc800078e0002 */
[----:B------:R-:W-:Y:S01]  /*3ea0*/  @P1 IMAD.WIDE.U32 R2, R6, 0x30, R78 ;  /* 0x0000003006021825 */ /* 0x000fe200078e004e */
[----:B------:R-:W-:-:S03]  /*3eb0*/  @P0 IADD3 R6, P2, R80, R4, RZ ;  /* 0x0000000450060210 */ /* 0x000fc60007f5e0ff */
[C---:B------:R-:W-:Y:S02]  /*3ec0*/  @P0 IMAD R7, R0.reuse, 0x30, RZ ;  /* 0x0000003000070824 */ /* 0x040fe400078e02ff */
[----:B------:R-:W-:-:S03]  /*3ed0*/  @P1 IMAD R0, R0, 0x30, RZ ;  /* 0x0000003000001824 */ /* 0x000fc600078e02ff */
[----:B------:R-:W-:Y:S01]  /*3ee0*/  @P0 IADD3.X R7, R79, R7, R5, P2, !PT ;  /* 0x000000074f070210 */ /* 0x000fe200017fe405 */
[----:B------:R-:W-:Y:S01]  /*3ef0*/  @P1 IMAD.IADD R0, R3, 0x1, R0 ;  /* 0x0000000103001824 */ /* 0x000fe200078e0200 */
[----:B------:R-:W-:-:S04]  /*3f00*/  @P1 LEA R4, P2, R2, c[0x0][0x1c8], 0x1 ;  /* 0x0000720002041a11 */ /* 0x000fc800078408ff */
[----:B------:R-:W-:Y:S02]  /*3f10*/  @P1 LEA.HI.X R5, R2, c[0x0][0x1cc], R0, 0x1, P2 ;  /* 0x0000730002051a11 */ /* 0x000fe400010f0c00 */
[----:B------:R-:W-:-:S03]  /*3f20*/  @P0 LEA R2, P2, R6, c[0x0][0x1c8], 0x1 ;  /* 0x0000720006020a11 */ /* 0x000fc600078408ff */
[----:B------:R-:W-:Y:S01]  /*3f30*/  @!PT LDS RZ, [RZ] ;  /* 0x00000000fffff984 */ /* 0x000fe20000000800 */
[----:B------:R-:W-:Y:S01]  /*3f40*/  @!PT LDS RZ, [RZ] ;  /* 0x00000000fffff984 */ /* 0x000fe20000000800 */
[----:B------:R-:W-:Y:S01]  /*3f50*/  @!PT LDS RZ, [RZ] ;  /* 0x00000000fffff984 */ /* 0x000fe20000000800 */
[----:B------:R1:W-:Y:S01]  /*3f60*/  @P1 LDGSTS.E.BYPASS.LTC128B.128 [R248+0x14080], [R4.64], !P5 ;  /* 0x1408000004f81fae */ /* 0x0003e2000e901d46 */
[----:B------:R-:W-:-:S03]  /*3f70*/  @P0 LEA.HI.X R3, R6, c[0x0][0x1cc], R7, 0x1, P2 ;  /* 0x0000730006030a11 */ /* 0x000fc600010f0c07 */
[----:B------:R1:W-:Y:S04]  /*3f80*/  @P1 LDGSTS.E.BYPASS.LTC128B.128 [R248+0x15880], [R4.64+0x80], !P3 ;  /* 0x1588008004f81fae */ /* 0x0003e8000d901d46 */
[----:B------:R1:W-:Y:S04]  /*3f90*/  @P1 LDGSTS.E.BYPASS.LTC128B.128 [R248+0x17080], [R4.64+0x100], !P4 ;  /* 0x1708010004f81fae */ /* 0x0003e8000e101d46 */
[----:B------:R1:W-:Y:S04]  /*3fa0*/  @P1 LDGSTS.E.BYPASS.LTC128B.128 [R248+0x18880], [R4.64+0x180], !P6 ;  /* 0x1888018004f81fae */ /* 0x0003e8000f101d46 */
[----:B------:R1:W-:Y:S04]  /*3fb0*/  @P0 LDGSTS.E.BYPASS.LTC128B.128 [R248+0x15080], [R2.64], !P5 ;  /* 0x1508000002f80fae */ /* 0x0003e8000e901d46 */
[----:B------:R1:W-:Y:S04]  /*3fc0*/  @P0 LDGSTS.E.BYPASS.LTC128B.128 [R248+0x16880], [R2.64+0x80], !P3 ;  /* 0x1688008002f80fae */ /* 0x0003e8000d901d46 */
[----:B------:R1:W-:Y:S04]  /*3fd0*/  @P0 LDGSTS.E.BYPASS.LTC128B.128 [R248+0x18080], [R2.64+0x100], !P4 ;  /* 0x1808010002f80fae */ /* 0x0003e8000e101d46 */
[----:B------:R1:W-:Y:S02]  /*3fe0*/  @P0 LDGSTS.E.BYPASS.LTC128B.128 [R248+0x19880], [R2.64+0x180], !P6 ;  /* 0x1988018002f80fae */ /* 0x0003e4000f101d46 */
.L_x_29:
[----:B--234-:R-:W-:Y:S05]  /*3ff0*/  BSYNC B0 ;  /* 0x0000000000007941 */ /* 0x01cfea0003800000 */
.L_x_28:
[----:B-1----:R-:W2:Y:S04]  /*4000*/  LDL R0, [R1+0x44] ;  /* 0x0000440001007983 */ /* 0x002ea80000100800 */
[----:B------:R-:W-:Y:S04]  /*4010*/  LDSM.16.MT88.4 R64, [R237+0x800] ;  /* 0x00080000ed40783b */ /* 0x000fe80000004200 */
[----:B------:R-:W-:Y:S04]  /*4020*/  LDSM.16.MT88.4 R56, [R236+0x2000] ;  /* 0x00200000ec38783b */ /* 0x000fe80000004200 */
[----:B------:R-:W-:Y:S04]  /*4030*/  LDSM.16.MT88.4 R84, [R238+0x2000] ;  /* 0x00200000ee54783b */ /* 0x000fe80000004200 */
[----:B------:R-:W-:Y:S04]  /*4040*/  LDSM.16.MT88.4 R72, [R238+0x800] ;  /* 0x00080000ee48783b */ /* 0x000fe80000004200 */
[----:B------:R-:W-:Y:S04]  /*4050*/  LDSM.16.MT88.4 R60, [R239+0x800] ;  /* 0x00080000ef3c783b */ /* 0x000fe80000004200 */
[----:B------:R-:W-:Y:S04]  /*4060*/  LDSM.16.MT88.4 R68, [R239+0x1800] ;  /* 0x00180000ef44783b */ /* 0x000fe80000004200 */
[----:B------:R-:W-:Y:S04]  /*4070*/  STL [R1+0xb8], R162 ;  /* 0x0000b8a201007387 */ /* 0x000fe80000100800 */
[----:B------:R-:W-:Y:S04]  /*4080*/  STL [R1+0xb4], R161 ;  /* 0x0000b4a101007387 */ /* 0x000fe80000100800 */
[----:B------:R-:W-:Y:S04]  /*4090*/  STL [R1+0xb0], R160 ;  /* 0x0000b0a001007387 */ /* 0x000fe80000100800 */
[----:B------:R-:W-:Y:S04]  /*40a0*/  STL [R1+0xac], R135 ;  /* 0x0000ac8701007387 */ /* 0x000fe80000100800 */
[----:B------:R-:W-:Y:S04]  /*40b0*/  STL [R1+0xa8], R134 ;  /* 0x0000a88601007387 */ /* 0x000fe80000100800 */
[----:B------:R-:W0:Y:S01]  /*40c0*/  LDGDEPBAR ;  /* 0x00000000000079af */ /* 0x000e220000000000 */
[----:B--2---:R-:W-:-:S03]  /*40d0*/  IMAD.IADD R0, R76, 0x1, -R0 ;  /* 0x000000014c007824 */ /* 0x004fc600078e0a00 */
[----:B------:R-:W-:Y:S02]  /*40e0*/  LDSM.16.MT88.4 R76, [R238+0x1800] ;  /* 0x00180000ee4c783b */ /* 0x000fe40000004200 */
[C---:B------:R-:W-:Y:S02]  /*40f0*/  ISETP.GT.AND P2, PT, R0.reuse, RZ, PT ;  /* 0x000000ff0000720c */ /* 0x040fe40003f44270 */
[C---:B------:R-:W-:Y:S02]  /*4100*/  ISETP.GT.AND P1, PT, R0.reuse, 0x1, PT ;  /* 0x000000010000780c */ /* 0x040fe40003f24270 */
[----:B------:R-:W-:Y:S02]  /*4110*/  ISETP.GT.AND P0, PT, R0, 0x8, PT ;  /* 0x000000080000780c */ /* 0x000fe40003f04270 */
[----:B------:R-:W-:Y:S02]  /*4120*/  FSEL R8, R49, -INF , P2 ;  /* 0xff80000031087808 */ /* 0x000fe40001000000 */
[----:B------:R-:W-:-:S02]  /*4130*/  FSEL R7, R48, -INF , P1 ;  /* 0xff80000030077808 */ /* 0x000fc40000800000 */
[----:B------:R-:W-:Y:S01]  /*4140*/  ISETP.GT.AND P4, PT, R0, 0x9, PT ;  /* 0x000000090000780c */ /* 0x000fe20003f84270 */
[----:B------:R-:W-:Y:S01]  /*4150*/  LDSM.16.MT88.4 R48, [R236+0x1800] ;  /* 0x00180000ec30783b */ /* 0x000fe20000004200 */
[----:B------:R-:W-:Y:S02]  /*4160*/  FSEL R6, R34, -INF , P0 ;  /* 0xff80000022067808 */ /* 0x000fe40000000000 */
[----:B------:R-:W-:Y:S02]  /*4170*/  FMNMX.FTZ R2, R8, R7, !PT ;  /* 0x0000000708027209 */ /* 0x000fe40007810000 */
[----:B------:R-:W-:Y:S02]  /*4180*/  ISETP.GT.AND P6, PT, R0, 0x10, PT ;  /* 0x000000100000780c */ /* 0x000fe40003fc4270 */
[----:B------:R-:W-:Y:S02]  /*4190*/  FSEL R5, R40, -INF , P4 ;  /* 0xff80000028057808 */ /* 0x000fe40002000000 */
[----:B------:R-:W-:-:S02]  /*41a0*/  FMNMX.FTZ R2, R6, R2, !PT ;  /* 0x0000000206027209 */ /* 0x000fc40007810000 */
[----:B------:R-:W-:Y:S02]  /*41b0*/  ISETP.GT.AND P5, PT, R0, 0x11, PT ;  /* 0x000000110000780c */ /* 0x000fe40003fa4270 */
        /* <DEDUP_REMOVED lines=11> */
[----:B------:R-:W-:Y:S02]  /*4270*/  FSEL R18, R45, -INF , P2 ;  /* 0xff8000002d127808 */ /* 0x000fe40001000000 */
[----:B------:R-:W-:Y:S02]  /*4280*/  ISETP.GT.AND P2, PT, R0, 0x21, PT ;  /* 0x000000210000780c */ /* 0x000fe40003f44270 */
[----:B------:R-:W-:Y:S02]  /*4290*/  FSEL R107, R19, -INF , P3 ;  /* 0xff800000136b7808 */ /* 0x000fe40001800000 */
[----:B------:R-:W-:Y:S02]  /*42a0*/  FMNMX.FTZ R2, R13, R2, !PT ;  /* 0x000000020d027209 */ /* 0x000fe40007810000 */
[----:B------:R-:W-:Y:S02]  /*42b0*/  FSEL R17, R44, -INF , P1 ;  /* 0xff8000002c117808 */ /* 0x000fe40000800000 */
[----:B------:R-:W-:Y:S01]  /*42c0*/  ISETP.GT.AND P1, PT, R0, 0x28, PT ;  /* 0x000000280000780c */ /* 0x000fe20003f24270 */
[----:B------:R-:W-:Y:S01]  /*42d0*/  LDSM.16.MT88.4 R44, [R241] ;  /* 0x00000000f12c783b */ /* 0x000fe20000004200 */
[----:B------:R-:W-:-:S02]  /*42e0*/  FSEL R106, R20, -INF , P2 ;  /* 0xff800000146a7808 */ /* 0x000fc40001000000 */
[----:B------:R-:W-:Y:S02]  /*42f0*/  FMNMX.FTZ R2, R107, R2, !PT ;  /* 0x000000026b027209 */ /* 0x000fe40007810000 */
[----:B------:R-:W-:Y:S02]  /*4300*/  FSEL R16, R41, -INF , P0 ;  /* 0xff80000029107808 */ /* 0x000fe40000000000 */
[----:B------:R-:W-:Y:S02]  /*4310*/  ISETP.GT.AND P0, PT, R0, 0x29, PT ;  /* 0x000000290000780c */ /* 0x000fe40003f04270 */
[----:B------:R-:W-:Y:S02]  /*4320*/  FSEL R105, R12, -INF , P1 ;  /* 0xff8000000c697808 */ /* 0x000fe40000800000 */
[----:B------:R-:W-:Y:S02]  /*4330*/  FMNMX.FTZ R2, R106, R2, !PT ;  /* 0x000000026a027209 */ /* 0x000fe40007810000 */
[----:B------:R-:W-:-:S02]  /*4340*/  FSEL R104, R10, -INF , P0 ;  /* 0xff8000000a687808 */ /* 0x000fc40000000000 */
[----:B------:R-:W-:Y:S02]  /*4350*/  FMNMX.FTZ R2, R105, R2, !PT ;  /* 0x0000000269027209 */ /* 0x000fe40007810000 */
[----:B------:R-:W-:Y:S02]  /*4360*/  FMNMX.FTZ R3, R18, R17, !PT ;  /* 0x0000001112037209 */ /* 0x000fe40007810000 */
[----:B------:R-:W-:Y:S02]  /*4370*/  FMNMX.FTZ R2, R104, R2, !PT ;  /* 0x0000000268027209 */ /* 0x000fe40007810000 */
[----:B------:R-:W-:Y:S02]  /*4380*/  FSEL R15, R35, -INF , P4 ;  /* 0xff800000230f7808 */ /* 0x000fe40002000000 */
[----:B------:R-:W-:Y:S01]  /*4390*/  FMNMX.FTZ R3, R16, R3, !PT ;  /* 0x0000000310037209 */ /* 0x000fe20007810000 */
[----:B------:R-:W1:Y:S01]  /*43a0*/  SHFL.BFLY PT, R20, R2, 0x2, 0x1f ;  /* 0x0c401f0002147f89 */ /* 0x000e6200000e0000 */
[----:B------:R-:W-:-:S02]  /*43b0*/  FSEL R14, R32, -INF , P6 ;  /* 0xff800000200e7808 */ /* 0x000fc40003000000 */
[C---:B------:R-:W-:Y:S02]  /*43c0*/  ISETP.GT.AND P6, PT, R0.reuse, 0x11, PT ;  /* 0x000000110000780c */ /* 0x040fe40003fc4270 */
[----:B------:R-:W-:Y:S02]  /*43d0*/  ISETP.GT.AND P4, PT, R0, 0x18, PT ;  /* 0x000000180000780c */ /* 0x000fe40003f84270 */
[----:B------:R-:W-:Y:S02]  /*43e0*/  FMNMX.FTZ R0, R15, R3, !PT ;  /* 0x000000030f007209 */ /* 0x000fe40007810000 */
[----:B------:R-:W-:Y:S02]  /*43f0*/  FSEL R12, R33, -INF , P6 ;  /* 0xff800000210c7808 */ /* 0x000fe40003000000 */
[----:B------:R-:W-:Y:S01]  /*4400*/  FMNMX.FTZ R0, R14, R0, !PT ;  /* 0x000000000e007209 */ /* 0x000fe20007810000 */
[----:B------:R-:W-:Y:S01]  /*4410*/  LDSM.16.MT88.4 R32, [R236] ;  /* 0x00000000ec20783b */ /* 0x000fe20000004200 */
[----:B------:R-:W-:-:S02]  /*4420*/  FSEL R10, R30, -INF , P4 ;  /* 0xff8000001e0a7808 */ /* 0x000fc40002000000 */
[----:B------:R-:W-:Y:S02]  /*4430*/  FMNMX.FTZ R0, R12, R0, !PT ;  /* 0x000000000c007209 */ /* 0x000fe40007810000 */
[----:B------:R-:W-:Y:S02]  /*4440*/  FSEL R19, R31, -INF , P5 ;  /* 0xff8000001f137808 */ /* 0x000fe40002800000 */
[----:B------:R-:W-:Y:S01]  /*4450*/  FMNMX.FTZ R0, R10, R0, !PT ;  /* 0x000000000a007209 */ /* 0x000fe20007810000 */
[----:B------:R-:W-:Y:S01]  /*4460*/  LDSM.16.MT88.4 R28, [R236+0x800] ;  /* 0x00080000ec1c783b */ /* 0x000fe20000004200 */
[----:B------:R-:W-:Y:S02]  /*4470*/  FSEL R103, R25, -INF , P3 ;  /* 0xff80000019677808 */ /* 0x000fe40001800000 */
[----:B------:R-:W-:Y:S02]  /*4480*/  FMNMX.FTZ R0, R19, R0, !PT ;  /* 0x0000000013007209 */ /* 0x000fe40007810000 */
[----:B------:R-:W-:-:S02]  /*4490*/  FSEL R102, R24, -INF , P2 ;  /* 0xff80000018667808 */ /* 0x000fc40001000000 */
[----:B------:R-:W-:Y:S01]  /*44a0*/  FMNMX.FTZ R3, R103, R0, !PT ;  /* 0x0000000067037209 */ /* 0x000fe20007810000 */
[----:B------:R-:W-:Y:S01]  /*44b0*/  LDSM.16.MT88.4 R24, [R238] ;  /* 0x00000000ee18783b */ /* 0x000fe20000004200 */
[----:B-1----:R-:W-:Y:S02]  /*44c0*/  FMNMX.FTZ R0, R2, R20, !PT ;  /* 0x0000001402007209 */ /* 0x002fe40007810000 */
[----:B------:R-:W-:Y:S02]  /*44d0*/  FSEL R101, R22, -INF , P1 ;  /* 0xff80000016657808 */ /* 0x000fe40000800000 */
[----:B------:R-:W-:Y:S01]  /*44e0*/  FMNMX.FTZ R3, R102, R3, !PT ;  /* 0x0000000366037209 */ /* 0x000fe20007810000 */
[----:B------:R-:W1:Y:S01]  /*44f0*/  SHFL.BFLY PT, R2, R0, 0x1, 0x1f ;  /* 0x0c201f0000027f89 */ /* 0x000e6200000e0000 */
[----:B------:R-:W-:Y:S02]  /*4500*/  FSEL R100, R23, -INF , P0 ;  /* 0xff80000017647808 */ /* 0x000fe40000000000 */
[----:B------:R-:W-:-:S04]  /*4510*/  FMNMX.FTZ R3, R101, R3, !PT ;  /* 0x0000000365037209 */ /* 0x000fc80007810000 */
[----:B------:R-:W-:-:S05]  /*4520*/  FMNMX.FTZ R3, R100, R3, !PT ;  /* 0x0000000364037209 */ /* 0x000fca0007810000 */
[----:B------:R-:W2:Y:S01]  /*4530*/  SHFL.BFLY PT, R20, R3, 0x2, 0x1f ;  /* 0x0c401f0003147f89 */ /* 0x000ea200000e0000 */
[----:B-1----:R-:W-:-:S04]  /*4540*/  FMNMX.FTZ R133, R0, R2, !PT ;  /* 0x0000000200857209 */ /* 0x002fc80007810000 */
[C---:B------:R-:W-:Y:S01]  /*4550*/  FSETP.NEU.FTZ.AND P0, PT, R133.reuse, -INF , PT ;  /* 0xff8000008500780b */ /* 0x040fe20003f1d000 */
[----:B------:R-:W-:-:S05]  /*4560*/  FMUL.FTZ R2, R133, c[0x0][0x2d0] ;  /* 0x0000b40085027a20 */ /* 0x000fca0000410000 */
[----:B------:R-:W-:Y:S02]  /*4570*/  FSEL R2, R2, RZ, P0 ;  /* 0x000000ff02027208 */ /* 0x000fe40000000000 */
[----:B--2---:R-:W-:Y:S02]  /*4580*/  FMNMX.FTZ R0, R3, R20, !PT ;  /* 0x0000001403007209 */ /* 0x004fe40007810000 */
[----:B------:R-:W-:Y:S01]  /*4590*/  LDSM.16.MT88.4 R20, [R237] ;  /* 0x00000000ed14783b */ /* 0x000fe20000004200 */
[----:B------:R-:W-:-:S03]  /*45a0*/  FFMA.FTZ R3, R8, c[0x0][0x2d0], -R2 ;  /* 0x0000b40008037a23 */ /* 0x000fc60000010802 */
[----:B------:R-:W1:Y:S01]  /*45b0*/  SHFL.BFLY PT, R8, R0, 0x1, 0x1f ;  /* 0x0c201f0000087f89 */ /* 0x000e6200000e0000 */
[----:B------:R2:W-:Y:S02]  /*45c0*/  MUFU.EX2 R89, R3 ;  /* 0x0000000300597308 */ /* 0x0005e40000000800 */
[----:B--2---:R-:W-:-:S06]  /*45d0*/  FFMA.FTZ R3, R7, c[0x0][0x2d0], -R2 ;  /* 0x0000b40007037a23 */ /* 0x004fcc0000010802 */
[----:B------:R2:W3:Y:S01]  /*45e0*/  MUFU.EX2 R88, R3 ;  /* 0x0000000300587308 */ /* 0x0004e20000000800 */
[----:B-1----:R-:W-:Y:S01]  /*45f0*/  FMNMX.FTZ R132, R0, R8, !PT ;  /* 0x0000000800847209 */ /* 0x002fe20007810000 */
[----:B------:R-:W-:-:S03]  /*4600*/  FFMA.FTZ R0, R11, c[0x0][0x2d0], -R2 ;  /* 0x0000b4000b007a23 */ /* 0x000fc60000010802 */
[----:B------:R-:W-:-:S03]  /*4610*/  FSETP.NEU.FTZ.AND P0, PT, R132, -INF , PT ;  /* 0xff8000008400780b */ /* 0x000fc60003f1d000 */
[----:B------:R1:W-:Y:S01]  /*4620*/  MUFU.EX2 R96, R0 ;  /* 0x0000000000607308 */ /* 0x0003e20000000800 */
[----:B--2---:R-:W-:Y:S01]  /*4630*/  FFMA.FTZ R3, R6, c[0x0][0x2d0], -R2 ;  /* 0x0000b40006037a23 */ /* 0x004fe20000010802 */
[----:B---3--:R-:W-:-:S06]  /*4640*/  F2FP.BF16.PACK_AB R8, R88, R89 ;  /* 0x000000595808723e */ /* 0x008fcc00000010ff */
[----:B------:R2:W-:Y:S01]  /*4650*/  MUFU.EX2 R91, R3 ;  /* 0x00000003005b7308 */ /* 0x0005e20000000800 */
[----:B-1----:R-:W-:-:S07]  /*4660*/  FFMA.FTZ R0, R9, c[0x0][0x2d0], -R2 ;  /* 0x0000b40009007a23 */ /* 0x002fce0000010802 */
[----:B------:R-:W-:Y:S01]  /*4670*/  MUFU.EX2 R97, R0 ;  /* 0x0000000000617308 */ /* 0x000fe20000000800 */
[----:B--2---:R-:W-:-:S07]  /*4680*/  FFMA.FTZ R3, R5, c[0x0][0x2d0], -R2 ;  /* 0x0000b40005037a23 */ /* 0x004fce0000010802 */
[----:B------:R1:W-:Y:S02]  /*4690*/  MUFU.EX2 R90, R3 ;  /* 0x00000003005a7308 */ /* 0x0003e40000000800 */
[----:B-1----:R-:W-:-:S06]  /*46a0*/  FFMA.FTZ R3, R4, c[0x0][0x2d0], -R2 ;  /* 0x0000b40004037a23 */ /* 0x002fcc0000010802 */
[----:B------:R1:W2:Y:S02]  /*46b0*/  MUFU.EX2 R94, R3 ;  /* 0x00000003005e7308 */ /* 0x0002a40000000800 */
[----:B-1----:R-:W-:Y:S01]  /*46c0*/  FMUL.FTZ R3, R132, c[0x0][0x2d0] ;  /* 0x0000b40084037a20 */ /* 0x002fe20000410000 */
[----:B--2---:R-:W-:-:S04]  /*46d0*/  F2FP.BF16.PACK_AB R4, R96, R94 ;  /* 0x0000005e6004723e */ /* 0x004fc800000010ff */
[----:B------:R-:W-:Y:S01]  /*46e0*/  FSEL R0, R3, RZ, P0 ;  /* 0x000000ff03007208 */ /* 0x000fe20000000000 */
[----:B------:R-:W-:-:S04]  /*46f0*/  FFMA.FTZ R3, R13, c[0x0][0x2d0], -R2 ;  /* 0x0000b4000d037a23 */ /* 0x000fc80000010802 */
[----:B------:R1:W2:Y:S02]  /*4700*/  MUFU.EX2 R98, R3 ;  /* 0x0000000300627308 */ /* 0x0002a40000000800 */
[----:B-1----:R-:W-:Y:S01]  /*4710*/  FFMA.FTZ R3, R18, c[0x0][0x2d0], -R0 ;  /* 0x0000b40012037a23 */ /* 0x002fe20000010800 */
[----:B--2---:R-:W-:-:S05]  /*4720*/  F2FP.BF16.PACK_AB R6, R98, R97 ;  /* 0x000000616206723e */ /* 0x004fca00000010ff */
[----:B------:R1:W-:Y:S02]  /*4730*/  MUFU.EX2 R82, R3 ;  /* 0x0000000300527308 */ /* 0x0003e40000000800 */
[----:B-1----:R-:W-:-:S06]  /*4740*/  FFMA.FTZ R3, R17, c[0x0][0x2d0], -R0 ;  /* 0x0000b40011037a23 */ /* 0x002fcc0000010800 */
        /* <DEDUP_REMOVED lines=12> */
[----:B------:R-:W-:Y:S02]  /*4810*/  F2FP.BF16.PACK_AB R10, R90, R91 ;  /* 0x0000005b5a0a723e */ /* 0x000fe400000010ff */
[----:B--2---:R-:W-:-:S03]  /*4820*/  F2FP.BF16.PACK_AB R5, R93, R92 ;  /* 0x0000005c5d05723e */ /* 0x004fc600000010ff */
[----:B------:R1:W-:Y:S02]  /*4830*/  MUFU.EX2 R95, R3 ;  /* 0x00000003005f7308 */ /* 0x0003e40000000800 */
[C---:B------:R-:W-:Y:S08]  /*4840*/  HMMA.16816.F32.BF16 R12, R8.reuse, R34, RZ ;  /* 0x00000022080c723c */ /* 0x040ff000000418ff */
[----:B------:R-:W-:Y:S01]  /*4850*/  HMMA.16816.F32.BF16 R36, R8, R20, RZ ;  /* 0x000000140824723c */ /* 0x000fe200000418ff */
[----:B-1----:R-:W-:-:S04]  /*4860*/  FFMA.FTZ R3, R19, c[0x0][0x2d0], -R0 ;  /* 0x0000b40013037a23 */ /* 0x002fc80000010800 */
[----:B------:R-:W1:Y:S03]  /*4870*/  MUFU.EX2 R99, R3 ;  /* 0x0000000300637308 */ /* 0x000e660000000800 */
[C---:B------:R-:W-:Y:S08]  /*4880*/  HMMA.16816.F32.BF16 R16, R8.reuse, R32, RZ ;  /* 0x000000200810723c */ /* 0x040ff000000418ff */
[----:B------:R-:W-:Y:S01]  /*4890*/  HMMA.16816.F32.BF16 R32, R8, R22, RZ ;  /* 0x000000160820723c */ /* 0x000fe200000418ff */
[----:B-1----:R-:W-:-:S07]  /*48a0*/  F2FP.BF16.PACK_AB R7, R99, R95 ;  /* 0x0000005f6307723e */ /* 0x002fce00000010ff */
[----:B------:R-:W-:Y:S08]  /*48b0*/  HMMA.16816.F32.BF16 R20, R8, R48, RZ ;  /* 0x000000300814723c */ /* 0x000ff000000418ff */
[----:B------:R-:W-:Y:S08]  /*48c0*/  HMMA.16816.F32.BF16 R144, R4, R30, R12 ;  /* 0x0000001e0490723c */ /* 0x000ff0000004180c */
[----:B------:R-:W-:Y:S08]  /*48d0*/  HMMA.16816.F32.BF16 R12, R8, R76, RZ ;  /* 0x0000004c080c723c */ /* 0x000ff000000418ff */
[----:B------:R-:W-:Y:S08]  /*48e0*/  HMMA.16816.F32.BF16 R156, R4, R28, R16 ;  /* 0x0000001c049c723c */ /* 0x000ff00000041810 */
[C---:B------:R-:W-:Y:S08]  /*48f0*/  HMMA.16816.F32.BF16 R52, R8.reuse, R24, RZ ;  /* 0x000000180834723c */ /* 0x040ff000000418ff */
[----:B------:R-:W-:Y:S08]  /*4900*/  HMMA.16816.F32.BF16 R40, R8, R26, RZ ;  /* 0x0000001a0828723c */ /* 0x000ff000000418ff */
[----:B------:R-:W-:Y:S08]  /*4910*/  HMMA.16816.F32.BF16 R108, R4, R66, R32 ;  /* 0x00000042046c723c */ /* 0x000ff00000041820 */
[C---:B------:R-:W-:Y:S08]  /*4920*/  HMMA.16816.F32.BF16 R28, R8.reuse, R44, RZ ;  /* 0x0000002c081c723c */ /* 0x040ff000000418ff */
[----:B------:R-:W-:Y:S01]  /*4930*/  HMMA.16816.F32.BF16 R24, R8, R46, RZ ;  /* 0x0000002e0818723c */ /* 0x000fe200000418ff */
[----:B------:R-:W1:Y:S07]  /*4940*/  LDSM.16.MT88.4 R44, [R237+0x1800] ;  /* 0x00180000ed2c783b */ /* 0x000e6e0000004200 */
[----:B------:R-:W-:Y:S01]  /*4950*/  HMMA.16816.F32.BF16 R20, R4, R56, R20 ;  /* 0x000000380414723c */ /* 0x000fe20000041814 */
[----:B------:R-:W-:Y:S01]  /*4960*/  IMAD.MOV.U32 R130, RZ, RZ, R110 ;  /* 0x000000ffff827224 */ /* 0x000fe200078e006e */
[----:B------:R-:W-:Y:S01]  /*4970*/  MOV R3, R108 ;  /* 0x0000006c00037202 */ /* 0x000fe20000000f00 */
[----:B------:R-:W-:-:S02]  /*4980*/  IMAD.MOV.U32 R129, RZ, RZ, R111 ;  /* 0x000000ffff817224 */ /* 0x000fc400078e006f */
[----:B------:R-:W-:-:S03]  /*4990*/  IMAD.MOV.U32 R169, RZ, RZ, R109 ;  /* 0x000000ffffa97224 */ /* 0x000fc600078e006d */
[----:B------:R-:W-:Y:S01]  /*49a0*/  HMMA.16816.F32.BF16 R16, R8, R50, RZ ;  /* 0x000000320810723c */ /* 0x000fe200000418ff */
[----:B------:R-:W-:Y:S07]  /*49b0*/  LDSM.16.MT88.4 R48, [R238+0x3000] ;  /* 0x00300000ee30783b */ /* 0x000fee0000004200 */
[C---:B------:R-:W-:Y:S08]  /*49c0*/  HMMA.16816.F32.BF16 R12, R4.reuse, R84, R12 ;  /* 0x00000054040c723c */ /* 0x040ff0000004180c */
[----:B------:R-:W-:Y:S01]  /*49d0*/  IMAD.MOV.U32 R113, RZ, RZ, R22 ;  /* 0x000000ffff717224 */ /* 0x000fe200078e0016 */
[----:B------:R-:W-:Y:S01]  /*49e0*/  MOV R112, R23 ;  /* 0x0000001700707202 */ /* 0x000fe20000000f00 */
[----:B------:R-:W-:Y:S01]  /*49f0*/  IMAD.MOV.U32 R111, RZ, RZ, R20 ;  /* 0x000000ffff6f7224 */ /* 0x000fe200078e0014 */
[C---:B------:R-:W-:Y:S01]  /*4a00*/  HMMA.16816.F32.BF16 R136, R4.reuse, R74, R40 ;  /* 0x0000004a0488723c */ /* 0x040fe20000041828 */
[----:B------:R-:W-:Y:S01]  /*4a10*/  IMAD.MOV.U32 R110, RZ, RZ, R21 ;  /* 0x000000ffff6e7224 */ /* 0x000fe200078e0015 */
[----:B------:R-:W-:Y:S04]  /*4a20*/  LDSM.16.MT88.4 R40, [R236+0x3000] ;  /* 0x00300000ec28783b */ /* 0x000fe80000004200 */
[----:B------:R-:W2:Y:S02]  /*4a30*/  LDSM.16.MT88.4 R20, [R237+0x2000] ;  /* 0x00200000ed14783b */ /* 0x000ea40000004200 */
[C---:B------:R-:W-:Y:S02]  /*4a40*/  HMMA.16816.F32.BF16 R16, R4.reuse, R58, R16 ;  /* 0x0000003a0410723c */ /* 0x040fe40000041810 */
[----:B------:R-:W-:Y:S03]  /*4a50*/  LDSM.16.MT88.4 R56, [R237+0x3000] ;  /* 0x00300000ed38783b */ /* 0x000fe60000004200 */
[----:B------:R-:W-:Y:S01]  /*4a60*/  IMAD.MOV.U32 R109, RZ, RZ, R12 ;  /* 0x000000ffff6d7224 */ /* 0x000fe200078e000c */
[----:B------:R-:W-:Y:S01]  /*4a70*/  MOV R162, R14 ;  /* 0x0000000e00a27202 */ /* 0x000fe20000000f00 */
[----:B------:R-:W-:Y:S01]  /*4a80*/  IMAD.MOV.U32 R108, RZ, RZ, R13 ;  /* 0x000000ffff6c7224 */ /* 0x000fe200078e000d */
[----:B------:R-:W-:Y:S01]  /*4a90*/  HMMA.16816.F32.BF16 R148, R4, R72, R52 ;  /* 0x000000480494723c */ /* 0x000fe20000041834 */
[----:B------:R-:W-:Y:S01]  /*4aa0*/  IMAD.MOV.U32 R161, RZ, RZ, R15 ;  /* 0x000000ffffa17224 */ /* 0x000fe200078e000f */
[----:B------:R-:W3:Y:S06]  /*4ab0*/  LDSM.16.MT88.4 R52, [R236+0x3800] ;  /* 0x00380000ec34783b */ /* 0x000eec0000004200 */
[----:B-1----:R-:W-:Y:S08]  /*4ac0*/  HMMA.16816.F32.BF16 R12, R8, R44, RZ ;  /* 0x0000002c080c723c */ /* 0x002ff000000418ff */
[----:B------:R-:W-:Y:S01]  /*4ad0*/  HMMA.16816.F32.BF16 R24, R4, R62, R24 ;  /* 0x0000003e0418723c */ /* 0x000fe20000041818 */
[----:B------:R-:W-:Y:S01]  /*4ae0*/  MOV R121, R17 ;  /* 0x0000001100797202 */ /* 0x000fe20000000f00 */
[----:B------:R-:W-:Y:S01]  /*4af0*/  IMAD.MOV.U32 R120, RZ, RZ, R18 ;  /* 0x000000ffff787224 */ /* 0x000fe200078e0012 */
[----:B------:R-:W-:Y:S01]  /*4b00*/  MOV R118, R16 ;  /* 0x0000001000767202 */ /* 0x000fe20000000f00 */
[----:B------:R-:W-:-:S04]  /*4b10*/  IMAD.MOV.U32 R119, RZ, RZ, R19 ;  /* 0x000000ffff777224 */ /* 0x000fc800078e0013 */
[C---:B------:R-:W-:Y:S01]  /*4b20*/  HMMA.16816.F32.BF16 R140, R4.reuse, R64, R36 ;  /* 0x00000040048c723c */ /* 0x040fe20000041824 */
[----:B------:R-:W1:Y:S07]  /*4b30*/  LDSM.16.MT88.4 R36, [R239+0x2000] ;  /* 0x00200000ef24783b */ /* 0x000e6e0000004200 */
[----:B------:R-:W-:Y:S08]  /*4b40*/  HMMA.16816.F32.BF16 R28, R4, R60, R28 ;  /* 0x0000003c041c723c */ /* 0x000ff0000004181c */
[----:B------:R-:W-:Y:S01]  /*4b50*/  HMMA.16816.F32.BF16 R16, R8, R78, RZ ;  /* 0x0000004e0810723c */ /* 0x000fe200000418ff */
[----:B------:R-:W-:Y:S01]  /*4b60*/  IMAD.MOV.U32 R125, RZ, RZ, R25 ;  /* 0x000000ffff7d7224 */ /* 0x000fe200078e0019 */
[----:B------:R-:W-:Y:S01]  /*4b70*/  MOV R123, R27 ;  /* 0x0000001b007b7202 */ /* 0x000fe20000000f00 */
[----:B------:R-:W-:-:S02]  /*4b80*/  IMAD.MOV.U32 R124, RZ, RZ, R26 ;  /* 0x000000ffff7c7224 */ /* 0x000fc400078e001a */
[----:B------:R-:W-:-:S03]  /*4b90*/  IMAD.MOV.U32 R122, RZ, RZ, R24 ;  /* 0x000000ffff7a7224 */ /* 0x000fc600078e0018 */
[----:B--2---:R-:W-:Y:S08]  /*4ba0*/  HMMA.16816.F32.BF16 R60, R4, R20, R12 ;  /* 0x00000014043c723c */ /* 0x004ff0000004180c */
[----:B------:R-:W-:Y:S01]  /*4bb0*/  HMMA.16816.F32.BF16 R12, R8, R40, RZ ;  /* 0x00000028080c723c */ /* 0x000fe200000418ff */
[----:B------:R-:W-:Y:S01]  /*4bc0*/  MOV R168, R30 ;  /* 0x0000001e00a87202 */ /* 0x000fe20000000f00 */
[----:B------:R-:W-:Y:S01]  /*4bd0*/  IMAD.MOV.U32 R128, RZ, RZ, R31 ;  /* 0x000000ffff807224 */ /* 0x000fe200078e001f */
[----:B------:R-:W-:Y:S01]  /*4be0*/  MOV R126, R28 ;  /* 0x0000001c007e7202 */ /* 0x000fe20000000f00 */
[----:B------:R-:W-:-:S03]  /*4bf0*/  IMAD.MOV.U32 R127, RZ, RZ, R29 ;  /* 0x000000ffff7f7224 */ /* 0x000fc600078e001d */
[----:B------:R-:W-:Y:S01]  /*4c00*/  MOV R41, R125 ;  /* 0x0000007d00297202 */ /* 0x000fe20000000f00 */
[----:B------:R-:W-:Y:S01]  /*4c10*/  HMMA.16816.F32.BF16 R32, R8, R46, RZ ;  /* 0x0000002e0820723c */ /* 0x000fe200000418ff */
[----:B------:R-:W2:Y:S01]  /*4c20*/  LDSM.16.MT88.4 R44, [R238+0x3800] ;  /* 0x00380000ee2c783b */ /* 0x000ea20000004200 */
[----:B------:R-:W-:-:S06]  /*4c30*/  MOV R40, R122 ;  /* 0x0000007a00287202 */ /* 0x000fcc0000000f00 */
[----:B------:R-:W-:Y:S01]  /*4c40*/  HMMA.16816.F32.BF16 R24, R8, R70, RZ ;  /* 0x000000460818723c */ /* 0x000fe200000418ff */
[----:B------:R-:W-:Y:S01]  /*4c50*/  IMAD.MOV.U32 R117, RZ, RZ, R61 ;  /* 0x000000ffff757224 */ /* 0x000fe200078e003d */
[----:B------:R-:W-:Y:S01]  /*4c60*/  MOV R116, R62 ;  /* 0x0000003e00747202 */ /* 0x000fe20000000f00 */
[----:B------:R-:W-:Y:S02]  /*4c70*/  IMAD.MOV.U32 R115, RZ, RZ, R63 ;  /* 0x000000ffff737224 */ /* 0x000fe400078e003f */
[----:B------:R-:W-:-:S03]  /*4c80*/  IMAD.MOV.U32 R114, RZ, RZ, R60 ;  /* 0x000000ffff727224 */ /* 0x000fc600078e003c */
[C---:B------:R-:W-:Y:S08]  /*4c90*/  HMMA.16816.F32.BF16 R64, R4.reuse, R86, R16 ;  /* 0x000000560440723c */ /* 0x040ff00000041810 */
[C---:B---3--:R-:W-:Y:S07]  /*4ca0*/  HMMA.16816.F32.BF16 R16, R4.reuse, R52, R12 ;  /* 0x000000340410723c */ /* 0x048fee000004180c */
[----:B------:R-:W-:Y:S01]  /*4cb0*/  IMAD.MOV.U32 R52, RZ, RZ, R114 ;  /* 0x000000ffff347224 */ /* 0x000fe200078e0072 */
[----:B------:R-:W-:Y:S01]  /*4cc0*/  HMMA.16816.F32.BF16 R60, R4, R22, R32 ;  /* 0x00000016043c723c */ /* 0x000fe20000041820 */
[----:B------:R-:W3:Y:S01]  /*4cd0*/  LDSM.16.MT88.4 R32, [R237+0x3800] ;  /* 0x00380000ed20783b */ /* 0x000ee20000004200 */
[----:B------:R-:W-:-:S06]  /*4ce0*/  IMAD.MOV.U32 R53, RZ, RZ, R117 ;  /* 0x000000ffff357224 */ /* 0x000fcc00078e0075 */
[----:B------:R-:W-:Y:S08]  /*4cf0*/  HMMA.16816.F32.BF16 R28, R8, R68, RZ ;  /* 0x00000044081c723c */ /* 0x000ff000000418ff */
[----:B-1----:R-:W-:Y:S01]  /*4d00*/  HMMA.16816.F32.BF16 R68, R4, R38, R24 ;  /* 0x000000260444723c */ /* 0x002fe20000041818 */
[----:B------:R-:W-:Y:S01]  /*4d10*/  MOV R154, R16 ;  /* 0x00000010009a7202 */ /* 0x000fe20000000f00 */
[----:B------:R-:W-:Y:S01]  /*4d20*/  IMAD.MOV.U32 R153, RZ, RZ, R17 ;  /* 0x000000ffff997224 */ /* 0x000fe200078e0011 */
[----:B------:R-:W-:Y:S01]  /*4d30*/  MOV R131, R19 ;  /* 0x0000001300837202 */ /* 0x000fe20000000f00 */
[----:B------:R-:W-:-:S04]  /*4d40*/  IMAD.MOV.U32 R152, RZ, RZ, R18 ;  /* 0x000000ffff987224 */ /* 0x000fc800078e0012 */
[C---:B------:R-:W-:Y:S07]  /*4d50*/  HMMA.16816.F32.BF16 R24, R8.reuse, R48, RZ ;  /* 0x000000300818723c */ /* 0x040fee00000418ff */
[----:B------:R-:W-:Y:S01]  /*4d60*/  IMAD.MOV.U32 R49, RZ, RZ, R121 ;  /* 0x000000ffff317224 */ /* 0x000fe200078e0079 */
[----:B------:R-:W-:Y:S01]  /*4d70*/  HMMA.16816.F32.BF16 R16, R8, R56, RZ ;  /* 0x000000380810723c */ /* 0x000fe200000418ff */
[----:B------:R-:W-:-:S06]  /*4d80*/  IMAD.MOV.U32 R48, RZ, RZ, R118 ;  /* 0x000000ffff307224 */ /* 0x000fcc00078e0076 */
[----:B------:R-:W-:Y:S01]  /*4d90*/  IMAD.MOV.U32 R56, RZ, RZ, R109 ;  /* 0x000000ffff387224 */ /* 0x000fe200078e006d */
[----:B------:R-:W-:Y:S01]  /*4da0*/  HMMA.16816.F32.BF16 R72, R4, R36, R28 ;  /* 0x000000240448723c */ /* 0x000fe2000004181c */
[----:B------:R-:W1:Y:S01]  /*4db0*/  LDSM.16.MT88.4 R36, [R239+0x3000] ;  /* 0x00300000ef24783b */ /* 0x000e620000004200 */
[----:B------:R-:W-:-:S06]  /*4dc0*/  MOV R57, R108 ;  /* 0x0000006c00397202 */ /* 0x000fcc0000000f00 */
[----:B--2---:R-:W-:Y:S07]  /*4dd0*/  HMMA.16816.F32.BF16 R84, R4, R44, R24 ;  /* 0x0000002c0454723c */ /* 0x004fee0000041818 */
[----:B------:R-:W-:Y:S01]  /*4de0*/  MOV R44, R111 ;  /* 0x0000006f002c7202 */ /* 0x000fe20000000f00 */
[----:B------:R-:W-:Y:S01]  /*4df0*/  HMMA.16816.F32.BF16 R20, R8, R50, RZ ;  /* 0x000000320814723c */ /* 0x000fe200000418ff */
[----:B------:R-:W-:-:S06]  /*4e00*/  IMAD.MOV.U32 R45, RZ, RZ, R110 ;  /* 0x000000ffff2d7224 */ /* 0x000fcc00078e006e */
[----:B------:R-:W-:Y:S01]  /*4e10*/  IMAD.MOV.U32 R50, RZ, RZ, R120 ;  /* 0x000000ffff327224 */ /* 0x000fe200078e0078 */
[----:B---3--:R-:W-:Y:S01]  /*4e20*/  HMMA.16816.F32.BF16 R16, R4, R32, R16 ;  /* 0x000000200410723c */ /* 0x008fe20000041810 */
[----:B------:R-:W-:-:S06]  /*4e30*/  MOV R51, R119 ;  /* 0x0000007700337202 */ /* 0x000fcc0000000f00 */
[----:B------:R-:W-:Y:S01]  /*4e40*/  FFMA.FTZ R33, R101, c[0x0][0x2d0], -R0 ;  /* 0x0000b40065217a23 */ /* 0x000fe20000010800 */
[C---:B------:R-:W-:Y:S01]  /*4e50*/  HMMA.16816.F32.BF16 R28, R8.reuse, R42, RZ ;  /* 0x0000002a081c723c */ /* 0x040fe200000418ff */
[----:B------:R-:W-:Y:S01]  /*4e60*/  IMAD.MOV.U32 R160, RZ, RZ, R84 ;  /* 0x000000ffffa07224 */ /* 0x000fe200078e0054 */
[----:B------:R-:W-:Y:S01]  /*4e70*/  MOV R134, R86 ;  /* 0x0000005600867202 */ /* 0x000fe20000000f00 */
[----:B------:R-:W-:Y:S02]  /*4e80*/  IMAD.MOV.U32 R135, RZ, RZ, R85 ;  /* 0x000000ffff877224 */ /* 0x000fe400078e0055 */
[----:B------:R-:W-:Y:S02]  /*4e90*/  IMAD.MOV.U32 R155, RZ, RZ, R87 ;  /* 0x000000ffff9b7224 */ /* 0x000fe400078e0057 */
[----:B------:R-:W-:Y:S01]  /*4ea0*/  IMAD.MOV.U32 R42, RZ, RZ, R124 ;  /* 0x000000ffff2a7224 */ /* 0x000fe200078e007c */
[----:B------:R-:W-:Y:S01]  /*4eb0*/  HMMA.16816.F32.BF16 R12, R8, R58, RZ ;  /* 0x0000003a080c723c */ /* 0x000fe200000418ff */
[----:B------:R-:W-:-:S02]  /*4ec0*/  IMAD.MOV.U32 R43, RZ, RZ, R123 ;  /* 0x000000ffff2b7224 */ /* 0x000fc400078e007b */
[----:B------:R-:W-:-:S04]  /*4ed0*/  FFMA.FTZ R32, R100, c[0x0][0x2d0], -R0 ;  /* 0x0000b40064207a23 */ /* 0x000fc80000010800 */
[----:B------:R-:W-:Y:S01]  /*4ee0*/  IMAD.MOV.U32 R58, RZ, RZ, R113 ;  /* 0x000000ffff3a7224 */ /* 0x000fe200078e0071 */
[----:B------:R-:W-:Y:S01]  /*4ef0*/  HMMA.16816.F32.BF16 R84, R4, R46, R20 ;  /* 0x0000002e0454723c */ /* 0x000fe20000041814 */
[----:B------:R-:W2:Y:S01]  /*4f00*/  LDSM.16.MT88.4 R20, [R239+0x3800] ;  /* 0x00380000ef14783b */ /* 0x000ea20000004200 */
[----:B------:R-:W-:Y:S02]  /*4f10*/  IMAD.MOV.U32 R24, RZ, RZ, R18 ;  /* 0x000000ffff187224 */ /* 0x000fe400078e0012 */
[----:B------:R-:W-:-:S03]  /*4f20*/  IMAD.MOV.U32 R59, RZ, RZ, R112 ;  /* 0x000000ffff3b7224 */ /* 0x000fc600078e0070 */
[----:B------:R-:W-:Y:S01]  /*4f30*/  MOV R46, R3 ;  /* 0x00000003002e7202 */ /* 0x000fe20000000f00 */
[----:B------:R-:W-:Y:S01]  /*4f40*/  HMMA.16816.F32.BF16 R76, R4, R54, R28 ;  /* 0x00000036044c723c */ /* 0x000fe2000004181c */
[----:B------:R-:W-:Y:S02]  /*4f50*/  IMAD.MOV.U32 R3, RZ, RZ, R19 ;  /* 0x000000ffff037224 */ /* 0x000fe400078e0013 */
[----:B------:R-:W-:-:S04]  /*4f60*/  IMAD.MOV.U32 R47, RZ, RZ, R169 ;  /* 0x000000ffff2f7224 */ /* 0x000fc800078e00a9 */
[----:B------:R-:W-:Y:S01]  /*4f70*/  MOV R29, R17 ;  /* 0x00000011001d7202 */ /* 0x000fe20000000f00 */
[----:B------:R-:W-:Y:S01]  /*4f80*/  HMMA.16816.F32.BF16 R176, R4, R34, R12 ;  /* 0x0000002204b0723c */ /* 0x000fe2000004180c */
[----:B------:R-:W-:Y:S01]  /*4f90*/  IMAD.MOV.U32 R28, RZ, RZ, R16 ;  /* 0x000000ffff1c7224 */ /* 0x000fe200078e0010 */
[----:B------:R-:W-:Y:S01]  /*4fa0*/  MOV R54, R116 ;  /* 0x0000007400367202 */ /* 0x000fe20000000f00 */
[----:B------:R-:W-:Y:S02]  /*4fb0*/  IMAD.MOV.U32 R55, RZ, RZ, R115 ;  /* 0x000000ffff377224 */ /* 0x000fe400078e0073 */
[----:B------:R-:W-:Y:S02]  /*4fc0*/  FFMA.FTZ R31, R105, c[0x0][0x2d0], -R2 ;  /* 0x0000b400691f7a23 */ /* 0x000fe40000010802 */
[----:B------:R-:W-:Y:S01]  /*4fd0*/  IMAD.MOV.U32 R34, RZ, RZ, R168 ;  /* 0x000000ffff227224 */ /* 0x000fe200078e00a8 */
[----:B-1----:R-:W-:Y:S01]  /*4fe0*/  HMMA.16816.F32.BF16 R12, R8, R38, RZ ;  /* 0x00000026080c723c */ /* 0x002fe200000418ff */
[----:B------:R-:W-:Y:S01]  /*4ff0*/  FFMA.FTZ R30, R104, c[0x0][0x2d0], -R2 ;  /* 0x0000b400681e7a23 */ /* 0x000fe20000010802 */
[----:B------:R-:W-:-:S05]  /*5000*/  MOV R35, R128 ;  /* 0x0000008000237202 */ /* 0x000fca0000000f00 */
[----:B------:R-:W-:Y:S01]  /*5010*/  MOV R38, R24 ;  /* 0x0000001800267202 */ /* 0x000fe20000000f00 */
[----:B------:R-:W-:Y:S01]  /*5020*/  HMMA.16816.F32.BF16 R16, R8, R36, RZ ;  /* 0x000000240810723c */ /* 0x000fe200000418ff */
[----:B------:R-:W1:Y:S01]  /*5030*/  LDSM.16.MT88.4 R24, [R236+0x4800] ;  /* 0x00480000ec18783b */ /* 0x000e620000004200 */
[----:B------:R-:W-:Y:S02]  /*5040*/  IMAD.MOV.U32 R39, RZ, RZ, R3 ;  /* 0x000000ffff277224 */ /* 0x000fe400078e0003 */
[----:B------:R-:W-:Y:S01]  /*5050*/  FADD.FTZ R3, R89, R88 ;  /* 0x0000005859037221 */ /* 0x000fe20000010000 */
[----:B------:R-:W-:Y:S01]  /*5060*/  MOV R89, R28 ;  /* 0x0000001c00597202 */ /* 0x000fe20000000f00 */
[----:B------:R-:W-:Y:S02]  /*5070*/  IMAD.MOV.U32 R88, RZ, RZ, R29 ;  /* 0x000000ffff587224 */ /* 0x000fe400078e001d */
[----:B------:R-:W-:Y:S02]  /*5080*/  IMAD.MOV.U32 R37, RZ, RZ, R127 ;  /* 0x000000ffff257224 */ /* 0x000fe400078e007f */
[----:B------:R-:W-:-:S02]  /*5090*/  IMAD.MOV.U32 R36, RZ, RZ, R126 ;  /* 0x000000ffff247224 */ /* 0x000fc400078e007e */
[----:B------:R-:W-:Y:S02]  /*50a0*/  FADD.FTZ R3, R91, R3 ;  /* 0x000000035b037221 */ /* 0x000fe40000010000 */
[----:B------:R-:W-:Y:S02]  /*50b0*/  FFMA.FTZ R29, R106, c[0x0][0x2d0], -R2 ;  /* 0x0000b4006a1d7a23 */ /* 0x000fe40000010802 */
[----:B--2---:R-:W-:Y:S01]  /*50c0*/  HMMA.16816.F32.BF16 R168, R4, R22, R12 ;  /* 0x0000001604a8723c */ /* 0x004fe2000004180c */
[----:B------:R-:W-:Y:S02]  /*50d0*/  FADD.FTZ R3, R90, R3 ;  /* 0x000000035a037221 */ /* 0x000fe40000010000 */
[----:B------:R-:W-:-:S05]  /*50e0*/  FFMA.FTZ R28, R102, c[0x0][0x2d0], -R0 ;  /* 0x0000b400661c7a23 */ /* 0x000fca0000010800 */
[----:B------:R-:W-:Y:S01]  /*50f0*/  HMMA.16816.F32.BF16 R172, R4, R20, R16 ;  /* 0x0000001404ac723c */ /* 0x000fe20000041810 */
[----:B------:R-:W2:Y:S06]  /*5100*/  LDSM.16.MT88.4 R16, [R236+0x5000] ;  /* 0x00500000ec10783b */ /* 0x000eac0000004200 */
[----:B------:R-:W-:Y:S01]  /*5110*/  FADD.FTZ R20, R94, R3 ;  /* 0x000000035e147221 */ /* 0x000fe20000010000 */
[----:B-1----:R-:W-:Y:S11]  /*5120*/  HMMA.16816.F32.BF16 R12, R8, R24, RZ ;  /* 0x00000018080c723c */ /* 0x002ff600000418ff */
[----:B------:R-:W-:Y:S11]  /*5130*/  @!UPT UIADD3 URZ, URZ, URZ, URZ ;  /* 0x0000003f3f3ff290 */ /* 0x000ff6000fffe03f */
[----:B------:R-:W-:Y:S02]  /*5140*/  @!UPT UIADD3 URZ, URZ, URZ, URZ ;  /* 0x0000003f3f3ff290 */ /* 0x000fe4000fffe03f */
[----:B--2---:R-:W-:Y:S07]  /*5150*/  HMMA.16816.F32.BF16 R124, R4, R16, R12 ;  /* 0x00000010047c723c */ /* 0x004fee000004180c */
[----:B------:R-:W-:Y:S02]  /*5160*/  FADD.FTZ R12, R82, R81 ;  /* 0x00000051520c7221 */ /* 0x000fe40000010000 */
[----:B------:R-:W-:Y:S01]  /*5170*/  IMAD.MOV.U32 R82, RZ, RZ, R89 ;  /* 0x000000ffff527224 */ /* 0x000fe200078e0059 */
[----:B------:R-:W-:Y:S01]  /*5180*/  MOV R89, R38 ;  /* 0x0000002600597202 */ /* 0x000fe20000000f00 */
[----:B------:R-:W-:-:S02]  /*5190*/  FADD.FTZ R16, R80, R12 ;  /* 0x0000000c50107221 */ /* 0x000fc40000010000 */
[----:B------:R-:W-:Y:S01]  /*51a0*/  HMMA.16816.F32.BF16 R12, R8, R26, RZ ;  /* 0x0000001a080c723c */ /* 0x000fe200000418ff */
[----:B------:R-:W1:Y:S01]  /*51b0*/  LDSM.16.MT88.4 R24, [R238+0x4800] ;  /* 0x00480000ee18783b */ /* 0x000e620000004200 */
[----:B------:R-:W-:Y:S02]  /*51c0*/  FADD.FTZ R21, R83, R16 ;  /* 0x0000001053157221 */ /* 0x000fe40000010000 */
[----:B------:R-:W-:Y:S02]  /*51d0*/  IMAD.MOV.U32 R81, RZ, RZ, R88 ;  /* 0x000000ffff517224 */ /* 0x000fe400078e0058 */
[----:B------:R-:W-:Y:S02]  /*51e0*/  FADD.FTZ R3, R92, R21 ;  /* 0x000000155c037221 */ /* 0x000fe40000010000 */
[----:B------:R-:W-:Y:S01]  /*51f0*/  IMAD.MOV.U32 R88, RZ, RZ, R39 ;  /* 0x000000ffff587224 */ /* 0x000fe200078e0027 */
[----:B------:R-:W-:Y:S01]  /*5200*/  MOV R39, R35 ;  /* 0x0000002300277202 */ /* 0x000fe20000000f00 */
[----:B------:R-:W-:Y:S01]  /*5210*/  FADD.FTZ R3, R93, R3 ;  /* 0x000000035d037221 */ /* 0x000fe20000010000 */
[----:B------:R-:W-:Y:S01]  /*5220*/  MOV R105, R81 ;  /* 0x0000005100697202 */ /* 0x000fe20000000f00 */
[----:B------:R-:W-:-:S02]  /*5230*/  IMAD.MOV.U32 R38, RZ, RZ, R34 ;  /* 0x000000ffff267224 */ /* 0x000fc400078e0022 */
[----:B------:R-:W-:Y:S01]  /*5240*/  IMAD.MOV.U32 R34, RZ, RZ, R46 ;  /* 0x000000ffff227224 */ /* 0x000fe200078e002e */
[----:B------:R-:W-:Y:S01]  /*5250*/  MOV R46, R130 ;  /* 0x00000082002e7202 */ /* 0x000fe20000000f00 */
[----:B------:R-:W-:Y:S02]  /*5260*/  IMAD.MOV.U32 R35, RZ, RZ, R47 ;  /* 0x000000ffff237224 */ /* 0x000fe400078e002f */
[----:B------:R-:W-:Y:S01]  /*5270*/  IMAD.MOV.U32 R47, RZ, RZ, R129 ;  /* 0x000000ffff2f7224 */ /* 0x000fe200078e0081 */
[----:B------:R-:W-:Y:S01]  /*5280*/  MOV R100, R34 ;  /* 0x0000002200647202 */ /* 0x000fe20000000f00 */
[----:B------:R-:W-:Y:S02]  /*5290*/  IMAD.MOV.U32 R101, RZ, RZ, R35 ;  /* 0x000000ffff657224 */ /* 0x000fe400078e0023 */
[----:B------:R-:W-:Y:S02]  /*52a0*/  IMAD.MOV.U32 R106, RZ, RZ, R89 ;  /* 0x000000ffff6a7224 */ /* 0x000fe400078e0059 */
[----:B------:R-:W-:Y:S01]  /*52b0*/  HMMA.16816.F32.BF16 R112, R4, R18, R12 ;  /* 0x000000120470723c */ /* 0x000fe2000004180c */
[----:B------:R-:W2:Y:S01]  /*52c0*/  LDSM.16.MT88.4 R16, [R238+0x5000] ;  /* 0x00500000ee10783b */ /* 0x000ea20000004200 */
[----:B------:R-:W-:-:S02]  /*52d0*/  IMAD.MOV.U32 R83, RZ, RZ, R131 ;  /* 0x000000ffff537224 */ /* 0x000fc400078e0083 */
[----:B------:R-:W-:Y:S02]  /*52e0*/  IMAD.MOV.U32 R102, RZ, RZ, R46 ;  /* 0x000000ffff667224 */ /* 0x000fe400078e002e */
[----:B------:R-:W-:Y:S01]  /*52f0*/  IMAD.MOV.U32 R46, RZ, RZ, R58 ;  /* 0x000000ffff2e7224 */ /* 0x000fe200078e003a */
[----:B------:R-:W-:Y:S01]  /*5300*/  MOV R58, R162 ;  /* 0x000000a2003a7202 */ /* 0x000fe20000000f00 */
[----:B------:R-:W-:Y:S02]  /*5310*/  IMAD.MOV.U32 R90, RZ, RZ, R134 ;  /* 0x000000ffff5a7224 */ /* 0x000fe400078e0086 */
[----:B------:R-:W-:Y:S01]  /*5320*/  IMAD.MOV.U32 R104, RZ, RZ, R82 ;  /* 0x000000ffff687224 */ /* 0x000fe200078e0052 */
[----:B-1----:R-:W-:Y:S07]  /*5330*/  HMMA.16816.F32.BF16 R12, R8, R24, RZ ;  /* 0x00000018080c723c */ /* 0x002fee00000418ff */
[----:B------:R-:W-:Y:S01]  /*5340*/  FFMA.FTZ R25, R103, c[0x0][0x2d0], -R0 ;  /* 0x0000b40067197a23 */ /* 0x000fe20000010800 */
[----:B------:R-:W-:Y:S01]  /*5350*/  MOV R103, R47 ;  /* 0x0000002f00677202 */ /* 0x000fe20000000f00 */
[----:B------:R-:W-:Y:S01]  /*5360*/  MUFU.EX2 R0, R29 ;  /* 0x0000001d00007308 */ /* 0x000fe20000000800 */
[----:B------:R-:W-:Y:S11]  /*5370*/  IMAD.MOV.U32 R47, RZ, RZ, R59 ;  /* 0x000000ffff2f7224 */ /* 0x000ff600078e003b */
[----:B------:R-:W-:Y:S03]  /*5380*/  @!UPT UIADD3 URZ, URZ, URZ, URZ ;  /* 0x0000003f3f3ff290 */ /* 0x000fe6000fffe03f */
[----:B--2---:R-:W-:Y:S08]  /*5390*/  HMMA.16816.F32.BF16 R108, R4, R16, R12 ;  /* 0x00000010046c723c */ /* 0x004ff0000004180c */
[----:B------:R-:W-:Y:S07]  /*53a0*/  HMMA.16816.F32.BF16 R12, R8, R26, RZ ;  /* 0x0000001a080c723c */ /* 0x000fee00000418ff */
[----:B------:R-:W-:-:S02]  /*53b0*/  FFMA.FTZ R26, R107, c[0x0][0x2d0], -R2 ;  /* 0x0000b4006b1a7a23 */ /* 0x000fc40000010802 */
[----:B------:R-:W-:Y:S02]  /*53c0*/  FADD.FTZ R2, R96, R20 ;  /* 0x0000001460027221 */ /* 0x000fe40000010000 */
[----:B------:R-:W-:Y:S01]  /*53d0*/  LDSM.16.MT88.4 R20, [R237+0x5000] ;  /* 0x00500000ed14783b */ /* 0x000fe20000004200 */
[----:B------:R-:W-:Y:S02]  /*53e0*/  FADD.FTZ R27, R95, R3 ;  /* 0x000000035f1b7221 */ /* 0x000fe40000010000 */
[----:B------:R-:W-:Y:S01]  /*53f0*/  FADD.FTZ R2, R97, R2 ;  /* 0x0000000261027221 */ /* 0x000fe20000010000 */
[----:B------:R-:W-:Y:S01]  /*5400*/  MUFU.EX2 R3, R30 ;  /* 0x0000001e00037308 */ /* 0x000fe20000000800 */
[----:B------:R-:W-:Y:S02]  /*5410*/  IMAD.MOV.U32 R59, RZ, RZ, R161 ;  /* 0x000000ffff3b7224 */ /* 0x000fe400078e00a1 */
[----:B------:R-:W-:Y:S02]  /*5420*/  FADD.FTZ R24, R98, R2 ;  /* 0x0000000262187221 */ /* 0x000fe40000010000 */
[----:B------:R-:W-:-:S03]  /*5430*/  IMAD.MOV.U32 R107, RZ, RZ, R88 ;  /* 0x000000ffff6b7224 */ /* 0x000fc600078e0058 */
[----:B------:R-:W1:Y:S01]  /*5440*/  MUFU.EX2 R2, R26 ;  /* 0x0000001a00027308 */ /* 0x000e620000000800 */
[----:B------:R-:W-:Y:S01]  /*5450*/  HMMA.16816.F32.BF16 R120, R4, R18, R12 ;  /* 0x000000120478723c */ /* 0x000fe2000004180c */
[----:B------:R-:W2:Y:S01]  /*5460*/  LDSM.16.MT88.4 R16, [R237+0x4800] ;  /* 0x00480000ed10783b */ /* 0x000ea20000004200 */
[----:B-1----:R-:W-:-:S06]  /*5470*/  F2FP.BF16.PACK_AB R128, R0, R2 ;  /* 0x000000020080723e */ /* 0x002fcc00000010ff */
[C---:B--2---:R-:W-:Y:S08]  /*5480*/  HMMA.16816.F32.BF16 R12, R8.reuse, R16, RZ ;  /* 0x00000010080c723c */ /* 0x044ff000000418ff */
[----:B------:R-:W-:Y:S11]  /*5490*/  HMMA.16816.F32.BF16 R16, R8, R18, RZ ;  /* 0x000000120810723c */ /* 0x000ff600000418ff */
[----:B------:R-:W-:Y:S05]  /*54a0*/  @!UPT UIADD3 URZ, URZ, URZ, URZ ;  /* 0x0000003f3f3ff290 */ /* 0x000fea000fffe03f */
[C---:B------:R-:W-:Y:S01]  /*54b0*/  HMMA.16816.F32.BF16 R116, R4.reuse, R20, R12 ;  /* 0x000000140474723c */ /* 0x040fe2000004180c */
[----:B------:R-:W1:Y:S06]  /*54c0*/  MUFU.EX2 R12, R31 ;  /* 0x0000001f000c7308 */ /* 0x000e6c0000000800 */
[----:B------:R-:W-:Y:S01]  /*54d0*/  FADD.FTZ R15, R2, R24 ;  /* 0x00000018020f7221 */ /* 0x000fe20000010000 */
[----:B------:R-:W-:Y:S01]  /*54e0*/  HMMA.16816.F32.BF16 R20, R4, R22, R16 ;  /* 0x000000160414723c */ /* 0x000fe20000041810 */
[----:B------:R-:W2:Y:S02]  /*54f0*/  MUFU.EX2 R14, R25 ;  /* 0x00000019000e7308 */ /* 0x000ea40000000800 */
[----:B------:R-:W-:-:S04]  /*5500*/  FADD.FTZ R15, R0, R15 ;  /* 0x0000000f000f7221 */ /* 0x000fc80000010000 */
[----:B------:R-:W-:Y:S02]  /*5510*/  FADD.FTZ R16, R99, R27 ;  /* 0x0000001b63107221 */ /* 0x000fe40000010000 */
[----:B------:R-:W3:Y:S01]  /*5520*/  MUFU.EX2 R13, R28 ;  /* 0x0000001c000d7308 */ /* 0x000ee20000000800 */
[----:B-1----:R-:W-:Y:S01]  /*5530*/  FADD.FTZ R0, R12, R15 ;  /* 0x0000000f0c007221 */ /* 0x002fe20000010000 */
[C---:B------:R-:W-:Y:S01]  /*5540*/  F2FP.BF16.PACK_AB R130, R3.reuse, R12 ;  /* 0x0000000c0382723e */ /* 0x040fe200000010ff */
[----:B------:R-:W-:Y:S01]  /*5550*/  IMAD.MOV.U32 R88, RZ, RZ, R160 ;  /* 0x000000ffff587224 */ /* 0x000fe200078e00a0 */
[----:B------:R-:W-:Y:S01]  /*5560*/  MOV R89, R135 ;  /* 0x0000008700597202 */ /* 0x000fe20000000f00 */
[----:B------:R-:W-:Y:S01]  /*5570*/  FADD.FTZ R0, R3, R0 ;  /* 0x0000000003007221 */ /* 0x000fe20000010000 */
[----:B------:R-:W-:Y:S01]  /*5580*/  MOV R80, R154 ;  /* 0x0000009a00507202 */ /* 0x000fe20000000f00 */
[----:B------:R-:W-:Y:S01]  /*5590*/  IMAD.MOV.U32 R81, RZ, RZ, R153 ;  /* 0x000000ffff517224 */ /* 0x000fe200078e0099 */
[----:B------:R-:W-:Y:S01]  /*55a0*/  MOV R82, R152 ;  /* 0x0000009800527202 */ /* 0x000fe20000000f00 */
[----:B--2---:R-:W-:Y:S01]  /*55b0*/  FADD.FTZ R2, R14, R16 ;  /* 0x000000100e027221 */ /* 0x004fe20000010000 */
[----:B------:R1:W-:Y:S01]  /*55c0*/  STL [R1], R0 ;  /* 0x0000000001007387 */ /* 0x0003e20000100800 */
[----:B------:R-:W-:-:S03]  /*55d0*/  IMAD.MOV.U32 R91, RZ, RZ, R155 ;  /* 0x000000ffff5b7224 */ /* 0x000fc600078e009b */
[----:B------:R-:W2:Y:S01]  /*55e0*/  LDSM.16.MT88.4 R152, [R236+0x1000] ;  /* 0x00100000ec98783b */ /* 0x000ea20000004200 */
[C---:B---3--:R-:W-:Y:S01]  /*55f0*/  FADD.FTZ R3, R13.reuse, R2 ;  /* 0x000000020d037221 */ /* 0x048fe20000010000 */
[----:B------:R-:W-:Y:S01]  /*5600*/  F2FP.BF16.PACK_AB R129, R13, R14 ;  /* 0x0000000e0d81723e */ /* 0x000fe200000010ff */
[----:B------:R-:W3:Y:S01]  /*5610*/  MUFU.EX2 R2, R33 ;  /* 0x0000002100027308 */ /* 0x000ee20000000800 */
[----:B------:R-:W-:Y:S04]  /*5620*/  LDSM.16.MT88.4 R12, [R239+0x4800] ;  /* 0x00480000ef0c783b */ /* 0x000fe80000004200 */
[----:B------:R-:W-:Y:S01]  /*5630*/  LDSM.16.MT88.4 R96, [R239+0x4000] ;  /* 0x00400000ef60783b */ /* 0x000fe20000004200 */
[----:B---3--:R-:W-:Y:S02]  /*5640*/  FADD.FTZ R3, R2, R3 ;  /* 0x0000000302037221 */ /* 0x008fe40000010000 */
[----:B-1----:R1:W3:Y:S02]  /*5650*/  MUFU.EX2 R0, R32 ;  /* 0x0000002000007308 */ /* 0x0022e40000000800 */
[----:B-1----:R-:W1:Y:S01]  /*5660*/  LDSM.16.MT88.4 R32, [R239+0x1000] ;  /* 0x00100000ef20783b */ /* 0x002e620000004200 */
[C---:B---3--:R-:W-:Y:S01]  /*5670*/  F2FP.BF16.PACK_AB R131, R0.reuse, R2 ;  /* 0x000000020083723e */ /* 0x048fe200000010ff */
[----:B------:R-:W-:-:S05]  /*5680*/  FADD.FTZ R3, R0, R3 ;  /* 0x0000000300037221 */ /* 0x000fca0000010000 */
[----:B------:R-:W-:Y:S04]  /*5690*/  STL [R1+0x4], R3 ;  /* 0x0000040301007387 */ /* 0x000fe80000100800 */
[----:B------:R3:W5:Y:S04]  /*56a0*/  LDL.LU R162, [R1+0xb8] ;  /* 0x0000b80001a27983 */ /* 0x0007680000300800 */
[----:B------:R3:W5:Y:S04]  /*56b0*/  LDL.LU R161, [R1+0xb4] ;  /* 0x0000b40001a17983 */ /* 0x0007680000300800 */
[----:B------:R3:W5:Y:S04]  /*56c0*/  LDL.LU R160, [R1+0xb0] ;  /* 0x0000b00001a07983 */ /* 0x0007680000300800 */
[----:B------:R3:W5:Y:S04]  /*56d0*/  LDL.LU R135, [R1+0xac] ;  /* 0x0000ac0001877983 */ /* 0x0007680000300800 */
[----:B------:R3:W5:Y:S01]  /*56e0*/  LDL.LU R134, [R1+0xa8] ;  /* 0x0000a80001867983 */ /* 0x0007620000300800 */
[----:B--2---:R-:W-:Y:S01]  /*56f0*/  HMMA.16816.F32.BF16 R156, R128, R152, R156 ;  /* 0x00000098809c723c */ /* 0x004fe2000004189c */
[----:B------:R-:W-:-:S02]  /*5700*/  MOV R26, R249 ;  /* 0x000000f9001a7202 */ /* 0x000fc40000000f00 */
[----:B------:R-:W-:-:S04]  /*5710*/  IADD3 R249, R246, -0x2, RZ ;  /* 0xfffffffef6f97810 */ /* 0x000fc80007ffe0ff */
[----:B------:R-:W-:Y:S01]  /*5720*/  ISETP.GE.AND P0, PT, R249, R26, PT ;  /* 0x0000001af900720c */ /* 0x000fe20003f06270 */
[C---:B------:R-:W-:Y:S01]  /*5730*/  HMMA.16816.F32.BF16 R152, R128.reuse, R154, R144 ;  /* 0x0000009a8098723c */ /* 0x040fe20000041890 */
[----:B------:R-:W2:Y:S07]  /*5740*/  LDSM.16.MT88.4 R144, [R238+0x1000] ;  /* 0x00100000ee90783b */ /* 0x000eae0000004200 */
[C---:B-1----:R-:W-:Y:S08]  /*5750*/  HMMA.16816.F32.BF16 R28, R128.reuse, R32, R36 ;  /* 0x00000020801c723c */ /* 0x042ff00000041824 */
[----:B------:R-:W-:Y:S01]  /*5760*/  HMMA.16816.F32.BF16 R32, R128, R34, R40 ;  /* 0x000000228020723c */ /* 0x000fe20000041828 */
[----:B------:R-:W1:Y:S07]  /*5770*/  LDSM.16.MT88.4 R40, [R236+0x2800] ;  /* 0x00280000ec28783b */ /* 0x000e6e0000004200 */
[C---:B------:R-:W-:Y:S08]  /*5780*/  HMMA.16816.F32.BF16 R16, R8.reuse, R12, RZ ;  /* 0x0000000c0810723c */ /* 0x040ff000000418ff */
[----:B------:R-:W-:Y:S01]  /*5790*/  HMMA.16816.F32.BF16 R8, R8, R14, RZ ;  /* 0x0000000e0808723c */ /* 0x000fe200000418ff */
[----:B------:R-:W4:Y:S07]  /*57a0*/  LDSM.16.MT88.4 R12, [R239+0x5000] ;  /* 0x00500000ef0c783b */ /* 0x000f2e0000004200 */
[C---:B------:R-:W-:Y:S08]  /*57b0*/  HMMA.16816.F32.BF16 R92, R128.reuse, R96, R172 ;  /* 0x00000060805c723c */ /* 0x040ff000000418ac */
[C---:B--2---:R-:W-:Y:S08]  /*57c0*/  HMMA.16816.F32.BF16 R148, R128.reuse, R144, R148 ;  /* 0x000000908094723c */ /* 0x044ff00000041894 */
[C---:B------:R-:W-:Y:S01]  /*57d0*/  HMMA.16816.F32.BF16 R144, R128.reuse, R146, R136 ;  /* 0x000000928090723c */ /* 0x040fe20000041888 */
[----:B------:R-:W2:Y:S07]  /*57e0*/  LDSM.16.MT88.4 R136, [R237+0x1000] ;  /* 0x00100000ed88783b */ /* 0x000eae0000004200 */
[C---:B-1----:R-:W-:Y:S08]  /*57f0*/  HMMA.16816.F32.BF16 R36, R128.reuse, R40, R44 ;  /* 0x000000288024723c */ /* 0x042ff0000004182c */
[----:B------:R-:W-:Y:S01]  /*5800*/  HMMA.16816.F32.BF16 R40, R128, R42, R48 ;  /* 0x0000002a8028723c */ /* 0x000fe20000041830 */
[----:B------:R-:W1:Y:S07]  /*5810*/  LDSM.16.MT88.4 R48, [R238+0x2800] ;  /* 0x00280000ee30783b */ /* 0x000e6e0000004200 */
[C---:B----4-:R-:W-:Y:S08]  /*5820*/  HMMA.16816.F32.BF16 R16, R4.reuse, R12, R16 ;  /* 0x0000000c0410723c */ /* 0x050ff00000041810 */
[----:B------:R-:W-:Y:S01]  /*5830*/  HMMA.16816.F32.BF16 R8, R4, R14, R8 ;  /* 0x0000000e0408723c */ /* 0x000fe20000041808 */
[----:B------:R-:W-:Y:S07]  /*5840*/  LDSM.16.MT88.4 R4, [R239+0x5800] ;  /* 0x00580000ef04783b */ /* 0x000fee0000004200 */
[C---:B------:R-:W-:Y:S08]  /*5850*/  HMMA.16816.F32.BF16 R96, R128.reuse, R98, R168 ;  /* 0x000000628060723c */ /* 0x040ff000000418a8 */
[C---:B--2---:R-:W-:Y:S08]  /*5860*/  HMMA.16816.F32.BF16 R140, R128.reuse, R136, R140 ;  /* 0x00000088808c723c */ /* 0x044ff0000004188c */
[C---:B------:R-:W-:Y:S08]  /*5870*/  HMMA.16816.F32.BF16 R136, R128.reuse, R138, R100 ;  /* 0x0000008a8088723c */ /* 0x040ff00000041864 */
[C---:B-1----:R-:W-:Y:S01]  /*5880*/  HMMA.16816.F32.BF16 R44, R128.reuse, R48, R56 ;  /* 0x00000030802c723c */ /* 0x042fe20000041838 */
[----:B------:R-:W1:Y:S07]  /*5890*/  LDSM.16.MT88.4 R56, [R237+0x2800] ;  /* 0x00280000ed38783b */ /* 0x000e6e0000004200 */
[C---:B------:R-:W-:Y:S01]  /*58a0*/  HMMA.16816.F32.BF16 R48, R128.reuse, R50, R64 ;  /* 0x000000328030723c */ /* 0x040fe20000041840 */
[----:B------:R-:W2:Y:S07]  /*58b0*/  LDSM.16.MT88.4 R64, [R239+0x2800] ;  /* 0x00280000ef40783b */ /* 0x000eae0000004200 */
[C---:B-1----:R-:W-:Y:S08]  /*58c0*/  HMMA.16816.F32.BF16 R52, R128.reuse, R56, R52 ;  /* 0x000000388034723c */ /* 0x042ff00000041834 */
[C---:B------:R-:W-:Y:S08]  /*58d0*/  HMMA.16816.F32.BF16 R56, R128.reuse, R58, R60 ;  /* 0x0000003a8038723c */ /* 0x040ff0000004183c */
[C---:B--2---:R-:W-:Y:S01]  /*58e0*/  HMMA.16816.F32.BF16 R60, R128.reuse, R64, R72 ;  /* 0x00000040803c723c */ /* 0x044fe20000041848 */
[----:B------:R-:W1:Y:S07]  /*58f0*/  LDSM.16.MT88.4 R72, [R236+0x4000] ;  /* 0x00400000ec48783b */ /* 0x000e6e0000004200 */
[C---:B------:R-:W-:Y:S08]  /*5900*/  HMMA.16816.F32.BF16 R64, R128.reuse, R66, R68 ;  /* 0x000000428040723c */ /* 0x040ff00000041844 */
[C---:B-1----:R-:W-:Y:S01]  /*5910*/  HMMA.16816.F32.BF16 R68, R128.reuse, R72, R80 ;  /* 0x000000488044723c */ /* 0x042fe20000041850 */
        /* <DEDUP_REMOVED lines=8> */
[C---:B-1----:R-:W-:Y:S08]  /*59a0*/  HMMA.16816.F32.BF16 R100, R128.reuse, R104, R124 ;  /* 0x000000688064723c */ /* 0x042ff0000004187c */
[C---:B------:R-:W-:Y:S01]  /*59b0*/  HMMA.16816.F32.BF16 R104, R128.reuse, R106, R112 ;  /* 0x0000006a8068723c */ /* 0x040fe20000041870 */
[----:B------:R-:W1:Y:S07]  /*59c0*/  LDSM.16.MT88.4 R112, [R238+0x5800] ;  /* 0x00580000ee70783b */ /* 0x000e6e0000004200 */
[C---:B------:R-:W-:Y:S08]  /*59d0*/  HMMA.16816.F32.BF16 R124, R128.reuse, R4, R16 ;  /* 0x00000004807c723c */ /* 0x040ff00000041810 */
[C---:B-1----:R-:W-:Y:S08]  /*59e0*/  HMMA.16816.F32.BF16 R108, R128.reuse, R112, R108 ;  /* 0x00000070806c723c */ /* 0x042ff0000004186c */
[C---:B------:R-:W-:Y:S01]  /*59f0*/  HMMA.16816.F32.BF16 R112, R128.reuse, R114, R120 ;  /* 0x000000728070723c */ /* 0x040fe20000041878 */
[----:B------:R-:W1:Y:S07]  /*5a00*/  LDSM.16.MT88.4 R120, [R237+0x5800] ;  /* 0x00580000ed78783b */ /* 0x000e6e0000004200 */
[C---:B-1----:R-:W-:Y:S08]  /*5a10*/  HMMA.16816.F32.BF16 R116, R128.reuse, R120, R116 ;  /* 0x000000788074723c */ /* 0x042ff00000041874 */
[C---:B------:R-:W-:Y:S08]  /*5a20*/  HMMA.16816.F32.BF16 R120, R128.reuse, R122, R20 ;  /* 0x0000007a8078723c */ /* 0x040ff00000041814 */
[----:B------:R-:W-:Y:S01]  /*5a30*/  HMMA.16816.F32.BF16 R128, R128, R6, R8 ;  /* 0x000000068080723c */ /* 0x000fe20000041808 */
[----:B------:R-:W-:Y:S07]  /*5a40*/  @!UPT UIADD3 URZ, URZ, URZ, URZ ;  /* 0x0000003f3f3ff290 */ /* 0x000fee000fffe03f */
[----:B------:R-:W-:Y:S11]  /*5a50*/  @!P0 BRA `(.L_x_30) ;  /* 0x00002d7000008947 */ /* 0x000ff60003800000 */
[----:B---3--:R-:W2:Y:S04]  /*5a60*/  LDL R26, [R1+0x3c] ;  /* 0x00003c00011a7983 */ /* 0x008ea80000100800 */
[----:B------:R-:W3:Y:S04]  /*5a70*/  LDL R25, [R1+0x40] ;  /* 0x0000400001197983 */ /* 0x000ee80000100800 */
[----:B------:R-:W4:Y:S04]  /*5a80*/  LDL.LU R0, [R1+0x8] ;  /* 0x0000080001007983 */ /* 0x000f280000300800 */
[----:B------:R-:W1:Y:S01]  /*5a90*/  S2R R24, SR_TID.X ;  /* 0x0000000000187919 */ /* 0x000e620000002100 */
[----:B------:R-:W-:-:S02]  /*5aa0*/  LOP3.LUT P0, RZ, R247, 0x2, RZ, 0xc0, !PT ;  /* 0x00000002f7ff7812 */ /* 0x000fc4000780c0ff */
[----:B-1----:R-:W-:Y:S02]  /*5ab0*/  ISETP.GT.AND P2, PT, R24, 0x7f, PT ;  /* 0x0000007f1800780c */ /* 0x002fe40003f44270 */
[----:B------:R-:W-:Y:S02]  /*5ac0*/  ISETP.GE.AND P6, PT, R252, c[0x0][0x1d4], PT ;  /* 0x00007500fc007a0c */ /* 0x000fe40003fc6270 */
[----:B------:R-:W-:Y:S02]  /*5ad0*/  ISETP.GE.AND P5, PT, R250, c[0x0][0x1d4], PT ;  /* 0x00007500fa007a0c */ /* 0x000fe40003fa6270 */
[----:B----4-:R-:W-:-:S05]  /*5ae0*/  LOP3.LUT R0, R0, 0xffffffef, RZ, 0xc0, !PT ;  /* 0xffffffef00007812 */ /* 0x010fca00078ec0ff */
[----:B------:R-:W-:Y:S02]  /*5af0*/  @P0 LOP3.LUT R0, R0, 0x10, RZ, 0xfc, !PT ;  /* 0x0000001000000812 */ /* 0x000fe400078efcff */
[----:B---3--:R-:W-:Y:S02]  /*5b00*/  ISETP.GE.AND P1, PT, R25, c[0x0][0x1d4], PT ;  /* 0x0000750019007a0c */ /* 0x008fe40003f26270 */
[----:B------:R-:W-:-:S04]  /*5b10*/  LOP3.LUT R0, R0, 0xfffffffb, RZ, 0xc0, !PT ;  /* 0xfffffffb00007812 */ /* 0x000fc800078ec0ff */
[----:B------:R-:W-:Y:S02]  /*5b20*/  @P2 LOP3.LUT R0, R0, 0x4, RZ, 0xfc, !PT ;  /* 0x0000000400002812 */ /* 0x000fe400078efcff */
[----:B--2---:R-:W-:Y:S02]  /*5b30*/  ISETP.GE.AND P0, PT, R26, c[0x0][0x1d4], PT ;  /* 0x000075001a007a0c */ /* 0x004fe40003f06270 */
[----:B------:R-:W-:-:S04]  /*5b40*/  LOP3.LUT R0, R0, 0xfffffffd, RZ, 0xc0, !PT ;  /* 0xfffffffd00007812 */ /* 0x000fc800078ec0ff */
[----:B------:R-:W-:-:S04]  /*5b50*/  @P1 LOP3.LUT R0, R0, 0x2, RZ, 0xfc, !PT ;  /* 0x0000000200001812 */ /* 0x000fc800078efcff */
[----:B------:R-:W-:-:S04]  /*5b60*/  LOP3.LUT R0, R0, 0xfffffffe, RZ, 0xc0, !PT ;  /* 0xfffffffe00007812 */ /* 0x000fc800078ec0ff */
[----:B------:R-:W-:Y:S02]  /*5b70*/  @P0 LOP3.LUT R0, R0, 0x1, RZ, 0xfc, !PT ;  /* 0x0000000100000812 */ /* 0x000fe400078efcff */
[----:B------:R-:W-:Y:S02]  /*5b80*/  LOP3.LUT P0, RZ, R247, 0x4, RZ, 0xc0, !PT ;  /* 0x00000004f7ff7812 */ /* 0x000fe4000780c0ff */
[----:B------:R-:W-:-:S11]  /*5b90*/  LOP3.LUT R0, R0, 0xfffffff7, RZ, 0xc0, !PT ;  /* 0xfffffff700007812 */ /* 0x000fd600078ec0ff */
[----:B------:R-:W-:-:S05]  /*5ba0*/  @P0 LOP3.LUT R0, R0, 0x8, RZ, 0xfc, !PT ;  /* 0x0000000800000812 */ /* 0x000fca00078efcff */
[----:B------:R1:W-:Y:S02]  /*5bb0*/  STL [R1+0x8], R0 ;  /* 0x0000080001007387 */ /* 0x0003e40000100800 */
.L_x_33:
[----:B------:R-:W2:Y:S01]  /*5bc0*/  LDL.64 R10, [R1+0x28] ;  /* 0x00002800010a7983 */ /* 0x000ea20000100a00 */
[----:B-1----:R-:W-:Y:S01]  /*5bd0*/  SHF.R.S32.HI R0, RZ, 0x1f, R249 ;  /* 0x0000001fff007819 */ /* 0x002fe200000114f9 */
[C---:B------:R-:W-:Y:S01]  /*5be0*/  IMAD.WIDE.U32 R2, R249.reuse, c[0x0][0x208], RZ ;  /* 0x00008200f9027a25 */ /* 0x040fe200078e00ff */
[----:B------:R-:W-:Y:S04]  /*5bf0*/  DEPBAR.LE SB0, 0x0 ;  /* 0x000080000000791a */ /* 0x000fe80000000000 */
[----:B------:R-:W3:Y:S01]  /*5c00*/  LDL.64 R8, [R1+0x18] ;  /* 0x0000180001087983 */ /* 0x000ee20000100a00 */
[----:B------:R-:W-:Y:S01]  /*5c10*/  IMAD R0, R0, c[0x0][0x208], RZ ;  /* 0x0000820000007a24 */ /* 0x000fe200078e02ff */
[----:B------:R-:W-:Y:S01]  /*5c20*/  WARPSYNC 0xffffffff ;  /* 0xffffffff00007948 */ /* 0x000fe20003800000 */
[----:B------:R-:W-:Y:S01]  /*5c30*/  MOV R4, c[0x0][0x208] ;  /* 0x0000820000047a02 */ /* 0x000fe20000000f00 */
[----:B------:R-:W-:Y:S01]  /*5c40*/  BSSY B0, `(.L_x_31) ;  /* 0x000011f000007945 */ /* 0x000fe20003800000 */
[----:B------:R-:W-:Y:S01]  /*5c50*/  IMAD R0, R249, c[0x0][0x20c], R0 ;  /* 0x00008300f9007a24 */ /* 0x000fe200078e0200 */
[----:B------:R-:W4:Y:S01]  /*5c60*/  LDL R250, [R1+0x8] ;  /* 0x0000080001fa7983 */ /* 0x000f220000100800 */
[----:B------:R-:W-:Y:S03]  /*5c70*/  MOV R12, c[0x0][0x20c] ;  /* 0x00008300000c7a02 */ /* 0x000fe60000000f00 */
[----:B------:R-:W-:Y:S01]  /*5c80*/  IADD3 R0, R3, R0, RZ ;  /* 0x0000000003007210 */ /* 0x000fe20007ffe0ff */
[----:B------:R-:W-:Y:S01]  /*5c90*/  IMAD.WIDE.U32 R2, R2, 0x30, RZ ;  /* 0x0000003002027825 */ /* 0x000fe200078e00ff */
[----:B------:R-:W1:Y:S03]  /*5ca0*/  S2R R7, SR_TID.X ;  /* 0x0000000000077919 */ /* 0x000e660000002100 */
[----:B------:R-:W-:Y:S03]  /*5cb0*/  IMAD R0, R0, 0x30, RZ ;  /* 0x0000003000007824 */ /* 0x000fe600078e02ff */
[----:B------:R-:W-:Y:S02]  /*5cc0*/  BAR.SYNC.DEFER_BLOCKING 0x0 ;  /* 0x0000000000007b1d */ /* 0x000fe40000010000 */
[----:B------:R-:W-:Y:S04]  /*5cd0*/  IADD3 R0, R3, R0, RZ ;  /* 0x0000000003007210 */ /* 0x000fe80007ffe0ff */
[----:B-----5:R-:W-:Y:S06]  /*5ce0*/  LDSM.16.M88.4 R16, [R134+0x800] ;  /* 0x000800008610783b */ /* 0x020fec0000000200 */
[----:B------:R-:W-:Y:S01]  /*5cf0*/  LDSM.16.M88.4 R24, [R134+0x1000] ;  /* 0x001000008618783b */ /* 0x000fe20000000200 */
[----:B----4-:R-:W-:Y:S02]  /*5d00*/  LOP3.LUT P3, RZ, R250, 0x1, RZ, 0xc0, !PT ;  /* 0x00000001faff7812 */ /* 0x010fe4000786c0ff */
[----:B-1----:R-:W-:Y:S02]  /*5d10*/  ISETP.GT.AND P2, PT, R7, 0x7f, PT ;  /* 0x0000007f0700780c */ /* 0x002fe40003f44270 */
[-C--:B--2---:R-:W-:Y:S02]  /*5d20*/  IADD3 R3, P0, R10, R2.reuse, RZ ;  /* 0x000000020a037210 */ /* 0x084fe40007f1e0ff */
[----:B------:R-:W-:Y:S02]  /*5d30*/  SHF.R.S32.HI R251, RZ, 0x1f, R7 ;  /* 0x0000001ffffb7819 */ /* 0x000fe40000011407 */
[----:B---3--:R-:W-:Y:S02]  /*5d40*/  IADD3.X R6, R0, R9, RZ, P0, !PT ;  /* 0x0000000900067210 */ /* 0x008fe400007fe4ff */
[-C--:B------:R-:W-:Y:S02]  /*5d50*/  LEA.HI R251, R251, R7.reuse, RZ, 0x3 ;  /* 0x00000007fbfb7211 */ /* 0x080fe400078f18ff */
[----:B------:R-:W-:Y:S02]  /*5d60*/  LOP3.LUT P1, RZ, R250, 0x2, RZ, 0xc0, !PT ;  /* 0x00000002faff7812 */ /* 0x000fe4000782c0ff */
[----:B------:R-:W-:Y:S02]  /*5d70*/  LOP3.LUT R251, R251, 0xfffffff8, RZ, 0xc0, !PT ;  /* 0xfffffff8fbfb7812 */ /* 0x000fe400078ec0ff */
[C---:B------:R-:W-:Y:S02]  /*5d80*/  @!P2 LEA R5, P0, R4.reuse, R2, 0x5 ;  /* 0x000000020405a211 */ /* 0x040fe400078028ff */
[----:B------:R-:W-:Y:S02]  /*5d90*/  IADD3 R251, -R251, R7, RZ ;  /* 0x00000007fbfb7210 */ /* 0x000fe40007ffe1ff */
[----:B------:R-:W-:Y:S02]  /*5da0*/  @!P2 LEA.HI.X R4, R4, R0, R12, 0x5, P0 ;  /* 0x000000000404a211 */ /* 0x000fe400000f2c0c */
[----:B------:R-:W-:Y:S02]  /*5db0*/  LEA R2, P0, R3, c[0x0][0x1f8], 0x1 ;  /* 0x00007e0003027a11 */ /* 0x000fe400078008ff */
[----:B------:R-:W-:Y:S02]  /*5dc0*/  LOP3.LUT P4, RZ, R251, 0x2, RZ, 0xc0, !PT ;  /* 0x00000002fbff7812 */ /* 0x000fe4000788c0ff */
[----:B------:R-:W-:Y:S02]  /*5dd0*/  LEA.HI.X R3, R3, c[0x0][0x1fc], R6, 0x1, P0 ;  /* 0x00007f0003037a11 */ /* 0x000fe400000f0c06 */
[----:B------:R-:W-:Y:S04]  /*5de0*/  @!P2 IADD3 R0, P0, R5, R10, RZ ;  /* 0x0000000a0500a210 */ /* 0x000fe80007f1e0ff */
[----:B------:R-:W-:Y:S02]  /*5df0*/  @!P2 IADD3.X R4, R4, R9, RZ, P0, !PT ;  /* 0x000000090404a210 */ /* 0x000fe400007fe4ff */
[----:B------:R-:W1:Y:S01]  /*5e00*/  LDSM.16.M88.4 R8, [R134] ;  /* 0x000000008608783b */ /* 0x000e620000000200 */
[C---:B------:R-:W-:Y:S04]  /*5e10*/  @!P2 LEA R246, P0, R0.reuse, c[0x0][0x1f8], 0x1 ;  /* 0x00007e0000f6aa11 */ /* 0x040fe800078008ff */
[----:B------:R-:W-:Y:S02]  /*5e20*/  @!P2 LEA.HI.X R247, R0, c[0x0][0x1fc], R4, 0x1, P0 ;  /* 0x00007f0000f7aa11 */ /* 0x000fe400000f0c04 */
[C---:B------:R-:W-:Y:S02]  /*5e30*/  IADD3 R0, R134.reuse, 0x20, RZ ;  /* 0x0000002086007810 */ /* 0x040fe40007ffe0ff */
[C---:B------:R-:W-:Y:S05]  /*5e40*/  @P4 IADD3 R0, R134.reuse, -0x20, RZ ;  /* 0xffffffe086004810 */ /* 0x040fea0007ffe0ff */
[----:B------:R-:W2:Y:S06]  /*5e50*/  LDSM.16.M88.4 R168, [R0] ;  /* 0x0000000000a8783b */ /* 0x000eac0000000200 */
[----:B------:R-:W3:Y:S06]  /*5e60*/  LDSM.16.M88.4 R172, [R0+0x800] ;  /* 0x0008000000ac783b */ /* 0x000eec0000000200 */
[----:B------:R4:W2:Y:S06]  /*5e70*/  LDSM.16.M88.4 R176, [R0+0x1000] ;  /* 0x0010000000b0783b */ /* 0x0008ac0000000200 */
[----:B------:R-:W-:Y:S01]  /*5e80*/  @!PT LDS RZ, [RZ] ;  /* 0x00000000fffff984 */ /* 0x000fe20000000800 */
[----:B------:R-:W-:Y:S01]  /*5e90*/  @!PT LDS RZ, [RZ] ;  /* 0x00000000fffff984 */ /* 0x000fe20000000800 */
[----:B------:R-:W-:Y:S01]  /*5ea0*/  @!PT LDS RZ, [RZ] ;  /* 0x00000000fffff984 */ /* 0x000fe20000000800 */
[----:B------:R2:W-:Y:S06]  /*5eb0*/  LDGSTS.E.BYPASS.LTC128B.128 [R248+0x4080], [R2.64], !P5 ;  /* 0x0408000002f87fae */ /* 0x0005ec000e901d46 */
[----:B------:R2:W-:Y:S01]  /*5ec0*/  LDGSTS.E.BYPASS.LTC128B.128 [R248+0x5880], [R2.64+0x80], !P6 ;  /* 0x0588008002f87fae */ /* 0x0005e2000f101d46 */
[C---:B-1----:R-:W-:Y:S05]  /*5ed0*/  HMMA.16816.F32.BF16 R4, R160.reuse, R8, RZ ;  /* 0x00000008a004723c */ /* 0x042fea00000418ff */
[----:B------:R1:W-:Y:S03]  /*5ee0*/  LDGSTS.E.BYPASS.LTC128B.128 [R248+0x7080], [R2.64+0x100], !P3 ;  /* 0x0708010002f87fae */ /* 0x0003e6000d901d46 */
[C---:B------:R-:W-:Y:S01]  /*5ef0*/  HMMA.16816.F32.BF16 R8, R160.reuse, R10, RZ ;  /* 0x0000000aa008723c */ /* 0x040fe200000418ff */
[C---:B----4-:R-:W-:Y:S02]  /*5f00*/  IADD3 R0, R134.reuse, 0x40, RZ ;  /* 0x0000004086007810 */ /* 0x050fe40007ffe0ff */
[----:B------:R1:W-:Y:S05]  /*5f10*/  LDGSTS.E.BYPASS.LTC128B.128 [R248+0x8880], [R2.64+0x180], !P1 ;  /* 0x0888018002f87fae */ /* 0x0003ea000c901d46 */
[C---:B------:R-:W-:Y:S01]  /*5f20*/  HMMA.16816.F32.BF16 R12, R160.reuse, R16, RZ ;  /* 0x00000010a00c723c */ /* 0x040fe200000418ff */
[----:B------:R4:W-:Y:S06]  /*5f30*/  @!P2 LDGSTS.E.BYPASS.LTC128B.128 [R248+0x5080], [R246.64], !P5 ;  /* 0x05080000f6f8afae */ /* 0x0009ec000e901d46 */
[----:B------:R4:W-:Y:S01]  /*5f40*/  @!P2 LDGSTS.E.BYPASS.LTC128B.128 [R248+0x6880], [R246.64+0x80], !P6 ;  /* 0x06880080f6f8afae */ /* 0x0009e2000f101d46 */
[C---:B------:R-:W-:Y:S05]  /*5f50*/  HMMA.16816.F32.BF16 R16, R160.reuse, R18, RZ ;  /* 0x00000012a010723c */ /* 0x040fea00000418ff */
[----:B------:R4:W-:Y:S03]  /*5f60*/  @!P2 LDGSTS.E.BYPASS.LTC128B.128 [R248+0x8080], [R246.64+0x100], !P3 ;  /* 0x08080100f6f8afae */ /* 0x0009e6000d901d46 */
[C---:B------:R-:W-:Y:S03]  /*5f70*/  HMMA.16816.F32.BF16 R20, R160.reuse, R24, RZ ;  /* 0x00000018a014723c */ /* 0x040fe600000418ff */
[----:B------:R4:W-:Y:S01]  /*5f80*/  @!P2 LDGSTS.E.BYPASS.LTC128B.128 [R248+0x9880], [R246.64+0x180], !P1 ;  /* 0x09880180f6f8afae */ /* 0x0009e2000c901d46 */
[----:B------:R-:W-:Y:S04]  /*5f90*/  LOP3.LUT P1, RZ, R251, 0x4, RZ, 0xc0, !PT ;  /* 0x00000004fbff7812 */ /* 0x000fe8000782c0ff */
[----:B------:R-:W-:Y:S01]  /*5fa0*/  HMMA.16816.F32.BF16 R24, R160, R26, RZ ;  /* 0x0000001aa018723c */ /* 0x000fe200000418ff */
[----:B------:R-:W4:Y:S06]  /*5fb0*/  LDL R251, [R1+0x58] ;  /* 0x0000580001fb7983 */ /* 0x000f2c0000100800 */
[----:B------:R-:W0:Y:S01]  /*5fc0*/  LDGDEPBAR ;  /* 0x00000000000079af */ /* 0x000e220000000000 */
[C---:B--2---:R-:W-:Y:S05]  /*5fd0*/  HMMA.16816.F32.BF16 R4, R164.reuse, R168, R4 ;  /* 0x000000a8a404723c */ /* 0x044fea0000041804 */
[----:B------:R-:W-:Y:S03]  /*5fe0*/  @P1 IADD3 R0, R134, -0x40, RZ ;  /* 0xffffffc086001810 */ /* 0x000fe60007ffe0ff */
[C---:B------:R-:W-:Y:S02]  /*5ff0*/  HMMA.16816.F32.BF16 R8, R164.reuse, R170, R8 ;  /* 0x000000aaa408723c */ /* 0x040fe40000041808 */
[----:B------:R-:W2:Y:S06]  /*6000*/  LDSM.16.M88.4 R168, [R0] ;  /* 0x0000000000a8783b */ /* 0x000eac0000000200 */
[C---:B---3--:R-:W-:Y:S08]  /*6010*/  HMMA.16816.F32.BF16 R12, R164.reuse, R172, R12 ;  /* 0x000000aca40c723c */ /* 0x048ff0000004180c */
[C---:B------:R-:W-:Y:S01]  /*6020*/  HMMA.16816.F32.BF16 R16, R164.reuse, R174, R16 ;  /* 0x000000aea410723c */ /* 0x040fe20000041810 */
[----:B------:R-:W3:Y:S07]  /*6030*/  LDSM.16.M88.4 R172, [R0+0x800] ;  /* 0x0008000000ac783b */ /* 0x000eee0000000200 */
[C---:B------:R-:W-:Y:S08]  /*6040*/  HMMA.16816.F32.BF16 R20, R164.reuse, R176, R20 ;  /* 0x000000b0a414723c */ /* 0x040ff00000041814 */
[----:B------:R-:W-:Y:S08]  /*6050*/  HMMA.16816.F32.BF16 R24, R164, R178, R24 ;  /* 0x000000b2a418723c */ /* 0x000ff00000041818 */
[C---:B--2---:R-:W-:Y:S08]  /*6060*/  HMMA.16816.F32.BF16 R4, R180.reuse, R168, R4 ;  /* 0x000000a8b404723c */ /* 0x044ff00000041804 */
[C---:B------:R-:W-:Y:S01]  /*6070*/  HMMA.16816.F32.BF16 R8, R180.reuse, R170, R8 ;  /* 0x000000aab408723c */ /* 0x040fe20000041808 */
[----:B------:R-:W2:Y:S07]  /*6080*/  LDSM.16.M88.4 R168, [R0+0x1000] ;  /* 0x0010000000a8783b */ /* 0x000eae0000000200 */
[C---:B---3--:R-:W-:Y:S08]  /*6090*/  HMMA.16816.F32.BF16 R12, R180.reuse, R172, R12 ;  /* 0x000000acb40c723c */ /* 0x048ff0000004180c */
[C---:B------:R-:W-:Y:S01]  /*60a0*/  HMMA.16816.F32.BF16 R16, R180.reuse, R174, R16 ;  /* 0x000000aeb410723c */ /* 0x040fe20000041810 */
[----:B------:R-:W3:Y:S07]  /*60b0*/  LDSM.16.M88.4 R172, [R135] ;  /* 0x0000000087ac783b */ /* 0x000eee0000000200 */
[C---:B--2---:R-:W-:Y:S08]  /*60c0*/  HMMA.16816.F32.BF16 R20, R180.reuse, R168, R20 ;  /* 0x000000a8b414723c */ /* 0x044ff00000041814 */
[----:B------:R-:W-:Y:S01]  /*60d0*/  HMMA.16816.F32.BF16 R24, R180, R170, R24 ;  /* 0x000000aab418723c */ /* 0x000fe20000041818 */
[----:B------:R-:W2:Y:S07]  /*60e0*/  LDSM.16.M88.4 R168, [R135+0x800] ;  /* 0x0008000087a8783b */ /* 0x000eae0000000200 */
[C---:B---3--:R-:W-:Y:S08]  /*60f0*/  HMMA.16816.F32.BF16 R4, R184.reuse, R172, R4 ;  /* 0x000000acb804723c */ /* 0x048ff00000041804 */
[C---:B------:R-:W-:Y:S01]  /*6100*/  HMMA.16816.F32.BF16 R8, R184.reuse, R174, R8 ;  /* 0x000000aeb808723c */ /* 0x040fe20000041808 */
[----:B------:R-:W3:Y:S07]  /*6110*/  LDSM.16.M88.4 R172, [R135+0x1000] ;  /* 0x0010000087ac783b */ /* 0x000eee0000000200 */
[C---:B--2---:R-:W-:Y:S08]  /*6120*/  HMMA.16816.F32.BF16 R12, R184.reuse, R168, R12 ;  /* 0x000000a8b80c723c */ /* 0x044ff0000004180c */
[C---:B------:R-:W-:Y:S01]  /*6130*/  HMMA.16816.F32.BF16 R16, R184.reuse, R170, R16 ;  /* 0x000000aab810723c */ /* 0x040fe20000041810 */
[----:B------:R-:W2:Y:S07]  /*6140*/  LDSM.16.M88.4 R168, [R134+0x1800] ;  /* 0x0018000086a8783b */ /* 0x000eae0000000200 */
[C---:B---3--:R-:W-:Y:S08]  /*6150*/  HMMA.16816.F32.BF16 R20, R184.reuse, R172, R20 ;  /* 0x000000acb814723c */ /* 0x048ff00000041814 */
[----:B------:R-:W-:Y:S01]  /*6160*/  HMMA.16816.F32.BF16 R24, R184, R174, R24 ;  /* 0x000000aeb818723c */ /* 0x000fe20000041818 */
[----:B------:R-:W3:Y:S07]  /*6170*/  LDSM.16.M88.4 R172, [R134+0x2000] ;  /* 0x0020000086ac783b */ /* 0x000eee0000000200 */
[C---:B--2---:R-:W-:Y:S08]  /*6180*/  HMMA.16816.F32.BF16 R4, R188.reuse, R168, R4 ;  /* 0x000000a8bc04723c */ /* 0x044ff00000041804 */
[C---:B------:R-:W-:Y:S01]  /*6190*/  HMMA.16816.F32.BF16 R8, R188.reuse, R170, R8 ;  /* 0x000000aabc08723c */ /* 0x040fe20000041808 */
[----:B------:R-:W2:Y:S07]  /*61a0*/  LDSM.16.M88.4 R168, [R134+0x2800] ;  /* 0x0028000086a8783b */ /* 0x000eae0000000200 */
[C---:B---3--:R-:W-:Y:S08]  /*61b0*/  HMMA.16816.F32.BF16 R12, R188.reuse, R172, R12 ;  /* 0x000000acbc0c723c */ /* 0x048ff0000004180c */
[C---:B------:R-:W-:Y:S01]  /*61c0*/  HMMA.16816.F32.BF16 R16, R188.reuse, R174, R16 ;  /* 0x000000aebc10723c */ /* 0x040fe20000041810 */
[----:B------:R-:W3:Y:S07]  /*61d0*/  LDSM.16.M88.4 R172, [R240+0x1800] ;  /* 0x00180000f0ac783b */ /* 0x000eee0000000200 */
[C---:B--2---:R-:W-:Y:S08]  /*61e0*/  HMMA.16816.F32.BF16 R20, R188.reuse, R168, R20 ;  /* 0x000000a8bc14723c */ /* 0x044ff00000041814 */
[----:B------:R-:W-:Y:S01]  /*61f0*/  HMMA.16816.F32.BF16 R24, R188, R170, R24 ;  /* 0x000000aabc18723c */ /* 0x000fe20000041818 */
[----:B------:R-:W2:Y:S07]  /*6200*/  LDSM.16.M88.4 R168, [R240+0x2000] ;  /* 0x00200000f0a8783b */ /* 0x000eae0000000200 */
[C---:B---3--:R-:W-:Y:S08]  /*6210*/  HMMA.16816.F32.BF16 R4, R192.reuse, R172, R4 ;  /* 0x000000acc004723c */ /* 0x048ff00000041804 */
[C---:B------:R-:W-:Y:S01]  /*6220*/  HMMA.16816.F32.BF16 R8, R192.reuse, R174, R8 ;  /* 0x000000aec008723c */ /* 0x040fe20000041808 */
[----:B------:R-:W3:Y:S02]  /*6230*/  LDSM.16.M88.4 R172, [R240+0x2800] ;  /* 0x00280000f0ac783b */ /* 0x000ee40000000200 */
[----:B----4-:R-:W-:Y:S05]  /*6240*/  ISETP.GT.AND P4, PT, R249, R251, PT ;  /* 0x000000fbf900720c */ /* 0x010fea0003f84270 */
        /* <DEDUP_REMOVED lines=88> */
[C---:B------:R-:W-:Y:S11]  /*67d0*/  HMMA.16816.F32.BF16 R8, R232.reuse, R174, R8 ;  /* 0x000000aee808723c */ /* 0x040ff60000041808 */
[----:B------:R-:W-:Y:S05]  /*67e0*/  @!UPT UIADD3 URZ, URZ, URZ, URZ ;  /* 0x0000003f3f3ff290 */ /* 0x000fea000fffe03f */
[----:B------:R-:W-:Y:S02]  /*67f0*/  FMUL.FTZ R0, R5, c[0x0][0x320] ;  /* 0x0000c80005007a20 */ /* 0x000fe40000410000 */
[----:B-1----:R-:W-:Y:S02]  /*6800*/  FMUL.FTZ R2, R4, c[0x0][0x320] ;  /* 0x0000c80004027a20 */ /* 0x002fe40000410000 */
[----:B------:R1:W3:Y:S04]  /*6810*/  MUFU.TANH R176, R0 ;  /* 0x0000000000b07308 */ /* 0x0002e80000002400 */
[----:B------:R-:W-:Y:S01]  /*6820*/  FMUL.FTZ R3, R11, c[0x0][0x320] ;  /* 0x0000c8000b037a20 */ /* 0x000fe20000410000 */
[C---:B--2---:R-:W-:Y:S03]  /*6830*/  HMMA.16816.F32.BF16 R12, R232.reuse, R168, R12 ;  /* 0x000000a8e80c723c */ /* 0x044fe6000004180c */
[----:B------:R-:W-:Y:S02]  /*6840*/  FMUL.FTZ R10, R10, c[0x0][0x320] ;  /* 0x0000c8000a0a7a20 */ /* 0x000fe40000410000 */
[----:B------:R2:W4:Y:S03]  /*6850*/  MUFU.TANH R177, R2 ;  /* 0x0000000200b17308 */ /* 0x0005260000002400 */
[C---:B------:R-:W-:Y:S07]  /*6860*/  HMMA.16816.F32.BF16 R16, R232.reuse, R170, R16 ;  /* 0x000000aae810723c */ /* 0x040fee0000041810 */
[----:B------:R-:W3:Y:S01]  /*6870*/  MUFU.TANH R179, R10 ;  /* 0x0000000a00b37308 */ /* 0x000ee20000002400 */
[----:B-1----:R-:W-:Y:S09]  /*6880*/  FMUL.FTZ R0, R6, c[0x0][0x320] ;  /* 0x0000c80006007a20 */ /* 0x002ff20000410000 */
[----:B------:R1:W1:Y:S01]  /*6890*/  MUFU.TANH R246, R0 ;  /* 0x0000000000f67308 */ /* 0x0002620000002400 */
[----:B--2---:R-:W-:Y:S09]  /*68a0*/  FMUL.FTZ R2, R13, c[0x0][0x320] ;  /* 0x0000c8000d027a20 */ /* 0x004ff20000410000 */
[----:B------:R-:W2:Y:S10]  /*68b0*/  MUFU.TANH R178, R3 ;  /* 0x0000000300b27308 */ /* 0x000eb40000002400 */
[----:B------:R-:W2:Y:S01]  /*68c0*/  MUFU.TANH R168, R2 ;  /* 0x0000000200a87308 */ /* 0x000ea20000002400 */
[----:B-1----:R-:W-:Y:S02]  /*68d0*/  FMUL.FTZ R0, R7, c[0x0][0x320] ;  /* 0x0000c80007007a20 */ /* 0x002fe40000410000 */
[----:B------:R-:W1:Y:S01]  /*68e0*/  LDSM.16.M88.4 R4, [R135+0x5800] ;  /* 0x005800008704783b */ /* 0x000e620000000200 */
[----:B------:R-:W-:Y:S06]  /*68f0*/  DEPBAR.LE SB0, 0x0 ;  /* 0x000080000000791a */ /* 0x000fec0000000000 */
[----:B------:R2:W1:Y:S01]  /*6900*/  MUFU.TANH R247, R0 ;  /* 0x0000000000f77308 */ /* 0x0004620000002400 */
[----:B------:R-:W-:Y:S01]  /*6910*/  BAR.SYNC.DEFER_BLOCKING 0x0 ;  /* 0x0000000000007b1d */ /* 0x000fe20000010000 */
[----:B--2---:R-:W-:Y:S08]  /*6920*/  FMUL.FTZ R0, R8, c[0x0][0x320] ;  /* 0x0000c80008007a20 */ /* 0x004ff00000410000 */
[----:B------:R2:W2:Y:S01]  /*6930*/  MUFU.TANH R175, R0 ;  /* 0x0000000000af7308 */ /* 0x0004a20000002400 */
[C---:B-1----:R-:W-:Y:S08]  /*6940*/  HMMA.16816.F32.BF16 R20, R232.reuse, R4, R20 ;  /* 0x00000004e814723c */ /* 0x042ff00000041814 */
[----:B------:R-:W-:Y:S04]  /*6950*/  HMMA.16816.F32.BF16 R24, R232, R6, R24 ;  /* 0x00000006e818723c */ /* 0x000fe80000041818 */
[----:B--2---:R-:W-:Y:S04]  /*6960*/  FMUL.FTZ R0, R9, c[0x0][0x320] ;  /* 0x0000c80009007a20 */ /* 0x004fe80000410000 */
[----:B------:R1:W2:Y:S04]  /*6970*/  MUFU.TANH R173, R0 ;  /* 0x0000000000ad7308 */ /* 0x0002a80000002400 */
[----:B-1----:R-:W-:Y:S06]  /*6980*/  FMUL.FTZ R0, R12, c[0x0][0x320] ;  /* 0x0000c8000c007a20 */ /* 0x002fec0000410000 */
[----:B------:R1:W1:Y:S02]  /*6990*/  MUFU.TANH R172, R0 ;  /* 0x0000000000ac7308 */ /* 0x0002640000002400 */
[----:B-1----:R-:W-:Y:S08]  /*69a0*/  FMUL.FTZ R0, R14, c[0x0][0x320] ;  /* 0x0000c8000e007a20 */ /* 0x002ff00000410000 */
        /* <DEDUP_REMOVED lines=27> */
[----:B-1----:R-:W-:Y:S01]  /*6b60*/  MOV R0, R133 ;  /* 0x0000008500007202 */ /* 0x002fe20000000f00 */
[----:B------:R-:W-:-:S06]  /*6b70*/  @!P4 BRA `(.L_x_32) ;  /* 0x000002b00000c947 */ /* 0x000fcc0003800000 */
[----:B--234-:R-:W2:Y:S01]  /*6b80*/  LDL.64 R22, [R1+0x20] ;  /* 0x0000200001167983 */ /* 0x01cea20000100a00 */
[----:B------:R-:W-:Y:S03]  /*6b90*/  IADD3 R2, R249, -0x1, RZ ;  /* 0xfffffffff9027810 */ /* 0x000fe60007ffe0ff */
[----:B------:R-:W3:Y:S01]  /*6ba0*/  LDL.64 R20, [R1+0x10] ;  /* 0x0000100001147983 */ /* 0x000ee20000100a00 */
[----:B------:R-:W-:Y:S03]  /*6bb0*/  SHF.R.S32.HI R5, RZ, 0x1f, R2 ;  /* 0x0000001fff057819 */ /* 0x000fe60000011402 */
[----:B------:R-:W1:Y:S02]  /*6bc0*/  S2R R252, SR_TID.X ;  /* 0x0000000000fc7919 */ /* 0x000e640000002100 */
[----:B------:R-:W-:Y:S04]  /*6bd0*/  IMAD R5, R5, c[0x0][0x1e0], RZ ;  /* 0x0000780005057a24 */ /* 0x000fe800078e02ff */
[----:B------:R-:W-:Y:S01]  /*6be0*/  IMAD R5, R2, c[0x0][0x1e4], R5 ;  /* 0x0000790002057a24 */ /* 0x000fe200078e0205 */
[----:B-1----:R-:W-:Y:S04]  /*6bf0*/  SHF.R.S32.HI R251, RZ, 0x1f, R252 ;  /* 0x0000001ffffb7819 */ /* 0x002fe800000114fc */
[----:B------:R-:W-:Y:S04]  /*6c00*/  LEA.HI R251, R251, R252, RZ, 0x3 ;  /* 0x000000fcfbfb7211 */ /* 0x000fe800078f18ff */
[----:B------:R-:W-:Y:S04]  /*6c10*/  SHF.R.S32.HI R251, RZ, 0x3, R251 ;  /* 0x00000003fffb7819 */ /* 0x000fe800000114fb */
[----:B------:R-:W-:Y:S04]  /*6c20*/  IADD3 R6, -R251, 0x30, RZ ;  /* 0x00000030fb067810 */ /* 0x000fe80007ffe1ff */
[C---:B------:R-:W-:Y:S02]  /*6c30*/  ISETP.GE.AND P0, PT, R6.reuse, 0x21, PT ;  /* 0x000000210600780c */ /* 0x040fe40003f06270 */
[----:B------:R-:W-:Y:S01]  /*6c40*/  ISETP.GE.AND P1, PT, R6, 0x1, PT ;  /* 0x000000010600780c */ /* 0x000fe20003f26270 */
[----:B------:R-:W-:Y:S04]  /*6c50*/  IMAD.WIDE.U32 R6, R2, c[0x0][0x1e0], RZ ;  /* 0x0000780002067a25 */ /* 0x000fe800078e00ff */
[----:B------:R-:W-:Y:S02]  /*6c60*/  IMAD.IADD R2, R7, 0x1, R5 ;  /* 0x0000000107027824 */ /* 0x000fe400078e0205 */
[----:B------:R-:W-:Y:S04]  /*6c70*/  IMAD.WIDE.U32 R6, R6, 0x30, RZ ;  /* 0x0000003006067825 */ /* 0x000fe800078e00ff */
[----:B------:R-:W-:Y:S02]  /*6c80*/  @P0 IMAD.MOV.U32 R8, RZ, RZ, c[0x0][0x1e0] ;  /* 0x00007800ff080624 */ /* 0x000fe400078e00ff */
[----:B------:R-:W-:Y:S04]  /*6c90*/  IMAD R2, R2, 0x30, RZ ;  /* 0x0000003002027824 */ /* 0x000fe800078e02ff */
[----:B------:R-:W-:Y:S02]  /*6ca0*/  IMAD.IADD R2, R7, 0x1, R2 ;  /* 0x0000000107027824 */ /* 0x000fe400078e0202 */
[----:B------:R-:W-:Y:S01]  /*6cb0*/  @P0 IMAD.MOV.U32 R7, RZ, RZ, c[0x0][0x1e4] ;  /* 0x00007900ff070624 */ /* 0x000fe200078e00ff */
[-C--:B--2---:R-:W-:Y:S02]  /*6cc0*/  @P1 IADD3 R5, P3, R22, R6.reuse, RZ ;  /* 0x0000000616051210 */ /* 0x084fe40007f7e0ff */
[----:B------:R-:W-:Y:S03]  /*6cd0*/  @P0 LEA R6, P2, R8, R6, 0x5 ;  /* 0x0000000608060211 */ /* 0x000fe600078428ff */
[----:B---3--:R-:W-:Y:S01]  /*6ce0*/  @P1 IMAD.X R9, R2, 0x1, R21, P3 ;  /* 0x0000000102091824 */ /* 0x008fe200018e0615 */
[----:B------:R-:W-:Y:S02]  /*6cf0*/  @P0 LEA.HI.X R7, R8, R2, R7, 0x5, P2 ;  /* 0x0000000208070211 */ /* 0x000fe400010f2c07 */
[----:B------:R-:W-:Y:S02]  /*6d00*/  @P0 IADD3 R2, P2, R6, R22, RZ ;  /* 0x0000001606020210 */ /* 0x000fe40007f5e0ff */
[----:B------:R-:W-:Y:S03]  /*6d10*/  LOP3.LUT P3, RZ, R250, 0x2, RZ, 0xc0, !PT ;  /* 0x00000002faff7812 */ /* 0x000fe6000786c0ff */
[----:B------:R-:W-:Y:S01]  /*6d20*/  @P0 IMAD.X R7, R7, 0x1, R21, P2 ;  /* 0x0000000107070824 */ /* 0x000fe200010e0615 */
[C---:B------:R-:W-:Y:S04]  /*6d30*/  @P0 LEA R6, P2, R2.reuse, c[0x0][0x1c8], 0x1 ;  /* 0x0000720002060a11 */ /* 0x040fe800078408ff */
[----:B------:R-:W-:Y:S02]  /*6d40*/  @P0 LEA.HI.X R7, R2, c[0x0][0x1cc], R7, 0x1, P2 ;  /* 0x0000730002070a11 */ /* 0x000fe400010f0c07 */
[C---:B------:R-:W-:Y:S04]  /*6d50*/  @P1 LEA R8, P2, R5.reuse, c[0x0][0x1c8], 0x1 ;  /* 0x0000720005081a11 */ /* 0x040fe800078408ff */
[----:B------:R-:W-:Y:S02]  /*6d60*/  @P1 LEA.HI.X R9, R5, c[0x0][0x1cc], R9, 0x1, P2 ;  /* 0x0000730005091a11 */ /* 0x000fe400010f0c09 */
[----:B------:R-:W-:Y:S03]  /*6d70*/  LOP3.LUT P2, RZ, R250, 0x1, RZ, 0xc0, !PT ;  /* 0x00000001faff7812 */ /* 0x000fe6000784c0ff */
[----:B------:R-:W-:Y:S01]  /*6d80*/  @!PT LDS RZ, [RZ] ;  /* 0x00000000fffff984 */ /* 0x000fe20000000800 */
[----:B------:R-:W-:Y:S01]  /*6d90*/  @!PT LDS RZ, [RZ] ;  /* 0x00000000fffff984 */ /* 0x000fe20000000800 */
[----:B------:R-:W-:Y:S01]  /*6da0*/  @!PT LDS RZ, [RZ] ;  /* 0x00000000fffff984 */ /* 0x000fe20000000800 */
[----:B------:R1:W-:Y:S04]  /*6db0*/  @P1 LDGSTS.E.BYPASS.LTC128B.128 [R248+0x14080], [R8.64], !P5 ;  /* 0x1408000008f81fae */ /* 0x0003e8000e901d46 */
[----:B------:R1:W-:Y:S06]  /*6dc0*/  @P1 LDGSTS.E.BYPASS.LTC128B.128 [R248+0x15880], [R8.64+0x80], !P6 ;  /* 0x1588008008f81fae */ /* 0x0003ec000f101d46 */
[----:B------:R1:W-:Y:S04]  /*6dd0*/  @P1 LDGSTS.E.BYPASS.LTC128B.128 [R248+0x17080], [R8.64+0x100], !P2 ;  /* 0x1708010008f81fae */ /* 0x0003e8000d101d46 */
[----:B------:R1:W-:Y:S04]  /*6de0*/  @P1 LDGSTS.E.BYPASS.LTC128B.128 [R248+0x18880], [R8.64+0x180], !P3 ;  /* 0x1888018008f81fae */ /* 0x0003e8000d901d46 */
[----:B------:R1:W-:Y:S04]  /*6df0*/  @P0 LDGSTS.E.BYPASS.LTC128B.128 [R248+0x15080], [R6.64], !P5 ;  /* 0x1508000006f80fae */ /* 0x0003e8000e901d46 */
[----:B------:R1:W-:Y:S04]  /*6e00*/  @P0 LDGSTS.E.BYPASS.LTC128B.128 [R248+0x16880], [R6.64+0x80], !P6 ;  /* 0x1688008006f80fae */ /* 0x0003e8000f101d46 */
[----:B------:R1:W-:Y:S04]  /*6e10*/  @P0 LDGSTS.E.BYPASS.LTC128B.128 [R248+0x18080], [R6.64+0x100], !P2 ;  /* 0x1808010006f80fae */ /* 0x0003e8000d101d46 */
[----:B------:R1:W-:Y:S02]  /*6e20*/  @P0 LDGSTS.E.BYPASS.LTC128B.128 [R248+0x19880], [R6.64+0x180], !P3 ;  /* 0x1988018006f80fae */ /* 0x0003e4000d901d46 */
.L_x_32:
[----:B--234-:R-:W-:Y:S05]  /*6e30*/  BSYNC B0 ;  /* 0x0000000000007941 */ /* 0x01cfea0003800000 */
.L_x_31:
[----:B-1----:R-:W2:Y:S01]  /*6e40*/  LDL.LU R9, [R1] ;  /* 0x0000000001097983 */ /* 0x002ea20000300800 */
[----:B------:R-:W-:Y:S02]  /*6e50*/  FMNMX.FTZ R2, R177, R133, !PT ;  /* 0x00000085b1027209 */ /* 0x000fe40007810000 */
[----:B------:R-:W-:Y:S01]  /*6e60*/  IADD3 R249, R249, -0x1, RZ ;  /* 0xfffffffff9f97810 */ /* 0x000fe20007ffe0ff */
[----:B------:R-:W0:Y:S01]  /*6e70*/  LDGDEPBAR ;  /* 0x00000000000079af */ /* 0x000e220000000000 */
[----:B------:R-:W-:Y:S04]  /*6e80*/  FMNMX.FTZ R2, R176, R2, !PT ;  /* 0x00000002b0027209 */ /* 0x000fe80007810000 */
        /* <DEDUP_REMOVED lines=9> */
[----:B------:R-:W-:Y:S05]  /*6f20*/  FMNMX.FTZ R2, R10, R2, !PT ;  /* 0x000000020a027209 */ /* 0x000fea0007810000 */
[----:B------:R-:W1:Y:S02]  /*6f30*/  SHFL.BFLY PT, R5, R2, 0x2, 0x1f ;  /* 0x0c401f0002057f89 */ /* 0x000e6400000e0000 */
[----:B-1----:R-:W-:Y:S06]  /*6f40*/  FMNMX.FTZ R2, R2, R5, !PT ;  /* 0x0000000502027209 */ /* 0x002fec0007810000 */
[----:B------:R-:W1:Y:S02]  /*6f50*/  SHFL.BFLY PT, R5, R2, 0x1, 0x1f ;  /* 0x0c201f0002057f89 */ /* 0x000e6400000e0000 */
[----:B-1----:R-:W-:Y:S05]  /*6f60*/  FMNMX.FTZ R133, R2, R5, !PT ;  /* 0x0000000502857209 */ /* 0x002fea0007810000 */
[C---:B------:R-:W-:Y:S02]  /*6f70*/  FADD.FTZ R0, -R133.reuse, R0 ;  /* 0x0000000085007221 */ /* 0x040fe40000010100 */
[----:B------:R-:W-:Y:S02]  /*6f80*/  FMUL.FTZ R2, R133, c[0x0][0x2d0] ;  /* 0x0000b40085027a20 */ /* 0x000fe40000410000 */
[----:B------:R-:W-:Y:S02]  /*6f90*/  FMUL.FTZ R0, R0, c[0x0][0x2d0] ;  /* 0x0000b40000007a20 */ /* 0x000fe40000410000 */
[--C-:B------:R-:W-:Y:S02]  /*6fa0*/  FFMA.FTZ R8, R177, c[0x0][0x2d0], -R2.reuse ;  /* 0x0000b400b1087a23 */ /* 0x100fe40000010802 */
[----:B------:R1:W3:Y:S01]  /*6fb0*/  MUFU.EX2 R6, R0 ;  /* 0x0000000000067308 */ /* 0x0002e20000000800 */
[--C-:B------:R-:W-:Y:S02]  /*6fc0*/  FFMA.FTZ R250, R16, c[0x0][0x2d0], -R2.reuse ;  /* 0x0000b40010fa7a23 */ /* 0x100fe40000010802 */
[--C-:B------:R-:W-:Y:S02]  /*6fd0*/  FFMA.FTZ R177, R14, c[0x0][0x2d0], -R2.reuse ;  /* 0x0000b4000eb17a23 */ /* 0x100fe40000010802 */
[--C-:B------:R-:W-:Y:S02]  /*6fe0*/  FFMA.FTZ R22, R13, c[0x0][0x2d0], -R2.reuse ;  /* 0x0000b4000d167a23 */ /* 0x100fe40000010802 */
[--C-:B------:R-:W-:Y:S02]  /*6ff0*/  FFMA.FTZ R21, R12, c[0x0][0x2d0], -R2.reuse ;  /* 0x0000b4000c157a23 */ /* 0x100fe40000010802 */
[--C-:B------:R-:W-:Y:S01]  /*7000*/  FFMA.FTZ R20, R11, c[0x0][0x2d0], -R2.reuse ;  /* 0x0000b4000b147a23 */ /* 0x100fe20000010802 */
[----:B------:R-:W-:Y:S01]  /*7010*/  MUFU.EX2 R8, R8 ;  /* 0x0000000800087308 */ /* 0x000fe20000000800 */
[--C-:B------:R-:W-:Y:S02]  /*7020*/  FFMA.FTZ R19, R10, c[0x0][0x2d0], -R2.reuse ;  /* 0x0000b4000a137a23 */ /* 0x100fe40000010802 */
[--C-:B------:R-:W-:Y:S02]  /*7030*/  FFMA.FTZ R7, R176, c[0x0][0x2d0], -R2.reuse ;  /* 0x0000b400b0077a23 */ /* 0x100fe40000010802 */
[--C-:B------:R-:W-:Y:S02]  /*7040*/  FFMA.FTZ R5, R175, c[0x0][0x2d0], -R2.reuse ;  /* 0x0000b400af057a23 */ /* 0x100fe40000010802 */
[--C-:B------:R-:W-:Y:S02]  /*7050*/  FFMA.FTZ R252, R172, c[0x0][0x2d0], -R2.reuse ;  /* 0x0000b400acfc7a23 */ /* 0x100fe40000010802 */
[--C-:B------:R-:W-:Y:S01]  /*7060*/  FFMA.FTZ R251, R168, c[0x0][0x2d0], -R2.reuse ;  /* 0x0000b400a8fb7a23 */ /* 0x100fe20000010802 */
[----:B------:R-:W4:Y:S01]  /*7070*/  MUFU.EX2 R7, R7 ;  /* 0x0000000700077308 */ /* 0x000f220000000800 */
[----:B-1----:R-:W-:Y:S02]  /*7080*/  FFMA.FTZ R0, R173, c[0x0][0x2d0], -R2 ;  /* 0x0000b400ad007a23 */ /* 0x002fe40000010802 */
[C---:B---3--:R-:W-:Y:S02]  /*7090*/  FMUL.FTZ R24, R6.reuse, R136 ;  /* 0x0000008806187220 */ /* 0x048fe40000410000 */
[C---:B------:R-:W-:Y:S05]  /*70a0*/  FMUL.FTZ R25, R6.reuse, R137 ;  /* 0x0000008906197220 */ /* 0x040fea0000410000 */
        /* <DEDUP_REMOVED lines=8> */
[C---:B------:R-:W-:Y:S01]  /*7130*/  FMUL.FTZ R33, R6.reuse, R33 ;  /* 0x0000002106217220 */ /* 0x040fe20000410000 */
[C---:B----4-:R-:W-:Y:S01]  /*7140*/  F2FP.BF16.PACK_AB R168, R7.reuse, R8 ;  /* 0x0000000807a8723e */ /* 0x050fe200000010ff */
        /* <DEDUP_REMOVED lines=10> */
[----:B------:R-:W-:Y:S01]  /*71f0*/  FMUL.FTZ R53, R6, R53 ;  /* 0x0000003506357220 */ /* 0x000fe20000410000 */
[----:B-1----:R-:W-:Y:S01]  /*7200*/  F2FP.BF16.PACK_AB R170, R2, R5 ;  /* 0x0000000502aa723e */ /* 0x002fe200000010ff */
        /* <DEDUP_REMOVED lines=38> */
[----:B--2---:R-:W-:Y:S02]  /*7470*/  FFMA.FTZ R0, R6, R9, R8 ;  /* 0x0000000906007223 */ /* 0x004fe40000010008 */
[----:B------:R-:W2:Y:S02]  /*7480*/  LDL.LU R9, [R1+0x4] ;  /* 0x0000040001097983 */ /* 0x000ea40000300800 */
[----:B------:R-:W-:Y:S04]  /*7490*/  FADD.FTZ R0, R7, R0 ;  /* 0x0000000007007221 */ /* 0x000fe80000010000 */
[----:B------:R-:W-:Y:S04]  /*74a0*/  FADD.FTZ R0, R5, R0 ;  /* 0x0000000005007221 */ /* 0x000fe80000010000 */
[----:B------:R-:W-:Y:S01]  /*74b0*/  FADD.FTZ R10, R2, R0 ;  /* 0x00000000020a7221 */ /* 0x000fe20000010000 */
[----:B------:R-:W-:Y:S04]  /*74c0*/  FMNMX.FTZ R0, R246, R132, !PT ;  /* 0x00000084f6007209 */ /* 0x000fe80007810000 */
[----:B------:R-:W-:Y:S02]  /*74d0*/  FMNMX.FTZ R0, R247, R0, !PT ;  /* 0x00000000f7007209 */ /* 0x000fe40007810000 */
[----:B------:R-:W-:Y:S02]  /*74e0*/  MOV R148, R10 ;  /* 0x0000000a00947202 */ /* 0x000fe40000000f00 */
        /* <DEDUP_REMOVED lines=25> */
[----:B------:R3:W-:Y:S01]  /*7680*/  MUFU.EX2 R4, R8 ;  /* 0x0000000800047308 */ /* 0x0007e20000000800 */
[--C-:B------:R-:W-:Y:S02]  /*7690*/  FFMA.FTZ R174, R174, c[0x0][0x2d0], -R5.reuse ;  /* 0x0000b400aeae7a23 */ /* 0x100fe40000010805 */
[--C-:B------:R-:W-:Y:S02]  /*76a0*/  FFMA.FTZ R173, R171, c[0x0][0x2d0], -R5.reuse ;  /* 0x0000b400abad7a23 */ /* 0x100fe40000010805 */
[--C-:B------:R-:W-:Y:S02]  /*76b0*/  FFMA.FTZ R175, R169, c[0x0][0x2d0], -R5.reuse ;  /* 0x0000b400a9af7a23 */ /* 0x100fe40000010805 */
[--C-:B------:R-:W-:Y:S02]  /*76c0*/  FFMA.FTZ R179, R17, c[0x0][0x2d0], -R5.reuse ;  /* 0x0000b40011b37a23 */ /* 0x100fe40000010805 */
[C---:B------:R-:W-:Y:S01]  /*76d0*/  FMUL.FTZ R17, R6.reuse, R145 ;  /* 0x0000009106117220 */ /* 0x040fe20000410000 */
[----:B------:R-:W4:Y:S01]  /*76e0*/  MUFU.EX2 R7, R7 ;  /* 0x0000000700077308 */ /* 0x000f220000000800 */
[----:B------:R-:W-:Y:S02]  /*76f0*/  FFMA.FTZ R178, R15, c[0x0][0x2d0], -R5 ;  /* 0x0000b4000fb27a23 */ /* 0x000fe40000010805 */
[----:B------:R-:W-:Y:S01]  /*7700*/  FMUL.FTZ R5, R6, R157 ;  /* 0x0000009d06057220 */ /* 0x000fe20000410000 */
[----:B------:R-:W-:Y:S01]  /*7710*/  MOV R157, R20 ;  /* 0x00000014009d7202 */ /* 0x000fe20000000f00 */
[C---:B-1----:R-:W-:Y:S02]  /*7720*/  FMUL.FTZ R26, R0.reuse, R138 ;  /* 0x0000008a001a7220 */ /* 0x042fe40000410000 */
[----:B------:R-:W-:Y:S02]  /*7730*/  FMUL.FTZ R27, R0, R139 ;  /* 0x0000008b001b7220 */ /* 0x000fe40000410000 */
[----:B------:R-:W1:Y:S01]  /*7740*/  LDSM.16.MT88.4 R136, [R236] ;  /* 0x00000000ec88783b */ /* 0x000e620000004200 */
[----:B------:R-:W-:Y:S01]  /*7750*/  FMUL.FTZ R20, R6, R140 ;  /* 0x0000008c06147220 */ /* 0x000fe20000410000 */
[----:B------:R-:W-:Y:S01]  /*7760*/  MUFU.EX2 R145, R250 ;  /* 0x000000fa00917308 */ /* 0x000fe20000000800 */
[C---:B------:R-:W-:Y:S02]  /*7770*/  FMUL.FTZ R10, R0.reuse, R154 ;  /* 0x0000009a000a7220 */ /* 0x040fe40000410000 */
[C---:B------:R-:W-:Y:S02]  /*7780*/  FMUL.FTZ R11, R0.reuse, R155 ;  /* 0x0000009b000b7220 */ /* 0x040fe40000410000 */
[C---:B------:R-:W-:Y:S02]  /*7790*/  FMUL.FTZ R18, R0.reuse, R146 ;  /* 0x0000009200127220 */ /* 0x040fe40000410000 */
[----:B------:R-:W-:Y:S02]  /*77a0*/  FMUL.FTZ R23, R0, R143 ;  /* 0x0000008f00177220 */ /* 0x000fe40000410000 */
[C---:B---3--:R-:W-:Y:S01]  /*77b0*/  FMUL.FTZ R8, R6.reuse, R152 ;  /* 0x0000009806087220 */ /* 0x048fe20000410000 */
[----:B------:R-:W-:Y:S01]  /*77c0*/  MOV R152, R21 ;  /* 0x0000001500987202 */ /* 0x000fe20000000f00 */
[----:B------:R-:W-:Y:S01]  /*77d0*/  FMUL.FTZ R21, R6, R141 ;  /* 0x0000008d06157220 */ /* 0x000fe20000410000 */
[----:B------:R-:W-:Y:S01]  /*77e0*/  MUFU.EX2 R250, R173 ;  /* 0x000000ad00fa7308 */ /* 0x000fe20000000800 */
[C---:B----4-:R-:W-:Y:S01]  /*77f0*/  F2FP.BF16.PACK_AB R169, R7.reuse, R4 ;  /* 0x0000000407a9723e */ /* 0x050fe200000010ff */
        /* <DEDUP_REMOVED lines=63> */
[----:B------:R-:W-:Y:S01]  /*7bf0*/  FMUL.FTZ R4, R6, R156 ;  /* 0x0000009c06047220 */ /* 0x000fe20000410000 */
[----:B------:R-:W-:Y:S01]  /*7c00*/  MOV R156, R19 ;  /* 0x00000013009c7202 */ /* 0x000fe20000000f00 */
[----:B------:R-:W-:Y:S02]  /*7c10*/  FMUL.FTZ R19, R0, R147 ;  /* 0x0000009300137220 */ /* 0x000fe40000410000 */
[----:B------:R-:W-:Y:S01]  /*7c20*/  FMUL.FTZ R9, R6, R153 ;  /* 0x0000009906097220 */ /* 0x000fe20000410000 */
[----:B------:R-:W-:Y:S01]  /*7c30*/  MOV R153, R22 ;  /* 0x0000001600997202 */ /* 0x000fe20000000f00 */
[C---:B------:R-:W-:Y:S02]  /*7c40*/  FMUL.FTZ R22, R0.reuse, R142 ;  /* 0x0000008e00167220 */ /* 0x040fe40000410000 */
[C---:B------:R-:W-:Y:S01]  /*7c50*/  FMUL.FTZ R6, R0.reuse, R158 ;  /* 0x0000009e00067220 */ /* 0x040fe20000410000 */
[----:B------:R-:W-:Y:S01]  /*7c60*/  LDSM.16.MT88.4 R140, [R236+0x800] ;  /* 0x00080000ec8c783b */ /* 0x000fe20000004200 */
[----:B------:R-:W-:Y:S02]  /*7c70*/  FADD.FTZ R3, R7, R3 ;  /* 0x0000000307037221 */ /* 0x000fe40000010000 */
[----:B------:R-:W-:Y:S02]  /*7c80*/  FMUL.FTZ R7, R0, R159 ;  /* 0x0000009f00077220 */ /* 0x000fe40000410000 */
[----:B------:R-:W2:Y:S10]  /*7c90*/  MUFU.EX2 R0, R132 ;  /* 0x0000008400007308 */ /* 0x000eb40000000800 */
[----:B------:R-:W3:Y:S01]  /*7ca0*/  MUFU.EX2 R132, R252 ;  /* 0x000000fc00847308 */ /* 0x000ee20000000800 */
[----:B--2---:R-:W-:Y:S01]  /*7cb0*/  F2FP.BF16.PACK_AB R171, R151, R0 ;  /* 0x0000000097ab723e */ /* 0x004fe200000010ff */
[----:B------:R-:W-:Y:S08]  /*7cc0*/  FADD.FTZ R149, R0, R3 ;  /* 0x0000000300957221 */ /* 0x000ff00000010000 */
[----:B------:R-:W2:Y:S01]  /*7cd0*/  MUFU.EX2 R3, R251 ;  /* 0x000000fb00037308 */ /* 0x000ea20000000800 */
[C---:B-1----:R-:W-:Y:S05]  /*7ce0*/  HMMA.16816.F32.BF16 R4, R168.reuse, R136, R4 ;  /* 0x00000088a804723c */ /* 0x042fea0000041804 */
[----:B---3--:R-:W-:Y:S04]  /*7cf0*/  FADD.FTZ R0, R132, R148 ;  /* 0x0000009484007221 */ /* 0x008fe80000010000 */
[----:B------:R-:W-:Y:S01]  /*7d00*/  MUFU.EX2 R148, R157 ;  /* 0x0000009d00947308 */ /* 0x000fe20000000800 */
[C---:B------:R-:W-:Y:S01]  /*7d10*/  HMMA.16816.F32.BF16 R8, R168.reuse, R138, R8 ;  /* 0x0000008aa808723c */ /* 0x040fe20000041808 */
[----:B------:R-:W1:Y:S02]  /*7d20*/  LDSM.16.MT88.4 R136, [R238] ;  /* 0x00000000ee88783b */ /* 0x000e640000004200 */
[----:B--2---:R-:W-:Y:S04]  /*7d30*/  FADD.FTZ R0, R3, R0 ;  /* 0x0000000003007221 */ /* 0x004fe80000010000 */
[----:B------:R-:W-:Y:S05]  /*7d40*/  FADD.FTZ R0, R145, R0 ;  /* 0x0000000091007221 */ /* 0x000fea0000010000 */
[----:B------:R-:W-:Y:S01]  /*7d50*/  FADD.FTZ R0, R144, R0 ;  /* 0x0000000090007221 */ /* 0x000fe20000010000 */
[C---:B-1----:R-:W-:Y:S08]  /*7d60*/  HMMA.16816.F32.BF16 R12, R168.reuse, R136, R12 ;  /* 0x00000088a80c723c */ /* 0x042ff0000004180c */
[C---:B------:R-:W-:Y:S01]  /*7d70*/  HMMA.16816.F32.BF16 R16, R168.reuse, R138, R16 ;  /* 0x0000008aa810723c */ /* 0x040fe20000041810 */
[----:B------:R-:W1:Y:S07]  /*7d80*/  LDSM.16.MT88.4 R136, [R237] ;  /* 0x00000000ed88783b */ /* 0x000e6e0000004200 */
[C---:B-1----:R-:W-:Y:S08]  /*7d90*/  HMMA.16816.F32.BF16 R20, R168.reuse, R136, R20 ;  /* 0x00000088a814723c */ /* 0x042ff00000041814 */
[C---:B------:R-:W-:Y:S01]  /*7da0*/  HMMA.16816.F32.BF16 R24, R168.reuse, R138, R24 ;  /* 0x0000008aa818723c */ /* 0x040fe20000041818 */
[----:B------:R-:W1:Y:S07]  /*7db0*/  LDSM.16.MT88.4 R136, [R241] ;  /* 0x00000000f188783b */ /* 0x000e6e0000004200 */
        /* <DEDUP_REMOVED lines=36> */
[C---:B-1----:R-:W-:Y:S07]  /*8000*/  HMMA.16816.F32.BF16 R124, R168.reuse, R136, R124 ;  /* 0x00000088a87c723c */ /* 0x042fee000004187c */
[----:B------:R-:W-:Y:S01]  /*8010*/  F2FP.BF16.PACK_AB R136, R3, R132 ;  /* 0x000000840388723e */ /* 0x000fe200000010ff */
[----:B------:R-:W-:Y:S01]  /*8020*/  HMMA.16816.F32.BF16 R128, R168, R138, R128 ;  /* 0x0000008aa880723c */ /* 0x000fe20000041880 */
[----:B------:R-:W-:Y:S03]  /*8030*/  MUFU.EX2 R132, R152 ;  /* 0x0000009800847308 */ /* 0x000fe60000000800 */
[----:B------:R-:W-:Y:S01]  /*8040*/  F2FP.BF16.PACK_AB R137, R250, R150 ;  /* 0x00000096fa89723e */ /* 0x000fe200000010ff */
[----:B------:R-:W-:Y:S02]  /*8050*/  FADD.FTZ R3, R151, R149 ;  /* 0x0000009597037221 */ /* 0x000fe40000010000 */
[----:B------:R-:W-:Y:S02]  /*8060*/  F2FP.BF16.PACK_AB R138, R144, R145 ;  /* 0x00000091908a723e */ /* 0x000fe400000010ff */
[----:B------:R-:W1:Y:S03]  /*8070*/  LDSM.16.MT88.4 R144, [R238+0x800] ;  /* 0x00080000ee90783b */ /* 0x000e660000004200 */
[----:B------:R-:W-:Y:S02]  /*8080*/  F2FP.BF16.PACK_AB R139, R176, R177 ;  /* 0x000000b1b08b723e */ /* 0x000fe400000010ff */
[----:B------:R-:W-:Y:S02]  /*8090*/  F2FP.BF16.PACK_AB R169, R175, R174 ;  /* 0x000000aeafa9723e */ /* 0x000fe400000010ff */
[----:B------:R-:W-:Y:S03]  /*80a0*/  F2FP.BF16.PACK_AB R171, R173, R172 ;  /* 0x000000acadab723e */ /* 0x000fe600000010ff */
[C---:B------:R-:W-:Y:S08]  /*80b0*/  HMMA.16816.F32.BF16 R4, R136.reuse, R140, R4 ;  /* 0x0000008c8804723c */ /* 0x040ff00000041804 */
[C---:B------:R-:W-:Y:S01]  /*80c0*/  HMMA.16816.F32.BF16 R8, R136.reuse, R142, R8 ;  /* 0x0000008e8808723c */ /* 0x040fe20000041808 */
[----:B------:R-:W2:Y:S07]  /*80d0*/  LDSM.16.MT88.4 R140, [R237+0x800] ;  /* 0x00080000ed8c783b */ /* 0x000eae0000004200 */
[C---:B-1----:R-:W-:Y:S08]  /*80e0*/  HMMA.16816.F32.BF16 R12, R136.reuse, R144, R12 ;  /* 0x00000090880c723c */ /* 0x042ff0000004180c */
[C---:B------:R-:W-:Y:S01]  /*80f0*/  HMMA.16816.F32.BF16 R16, R136.reuse, R146, R16 ;  /* 0x000000928810723c */ /* 0x040fe20000041810 */
[----:B------:R-:W1:Y:S07]  /*8100*/  LDSM.16.MT88.4 R144, [R239+0x800] ;  /* 0x00080000ef90783b */ /* 0x000e6e0000004200 */
[C---:B--2---:R-:W-:Y:S08]  /*8110*/  HMMA.16816.F32.BF16 R20, R136.reuse, R140, R20 ;  /* 0x0000008c8814723c */ /* 0x044ff00000041814 */
        /* <DEDUP_REMOVED lines=35> */
[C---:B--2---:R-:W-:Y:S01]  /*8350*/  HMMA.16816.F32.BF16 R116, R136.reuse, R140, R116 ;  /* 0x0000008c8874723c */ /* 0x044fe20000041874 */
[----:B------:R2:W3:Y:S07]  /*8360*/  MUFU.EX2 R140, R153 ;  /* 0x00000099008c7308 */ /* 0x0004ee0000000800 */
[C---:B------:R-:W-:Y:S03]  /*8370*/  HMMA.16816.F32.BF16 R120, R136.reuse, R142, R120 ;  /* 0x0000008e8878723c */ /* 0x040fe60000041878 */
[----:B------:R-:W4:Y:S01]  /*8380*/  MUFU.EX2 R141, R156 ;  /* 0x0000009c008d7308 */ /* 0x000f220000000800 */
[----:B--2---:R-:W2:Y:S01]  /*8390*/  LDSM.16.MT88.4 R152, [R236+0x1000] ;  /* 0x00100000ec98783b */ /* 0x004ea20000004200 */
[----:B---3--:R-:W-:Y:S01]  /*83a0*/  F2FP.BF16.PACK_AB R168, R132, R140 ;  /* 0x0000008c84a8723e */ /* 0x008fe200000010ff */
[----:B------:R-:W-:Y:S02]  /*83b0*/  FADD.FTZ R0, R140, R0 ;  /* 0x000000008c007221 */ /* 0x000fe40000010000 */
[C---:B-1----:R-:W-:Y:S04]  /*83c0*/  HMMA.16816.F32.BF16 R124, R136.reuse, R144, R124 ;  /* 0x00000090887c723c */ /* 0x042fe8000004187c */
[----:B------:R-:W-:Y:S01]  /*83d0*/  FADD.FTZ R0, R132, R0 ;  /* 0x0000000084007221 */ /* 0x000fe20000010000 */
[C---:B----4-:R-:W-:Y:S03]  /*83e0*/  F2FP.BF16.PACK_AB R170, R141.reuse, R148 ;  /* 0x000000948daa723e */ /* 0x050fe600000010ff */
[----:B------:R-:W-:Y:S01]  /*83f0*/  FADD.FTZ R0, R148, R0 ;  /* 0x0000000094007221 */ /* 0x000fe20000010000 */
[----:B------:R-:W-:Y:S01]  /*8400*/  HMMA.16816.F32.BF16 R128, R136, R146, R128 ;  /* 0x000000928880723c */ /* 0x000fe20000041880 */
[----:B------:R-:W1:Y:S02]  /*8410*/  LDSM.16.MT88.4 R144, [R238+0x1000] ;  /* 0x00100000ee90783b */ /* 0x000e640000004200 */
[----:B------:R-:W-:Y:S02]  /*8420*/  FADD.FTZ R132, R141, R0 ;  /* 0x000000008d847221 */ /* 0x000fe40000010000 */
[----:B------:R-:W-:Y:S04]  /*8430*/  FADD.FTZ R0, R150, R3 ;  /* 0x0000000396007221 */ /* 0x000fe80000010000 */
[----:B------:R-:W3:Y:S03]  /*8440*/  LDSM.16.MT88.4 R136, [R237+0x1000] ;  /* 0x00100000ed88783b */ /* 0x000ee60000004200 */
[----:B------:R-:W-:Y:S04]  /*8450*/  FADD.FTZ R0, R250, R0 ;  /* 0x00000000fa007221 */ /* 0x000fe80000010000 */
[----:B------:R-:W-:Y:S01]  /*8460*/  FADD.FTZ R0, R177, R0 ;  /* 0x00000000b1007221 */ /* 0x000fe20000010000 */
[----:B------:R4:W-:Y:S03]  /*8470*/  STL [R1], R132 ;  /* 0x0000008401007387 */ /* 0x0009e60000100800 */
[----:B------:R-:W-:Y:S04]  /*8480*/  FADD.FTZ R0, R176, R0 ;  /* 0x00000000b0007221 */ /* 0x000fe80000010000 */
[----:B------:R-:W-:Y:S01]  /*8490*/  FADD.FTZ R0, R174, R0 ;  /* 0x00000000ae007221 */ /* 0x000fe20000010000 */
[C---:B--2---:R-:W-:Y:S01]  /*84a0*/  HMMA.16816.F32.BF16 R156, R168.reuse, R152, R4 ;  /* 0x00000098a89c723c */ /* 0x044fe20000041804 */
[----:B------:R-:W2:Y:S04]  /*84b0*/  LDSM.16.MT88.4 R4, [R239+0x1000] ;  /* 0x00100000ef04783b */ /* 0x000ea80000004200 */
[----:B------:R-:W-:Y:S03]  /*84c0*/  FADD.FTZ R0, R175, R0 ;  /* 0x00000000af007221 */ /* 0x000fe60000010000 */
[C---:B------:R-:W-:Y:S01]  /*84d0*/  HMMA.16816.F32.BF16 R152, R168.reuse, R154, R8 ;  /* 0x0000009aa898723c */ /* 0x040fe20000041808 */
[----:B------:R-:W5:Y:S03]  /*84e0*/  LDSM.16.MT88.4 R8, [R236+0x2800] ;  /* 0x00280000ec08783b */ /* 0x000f660000004200 */
[----:B------:R-:W-:Y:S01]  /*84f0*/  FADD.FTZ R0, R172, R0 ;  /* 0x00000000ac007221 */ /* 0x000fe20000010000 */
[----:B----4-:R-:W-:Y:S03]  /*8500*/  MOV R132, R2 ;  /* 0x0000000200847202 */ /* 0x010fe60000000f00 */
[C---:B-1----:R-:W-:Y:S01]  /*8510*/  HMMA.16816.F32.BF16 R148, R168.reuse, R144, R12 ;  /* 0x00000090a894723c */ /* 0x042fe2000004180c */
[----:B------:R-:W1:Y:S03]  /*8520*/  LDSM.16.MT88.4 R12, [R238+0x2800] ;  /* 0x00280000ee0c783b */ /* 0x000e660000004200 */
[----:B------:R-:W-:Y:S04]  /*8530*/  FADD.FTZ R0, R173, R0 ;  /* 0x00000000ad007221 */ /* 0x000fe80000010000 */
[C---:B------:R-:W-:Y:S01]  /*8540*/  HMMA.16816.F32.BF16 R144, R168.reuse, R146, R16 ;  /* 0x00000092a890723c */ /* 0x040fe20000041810 */
[----:B------:R-:W-:Y:S07]  /*8550*/  STL [R1+0x4], R0 ;  /* 0x0000040001007387 */ /* 0x000fee0000100800 */
[C---:B---3--:R-:W-:Y:S08]  /*8560*/  HMMA.16816.F32.BF16 R140, R168.reuse, R136, R20 ;  /* 0x00000088a88c723c */ /* 0x048ff00000041814 */
[C---:B------:R-:W-:Y:S08]  /*8570*/  HMMA.16816.F32.BF16 R136, R168.reuse, R138, R24 ;  /* 0x0000008aa888723c */ /* 0x040ff00000041818 */
[C---:B--2---:R-:W-:Y:S08]  /*8580*/  HMMA.16816.F32.BF16 R28, R168.reuse, R4, R28 ;  /* 0x00000004a81c723c */ /* 0x044ff0000004181c */
[C---:B------:R-:W-:Y:S01]  /*8590*/  HMMA.16816.F32.BF16 R32, R168.reuse, R6, R32 ;  /* 0x00000006a820723c */ /* 0x040fe20000041820 */
[----:B------:R-:W2:Y:S07]  /*85a0*/  LDSM.16.MT88.4 R4, [R237+0x2800] ;  /* 0x00280000ed04783b */ /* 0x000eae0000004200 */
[C---:B-----5:R-:W-:Y:S08]  /*85b0*/  HMMA.16816.F32.BF16 R36, R168.reuse, R8, R36 ;  /* 0x00000008a824723c */ /* 0x060ff00000041824 */
[C---:B------:R-:W-:Y:S01]  /*85c0*/  HMMA.16816.F32.BF16 R40, R168.reuse, R10, R40 ;  /* 0x0000000aa828723c */ /* 0x040fe20000041828 */
[----:B------:R-:W3:Y:S07]  /*85d0*/  LDSM.16.MT88.4 R8, [R239+0x2800] ;  /* 0x00280000ef08783b */ /* 0x000eee0000004200 */
[C---:B-1----:R-:W-:Y:S08]  /*85e0*/  HMMA.16816.F32.BF16 R44, R168.reuse, R12, R44 ;  /* 0x0000000ca82c723c */ /* 0x042ff0000004182c */
[C---:B------:R-:W-:Y:S01]  /*85f0*/  HMMA.16816.F32.BF16 R48, R168.reuse, R14, R48 ;  /* 0x0000000ea830723c */ /* 0x040fe20000041830 */
[----:B------:R-:W1:Y:S07]  /*8600*/  LDSM.16.MT88.4 R12, [R236+0x4000] ;  /* 0x00400000ec0c783b */ /* 0x000e6e0000004200 */
[C---:B--2---:R-:W-:Y:S08]  /*8610*/  HMMA.16816.F32.BF16 R52, R168.reuse, R4, R52 ;  /* 0x00000004a834723c */ /* 0x044ff00000041834 */
[C---:B------:R-:W-:Y:S01]  /*8620*/  HMMA.16816.F32.BF16 R56, R168.reuse, R6, R56 ;  /* 0x00000006a838723c */ /* 0x040fe20000041838 */
[----:B------:R-:W2:Y:S07]  /*8630*/  LDSM.16.MT88.4 R4, [R238+0x4000] ;  /* 0x00400000ee04783b */ /* 0x000eae0000004200 */
[C---:B---3--:R-:W-:Y:S08]  /*8640*/  HMMA.16816.F32.BF16 R60, R168.reuse, R8, R60 ;  /* 0x00000008a83c723c */ /* 0x048ff0000004183c */
        /* <DEDUP_REMOVED lines=18> */
[C---:B------:R-:W-:Y:S08]  /*8770*/  HMMA.16816.F32.BF16 R112, R168.reuse, R10, R112 ;  /* 0x0000000aa870723c */ /* 0x040ff00000041870 */
[C---:B-1----:R-:W-:Y:S08]  /*8780*/  HMMA.16816.F32.BF16 R116, R168.reuse, R12, R116 ;  /* 0x0000000ca874723c */ /* 0x042ff00000041874 */
[C---:B------:R-:W-:Y:S08]  /*8790*/  HMMA.16816.F32.BF16 R120, R168.reuse, R14, R120 ;  /* 0x0000000ea878723c */ /* 0x040ff00000041878 */
[C---:B--2---:R-:W-:Y:S08]  /*87a0*/  HMMA.16816.F32.BF16 R124, R168.reuse, R4, R124 ;  /* 0x00000004a87c723c */ /* 0x044ff0000004187c */
[----:B------:R-:W-:Y:S01]  /*87b0*/  HMMA.16816.F32.BF16 R128, R168, R6, R128 ;  /* 0x00000006a880723c */ /* 0x000fe20000041880 */
[----:B------:R-:W-:-:S07]  /*87c0*/  @P4 BRA `(.L_x_33) ;  /* 0xffffd3f000004947 */ /* 0x000fce000383ffff */
.L_x_30:
[----:B------:R-:W-:Y:S11]  /*87d0*/  @!UPT UIADD3 URZ, URZ, URZ, URZ ;  /* 0x0000003f3f3ff290 */ /* 0x000ff6000fffe03f */
[----:B---3--:R-:W-:Y:S05]  /*87e0*/  BRA.DIV ~URZ, `(.L_x_34) ;  /* 0x00005c227f007947 */ /* 0x008fea000b800000 */
[----:B------:R-:W2:Y:S04]  /*87f0*/  LDL.LU R5, [R1] ;  /* 0x0000000001057983 */ /* 0x000ea80000300800 */
[----:B------:R-:W3:Y:S04]  /*8800*/  LDL.LU R6, [R1+0x4] ;  /* 0x0000040001067983 */ /* 0x000ee80000300800 */
[----:B--2---:R-:W1:Y:S04]  /*8810*/  SHFL.BFLY PT, R0, R5, 0x2, 0x1f ;  /* 0x0c401f0005007f89 */ /* 0x004e6800000e0000 */
[----:B---3--:R-:W2:Y:S01]  /*8820*/  SHFL.BFLY PT, R2, R6, 0x2, 0x1f ;  /* 0x0c401f0006027f89 */ /* 0x008ea200000e0000 */
[----:B-1----:R-:W-:-:S02]  /*8830*/  FADD.FTZ R0, R0, R5 ;  /* 0x0000000500007221 */ /* 0x002fc40000010000 */
[----:B--2---:R-:W-:-:S03]  /*8840*/  FADD.FTZ R4, R2, R6 ;  /* 0x0000000602047221 */ /* 0x004fc60000010000 */
[----:B------:R-:W1:Y:S04]  /*8850*/  SHFL.BFLY PT, R5, R0, 0x1, 0x1f ;  /* 0x0c201f0000057f89 */ /* 0x000e6800000e0000 */
[----:B------:R2:W3:Y:S01]  /*8860*/  SHFL.BFLY PT, R3, R4, 0x1, 0x1f ;  /* 0x0c201f0004037f89 */ /* 0x0004e200000e0000 */
[----:B-1----:R-:W-:-:S05]  /*8870*/  FADD.FTZ R0, R0, R5 ;  /* 0x0000000500007221 */ /* 0x002fca0000010000 */
.L_x_97:
[----:B------:R-:W-:Y:S01]  /*8880*/  FSETP.NE.FTZ.AND P1, PT, R0, RZ, PT ;  /* 0x000000ff0000720b */ /* 0x000fe20003f35000 */
[----:B---3--:R-:W-:Y:S01]  /*8890*/  FADD.FTZ R3, R3, R4 ;  /* 0x0000000403037221 */ /* 0x008fe20000010000 */
[----:B------:R-:W-:Y:S02]  /*88a0*/  MOV R2, RZ ;  /* 0x000000ff00027202 */ /* 0x000fe40000000f00 */
[----:B------:R-:W-:Y:S02]  /*88b0*/  MOV R20, 0xff800000 ;  /* 0xff80000000147802 */ /* 0x000fe40000000f00 */
[----:B------:R-:W-:-:S02]  /*88c0*/  FSETP.NE.FTZ.AND P0, PT, R3, RZ, PT ;  /* 0x000000ff0300720b */ /* 0x000fc40003f15000 */
[----:B------:R-:W-:-:S05]  /*88d0*/  MOV R15, 0xff800000 ;  /* 0xff800000000f7802 */ /* 0x000fca0000000f00 */
[----:B------:R-:W1:Y:S01]  /*88e0*/  @P1 MUFU.RCP R2, R0 ;  /* 0x0000000000021308 */ /* 0x000e620000001000 */
[----:B--2---:R-:W-:-:S05]  /*88f0*/  @P1 MOV R4, 0x3f317218 ;  /* 0x3f31721800041802 */ /* 0x004fca0000000f00 */
[----:B------:R-:W-:Y:S02]  /*8900*/  @P1 FMUL.FTZ R4, R4, c[0x0][0x2d0] ;  /* 0x0000b40004041a20 */ /* 0x000fe40000410000 */
[----:B------:R2:W3:Y:S01]  /*8910*/  @P1 MUFU.LG2 R5, R0 ;  /* 0x0000000000051308 */ /* 0x0004e20000000c00 */
[C---:B-1----:R-:W-:Y:S02]  /*8920*/  FMUL.FTZ R186, R2.reuse, R100 ;  /* 0x0000006402ba7220 */ /* 0x042fe40000410000 */
[C---:B------:R-:W-:Y:S02]  /*8930*/  FMUL.FTZ R187, R2.reuse, R101 ;  /* 0x0000006502bb7220 */ /* 0x040fe40000410000 */
[C---:B------:R-:W-:Y:S02]  /*8940*/  FMUL.FTZ R100, R2.reuse, R104 ;  /* 0x0000006802647220 */ /* 0x040fe40000410000 */
[C---:B------:R-:W-:Y:S01]  /*8950*/  FMUL.FTZ R101, R2.reuse, R105 ;  /* 0x0000006902657220 */ /* 0x040fe20000410000 */
[----:B--2---:R-:W-:Y:S01]  /*8960*/  MOV R0, RZ ;  /* 0x000000ff00007202 */ /* 0x004fe20000000f00 */
[----:B------:R-:W-:-:S02]  /*8970*/  FMUL.FTZ R104, R2, R108 ;  /* 0x0000006c02687220 */ /* 0x000fc40000410000 */
[C---:B------:R-:W-:Y:S02]  /*8980*/  FMUL.FTZ R105, R2.reuse, R109 ;  /* 0x0000006d02697220 */ /* 0x040fe40000410000 */
[C---:B------:R-:W-:Y:S01]  /*8990*/  FMUL.FTZ R184, R2.reuse, R76 ;  /* 0x0000004c02b87220 */ /* 0x040fe20000410000 */
[----:B------:R-:W1:Y:S01]  /*89a0*/  @P0 MUFU.RCP R0, R3 ;  /* 0x0000000300000308 */ /* 0x000e620000001000 */
        /* <DEDUP_REMOVED lines=15> */
[----:B-----5:R-:W-:-:S02]  /*8aa0*/  FMUL.FTZ R160, R2, R28 ;  /* 0x0000001c02a07220 */ /* 0x020fc40000410000 */
        /* <DEDUP_REMOVED lines=40> */
[----:B------:R-:W-:Y:S02]  /*8d30*/  FMUL.FTZ R77, R2, R129 ;  /* 0x00000081024d7220 */ /* 0x000fe40000410000 */
[----:B------:R2:W4:Y:S01]  /*8d40*/  @P0 MUFU.LG2 R2, R3 ;  /* 0x0000000300020308 */ /* 0x0005220000000c00 */
[----:B---3--:R-:W-:-:S02]  /*8d50*/  @P1 FMUL.FTZ R5, R5, 0.69314718246459960938 ;  /* 0x3f31721805051820 */ /* 0x008fc40000410000 */
[----:B-1----:R-:W-:Y:S02]  /*8d60*/  FMUL.FTZ R192, R0, R146 ;  /* 0x0000009200c07220 */ /* 0x002fe40000410000 */
[----:B------:R-:W-:Y:S01]  /*8d70*/  @P1 FFMA.FTZ R20, R4, R133, R5 ;  /* 0x0000008504141223 */ /* 0x000fe20000010005 */
[----:B------:R-:W-:Y:S01]  /*8d80*/  MOV R4, 0x1 ;  /* 0x0000000100047802 */ /* 0x000fe20000000f00 */
[C---:B------:R-:W-:Y:S02]  /*8d90*/  FMUL.FTZ R193, R0.reuse, R147 ;  /* 0x0000009300c17220 */ /* 0x040fe40000410000 */
[C---:B------:R-:W-:Y:S02]  /*8da0*/  FMUL.FTZ R204, R0.reuse, R154 ;  /* 0x0000009a00cc7220 */ /* 0x040fe40000410000 */
[C---:B------:R-:W-:Y:S02]  /*8db0*/  FMUL.FTZ R205, R0.reuse, R155 ;  /* 0x0000009b00cd7220 */ /* 0x040fe40000410000 */
[----:B------:R-:W-:-:S02]  /*8dc0*/  FMUL.FTZ R198, R0, R150 ;  /* 0x0000009600c67220 */ /* 0x000fc40000410000 */
[----:B------:R-:W-:Y:S01]  /*8dd0*/  FMUL.FTZ R199, R0, R151 ;  /* 0x0000009700c77220 */ /* 0x000fe20000410000 */
[----:B--2---:R-:W-:Y:S01]  /*8de0*/  @P0 MOV R3, 0x3f317218 ;  /* 0x3f31721800030802 */ /* 0x004fe20000000f00 */
[----:B----4-:R-:W-:Y:S02]  /*8df0*/  @P0 FMUL.FTZ R2, R2, 0.69314718246459960938 ;  /* 0x3f31721802020820 */ /* 0x010fe40000410000 */
[C---:B------:R-:W-:Y:S02]  /*8e00*/  FMUL.FTZ R146, R0.reuse, R142 ;  /* 0x0000008e00927220 */ /* 0x040fe40000410000 */
[----:B------:R-:W-:Y:S02]  /*8e10*/  @P0 FMUL.FTZ R3, R3, c[0x0][0x2d0] ;  /* 0x0000b40003030a20 */ /* 0x000fe40000410000 */
        /* <DEDUP_REMOVED lines=56> */
[----:B------:R-:W-:Y:S01]  /*91a0*/  FMUL.FTZ R79, R0, R131 ;  /* 0x00000083004f7220 */ /* 0x000fe20000410000 */
[----:B------:R-:W-:Y:S01]  /*91b0*/  PRMT R0, R4, 0x7610, R0 ;  /* 0x0000761004007816 */ /* 0x000fe20000000000 */
[----:B------:R-:W-:Y:S02]  /*91c0*/  @P0 FFMA.FTZ R15, R3, R132, R2 ;  /* 0x00000084030f0223 */ /* 0x000fe40000010002 */
.L_x_27:
[----:B--2---:R2:W5:Y:S04]  /*91d0*/  LDL R6, [R1+0x50] ;  /* 0x0000500001067983 */ /* 0x0045680000100800 */
[----:B------:R-:W3:Y:S01]  /*91e0*/  S2R R2, SR_TID.X ;  /* 0x0000000000027919 */ /* 0x000ee20000002100 */
[----:B------:R-:W-:Y:S01]  /*91f0*/  BSSY B0, `(.L_x_35) ;  /* 0x0000011000007945 */ /* 0x000fe20003800000 */
[----:B---3--:R-:W-:-:S13]  /*9200*/  LOP3.LUT P0, RZ, R2, 0xff, RZ, 0xc0, !PT ;  /* 0x000000ff02ff7812 */ /* 0x008fda000780c0ff */
[----:B------:R-:W-:Y:S05]  /*9210*/  @P0 BRA `(.L_x_36) ;  /* 0x000000e000000947 */ /* 0x000fea0003800000 */
[----:B--2---:R-:W2:Y:S01]  /*9220*/  S2R R4, SR_LANEID ;  /* 0x0000000000047919 */ /* 0x004ea20000000000 */
[----:B------:R-:W-:Y:S01]  /*9230*/  VOTEU.ANY UR4, UPT, PT ;  /* 0x0000000000047886 */ /* 0x000fe200038e0100 */
[----:B-1----:R-:W-:Y:S01]  /*9240*/  IMAD.MOV.U32 R5, RZ, RZ, c[0x0][0x564] ;  /* 0x00015900ff057624 */ /* 0x002fe200078e00ff */
[----:B------:R-:W2:Y:S08]  /*9250*/  FLO.U32 R3, UR4 ;  /* 0x0000000400037d00 */ /* 0x000eb000080e0000 */
[----:B------:R-:W1:Y:S01]  /*9260*/  POPC R2, UR4 ;  /* 0x0000000400027d09 */ /* 0x000e620008000000 */
[----:B--2---:R-:W-:Y:S01]  /*9270*/  ISETP.EQ.U32.AND P0, PT, R3, R4, PT ;  /* 0x000000040300720c */ /* 0x004fe20003f02070 */
[----:B------:R-:W-:-:S12]  /*9280*/  IMAD.MOV.U32 R4, RZ, RZ, c[0x0][0x560] ;  /* 0x00015800ff047624 */ /* 0x000fd800078e00ff */
[----:B-1----:R1:W2:Y:S04]  /*9290*/  @P0 ATOMG.E.ADD.STRONG.GPU PT, R2, [R4.64], R2 ;  /* 0x00000002040209a8 */ /* 0x0022a800081ee1c6 */
[----:B-1----:R-:W1:Y:S04]  /*92a0*/  S2R R4, SR_LTMASK ;  /* 0x0000000000047919 */ /* 0x002e680000003900 */
[----:B--2---:R1:W2:Y:S02]  /*92b0*/  SHFL.IDX PT, R3, R2, R3, 0x1f ;  /* 0x00001f0302037589 */ /* 0x0042a400000e0000 */
[----:B-1----:R-:W-:-:S06]  /*92c0*/  LOP3.LUT R2, R4, UR4, RZ, 0xc0, !PT ;  /* 0x0000000404027c12 */ /* 0x002fcc000f8ec0ff */
[----:B------:R-:W2:Y:S02]  /*92d0*/  POPC R2, R2 ;  /* 0x0000000200027309 */ /* 0x000ea40000000000 */
[----:B--2--5:R-:W-:-:S05]  /*92e0*/  IADD3 R6, R3, c[0x0][0xc], R2 ;  /* 0x0000030003067a10 */ /* 0x024fca0007ffe002 */
[----:B------:R1:W-:Y:S02]  /*92f0*/  STL [R1+0x50], R6 ;  /* 0x0000500601007387 */ /* 0x0003e40000100800 */
.L_x_36:
[----:B--2---:R-:W-:Y:S05]  /*9300*/  BSYNC B0 ;  /* 0x0000000000007941 */ /* 0x004fea0003800000 */
.L_x_35:
[----:B------:R-:W-:Y:S01]  /*9310*/  PRMT R0, R0, 0x9910, RZ ;  /* 0x0000991000007816 */ /* 0x000fe200000000ff */
[----:B------:R-:W-:Y:S01]  /*9320*/  BSSY B1, `(.L_x_37) ;  /* 0x000040d000017945 */ /* 0x000fe20003800000 */
[----:B-----5:R-:W-:Y:S02]  /*9330*/  IMAD.MOV.U32 R131, RZ, RZ, R6 ;  /* 0x000000ffff837224 */ /* 0x020fe400078e0006 */
[----:B------:R-:W-:-:S13]  /*9340*/  ISETP.NE.AND P0, PT, R0, RZ, PT ;  /* 0x000000ff0000720c */ /* 0x000fda0003f05270 */
[----:B------:R-:W-:Y:S05]  /*9350*/  @!P0 BRA `(.L_x_38) ;  /* 0x0000310000008947 */ /* 0x000fea0003800000 */
[----:B------:R-:W2:Y:S04]  /*9360*/  LDL R7, [R1+0x78] ;  /* 0x0000780001077983 */ /* 0x000ea80000100800 */
[----:B-1----:R-:W3:Y:S04]  /*9370*/  LDL R13, [R1+0x7c] ;  /* 0x00007c00010d7983 */ /* 0x002ee80000100800 */
[----:B------:R-:W4:Y:S04]  /*9380*/  LDL R9, [R1+0x84] ;  /* 0x0000840001097983 */ /* 0x000f280000100800 */
[----:B------:R-:W4:Y:S04]  /*9390*/  LDL R12, [R1+0x80] ;  /* 0x00008000010c7983 */ /* 0x000f280000100800 */
[----:B------:R-:W4:Y:S04]  /*93a0*/  LDL R11, [R1+0x94] ;  /* 0x00009400010b7983 */ /* 0x000f280000100800 */
[----:B------:R-:W4:Y:S04]  /*93b0*/  LDL R6, [R1+0x8c] ;  /* 0x00008c0001067983 */ /* 0x000f280000100800 */
[----:B------:R-:W4:Y:S04]  /*93c0*/  LDL R5, [R1+0x90] ;  /* 0x0000900001057983 */ /* 0x000f280000100800 */
[----:B------:R-:W4:Y:S04]  /*93d0*/  LDL R10, [R1+0x88] ;  /* 0x00008800010a7983 */ /* 0x000f280000100800 */
[----:B------:R-:W4:Y:S01]  /*93e0*/  LDL R8, [R1+0x48] ;  /* 0x0000480001087983 */ /* 0x000f220000100800 */
[----:B------:R-:W-:Y:S01]  /*93f0*/  WARPSYNC 0xffffffff ;  /* 0xffffffff00007948 */ /* 0x000fe20003800000 */
[----:B------:R-:W-:-:S02]  /*9400*/  F2FP.BF16.PACK_AB R0, R157, R156 ;  /* 0x0000009c9d00723e */ /* 0x000fc400000010ff */
[----:B------:R-:W-:Y:S01]  /*9410*/  BAR.SYNC.DEFER_BLOCKING 0x1, 0x100 ;  /* 0x0044000000007b1d */ /* 0x000fe20000010000 */
[----:B------:R-:W-:Y:S02]  /*9420*/  F2FP.BF16.PACK_AB R2, R159, R158 ;  /* 0x0000009e9f02723e */ /* 0x000fe400000010ff */
[----:B------:R-:W-:Y:S02]  /*9430*/  F2FP.BF16.PACK_AB R3, R153, R152 ;  /* 0x000000989903723e */ /* 0x000fe400000010ff */
[----:B------:R-:W-:Y:S02]  /*9440*/  F2FP.BF16.PACK_AB R4, R101, R100 ;  /* 0x000000646504723e */ /* 0x000fe400000010ff */
[----:B------:R-:W-:-:S04]  /*9450*/  ISETP.NE.U32.AND P2, PT, RZ, c[0x0][0x500], PT ;  /* 0x00014000ff007a0c */ /* 0x000fc80003f45070 */
[----:B------:R-:W-:Y:S01]  /*9460*/  ISETP.NE.AND.EX P2, PT, RZ, c[0x0][0x504], PT, P2 ;  /* 0x00014100ff007a0c */ /* 0x000fe20003f45320 */
[----:B--2---:R1:W-:Y:S04]  /*9470*/  STS [R7], R0 ;  /* 0x0000000007007388 */ /* 0x0043e80000000800 */
[----:B------:R2:W-:Y:S04]  /*9480*/  STS [R7+0x400], R2 ;  /* 0x0004000207007388 */ /* 0x0005e80000000800 */
[----:B---3--:R3:W-:Y:S01]  /*9490*/  STS [R13], R3 ;  /* 0x000000030d007388 */ /* 0x0087e20000000800 */
[----:B-1----:R-:W-:-:S02]  /*94a0*/  F2FP.BF16.PACK_AB R0, R205, R204 ;  /* 0x000000cccd00723e */ /* 0x002fc400000010ff */
[----:B--2---:R-:W-:-:S03]  /*94b0*/  F2FP.BF16.PACK_AB R2, R149, R148 ;  /* 0x000000949502723e */ /* 0x004fc600000010ff */
[----:B------:R1:W-:Y:S01]  /*94c0*/  STS [R13+0x400], R0 ;  /* 0x000400000d007388 */ /* 0x0003e20000000800 */
[----:B---3--:R-:W-:-:S03]  /*94d0*/  F2FP.BF16.PACK_AB R3, R199, R198 ;  /* 0x000000c6c703723e */ /* 0x008fc600000010ff */
[----:B----4-:R2:W-:Y:S04]  /*94e0*/  STS [R9], R2 ;  /* 0x0000000209007388 */ /* 0x0105e80000000800 */
[----:B------:R3:W-:Y:S01]  /*94f0*/  STS [R9+0x400], R3 ;  /* 0x0004000309007388 */ /* 0x0007e20000000800 */
[----:B-1----:R-:W-:Y:S02]  /*9500*/  F2FP.BF16.PACK_AB R0, R145, R144 ;  /* 0x000000909100723e */ /* 0x002fe400000010ff */
[----:B--2---:R-:W-:-:S03]  /*9510*/  F2FP.BF16.PACK_AB R2, R193, R192 ;  /* 0x000000c0c102723e */ /* 0x004fc600000010ff */
[----:B------:R1:W-:Y:S01]  /*9520*/  STS [R12], R0 ;  /* 0x000000000c007388 */ /* 0x0003e20000000800 */
[----:B---3--:R-:W-:-:S03]  /*9530*/  F2FP.BF16.PACK_AB R3, R141, R140 ;  /* 0x0000008c8d03723e */ /* 0x008fc600000010ff */
[----:B------:R2:W-:Y:S04]  /*9540*/  STS [R12+0x400], R2 ;  /* 0x000400020c007388 */ /* 0x0005e80000000800 */
[----:B------:R3:W-:Y:S01]  /*9550*/  STS [R11], R3 ;  /* 0x000000030b007388 */ /* 0x0007e20000000800 */
[----:B-1----:R-:W-:Y:S02]  /*9560*/  F2FP.BF16.PACK_AB R0, R147, R146 ;  /* 0x000000929300723e */ /* 0x002fe400000010ff */
[----:B--2---:R-:W-:-:S03]  /*9570*/  F2FP.BF16.PACK_AB R2, R137, R136 ;  /* 0x000000888902723e */ /* 0x004fc600000010ff */
[----:B------:R1:W-:Y:S01]  /*9580*/  STS [R11+0x400], R0 ;  /* 0x000400000b007388 */ /* 0x0003e20000000800 */
[----:B---3--:R-:W-:-:S03]  /*9590*/  F2FP.BF16.PACK_AB R3, R139, R138 ;  /* 0x0000008a8b03723e */ /* 0x008fc600000010ff */
[----:B------:R2:W-:Y:S04]  /*95a0*/  STS [R6], R2 ;  /* 0x0000000206007388 */ /* 0x0005e80000000800 */
        /* <DEDUP_REMOVED lines=11> */
[----:B------:R2:W-:Y:S04]  /*9660*/  STS [R7+0x4000], R2 ;  /* 0x0040000207007388 */ /* 0x0005e80000000800 */
[----:B------:R3:W-:Y:S01]  /*9670*/  STS [R7+0x4400], R3 ;  /* 0x0044000307007388 */ /* 0x0007e20000000800 */
        /* <DEDUP_REMOVED lines=71> */
[----:B------:R-:W-:Y:S04]  /*9af0*/  STS [R9+0xc400], R4 ;  /* 0x00c4000409007388 */ /* 0x000fe80000000800 */
[----:B------:R3:W-:Y:S04]  /*9b00*/  STS [R12+0xc000], R2 ;  /* 0x00c000020c007388 */ /* 0x0007e80000000800 */
[----:B------:R-:W4:Y:S01]  /*9b10*/  LDL R7, [R1+0x64] ;  /* 0x0000640001077983 */ /* 0x000f220000100800 */
[----:B-1----:R-:W-:-:S02]  /*9b20*/  F2FP.BF16.PACK_AB R0, R115, R114 ;  /* 0x000000727300723e */ /* 0x002fc400000010ff */
[----:B--2---:R-:W-:-:S03]  /*9b30*/  F2FP.BF16.PACK_AB R3, R191, R190 ;  /* 0x000000bebf03723e */ /* 0x004fc600000010ff */
[----:B------:R1:W-:Y:S04]  /*9b40*/  STS [R12+0xc400], R0 ;  /* 0x00c400000c007388 */ /* 0x0003e80000000800 */
[----:B------:R2:W-:Y:S01]  /*9b50*/  STS [R11+0xc000], R3 ;  /* 0x00c000030b007388 */ /* 0x0005e20000000800 */
[----:B---3--:R-:W-:Y:S01]  /*9b60*/  F2FP.BF16.PACK_AB R2, R119, R118 ;  /* 0x000000767702723e */ /* 0x008fe200000010ff */
[----:B------:R-:W-:Y:S02]  /*9b70*/  IMAD.MOV.U32 R4, RZ, RZ, 0x4 ;  /* 0x00000004ff047424 */ /* 0x000fe400078e00ff */
[----:B------:R-:W3:Y:S01]  /*9b80*/  LDL.LU R9, [R1+0x74] ;  /* 0x0000740001097983 */ /* 0x000ee20000300800 */
[----:B------:R-:W-:Y:S01]  /*9b90*/  ISETP.NE.U32.AND P0, PT, RZ, c[0x0][0x508], PT ;  /* 0x00014200ff007a0c */ /* 0x000fe20003f05070 */
[----:B------:R-:W-:-:S02]  /*9ba0*/  IMAD.MOV.U32 R14, RZ, RZ, c[0x0][0x388] ;  /* 0x0000e200ff0e7624 */ /* 0x000fc400078e00ff */
[----:B------:R2:W-:Y:S01]  /*9bb0*/  STS [R11+0xc400], R2 ;  /* 0x00c400020b007388 */ /* 0x0005e20000000800 */
[----:B------:R-:W-:Y:S02]  /*9bc0*/  ISETP.NE.AND.EX P1, PT, RZ, c[0x0][0x50c], PT, P0 ;  /* 0x00014300ff007a0c */ /* 0x000fe40003f25300 */
[----:B-1----:R-:W-:Y:S02]  /*9bd0*/  F2FP.BF16.PACK_AB R0, R189, R188 ;  /* 0x000000bcbd00723e */ /* 0x002fe400000010ff */
[----:B--2---:R-:W-:-:S03]  /*9be0*/  F2FP.BF16.PACK_AB R3, R123, R122 ;  /* 0x0000007a7b03723e */ /* 0x004fc600000010ff */
[----:B------:R1:W-:Y:S04]  /*9bf0*/  STS [R6+0xc000], R0 ;  /* 0x00c0000006007388 */ /* 0x0003e80000000800 */
[----:B------:R2:W-:Y:S01]  /*9c00*/  STS [R6+0xc400], R3 ;  /* 0x00c4000306007388 */ /* 0x0005e20000000800 */
[----:B------:R-:W-:-:S05]  /*9c10*/  F2FP.BF16.PACK_AB R2, R113, R112 ;  /* 0x000000707102723e */ /* 0x000fca00000010ff */
[----:B------:R2:W-:Y:S01]  /*9c20*/  STS [R5+0xc000], R2 ;  /* 0x00c0000205007388 */ /* 0x0005e20000000800 */
[----:B-1----:R-:W-:Y:S02]  /*9c30*/  F2FP.BF16.PACK_AB R0, R127, R126 ;  /* 0x0000007e7f00723e */ /* 0x002fe400000010ff */
[----:B--2---:R-:W-:-:S03]  /*9c40*/  F2FP.BF16.PACK_AB R3, R77, R76 ;  /* 0x0000004c4d03723e */ /* 0x004fc600000010ff */
[----:B------:R1:W-:Y:S01]  /*9c50*/  STS [R5+0xc400], R0 ;  /* 0x00c4000005007388 */ /* 0x0003e20000000800 */
[----:B------:R-:W-:-:S03]  /*9c60*/  F2FP.BF16.PACK_AB R6, R79, R78 ;  /* 0x0000004e4f06723e */ /* 0x000fc600000010ff */
[----:B------:R4:W-:Y:S04]  /*9c70*/  STS [R10+0xc000], R3 ;  /* 0x00c000030a007388 */ /* 0x0009e80000000800 */
[----:B------:R2:W-:Y:S04]  /*9c80*/  STS [R10+0xc400], R6 ;  /* 0x00c400060a007388 */ /* 0x0005e80000000800 */
[----:B------:R-:W-:Y:S01]  /*9c90*/  BAR.SYNC.DEFER_BLOCKING 0x1, 0x100 ;  /* 0x0044000000007b1d */ /* 0x000fe20000010000 */
[----:B------:R-:W-:Y:S01]  /*9ca0*/  @P1 LEA R2, P0, R8, c[0x0][0x508], 0x2 ;  /* 0x0001420008021a11 */ /* 0x000fe200078010ff */
[----:B-1----:R-:W-:-:S02]  /*9cb0*/  IMAD.MOV.U32 R0, RZ, RZ, RZ ;  /* 0x000000ffff007224 */ /* 0x002fc400078e00ff */
[----:B------:R-:W-:-:S05]  /*9cc0*/  IMAD.WIDE R4, R8, R4, c[0x0][0x500] ;  /* 0x0001400008047625 */ /* 0x000fca00078e0204 */
[----:B------:R2:W5:Y:S01]  /*9cd0*/  @P2 LDG.E R0, [R4.64] ;  /* 0x0000000604002981 */ /* 0x000562000c1e1900 */
[----:B----4-:R-:W-:-:S05]  /*9ce0*/  @P1 LEA.HI.X R3, R8, c[0x0][0x50c], R7, 0x2, P0 ;  /* 0x0001430008031a11 */ /* 0x010fca00000f1407 */
[----:B------:R1:W5:Y:S01]  /*9cf0*/  @P1 LDG.E R14, [R2.64] ;  /* 0x00000006020e1981 */ /* 0x000362000c1e1900 */
[----:B---3--:R-:W-:-:S04]  /*9d00*/  ISETP.NE.AND P0, PT, R9, RZ, PT ;  /* 0x000000ff0900720c */ /* 0x008fc80003f05270 */
[----:B-1----:R-:W-:Y:S01]  /*9d10*/  SEL R3, R9, c[0x0][0x3d4], P0 ;  /* 0x0000f50009037a07 */ /* 0x002fe20000000000 */
[----:B------:R-:W-:Y:S05]  /*9d20*/  @P1 BRA `(.L_x_39) ;  /* 0x0000004000001947 */ /* 0x000fea0003800000 */
[----:B--2---:R-:W-:Y:S05]  /*9d30*/  @!P2 BRA `(.L_x_39) ;  /* 0x000000300000a947 */ /* 0x004fea0003800000 */
[----:B------:R1:W2:Y:S04]  /*9d40*/  LDG.E R2, [R4.64] ;  /* 0x0000000604027981 */ /* 0x0002a8000c1e1900 */
[----:B-1----:R-:W2:Y:S02]  /*9d50*/  LDG.E R4, [R4.64+0x4] ;  /* 0x0000040604047981 */ /* 0x002ea4000c1e1900 */
[----:B--2--5:R-:W-:Y:S02]  /*9d60*/  IADD3 R14, -R2, R4, RZ ;  /* 0x00000004020e7210 */ /* 0x024fe40007ffe1ff */
.L_x_39:
[----:B--2---:R-:W2:Y:S04]  /*9d70*/  LDL R6, [R1+0xa4] ;  /* 0x0000a40001067983 */ /* 0x004ea80000100800 */
[----:B------:R-:W2:Y:S04]  /*9d80*/  LDL R132, [R1+0x54] ;  /* 0x0000540001847983 */ /* 0x000ea80000100800 */
[----:B------:R-:W3:Y:S04]  /*9d90*/  LDL R21, [R1+0x60] ;  /* 0x0000600001157983 */ /* 0x000ee80000100800 */
[----:B------:R-:W4:Y:S04]  /*9da0*/  LDL R22, [R1+0x98] ;  /* 0x0000980001167983 */ /* 0x000f280000100800 */
[----:B------:R-:W4:Y:S01]  /*9db0*/  LDL R23, [R1+0xa0] ;  /* 0x0000a00001177983 */ /* 0x000f220000100800 */
[----:B------:R-:W-:Y:S01]  /*9dc0*/  IMAD.MOV.U32 R2, RZ, RZ, 0x368 ;  /* 0x00000368ff027424 */ /* 0x000fe200078e00ff */
[----:B------:R-:W-:-:S04]  /*9dd0*/  ISETP.GT.AND P2, PT, R3, 0x1, PT ;  /* 0x000000010300780c */ /* 0x000fc80003f44270 */
[----:B------:R-:W-:-:S04]  /*9de0*/  SEL R2, R2, 0x328, P2 ;  /* 0x0000032802027807 */ /* 0x000fc80001000000 */
[----:B------:R1:W1:Y:S08]  /*9df0*/  LDC.64 R4, c[0x0][R2+0x170] ;  /* 0x00005c0002047b82 */ /* 0x0002700000000a00 */
[----:B------:R1:W3:Y:S08]  /*9e00*/  LDC.64 R12, c[0x0][R2+0x168] ;  /* 0x00005a00020c7b82 */ /* 0x0002f00000000a00 */
[----:B------:R1:W2:Y:S08]  /*9e10*/  LDC.64 R16, c[0x0][R2+0x178] ;  /* 0x00005e0002107b82 */ /* 0x0002b00000000a00 */
[----:B------:R1:W2:Y:S01]  /*9e20*/  LDC.64 R18, c[0x0][R2+0x160] ;  /* 0x0000580002127b82 */ /* 0x0002a20000000a00 */
[----:B------:R-:W-:-:S04]  /*9e30*/  ISETP.NE.U32.AND P0, PT, RZ, c[0x0][0x500], PT ;  /* 0x00014000ff007a0c */ /* 0x000fc80003f05070 */
[----:B------:R-:W-:-:S04]  /*9e40*/  ISETP.NE.AND.EX P0, PT, RZ, c[0x0][0x504], PT, P0 ;  /* 0x00014100ff007a0c */ /* 0x000fc80003f05300 */
[----:B------:R-:W-:Y:S02]  /*9e50*/  SEL R8, R8, RZ, !P0 ;  /* 0x000000ff08087207 */ /* 0x000fe40004000000 */
[----:B------:R-:W-:Y:S01]  /*9e60*/  SEL R3, R7, RZ, !P0 ;  /* 0x000000ff07037207 */ /* 0x000fe20004000000 */
[----:B-1----:R-:W-:-:S05]  /*9e70*/  IMAD.MOV.U32 R2, RZ, RZ, c[0x0][0x4e8] ;  /* 0x00013a00ff027624 */ /* 0x002fca00078e00ff */
[----:B------:R-:W-:Y:S01]  /*9e80*/  ISETP.NE.AND P3, PT, R2, 0x1, PT ;  /* 0x000000010200780c */ /* 0x000fe20003f65270 */
[----:B------:R-:W-:-:S04]  /*9e90*/  IMAD R2, R5, R8, RZ ;  /* 0x0000000805027224 */ /* 0x000fc800078e02ff */
[C---:B------:R-:W-:Y:S02]  /*9ea0*/  IMAD R11, R4.reuse, R3, R2 ;  /* 0x00000003040b7224 */ /* 0x040fe400078e0202 */
[----:B------:R-:W-:Y:S01]  /*9eb0*/  IMAD.WIDE.U32 R4, R4, R8, RZ ;  /* 0x0000000804047225 */ /* 0x000fe200078e00ff */
[----:B------:R-:W1:Y:S03]  /*9ec0*/  S2R R24, SR_TID.X ;  /* 0x0000000000187919 */ /* 0x000e660000002100 */
[----:B--2---:R-:W-:-:S04]  /*9ed0*/  IMAD R9, R132, 0x80, R6 ;  /* 0x0000008084097824 */ /* 0x004fc800078e0206 */
[----:B------:R-:W-:-:S04]  /*9ee0*/  @P3 IMAD.HI.U32 R3, R9, c[0x0][0x4ec], RZ ;  /* 0x00013b0009033a27 */ /* 0x000fc800078e00ff */
[----:B---3--:R-:W-:-:S04]  /*9ef0*/  IMAD.WIDE.U32 R6, R12, R21, RZ ;  /* 0x000000150c067225 */ /* 0x008fc800078e00ff */
[----:B------:R-:W-:Y:S01]  /*9f00*/  IMAD.MOV.U32 R2, RZ, RZ, R9 ;  /* 0x000000ffff027224 */ /* 0x000fe200078e0009 */
[----:B------:R-:W-:Y:S01]  /*9f10*/  @P3 SHF.R.U32.HI R2, RZ, c[0x0][0x4f0], R3 ;  /* 0x00013c00ff023a19 */ /* 0x000fe20000011603 */
[----:B------:R-:W-:Y:S01]  /*9f20*/  IMAD R10, R13, R21, RZ ;  /* 0x000000150d0a7224 */ /* 0x000fe200078e02ff */
[----:B----4-:R-:W-:Y:S02]  /*9f30*/  SEL R3, R22, RZ, P2 ;  /* 0x000000ff16037207 */ /* 0x010fe40001000000 */
[----:B-----5:R-:W-:Y:S01]  /*9f40*/  IADD3 R13, P1, P0, R4, R6, R0 ;  /* 0x00000006040d7210 */ /* 0x020fe2000783e000 */
[----:B------:R-:W-:Y:S01]  /*9f50*/  IMAD.IADD R6, R7, 0x1, R10 ;  /* 0x0000000107067824 */ /* 0x000fe200078e020a */
[----:B------:R-:W-:Y:S01]  /*9f60*/  SHF.R.S32.HI R10, RZ, 0x1f, R0 ;  /* 0x0000001fff0a7819 */ /* 0x000fe20000011400 */
[----:B------:R-:W-:Y:S02]  /*9f70*/  IMAD.IADD R12, R5, 0x1, R11 ;  /* 0x00000001050c7824 */ /* 0x000fe400078e020b */
[----:B------:R-:W-:-:S02]  /*9f80*/  IMAD.MOV R7, RZ, RZ, -R2 ;  /* 0x000000ffff077224 */ /* 0x000fc400078e0a02 */
[-C--:B------:R-:W-:Y:S02]  /*9f90*/  IMAD R11, R17, R3.reuse, RZ ;  /* 0x00000003110b7224 */ /* 0x080fe400078e02ff */
[----:B------:R-:W-:Y:S01]  /*9fa0*/  IMAD.WIDE.U32 R4, R16, R3, RZ ;  /* 0x0000000310047225 */ /* 0x000fe200078e00ff */
[----:B------:R-:W-:-:S03]  /*9fb0*/  IADD3.X R12, R12, R6, R10, P1, P0 ;  /* 0x000000060c0c7210 */ /* 0x000fc60000fe040a */
[----:B------:R-:W-:Y:S01]  /*9fc0*/  IMAD R3, R7, c[0x0][0x4e8], R9 ;  /* 0x00013a0007037a24 */ /* 0x000fe200078e0209 */
[----:B------:R-:W-:Y:S01]  /*9fd0*/  IADD3 R4, P1, P0, R2, R13, R4 ;  /* 0x0000000d02047210 */ /* 0x000fe2000783e004 */
[----:B------:R-:W-:Y:S01]  /*9fe0*/  IMAD.IADD R11, R5, 0x1, R11 ;  /* 0x00000001050b7824 */ /* 0x000fe200078e020b */
[----:B------:R-:W-:Y:S01]  /*9ff0*/  SHF.R.S32.HI R5, RZ, 0x1f, R2 ;  /* 0x0000001fff057819 */ /* 0x000fe20000011402 */
[----:B------:R-:W-:Y:S01]  /*a000*/  IMAD R2, R19, R3, RZ ;  /* 0x0000000313027224 */ /* 0x000fe200078e02ff */
[----:B------:R-:W-:Y:S02]  /*a010*/  SHF.R.S32.HI R6, RZ, 0x1f, R3 ;  /* 0x0000001fff067819 */ /* 0x000fe40000011403 */
[----:B------:R-:W-:Y:S01]  /*a020*/  IADD3.X R5, R5, R12, R11, P1, P0 ;  /* 0x0000000c05057210 */ /* 0x000fe20000fe040b */
[----:B------:R-:W-:Y:S02]  /*a030*/  IMAD.MOV.U32 R7, RZ, RZ, c[0x0][0x4a8] ;  /* 0x00012a00ff077624 */ /* 0x000fe400078e00ff */
[----:B------:R-:W-:-:S02]  /*a040*/  IMAD R6, R18, R6, R2 ;  /* 0x0000000612067224 */ /* 0x000fc400078e0202 */
[----:B------:R-:W-:Y:S01]  /*a050*/  IMAD.WIDE.U32 R2, R18, R3, R4 ;  /* 0x0000000312027225 */ /* 0x000fe200078e0004 */
[----:B------:R-:W-:-:S03]  /*a060*/  SEL R4, R7, c[0x0][0x450], P2 ;  /* 0x0001140007047a07 */ /* 0x000fc60001000000 */
[----:B------:R-:W-:Y:S01]  /*a070*/  IMAD.MOV.U32 R5, RZ, RZ, c[0x0][0x4ac] ;  /* 0x00012b00ff057624 */ /* 0x000fe200078e00ff */
[----:B-1----:R-:W-:Y:S01]  /*a080*/  SHF.R.S32.HI R22, RZ, 0x1f, R24 ;  /* 0x0000001fff167819 */ /* 0x002fe20000011418 */
[----:B------:R-:W-:Y:S01]  /*a090*/  IMAD.IADD R3, R3, 0x1, R6 ;  /* 0x0000000103037824 */ /* 0x000fe200078e0206 */
[----:B------:R-:W-:Y:S02]  /*a0a0*/  LEA R4, P0, R2, R4, 0x2 ;  /* 0x0000000402047211 */ /* 0x000fe400078010ff */
[----:B------:R-:W-:Y:S02]  /*a0b0*/  SEL R5, R5, c[0x0][0x454], P2 ;  /* 0x0001150005057a07 */ /* 0x000fe40001000000 */
[----:B------:R-:W-:Y:S02]  /*a0c0*/  LEA.HI R22, R22, R24, RZ, 0x5 ;  /* 0x0000001816167211 */ /* 0x000fe400078f28ff */
[----:B------:R-:W-:Y:S02]  /*a0d0*/  LEA.HI.X R2, R2, R5, R3, 0x2, P0 ;  /* 0x0000000502027211 */ /* 0x000fe400000f1403 */
[----:B------:R-:W-:Y:S01]  /*a0e0*/  LOP3.LUT R22, R22, 0xffffffe0, RZ, 0xc0, !PT ;  /* 0xffffffe016167812 */ /* 0x000fe200078ec0ff */
[----:B------:R-:W-:Y:S04]  /*a0f0*/  SHFL.IDX PT, R6, R4, RZ, 0x1c1f ;  /* 0x001c1fff04067589 */ /* 0x000fe800000e0000 */
[----:B------:R-:W1:Y:S01]  /*a100*/  SHFL.IDX PT, R7, R2, RZ, 0x1c1f ;  /* 0x001c1fff02077589 */ /* 0x000e6200000e0000 */
[----:B------:R-:W-:-:S03]  /*a110*/  IMAD.IADD R22, R24, 0x1, -R22 ;  /* 0x0000000118167824 */ /* 0x000fc600078e0a16 */
[----:B------:R-:W-:Y:S01]  /*a120*/  SHFL.IDX PT, R4, R4, 0x1, 0x1c1f ;  /* 0x003c1f0004047f89 */ /* 0x000fe200000e0000 */
[----:B------:R-:W-:-:S03]  /*a130*/  IMAD R13, R14, c[0x0][0x4e8], RZ ;  /* 0x00013a000e0d7a24 */ /* 0x000fc600078e02ff */
[----:B------:R2:W3:Y:S01]  /*a140*/  SHFL.IDX PT, R5, R2, 0x1, 0x1c1f ;  /* 0x003c1f0002057f89 */ /* 0x0004e200000e0000 */
[----:B------:R-:W-:Y:S01]  /*a150*/  LOP3.LUT P0, RZ, R22, 0x3, RZ, 0xc0, !PT ;  /* 0x0000000316ff7812 */ /* 0x000fe2000780c0ff */
[----:B--2---:R-:W-:-:S05]  /*a160*/  IMAD R2, R132, 0x80, R23 ;  /* 0x0000008084027824 */ /* 0x004fca00078e0217 */
[C---:B------:R-:W-:Y:S02]  /*a170*/  IADD3 R3, R2.reuse, 0x8, RZ ;  /* 0x0000000802037810 */ /* 0x040fe40007ffe0ff */
[-C--:B------:R-:W-:Y:S02]  /*a180*/  ISETP.GE.OR P1, PT, R2, R13.reuse, P0 ;  /* 0x0000000d0200720c */ /* 0x080fe40000726670 */
[----:B------:R-:W-:-:S11]  /*a190*/  ISETP.GE.OR P0, PT, R3, R13, P0 ;  /* 0x0000000d0300720c */ /* 0x000fd60000706670 */
[----:B-1----:R1:W-:Y:S01]  /*a1a0*/  @!P1 ST.E [R6.64], R20 ;  /* 0x0000001406009985 */ /* 0x0023e2000c101906 */
[----:B------:R-:W-:-:S03]  /*a1b0*/  ISETP.GE.AND P1, PT, R3, R13, PT ;  /* 0x0000000d0300720c */ /* 0x000fc60003f26270 */
[----:B---3--:R1:W-:Y:S01]  /*a1c0*/  @!P0 ST.E [R4.64], R15 ;  /* 0x0000000f04008985 */ /* 0x0083e2000c101906 */
[----:B------:R-:W-:Y:S02]  /*a1d0*/  ISETP.GE.AND P0, PT, R2, R13, PT ;  /* 0x0000000d0200720c */ /* 0x000fe40003f06270 */
[----:B------:R-:W-:Y:S01]  /*a1e0*/  P2R R130, PR, RZ, 0x2 ;  /* 0x00000002ff827803 */ /* 0x000fe20000000000 */
[----:B------:R-:W-:Y:S05]  /*a1f0*/  @P2 BRA `(.L_x_40) ;  /* 0x00000b4000002947 */ /* 0x000fea0003800000 */
[----:B------:R-:W2:Y:S01]  /*a200*/  S2R R23, SR_TID.X ;  /* 0x0000000000177919 */ /* 0x000ea20000002100 */
[----:B------:R-:W-:Y:S01]  /*a210*/  IMAD R10, R10, c[0x0][0x3a0], RZ ;  /* 0x0000e8000a0a7a24 */ /* 0x000fe200078e02ff */
[----:B-1----:R-:W-:Y:S01]  /*a220*/  SHF.R.S32.HI R5, RZ, 0x1f, R8 ;  /* 0x0000001fff057819 */ /* 0x002fe20000011408 */
[C---:B------:R-:W-:Y:S01]  /*a230*/  IMAD.WIDE.U32 R2, R0.reuse, c[0x0][0x3a0], RZ ;  /* 0x0000e80000027a25 */ /* 0x040fe200078e00ff */
[----:B------:R1:W3:Y:S03]  /*a240*/  LDS.128 R28, [R248+0x80] ;  /* 0x00008000f81c7984 */ /* 0x0002e60000000c00 */
[----:B------:R-:W-:Y:S01]  /*a250*/  IMAD R0, R0, c[0x0][0x3a4], R10 ;  /* 0x0000e90000007a24 */ /* 0x000fe200078e020a */
[----:B------:R1:W4:Y:S01]  /*a260*/  LDS.128 R44, [R248+0x1080] ;  /* 0x00108000f82c7984 */ /* 0x0003220000000c00 */
[----:B------:R-:W-:-:S02]  /*a270*/  IMAD R5, R5, c[0x0][0x3f0], RZ ;  /* 0x0000fc0005057a24 */ /* 0x000fc400078e02ff */
[----:B------:R-:W-:Y:S01]  /*a280*/  IMAD.IADD R3, R3, 0x1, R0 ;  /* 0x0000000103037824 */ /* 0x000fe200078e0200 */
[----:B------:R1:W1:Y:S01]  /*a290*/  LDS.128 R60, [R248+0x2080] ;  /* 0x00208000f83c7984 */ /* 0x0002620000000c00 */
[C---:B------:R-:W-:Y:S02]  /*a2a0*/  IMAD R7, R8.reuse, c[0x0][0x3f4], R5 ;  /* 0x0000fd0008077a24 */ /* 0x040fe400078e0205 */
[C---:B------:R-:W-:Y:S01]  /*a2b0*/  IMAD.WIDE.U32 R2, R21.reuse, c[0x0][0x3e8], R2 ;  /* 0x0000fa0015027a25 */ /* 0x040fe200078e0002 */
[----:B------:R1:W1:Y:S03]  /*a2c0*/  LDS.128 R72, [R248+0x3080] ;  /* 0x00308000f8487984 */ /* 0x0002660000000c00 */
[----:B------:R-:W-:Y:S01]  /*a2d0*/  IMAD R3, R21, c[0x0][0x3ec], R3 ;  /* 0x0000fb0015037a24 */ /* 0x000fe200078e0203 */
[----:B------:R1:W1:Y:S03]  /*a2e0*/  LDS.128 R24, [R248+0x4080] ;  /* 0x00408000f8187984 */ /* 0x0002660000000c00 */
[----:B------:R-:W-:Y:S01]  /*a2f0*/  IMAD.WIDE.U32 R2, R8, c[0x0][0x3f0], R2 ;  /* 0x0000fc0008027a25 */ /* 0x000fe200078e0002 */
[--C-:B--2---:R-:W-:Y:S01]  /*a300*/  SHF.R.S32.HI R22, RZ, 0x1f, R23.reuse ;  /* 0x0000001fff167819 */ /* 0x104fe20000011417 */
[----:B------:R2:W1:Y:S01]  /*a310*/  LDS.128 R40, [R248+0x5080] ;  /* 0x00508000f8287984 */ /* 0x0004620000000c00 */
[----:B------:R-:W-:-:S02]  /*a320*/  SHF.R.S32.HI R133, RZ, 0x1f, R23 ;  /* 0x0000001fff857819 */ /* 0x000fc40000011417 */
[-C--:B------:R-:W-:Y:S01]  /*a330*/  LEA.HI R22, R22, R23.reuse, RZ, 0x3 ;  /* 0x0000001716167211 */ /* 0x080fe200078f18ff */
[----:B------:R2:W1:Y:S01]  /*a340*/  LDS.128 R56, [R248+0x6080] ;  /* 0x00608000f8387984 */ /* 0x0004620000000c00 */
[-C--:B------:R-:W-:Y:S02]  /*a350*/  LEA.HI R133, R133, R23.reuse, RZ, 0x3 ;  /* 0x0000001785857211 */ /* 0x080fe400078f18ff */
[----:B------:R-:W-:Y:S01]  /*a360*/  LOP3.LUT R22, R22, 0xfffffff8, RZ, 0xc0, !PT ;  /* 0xfffffff816167812 */ /* 0x000fe200078ec0ff */
[----:B------:R2:W1:Y:S01]  /*a370*/  LDS.128 R68, [R248+0x7080] ;  /* 0x00708000f8447984 */ /* 0x0004620000000c00 */
[----:B------:R-:W-:Y:S02]  /*a380*/  SHF.R.S32.HI R133, RZ, 0x3, R133 ;  /* 0x00000003ff857819 */ /* 0x000fe40000011485 */
[----:B------:R-:W-:Y:S01]  /*a390*/  IADD3 R22, -R22, R23, RZ ;  /* 0x0000001716167210 */ /* 0x000fe20007ffe1ff */
[----:B------:R2:W1:Y:S01]  /*a3a0*/  LDS.128 R36, [R248+0x9080] ;  /* 0x00908000f8247984 */ /* 0x0004620000000c00 */
[----:B------:R-:W-:-:S02]  /*a3b0*/  IADD3 R3, R3, R7, RZ ;  /* 0x0000000703037210 */ /* 0x000fc40007ffe0ff */
[-C--:B------:R-:W-:Y:S01]  /*a3c0*/  LEA R4, R22, R133.reuse, 0x5 ;  /* 0x0000008516047211 */ /* 0x080fe200078e28ff */
[----:B------:R2:W1:Y:S01]  /*a3d0*/  LDS.128 R52, [R248+0xa080] ;  /* 0x00a08000f8347984 */ /* 0x0004620000000c00 */
[C---:B------:R-:W-:Y:S02]  /*a3e0*/  LEA R11, R132.reuse, R133, 0x7 ;  /* 0x00000085840b7211 */ /* 0x040fe400078e38ff */
[----:B------:R-:W-:Y:S01]  /*a3f0*/  LEA R4, R132, R4, 0x7 ;  /* 0x0000000484047211 */ /* 0x000fe200078e38ff */
[----:B------:R2:W1:Y:S04]  /*a400*/  LDS.128 R20, [R248+0x8080] ;  /* 0x00808000f8147984 */ /* 0x0004680000000c00 */
[----:B------:R-:W-:Y:S01]  /*a410*/  @P3 IMAD.HI.U32 R6, R4, c[0x0][0x4ec], RZ ;  /* 0x00013b0004063a27 */ /* 0x000fe200078e00ff */
[----:B------:R2:W1:Y:S03]  /*a420*/  LDS.128 R64, [R248+0xb080] ;  /* 0x00b08000f8407984 */ /* 0x0004660000000c00 */
[----:B------:R-:W-:Y:S01]  /*a430*/  IMAD.MOV.U32 R0, RZ, RZ, R4 ;  /* 0x000000ffff007224 */ /* 0x000fe200078e0004 */
[----:B------:R2:W1:Y:S01]  /*a440*/  LDS.128 R16, [R248+0xc080] ;  /* 0x00c08000f8107984 */ /* 0x0004620000000c00 */
[----:B------:R-:W-:-:S03]  /*a450*/  @P3 SHF.R.U32.HI R0, RZ, c[0x0][0x4f0], R6 ;  /* 0x00013c00ff003a19 */ /* 0x000fc60000011606 */
[----:B------:R2:W1:Y:S01]  /*a460*/  LDS.128 R32, [R248+0xd080] ;  /* 0x00d08000f8207984 */ /* 0x0004620000000c00 */
[----:B------:R-:W-:Y:S01]  /*a470*/  SHF.R.S32.HI R6, RZ, 0x1f, R0 ;  /* 0x0000001fff067819 */ /* 0x000fe20000011400 */
[C---:B------:R-:W-:Y:S01]  /*a480*/  IMAD.WIDE.U32 R2, R0.reuse, c[0x0][0x3e0], R2 ;  /* 0x0000f80000027a25 */ /* 0x040fe200078e0002 */
[----:B------:R-:W-:Y:S01]  /*a490*/  IADD3 R5, -R0, RZ, RZ ;  /* 0x000000ff00057210 */ /* 0x000fe20007ffe1ff */
[----:B------:R2:W1:Y:S02]  /*a4a0*/  LDS.128 R48, [R248+0xe080] ;  /* 0x00e08000f8307984 */ /* 0x0004640000000c00 */
[----:B------:R-:W-:Y:S02]  /*a4b0*/  IMAD R6, R6, c[0x0][0x3e0], RZ ;  /* 0x0000f80006067a24 */ /* 0x000fe400078e02ff */
[----:B------:R2:W1:Y:S01]  /*a4c0*/  LDS.128 R76, [R248+0xf080] ;  /* 0x00f08000f84c7984 */ /* 0x0004620000000c00 */
[----:B------:R-:W-:Y:S02]  /*a4d0*/  IMAD R4, R5, c[0x0][0x4e8], R4 ;  /* 0x00013a0005047a24 */ /* 0x000fe400078e0204 */
[----:B------:R-:W-:-:S03]  /*a4e0*/  IMAD R5, R0, c[0x0][0x3e4], R6 ;  /* 0x0000f90000057a24 */ /* 0x000fc600078e0206 */
[----:B------:R-:W-:Y:S01]  /*a4f0*/  SHF.R.S32.HI R0, RZ, 0x1f, R4 ;  /* 0x0000001fff007819 */ /* 0x000fe20000011404 */
[----:B------:R-:W-:-:S04]  /*a500*/  IMAD.IADD R3, R3, 0x1, R5 ;  /* 0x0000000103037824 */ /* 0x000fc800078e0205 */
[----:B------:R-:W-:Y:S02]  /*a510*/  IMAD R0, R0, c[0x0][0x3d8], RZ ;  /* 0x0000f60000007a24 */ /* 0x000fe400078e02ff */
[----:B------:R-:W-:-:S04]  /*a520*/  IMAD.WIDE.U32 R2, R4, c[0x0][0x3d8], R2 ;  /* 0x0000f60004027a25 */ /* 0x000fc800078e0002 */
[----:B------:R-:W-:Y:S01]  /*a530*/  IMAD R0, R4, c[0x0][0x3dc], R0 ;  /* 0x0000f70004007a24 */ /* 0x000fe200078e0200 */
[----:B------:R-:W-:-:S04]  /*a540*/  LEA R14, P0, R2, c[0x0][0x380], 0x1 ;  /* 0x0000e000020e7a11 */ /* 0x000fc800078008ff */
[----:B------:R-:W-:-:S04]  /*a550*/  IADD3 R0, R3, R0, RZ ;  /* 0x0000000003007210 */ /* 0x000fc80007ffe0ff */
[----:B------:R-:W-:Y:S01]  /*a560*/  LEA.HI.X R12, R2, c[0x0][0x384], R0, 0x1, P0 ;  /* 0x0000e100020c7a11 */ /* 0x000fe200000f0c00 */
[----:B------:R-:W-:Y:S05]  /*a570*/  BRA.DIV ~URZ, `(.L_x_41) ;  /* 0x000040227f007947 */ /* 0x000fea000b800000 */
[----:B--234-:R2:W3:Y:S02]  /*a580*/  SHFL.IDX PT, R10, R12, RZ, 0x181f ;  /* 0x00181fff0c0a7589 */ /* 0x01c4e400000e0000 */
.L_x_98:
[----:B------:R-:W-:Y:S05]  /*a590*/  BRA.DIV ~URZ, `(.L_x_42) ;  /* 0x000040727f007947 */ /* 0x000fea000b800000 */
[----:B------:R4:W2:Y:S02]  /*a5a0*/  SHFL.IDX PT, R0, R14, RZ, 0x181f ;  /* 0x00181fff0e007589 */ /* 0x0008a400000e0000 */
.L_x_99:
[----:B------:R-:W-:Y:S01]  /*a5b0*/  ISETP.GE.AND P0, PT, R11, R13, PT ;  /* 0x0000000d0b00720c */ /* 0x000fe20003f06270 */
[----:B------:R-:W-:-:S12]  /*a5c0*/  BSSY B0, `(.L_x_43) ;  /* 0x0000019000007945 */ /* 0x000fd80003800000 */
[----:B------:R-:W-:Y:S05]  /*a5d0*/  @P0 BRA `(.L_x_44) ;  /* 0x0000017000000947 */ /* 0x000fea0003800000 */
[----:B------:R-:W5:Y:S04]  /*a5e0*/  LDL.64 R2, [R1+0x30] ;  /* 0x0000300001027983 */ /* 0x000f680000100a00 */
[----:B----4-:R-:W4:Y:S04]  /*a5f0*/  LDL R83, [R1+0x38] ;  /* 0x0000380001537983 */ /* 0x010f280000100800 */
[----:B---3--:R-:W3:Y:S04]  /*a600*/  LDL R81, [R1+0x3c] ;  /* 0x00003c0001517983 */ /* 0x008ee80000100800 */
[----:B--2---:R-:W2:Y:S04]  /*a610*/  LDL R15, [R1+0x40] ;  /* 0x00004000010f7983 */ /* 0x004ea80000100800 */
[----:B------:R-:W2:Y:S04]  /*a620*/  LDL R84, [R1+0x70] ;  /* 0x0000700001547983 */ /* 0x000ea80000100800 */
[----:B------:R-:W2:Y:S04]  /*a630*/  LDL R82, [R1+0x6c] ;  /* 0x00006c0001527983 */ /* 0x000ea80000100800 */
[----:B------:R-:W2:Y:S01]  /*a640*/  LDL R80, [R1+0x68] ;  /* 0x0000680001507983 */ /* 0x000ea20000100800 */
[----:B-----5:R-:W-:-:S02]  /*a650*/  ISETP.GE.AND P3, PT, R2, c[0x0][0x3c8], PT ;  /* 0x0000f20002007a0c */ /* 0x020fc40003f66270 */
[----:B----4-:R-:W-:Y:S02]  /*a660*/  ISETP.GE.AND P2, PT, R83, c[0x0][0x3c8], PT ;  /* 0x0000f20053007a0c */ /* 0x010fe40003f46270 */
[----:B---3--:R-:W-:Y:S02]  /*a670*/  ISETP.GE.AND P1, PT, R81, c[0x0][0x3c8], PT ;  /* 0x0000f20051007a0c */ /* 0x008fe40003f26270 */
[----:B--2---:R-:W-:-:S07]  /*a680*/  ISETP.GE.AND P0, PT, R15, c[0x0][0x3c8], PT ;  /* 0x0000f2000f007a0c */ /* 0x004fce0003f06270 */
[CC--:B------:R-:W-:Y:S02]  /*a690*/  @!P3 LEA R8, P4, R2.reuse, R0.reuse, 0x1 ;  /* 0x000000000208b211 */ /* 0x0c0fe400078808ff */
[----:B------:R-:W-:Y:S02]  /*a6a0*/  @!P2 LEA R6, P6, R83, R0, 0x1 ;  /* 0x000000005306a211 */ /* 0x000fe400078c08ff */
[----:B------:R-:W-:Y:S02]  /*a6b0*/  @!P3 LEA.HI.X R9, R2, R10, R3, 0x1, P4 ;  /* 0x0000000a0209b211 */ /* 0x000fe400020f0c03 */
[----:B------:R-:W-:Y:S02]  /*a6c0*/  @!P1 LEA R4, P5, R81, R0, 0x1 ;  /* 0x0000000051049211 */ /* 0x000fe400078a08ff */
[----:B------:R-:W-:Y:S02]  /*a6d0*/  @!P2 LEA.HI.X R7, R83, R10, R84, 0x1, P6 ;  /* 0x0000000a5307a211 */ /* 0x000fe400030f0c54 */
[----:B------:R-:W-:-:S02]  /*a6e0*/  @!P0 LEA R2, P4, R15, R0, 0x1 ;  /* 0x000000000f028211 */ /* 0x000fc400078808ff */
[-C--:B------:R-:W-:Y:S02]  /*a6f0*/  @!P1 LEA.HI.X R5, R81, R10.reuse, R82, 0x1, P5 ;  /* 0x0000000a51059211 */ /* 0x080fe400028f0c52 */
[----:B------:R-:W-:Y:S01]  /*a700*/  @!P0 LEA.HI.X R3, R15, R10, R80, 0x1, P4 ;  /* 0x0000000a0f038211 */ /* 0x000fe200020f0c50 */
[----:B------:R2:W-:Y:S04]  /*a710*/  @!P3 ST.E.128 [R8.64], R28 ;  /* 0x0000001c0800b985 */ /* 0x0005e8000c101d06 */
[----:B-1----:R2:W-:Y:S04]  /*a720*/  @!P2 ST.E.128 [R6.64], R24 ;  /* 0x000000180600a985 */ /* 0x0025e8000c101d06 */
[----:B------:R2:W-:Y:S04]  /*a730*/  @!P1 ST.E.128 [R4.64], R20 ;  /* 0x0000001404009985 */ /* 0x0005e8000c101d06 */
[----:B------:R2:W-:Y:S02]  /*a740*/  @!P0 ST.E.128 [R2.64], R16 ;  /* 0x0000001002008985 */ /* 0x0005e4000c101d06 */
.L_x_44:
[----:B------:R-:W-:Y:S05]  /*a750*/  BSYNC B0 ;  /* 0x0000000000007941 */ /* 0x000fea0003800000 */
.L_x_43:
[----:B------:R-:W-:Y:S05]  /*a760*/  BRA.DIV ~URZ, `(.L_x_45) ;  /* 0x00003f027f007947 */ /* 0x000fea000b800000 */
[----:B---3--:R3:W4:Y:S04]  /*a770*/  SHFL.IDX PT, R10, R12, 0x1, 0x181f ;  /* 0x00381f000c0a7f89 */ /* 0x00872800000e0000 */
[----:B--2---:R3:W2:Y:S02]  /*a780*/  SHFL.IDX PT, R0, R14, 0x1, 0x181f ;  /* 0x00381f000e007f89 */ /* 0x0046a400000e0000 */
.L_x_100:
[----:B------:R-:W-:Y:S01]  /*a790*/  IADD3 R2, R11, 0x20, RZ ;  /* 0x000000200b027810 */ /* 0x000fe20007ffe0ff */
[----:B------:R-:W-:Y:S03]  /*a7a0*/  BSSY B0, `(.L_x_46) ;  /* 0x000001a000007945 */ /* 0x000fe60003800000 */
[----:B------:R-:W-:-:S13]  /*a7b0*/  ISETP.GE.AND P0, PT, R2, R13, PT ;  /* 0x0000000d0200720c */ /* 0x000fda0003f06270 */
[----:B------:R-:W-:Y:S05]  /*a7c0*/  @P0 BRA `(.L_x_47) ;  /* 0x0000017000000947 */ /* 0x000fea0003800000 */
[----:B-1----:R-:W5:Y:S04]  /*a7d0*/  LDL.64 R22, [R1+0x30] ;  /* 0x0000300001167983 */ /* 0x002f680000100a00 */
[----:B---3--:R-:W3:Y:S04]  /*a7e0*/  LDL R19, [R1+0x38] ;  /* 0x0000380001137983 */ /* 0x008ee80000100800 */
[----:B----4-:R-:W4:Y:S04]  /*a7f0*/  LDL R17, [R1+0x3c] ;  /* 0x00003c0001117983 */ /* 0x010f280000100800 */
[----:B--2---:R-:W2:Y:S04]  /*a800*/  LDL R15, [R1+0x40] ;  /* 0x00004000010f7983 */ /* 0x004ea80000100800 */
[----:B------:R-:W2:Y:S04]  /*a810*/  LDL R20, [R1+0x70] ;  /* 0x0000700001147983 */ /* 0x000ea80000100800 */
[----:B------:R-:W2:Y:S04]  /*a820*/  LDL R18, [R1+0x6c] ;  /* 0x00006c0001127983 */ /* 0x000ea80000100800 */
[----:B------:R-:W2:Y:S01]  /*a830*/  LDL R16, [R1+0x68] ;  /* 0x0000680001107983 */ /* 0x000ea20000100800 */
[----:B-----5:R-:W-:-:S02]  /*a840*/  ISETP.GE.AND P3, PT, R22, c[0x0][0x3c8], PT ;  /* 0x0000f20016007a0c */ /* 0x020fc40003f66270 */
[----:B---3--:R-:W-:Y:S02]  /*a850*/  ISETP.GE.AND P2, PT, R19, c[0x0][0x3c8], PT ;  /* 0x0000f20013007a0c */ /* 0x008fe40003f46270 */
[----:B----4-:R-:W-:Y:S02]  /*a860*/  ISETP.GE.AND P1, PT, R17, c[0x0][0x3c8], PT ;  /* 0x0000f20011007a0c */ /* 0x010fe40003f26270 */
        /* <DEDUP_REMOVED lines=10> */
[----:B------:R1:W-:Y:S04]  /*a910*/  @!P2 ST.E.128 [R6.64], R40 ;  /* 0x000000280600a985 */ /* 0x0003e8000c101d06 */
[----:B------:R1:W-:Y:S04]  /*a920*/  @!P1 ST.E.128 [R4.64], R36 ;  /* 0x0000002404009985 */ /* 0x0003e8000c101d06 */
[----:B------:R1:W-:Y:S02]  /*a930*/  @!P0 ST.E.128 [R2.64], R32 ;  /* 0x0000002002008985 */ /* 0x0003e4000c101d06 */
.L_x_47:
[----:B------:R-:W-:Y:S05]  /*a940*/  BSYNC B0 ;  /* 0x0000000000007941 */ /* 0x000fea0003800000 */
.L_x_46:
[----:B------:R-:W-:Y:S05]  /*a950*/  BRA.DIV ~URZ, `(.L_x_48) ;  /* 0x00003dd27f007947 */ /* 0x000fea000b800000 */
[----:B----4-:R4:W3:Y:S02]  /*a960*/  SHFL.IDX PT, R10, R12, 0x2, 0x181f ;  /* 0x00581f000c0a7f89 */ /* 0x0108e400000e0000 */
.L_x_101:
[----:B------:R-:W-:Y:S05]  /*a970*/  BRA.DIV ~URZ, `(.L_x_49) ;  /* 0x00003e227f007947 */ /* 0x000fea000b800000 */
[----:B--2---:R2:W4:Y:S02]  /*a980*/  SHFL.IDX PT, R0, R14, 0x2, 0x181f ;  /* 0x00581f000e007f89 */ /* 0x00452400000e0000 */
.L_x_102:
[----:B-1----:R-:W-:Y:S01]  /*a990*/  IADD3 R2, R11, 0x40, RZ ;  /* 0x000000400b027810 */ /* 0x002fe20007ffe0ff */
[----:B------:R-:W-:Y:S03]  /*a9a0*/  BSSY B0, `(.L_x_50) ;  /* 0x000001a000007945 */ /* 0x000fe60003800000 */
[----:B------:R-:W-:-:S13]  /*a9b0*/  ISETP.GE.AND P0, PT, R2, R13, PT ;  /* 0x0000000d0200720c */ /* 0x000fda0003f06270 */
[----:B------:R-:W-:Y:S05]  /*a9c0*/  @P0 BRA `(.L_x_51) ;  /* 0x0000017000000947 */ /* 0x000fea0003800000 */
[----:B------:R-:W5:Y:S04]  /*a9d0*/  LDL.64 R22, [R1+0x30] ;  /* 0x0000300001167983 */ /* 0x000f680000100a00 */
[----:B--2---:R-:W2:Y:S04]  /*a9e0*/  LDL R19, [R1+0x38] ;  /* 0x0000380001137983 */ /* 0x004ea80000100800 */
[----:B----4-:R-:W4:Y:S04]  /*a9f0*/  LDL R17, [R1+0x3c] ;  /* 0x00003c0001117983 */ /* 0x010f280000100800 */
[----:B---3--:R-:W3:Y:S04]  /*aa00*/  LDL R15, [R1+0x40] ;  /* 0x00004000010f7983 */ /* 0x008ee80000100800 */
[----:B------:R-:W3:Y:S04]  /*aa10*/  LDL R20, [R1+0x70] ;  /* 0x0000700001147983 */ /* 0x000ee80000100800 */
[----:B------:R-:W3:Y:S04]  /*aa20*/  LDL R18, [R1+0x6c] ;  /* 0x00006c0001127983 */ /* 0x000ee80000100800 */
[----:B------:R-:W3:Y:S01]  /*aa30*/  LDL R16, [R1+0x68] ;  /* 0x0000680001107983 */ /* 0x000ee20000100800 */
[----:B-----5:R-:W-:-:S02]  /*aa40*/  ISETP.GE.AND P3, PT, R22, c[0x0][0x3c8], PT ;  /* 0x0000f20016007a0c */ /* 0x020fc40003f66270 */
[----:B--2---:R-:W-:Y:S02]  /*aa50*/  ISETP.GE.AND P2, PT, R19, c[0x0][0x3c8], PT ;  /* 0x0000f20013007a0c */ /* 0x004fe40003f46270 */
[----:B----4-:R-:W-:Y:S02]  /*aa60*/  ISETP.GE.AND P1, PT, R17, c[0x0][0x3c8], PT ;  /* 0x0000f20011007a0c */ /* 0x010fe40003f26270 */
[----:B---3--:R-:W-:-:S07]  /*aa70*/  ISETP.GE.AND P0, PT, R15, c[0x0][0x3c8], PT ;  /* 0x0000f2000f007a0c */ /* 0x008fce0003f06270 */
        /* <DEDUP_REMOVED lines=12> */
.L_x_51:
[----:B------:R-:W-:Y:S05]  /*ab40*/  BSYNC B0 ;  /* 0x0000000000007941 */ /* 0x000fea0003800000 */
.L_x_50:
[----:B------:R-:W-:Y:S05]  /*ab50*/  BRA.DIV ~URZ, `(.L_x_52) ;  /* 0x00003ca27f007947 */ /* 0x000fea000b800000 */
[----:B-1----:R1:W2:Y:S04]  /*ab60*/  SHFL.IDX PT, R8, R12, 0x3, 0x181f ;  /* 0x00781f000c087f89 */ /* 0x0022a800000e0000 */
[----:B----4-:R1:W4:Y:S02]  /*ab70*/  SHFL.IDX PT, R0, R14, 0x3, 0x181f ;  /* 0x00781f000e007f89 */ /* 0x01032400000e0000 */
.L_x_103:
[----:B------:R-:W-:-:S04]  /*ab80*/  IADD3 R2, R11, 0x60, RZ ;  /* 0x000000600b027810 */ /* 0x000fc80007ffe0ff */
[----:B------:R-:W-:-:S13]  /*ab90*/  ISETP.GE.AND P0, PT, R2, R13, PT ;  /* 0x0000000d0200720c */ /* 0x000fda0003f06270 */
[----:B------:R-:W-:Y:S05]  /*aba0*/  @P0 BRA `(.L_x_53) ;  /* 0x0000284000000947 */ /* 0x000fea0003800000 */
[----:B------:R-:W5:Y:S04]  /*abb0*/  LDL.64 R16, [R1+0x30] ;  /* 0x0000300001107983 */ /* 0x000f680000100a00 */
[----:B-123--:R-:W2:Y:S04]  /*abc0*/  LDL R14, [R1+0x38] ;  /* 0x00003800010e7983 */ /* 0x00eea80000100800 */
[----:B------:R-:W3:Y:S04]  /*abd0*/  LDL R10, [R1+0x3c] ;  /* 0x00003c00010a7983 */ /* 0x000ee80000100800 */
[----:B----4-:R-:W4:Y:S04]  /*abe0*/  LDL R15, [R1+0x70] ;  /* 0x00007000010f7983 */ /* 0x010f280000100800 */
[----:B------:R-:W4:Y:S04]  /*abf0*/  LDL R12, [R1+0x6c] ;  /* 0x00006c00010c7983 */ /* 0x000f280000100800 */
[----:B------:R-:W4:Y:S01]  /*ac00*/  LDL R9, [R1+0x40] ;  /* 0x0000400001097983 */ /* 0x000f220000100800 */
[----:B-----5:R-:W-:-:S02]  /*ac10*/  ISETP.GE.AND P2, PT, R16, c[0x0][0x3c8], PT ;  /* 0x0000f20010007a0c */ /* 0x020fc40003f46270 */
[----:B--2---:R-:W-:Y:S02]  /*ac20*/  ISETP.GE.AND P1, PT, R14, c[0x0][0x3c8], PT ;  /* 0x0000f2000e007a0c */ /* 0x004fe40003f26270 */
[----:B---3--:R-:W-:-:S09]  /*ac30*/  ISETP.GE.AND P0, PT, R10, c[0x0][0x3c8], PT ;  /* 0x0000f2000a007a0c */ /* 0x008fd20003f06270 */
[-C--:B------:R-:W-:Y:S02]  /*ac40*/  @!P2 LEA R6, P5, R16, R0.reuse, 0x1 ;  /* 0x000000001006a211 */ /* 0x080fe400078a08ff */
[----:B------:R-:W-:Y:S02]  /*ac50*/  @!P1 LEA R4, P4, R14, R0, 0x1 ;  /* 0x000000000e049211 */ /* 0x000fe400078808ff */
[----:B------:R-:W-:Y:S02]  /*ac60*/  @!P2 LEA.HI.X R7, R16, R8, R17, 0x1, P5 ;  /* 0x000000081007a211 */ /* 0x000fe400028f0c11 */
[----:B------:R-:W-:Y:S02]  /*ac70*/  @!P0 LEA R2, P3, R10, R0, 0x1 ;  /* 0x000000000a028211 */ /* 0x000fe400078608ff */
[-C--:B----4-:R-:W-:Y:S02]  /*ac80*/  @!P1 LEA.HI.X R5, R14, R8.reuse, R15, 0x1, P4 ;  /* 0x000000080e059211 */ /* 0x090fe400020f0c0f */
[----:B------:R-:W-:Y:S01]  /*ac90*/  @!P0 LEA.HI.X R3, R10, R8, R12, 0x1, P3 ;  /* 0x000000080a038211 */ /* 0x000fe200018f0c0c */
[----:B------:R1:W-:Y:S04]  /*aca0*/  @!P2 ST.E.128 [R6.64], R72 ;  /* 0x000000480600a985 */ /* 0x0003e8000c101d06 */
[----:B------:R1:W-:Y:S04]  /*acb0*/  @!P1 ST.E.128 [R4.64], R68 ;  /* 0x0000004404009985 */ /* 0x0003e8000c101d06 */
[----:B------:R1:W-:Y:S01]  /*acc0*/  @!P0 ST.E.128 [R2.64], R64 ;  /* 0x0000004002008985 */ /* 0x0003e2000c101d06 */
[----:B------:R-:W-:-:S13]  /*acd0*/  ISETP.GE.AND P0, PT, R9, c[0x0][0x3c8], PT ;  /* 0x0000f20009007a0c */ /* 0x000fda0003f06270 */
[----:B------:R-:W-:Y:S05]  /*ace0*/  @P0 BRA `(.L_x_53) ;  /* 0x0000270000000947 */ /* 0x000fea0003800000 */
[----:B------:R-:W2:Y:S01]  /*acf0*/  LDL R10, [R1+0x68] ;  /* 0x00006800010a7983 */ /* 0x000ea20000100800 */
[----:B-1----:R-:W-:-:S04]  /*ad00*/  LEA R2, P0, R9, R0, 0x1 ;  /* 0x0000000009027211 */ /* 0x002fc800078008ff */
[----:B--2---:R-:W-:-:S05]  /*ad10*/  LEA.HI.X R3, R9, R8, R10, 0x1, P0 ;  /* 0x0000000809037211 */ /* 0x004fca00000f0c0a */
[----:B------:R1:W-:Y:S01]  /*ad20*/  ST.E.128 [R2.64], R76 ;  /* 0x0000004c02007985 */ /* 0x0003e2000c101d06 */
[----:B------:R-:W-:Y:S05]  /*ad30*/  BRA `(.L_x_53) ;  /* 0x000026b000007947 */ /* 0x000fea0003800000 */
.L_x_40:
[----:B-1----:R-:W2:Y:S04]  /*ad40*/  LDL.LU R4, [R1+0x60] ;  /* 0x0000600001047983 */ /* 0x002ea80000300800 */
[----:B------:R-:W3:Y:S01]  /*ad50*/  LDL.LU R6, [R1+0x98] ;  /* 0x0000980001067983 */ /* 0x000ee20000300800 */
[----:B------:R-:W-:Y:S02]  /*ad60*/  IMAD R10, R10, c[0x0][0x408], RZ ;  /* 0x000102000a0a7a24 */ /* 0x000fe400078e02ff */
[----:B------:R-:W-:-:S04]  /*ad70*/  IMAD.WIDE.U32 R2, R0, c[0x0][0x408], RZ ;  /* 0x0001020000027a25 */ /* 0x000fc800078e00ff */
[----:B------:R-:W-:Y:S02]  /*ad80*/  IMAD R0, R0, c[0x0][0x40c], R10 ;  /* 0x0001030000007a24 */ /* 0x000fe400078e020a */
[----:B------:R-:W-:-:S03]  /*ad90*/  @P3 IMAD.HI.U32 R5, R9, c[0x0][0x4ec], RZ ;  /* 0x00013b0009053a27 */ /* 0x000fc600078e00ff */
[----:B------:R-:W-:Y:S02]  /*ada0*/  IADD3 R3, R3, R0, RZ ;  /* 0x0000000003037210 */ /* 0x000fe40007ffe0ff */
[----:B------:R-:W-:-:S05]  /*adb0*/  SHF.R.S32.HI R0, RZ, 0x1f, R8 ;  /* 0x0000001fff007819 */ /* 0x000fca0000011408 */
[----:B------:R-:W-:Y:S02]  /*adc0*/  IMAD R0, R0, c[0x0][0x440], RZ ;  /* 0x0001100000007a24 */ /* 0x000fe400078e02ff */
[----:B--2---:R-:W-:-:S04]  /*add0*/  IMAD.WIDE.U32 R2, R4, c[0x0][0x438], R2 ;  /* 0x00010e0004027a25 */ /* 0x004fc800078e0002 */
[----:B------:R-:W-:Y:S02]  /*ade0*/  IMAD R3, R4, c[0x0][0x43c], R3 ;  /* 0x00010f0004037a24 */ /* 0x000fe400078e0203 */
[C---:B------:R-:W-:Y:S01]  /*adf0*/  IMAD R4, R8.reuse, c[0x0][0x444], R0 ;  /* 0x0001110008047a24 */ /* 0x040fe200078e0200 */
[----:B------:R-:W-:Y:S01]  /*ae00*/  MOV R0, R9 ;  /* 0x0000000900007202 */ /* 0x000fe20000000f00 */
[----:B------:R-:W-:Y:S01]  /*ae10*/  IMAD.WIDE.U32 R2, R8, c[0x0][0x440], R2 ;  /* 0x0001100008027a25 */ /* 0x000fe200078e0002 */
[----:B------:R-:W-:-:S04]  /*ae20*/  @P3 SHF.R.U32.HI R0, RZ, c[0x0][0x4f0], R5 ;  /* 0x00013c00ff003a19 */ /* 0x000fc80000011605 */
[----:B------:R-:W-:Y:S02]  /*ae30*/  IADD3 R3, R3, R4, RZ ;  /* 0x0000000403037210 */ /* 0x000fe40007ffe0ff */
[----:B------:R-:W-:Y:S02]  /*ae40*/  SHF.R.S32.HI R5, RZ, 0x1f, R0 ;  /* 0x0000001fff057819 */ /* 0x000fe40000011400 */
[----:B------:R-:W-:Y:S01]  /*ae50*/  IADD3 R4, -R0, RZ, RZ ;  /* 0x000000ff00047210 */ /* 0x000fe20007ffe1ff */
[----:B---3--:R-:W-:-:S04]  /*ae60*/  IMAD.WIDE.U32 R2, R6, c[0x0][0x448], R2 ;  /* 0x0001120006027a25 */ /* 0x008fc800078e0002 */
[----:B------:R-:W-:Y:S02]  /*ae70*/  IMAD R5, R5, c[0x0][0x430], RZ ;  /* 0x00010c0005057a24 */ /* 0x000fe400078e02ff */
[----:B------:R-:W-:Y:S02]  /*ae80*/  IMAD R3, R6, c[0x0][0x44c], R3 ;  /* 0x0001130006037a24 */ /* 0x000fe400078e0203 */
[----:B------:R-:W-:Y:S02]  /*ae90*/  IMAD R4, R4, c[0x0][0x4e8], R9 ;  /* 0x00013a0004047a24 */ /* 0x000fe400078e0209 */
[C---:B------:R-:W-:Y:S02]  /*aea0*/  IMAD R5, R0.reuse, c[0x0][0x434], R5 ;  /* 0x00010d0000057a24 */ /* 0x040fe400078e0205 */
[----:B------:R-:W-:Y:S01]  /*aeb0*/  IMAD.WIDE.U32 R2, R0, c[0x0][0x430], R2 ;  /* 0x00010c0000027a25 */ /* 0x000fe200078e0002 */
[----:B------:R-:W-:-:S04]  /*aec0*/  SHF.R.S32.HI R0, RZ, 0x1f, R4 ;  /* 0x0000001fff007819 */ /* 0x000fc80000011404 */
[----:B------:R-:W-:Y:S01]  /*aed0*/  IADD3 R3, R3, R5, RZ ;  /* 0x0000000503037210 */ /* 0x000fe20007ffe0ff */
[----:B------:R-:W-:-:S04]  /*aee0*/  IMAD R0, R0, c[0x0][0x428], RZ ;  /* 0x00010a0000007a24 */ /* 0x000fc800078e02ff */
[----:B------:R-:W-:-:S04]  /*aef0*/  IMAD.WIDE.U32 R2, R4, c[0x0][0x428], R2 ;  /* 0x00010a0004027a25 */ /* 0x000fc800078e0002 */
[----:B------:R-:W-:Y:S01]  /*af00*/  IMAD R4, R4, c[0x0][0x42c], R0 ;  /* 0x00010b0004047a24 */ /* 0x000fe200078e0200 */
[----:B------:R-:W-:-:S04]  /*af10*/  LEA R14, P1, R2, c[0x0][0x400], 0x2 ;  /* 0x00010000020e7a11 */ /* 0x000fc800078210ff */
[----:B------:R-:W-:-:S04]  /*af20*/  IADD3 R4, R3, R4, RZ ;  /* 0x0000000403047210 */ /* 0x000fc80007ffe0ff */
[----:B------:R-:W-:Y:S01]  /*af30*/  LEA.HI.X R12, R2, c[0x0][0x404], R4, 0x2, P1 ;  /* 0x00010100020c7a11 */ /* 0x000fe200008f1404 */
[----:B------:R-:W-:Y:S05]  /*af40*/  BRA.DIV ~URZ, `(.L_x_54) ;  /* 0x000039727f007947 */ /* 0x000fea000b800000 */
[----:B------:R1:W2:Y:S02]  /*af50*/  SHFL.IDX PT, R4, R12, RZ, 0x1c1f ;  /* 0x001c1fff0c047589 */ /* 0x0002a400000e0000 */
.L_x_104:
[----:B------:R-:W-:Y:S05]  /*af60*/  BRA.DIV ~URZ, `(.L_x_55) ;  /* 0x000039c27f007947 */ /* 0x000fea000b800000 */
[----:B------:R3:W4:Y:S02]  /*af70*/  SHFL.IDX PT, R0, R14, RZ, 0x1c1f ;  /* 0x001c1fff0e007589 */ /* 0x00072400000e0000 */
.L_x_105:
[----:B------:R-:W5:Y:S01]  /*af80*/  LDL R5, [R1+0x44] ;  /* 0x0000440001057983 */ /* 0x000f620000100800 */
[----:B------:R-:W-:Y:S01]  /*af90*/  BSSY B0, `(.L_x_56) ;  /* 0x00000c1000007945 */ /* 0x000fe20003800000 */
[C---:B-----5:R-:W-:Y:S02]  /*afa0*/  IADD3 R13, R5.reuse, 0x8, RZ ;  /* 0x00000008050d7810 */ /* 0x060fe40007ffe0ff */
[C---:B------:R-:W-:Y:S02]  /*afb0*/  IADD3 R17, R5.reuse, 0x10, RZ ;  /* 0x0000001005117810 */ /* 0x040fe40007ffe0ff */
[C---:B------:R-:W-:Y:S02]  /*afc0*/  IADD3 R16, R5.reuse, 0x18, RZ ;  /* 0x0000001805107810 */ /* 0x040fe40007ffe0ff */
[C---:B------:R-:W-:Y:S02]  /*afd0*/  IADD3 R18, R5.reuse, 0x20, RZ ;  /* 0x0000002005127810 */ /* 0x040fe40007ffe0ff */
[----:B------:R-:W-:-:S02]  /*afe0*/  IADD3 R19, R5, 0x28, RZ ;  /* 0x0000002805137810 */ /* 0x000fc40007ffe0ff */
[C---:B------:R-:W-:Y:S02]  /*aff0*/  IADD3 R20, R5.reuse, 0x30, RZ ;  /* 0x0000003005147810 */ /* 0x040fe40007ffe0ff */
[C---:B------:R-:W-:Y:S02]  /*b000*/  IADD3 R21, R5.reuse, 0x38, RZ ;  /* 0x0000003805157810 */ /* 0x040fe40007ffe0ff */
        /* <DEDUP_REMOVED lines=23> */
[----:B------:R-:W-:Y:S02]  /*b180*/  IADD3 R45, R5, 0xf8, RZ ;  /* 0x000000f8052d7810 */ /* 0x000fe40007ffe0ff */
[----:B------:R-:W-:Y:S02]  /*b190*/  SHF.R.S32.HI R15, RZ, 0x1f, R13 ;  /* 0x0000001fff0f7819 */ /* 0x000fe4000001140d */
[----:B------:R-:W-:Y:S02]  /*b1a0*/  SHF.R.S32.HI R47, RZ, 0x1f, R17 ;  /* 0x0000001fff2f7819 */ /* 0x000fe40000011411 */
[----:B------:R-:W-:Y:S02]  /*b1b0*/  SHF.R.S32.HI R46, RZ, 0x1f, R16 ;  /* 0x0000001fff2e7819 */ /* 0x000fe40000011410 */
[----:B------:R-:W-:-:S02]  /*b1c0*/  SHF.R.S32.HI R48, RZ, 0x1f, R18 ;  /* 0x0000001fff307819 */ /* 0x000fc40000011412 */
[----:B------:R-:W-:Y:S02]  /*b1d0*/  SHF.R.S32.HI R49, RZ, 0x1f, R19 ;  /* 0x0000001fff317819 */ /* 0x000fe40000011413 */
[----:B------:R-:W-:Y:S02]  /*b1e0*/  SHF.R.S32.HI R50, RZ, 0x1f, R20 ;  /* 0x0000001fff327819 */ /* 0x000fe40000011414 */
        /* <DEDUP_REMOVED lines=24> */
[----:B------:R-:W-:Y:S01]  /*b370*/  SHF.R.S32.HI R75, RZ, 0x1f, R45 ;  /* 0x0000001fff4b7819 */ /* 0x000fe2000001142d */
[----:B------:R-:W-:Y:S05]  /*b380*/  @P0 BRA `(.L_x_57) ;  /* 0x0000081000000947 */ /* 0x000fea0003800000 */
[----:B------:R-:W-:Y:S02]  /*b390*/  ISETP.GE.AND P0, PT, R5, c[0x0][0x3c8], PT ;  /* 0x0000f20005007a0c */ /* 0x000fe40003f06270 */
[----:B------:R-:W-:Y:S02]  /*b3a0*/  ISETP.GE.AND P1, PT, R13, c[0x0][0x3c8], PT ;  /* 0x0000f2000d007a0c */ /* 0x000fe40003f26270 */
[----:B------:R-:W-:Y:S02]  /*b3b0*/  ISETP.GE.AND P3, PT, R17, c[0x0][0x3c8], PT ;  /* 0x0000f20011007a0c */ /* 0x000fe40003f66270 */
[----:B------:R-:W-:-:S02]  /*b3c0*/  ISETP.GE.AND P4, PT, R16, c[0x0][0x3c8], PT ;  /* 0x0000f20010007a0c */ /* 0x000fc40003f86270 */
[----:B------:R-:W-:Y:S02]  /*b3d0*/  ISETP.GE.AND P2, PT, R18, c[0x0][0x3c8], PT ;  /* 0x0000f20012007a0c */ /* 0x000fe40003f46270 */
[----:B------:R-:W-:-:S03]  /*b3e0*/  ISETP.GE.AND P6, PT, R41, c[0x0][0x3c8], PT ;  /* 0x0000f20029007a0c */ /* 0x000fc60003fc6270 */
[----:B----4-:R-:W-:Y:S02]  /*b3f0*/  @!P0 IMAD.MOV.U32 R2, RZ, RZ, R0 ;  /* 0x000000ffff028224 */ /* 0x010fe400078e0000 */
[----:B--2---:R-:W-:-:S04]  /*b400*/  @!P0 IMAD.MOV.U32 R3, RZ, RZ, R4 ;  /* 0x000000ffff038224 */ /* 0x004fc800078e0004 */
[----:B------:R-:W-:-:S05]  /*b410*/  @!P0 IMAD.WIDE R2, R5, 0x4, R2 ;  /* 0x0000000405028825 */ /* 0x000fca00078e0202 */
[----:B------:R2:W-:Y:S02]  /*b420*/  @!P0 ST.E.64 [R2.64], R156 ;  /* 0x0000009c02008985 */ /* 0x0005e4000c101b06 */
[----:B--2---:R-:W-:-:S04]  /*b430*/  @!P1 LEA R2, P0, R13, R0, 0x2 ;  /* 0x000000000d029211 */ /* 0x004fc800078010ff */
[----:B------:R-:W-:-:S05]  /*b440*/  @!P1 LEA.HI.X R3, R13, R4, R15, 0x2, P0 ;  /* 0x000000040d039211 */ /* 0x000fca00000f140f */
[----:B------:R2:W-:Y:S01]  /*b450*/  @!P1 ST.E.64 [R2.64], R152 ;  /* 0x0000009802009985 */ /* 0x0005e2000c101b06 */
[----:B------:R-:W-:Y:S02]  /*b460*/  ISETP.GE.AND P1, PT, R19, c[0x0][0x3c8], PT ;  /* 0x0000f20013007a0c */ /* 0x000fe40003f26270 */
[----:B--2---:R-:W-:-:S04]  /*b470*/  @!P3 LEA R2, P0, R17, R0, 0x2 ;  /* 0x000000001102b211 */ /* 0x004fc800078010ff */
[----:B------:R-:W-:Y:S02]  /*b480*/  @!P3 LEA.HI.X R3, R17, R4, R47, 0x2, P0 ;  /* 0x000000041103b211 */ /* 0x000fe400000f142f */
[----:B------:R-:W-:-:S03]  /*b490*/  @!P4 LEA R6, P0, R16, R0, 0x2 ;  /* 0x000000001006c211 */ /* 0x000fc600078010ff */
[----:B------:R2:W-:Y:S01]  /*b4a0*/  @!P3 ST.E.64 [R2.64], R148 ;  /* 0x000000940200b985 */ /* 0x0005e2000c101b06 */
[----:B------:R-:W-:Y:S02]  /*b4b0*/  @!P4 LEA.HI.X R7, R16, R4, R46, 0x2, P0 ;  /* 0x000000041007c211 */ /* 0x000fe400000f142e */
[----:B------:R-:W-:-:S03]  /*b4c0*/  ISETP.GE.AND P3, PT, R20, c[0x0][0x3c8], PT ;  /* 0x0000f20014007a0c */ /* 0x000fc60003f66270 */
[----:B------:R4:W-:Y:S01]  /*b4d0*/  @!P4 ST.E.64 [R6.64], R144 ;  /* 0x000000900600c985 */ /* 0x0009e2000c101b06 */
[----:B------:R-:W-:Y:S02]  /*b4e0*/  ISETP.GE.AND P4, PT, R21, c[0x0][0x3c8], PT ;  /* 0x0000f20015007a0c */ /* 0x000fe40003f86270 */
[----:B--2---:R-:W-:-:S04]  /*b4f0*/  @!P2 LEA R2, P5, R18, R0, 0x2 ;  /* 0x000000001202a211 */ /* 0x004fc800078a10ff */
[----:B------:R-:W-:Y:S02]  /*b500*/  @!P2 LEA.HI.X R3, R18, R4, R48, 0x2, P5 ;  /* 0x000000041203a211 */ /* 0x000fe400028f1430 */
[----:B----4-:R-:W-:-:S03]  /*b510*/  @!P1 LEA R6, P0, R19, R0, 0x2 ;  /* 0x0000000013069211 */ /* 0x010fc600078010ff */
        /* <DEDUP_REMOVED lines=58> */
[----:B------:R-:W-:Y:S02]  /*b8c0*/  ISETP.GE.AND P3, PT, R36, c[0x0][0x3c8], PT ;  /* 0x0000f20024007a0c */ /* 0x000fe40003f66270 */
[C---:B------:R-:W-:Y:S01]  /*b8d0*/  @!P1 LEA R8, P0, R34.reuse, R0, 0x2 ;  /* 0x0000000022089211 */ /* 0x040fe200078010ff */
[----:B------:R4:W-:Y:S01]  /*b8e0*/  @!P4 ST.E.64 [R6.64], R80 ;  /* 0x000000500600c985 */ /* 0x0009e2000c101b06 */
[----:B------:R-:W-:Y:S02]  /*b8f0*/  ISETP.GE.AND P4, PT, R37, c[0x0][0x3c8], PT ;  /* 0x0000f20025007a0c */ /* 0x000fe40003f86270 */
[----:B------:R-:W-:Y:S02]  /*b900*/  @!P1 LEA.HI.X R9, R34, R4, R64, 0x2, P0 ;  /* 0x0000000422099211 */ /* 0x000fe400000f1440 */
[----:B--2---:R-:W-:-:S04]  /*b910*/  @!P2 LEA R2, P5, R35, R0, 0x2 ;  /* 0x000000002302a211 */ /* 0x004fc800078a10ff */
[----:B------:R-:W-:Y:S02]  /*b920*/  @!P2 LEA.HI.X R3, R35, R4, R65, 0x2, P5 ;  /* 0x000000042303a211 */ /* 0x000fe400028f1441 */
[----:B----4-:R-:W-:-:S03]  /*b930*/  @!P3 LEA R6, P5, R36, R0, 0x2 ;  /* 0x000000002406b211 */ /* 0x010fc600078a10ff */
[----:B------:R2:W-:Y:S01]  /*b940*/  @!P2 ST.E.64 [R2.64], R84 ;  /* 0x000000540200a985 */ /* 0x0005e2000c101b06 */
[----:B------:R-:W-:Y:S02]  /*b950*/  ISETP.GE.AND P2, PT, R38, c[0x0][0x3c8], PT ;  /* 0x0000f20026007a0c */ /* 0x000fe40003f46270 */
[----:B------:R-:W-:Y:S01]  /*b960*/  @!P3 LEA.HI.X R7, R36, R4, R66, 0x2, P5 ;  /* 0x000000042407b211 */ /* 0x000fe200028f1442 */
[----:B------:R4:W-:Y:S01]  /*b970*/  @!P1 ST.E.64 [R8.64], R88 ;  /* 0x0000005808009985 */ /* 0x0009e2000c101b06 */
[----:B------:R-:W-:Y:S02]  /*b980*/  ISETP.GE.AND P1, PT, R39, c[0x0][0x3c8], PT ;  /* 0x0000f20027007a0c */ /* 0x000fe40003f26270 */
[----:B------:R-:W-:Y:S01]  /*b990*/  ISETP.GE.AND P5, PT, R40, c[0x0][0x3c8], PT ;  /* 0x0000f20028007a0c */ /* 0x000fe20003fa6270 */
[----:B------:R5:W-:Y:S01]  /*b9a0*/  @!P3 ST.E.64 [R6.64], R92 ;  /* 0x0000005c0600b985 */ /* 0x000be2000c101b06 */
[----:B--2---:R-:W-:-:S04]  /*b9b0*/  @!P4 LEA R2, P0, R37, R0, 0x2 ;  /* 0x000000002502c211 */ /* 0x004fc800078010ff */
[----:B------:R-:W-:Y:S02]  /*b9c0*/  @!P4 LEA.HI.X R3, R37, R4, R67, 0x2, P0 ;  /* 0x000000042503c211 */ /* 0x000fe400000f1443 */
[----:B----4-:R-:W-:-:S03]  /*b9d0*/  @!P2 LEA R8, P0, R38, R0, 0x2 ;  /* 0x000000002608a211 */ /* 0x010fc600078010ff */
[----:B------:R2:W-:Y:S01]  /*b9e0*/  @!P4 ST.E.64 [R2.64], R96 ;  /* 0x000000600200c985 */ /* 0x0005e2000c101b06 */
[----:B------:R-:W-:Y:S02]  /*b9f0*/  @!P2 LEA.HI.X R9, R38, R4, R68, 0x2, P0 ;  /* 0x000000042609a211 */ /* 0x000fe400000f1444 */
[----:B-----5:R-:W-:Y:S02]  /*ba00*/  @!P6 LEA R6, P0, R41, R0, 0x2 ;  /* 0x000000002906e211 */ /* 0x020fe400078010ff */
[----:B------:R-:W-:Y:S01]  /*ba10*/  ISETP.GE.AND P4, PT, R42, c[0x0][0x3c8], PT ;  /* 0x0000f2002a007a0c */ /* 0x000fe20003f86270 */
[----:B------:R-:W-:Y:S01]  /*ba20*/  @!P2 ST.E.64 [R8.64], R186 ;  /* 0x000000ba0800a985 */ /* 0x000fe2000c101b06 */
[----:B------:R-:W-:Y:S02]  /*ba30*/  ISETP.GE.AND P2, PT, R43, c[0x0][0x3c8], PT ;  /* 0x0000f2002b007a0c */ /* 0x000fe40003f46270 */
[----:B------:R-:W-:Y:S02]  /*ba40*/  @!P6 LEA.HI.X R7, R41, R4, R71, 0x2, P0 ;  /* 0x000000042907e211 */ /* 0x000fe400000f1447 */
[----:B------:R-:W-:-:S02]  /*ba50*/  ISETP.GE.AND P0, PT, R45, c[0x0][0x3c8], PT ;  /* 0x0000f2002d007a0c */ /* 0x000fc40003f06270 */
[----:B--2---:R-:W-:-:S04]  /*ba60*/  @!P1 LEA R2, P3, R39, R0, 0x2 ;  /* 0x0000000027029211 */ /* 0x004fc800078610ff */
[----:B------:R-:W-:-:S05]  /*ba70*/  @!P1 LEA.HI.X R3, R39, R4, R69, 0x2, P3 ;  /* 0x0000000427039211 */ /* 0x000fca00018f1445 */
[----:B------:R2:W-:Y:S01]  /*ba80*/  @!P1 ST.E.64 [R2.64], R100 ;  /* 0x0000006402009985 */ /* 0x0005e2000c101b06 */
[----:B------:R-:W-:-:S03]  /*ba90*/  ISETP.GE.AND P1, PT, R44, c[0x0][0x3c8], PT ;  /* 0x0000f2002c007a0c */ /* 0x000fc60003f26270 */
[----:B------:R4:W-:Y:S01]  /*baa0*/  @!P6 ST.E.64 [R6.64], R104 ;  /* 0x000000680600e985 */ /* 0x0009e2000c101b06 */
[----:B------:R-:W-:-:S04]  /*bab0*/  @!P4 LEA R10, P6, R42, R0, 0x2 ;  /* 0x000000002a0ac211 */ /* 0x000fc800078c10ff */
[----:B------:R-:W-:Y:S02]  /*bac0*/  @!P4 LEA.HI.X R11, R42, R4, R72, 0x2, P6 ;  /* 0x000000042a0bc211 */ /* 0x000fe400030f1448 */
[----:B--2---:R-:W-:-:S04]  /*bad0*/  @!P5 LEA R2, P3, R40, R0, 0x2 ;  /* 0x000000002802d211 */ /* 0x004fc800078610ff */
[----:B------:R-:W-:Y:S02]  /*bae0*/  @!P5 LEA.HI.X R3, R40, R4, R70, 0x2, P3 ;  /* 0x000000042803d211 */ /* 0x000fe400018f1446 */
[----:B------:R-:W-:-:S03]  /*baf0*/  @!P2 LEA R8, P3, R43, R0, 0x2 ;  /* 0x000000002b08a211 */ /* 0x000fc600078610ff */
[----:B------:R2:W-:Y:S01]  /*bb00*/  @!P5 ST.E.64 [R2.64], R108 ;  /* 0x0000006c0200d985 */ /* 0x0005e2000c101b06 */
[C---:B----4-:R-:W-:Y:S02]  /*bb10*/  @!P1 LEA R6, P5, R44.reuse, R0, 0x2 ;  /* 0x000000002c069211 */ /* 0x050fe400078a10ff */
[-C--:B------:R-:W-:Y:S01]  /*bb20*/  @!P2 LEA.HI.X R9, R43, R4.reuse, R73, 0x2, P3 ;  /* 0x000000042b09a211 */ /* 0x080fe200018f1449 */
[----:B------:R4:W-:Y:S01]  /*bb30*/  @!P4 ST.E.64 [R10.64], R190 ;  /* 0x000000be0a00c985 */ /* 0x0009e2000c101b06 */
[----:B------:R-:W-:-:S03]  /*bb40*/  @!P1 LEA.HI.X R7, R44, R4, R74, 0x2, P5 ;  /* 0x000000042c079211 */ /* 0x000fc600028f144a */
[----:B------:R4:W-:Y:S04]  /*bb50*/  @!P2 ST.E.64 [R8.64], R188 ;  /* 0x000000bc0800a985 */ /* 0x0009e8000c101b06 */
[----:B------:R4:W-:Y:S01]  /*bb60*/  @!P1 ST.E.64 [R6.64], R112 ;  /* 0x0000007006009985 */ /* 0x0009e2000c101b06 */
[----:B--2---:R-:W-:-:S04]  /*bb70*/  @!P0 LEA R2, P3, R45, R0, 0x2 ;  /* 0x000000002d028211 */ /* 0x004fc800078610ff */
[----:B------:R-:W-:-:S05]  /*bb80*/  @!P0 LEA.HI.X R3, R45, R4, R75, 0x2, P3 ;  /* 0x000000042d038211 */ /* 0x000fca00018f144b */
[----:B------:R4:W-:Y:S04]  /*bb90*/  @!P0 ST.E.64 [R2.64], R76 ;  /* 0x0000004c02008985 */ /* 0x0009e8000c101b06 */
.L_x_57:
[----:B------:R-:W-:Y:S05]  /*bba0*/  BSYNC B0 ;  /* 0x0000000000007941 */ /* 0x000fea0003800000 */
.L_x_56:
[----:B------:R-:W-:Y:S05]  /*bbb0*/  BRA.DIV ~URZ, `(.L_x_58) ;  /* 0x00002dd27f007947 */ /* 0x000fea000b800000 */
[----:B--2---:R2:W1:Y:S04]  /*bbc0*/  SHFL.IDX PT, R4, R12, 0x1, 0x1c1f ;  /* 0x003c1f000c047f89 */ /* 0x00446800000e0000 */
[----:B----4-:R2:W4:Y:S02]  /*bbd0*/  SHFL.IDX PT, R0, R14, 0x1, 0x1c1f ;  /* 0x003c1f000e007f89 */ /* 0x01052400000e0000 */
.L_x_106:
[----:B------:R-:W-:-:S13]  /*bbe0*/  ISETP.NE.AND P0, PT, R130, RZ, PT ;  /* 0x000000ff8200720c */ /* 0x000fda0003f05270 */
[----:B------:R-:W-:Y:S05]  /*bbf0*/  @P0 BRA `(.L_x_53) ;  /* 0x000017f000000947 */ /* 0x000fea0003800000 */
[----:B------:R-:W5:Y:S01]  /*bc00*/  LDL R5, [R1+0x44] ;  /* 0x0000440001057983 */ /* 0x000f620000100800 */
[----:B------:R-:W-:Y:S02]  /*bc10*/  ISETP.GE.AND P4, PT, R17, c[0x0][0x3c8], PT ;  /* 0x0000f20011007a0c */ /* 0x000fe40003f86270 */
[----:B------:R-:W-:Y:S02]  /*bc20*/  ISETP.GE.AND P5, PT, R13, c[0x0][0x3c8], PT ;  /* 0x0000f2000d007a0c */ /* 0x000fe40003fa6270 */
[----:B------:R-:W-:Y:S02]  /*bc30*/  ISETP.GE.AND P3, PT, R16, c[0x0][0x3c8], PT ;  /* 0x0000f20010007a0c */ /* 0x000fe40003f66270 */
[----:B------:R-:W-:Y:S02]  /*bc40*/  ISETP.GE.AND P2, PT, R18, c[0x0][0x3c8], PT ;  /* 0x0000f20012007a0c */ /* 0x000fe40003f46270 */
[----:B------:R-:W-:-:S05]  /*bc50*/  ISETP.GE.AND P1, PT, R19, c[0x0][0x3c8], PT ;  /* 0x0000f20013007a0c */ /* 0x000fca0003f26270 */
[----:B-12-4-:R-:W-:Y:S02]  /*bc60*/  @!P4 LEA R12, P6, R17, R0, 0x2 ;  /* 0x00000000110cc211 */ /* 0x016fe400078c10ff */
[----:B-----5:R-:W-:-:S13]  /*bc70*/  ISETP.GE.AND P0, PT, R5, c[0x0][0x3c8], PT ;  /* 0x0000f20005007a0c */ /* 0x020fda0003f06270 */
[----:B------:R-:W-:Y:S02]  /*bc80*/  @!P0 IMAD.MOV.U32 R2, RZ, RZ, R0 ;  /* 0x000000ffff028224 */ /* 0x000fe400078e0000 */
[----:B------:R-:W-:-:S04]  /*bc90*/  @!P0 IMAD.MOV.U32 R3, RZ, RZ, R4 ;  /* 0x000000ffff038224 */ /* 0x000fc800078e0004 */
[----:B------:R-:W-:-:S05]  /*bca0*/  @!P0 IMAD.WIDE R2, R5, 0x4, R2 ;  /* 0x0000000405028825 */ /* 0x000fca00078e0202 */
[----:B------:R1:W-:Y:S01]  /*bcb0*/  @!P0 ST.E.64 [R2.64], R158 ;  /* 0x0000009e02008985 */ /* 0x0003e2000c101b06 */
[----:B---3--:R-:W-:-:S04]  /*bcc0*/  @!P5 LEA R14, P0, R13, R0, 0x2 ;  /* 0x000000000d0ed211 */ /* 0x008fc800078010ff */
[----:B------:R-:W-:-:S05]  /*bcd0*/  @!P5 LEA.HI.X R15, R13, R4, R15, 0x2, P0 ;  /* 0x000000040d0fd211 */ /* 0x000fca00000f140f */
[----:B------:R-:W-:Y:S01]  /*bce0*/  @!P5 ST.E.64 [R14.64], R204 ;  /* 0x000000cc0e00d985 */ /* 0x000fe2000c101b06 */
[----:B------:R-:W-:Y:S02]  /*bcf0*/  ISETP.GE.AND P5, PT, R23, c[0x0][0x3c8], PT ;  /* 0x0000f20017007a0c */ /* 0x000fe40003fa6270 */
[----:B-1----:R-:W-:Y:S02]  /*bd00*/  P2R R2, PR, RZ, 0x40 ;  /* 0x00000040ff027803 */ /* 0x002fe40000000000 */
[----:B------:R-:W-:Y:S02]  /*bd10*/  @!P3 LEA R10, P6, R16, R0, 0x2 ;  /* 0x00000000100ab211 */ /* 0x000fe400078c10ff */
[----:B------:R-:W-:Y:S02]  /*bd20*/  ISETP.NE.AND P0, PT, R2, RZ, PT ;  /* 0x000000ff0200720c */ /* 0x000fe40003f05270 */
[-C--:B------:R-:W-:Y:S02]  /*bd30*/  @!P3 LEA.HI.X R11, R16, R4.reuse, R46, 0x2, P6 ;  /* 0x00000004100bb211 */ /* 0x080fe400030f142e */
[----:B------:R-:W-:-:S02]  /*bd40*/  @!P4 LEA.HI.X R13, R17, R4, R47, 0x2, P0 ;  /* 0x00000004110dc211 */ /* 0x000fc400000f142f */
[----:B------:R-:W-:Y:S02]  /*bd50*/  ISETP.GE.AND P0, PT, R20, c[0x0][0x3c8], PT ;  /* 0x0000f20014007a0c */ /* 0x000fe40003f06270 */
[----:B------:R-:W-:Y:S01]  /*bd60*/  @!P2 LEA R8, P6, R18, R0, 0x2 ;  /* 0x000000001208a211 */ /* 0x000fe200078c10ff */
[----:B------:R1:W-:Y:S01]  /*bd70*/  @!P4 ST.E.64 [R12.64], R198 ;  /* 0x000000c60c00c985 */ /* 0x0003e2000c101b06 */
[----:B------:R-:W-:Y:S02]  /*bd80*/  ISETP.GE.AND P4, PT, R22, c[0x0][0x3c8], PT ;  /* 0x0000f20016007a0c */ /* 0x000fe40003f86270 */
[----:B------:R-:W-:Y:S01]  /*bd90*/  @!P2 LEA.HI.X R9, R18, R4, R48, 0x2, P6 ;  /* 0x000000041209a211 */ /* 0x000fe200030f1430 */
[----:B------:R2:W-:Y:S01]  /*bda0*/  @!P3 ST.E.64 [R10.64], R192 ;  /* 0x000000c00a00b985 */ /* 0x0005e2000c101b06 */
[C---:B------:R-:W-:Y:S02]  /*bdb0*/  @!P1 LEA R6, P6, R19.reuse, R0, 0x2 ;  /* 0x0000000013069211 */ /* 0x040fe400078c10ff */
[----:B------:R-:W-:Y:S01]  /*bdc0*/  ISETP.GE.AND P3, PT, R24, c[0x0][0x3c8], PT ;  /* 0x0000f20018007a0c */ /* 0x000fe20003f66270 */
[----:B------:R3:W-:Y:S01]  /*bdd0*/  @!P2 ST.E.64 [R8.64], R146 ;  /* 0x000000920800a985 */ /* 0x0007e2000c101b06 */
[----:B------:R-:W-:-:S02]  /*bde0*/  @!P1 LEA.HI.X R7, R19, R4, R49, 0x2, P6 ;  /* 0x0000000413079211 */ /* 0x000fc400030f1431 */
[C---:B------:R-:W-:Y:S02]  /*bdf0*/  @!P0 LEA R2, P6, R20.reuse, R0, 0x2 ;  /* 0x0000000014028211 */ /* 0x040fe400078c10ff */
[----:B------:R-:W-:Y:S01]  /*be00*/  ISETP.GE.AND P2, PT, R25, c[0x0][0x3c8], PT ;  /* 0x0000f20019007a0c */ /* 0x000fe20003f46270 */
[----:B------:R4:W-:Y:S01]  /*be10*/  @!P1 ST.E.64 [R6.64], R138 ;  /* 0x0000008a06009985 */ /* 0x0009e2000c101b06 */
[----:B------:R-:W-:Y:S02]  /*be20*/  @!P0 LEA.HI.X R3, R20, R4, R50, 0x2, P6 ;  /* 0x0000000414038211 */ /* 0x000fe400030f1432 */
[----:B------:R-:W-:-:S03]  /*be30*/  ISETP.GE.AND P6, PT, R21, c[0x0][0x3c8], PT ;  /* 0x0000f20015007a0c */ /* 0x000fc60003fc6270 */
[----:B------:R5:W-:Y:S01]  /*be40*/  @!P0 ST.E.64 [R2.64], R116 ;  /* 0x0000007402008985 */ /* 0x000be2000c101b06 */
[----:B-1----:R-:W-:-:S09]  /*be50*/  @!P5 LEA R12, P1, R23, R0, 0x2 ;  /* 0x00000000170cd211 */ /* 0x002fd200078210ff */
[----:B------:R-:W-:Y:S02]  /*be60*/  @!P6 LEA R14, P0, R21, R0, 0x2 ;  /* 0x00000000150ee211 */ /* 0x000fe400078010ff */
[-C--:B------:R-:W-:Y:S02]  /*be70*/  @!P5 LEA.HI.X R13, R23, R4.reuse, R53, 0x2, P1 ;  /* 0x00000004170dd211 */ /* 0x080fe400008f1435 */
[----:B------:R-:W-:Y:S02]  /*be80*/  @!P6 LEA.HI.X R15, R21, R4, R51, 0x2, P0 ;  /* 0x00000004150fe211 */ /* 0x000fe400000f1433 */
[----:B--2---:R-:W-:Y:S02]  /*be90*/  @!P4 LEA R10, P0, R22, R0, 0x2 ;  /* 0x00000000160ac211 */ /* 0x004fe400078010ff */
[----:B------:R-:W-:Y:S01]  /*bea0*/  ISETP.GE.AND P1, PT, R26, c[0x0][0x3c8], PT ;  /* 0x0000f2001a007a0c */ /* 0x000fe20003f26270 */
[----:B------:R1:W-:Y:S01]  /*beb0*/  @!P6 ST.E.64 [R14.64], R206 ;  /* 0x000000ce0e00e985 */ /* 0x0003e2000c101b06 */
[----:B------:R-:W-:-:S02]  /*bec0*/  @!P4 LEA.HI.X R11, R22, R4, R52, 0x2, P0 ;  /* 0x00000004160bc211 */ /* 0x000fc400000f1434 */
[C---:B---3--:R-:W-:Y:S01]  /*bed0*/  @!P3 LEA R8, P0, R24.reuse, R0, 0x2 ;  /* 0x000000001808b211 */ /* 0x048fe200078010ff */
[----:B------:R2:W-:Y:S01]  /*bee0*/  @!P5 ST.E.64 [R12.64], R200 ;  /* 0x000000c80c00d985 */ /* 0x0005e2000c101b06 */
[----:B------:R-:W-:Y:S02]  /*bef0*/  ISETP.GE.AND P6, PT, R27, c[0x0][0x3c8], PT ;  /* 0x0000f2001b007a0c */ /* 0x000fe40003fc6270 */
[----:B------:R-:W-:Y:S01]  /*bf00*/  @!P3 LEA.HI.X R9, R24, R4, R54, 0x2, P0 ;  /* 0x000000041809b211 */ /* 0x000fe200000f1436 */
[----:B------:R3:W-:Y:S01]  /*bf10*/  @!P4 ST.E.64 [R10.64], R194 ;  /* 0x000000c20a00c985 */ /* 0x0007e2000c101b06 */
[----:B----4-:R-:W-:Y:S02]  /*bf20*/  @!P2 LEA R6, P0, R25, R0, 0x2 ;  /* 0x000000001906a211 */ /* 0x010fe400078010ff */
[----:B------:R-:W-:Y:S01]  /*bf30*/  ISETP.GE.AND P5, PT, R29, c[0x0][0x3c8], PT ;  /* 0x0000f2001d007a0c */ /* 0x000fe20003fa6270 */
[----:B------:R4:W-:Y:S01]  /*bf40*/  @!P3 ST.E.64 [R8.64], R150 ;  /* 0x000000960800b985 */ /* 0x0009e2000c101b06 */
[----:B------:R-:W-:-:S02]  /*bf50*/  @!P2 LEA.HI.X R7, R25, R4, R55, 0x2, P0 ;  /* 0x000000041907a211 */ /* 0x000fc400000f1437 */
[----:B-----5:R-:W-:Y:S02]  /*bf60*/  @!P1 LEA R2, P0, R26, R0, 0x2 ;  /* 0x000000001a029211 */ /* 0x020fe400078010ff */
[----:B------:R-:W-:Y:S01]  /*bf70*/  ISETP.GE.AND P4, PT, R28, c[0x0][0x3c8], PT ;  /* 0x0000f2001c007a0c */ /* 0x000fe20003f86270 */
[----:B------:R5:W-:Y:S01]  /*bf80*/  @!P2 ST.E.64 [R6.64], R128 ;  /* 0x000000800600a985 */ /* 0x000be2000c101b06 */
[----:B------:R-:W-:Y:S02]  /*bf90*/  @!P1 LEA.HI.X R3, R26, R4, R56, 0x2, P0 ;  /* 0x000000041a039211 */ /* 0x000fe400000f1438 */
[----:B------:R-:W-:Y:S02]  /*bfa0*/  ISETP.GE.AND P3, PT, R30, c[0x0][0x3c8], PT ;  /* 0x0000f2001e007a0c */ /* 0x000fe40003f66270 */
[----:B------:R-:W-:Y:S01]  /*bfb0*/  ISETP.GE.AND P2, PT, R31, c[0x0][0x3c8], PT ;  /* 0x0000f2001f007a0c */ /* 0x000fe20003f46270 */
[----:B------:R5:W-:Y:S01]  /*bfc0*/  @!P1 ST.E.64 [R2.64], R120 ;  /* 0x0000007802009985 */ /* 0x000be2000c101b06 */
[----:B-1----:R-:W-:-:S02]  /*bfd0*/  @!P6 LEA R14, P0, R27, R0, 0x2 ;  /* 0x000000001b0ee211 */ /* 0x002fc400078010ff */
[----:B--2---:R-:W-:Y:S02]  /*bfe0*/  @!P5 LEA R12, P1, R29, R0, 0x2 ;  /* 0x000000001d0cd211 */ /* 0x004fe400078210ff */
[----:B------:R-:W-:Y:S02]  /*bff0*/  @!P6 LEA.HI.X R15, R27, R4, R57, 0x2, P0 ;  /* 0x000000041b0fe211 */ /* 0x000fe400000f1439 */
[----:B---3--:R-:W-:Y:S02]  /*c000*/  @!P4 LEA R10, P0, R28, R0, 0x2 ;  /* 0x000000001c0ac211 */ /* 0x008fe400078010ff */
[-C--:B------:R-:W-:Y:S01]  /*c010*/  @!P5 LEA.HI.X R13, R29, R4.reuse, R59, 0x2, P1 ;  /* 0x000000041d0dd211 */ /* 0x080fe200008f143b */
[----:B------:R1:W-:Y:S01]  /*c020*/  @!P6 ST.E.64 [R14.64], R208 ;  /* 0x000000d00e00e985 */ /* 0x0003e2000c101b06 */
[----:B------:R-:W-:Y:S02]  /*c030*/  ISETP.GE.AND P1, PT, R32, c[0x0][0x3c8], PT ;  /* 0x0000f20020007a0c */ /* 0x000fe40003f26270 */
[----:B------:R-:W-:Y:S01]  /*c040*/  @!P4 LEA.HI.X R11, R28, R4, R58, 0x2, P0 ;  /* 0x000000041c0bc211 */ /* 0x000fe200000f143a */
[----:B------:R2:W-:Y:S01]  /*c050*/  @!P5 ST.E.64 [R12.64], R202 ;  /* 0x000000ca0c00d985 */ /* 0x0005e2000c101b06 */
[----:B----4-:R-:W-:-:S02]  /*c060*/  @!P3 LEA R8, P0, R30, R0, 0x2 ;  /* 0x000000001e08b211 */ /* 0x010fc400078010ff */
[----:B------:R-:W-:Y:S01]  /*c070*/  ISETP.GE.AND P6, PT, R33, c[0x0][0x3c8], PT ;  /* 0x0000f20021007a0c */ /* 0x000fe20003fc6270 */
[----:B------:R3:W-:Y:S01]  /*c080*/  @!P4 ST.E.64 [R10.64], R196 ;  /* 0x000000c40a00c985 */ /* 0x0007e2000c101b06 */
[----:B------:R-:W-:Y:S02]  /*c090*/  @!P3 LEA.HI.X R9, R30, R4, R60, 0x2, P0 ;  /* 0x000000041e09b211 */ /* 0x000fe400000f143c */
[----:B-----5:R-:W-:Y:S02]  /*c0a0*/  @!P2 LEA R6, P0, R31, R0, 0x2 ;  /* 0x000000001f06a211 */ /* 0x020fe400078010ff */
[----:B------:R-:W-:Y:S01]  /*c0b0*/  ISETP.GE.AND P5, PT, R35, c[0x0][0x3c8], PT ;  /* 0x0000f20023007a0c */ /* 0x000fe20003fa6270 */
[----:B------:R4:W-:Y:S01]  /*c0c0*/  @!P3 ST.E.64 [R8.64], R154 ;  /* 0x0000009a0800b985 */ /* 0x0009e2000c101b06 */
[----:B------:R-:W-:Y:S02]  /*c0d0*/  @!P2 LEA.HI.X R7, R31, R4, R61, 0x2, P0 ;  /* 0x000000041f07a211 */ /* 0x000fe400000f143d */
[----:B------:R-:W-:-:S02]  /*c0e0*/  @!P1 LEA R2, P0, R32, R0, 0x2 ;  /* 0x0000000020029211 */ /* 0x000fc400078010ff */
[----:B------:R-:W-:Y:S01]  /*c0f0*/  ISETP.GE.AND P4, PT, R34, c[0x0][0x3c8], PT ;  /* 0x0000f20022007a0c */ /* 0x000fe20003f86270 */
[----:B------:R5:W-:Y:S01]  /*c100*/  @!P2 ST.E.64 [R6.64], R142 ;  /* 0x0000008e0600a985 */ /* 0x000be2000c101b06 */
[----:B------:R-:W-:Y:S02]  /*c110*/  @!P1 LEA.HI.X R3, R32, R4, R62, 0x2, P0 ;  /* 0x0000000420039211 */ /* 0x000fe400000f143e */
[----:B------:R-:W-:Y:S02]  /*c120*/  ISETP.GE.AND P3, PT, R36, c[0x0][0x3c8], PT ;  /* 0x0000f20024007a0c */ /* 0x000fe40003f66270 */
[----:B------:R-:W-:Y:S01]  /*c130*/  ISETP.GE.AND P2, PT, R37, c[0x0][0x3c8], PT ;  /* 0x0000f20025007a0c */ /* 0x000fe20003f46270 */
[----:B------:R5:W-:Y:S01]  /*c140*/  @!P1 ST.E.64 [R2.64], R124 ;  /* 0x0000007c02009985 */ /* 0x000be2000c101b06 */
[-C--:B-1----:R-:W-:Y:S02]  /*c150*/  @!P6 LEA R14, P0, R33, R0.reuse, 0x2 ;  /* 0x00000000210ee211 */ /* 0x082fe400078010ff */
[----:B--2---:R-:W-:-:S02]  /*c160*/  @!P5 LEA R12, P1, R35, R0, 0x2 ;  /* 0x00000000230cd211 */ /* 0x004fc400078210ff */
        /* <DEDUP_REMOVED lines=31> */
[----:B----4-:R-:W-:-:S03]  /*c360*/  @!P3 LEA R8, P0, R42, R0, 0x2 ;  /* 0x000000002a08b211 */ /* 0x010fc600078010ff */
[----:B------:R1:W-:Y:S01]  /*c370*/  @!P4 ST.E.64 [R10.64], R114 ;  /* 0x000000720a00c985 */ /* 0x0003e2000c101b06 */
[----:B------:R-:W-:Y:S02]  /*c380*/  @!P3 LEA.HI.X R9, R42, R4, R72, 0x2, P0 ;  /* 0x000000042a09b211 */ /* 0x000fe400000f1448 */
[----:B-----5:R-:W-:-:S03]  /*c390*/  @!P2 LEA R6, P0, R43, R0, 0x2 ;  /* 0x000000002b06a211 */ /* 0x020fc600078010ff */
[----:B------:R1:W-:Y:S01]  /*c3a0*/  @!P3 ST.E.64 [R8.64], R118 ;  /* 0x000000760800b985 */ /* 0x0003e2000c101b06 */
[----:B------:R-:W-:Y:S02]  /*c3b0*/  @!P2 LEA.HI.X R7, R43, R4, R73, 0x2, P0 ;  /* 0x000000042b07a211 */ /* 0x000fe400000f1449 */
[----:B------:R-:W-:-:S03]  /*c3c0*/  @!P1 LEA R2, P0, R44, R0, 0x2 ;  /* 0x000000002c029211 */ /* 0x000fc600078010ff */
[----:B------:R1:W-:Y:S01]  /*c3d0*/  @!P2 ST.E.64 [R6.64], R122 ;  /* 0x0000007a0600a985 */ /* 0x0003e2000c101b06 */
[----:B------:R-:W-:Y:S02]  /*c3e0*/  @!P1 LEA.HI.X R3, R44, R4, R74, 0x2, P0 ;  /* 0x000000042c039211 */ /* 0x000fe400000f144a */
[----:B------:R-:W-:-:S03]  /*c3f0*/  ISETP.GE.AND P0, PT, R45, c[0x0][0x3c8], PT ;  /* 0x0000f2002d007a0c */ /* 0x000fc60003f06270 */
[----:B------:R1:W-:Y:S10]  /*c400*/  @!P1 ST.E.64 [R2.64], R126 ;  /* 0x0000007e02009985 */ /* 0x0003f4000c101b06 */
[----:B------:R-:W-:Y:S05]  /*c410*/  @P0 BRA `(.L_x_53) ;  /* 0x00000fd000000947 */ /* 0x000fea0003800000 */
[----:B-1----:R-:W-:-:S04]  /*c420*/  LEA R2, P0, R45, R0, 0x2 ;  /* 0x000000002d027211 */ /* 0x002fc800078010ff */
[----:B------:R-:W-:-:S05]  /*c430*/  LEA.HI.X R3, R45, R4, R75, 0x2, P0 ;  /* 0x000000042d037211 */ /* 0x000fca00000f144b */
[----:B------:R1:W-:Y:S01]  /*c440*/  ST.E.64 [R2.64], R78 ;  /* 0x0000004e02007985 */ /* 0x0003e2000c101b06 */
[----:B------:R-:W-:Y:S05]  /*c450*/  BRA `(.L_x_53) ;  /* 0x00000f9000007947 */ /* 0x000fea0003800000 */
.L_x_38:
[----:B------:R-:W2:Y:S04]  /*c460*/  LDL.LU R0, [R1+0x74] ;  /* 0x0000740001007983 */ /* 0x000ea80000300800 */
[----:B------:R-:W3:Y:S04]  /*c470*/  LDL R7, [R1+0x48] ;  /* 0x0000480001077983 */ /* 0x000ee80000100800 */
[----:B-1----:R-:W4:Y:S01]  /*c480*/  LDL R6, [R1+0x64] ;  /* 0x0000640001067983 */ /* 0x002f220000100800 */
[----:B------:R-:W-:Y:S01]  /*c490*/  ISETP.NE.U32.AND P0, PT, RZ, c[0x0][0x508], PT ;  /* 0x00014200ff007a0c */ /* 0x000fe20003f05070 */
[----:B------:R-:W-:Y:S01]  /*c4a0*/  IMAD.MOV.U32 R4, RZ, RZ, 0x4 ;  /* 0x00000004ff047424 */ /* 0x000fe200078e00ff */
[----:B------:R-:W-:Y:S01]  /*c4b0*/  ISETP.NE.U32.AND P2, PT, RZ, c[0x0][0x500], PT ;  /* 0x00014000ff007a0c */ /* 0x000fe20003f45070 */
[----:B------:R-:W-:Y:S01]  /*c4c0*/  IMAD.MOV.U32 R8, RZ, RZ, RZ ;  /* 0x000000ffff087224 */ /* 0x000fe200078e00ff */
[----:B------:R-:W-:Y:S01]  /*c4d0*/  ISETP.NE.AND.EX P1, PT, RZ, c[0x0][0x50c], PT, P0 ;  /* 0x00014300ff007a0c */ /* 0x000fe20003f25300 */
[----:B------:R-:W-:Y:S01]  /*c4e0*/  IMAD.MOV.U32 R19, RZ, RZ, c[0x0][0x388] ;  /* 0x0000e200ff137624 */ /* 0x000fe200078e00ff */
[----:B------:R-:W-:-:S11]  /*c4f0*/  ISETP.NE.AND.EX P2, PT, RZ, c[0x0][0x504], PT, P2 ;  /* 0x00014100ff007a0c */ /* 0x000fd60003f45320 */
[C---:B---3--:R-:W-:Y:S01]  /*c500*/  @P1 LEA R2, P0, R7.reuse, c[0x0][0x508], 0x2 ;  /* 0x0001420007021a11 */ /* 0x048fe200078010ff */
[----:B------:R-:W-:-:S03]  /*c510*/  IMAD.WIDE R4, R7, R4, c[0x0][0x500] ;  /* 0x0001400007047625 */ /* 0x000fc600078e0204 */
[----:B----4-:R-:W-:Y:S02]  /*c520*/  @P1 LEA.HI.X R3, R7, c[0x0][0x50c], R6, 0x2, P0 ;  /* 0x0001430007031a11 */ /* 0x010fe400000f1406 */
[----:B------:R1:W5:Y:S04]  /*c530*/  @P2 LDG.E R8, [R4.64] ;  /* 0x0000000604082981 */ /* 0x000368000c1e1900 */
[----:B------:R1:W5:Y:S01]  /*c540*/  @P1 LDG.E R19, [R2.64] ;  /* 0x0000000602131981 */ /* 0x000362000c1e1900 */
[----:B--2---:R-:W-:-:S04]  /*c550*/  ISETP.NE.AND P0, PT, R0, RZ, PT ;  /* 0x000000ff0000720c */ /* 0x004fc80003f05270 */
[----:B------:R-:W-:Y:S01]  /*c560*/  SEL R18, R0, c[0x0][0x3d4], P0 ;  /* 0x0000f50000127a07 */ /* 0x000fe20000000000 */
[----:B------:R-:W-:Y:S05]  /*c570*/  @P1 BRA `(.L_x_59) ;  /* 0x0000004000001947 */ /* 0x000fea0003800000 */
[----:B------:R-:W-:Y:S05]  /*c580*/  @!P2 BRA `(.L_x_59) ;  /* 0x000000300000a947 */ /* 0x000fea0003800000 */
[----:B------:R2:W3:Y:S04]  /*c590*/  LDG.E R0, [R4.64] ;  /* 0x0000000604007981 */ /* 0x0004e8000c1e1900 */
[----:B-12---:R-:W3:Y:S02]  /*c5a0*/  LDG.E R4, [R4.64+0x4] ;  /* 0x0000040604047981 */ /* 0x006ee4000c1e1900 */
[----:B---3-5:R-:W-:Y:S02]  /*c5b0*/  IADD3 R19, -R0, R4, RZ ;  /* 0x0000000400137210 */ /* 0x028fe40007ffe1ff */
.L_x_59:
[----:B-1----:R-:W1:Y:S01]  /*c5c0*/  S2R R3, SR_TID.X ;  /* 0x0000000000037919 */ /* 0x002e620000002100 */
[----:B------:R-:W-:Y:S01]  /*c5d0*/  BSSY B0, `(.L_x_60) ;  /* 0x0000038000007945 */ /* 0x000fe20003800000 */
[----:B------:R-:W-:Y:S02]  /*c5e0*/  SEL R14, R7, RZ, !P2 ;  /* 0x000000ff070e7207 */ /* 0x000fe40005000000 */
[----:B------:R-:W-:-:S02]  /*c5f0*/  SEL R20, R6, RZ, !P2 ;  /* 0x000000ff06147207 */ /* 0x000fc40005000000 */
[----:B-----5:R-:W-:Y:S02]  /*c600*/  SHF.R.S32.HI R17, RZ, 0x1f, R8 ;  /* 0x0000001fff117819 */ /* 0x020fe40000011408 */
[----:B-1----:R-:W-:-:S13]  /*c610*/  ISETP.GT.AND P0, PT, R3, 0x7f, PT ;  /* 0x0000007f0300780c */ /* 0x002fda0003f04270 */
[----:B------:R-:W-:Y:S05]  /*c620*/  @P0 BRA `(.L_x_61) ;  /* 0x0000032000000947 */ /* 0x000fea0003800000 */
[----:B------:R-:W2:Y:S01]  /*c630*/  LDL R2, [R1+0x54] ;  /* 0x0000540001027983 */ /* 0x000ea20000100800 */
[----:B------:R-:W-:Y:S01]  /*c640*/  IMAD R0, R19, c[0x0][0x4e8], RZ ;  /* 0x00013a0013007a24 */ /* 0x000fe200078e02ff */
[----:B--2---:R-:W-:-:S04]  /*c650*/  LEA R9, R2, R3, 0x7 ;  /* 0x0000000302097211 */ /* 0x004fc800078e38ff */
[----:B------:R-:W-:-:S13]  /*c660*/  ISETP.GE.AND P0, PT, R9, R0, PT ;  /* 0x000000000900720c */ /* 0x000fda0003f06270 */
[----:B------:R-:W-:Y:S05]  /*c670*/  @P0 BRA `(.L_x_61) ;  /* 0x000002d000000947 */ /* 0x000fea0003800000 */
[----:B------:R-:W2:Y:S04]  /*c680*/  LDL R2, [R1+0x60] ;  /* 0x0000600001027983 */ /* 0x000ea80000100800 */
[----:B------:R-:W3:Y:S01]  /*c690*/  LDL.LU R21, [R1+0x98] ;  /* 0x0000980001157983 */ /* 0x000ee20000300800 */
[----:B------:R-:W-:Y:S01]  /*c6a0*/  IMAD.MOV.U32 R0, RZ, RZ, 0x368 ;  /* 0x00000368ff007424 */ /* 0x000fe200078e00ff */
[----:B------:R-:W-:-:S04]  /*c6b0*/  ISETP.GT.AND P2, PT, R18, 0x1, PT ;  /* 0x000000011200780c */ /* 0x000fc80003f44270 */
[----:B------:R-:W-:-:S04]  /*c6c0*/  SEL R0, R0, 0x328, P2 ;  /* 0x0000032800007807 */ /* 0x000fc80001000000 */
[----:B------:R1:W4:Y:S08]  /*c6d0*/  LDC.64 R6, c[0x0][R0+0x170] ;  /* 0x00005c0000067b82 */ /* 0x0003300000000a00 */
[----:B------:R1:W2:Y:S08]  /*c6e0*/  LDC.64 R4, c[0x0][R0+0x168] ;  /* 0x00005a0000047b82 */ /* 0x0002b00000000a00 */
[----:B------:R1:W5:Y:S08]  /*c6f0*/  LDC.64 R12, c[0x0][R0+0x178] ;  /* 0x00005e00000c7b82 */ /* 0x0003700000000a00 */
[----:B------:R1:W2:Y:S02]  /*c700*/  LDC.64 R10, c[0x0][R0+0x160] ;  /* 0x00005800000a7b82 */ /* 0x0002a40000000a00 */
[----:B-1----:R-:W-:-:S02]  /*c710*/  IMAD.MOV.U32 R0, RZ, RZ, c[0x0][0x4e8] ;  /* 0x00013a00ff007624 */ /* 0x002fc400078e00ff */
[----:B----4-:R-:W-:-:S03]  /*c720*/  IMAD R7, R7, R14, RZ ;  /* 0x0000000e07077224 */ /* 0x010fc600078e02ff */
[----:B------:R-:W-:Y:S01]  /*c730*/  ISETP.NE.AND P0, PT, R0, 0x1, PT ;  /* 0x000000010000780c */ /* 0x000fe20003f05270 */
[----:B------:R-:W-:Y:S01]  /*c740*/  IMAD R7, R6, R20, R7 ;  /* 0x0000001406077224 */ /* 0x000fe200078e0207 */
[----:B------:R-:W-:-:S11]  /*c750*/  MOV R0, R9 ;  /* 0x0000000900007202 */ /* 0x000fd60000000f00 */
[----:B------:R-:W-:-:S05]  /*c760*/  @P0 IMAD.HI.U32 R16, R9, c[0x0][0x4ec], RZ ;  /* 0x00013b0009100a27 */ /* 0x000fca00078e00ff */
[----:B------:R-:W-:Y:S01]  /*c770*/  @P0 SHF.R.U32.HI R0, RZ, c[0x0][0x4f0], R16 ;  /* 0x00013c00ff000a19 */ /* 0x000fe20000011610 */
[-C--:B--2---:R-:W-:Y:S02]  /*c780*/  IMAD R15, R5, R2.reuse, RZ ;  /* 0x00000002050f7224 */ /* 0x084fe400078e02ff */
[----:B------:R-:W-:-:S04]  /*c790*/  IMAD.WIDE.U32 R4, R4, R2, RZ ;  /* 0x0000000204047225 */ /* 0x000fc800078e00ff */
[----:B------:R-:W-:Y:S01]  /*c7a0*/  IMAD.WIDE.U32 R2, R6, R14, RZ ;  /* 0x0000000e06027225 */ /* 0x000fe200078e00ff */
[----:B---3--:R-:W-:-:S03]  /*c7b0*/  SEL R6, R21, RZ, P2 ;  /* 0x000000ff15067207 */ /* 0x008fc60001000000 */
[----:B------:R-:W-:Y:S01]  /*c7c0*/  IMAD.IADD R15, R5, 0x1, R15 ;  /* 0x00000001050f7824 */ /* 0x000fe200078e020f */
[----:B------:R-:W-:Y:S01]  /*c7d0*/  IADD3 R16, P1, P0, R2, R4, R8 ;  /* 0x0000000402107210 */ /* 0x000fe2000783e008 */
[----:B------:R-:W-:Y:S01]  /*c7e0*/  IMAD.MOV R2, RZ, RZ, -R0 ;  /* 0x000000ffff027224 */ /* 0x000fe200078e0a00 */
[----:B------:R-:W-:Y:S01]  /*c7f0*/  IADD3 R3, R3, R7, RZ ;  /* 0x0000000703037210 */ /* 0x000fe20007ffe0ff */
[-C--:B-----5:R-:W-:Y:S02]  /*c800*/  IMAD R7, R13, R6.reuse, RZ ;  /* 0x000000060d077224 */ /* 0x0a0fe400078e02ff */
[----:B------:R-:W-:-:S04]  /*c810*/  IMAD.WIDE.U32 R4, R12, R6, RZ ;  /* 0x000000060c047225 */ /* 0x000fc800078e00ff */
[----:B------:R-:W-:Y:S01]  /*c820*/  IMAD R2, R2, c[0x0][0x4e8], R9 ;  /* 0x00013a0002027a24 */ /* 0x000fe200078e0209 */
[----:B------:R-:W-:Y:S02]  /*c830*/  IADD3.X R9, R3, R15, R17, P1, P0 ;  /* 0x0000000f03097210 */ /* 0x000fe40000fe0411 */
[----:B------:R-:W-:Y:S01]  /*c840*/  IADD3 R5, R5, R7, RZ ;  /* 0x0000000705057210 */ /* 0x000fe20007ffe0ff */
[----:B------:R-:W-:Y:S01]  /*c850*/  IMAD.MOV.U32 R7, RZ, RZ, c[0x0][0x4a8] ;  /* 0x00012a00ff077624 */ /* 0x000fe200078e00ff */
[----:B------:R-:W-:Y:S02]  /*c860*/  IADD3 R4, P1, P0, R0, R16, R4 ;  /* 0x0000001000047210 */ /* 0x000fe4000783e004 */
[----:B------:R-:W-:Y:S01]  /*c870*/  SHF.R.S32.HI R3, RZ, 0x1f, R0 ;  /* 0x0000001fff037819 */ /* 0x000fe20000011400 */
[----:B------:R-:W-:Y:S01]  /*c880*/  IMAD R0, R11, R2, RZ ;  /* 0x000000020b007224 */ /* 0x000fe200078e02ff */
[----:B------:R-:W-:Y:S02]  /*c890*/  SHF.R.S32.HI R6, RZ, 0x1f, R2 ;  /* 0x0000001fff067819 */ /* 0x000fe40000011402 */
[----:B------:R-:W-:-:S03]  /*c8a0*/  IADD3.X R5, R3, R9, R5, P1, P0 ;  /* 0x0000000903057210 */ /* 0x000fc60000fe0405 */
[C---:B------:R-:W-:Y:S02]  /*c8b0*/  IMAD R0, R10.reuse, R6, R0 ;  /* 0x000000060a007224 */ /* 0x040fe400078e0200 */
[----:B------:R-:W-:Y:S01]  /*c8c0*/  IMAD.WIDE.U32 R2, R10, R2, R4 ;  /* 0x000000020a027225 */ /* 0x000fe200078e0004 */
[----:B------:R-:W-:Y:S02]  /*c8d0*/  MOV R5, c[0x0][0x4ac] ;  /* 0x00012b0000057a02 */ /* 0x000fe40000000f00 */
[----:B------:R-:W-:Y:S01]  /*c8e0*/  SEL R4, R7, c[0x0][0x450], P2 ;  /* 0x0001140007047a07 */ /* 0x000fe20001000000 */
[----:B------:R-:W-:Y:S01]  /*c8f0*/  IMAD.IADD R0, R3, 0x1, R0 ;  /* 0x0000000103007824 */ /* 0x000fe200078e0200 */
[----:B------:R-:W-:Y:S02]  /*c900*/  SEL R5, R5, c[0x0][0x454], P2 ;  /* 0x0001150005057a07 */ /* 0x000fe40001000000 */
[----:B------:R-:W-:-:S04]  /*c910*/  LEA R4, P0, R2, R4, 0x2 ;  /* 0x0000000402047211 */ /* 0x000fc800078010ff */
[----:B------:R-:W-:Y:S02]  /*c920*/  LEA.HI.X R5, R2, R5, R0, 0x2, P0 ;  /* 0x0000000502057211 */ /* 0x000fe400000f1400 */
[----:B------:R-:W-:-:S05]  /*c930*/  MOV R0, 0xff800000 ;  /* 0xff80000000007802 */ /* 0x000fca0000000f00 */
[----:B------:R1:W-:Y:S02]  /*c940*/  STG.E [R4.64], R0 ;  /* 0x0000000004007986 */ /* 0x0003e4000c101906 */
.L_x_61:
[----:B------:R-:W-:Y:S05]  /*c950*/  BSYNC B0 ;  /* 0x0000000000007941 */ /* 0x000fea0003800000 */
.L_x_60:
[----:B------:R-:W-:-:S13]  /*c960*/  ISETP.GT.AND P0, PT, R18, 0x1, PT ;  /* 0x000000011200780c */ /* 0x000fda0003f04270 */
[----:B------:R-:W-:Y:S05]  /*c970*/  @P0 BRA `(.L_x_53) ;  /* 0x00000a7000000947 */ /* 0x000fea0003800000 */
[----:B-1----:R-:W2:Y:S04]  /*c980*/  LDL.LU R0, [R1+0x54] ;  /* 0x0000540001007983 */ /* 0x002ea80000300800 */
[----:B------:R-:W3:Y:S01]  /*c990*/  LDL.LU R7, [R1+0x60] ;  /* 0x0000600001077983 */ /* 0x000ee20000300800 */
[----:B------:R-:W-:Y:S01]  /*c9a0*/  MOV R2, c[0x0][0x4e8] ;  /* 0x00013a0000027a02 */ /* 0x000fe20000000f00 */
[----:B------:R-:W-:Y:S02]  /*c9b0*/  IMAD R5, R20, c[0x0][0x3f0], RZ ;  /* 0x0000fc0014057a24 */ /* 0x000fe400078e02ff */
[----:B------:R-:W1:Y:S01]  /*c9c0*/  S2R R3, SR_TID.X ;  /* 0x0000000000037919 */ /* 0x000e620000002100 */
[----:B------:R-:W-:Y:S02]  /*c9d0*/  ISETP.NE.AND P0, PT, R2, 0x1, PT ;  /* 0x000000010200780c */ /* 0x000fe40003f05270 */
[----:B-1----:R-:W-:-:S02]  /*c9e0*/  SHF.R.S32.HI R4, RZ, 0x1f, R3 ;  /* 0x0000001fff047819 */ /* 0x002fc40000011403 */
[----:B------:R-:W-:Y:S02]  /*c9f0*/  SHF.R.S32.HI R10, RZ, 0x1f, R3 ;  /* 0x0000001fff0a7819 */ /* 0x000fe40000011403 */
[-C--:B------:R-:W-:Y:S02]  /*ca00*/  LEA.HI R4, R4, R3.reuse, RZ, 0x3 ;  /* 0x0000000304047211 */ /* 0x080fe400078f18ff */
[----:B------:R-:W-:Y:S02]  /*ca10*/  LEA.HI R10, R10, R3, RZ, 0x3 ;  /* 0x000000030a0a7211 */ /* 0x000fe400078f18ff */
[----:B------:R-:W-:Y:S02]  /*ca20*/  LOP3.LUT R4, R4, 0xfffffff8, RZ, 0xc0, !PT ;  /* 0xfffffff804047812 */ /* 0x000fe400078ec0ff */
[----:B------:R-:W-:-:S03]  /*ca30*/  SHF.R.S32.HI R10, RZ, 0x3, R10 ;  /* 0x00000003ff0a7819 */ /* 0x000fc6000001140a */
[----:B------:R-:W-:Y:S02]  /*ca40*/  IMAD.IADD R4, R3, 0x1, -R4 ;  /* 0x0000000103047824 */ /* 0x000fe400078e0a04 */
[----:B------:R-:W-:-:S03]  /*ca50*/  IMAD.WIDE.U32 R2, R8, c[0x0][0x3a0], RZ ;  /* 0x0000e80008027a25 */ /* 0x000fc600078e00ff */
[----:B------:R-:W-:Y:S02]  /*ca60*/  LEA R4, R4, R10, 0x5 ;  /* 0x0000000a04047211 */ /* 0x000fe400078e28ff */
[----:B--2---:R-:W-:Y:S01]  /*ca70*/  MOV R9, R0 ;  /* 0x0000000000097202 */ /* 0x004fe20000000f00 */
[----:B------:R-:W-:-:S03]  /*ca80*/  IMAD R0, R17, c[0x0][0x3a0], RZ ;  /* 0x0000e80011007a24 */ /* 0x000fc600078e02ff */
[C---:B------:R-:W-:Y:S01]  /*ca90*/  LEA R13, R9.reuse, R10, 0x7 ;  /* 0x0000000a090d7211 */ /* 0x040fe200078e38ff */
[----:B------:R-:W-:Y:S02]  /*caa0*/  IMAD R8, R8, c[0x0][0x3a4], R0 ;  /* 0x0000e90008087a24 */ /* 0x000fe400078e0200 */
[----:B------:R-:W-:-:S03]  /*cab0*/  IMAD R4, R9, 0x80, R4 ;  /* 0x0000008009047824 */ /* 0x000fc600078e0204 */
[----:B------:R-:W-:Y:S01]  /*cac0*/  IADD3 R3, R3, R8, RZ ;  /* 0x0000000803037210 */ /* 0x000fe20007ffe0ff */
[----:B------:R-:W-:-:S04]  /*cad0*/  @P0 IMAD.HI.U32 R6, R4, c[0x0][0x4ec], RZ ;  /* 0x00013b0004060a27 */ /* 0x000fc800078e00ff */
[----:B---3--:R-:W-:-:S04]  /*cae0*/  IMAD.WIDE.U32 R2, R7, c[0x0][0x3e8], R2 ;  /* 0x0000fa0007027a25 */ /* 0x008fc800078e0002 */
[----:B------:R-:W-:Y:S01]  /*caf0*/  IMAD.MOV.U32 R0, RZ, RZ, R4 ;  /* 0x000000ffff007224 */ /* 0x000fe200078e0004 */
[----:B------:R-:W-:Y:S01]  /*cb00*/  @P0 SHF.R.U32.HI R0, RZ, c[0x0][0x4f0], R6 ;  /* 0x00013c00ff000a19 */ /* 0x000fe20000011606 */
[----:B------:R-:W-:Y:S02]  /*cb10*/  IMAD R3, R7, c[0x0][0x3ec], R3 ;  /* 0x0000fb0007037a24 */ /* 0x000fe400078e0203 */
[C---:B------:R-:W-:Y:S01]  /*cb20*/  IMAD R7, R14.reuse, c[0x0][0x3f4], R5 ;  /* 0x0000fd000e077a24 */ /* 0x040fe200078e0205 */
[----:B------:R-:W-:Y:S01]  /*cb30*/  SHF.R.S32.HI R6, RZ, 0x1f, R0 ;  /* 0x0000001fff067819 */ /* 0x000fe20000011400 */
[----:B------:R-:W-:Y:S01]  /*cb40*/  IMAD.WIDE.U32 R2, R14, c[0x0][0x3f0], R2 ;  /* 0x0000fc000e027a25 */ /* 0x000fe200078e0002 */
[----:B------:R-:W-:-:S03]  /*cb50*/  IADD3 R5, -R0, RZ, RZ ;  /* 0x000000ff00057210 */ /* 0x000fc60007ffe1ff */
[----:B------:R-:W-:Y:S01]  /*cb60*/  IMAD R6, R6, c[0x0][0x3e0], RZ ;  /* 0x0000f80006067a24 */ /* 0x000fe200078e02ff */
[----:B------:R-:W-:Y:S01]  /*cb70*/  IADD3 R3, R3, R7, RZ ;  /* 0x0000000703037210 */ /* 0x000fe20007ffe0ff */
[----:B------:R-:W-:Y:S02]  /*cb80*/  IMAD R4, R5, c[0x0][0x4e8], R4 ;  /* 0x00013a0005047a24 */ /* 0x000fe400078e0204 */
[C---:B------:R-:W-:Y:S02]  /*cb90*/  IMAD R6, R0.reuse, c[0x0][0x3e4], R6 ;  /* 0x0000f90000067a24 */ /* 0x040fe400078e0206 */
[----:B------:R-:W-:Y:S01]  /*cba0*/  IMAD.WIDE.U32 R2, R0, c[0x0][0x3e0], R2 ;  /* 0x0000f80000027a25 */ /* 0x000fe200078e0002 */
[----:B------:R-:W-:-:S03]  /*cbb0*/  SHF.R.S32.HI R0, RZ, 0x1f, R4 ;  /* 0x0000001fff007819 */ /* 0x000fc60000011404 */
[----:B------:R-:W-:Y:S02]  /*cbc0*/  IMAD.IADD R3, R3, 0x1, R6 ;  /* 0x0000000103037824 */ /* 0x000fe400078e0206 */
[----:B------:R-:W-:Y:S02]  /*cbd0*/  IMAD R0, R0, c[0x0][0x3d8], RZ ;  /* 0x0000f60000007a24 */ /* 0x000fe400078e02ff */
[----:B------:R-:W-:-:S04]  /*cbe0*/  IMAD.WIDE.U32 R2, R4, c[0x0][0x3d8], R2 ;  /* 0x0000f60004027a25 */ /* 0x000fc800078e0002 */
[----:B------:R-:W-:Y:S01]  /*cbf0*/  IMAD R4, R4, c[0x0][0x3dc], R0 ;  /* 0x0000f70004047a24 */ /* 0x000fe200078e0200 */
[----:B------:R-:W-:-:S04]  /*cc00*/  LEA R14, P0, R2, c[0x0][0x380], 0x1 ;  /* 0x0000e000020e7a11 */ /* 0x000fc800078008ff */
[----:B------:R-:W-:-:S04]  /*cc10*/  IADD3 R4, R3, R4, RZ ;  /* 0x0000000403047210 */ /* 0x000fc80007ffe0ff */
[----:B------:R-:W-:Y:S01]  /*cc20*/  LEA.HI.X R11, R2, c[0x0][0x384], R4, 0x1, P0 ;  /* 0x0000e100020b7a11 */ /* 0x000fe200000f0c04 */
[----:B------:R-:W-:Y:S05]  /*cc30*/  BRA.DIV ~URZ, `(.L_x_62) ;  /* 0x00001e127f007947 */ /* 0x000fea000b800000 */
[----:B------:R1:W2:Y:S02]  /*cc40*/  SHFL.IDX PT, R10, R11, RZ, 0x181f ;  /* 0x00181fff0b0a7589 */ /* 0x0002a400000e0000 */
.L_x_107:
[----:B------:R-:W-:Y:S05]  /*cc50*/  BRA.DIV ~URZ, `(.L_x_63) ;  /* 0x00001e627f007947 */ /* 0x000fea000b800000 */
[----:B------:R3:W4:Y:S02]  /*cc60*/  SHFL.IDX PT, R0, R14, RZ, 0x181f ;  /* 0x00181fff0e007589 */ /* 0x00072400000e0000 */
.L_x_108:
[----:B------:R-:W-:Y:S01]  /*cc70*/  IMAD R12, R19, c[0x0][0x4e8], RZ ;  /* 0x00013a00130c7a24 */ /* 0x000fe200078e02ff */
[----:B------:R-:W-:Y:S04]  /*cc80*/  BSSY B0, `(.L_x_64) ;  /* 0x000001a000007945 */ /* 0x000fe80003800000 */
[----:B------:R-:W-:-:S13]  /*cc90*/  ISETP.GE.AND P0, PT, R13, R12, PT ;  /* 0x0000000c0d00720c */ /* 0x000fda0003f06270 */
[----:B------:R-:W-:Y:S05]  /*cca0*/  @P0 BRA `(.L_x_65) ;  /* 0x0000017000000947 */ /* 0x000fea0003800000 */
[----:B------:R-:W5:Y:S04]  /*ccb0*/  LDL.64 R2, [R1+0x30] ;  /* 0x0000300001027983 */ /* 0x000f680000100a00 */
        /* <DEDUP_REMOVED lines=10> */
[-C--:B------:R-:W-:Y:S02]  /*cd60*/  @!P3 LEA R8, P4, R2, R0.reuse, 0x1 ;  /* 0x000000000208b211 */ /* 0x080fe400078808ff */
[----:B------:R-:W-:Y:S02]  /*cd70*/  @!P2 LEA R6, P6, R20, R0, 0x1 ;  /* 0x000000001406a211 */ /* 0x000fe400078c08ff */
[----:B------:R-:W-:Y:S02]  /*cd80*/  @!P3 LEA.HI.X R9, R2, R10, R3, 0x1, P4 ;  /* 0x0000000a0209b211 */ /* 0x000fe400020f0c03 */
[----:B------:R-:W-:Y:S02]  /*cd90*/  @!P1 LEA R4, P5, R17, R0, 0x1 ;  /* 0x0000000011049211 */ /* 0x000fe400078a08ff */
[----:B------:R-:W-:Y:S02]  /*cda0*/  @!P2 LEA.HI.X R7, R20, R10, R21, 0x1, P6 ;  /* 0x0000000a1407a211 */ /* 0x000fe400030f0c15 */
[----:B------:R-:W-:-:S02]  /*cdb0*/  @!P0 LEA R2, P4, R15, R0, 0x1 ;  /* 0x000000000f028211 */ /* 0x000fc400078808ff */
[-C--:B------:R-:W-:Y:S02]  /*cdc0*/  @!P1 LEA.HI.X R5, R17, R10.reuse, R18, 0x1, P5 ;  /* 0x0000000a11059211 */ /* 0x080fe400028f0c12 */
[----:B------:R-:W-:Y:S01]  /*cdd0*/  @!P0 LEA.HI.X R3, R15, R10, R16, 0x1, P4 ;  /* 0x0000000a0f038211 */ /* 0x000fe200020f0c10 */
[----:B------:R2:W-:Y:S04]  /*cde0*/  @!P3 ST.E.128 [R8.64], RZ ;  /* 0x000000ff0800b985 */ /* 0x0005e8000c101d06 */
[----:B------:R2:W-:Y:S04]  /*cdf0*/  @!P2 ST.E.128 [R6.64], RZ ;  /* 0x000000ff0600a985 */ /* 0x0005e8000c101d06 */
[----:B------:R2:W-:Y:S04]  /*ce00*/  @!P1 ST.E.128 [R4.64], RZ ;  /* 0x000000ff04009985 */ /* 0x0005e8000c101d06 */
[----:B------:R2:W-:Y:S02]  /*ce10*/  @!P0 ST.E.128 [R2.64], RZ ;  /* 0x000000ff02008985 */ /* 0x0005e4000c101d06 */
.L_x_65:
[----:B------:R-:W-:Y:S05]  /*ce20*/  BSYNC B0 ;  /* 0x0000000000007941 */ /* 0x000fea0003800000 */
.L_x_64:
[----:B------:R-:W-:Y:S05]  /*ce30*/  BRA.DIV ~URZ, `(.L_x_66) ;  /* 0x00001ce27f007947 */ /* 0x000fea000b800000 */
[----:B--2---:R2:W1:Y:S04]  /*ce40*/  SHFL.IDX PT, R10, R11, 0x1, 0x181f ;  /* 0x00381f000b0a7f89 */ /* 0x00446800000e0000 */
[----:B----4-:R2:W4:Y:S02]  /*ce50*/  SHFL.IDX PT, R0, R14, 0x1, 0x181f ;  /* 0x00381f000e007f89 */ /* 0x01052400000e0000 */
.L_x_109:
[----:B------:R-:W-:Y:S01]  /*ce60*/  IADD3 R2, R13, 0x20, RZ ;  /* 0x000000200d027810 */ /* 0x000fe20007ffe0ff */
[----:B------:R-:W-:Y:S03]  /*ce70*/  BSSY B0, `(.L_x_67) ;  /* 0x000001a000007945 */ /* 0x000fe60003800000 */
[----:B------:R-:W-:-:S13]  /*ce80*/  ISETP.GE.AND P0, PT, R2, R12, PT ;  /* 0x0000000c0200720c */ /* 0x000fda0003f06270 */
[----:B------:R-:W-:Y:S05]  /*ce90*/  @P0 BRA `(.L_x_68) ;  /* 0x0000017000000947 */ /* 0x000fea0003800000 */
[----:B------:R-:W5:Y:S04]  /*cea0*/  LDL.64 R22, [R1+0x30] ;  /* 0x0000300001167983 */ /* 0x000f680000100a00 */
[----:B--2---:R-:W2:Y:S04]  /*ceb0*/  LDL R19, [R1+0x38] ;  /* 0x0000380001137983 */ /* 0x004ea80000100800 */
[----:B---3--:R-:W3:Y:S04]  /*cec0*/  LDL R17, [R1+0x3c] ;  /* 0x00003c0001117983 */ /* 0x008ee80000100800 */
[----:B----4-:R-:W4:Y:S04]  /*ced0*/  LDL R15, [R1+0x40] ;  /* 0x00004000010f7983 */ /* 0x010f280000100800 */
[----:B------:R-:W4:Y:S04]  /*cee0*/  LDL R20, [R1+0x70] ;  /* 0x0000700001147983 */ /* 0x000f280000100800 */
[----:B------:R-:W4:Y:S04]  /*cef0*/  LDL R18, [R1+0x6c] ;  /* 0x00006c0001127983 */ /* 0x000f280000100800 */
[----:B------:R-:W4:Y:S01]  /*cf00*/  LDL R16, [R1+0x68] ;  /* 0x0000680001107983 */ /* 0x000f220000100800 */
[----:B-----5:R-:W-:-:S02]  /*cf10*/  ISETP.GE.AND P3, PT, R22, c[0x0][0x3c8], PT ;  /* 0x0000f20016007a0c */ /* 0x020fc40003f66270 */
[----:B--2---:R-:W-:Y:S02]  /*cf20*/  ISETP.GE.AND P2, PT, R19, c[0x0][0x3c8], PT ;  /* 0x0000f20013007a0c */ /* 0x004fe40003f46270 */
[----:B---3--:R-:W-:Y:S02]  /*cf30*/  ISETP.GE.AND P1, PT, R17, c[0x0][0x3c8], PT ;  /* 0x0000f20011007a0c */ /* 0x008fe40003f26270 */
[----:B----4-:R-:W-:-:S07]  /*cf40*/  ISETP.GE.AND P0, PT, R15, c[0x0][0x3c8], PT ;  /* 0x0000f2000f007a0c */ /* 0x010fce0003f06270 */
[CC--:B------:R-:W-:Y:S02]  /*cf50*/  @!P3 LEA R8, P4, R22.reuse, R0.reuse, 0x1 ;  /* 0x000000001608b211 */ /* 0x0c0fe400078808ff */
[----:B------:R-:W-:Y:S02]  /*cf60*/  @!P2 LEA R6, P6, R19, R0, 0x1 ;  /* 0x000000001306a211 */ /* 0x000fe400078c08ff */
[----:B-1----:R-:W-:Y:S02]  /*cf70*/  @!P3 LEA.HI.X R9, R22, R10, R23, 0x1, P4 ;  /* 0x0000000a1609b211 */ /* 0x002fe400020f0c17 */
        /* <DEDUP_REMOVED lines=9> */
.L_x_68:
[----:B------:R-:W-:Y:S05]  /*d010*/  BSYNC B0 ;  /* 0x0000000000007941 */ /* 0x000fea0003800000 */
.L_x_67:
[----:B------:R-:W-:Y:S05]  /*d020*/  BRA.DIV ~URZ, `(.L_x_69) ;  /* 0x00001bb27f007947 */ /* 0x000fea000b800000 */
[----:B-1----:R1:W2:Y:S02]  /*d030*/  SHFL.IDX PT, R10, R11, 0x2, 0x181f ;  /* 0x00581f000b0a7f89 */ /* 0x0022a400000e0000 */
.L_x_110:
[----:B------:R-:W-:Y:S05]  /*d040*/  BRA.DIV ~URZ, `(.L_x_70) ;  /* 0x00001c027f007947 */ /* 0x000fea000b800000 */
[----:B----4-:R4:W1:Y:S02]  /*d050*/  SHFL.IDX PT, R0, R14, 0x2, 0x181f ;  /* 0x00581f000e007f89 */ /* 0x01086400000e0000 */
.L_x_111:
[----:B------:R-:W-:Y:S01]  /*d060*/  IADD3 R2, R13, 0x40, RZ ;  /* 0x000000400d027810 */ /* 0x000fe20007ffe0ff */
[----:B------:R-:W-:Y:S03]  /*d070*/  BSSY B0, `(.L_x_71) ;  /* 0x000001a000007945 */ /* 0x000fe60003800000 */
        /* <DEDUP_REMOVED lines=13> */
[CC--:B-1----:R-:W-:Y:S02]  /*d150*/  @!P3 LEA R8, P4, R22.reuse, R0.reuse, 0x1 ;  /* 0x000000001608b211 */ /* 0x0c2fe400078808ff */
        /* <DEDUP_REMOVED lines=11> */
.L_x_72:
[----:B------:R-:W-:Y:S05]  /*d210*/  BSYNC B0 ;  /* 0x0000000000007941 */ /* 0x000fea0003800000 */
.L_x_71:
[----:B------:R-:W-:Y:S05]  /*d220*/  BRA.DIV ~URZ, `(.L_x_73) ;  /* 0x00001a827f007947 */ /* 0x000fea000b800000 */
[----:B--2---:R2:W3:Y:S04]  /*d230*/  SHFL.IDX PT, R10, R11, 0x3, 0x181f ;  /* 0x00781f000b0a7f89 */ /* 0x0044e800000e0000 */
[----:B-1----:R2:W1:Y:S02]  /*d240*/  SHFL.IDX PT, R0, R14, 0x3, 0x181f ;  /* 0x00781f000e007f89 */ /* 0x00246400000e0000 */
.L_x_112:
[----:B------:R-:W-:-:S04]  /*d250*/  IADD3 R2, R13, 0x60, RZ ;  /* 0x000000600d027810 */ /* 0x000fc80007ffe0ff */
        /* <DEDUP_REMOVED lines=25> */
.L_x_53:
[----:B------:R-:W-:Y:S05]  /*d3f0*/  BSYNC B1 ;  /* 0x0000000000017941 */ /* 0x000fea0003800000 */
.L_x_37:
[----:B-1--4-:R-:W4:Y:S02]  /*d400*/  LDL R0, [R1+0x9c] ;  /* 0x00009c0001007983 */ /* 0x012f240000100800 */
[----:B----4-:R-:W-:-:S13]  /*d410*/  ISETP.NE.AND P0, PT, R0, RZ, PT ;  /* 0x000000ff0000720c */ /* 0x010fda0003f05270 */
[----:B------:R-:W-:Y:S01]  /*d420*/  @P0 WARPSYNC 0xffffffff ;  /* 0xffffffff00000948 */ /* 0x000fe20003800000 */
[----:B------:R-:W-:Y:S06]  /*d430*/  @P0 BAR.SYNC.DEFER_BLOCKING 0x5, 0x100 ;  /* 0x0144000000000b1d */ /* 0x000fec0000010000 */
[----:B------:R-:W1:Y:S04]  /*d440*/  @P0 LDS.128 R4, [0x1a080] ;  /* 0x01a08000ff040984 */ /* 0x000e680000000c00 */
[----:B-1----:R1:W-:Y:S04]  /*d450*/  @P0 STL.64 [R1+0x50], R4 ;  /* 0x0000500401000387 */ /* 0x0023e80000100a00 */
[----:B------:R1:W-:Y:S04]  /*d460*/  @P0 STL.64 [R1+0x58], R6 ;  /* 0x0000580601000387 */ /* 0x0003e80000100a00 */
[----:B------:R-:W-:Y:S06]  /*d470*/  @P0 BAR.ARV 0x4, 0x100 ;  /* 0x0104000000000b1d */ /* 0x000fec0000002000 */
[----:B------:R-:W-:Y:S05]  /*d480*/  @P0 BRA `(.L_x_74) ;  /* 0x00000b9000000947 */ /* 0x000fea0003800000 */
[----:B------:R-:W4:Y:S01]  /*d490*/  S2R R0, SR_TID.X ;  /* 0x0000000000007919 */ /* 0x000f220000002100 */
[----:B-1----:R-:W-:Y:S01]  /*d4a0*/  IMAD.MOV.U32 R7, RZ, RZ, RZ ;  /* 0x000000ffff077224 */ /* 0x002fe200078e00ff */
[----:B----4-:R-:W-:-:S04]  /*d4b0*/  LOP3.LUT R13, R0, 0x1f, RZ, 0xc0, !PT ;  /* 0x0000001f000d7812 */ /* 0x010fc800078ec0ff */
[----:B------:R-:W-:Y:S01]  /*d4c0*/  ISETP.NE.AND P6, PT, R13, 0x1f, PT ;  /* 0x0000001f0d00780c */ /* 0x000fe20003fc5270 */
[----:B------:R-:W-:Y:S10]  /*d4d0*/  BRA.DIV ~URZ, `(.L_x_75) ;  /* 0x000018927f007947 */ /* 0x000ff4000b800000 */
[----:B------:R1:W4:Y:S02]  /*d4e0*/  SHFL.IDX PT, R9, R131, RZ, 0x1f ;  /* 0x00001fff83097589 */ /* 0x00032400000e0000 */
.L_x_113:
[----:B------:R-:W-:Y:S05]  /*d4f0*/  BRA.DIV ~URZ, `(.L_x_76) ;  /* 0x000018e27f007947 */ /* 0x000fea000b800000 */
[----:B--2---:R2:W1:Y:S02]  /*d500*/  SHFL.IDX PT, R8, R131, 0x1, 0x1f ;  /* 0x00201f0083087f89 */ /* 0x00446400000e0000 */
.L_x_114:
[----:B------:R-:W5:Y:S01]  /*d510*/  LDL R0, [R1+0x5c] ;  /* 0x00005c0001007983 */ /* 0x000f620000100800 */
[----:B------:R-:W-:Y:S02]  /*d520*/  IMAD.MOV.U32 R6, RZ, RZ, RZ ;  /* 0x000000ffff067224 */ /* 0x000fe400078e00ff */
[----:B-----5:R-:W-:-:S05]  /*d530*/  IMAD.IADD R0, R0, 0x1, R13 ;  /* 0x0000000100007824 */ /* 0x020fca00078e020d */
[----:B------:R-:W-:-:S13]  /*d540*/  ISETP.GE.OR P0, PT, R0, c[0x0][0x53c], !P6 ;  /* 0x00014f0000007a0c */ /* 0x000fda0007706670 */
[----:B------:R-:W-:Y:S01]  /*d550*/  @!P0 IMAD.MOV.U32 R2, RZ, RZ, 0x4 ;  /* 0x00000004ff028424 */ /* 0x000fe200078e00ff */
[----:B------:R-:W-:-:S03]  /*d560*/  @!P0 MOV R3, 0x4 ;  /* 0x0000000400038802 */ /* 0x000fc60000000f00 */
[----:B------:R-:W-:-:S04]  /*d570*/  @!P0 IMAD.WIDE R4, R0, R2, c[0x0][0x580] ;  /* 0x0001600000048625 */ /* 0x000fc800078e0202 */
[----:B------:R-:W-:Y:S01]  /*d580*/  @!P0 IMAD.WIDE R2, R0, R3, c[0x0][0x578] ;  /* 0x00015e0000028625 */ /* 0x000fe200078e0203 */
[----:B------:R-:W5:Y:S04]  /*d590*/  @!P0 LDG.E R6, [R4.64] ;  /* 0x0000000604068981 */ /* 0x000f68000c1e1900 */
[----:B------:R-:W5:Y:S01]  /*d5a0*/  @!P0 LDG.E R7, [R2.64] ;  /* 0x0000000602078981 */ /* 0x000f62000c1e1900 */
[C---:B------:R-:W-:Y:S02]  /*d5b0*/  ISETP.GE.U32.AND P4, PT, R13.reuse, 0x10, PT ;  /* 0x000000100d00780c */ /* 0x040fe40003f86070 */
[C---:B------:R-:W-:Y:S02]  /*d5c0*/  ISETP.GE.U32.AND P3, PT, R13.reuse, 0x8, PT ;  /* 0x000000080d00780c */ /* 0x040fe40003f66070 */
[----:B------:R-:W-:-:S02]  /*d5d0*/  ISETP.GE.U32.AND P2, PT, R13, 0x4, PT ;  /* 0x000000040d00780c */ /* 0x000fc40003f46070 */
[C---:B------:R-:W-:Y:S02]  /*d5e0*/  ISETP.GE.U32.AND P1, PT, R13.reuse, 0x2, PT ;  /* 0x000000020d00780c */ /* 0x040fe40003f26070 */
[----:B------:R-:W-:Y:S02]  /*d5f0*/  ISETP.NE.AND P5, PT, R13, RZ, PT ;  /* 0x000000ff0d00720c */ /* 0x000fe40003fa5270 */
[----:B------:R-:W-:Y:S01]  /*d600*/  MOV R11, RZ ;  /* 0x000000ff000b7202 */ /* 0x000fe20000000f00 */
[----:B-----5:R-:W-:Y:S01]  /*d610*/  IMAD R0, R7, R6, RZ ;  /* 0x0000000607007224 */ /* 0x020fe200078e02ff */
[----:B------:R-:W-:Y:S07]  /*d620*/  BRA.DIV ~URZ, `(.L_x_77) ;  /* 0x000018227f007947 */ /* 0x000fee000b800000 */
[----:B------:R2:W4:Y:S02]  /*d630*/  SHFL.UP PT, R4, R0, 0x1, RZ ;  /* 0x0420000000047989 */ /* 0x00052400000e00ff */
.L_x_115:
[----:B----4-:R-:W-:-:S04]  /*d640*/  SEL R4, R4, RZ, P5 ;  /* 0x000000ff04047207 */ /* 0x010fc80002800000 */
[----:B--2---:R-:W-:Y:S01]  /*d650*/  IADD3 R0, R0, R4, RZ ;  /* 0x0000000400007210 */ /* 0x004fe20007ffe0ff */
[----:B------:R-:W-:Y:S05]  /*d660*/  BRA.DIV ~URZ, `(.L_x_78) ;  /* 0x000018227f007947 */ /* 0x000fea000b800000 */
        /* <DEDUP_REMOVED lines=12> */
[----:B------:R2:W4:Y:S02]  /*d730*/  SHFL.IDX PT, R0, R4, 0x1f, 0x1f ;  /* 0x03e01f0004007f89 */ /* 0x00052400000e0000 */
.L_x_116:
[----:B----4-:R-:W-:Y:S01]  /*d740*/  IMAD R0, R0, c[0x0][0x538], RZ ;  /* 0x00014e0000007a24 */ /* 0x010fe200078e02ff */
[----:B------:R-:W-:Y:S04]  /*d750*/  BSSY B1, `(.L_x_79) ;  /* 0x0000083000017945 */ /* 0x000fe80003800000 */
[----:B-1----:R-:W-:-:S04]  /*d760*/  IADD3 R8, R0, R8, RZ ;  /* 0x0000000800087210 */ /* 0x002fc80007ffe0ff */
[----:B------:R-:W-:-:S13]  /*d770*/  ISETP.GT.AND P0, PT, R8, R9, PT ;  /* 0x000000090800720c */ /* 0x000fda0003f04270 */
[----:B------:R-:W-:Y:S05]  /*d780*/  @P0 BRA `(.L_x_80) ;  /* 0x0000025000000947 */ /* 0x000fea0003800000 */
.L_x_84:
[----:B------:R-:W4:Y:S02]  /*d790*/  LDL.LU R0, [R1+0x5c] ;  /* 0x00005c0001007983 */ /* 0x000f240000300800 */
[----:B----4-:R-:W-:-:S04]  /*d7a0*/  IADD3 R0, R0, 0x1f, RZ ;  /* 0x0000001f00007810 */ /* 0x010fc80007ffe0ff */
[----:B------:R-:W-:-:S13]  /*d7b0*/  ISETP.GE.AND P0, PT, R0, c[0x0][0x53c], PT ;  /* 0x00014f0000007a0c */ /* 0x000fda0003f06270 */
[----:B------:R-:W-:Y:S05]  /*d7c0*/  @P0 BRA `(.L_x_81) ;  /* 0x0000076000000947 */ /* 0x000fea0003800000 */
[----:B------:R1:W-:Y:S01]  /*d7d0*/  STL [R1+0x5c], R0 ;  /* 0x00005c0001007387 */ /* 0x0003e20000100800 */
[----:B------:R-:W-:Y:S01]  /*d7e0*/  CS2R R6, SRZ ;  /* 0x0000000000067805 */ /* 0x000fe2000001ff00 */
[----:B-1----:R-:W-:-:S04]  /*d7f0*/  IADD3 R0, R0, R13, RZ ;  /* 0x0000000d00007210 */ /* 0x002fc80007ffe0ff */
[----:B------:R-:W-:-:S13]  /*d800*/  ISETP.GE.OR P0, PT, R0, c[0x0][0x53c], !P6 ;  /* 0x00014f0000007a0c */ /* 0x000fda0007706670 */
[----:B------:R-:W-:Y:S02]  /*d810*/  @!P0 MOV R2, 0x4 ;  /* 0x0000000400028802 */ /* 0x000fe40000000f00 */
[----:B------:R-:W-:-:S03]  /*d820*/  @!P0 MOV R3, 0x4 ;  /* 0x0000000400038802 */ /* 0x000fc60000000f00 */
[----:B--2---:R-:W-:-:S04]  /*d830*/  @!P0 IMAD.WIDE R4, R0, R2, c[0x0][0x580] ;  /* 0x0001600000048625 */ /* 0x004fc800078e0202 */
[----:B------:R-:W-:Y:S01]  /*d840*/  @!P0 IMAD.WIDE R2, R0, R3, c[0x0][0x578] ;  /* 0x00015e0000028625 */ /* 0x000fe200078e0203 */
[----:B------:R-:W2:Y:S04]  /*d850*/  @!P0 LDG.E R6, [R4.64] ;  /* 0x0000000604068981 */ /* 0x000ea8000c1e1900 */
[----:B------:R-:W2:Y:S02]  /*d860*/  @!P0 LDG.E R7, [R2.64] ;  /* 0x0000000602078981 */ /* 0x000ea4000c1e1900 */
[----:B--2---:R-:W-:Y:S01]  /*d870*/  IMAD R0, R7, R6, RZ ;  /* 0x0000000607007224 */ /* 0x004fe200078e02ff */
[----:B------:R-:W-:Y:S05]  /*d880*/  BRA.DIV ~URZ, `(.L_x_82) ;  /* 0x000017a27f007947 */ /* 0x000fea000b800000 */
[----:B------:R1:W2:Y:S02]  /*d890*/  SHFL.UP PT, R2, R0, 0x1, RZ ;  /* 0x0420000000027989 */ /* 0x0002a400000e00ff */
.L_x_117:
        /* <DEDUP_REMOVED lines=16> */
.L_x_118:
[----:B--2---:R-:W-:-:S05]  /*d9a0*/  IMAD R0, R0, c[0x0][0x538], RZ ;  /* 0x00014e0000007a24 */ /* 0x004fca00078e02ff */
[----:B------:R-:W-:-:S04]  /*d9b0*/  IADD3 R8, R0, R8, RZ ;  /* 0x0000000800087210 */ /* 0x000fc80007ffe0ff */
[----:B------:R-:W-:-:S13]  /*d9c0*/  ISETP.GT.AND P0, PT, R8, R9, PT ;  /* 0x000000090800720c */ /* 0x000fda0003f04270 */
[----:B-1-3--:R-:W-:Y:S05]  /*d9d0*/  @!P0 BRA `(.L_x_84) ;  /* 0xfffffdb000008947 */ /* 0x00afea000383ffff */
.L_x_80:
[----:B---3--:R-:W-:-:S05]  /*d9e0*/  IADD3 R10, -R0, R8, RZ ;  /* 0x00000008000a7210 */ /* 0x008fca0007ffe1ff */
[----:B------:R-:W-:-:S05]  /*d9f0*/  IMAD R0, R4, c[0x0][0x538], R10 ;  /* 0x00014e0004007a24 */ /* 0x000fca00078e020a */
[----:B------:R-:W-:Y:S01]  /*da00*/  ISETP.GT.AND P0, PT, R0, R9, PT ;  /* 0x000000090000720c */ /* 0x000fe20003f04270 */
[----:B------:R-:W-:-:S12]  /*da10*/  BRA.DIV ~URZ, `(.L_x_85) ;  /* 0x000018027f007947 */ /* 0x000fd8000b800000 */
[----:B------:R-:W-:-:S04]  /*da20*/  VOTE.ANY R8, PT, !P0 ;  /* 0x0000000000087806 */ /* 0x000fc800040e0100 */
.L_x_119:
[----:B------:R1:W3:Y:S01]  /*da30*/  POPC R12, R8 ;  /* 0x00000008000c7309 */ /* 0x0002e20000000000 */
[----:B------:R-:W-:Y:S05]  /*da40*/  BRA.DIV ~URZ, `(.L_x_86) ;  /* 0x000018227f007947 */ /* 0x000fea000b800000 */
[----:B---3--:R3:W4:Y:S04]  /*da50*/  SHFL.IDX PT, R6, R6, R12, 0x1f ;  /* 0x00001f0c06067589 */ /* 0x00872800000e0000 */
[----:B------:R3:W1:Y:S02]  /*da60*/  SHFL.IDX PT, R7, R7, R12, 0x1f ;  /* 0x00001f0c07077589 */ /* 0x00066400000e0000 */
.L_x_120:
[----:B------:R-:W-:Y:S01]  /*da70*/  ISETP.NE.AND P0, PT, R8, RZ, PT ;  /* 0x000000ff0800720c */ /* 0x000fe20003f05270 */
[----:B------:R-:W-:-:S12]  /*da80*/  BSSY B0, `(.L_x_87) ;  /* 0x0000005000007945 */ /* 0x000fd80003800000 */
[----:B------:R-:W-:Y:S05]  /*da90*/  @!P0 BRA `(.L_x_88) ;  /* 0x0000003000008947 */ /* 0x000fea0003800000 */
[----:B------:R-:W-:Y:S01]  /*daa0*/  IADD3 R3, R12, -0x1, RZ ;  /* 0xffffffff0c037810 */ /* 0x000fe20007ffe0ff */
[----:B------:R-:W-:Y:S05]  /*dab0*/  BRA.DIV ~URZ, `(.L_x_89) ;  /* 0x000018827f007947 */ /* 0x000fea000b800000 */
[----:B------:R2:W3:Y:S02]  /*dac0*/  SHFL.IDX PT, R11, R4, R3, 0x1f ;  /* 0x00001f03040b7589 */ /* 0x0004e400000e0000 */
.L_x_88:
[----:B------:R-:W-:Y:S05]  /*dad0*/  BSYNC B0 ;  /* 0x0000000000007941 */ /* 0x000fea0003800000 */
.L_x_87:
[----:B---3--:R-:W-:Y:S01]  /*dae0*/  IMAD R5, R11, c[0x0][0x538], R10 ;  /* 0x00014e000b057a24 */ /* 0x008fe200078e020a */
[----:B--2-4-:R-:W-:Y:S02]  /*daf0*/  IABS R4, R6 ;  /* 0x0000000600047213 */ /* 0x014fe40000000000 */
[----:B-1----:R-:W-:Y:S01]  /*db00*/  IABS R0, R7 ;  /* 0x0000000700007213 */ /* 0x002fe20000000000 */
[----:B------:R-:W-:Y:S01]  /*db10*/  IMAD.IADD R10, R9, 0x1, -R5 ;  /* 0x00000001090a7824 */ /* 0x000fe200078e0a05 */
[----:B------:R1:W-:Y:S01]  /*db20*/  STL [R1+0x50], R5 ;  /* 0x0000500501007387 */ /* 0x0003e20000100800 */
[----:B------:R-:W2:Y:S03]  /*db30*/  I2F.RP R2, R4 ;  /* 0x0000000400027306 */ /* 0x000ea60000209400 */
[----:B------:R-:W3:Y:S05]  /*db40*/  LDL.LU R14, [R1+0x5c] ;  /* 0x00005c00010e7983 */ /* 0x000eea0000300800 */
[----:B--2---:R-:W2:Y:S02]  /*db50*/  MUFU.RCP R2, R2 ;  /* 0x0000000200027308 */ /* 0x004ea40000001000 */
[----:B--2---:R-:W-:-:S06]  /*db60*/  IADD3 R2, R2, 0xffffffe, RZ ;  /* 0x0ffffffe02027810 */ /* 0x004fcc0007ffe0ff */
[----:B------:R-:W2:Y:S01]  /*db70*/  F2I.FTZ.U32.TRUNC.NTZ R3, R2 ;  /* 0x0000000200037305 */ /* 0x000ea2000021f000 */
[----:B-1----:R-:W-:Y:S01]  /*db80*/  IMAD.MOV.U32 R5, RZ, RZ, R0 ;  /* 0x000000ffff057224 */ /* 0x002fe200078e0000 */
[----:B------:R-:W-:Y:S02]  /*db90*/  IABS R0, R6 ;  /* 0x0000000600007213 */ /* 0x000fe40000000000 */
[----:B------:R-:W-:-:S04]  /*dba0*/  IABS R9, R10 ;  /* 0x0000000a00097213 */ /* 0x000fc80000000000 */
[----:B------:R-:W1:Y:S01]  /*dbb0*/  I2F.RP R11, R5 ;  /* 0x00000005000b7306 */ /* 0x000e620000209400 */
[----:B--2---:R-:W-:-:S04]  /*dbc0*/  IMAD.MOV R2, RZ, RZ, -R3 ;  /* 0x000000ffff027224 */ /* 0x004fc800078e0a03 */
[----:B------:R-:W-:Y:S01]  /*dbd0*/  IMAD R8, R2, R4, RZ ;  /* 0x0000000402087224 */ /* 0x000fe200078e02ff */
[----:B------:R-:W-:Y:S01]  /*dbe0*/  MOV R2, RZ ;  /* 0x000000ff00027202 */ /* 0x000fe20000000f00 */
[----:B------:R-:W-:-:S04]  /*dbf0*/  IMAD.MOV R0, RZ, RZ, -R0 ;  /* 0x000000ffff007224 */ /* 0x000fc800078e0a00 */
[----:B------:R-:W-:-:S04]  /*dc00*/  IMAD.HI.U32 R8, R3, R8, R2 ;  /* 0x0000000803087227 */ /* 0x000fc800078e0002 */
[----:B------:R-:W-:Y:S02]  /*dc10*/  IMAD.MOV.U32 R2, RZ, RZ, R9 ;  /* 0x000000ffff027224 */ /* 0x000fe400078e0009 */
[----:B------:R-:W-:Y:S02]  /*dc20*/  IMAD.MOV.U32 R3, RZ, RZ, R0 ;  /* 0x000000ffff037224 */ /* 0x000fe400078e0000 */
[----:B------:R-:W-:-:S04]  /*dc30*/  IMAD.HI.U32 R0, R8, R2, RZ ;  /* 0x0000000208007227 */ /* 0x000fc800078e00ff */
[----:B------:R-:W-:Y:S02]  /*dc40*/  IMAD R2, R0, R3, R2 ;  /* 0x0000000300027224 */ /* 0x000fe400078e0202 */
[----:B-1----:R-:W1:Y:S03]  /*dc50*/  MUFU.RCP R3, R11 ;  /* 0x0000000b00037308 */ /* 0x002e660000001000 */
[----:B------:R-:W-:Y:S02]  /*dc60*/  ISETP.GT.U32.AND P0, PT, R4, R2, PT ;  /* 0x000000020400720c */ /* 0x000fe40003f04070 */
[----:B-1----:R-:W-:-:S11]  /*dc70*/  IADD3 R3, R3, 0xffffffe, RZ ;  /* 0x0ffffffe03037810 */ /* 0x002fd60007ffe0ff */
[-C--:B------:R-:W-:Y:S01]  /*dc80*/  @!P0 IADD3 R2, R2, -R4.reuse, RZ ;  /* 0x8000000402028210 */ /* 0x080fe20007ffe0ff */
[----:B------:R-:W1:Y:S03]  /*dc90*/  F2I.FTZ.U32.TRUNC.NTZ R3, R3 ;  /* 0x0000000300037305 */ /* 0x000e66000021f000 */
[----:B------:R-:W-:Y:S02]  /*dca0*/  ISETP.GE.U32.AND P2, PT, R2, R4, PT ;  /* 0x000000040200720c */ /* 0x000fe40003f46070 */
[----:B------:R-:W-:Y:S02]  /*dcb0*/  LOP3.LUT R2, R10, R6, RZ, 0x3c, !PT ;  /* 0x000000060a027212 */ /* 0x000fe400078e3cff */
[----:B------:R-:W-:Y:S02]  /*dcc0*/  @!P0 IADD3 R0, R0, 0x1, RZ ;  /* 0x0000000100008810 */ /* 0x000fe40007ffe0ff */
[----:B------:R-:W-:-:S02]  /*dcd0*/  ISETP.GE.AND P1, PT, R2, RZ, PT ;  /* 0x000000ff0200720c */ /* 0x000fc40003f26270 */
[----:B------:R-:W-:-:S05]  /*dce0*/  ISETP.NE.AND P0, PT, R6, RZ, PT ;  /* 0x000000ff0600720c */ /* 0x000fca0003f05270 */
[----:B------:R-:W-:Y:S01]  /*dcf0*/  @P2 IADD3 R0, R0, 0x1, RZ ;  /* 0x0000000100002810 */ /* 0x000fe20007ffe0ff */
[----:B-1----:R-:W-:-:S04]  /*dd00*/  IMAD.MOV R2, RZ, RZ, -R3 ;  /* 0x000000ffff027224 */ /* 0x002fc800078e0a03 */
[----:B------:R-:W-:Y:S01]  /*dd10*/  IMAD.MOV.U32 R4, RZ, RZ, R2 ;  /* 0x000000ffff047224 */ /* 0x000fe200078e0002 */
[----:B------:R-:W-:Y:S01]  /*dd20*/  IABS R2, R7 ;  /* 0x0000000700027213 */ /* 0x000fe20000000000 */
[----:B------:R-:W-:Y:S01]  /*dd30*/  @!P1 IMAD.MOV R0, RZ, RZ, -R0 ;  /* 0x000000ffff009224 */ /* 0x000fe200078e0a00 */
[----:B------:R-:W-:Y:S01]  /*dd40*/  @!P0 LOP3.LUT R0, RZ, R6, RZ, 0x33, !PT ;  /* 0x00000006ff008212 */ /* 0x000fe200078e33ff */
[----:B------:R-:W-:Y:S01]  /*dd50*/  IMAD R4, R4, R5, RZ ;  /* 0x0000000504047224 */ /* 0x000fe200078e02ff */
[----:B------:R-:W-:Y:S01]  /*dd60*/  IADD3 R8, RZ, -R2, RZ ;  /* 0x80000002ff087210 */ /* 0x000fe20007ffe0ff */
[----:B------:R-:W-:Y:S01]  /*dd70*/  IMAD.MOV.U32 R2, RZ, RZ, RZ ;  /* 0x000000ffff027224 */ /* 0x000fe200078e00ff */
[----:B------:R-:W-:-:S03]  /*dd80*/  IABS R9, R0 ;  /* 0x0000000000097213 */ /* 0x000fc60000000000 */
[----:B------:R-:W-:Y:S01]  /*dd90*/  IMAD.HI.U32 R2, R3, R4, R2 ;  /* 0x0000000403027227 */ /* 0x000fe200078e0002 */
[----:B------:R-:W-:-:S03]  /*dda0*/  MOV R4, R8 ;  /* 0x0000000800047202 */ /* 0x000fc60000000f00 */
[----:B------:R-:W-:-:S04]  /*ddb0*/  IMAD.MOV.U32 R3, RZ, RZ, R9 ;  /* 0x000000ffff037224 */ /* 0x000fc800078e0009 */
[----:B------:R-:W-:-:S04]  /*ddc0*/  IMAD.HI.U32 R2, R2, R3, RZ ;  /* 0x0000000302027227 */ /* 0x000fc800078e00ff */
[----:B------:R-:W-:-:S05]  /*ddd0*/  IMAD R3, R2, R4, R3 ;  /* 0x0000000402037224 */ /* 0x000fca00078e0203 */
[----:B------:R-:W-:-:S13]  /*dde0*/  ISETP.GT.U32.AND P0, PT, R5, R3, PT ;  /* 0x000000030500720c */ /* 0x000fda0003f04070 */
[----:B------:R-:W-:-:S05]  /*ddf0*/  @!P0 IMAD.IADD R3, R3, 0x1, -R5 ;  /* 0x0000000103038824 */ /* 0x000fca00078e0a05 */
[----:B------:R-:W-:Y:S02]  /*de00*/  ISETP.GE.U32.AND P2, PT, R3, R5, PT ;  /* 0x000000050300720c */ /* 0x000fe40003f46070 */
[----:B------:R-:W-:Y:S02]  /*de10*/  LOP3.LUT R3, R0, R7, RZ, 0x3c, !PT ;  /* 0x0000000700037212 */ /* 0x000fe400078e3cff */
[----:B------:R-:W-:Y:S02]  /*de20*/  @!P0 IADD3 R2, R2, 0x1, RZ ;  /* 0x0000000102028810 */ /* 0x000fe40007ffe0ff */
[----:B------:R-:W-:Y:S02]  /*de30*/  ISETP.GE.AND P1, PT, R3, RZ, PT ;  /* 0x000000ff0300720c */ /* 0x000fe40003f26270 */
[----:B------:R-:W-:-:S05]  /*de40*/  ISETP.NE.AND P0, PT, R7, RZ, PT ;  /* 0x000000ff0700720c */ /* 0x000fca0003f05270 */
[----:B------:R-:W-:-:S06]  /*de50*/  @P2 IADD3 R2, R2, 0x1, RZ ;  /* 0x0000000102022810 */ /* 0x000fcc0007ffe0ff */
[----:B------:R-:W-:Y:S02]  /*de60*/  @!P1 IMAD.MOV R2, RZ, RZ, -R2 ;  /* 0x000000ffff029224 */ /* 0x000fe400078e0a02 */
[----:B------:R-:W-:-:S04]  /*de70*/  @!P0 LOP3.LUT R2, RZ, R7, RZ, 0x33, !PT ;  /* 0x00000007ff028212 */ /* 0x000fc800078e33ff */
[----:B------:R-:W-:Y:S01]  /*de80*/  IADD3 R3, -R2, RZ, RZ ;  /* 0x000000ff02037210 */ /* 0x000fe20007ffe1ff */
[----:B------:R-:W-:Y:S02]  /*de90*/  IMAD R6, R0, R6, RZ ;  /* 0x0000000600067224 */ /* 0x000fe400078e02ff */
[C---:B------:R-:W-:Y:S02]  /*dea0*/  IMAD R2, R7.reuse, 0x1000000, R2 ;  /* 0x0100000007027824 */ /* 0x040fe400078e0202 */
[----:B------:R-:W-:Y:S01]  /*deb0*/  IMAD R0, R7, R3, R0 ;  /* 0x0000000307007224 */ /* 0x000fe200078e0200 */
[----:B------:R-:W-:-:S03]  /*dec0*/  IADD3 R3, R10, -R6, RZ ;  /* 0x800000060a037210 */ /* 0x000fc60007ffe0ff */
[----:B------:R-:W-:-:S05]  /*ded0*/  IMAD R0, R0, 0x10000, R2 ;  /* 0x0001000000007824 */ /* 0x000fca00078e0202 */
[----:B------:R1:W-:Y:S01]  /*dee0*/  STL [R1+0x58], R0 ;  /* 0x0000580001007387 */ /* 0x0003e20000100800 */
[----:B---3--:R-:W-:-:S05]  /*def0*/  IMAD.IADD R14, R12, 0x1, R14 ;  /* 0x000000010c0e7824 */ /* 0x008fca00078e020e */
[----:B------:R1:W-:Y:S04]  /*df00*/  STL [R1+0x5c], R14 ;  /* 0x00005c0e01007387 */ /* 0x0003e80000100800 */
[----:B------:R1:W-:Y:S01]  /*df10*/  STL [R1+0x54], R3 ;  /* 0x0000540301007387 */ /* 0x0003e20000100800 */
[----:B------:R-:W-:Y:S05]  /*df20*/  BRA `(.L_x_90) ;  /* 0x0000005000007947 */ /* 0x000fea0003800000 */
.L_x_81:
[----:B------:R-:W-:Y:S01]  /*df30*/  MOV R0, c[0x0][0x53c] ;  /* 0x00014f0000007a02 */ /* 0x000fe20000000f00 */
[----:B------:R1:W-:Y:S04]  /*df40*/  STL [R1+0x50], R9 ;  /* 0x0000500901007387 */ /* 0x0003e80000100800 */
[----:B------:R1:W-:Y:S04]  /*df50*/  STL [R1+0x54], RZ ;  /* 0x000054ff01007387 */ /* 0x0003e80000100800 */
[----:B------:R1:W-:Y:S04]  /*df60*/  STL [R1+0x58], RZ ;  /* 0x000058ff01007387 */ /* 0x0003e80000100800 */
[----:B------:R1:W-:Y:S02]  /*df70*/  STL [R1+0x5c], R0 ;  /* 0x00005c0001007387 */ /* 0x0003e40000100800 */
.L_x_90:
[----:B------:R-:W-:Y:S05]  /*df80*/  BSYNC B1 ;  /* 0x0000000000017941 */ /* 0x000fea0003800000 */
.L_x_79:
[----:B--2---:R-:W2:Y:S04]  /*df90*/  LDL R4, [R1+0x50] ;  /* 0x0000500001047983 */ /* 0x004ea80000100800 */
[----:B------:R-:W2:Y:S04]  /*dfa0*/  LDL R5, [R1+0x54] ;  /* 0x0000540001057983 */ /* 0x000ea80000100800 */
[----:B------:R-:W2:Y:S04]  /*dfb0*/  LDL R6, [R1+0x58] ;  /* 0x0000580001067983 */ /* 0x000ea80000100800 */
[----:B------:R-:W2:Y:S01]  /*dfc0*/  LDL R7, [R1+0x5c] ;  /* 0x00005c0001077983 */ /* 0x000ea20000100800 */
[----:B------:R-:W-:Y:S03]  /*dfd0*/  WARPSYNC 0xffffffff ;  /* 0xffffffff00007948 */ /* 0x000fe60003800000 */
[----:B------:R-:W-:Y:S01]  /*dfe0*/  BAR.SYNC.DEFER_BLOCKING 0x4, 0x100 ;  /* 0x0104000000007b1d */ /* 0x000fe20000010000 */
[----:B------:R-:W-:-:S13]  /*dff0*/  ISETP.NE.AND P0, PT, R13, RZ, PT ;  /* 0x000000ff0d00720c */ /* 0x000fda0003f05270 */
[----:B--2---:R2:W-:Y:S04]  /*e000*/  @!P0 STS.128 [0x1a080], R4 ;  /* 0x01a08004ff008388 */ /* 0x0045e80000000c00 */
[----:B------:R-:W-:Y:S06]  /*e010*/  BAR.ARV 0x5, 0x100 ;  /* 0x0144000000007b1d */ /* 0x000fec0000002000 */
.L_x_74:
[----:B-1----:R-:W4:Y:S02]  /*e020*/  LDL R0, [R1+0x5c] ;  /* 0x00005c0001007983 */ /* 0x002f240000100800 */
[----:B----4-:R-:W-:-:S13]  /*e030*/  ISETP.GE.AND P0, PT, R0, c[0x0][0x53c], PT ;  /* 0x00014f0000007a0c */ /* 0x010fda0003f06270 */
[----:B--23--:R-:W-:Y:S01]  /*e040*/  @P0 CALL.REL.NOINC `(.L_x_91) ;  /* 0x0000001000000944 */ /* 0x00cfe20003c00000 */
[----:B------:R-:W-:Y:S05]  /*e050*/  BRA `(.L_x_92) ;  /* 0xffff340000007947 */ /* 0x000fea000383ffff */
.L_x_91:
[----:B------:R-:W-:Y:S05]  /*e060*/  EXIT ;  /* 0x000000000000794d */ /* 0x000fea0003800000 */
.L_x_13:
[----:B------:R-:W-:Y:S01]  /*e070*/  IMAD.MOV.U32 R0, RZ, RZ, R5 ;  /* 0x000000ffff007224 */ /* 0x000fe200078e0005 */
[----:B------:R-:W-:Y:S02]  /*e080*/  MOV R2, 0x1 ;  /* 0x0000000100027802 */ /* 0x000fe40000000f00 */
[----:B------:R-:W-:Y:S02]  /*e090*/  MOV R3, 0xe0b0 ;  /* 0x0000e0b000037802 */ /* 0x000fe40000000f00 */
[----:B------:R-:W-:Y:S05]  /*e0a0*/  CALL.REL.NOINC `($__internal_2_$__cuda_sm70_shflsync_up_p) ;  /* 0x0000139000007944 */ /* 0x000fea0003c00000 */
[----:B------:R-:W-:Y:S01]  /*e0b0*/  MOV R0, R4 ;  /* 0x0000000400007202 */ /* 0x000fe20000000f00 */
[----:B------:R-:W-:Y:S05]  /*e0c0*/  BRA `(.L_x_93) ;  /* 0xffff23a000007947 */ /* 0x000fea000383ffff */
.L_x_14:
[----:B------:R-:W-:Y:S01]  /*e0d0*/  IMAD.MOV.U32 R0, RZ, RZ, R5 ;  /* 0x000000ffff007224 */ /* 0x000fe200078e0005 */
[----:B------:R-:W-:Y:S02]  /*e0e0*/  MOV R2, 0x2 ;  /* 0x0000000200027802 */ /* 0x000fe40000000f00 */
[----:B------:R-:W-:Y:S02]  /*e0f0*/  MOV R3, 0xe110 ;  /* 0x0000e11000037802 */ /* 0x000fe40000000f00 */
[----:B------:R-:W-:Y:S05]  /*e100*/  CALL.REL.NOINC `($__internal_2_$__cuda_sm70_shflsync_up_p) ;  /* 0x0000133000007944 */ /* 0x000fea0003c00000 */
[----:B------:R-:W-:Y:S01]  /*e110*/  SEL R0, R4, RZ, P4 ;  /* 0x000000ff04007207 */ /* 0x000fe20002000000 */
[----:B------:R-:W-:Y:S01]  /*e120*/  IMAD.MOV.U32 R2, RZ, RZ, 0x4 ;  /* 0x00000004ff027424 */ /* 0x000fe200078e00ff */
[----:B------:R-:W-:-:S03]  /*e130*/  MOV R3, 0xe160 ;  /* 0x0000e16000037802 */ /* 0x000fc60000000f00 */
[----:B------:R-:W-:Y:S02]  /*e140*/  IMAD.IADD R0, R5, 0x1, R0 ;  /* 0x0000000105007824 */ /* 0x000fe400078e0200 */
        /* <DEDUP_REMOVED lines=14> */
[----:B------:R-:W-:Y:S01]  /*e230*/  IMAD.IADD R4, R0, 0x1, R4 ;  /* 0x0000000100047824 */ /* 0x000fe200078e0204 */
[----:B------:R-:W-:-:S03]  /*e240*/  MOV R0, 0x1f ;  /* 0x0000001f00007802 */ /* 0x000fc60000000f00 */
[----:B------:R-:W-:Y:S02]  /*e250*/  IMAD.MOV.U32 R5, RZ, RZ, R4 ;  /* 0x000000ffff057224 */ /* 0x000fe400078e0004 */
[----:B------:R-:W-:Y:S05]  /*e260*/  CALL.REL.NOINC `($__internal_1_$__cuda_sm70_shflsync_idx_p) ;  /* 0x0000118000007944 */ /* 0x000fea0003c00000 */
[----:B------:R-:W-:Y:S05]  /*e270*/  BRA `(.L_x_94) ;  /* 0xffff22f000007947 */ /* 0x000fea000383ffff */
.L_x_16:
[----:B------:R-:W-:Y:S02]  /*e280*/  SEL R0, RZ, 0x1, P0 ;  /* 0x00000001ff007807 */ /* 0x000fe40000000000 */
[----:B------:R-:W-:Y:S02]  /*e290*/  MOV R2, 0xe2b0 ;  /* 0x0000e2b000027802 */ /* 0x000fe40000000f00 */
[----:B------:R-:W-:Y:S05]  /*e2a0*/  CALL.REL.NOINC `($__internal_3_$__cuda_sm70_votesync_ballot) ;  /* 0x0000120000007944 */ /* 0x000fea0003c00000 */
[----:B------:R-:W-:Y:S01]  /*e2b0*/  MOV R6, R0 ;  /* 0x0000000000067202 */ /* 0x000fe20000000f00 */
[----:B------:R-:W-:Y:S05]  /*e2c0*/  BRA `(.L_x_95) ;  /* 0xffff233000007947 */ /* 0x000fea000383ffff */
.L_x_17:
[----:B------:R-:W-:Y:S01]  /*e2d0*/  IMAD.MOV.U32 R5, RZ, RZ, R8 ;  /* 0x000000ffff057224 */ /* 0x000fe200078e0008 */
[----:B--2---:R-:W-:Y:S01]  /*e2e0*/  MOV R3, R13 ;  /* 0x0000000d00037202 */ /* 0x004fe20000000f00 */
[----:B------:R-:W-:Y:S01]  /*e2f0*/  IMAD.MOV.U32 R0, RZ, RZ, 0x1f ;  /* 0x0000001fff007424 */ /* 0x000fe200078e00ff */
[----:B------:R-:W-:Y:S02]  /*e300*/  MOV R2, 0xe320 ;  /* 0x0000e32000027802 */ /* 0x000fe40000000f00 */
[----:B-1----:R-:W-:Y:S05]  /*e310*/  CALL.REL.NOINC `($__internal_1_$__cuda_sm70_shflsync_idx_p) ;  /* 0x000010d000007944 */ /* 0x002fea0003c00000 */
[----:B------:R-:W-:Y:S01]  /*e320*/  IMAD.MOV.U32 R11, RZ, RZ, R0 ;  /* 0x000000ffff0b7224 */ /* 0x000fe200078e0000 */
[----:B------:R-:W-:Y:S01]  /*e330*/  MOV R5, R7 ;  /* 0x0000000700057202 */ /* 0x000fe20000000f00 */
[----:B------:R-:W-:Y:S01]  /*e340*/  IMAD.MOV.U32 R7, RZ, RZ, RZ ;  /* 0x000000ffff077224 */ /* 0x000fe200078e00ff */
[----:B------:R-:W-:Y:S01]  /*e350*/  MOV R3, R13 ;  /* 0x0000000d00037202 */ /* 0x000fe20000000f00 */
[----:B------:R-:W-:Y:S01]  /*e360*/  IMAD.MOV.U32 R0, RZ, RZ, 0x1f ;  /* 0x0000001fff007424 */ /* 0x000fe200078e00ff */
[----:B------:R-:W-:-:S02]  /*e370*/  MOV R2, 0xe390 ;  /* 0x0000e39000027802 */ /* 0x000fc40000000f00 */
[----:B------:R-:W-:Y:S05]  /*e380*/  CALL.REL.NOINC `($__internal_1_$__cuda_sm70_shflsync_idx_p) ;  /* 0x0000106000007944 */ /* 0x000fea0003c00000 */
[----:B------:R-:W-:Y:S01]  /*e390*/  MOV R10, R0 ;  /* 0x00000000000a7202 */ /* 0x000fe20000000f00 */
[----:B------:R-:W-:Y:S05]  /*e3a0*/  BRA `(.L_x_96) ;  /* 0xffff22a000007947 */ /* 0x000fea000383ffff */
.L_x_20:
[----:B------:R-:W-:Y:S01]  /*e3b0*/  IMAD.MOV.U32 R5, RZ, RZ, R4 ;  /* 0x000000ffff057224 */ /* 0x000fe200078e0004 */
[----:B------:R-:W-:-:S02]  /*e3c0*/  MOV R0, 0x1f ;  /* 0x0000001f00007802 */ /* 0x000fc40000000f00 */
[----:B------:R-:W-:Y:S02]  /*e3d0*/  MOV R2, 0xe3f0 ;  /* 0x0000e3f000027802 */ /* 0x000fe40000000f00 */
[----:B-1----:R-:W-:Y:S05]  /*e3e0*/  CALL.REL.NOINC `($__internal_1_$__cuda_sm70_shflsync_idx_p) ;  /* 0x0000100000007944 */ /* 0x002fea0003c00000 */
[----:B------:R-:W-:Y:S01]  /*e3f0*/  MOV R7, R0 ;  /* 0x0000000000077202 */ /* 0x000fe20000000f00 */
[----:B------:R-:W-:Y:S05]  /*e400*/  BRA `(.L_x_19) ;  /* 0xffff22a000007947 */ /* 0x000fea000383ffff */
.L_x_34:
[----:B------:R1:W5:Y:S01]  /*e410*/  LDL R2, [R1] ;  /* 0x0000000001027983 */ /* 0x0003620000100800 */
[----:B------:R-:W-:Y:S01]  /*e420*/  IMAD.MOV.U32 R5, RZ, RZ, 0x2 ;  /* 0x00000002ff057424 */ /* 0x000fe200078e00ff */
[----:B------:R-:W-:Y:S01]  /*e430*/  MOV R7, 0x1f ;  /* 0x0000001f00077802 */ /* 0x000fe20000000f00 */
[----:B------:R-:W-:Y:S01]  /*e440*/  IMAD.MOV.U32 R6, RZ, RZ, -0x1 ;  /* 0xffffffffff067424 */ /* 0x000fe200078e00ff */
[----:B------:R-:W-:Y:S02]  /*e450*/  MOV R3, 0xe470 ;  /* 0x0000e47000037802 */ /* 0x000fe40000000f00 */
[----:B-1---5:R-:W-:Y:S05]  /*e460*/  CALL.REL.NOINC `($__internal_0_$__cuda_sm70_shflsync_bfly_p) ;  /* 0x00000f3000007944 */ /* 0x022fea0003c00000 */
[----:B------:R-:W2:Y:S01]  /*e470*/  LDL.LU R0, [R1] ;  /* 0x0000000001007983 */ /* 0x000ea20000300800 */
[----:B------:R-:W-:Y:S01]  /*e480*/  MOV R3, 0xe4d0 ;  /* 0x0000e4d000037802 */ /* 0x000fe20000000f00 */
[----:B--2---:R-:W-:Y:S01]  /*e490*/  FADD.FTZ R0, R0, R5 ;  /* 0x0000000500007221 */ /* 0x004fe20000010000 */
[----:B------:R-:W-:-:S04]  /*e4a0*/  MOV R5, 0x1 ;  /* 0x0000000100057802 */ /* 0x000fc80000000f00 */
[----:B------:R-:W-:Y:S02]  /*e4b0*/  MOV R2, R0 ;  /* 0x0000000000027202 */ /* 0x000fe40000000f00 */
[----:B------:R-:W-:Y:S05]  /*e4c0*/  CALL.REL.NOINC `($__internal_0_$__cuda_sm70_shflsync_bfly_p) ;  /* 0x00000ed000007944 */ /* 0x000fea0003c00000 */
[----:B------:R1:W5:Y:S01]  /*e4d0*/  LDL R2, [R1+0x4] ;  /* 0x0000040001027983 */ /* 0x0003620000100800 */
[----:B------:R-:W-:Y:S01]  /*e4e0*/  FADD.FTZ R0, R0, R5 ;  /* 0x0000000500007221 */ /* 0x000fe20000010000 */
[----:B------:R-:W-:Y:S02]  /*e4f0*/  MOV R5, 0x2 ;  /* 0x0000000200057802 */ /* 0x000fe40000000f00 */
[----:B------:R-:W-:Y:S02]  /*e500*/  MOV R3, 0xe520 ;  /* 0x0000e52000037802 */ /* 0x000fe40000000f00 */
[----:B-1---5:R-:W-:Y:S05]  /*e510*/  CALL.REL.NOINC `($__internal_0_$__cuda_sm70_shflsync_bfly_p) ;  /* 0x00000e8000007944 */ /* 0x022fea0003c00000 */
[----:B------:R-:W2:Y:S01]  /*e520*/  LDL.LU R2, [R1+0x4] ;  /* 0x0000040001027983 */ /* 0x000ea20000300800 */
[----:B------:R-:W-:Y:S01]  /*e530*/  MOV R3, 0xe580 ;  /* 0x0000e58000037802 */ /* 0x000fe20000000f00 */
[----:B--2---:R-:W-:Y:S01]  /*e540*/  FADD.FTZ R4, R2, R5 ;  /* 0x0000000502047221 */ /* 0x004fe20000010000 */
[----:B------:R-:W-:-:S04]  /*e550*/  MOV R5, 0x1 ;  /* 0x0000000100057802 */ /* 0x000fc80000000f00 */
[----:B------:R-:W-:Y:S02]  /*e560*/  MOV R2, R4 ;  /* 0x0000000400027202 */ /* 0x000fe40000000f00 */
[----:B------:R-:W-:Y:S05]  /*e570*/  CALL.REL.NOINC `($__internal_0_$__cuda_sm70_shflsync_bfly_p) ;  /* 0x00000e2000007944 */ /* 0x000fea0003c00000 */
[----:B------:R-:W-:Y:S01]  /*e580*/  MOV R3, R5 ;  /* 0x0000000500037202 */ /* 0x000fe20000000f00 */
[----:B------:R-:W-:Y:S05]  /*e590*/  BRA `(.L_x_97) ;  /* 0xffffa2e000007947 */ /* 0x000fea000383ffff */
.L_x_41:
[----:B--234-:R-:W-:Y:S01]  /*e5a0*/  IMAD.MOV.U32 R5, RZ, RZ, R12 ;  /* 0x000000ffff057224 */ /* 0x01cfe200078e000c */
[----:B------:R-:W-:Y:S01]  /*e5b0*/  MOV R3, RZ ;  /* 0x000000ff00037202 */ /* 0x000fe20000000f00 */
[----:B------:R-:W-:Y:S01]  /*e5c0*/  IMAD.MOV.U32 R0, RZ, RZ, 0x181f ;  /* 0x0000181fff007424 */ /* 0x000fe200078e00ff */
[----:B------:R-:W-:Y:S02]  /*e5d0*/  MOV R2, 0xe5f0 ;  /* 0x0000e5f000027802 */ /* 0x000fe40000000f00 */
[----:B-1----:R-:W-:Y:S05]  /*e5e0*/  CALL.REL.NOINC `($__internal_1_$__cuda_sm70_shflsync_idx_p) ;  /* 0x00000e0000007944 */ /* 0x002fea0003c00000 */
[----:B------:R-:W-:Y:S01]  /*e5f0*/  MOV R10, R0 ;  /* 0x00000000000a7202 */ /* 0x000fe20000000f00 */
[----:B------:R-:W-:Y:S05]  /*e600*/  BRA `(.L_x_98) ;  /* 0xffffbf8000007947 */ /* 0x000fea000383ffff */
.L_x_42:
[----:B------:R-:W-:Y:S01]  /*e610*/  IMAD.MOV.U32 R5, RZ, RZ, R14 ;  /* 0x000000ffff057224 */ /* 0x000fe200078e000e */
[----:B------:R-:W-:Y:S01]  /*e620*/  MOV R3, RZ ;  /* 0x000000ff00037202 */ /* 0x000fe20000000f00 */
[----:B------:R-:W-:Y:S01]  /*e630*/  IMAD.MOV.U32 R0, RZ, RZ, 0x181f ;  /* 0x0000181fff007424 */ /* 0x000fe200078e00ff */
[----:B------:R-:W-:Y:S02]  /*e640*/  MOV R2, 0xe660 ;  /* 0x0000e66000027802 */ /* 0x000fe40000000f00 */
[----:B-123--:R-:W-:Y:S05]  /*e650*/  CALL.REL.NOINC `($__internal_1_$__cuda_sm70_shflsync_idx_p) ;  /* 0x00000d9000007944 */ /* 0x00efea0003c00000 */
[----:B------:R-:W-:Y:S05]  /*e660*/  BRA `(.L_x_99) ;  /* 0xffffbf4000007947 */ /* 0x000fea000383ffff */
.L_x_45:
[----:B--2---:R-:W-:Y:S01]  /*e670*/  IMAD.MOV.U32 R5, RZ, RZ, R12 ;  /* 0x000000ffff057224 */ /* 0x004fe200078e000c */
[----:B------:R-:W-:Y:S01]  /*e680*/  MOV R3, 0x1 ;  /* 0x0000000100037802 */ /* 0x000fe20000000f00 */
[----:B------:R-:W-:Y:S01]  /*e690*/  IMAD.MOV.U32 R0, RZ, RZ, 0x181f ;  /* 0x0000181fff007424 */ /* 0x000fe200078e00ff */
[----:B------:R-:W-:-:S02]  /*e6a0*/  MOV R2, 0xe6c0 ;  /* 0x0000e6c000027802 */ /* 0x000fc40000000f00 */
[----:B-1-34-:R-:W-:Y:S05]  /*e6b0*/  CALL.REL.NOINC `($__internal_1_$__cuda_sm70_shflsync_idx_p) ;  /* 0x00000d3000007944 */ /* 0x01afea0003c00000 */
[----:B------:R-:W-:Y:S01]  /*e6c0*/  IMAD.MOV.U32 R10, RZ, RZ, R0 ;  /* 0x000000ffff0a7224 */ /* 0x000fe200078e0000 */
[----:B------:R-:W-:Y:S01]  /*e6d0*/  MOV R3, 0x1 ;  /* 0x0000000100037802 */ /* 0x000fe20000000f00 */
[----:B------:R-:W-:Y:S01]  /*e6e0*/  IMAD.MOV.U32 R5, RZ, RZ, R14 ;  /* 0x000000ffff057224 */ /* 0x000fe200078e000e */
[----:B------:R-:W-:-:S02]  /*e6f0*/  MOV R0, 0x181f ;  /* 0x0000181f00007802 */ /* 0x000fc40000000f00 */
[----:B------:R-:W-:Y:S02]  /*e700*/  MOV R2, 0xe720 ;  /* 0x0000e72000027802 */ /* 0x000fe40000000f00 */
[----:B------:R-:W-:Y:S05]  /*e710*/  CALL.REL.NOINC `($__internal_1_$__cuda_sm70_shflsync_idx_p) ;  /* 0x00000cd000007944 */ /* 0x000fea0003c00000 */
[----:B------:R-:W-:Y:S05]  /*e720*/  BRA `(.L_x_100) ;  /* 0xffffc06000007947 */ /* 0x000fea000383ffff */
.L_x_48:
[----:B-1----:R-:W-:Y:S01]  /*e730*/  IMAD.MOV.U32 R5, RZ, RZ, R12 ;  /* 0x000000ffff057224 */ /* 0x002fe200078e000c */
[----:B------:R-:W-:Y:S01]  /*e740*/  MOV R3, 0x2 ;  /* 0x0000000200037802 */ /* 0x000fe20000000f00 */
[----:B--2---:R-:W-:Y:S01]  /*e750*/  IMAD.MOV.U32 R0, RZ, RZ, 0x181f ;  /* 0x0000181fff007424 */ /* 0x004fe200078e00ff */
[----:B------:R-:W-:Y:S02]  /*e760*/  MOV R2, 0xe780 ;  /* 0x0000e78000027802 */ /* 0x000fe40000000f00 */
[----:B---34-:R-:W-:Y:S05]  /*e770*/  CALL.REL.NOINC `($__internal_1_$__cuda_sm70_shflsync_idx_p) ;  /* 0x00000c7000007944 */ /* 0x018fea0003c00000 */
[----:B------:R-:W-:Y:S01]  /*e780*/  MOV R10, R0 ;  /* 0x00000000000a7202 */ /* 0x000fe20000000f00 */
[----:B------:R-:W-:Y:S05]  /*e790*/  BRA `(.L_x_101) ;  /* 0xffffc1d000007947 */ /* 0x000fea000383ffff */
.L_x_49:
[----:B-1----:R-:W-:Y:S01]  /*e7a0*/  IMAD.MOV.U32 R5, RZ, RZ, R14 ;  /* 0x000000ffff057224 */ /* 0x002fe200078e000e */
[----:B------:R-:W-:Y:S01]  /*e7b0*/  MOV R3, 0x2 ;  /* 0x0000000200037802 */ /* 0x000fe20000000f00 */
[----:B--2---:R-:W-:Y:S01]  /*e7c0*/  IMAD.MOV.U32 R0, RZ, RZ, 0x181f ;  /* 0x0000181fff007424 */ /* 0x004fe200078e00ff */
[----:B------:R-:W-:Y:S02]  /*e7d0*/  MOV R2, 0xe7f0 ;  /* 0x0000e7f000027802 */ /* 0x000fe40000000f00 */
[----:B---34-:R-:W-:Y:S05]  /*e7e0*/  CALL.REL.NOINC `($__internal_1_$__cuda_sm70_shflsync_idx_p) ;  /* 0x00000c0000007944 */ /* 0x018fea0003c00000 */
[----:B------:R-:W-:Y:S05]  /*e7f0*/  BRA `(.L_x_102) ;  /* 0xffffc19000007947 */ /* 0x000fea000383ffff */
.L_x_52:
[----:B-1----:R-:W-:Y:S01]  /*e800*/  IMAD.MOV.U32 R5, RZ, RZ, R12 ;  /* 0x000000ffff057224 */ /* 0x002fe200078e000c */
[----:B------:R-:W-:Y:S01]  /*e810*/  MOV R3, 0x3 ;  /* 0x0000000300037802 */ /* 0x000fe20000000f00 */
[----:B----4-:R-:W-:Y:S01]  /*e820*/  IMAD.MOV.U32 R0, RZ, RZ, 0x181f ;  /* 0x0000181fff007424 */ /* 0x010fe200078e00ff */
[----:B------:R-:W-:-:S02]  /*e830*/  MOV R2, 0xe850 ;  /* 0x0000e85000027802 */ /* 0x000fc40000000f00 */
[----:B--23--:R-:W-:Y:S05]  /*e840*/  CALL.REL.NOINC `($__internal_1_$__cuda_sm70_shflsync_idx_p) ;  /* 0x00000ba000007944 */ /* 0x00cfea0003c00000 */
[----:B------:R-:W-:Y:S01]  /*e850*/  IMAD.MOV.U32 R8, RZ, RZ, R0 ;  /* 0x000000ffff087224 */ /* 0x000fe200078e0000 */
[----:B------:R-:W-:Y:S01]  /*e860*/  MOV R3, 0x3 ;  /* 0x0000000300037802 */ /* 0x000fe20000000f00 */
[----:B------:R-:W-:Y:S01]  /*e870*/  IMAD.MOV.U32 R5, RZ, RZ, R14 ;  /* 0x000000ffff057224 */ /* 0x000fe200078e000e */
[----:B------:R-:W-:-:S02]  /*e880*/  MOV R0, 0x181f ;  /* 0x0000181f00007802 */ /* 0x000fc40000000f00 */
[----:B------:R-:W-:Y:S02]  /*e890*/  MOV R2, 0xe8b0 ;  /* 0x0000e8b000027802 */ /* 0x000fe40000000f00 */
[----:B------:R-:W-:Y:S05]  /*e8a0*/  CALL.REL.NOINC `($__internal_1_$__cuda_sm70_shflsync_idx_p) ;  /* 0x00000b4000007944 */ /* 0x000fea0003c00000 */
[----:B------:R-:W-:Y:S05]  /*e8b0*/  BRA `(.L_x_103) ;  /* 0xffffc2c000007947 */ /* 0x000fea000383ffff */
.L_x_54:
[----:B------:R-:W-:Y:S01]  /*e8c0*/  IMAD.MOV.U32 R5, RZ, RZ, R12 ;  /* 0x000000ffff057224 */ /* 0x000fe200078e000c */
[----:B------:R-:W-:Y:S01]  /*e8d0*/  MOV R3, RZ ;  /* 0x000000ff00037202 */ /* 0x000fe20000000f00 */
[----:B------:R-:W-:Y:S01]  /*e8e0*/  IMAD.MOV.U32 R0, RZ, RZ, 0x1c1f ;  /* 0x00001c1fff007424 */ /* 0x000fe200078e00ff */
[----:B------:R-:W-:Y:S02]  /*e8f0*/  MOV R2, 0xe910 ;  /* 0x0000e91000027802 */ /* 0x000fe40000000f00 */
[----:B------:R-:W-:Y:S05]  /*e900*/  CALL.REL.NOINC `($__internal_1_$__cuda_sm70_shflsync_idx_p) ;  /* 0x00000ae000007944 */ /* 0x000fea0003c00000 */
[----:B------:R-:W-:Y:S01]  /*e910*/  MOV R4, R0 ;  /* 0x0000000000047202 */ /* 0x000fe20000000f00 */
[----:B------:R-:W-:Y:S05]  /*e920*/  BRA `(.L_x_104) ;  /* 0xffffc63000007947 */ /* 0x000fea000383ffff */
.L_x_55:
[----:B------:R-:W-:Y:S01]  /*e930*/  IMAD.MOV.U32 R5, RZ, RZ, R14 ;  /* 0x000000ffff057224 */ /* 0x000fe200078e000e */
[----:B------:R-:W-:Y:S01]  /*e940*/  MOV R3, RZ ;  /* 0x000000ff00037202 */ /* 0x000fe20000000f00 */
[----:B------:R-:W-:Y:S01]  /*e950*/  IMAD.MOV.U32 R0, RZ, RZ, 0x1c1f ;  /* 0x00001c1fff007424 */ /* 0x000fe200078e00ff */
[----:B------:R-:W-:Y:S02]  /*e960*/  MOV R2, 0xe980 ;  /* 0x0000e98000027802 */ /* 0x000fe40000000f00 */
[----:B-12---:R-:W-:Y:S05]  /*e970*/  CALL.REL.NOINC `($__internal_1_$__cuda_sm70_shflsync_idx_p) ;  /* 0x00000a7000007944 */ /* 0x006fea0003c00000 */
[----:B------:R-:W-:Y:S05]  /*e980*/  BRA `(.L_x_105) ;  /* 0xffffc5f000007947 */ /* 0x000fea000383ffff */
.L_x_58:
[----:B------:R-:W-:Y:S01]  /*e990*/  IMAD.MOV.U32 R5, RZ, RZ, R12 ;  /* 0x000000ffff057224 */ /* 0x000fe200078e000c */
[----:B----4-:R-:W-:Y:S01]  /*e9a0*/  MOV R3, 0x1 ;  /* 0x0000000100037802 */ /* 0x010fe20000000f00 */
[----:B------:R-:W-:Y:S01]  /*e9b0*/  IMAD.MOV.U32 R0, RZ, RZ, 0x1c1f ;  /* 0x00001c1fff007424 */ /* 0x000fe200078e00ff */
[----:B------:R-:W-:-:S02]  /*e9c0*/  MOV R2, 0xe9e0 ;  /* 0x0000e9e000027802 */ /* 0x000fc40000000f00 */
[----:B-123--:R-:W-:Y:S05]  /*e9d0*/  CALL.REL.NOINC `($__internal_1_$__cuda_sm70_shflsync_idx_p) ;  /* 0x00000a1000007944 */ /* 0x00efea0003c00000 */
[----:B------:R-:W-:Y:S01]  /*e9e0*/  IMAD.MOV.U32 R4, RZ, RZ, R0 ;  /* 0x000000ffff047224 */ /* 0x000fe200078e0000 */
[----:B------:R-:W-:Y:S01]  /*e9f0*/  MOV R3, 0x1 ;  /* 0x0000000100037802 */ /* 0x000fe20000000f00 */
[----:B------:R-:W-:Y:S01]  /*ea00*/  IMAD.MOV.U32 R5, RZ, RZ, R14 ;  /* 0x000000ffff057224 */ /* 0x000fe200078e000e */
[----:B------:R-:W-:-:S02]  /*ea10*/  MOV R0, 0x1c1f ;  /* 0x00001c1f00007802 */ /* 0x000fc40000000f00 */
[----:B------:R-:W-:Y:S02]  /*ea20*/  MOV R2, 0xea40 ;  /* 0x0000ea4000027802 */ /* 0x000fe40000000f00 */
[----:B------:R-:W-:Y:S05]  /*ea30*/  CALL.REL.NOINC `($__internal_1_$__cuda_sm70_shflsync_idx_p) ;  /* 0x000009b000007944 */ /* 0x000fea0003c00000 */
[----:B------:R-:W-:Y:S05]  /*ea40*/  BRA `(.L_x_106) ;  /* 0xffffd19000007947 */ /* 0x000fea000383ffff */
.L_x_62:
[----:B------:R-:W-:Y:S01]  /*ea50*/  IMAD.MOV.U32 R5, RZ, RZ, R11 ;  /* 0x000000ffff057224 */ /* 0x000fe200078e000b */
[----:B------:R-:W-:Y:S01]  /*ea60*/  MOV R3, RZ ;  /* 0x000000ff00037202 */ /* 0x000fe20000000f00 */
[----:B------:R-:W-:Y:S01]  /*ea70*/  IMAD.MOV.U32 R0, RZ, RZ, 0x181f ;  /* 0x0000181fff007424 */ /* 0x000fe200078e00ff */
[----:B------:R-:W-:Y:S02]  /*ea80*/  MOV R2, 0xeaa0 ;  /* 0x0000eaa000027802 */ /* 0x000fe40000000f00 */
[----:B------:R-:W-:Y:S05]  /*ea90*/  CALL.REL.NOINC `($__internal_1_$__cuda_sm70_shflsync_idx_p) ;  /* 0x0000095000007944 */ /* 0x000fea0003c00000 */
[----:B------:R-:W-:Y:S01]  /*eaa0*/  MOV R10, R0 ;  /* 0x00000000000a7202 */ /* 0x000fe20000000f00 */
[----:B------:R-:W-:Y:S05]  /*eab0*/  BRA `(.L_x_107) ;  /* 0xffffe19000007947 */ /* 0x000fea000383ffff */
.L_x_63:
[----:B------:R-:W-:Y:S01]  /*eac0*/  IMAD.MOV.U32 R5, RZ, RZ, R14 ;  /* 0x000000ffff057224 */ /* 0x000fe200078e000e */
[----:B------:R-:W-:Y:S01]  /*ead0*/  MOV R3, RZ ;  /* 0x000000ff00037202 */ /* 0x000fe20000000f00 */
[----:B------:R-:W-:Y:S01]  /*eae0*/  IMAD.MOV.U32 R0, RZ, RZ, 0x181f ;  /* 0x0000181fff007424 */ /* 0x000fe200078e00ff */
[----:B------:R-:W-:Y:S02]  /*eaf0*/  MOV R2, 0xeb10 ;  /* 0x0000eb1000027802 */ /* 0x000fe40000000f00 */
[----:B-12---:R-:W-:Y:S05]  /*eb00*/  CALL.REL.NOINC `($__internal_1_$__cuda_sm70_shflsync_idx_p) ;  /* 0x000008e000007944 */ /* 0x006fea0003c00000 */
[----:B------:R-:W-:Y:S05]  /*eb10*/  BRA `(.L_x_108) ;  /* 0xffffe15000007947 */ /* 0x000fea000383ffff */
.L_x_66:
[----:B--2---:R-:W-:Y:S01]  /*eb20*/  IMAD.MOV.U32 R5, RZ, RZ, R11 ;  /* 0x000000ffff057224 */ /* 0x004fe200078e000b */
[----:B------:R-:W-:Y:S01]  /*eb30*/  MOV R3, 0x1 ;  /* 0x0000000100037802 */ /* 0x000fe20000000f00 */
[----:B----4-:R-:W-:Y:S01]  /*eb40*/  IMAD.MOV.U32 R0, RZ, RZ, 0x181f ;  /* 0x0000181fff007424 */ /* 0x010fe200078e00ff */
[----:B------:R-:W-:-:S02]  /*eb50*/  MOV R2, 0xeb70 ;  /* 0x0000eb7000027802 */ /* 0x000fc40000000f00 */
[----:B-1-3--:R-:W-:Y:S05]  /*eb60*/  CALL.REL.NOINC `($__internal_1_$__cuda_sm70_shflsync_idx_p) ;  /* 0x0000088000007944 */ /* 0x00afea0003c00000 */
[----:B------:R-:W-:Y:S01]  /*eb70*/  IMAD.MOV.U32 R10, RZ, RZ, R0 ;  /* 0x000000ffff0a7224 */ /* 0x000fe200078e0000 */
[----:B------:R-:W-:Y:S01]  /*eb80*/  MOV R3, 0x1 ;  /* 0x0000000100037802 */ /* 0x000fe20000000f00 */
[----:B------:R-:W-:Y:S01]  /*eb90*/  IMAD.MOV.U32 R5, RZ, RZ, R14 ;  /* 0x000000ffff057224 */ /* 0x000fe200078e000e */
[----:B------:R-:W-:-:S02]  /*eba0*/  MOV R0, 0x181f ;  /* 0x0000181f00007802 */ /* 0x000fc40000000f00 */
[----:B------:R-:W-:Y:S02]  /*ebb0*/  MOV R2, 0xebd0 ;  /* 0x0000ebd000027802 */ /* 0x000fe40000000f00 */
[----:B------:R-:W-:Y:S05]  /*ebc0*/  CALL.REL.NOINC `($__internal_1_$__cuda_sm70_shflsync_idx_p) ;  /* 0x0000082000007944 */ /* 0x000fea0003c00000 */
[----:B------:R-:W-:Y:S05]  /*ebd0*/  BRA `(.L_x_109) ;  /* 0xffffe28000007947 */ /* 0x000fea000383ffff */
.L_x_69:
[----:B-1----:R-:W-:Y:S01]  /*ebe0*/  IMAD.MOV.U32 R5, RZ, RZ, R11 ;  /* 0x000000ffff057224 */ /* 0x002fe200078e000b */
[----:B------:R-:W-:Y:S01]  /*ebf0*/  MOV R3, 0x2 ;  /* 0x0000000200037802 */ /* 0x000fe20000000f00 */
[----:B----4-:R-:W-:Y:S01]  /*ec00*/  IMAD.MOV.U32 R0, RZ, RZ, 0x181f ;  /* 0x0000181fff007424 */ /* 0x010fe200078e00ff */
[----:B------:R-:W-:Y:S02]  /*ec10*/  MOV R2, 0xec30 ;  /* 0x0000ec3000027802 */ /* 0x000fe40000000f00 */
[----:B--23--:R-:W-:Y:S05]  /*ec20*/  CALL.REL.NOINC `($__internal_1_$__cuda_sm70_shflsync_idx_p) ;  /* 0x000007c000007944 */ /* 0x00cfea0003c00000 */
[----:B------:R-:W-:Y:S01]  /*ec30*/  MOV R10, R0 ;  /* 0x00000000000a7202 */ /* 0x000fe20000000f00 */
[----:B------:R-:W-:Y:S05]  /*ec40*/  BRA `(.L_x_110) ;  /* 0xffffe3f000007947 */ /* 0x000fea000383ffff */
.L_x_70:
[----:B------:R-:W-:Y:S01]  /*ec50*/  IMAD.MOV.U32 R5, RZ, RZ, R14 ;  /* 0x000000ffff057224 */ /* 0x000fe200078e000e */
[----:B------:R-:W-:Y:S01]  /*ec60*/  MOV R3, 0x2 ;  /* 0x0000000200037802 */ /* 0x000fe20000000f00 */
[----:B----4-:R-:W-:Y:S01]  /*ec70*/  IMAD.MOV.U32 R0, RZ, RZ, 0x181f ;  /* 0x0000181fff007424 */ /* 0x010fe200078e00ff */
[----:B------:R-:W-:Y:S02]  /*ec80*/  MOV R2, 0xeca0 ;  /* 0x0000eca000027802 */ /* 0x000fe40000000f00 */
[----:B-123--:R-:W-:Y:S05]  /*ec90*/  CALL.REL.NOINC `($__internal_1_$__cuda_sm70_shflsync_idx_p) ;  /* 0x0000075000007944 */ /* 0x00efea0003c00000 */
[----:B------:R-:W-:Y:S05]  /*eca0*/  BRA `(.L_x_111) ;  /* 0xffffe3b000007947 */ /* 0x000fea000383ffff */
.L_x_73:
[----:B-1----:R-:W-:Y:S01]  /*ecb0*/  IMAD.MOV.U32 R5, RZ, RZ, R11 ;  /* 0x000000ffff057224 */ /* 0x002fe200078e000b */
[----:B------:R-:W-:Y:S01]  /*ecc0*/  MOV R3, 0x3 ;  /* 0x0000000300037802 */ /* 0x000fe20000000f00 */
[----:B------:R-:W-:Y:S01]  /*ecd0*/  IMAD.MOV.U32 R0, RZ, RZ, 0x181f ;  /* 0x0000181fff007424 */ /* 0x000fe200078e00ff */
[----:B------:R-:W-:-:S02]  /*ece0*/  MOV R2, 0xed00 ;  /* 0x0000ed0000027802 */ /* 0x000fc40000000f00 */
[----:B--234-:R-:W-:Y:S05]  /*ecf0*/  CALL.REL.NOINC `($__internal_1_$__cuda_sm70_shflsync_idx_p) ;  /* 0x000006f000007944 */ /* 0x01cfea0003c00000 */
[----:B------:R-:W-:Y:S01]  /*ed00*/  IMAD.MOV.U32 R10, RZ, RZ, R0 ;  /* 0x000000ffff0a7224 */ /* 0x000fe200078e0000 */
[----:B------:R-:W-:Y:S01]  /*ed10*/  MOV R3, 0x3 ;  /* 0x0000000300037802 */ /* 0x000fe20000000f00 */
[----:B------:R-:W-:Y:S01]  /*ed20*/  IMAD.MOV.U32 R5, RZ, RZ, R14 ;  /* 0x000000ffff057224 */ /* 0x000fe200078e000e */
[----:B------:R-:W-:-:S02]  /*ed30*/  MOV R0, 0x181f ;  /* 0x0000181f00007802 */ /* 0x000fc40000000f00 */
[----:B------:R-:W-:Y:S02]  /*ed40*/  MOV R2, 0xed60 ;  /* 0x0000ed6000027802 */ /* 0x000fe40000000f00 */
[----:B------:R-:W-:Y:S05]  /*ed50*/  CALL.REL.NOINC `($__internal_1_$__cuda_sm70_shflsync_idx_p) ;  /* 0x0000069000007944 */ /* 0x000fea0003c00000 */
[----:B------:R-:W-:Y:S05]  /*ed60*/  BRA `(.L_x_112) ;  /* 0xffffe4e000007947 */ /* 0x000fea000383ffff */
.L_x_75:
[----:B------:R-:W-:Y:S01]  /*ed70*/  IMAD.MOV.U32 R5, RZ, RZ, R131 ;  /* 0x000000ffff057224 */ /* 0x000fe200078e0083 */
[----:B------:R-:W-:Y:S01]  /*ed80*/  MOV R3, RZ ;  /* 0x000000ff00037202 */ /* 0x000fe20000000f00 */
[----:B------:R-:W-:Y:S01]  /*ed90*/  IMAD.MOV.U32 R0, RZ, RZ, 0x1f ;  /* 0x0000001fff007424 */ /* 0x000fe200078e00ff */
[----:B------:R-:W-:Y:S02]  /*eda0*/  MOV R2, 0xedc0 ;  /* 0x0000edc000027802 */ /* 0x000fe40000000f00 */
[----:B--23--:R-:W-:Y:S05]  /*edb0*/  CALL.REL.NOINC `($__internal_1_$__cuda_sm70_shflsync_idx_p) ;  /* 0x0000063000007944 */ /* 0x00cfea0003c00000 */
[----:B------:R-:W-:Y:S01]  /*edc0*/  MOV R9, R0 ;  /* 0x0000000000097202 */ /* 0x000fe20000000f00 */
[----:B------:R-:W-:Y:S05]  /*edd0*/  BRA `(.L_x_113) ;  /* 0xffffe71000007947 */ /* 0x000fea000383ffff */
.L_x_76:
[----:B------:R-:W-:Y:S01]  /*ede0*/  IMAD.MOV.U32 R5, RZ, RZ, R131 ;  /* 0x000000ffff057224 */ /* 0x000fe200078e0083 */
[----:B------:R-:W-:Y:S01]  /*edf0*/  MOV R3, 0x1 ;  /* 0x0000000100037802 */ /* 0x000fe20000000f00 */
[----:B------:R-:W-:Y:S01]  /*ee00*/  IMAD.MOV.U32 R0, RZ, RZ, 0x1f ;  /* 0x0000001fff007424 */ /* 0x000fe200078e00ff */
[----:B------:R-:W-:Y:S02]  /*ee10*/  MOV R2, 0xee30 ;  /* 0x0000ee3000027802 */ /* 0x000fe40000000f00 */
[----:B-1234-:R-:W-:Y:S05]  /*ee20*/  CALL.REL.NOINC `($__internal_1_$__cuda_sm70_shflsync_idx_p) ;  /* 0x000005c000007944 */ /* 0x01efea0003c00000 */
[----:B------:R-:W-:Y:S01]  /*ee30*/  MOV R8, R0 ;  /* 0x0000000000087202 */ /* 0x000fe20000000f00 */
[----:B------:R-:W-:Y:S05]  /*ee40*/  BRA `(.L_x_114) ;  /* 0xffffe6c000007947 */ /* 0x000fea000383ffff */
.L_x_77:
[----:B------:R-:W-:Y:S02]  /*ee50*/  MOV R2, 0x1 ;  /* 0x0000000100027802 */ /* 0x000fe40000000f00 */
[----:B------:R-:W-:-:S02]  /*ee60*/  MOV R3, 0xee80 ;  /* 0x0000ee8000037802 */ /* 0x000fc40000000f00 */
[----:B-1234-:R-:W-:Y:S05]  /*ee70*/  CALL.REL.NOINC `($__internal_2_$__cuda_sm70_shflsync_up_p) ;  /* 0x000005c000007944 */ /* 0x01efea0003c00000 */
[----:B------:R-:W-:Y:S05]  /*ee80*/  BRA `(.L_x_115) ;  /* 0xffffe7b000007947 */ /* 0x000fea000383ffff */
.L_x_78:
[----:B------:R-:W-:Y:S02]  /*ee90*/  MOV R2, 0x2 ;  /* 0x0000000200027802 */ /* 0x000fe40000000f00 */
[----:B------:R-:W-:-:S02]  /*eea0*/  MOV R3, 0xeec0 ;  /* 0x0000eec000037802 */ /* 0x000fc40000000f00 */
[----:B-1-3--:R-:W-:Y:S05]  /*eeb0*/  CALL.REL.NOINC `($__internal_2_$__cuda_sm70_shflsync_up_p) ;  /* 0x0000058000007944 */ /* 0x00afea0003c00000 */
        /* <DEDUP_REMOVED lines=23> */
.L_x_82:
[----:B------:R-:W-:Y:S02]  /*f030*/  MOV R2, 0x1 ;  /* 0x0000000100027802 */ /* 0x000fe40000000f00 */
[----:B------:R-:W-:Y:S02]  /*f040*/  MOV R3, 0xf060 ;  /* 0x0000f06000037802 */ /* 0x000fe40000000f00 */
[----:B---3--:R-:W-:Y:S05]  /*f050*/  CALL.REL.NOINC `($__internal_2_$__cuda_sm70_shflsync_up_p) ;  /* 0x000003e000007944 */ /* 0x008fea0003c00000 */
[----:B------:R-:W-:Y:S01]  /*f060*/  MOV R2, R4 ;  /* 0x0000000400027202 */ /* 0x000fe20000000f00 */
[----:B------:R-:W-:Y:S05]  /*f070*/  BRA `(.L_x_117) ;  /* 0xffffe82000007947 */ /* 0x000fea000383ffff */
.L_x_83:
[----:B------:R-:W-:Y:S02]  /*f080*/  MOV R2, 0x2 ;  /* 0x0000000200027802 */ /* 0x000fe40000000f00 */
[----:B------:R-:W-:Y:S02]  /*f090*/  MOV R3, 0xf0b0 ;  /* 0x0000f0b000037802 */ /* 0x000fe40000000f00 */
[----:B---3--:R-:W-:Y:S05]  /*f0a0*/  CALL.REL.NOINC `($__internal_2_$__cuda_sm70_shflsync_up_p) ;  /* 0x0000039000007944 */ /* 0x008fea0003c00000 */
        /* <DEDUP_REMOVED lines=23> */
.L_x_85:
[----:B------:R-:W-:Y:S02]  /*f220*/  SEL R0, RZ, 0x1, P0 ;  /* 0x00000001ff007807 */ /* 0x000fe40000000000 */
[----:B------:R-:W-:Y:S02]  /*f230*/  MOV R2, 0xf250 ;  /* 0x0000f25000027802 */ /* 0x000fe40000000f00 */
[----:B--2---:R-:W-:Y:S05]  /*f240*/  CALL.REL.NOINC `($__internal_3_$__cuda_sm70_votesync_ballot) ;  /* 0x0000026000007944 */ /* 0x004fea0003c00000 */
[----:B------:R-:W-:Y:S01]  /*f250*/  MOV R8, R0 ;  /* 0x0000000000087202 */ /* 0x000fe20000000f00 */
[----:B------:R-:W-:Y:S05]  /*f260*/  BRA `(.L_x_119) ;  /* 0xffffe7c000007947 */ /* 0x000fea000383ffff */
.L_x_86:
[----:B------:R-:W-:Y:S01]  /*f270*/  IMAD.MOV.U32 R5, RZ, RZ, R6 ;  /* 0x000000ffff057224 */ /* 0x000fe200078e0006 */
[----:B---3--:R-:W-:Y:S01]  /*f280*/  MOV R3, R12 ;  /* 0x0000000c00037202 */ /* 0x008fe20000000f00 */
[----:B------:R-:W-:Y:S01]  /*f290*/  IMAD.MOV.U32 R0, RZ, RZ, 0x1f ;  /* 0x0000001fff007424 */ /* 0x000fe200078e00ff */
[----:B------:R-:W-:Y:S02]  /*f2a0*/  MOV R2, 0xf2c0 ;  /* 0x0000f2c000027802 */ /* 0x000fe40000000f00 */
[----:B-12---:R-:W-:Y:S05]  /*f2b0*/  CALL.REL.NOINC `($__internal_1_$__cuda_sm70_shflsync_idx_p) ;  /* 0x0000013000007944 */ /* 0x006fea0003c00000 */
[----:B------:R-:W-:Y:S01]  /*f2c0*/  IMAD.MOV.U32 R6, RZ, RZ, R0 ;  /* 0x000000ffff067224 */ /* 0x000fe200078e0000 */
[----:B------:R-:W-:Y:S01]  /*f2d0*/  MOV R3, R12 ;  /* 0x0000000c00037202 */ /* 0x000fe20000000f00 */
[----:B------:R-:W-:Y:S01]  /*f2e0*/  IMAD.MOV.U32 R5, RZ, RZ, R7 ;  /* 0x000000ffff057224 */ /* 0x000fe200078e0007 */
[----:B------:R-:W-:Y:S02]  /*f2f0*/  MOV R0, 0x1f ;  /* 0x0000001f00007802 */ /* 0x000fe40000000f00 */
[----:B------:R-:W-:-:S02]  /*f300*/  MOV R2, 0xf320 ;  /* 0x0000f32000027802 */ /* 0x000fc40000000f00 */
[----:B------:R-:W-:Y:S05]  /*f310*/  CALL.REL.NOINC `($__internal_1_$__cuda_sm70_shflsync_idx_p) ;  /* 0x000000d000007944 */ /* 0x000fea0003c00000 */
[----:B------:R-:W-:Y:S01]  /*f320*/  MOV R7, R0 ;  /* 0x0000000000077202 */ /* 0x000fe20000000f00 */
[----:B------:R-:W-:Y:S05]  /*f330*/  BRA `(.L_x_120) ;  /* 0xffffe73000007947 */ /* 0x000fea000383ffff */
.L_x_89:
[----:B------:R-:W-:Y:S01]  /*f340*/  IMAD.MOV.U32 R5, RZ, RZ, R4 ;  /* 0x000000ffff057224 */ /* 0x000fe200078e0004 */
[----:B------:R-:W-:-:S02]  /*f350*/  MOV R0, 0x1f ;  /* 0x0000001f00007802 */ /* 0x000fc40000000f00 */
[----:B------:R-:W-:Y:S02]  /*f360*/  MOV R2, 0xf380 ;  /* 0x0000f38000027802 */ /* 0x000fe40000000f00 */
[----:B-1234-:R-:W-:Y:S05]  /*f370*/  CALL.REL.NOINC `($__internal_1_$__cuda_sm70_shflsync_idx_p) ;  /* 0x0000007000007944 */ /* 0x01efea0003c00000 */
[----:B------:R-:W-:Y:S01]  /*f380*/  MOV R11, R0 ;  /* 0x00000000000b7202 */ /* 0x000fe20000000f00 */
[----:B------:R-:W-:Y:S05]  /*f390*/  BRA `(.L_x_88) ;  /* 0xffffe73000007947 */ /* 0x000fea000383ffff */
        .weak           $__internal_0_$__cuda_sm70_shflsync_bfly_p
        .type           $__internal_0_$__cuda_sm70_shflsync_bfly_p,@function
        .size           $__internal_0_$__cuda_sm70_shflsync_bfly_p,($__internal_1_$__cuda_sm70_shflsync_idx_p - $__internal_0_$__cuda_sm70_shflsync_bfly_p)
$__internal_0_$__cuda_sm70_shflsync_bfly_p:
[----:B------:R-:W-:Y:S04]  /*f3a0*/  WARPSYNC R6 ;  /* 0x0000000600007348 */ /* 0x000fe80003800000 */
[----:B------:R1:W2:Y:S02]  /*f3b0*/  SHFL.BFLY PT, R5, R2, R5, R7 ;  /* 0x0c00000502057389 */ /* 0x0002a400000e0007 */
[----:B-1----:R-:W-:Y:S02]  /*f3c0*/  MOV R2, R3 ;  /* 0x0000000300027202 */ /* 0x002fe40000000f00 */
[----:B------:R-:W-:-:S04]  /*f3d0*/  MOV R3, 0x0 ;  /* 0x0000000000037802 */ /* 0x000fc80000000f00 */
[----:B--2---:R-:W-:Y:S05]  /*f3e0*/  RET.REL.NODEC R2 `(_ZN7cutlass13device_kernelIN5flash19enable_sm80_to_sm89INS1_16FlashAttnFwdSm80INS1_25CollectiveMainloopFwdSm80ILi8ELi1ELb1EN4cute5tupleIJNS5_1CILi128EEENS7_ILi48EEENS7_ILi256EEEEEELi256ENS_10bfloat16_tEfNS_4arch4Sm80ELb0ELb0ELb1ELb1ELb0ELb0ELb1ELb1EEENS1_21CollectiveEpilogueFwdINS6_IJS8_SA_S9_EEENS6_IJNS7_ILi1EEESI_SI_EEESC_SE_Li256ELb1ELb1ELb1ELb0EEENS1_36VarlenDynamicPersistentTileSchedulerILi128ELi48ELi256ELi256ELb1ELb1ELb0ELb0ELb1ELb1EEEEEEEEEvNT_6ParamsE) ;  /* 0xffff0c1002007950 */ /* 0x004fea0003c3ffff */
        .weak           $__internal_1_$__cuda_sm70_shflsync_idx_p
        .type           $__internal_1_$__cuda_sm70_shflsync_idx_p,@function
        .size           $__internal_1_$__cuda_sm70_shflsync_idx_p,($__internal_2_$__cuda_sm70_shflsync_up_p - $__internal_1_$__cuda_sm70_shflsync_idx_p)
$__internal_1_$__cuda_sm70_shflsync_idx_p:
[----:B------:R-:W-:-:S04]  /*f3f0*/  MOV R132, 0xffffffff ;  /* 0xffffffff00847802 */ /* 0x000fc80000000f00 */
[----:B------:R-:W-:Y:S04]  /*f400*/  WARPSYNC R132 ;  /* 0x0000008400007348 */ /* 0x000fe80003800000 */
[----:B------:R1:W2:Y:S02]  /*f410*/  SHFL.IDX PT, R0, R5, R3, R0 ;  /* 0x0000000305007389 */ /* 0x0002a400000e0000 */
[----:B-1----:R-:W-:-:S04]  /*f420*/  MOV R3, 0x0 ;  /* 0x0000000000037802 */ /* 0x002fc80000000f00 */
[----:B--2---:R-:W-:Y:S05]  /*f430*/  RET.REL.NODEC R2 `(_ZN7cutlass13device_kernelIN5flash19enable_sm80_to_sm89INS1_16FlashAttnFwdSm80INS1_25CollectiveMainloopFwdSm80ILi8ELi1ELb1EN4cute5tupleIJNS5_1CILi128EEENS7_ILi48EEENS7_ILi256EEEEEELi256ENS_10bfloat16_tEfNS_4arch4Sm80ELb0ELb0ELb1ELb1ELb0ELb0ELb1ELb1EEENS1_21CollectiveEpilogueFwdINS6_IJS8_SA_S9_EEENS6_IJNS7_ILi1EEESI_SI_EEESC_SE_Li256ELb1ELb1ELb1ELb0EEENS1_36VarlenDynamicPersistentTileSchedulerILi128ELi48ELi256ELi256ELb1ELb1ELb0ELb0ELb1ELb1EEEEEEEEEvNT_6ParamsE) ;  /* 0xffff0bc002007950 */ /* 0x004fea0003c3ffff */
        .weak           $__internal_2_$__cuda_sm70_shflsync_up_p
        .type           $__internal_2_$__cuda_sm70_shflsync_up_p,@function
        .size           $__internal_2_$__cuda_sm70_shflsync_up_p,($__internal_3_$__cuda_sm70_votesync_ballot - $__internal_2_$__cuda_sm70_shflsync_up_p)
$__internal_2_$__cuda_sm70_shflsync_up_p:
[----:B------:R-:W-:Y:S02]  /*f440*/  IMAD.MOV.U32 R4, RZ, RZ, RZ ;  /* 0x000000ffff047224 */ /* 0x000fe400078e00ff */
[----:B------:R-:W-:-:S04]  /*f450*/  IMAD.MOV.U32 R10, RZ, RZ, -0x1 ;  /* 0xffffffffff0a7424 */ /* 0x000fc800078e00ff */
[----:B------:R-:W-:Y:S04]  /*f460*/  WARPSYNC R10 ;  /* 0x0000000a00007348 */ /* 0x000fe80003800000 */
[----:B------:R1:W2:Y:S02]  /*f470*/  SHFL.UP PT, R4, R0, R2, R4 ;  /* 0x0400000200047389 */ /* 0x0002a400000e0004 */
[----:B-1----:R-:W-:Y:S02]  /*f480*/  MOV R2, R3 ;  /* 0x0000000300027202 */ /* 0x002fe40000000f00 */
[----:B------:R-:W-:-:S04]  /*f490*/  MOV R3, 0x0 ;  /* 0x0000000000037802 */ /* 0x000fc80000000f00 */
[----:B--2---:R-:W-:Y:S05]  /*f4a0*/  RET.REL.NODEC R2 `(_ZN7cutlass13device_kernelIN5flash19enable_sm80_to_sm89INS1_16FlashAttnFwdSm80INS1_25CollectiveMainloopFwdSm80ILi8ELi1ELb1EN4cute5tupleIJNS5_1CILi128EEENS7_ILi48EEENS7_ILi256EEEEEELi256ENS_10bfloat16_tEfNS_4arch4Sm80ELb0ELb0ELb1ELb1ELb0ELb0ELb1ELb1EEENS1_21CollectiveEpilogueFwdINS6_IJS8_SA_S9_EEENS6_IJNS7_ILi1EEESI_SI_EEESC_SE_Li256ELb1ELb1ELb1ELb0EEENS1_36VarlenDynamicPersistentTileSchedulerILi128ELi48ELi256ELi256ELb1ELb1ELb0ELb0ELb1ELb1EEEEEEEEEvNT_6ParamsE) ;  /* 0xffff0b5002007950 */ /* 0x004fea0003c3ffff */
        .weak           $__internal_3_$__cuda_sm70_votesync_ballot
        .type           $__internal_3_$__cuda_sm70_votesync_ballot,@function
        .size           $__internal_3_$__cuda_sm70_votesync_ballot,(.L_x_5169 - $__internal_3_$__cuda_sm70_votesync_ballot)
$__internal_3_$__cuda_sm70_votesync_ballot:
[----:B------:R-:W-:Y:S01]  /*f4b0*/  ISETP.NE.U32.AND P0, PT, R0, 0x1, PT ;  /* 0x000000010000780c */ /* 0x000fe20003f05070 */
[----:B------:R-:W-:-:S04]  /*f4c0*/  IMAD.MOV.U32 R3, RZ, RZ, -0x1 ;  /* 0xffffffffff037424 */ /* 0x000fc800078e00ff */
[----:B------:R-:W-:Y:S08]  /*f4d0*/  WARPSYNC R3 ;  /* 0x0000000300007348 */ /* 0x000ff00003800000 */
[----:B------:R-:W-:-:S04]  /*f4e0*/  VOTE.ANY R0, PT, !P0 ;  /* 0x0000000000007806 */ /* 0x000fc800040e0100 */
[----:B------:R-:W-:Y:S01]  /*f4f0*/  LOP3.LUT R0, R0, R3, RZ, 0xc0, !PT ;  /* 0x0000000300007212 */ /* 0x000fe200078ec0ff */
[----:B------:R-:W-:-:S04]  /*f500*/  IMAD.MOV.U32 R3, RZ, RZ, 0x0 ;  /* 0x00000000ff037424 */ /* 0x000fc800078e00ff */
[----:B------:R-:W-:Y:S05]  /*f510*/  RET.REL.NODEC R2 `(_ZN7cutlass13device_kernelIN5flash19enable_sm80_to_sm89INS1_16FlashAttnFwdSm80INS1_25CollectiveMainloopFwdSm80ILi8ELi1ELb1EN4cute5tupleIJNS5_1CILi128EEENS7_ILi48EEENS7_ILi256EEEEEELi256ENS_10bfloat16_tEfNS_4arch4Sm80ELb0ELb0ELb1ELb1ELb0ELb0ELb1ELb1EEENS1_21CollectiveEpilogueFwdINS6_IJS8_SA_S9_EEENS6_IJNS7_ILi1EEESI_SI_EEESC_SE_Li256ELb1ELb1ELb1ELb0EEENS1_36VarlenDynamicPersistentTileSchedulerILi128ELi48ELi256ELi256ELb1ELb1ELb0ELb0ELb1ELb1EEEEEEEEEvNT_6ParamsE) ;  /* 0xffff0ae002007950 */ /* 0x000fea0003c3ffff */
.L_x_121:
        /* <DEDUP_REMOVED lines=14> */
.L_x_5169:


//--------------------- .text._ZN7cutlass13device_kernelIN5flash19enable_sm80_to_sm89INS1_16FlashAttnFwdSm80INS1_25CollectiveMainloopFwdSm80ILi8ELi1ELb0EN4cute5tupleIJNS5_1CILi128EEENS7_ILi32EEENS7_ILi256EEEEEELi256ENS_10bfloat16_tEfNS_4arch4Sm80ELb0ELb0ELb1ELb1ELb0ELb1ELb1ELb1EEENS1_21CollectiveEpilogueFwdINS6_IJS8_SA_S9_EEENS6_IJNS7_ILi1EEESI_SI_EEESC_SE_Li256ELb1ELb1ELb1ELb0EEENS1_36VarlenDynamicPersistentTileSchedulerILi128ELi32ELi256ELi256ELb1ELb1ELb0ELb0ELb1ELb1EEEEEEEEEvNT_6ParamsE --------------------------
	.section	.text._ZN7cutlass13device_kernelIN5flash19enable_sm80_to_sm89INS1_16FlashAttnFwdSm80INS1_25CollectiveMainloopFwdSm80ILi8ELi1ELb0EN4cute5tupleIJNS5_1CILi128EEENS7_ILi32EEENS7_ILi256EEEEEELi256ENS_10bfloat16_tEfNS_4arch4Sm80ELb0ELb0ELb1ELb1ELb0ELb1ELb1ELb1EEENS1_21CollectiveEpilogueFwdINS6_IJS8_SA_S9_EEENS6_IJNS7_ILi1EEESI_SI_EEESC_SE_Li256ELb1ELb1ELb1ELb0EEENS1_36VarlenDynamicPersistentTileSchedulerILi128ELi32ELi256ELi256ELb1ELb1ELb0ELb0ELb1ELb1EEEEEEEEEvNT_6ParamsE,"ax",@progbits
	.sectioninfo	@"SHI_REGISTERS=255"
	.align	128
.text._ZN7cutlass13device_kernelIN5flash19enable_sm80_to_sm89INS1_16FlashAttnFwdSm80INS1_25CollectiveMainloopFwdSm80ILi8ELi1ELb0EN4cute5tupleIJNS5_1CILi128EEENS7_ILi32EEENS7_ILi256EEEEEELi256ENS_10bfloat16_tEfNS_4arch4Sm80ELb0ELb0ELb1ELb1ELb0ELb1ELb1ELb1EEENS1_21CollectiveEpilogueFwdINS6_IJS8_SA_S9_EEENS6_IJNS7_ILi1EEESI_SI_EEESC_SE_Li256ELb1ELb1ELb1ELb0EEENS1_36VarlenDynamicPersistentTileSchedulerILi128ELi32ELi256ELi256ELb1ELb1ELb0ELb0ELb1ELb1EEEEEEEEEvNT_6ParamsE:
        .type           _ZN7cutlass13device_kernelIN5flash19enable_sm80_to_sm89INS1_16FlashAttnFwdSm80INS1_25CollectiveMainloopFwdSm80ILi8ELi1ELb0EN4cute5tupleIJNS5_1CILi128EEENS7_ILi32EEENS7_ILi256EEEEEELi256ENS_10bfloat16_tEfNS_4arch4Sm80ELb0ELb0ELb1ELb1ELb0ELb1ELb1ELb1EEENS1_21CollectiveEpilogueFwdINS6_IJS8_SA_S9_EEENS6_IJNS7_ILi1EEESI_SI_EEESC_SE_Li256ELb1ELb1ELb1ELb0EEENS1_36VarlenDynamicPersistentTileSchedulerILi128ELi32ELi256ELi256ELb1ELb1ELb0ELb0ELb1ELb1EEEEEEEEEvNT_6ParamsE,@function
        .size           _ZN7cutlass13device_kernelIN5flash19enable_sm80_to_sm89INS1_16FlashAttnFwdSm80INS1_25CollectiveMainloopFwdSm80ILi8ELi1ELb0EN4cute5tupleIJNS5_1CILi128EEENS7_ILi32EEENS7_ILi256EEEEEELi256ENS_10bfloat16_tEfNS_4arch4Sm80ELb0ELb0ELb1ELb1ELb0ELb1ELb1ELb1EEENS1_21CollectiveEpilogueFwdINS6_IJS8_SA_S9_EEENS6_IJNS7_ILi1EEESI_SI_EEESC_SE_Li256ELb1ELb1ELb1ELb0EEENS1_36VarlenDynamicPersistentTileSchedulerILi128ELi32ELi256ELi256ELb1ELb1ELb0ELb0ELb1ELb1EEEEEEEEEvNT_6ParamsE,(.L_x_5174 - _ZN7cutlass13device_kernelIN5flash19enable_sm80_to_sm89INS1_16FlashAttnFwdSm80INS1_25CollectiveMainloopFwdSm80ILi8ELi1ELb0EN4cute5tupleIJNS5_1CILi128EEENS7_ILi32EEENS7_ILi256EEEEEELi256ENS_10bfloat16_tEfNS_4arch4Sm80ELb0ELb0ELb1ELb1ELb0ELb1ELb1ELb1EEENS1_21CollectiveEpilogueFwdINS6_IJS8_SA_S9_EEENS6_IJNS7_ILi1EEESI_SI_EEESC_SE_Li256ELb1ELb1ELb1ELb0EEENS1_36VarlenDynamicPersistentTileSchedulerILi128ELi32ELi256ELi256ELb1ELb1ELb0ELb0ELb1ELb1EEEEEEEEEvNT_6ParamsE)
        .other          _ZN7cutlass13device_kernelIN5flash19enable_sm80_to_sm89INS1_16FlashAttnFwdSm80INS1_25CollectiveMainloopFwdSm80ILi8ELi1ELb0EN4cute5tupleIJNS5_1CILi128EEENS7_ILi32EEENS7_ILi256EEEEEELi256ENS_10bfloat16_tEfNS_4arch4Sm80ELb0ELb0ELb1ELb1ELb0ELb1ELb1ELb1EEENS1_21CollectiveEpilogueFwdINS6_IJS8_SA_S9_EEENS6_IJNS7_ILi1EEESI_SI_EEESC_SE_Li256ELb1ELb1ELb1ELb0EEENS1_36VarlenDynamicPersistentTileSchedulerILi128ELi32ELi256ELi256ELb1ELb1ELb0ELb0ELb1ELb1EEEEEEEEEvNT_6ParamsE,@"STO_CUDA_ENTRY STV_DEFAULT"
_ZN7cutlass13device_kernelIN5flash19enable_sm80_to_sm89INS1_16FlashAttnFwdSm80INS1_25CollectiveMainloopFwdSm80ILi8ELi1ELb0EN4cute5tupleIJNS5_1CILi128EEENS7_ILi32EEENS7_ILi256EEEEEELi256ENS_10bfloat16_tEfNS_4arch4Sm80ELb0ELb0ELb1ELb1ELb0ELb1ELb1ELb1EEENS1_21CollectiveEpilogueFwdINS6_IJS8_SA_S9_EEENS6_IJNS7_ILi1EEESI_SI_EEESC_SE_Li256ELb1ELb1ELb1ELb0EEENS1_36VarlenDynamicPersistentTileSchedulerILi128ELi32ELi256ELi256ELb1ELb1ELb0ELb0ELb1ELb1EEEEEEEEEvNT_6ParamsE:
[----:B------:R-:W-:-:S03]  /*0000*/  MOV R1, c[0x0][0x28] ;  /* 0x00000a0000017a02 */ /* 0x000fc60000000f00 */
[----:B------:R-:W1:Y:S01]  /*0010*/  S2R R2, SR_TID.X ;  /* 0x0000000000027919 */ /* 0x000e620000002100 */
[----:B------:R-:W-:Y:S01]  /*0020*/  IADD3 R1, R1, -0x10, RZ ;  /* 0xfffffff001017810 */ /* 0x000fe20007ffe0ff */
[----:B------:R-:W-:Y:S01]  /*0030*/  ULDC.64 UR6, c[0x0][0x118] ;  /* 0x0000460000067ab9 */ /* 0x000fe20000000a00 */
[----:B-1----:R-:W-:-:S05]  /*0040*/  SHF.R.U32.HI R0, RZ, 0x5, R2 ;  /* 0x00000005ff007819 */ /* 0x002fca0000011602 */
[----:B------:R-:W1:Y:S02]  /*0050*/  SHFL.IDX PT, R3, R0, RZ, 0x1f ;  /* 0x00001fff00037589 */ /* 0x000e6400000e0000 */
[----:B-1----:R-:W-:Y:S02]  /*0060*/  ISETP.NE.AND P0, PT, R3, RZ, PT ;  /* 0x000000ff0300720c */ /* 0x002fe40003f05270 */
[----:B------:R1:W-:Y:S11]  /*0070*/  STL [R1], R3 ;  /* 0x0000000301007387 */ /* 0x0003f60000100800 */
[----:B------:R-:W-:Y:S06]  /*0080*/  @P0 BAR.SYNC.DEFER_BLOCKING 0x5, 0x100 ;  /* 0x0144000000000b1d */ /* 0x000fec0000010000 */
[----:B------:R-:W2:Y:S04]  /*0090*/  @P0 LDS.128 R212, [0x20080] ;  /* 0x02008000ffd40984 */ /* 0x000ea80000000c00 */
[----:B------:R-:W-:Y:S06]  /*00a0*/  @P0 BAR.ARV 0x4, 0x100 ;  /* 0x0104000000000b1d */ /* 0x000fec0000002000 */
[----:B------:R-:W-:Y:S05]  /*00b0*/  @P0 BRA `(.L_x_122) ;  /* 0x00000a7000000947 */ /* 0x000fea0003800000 */
[----:B-1----:R-:W-:Y:S01]  /*00c0*/  LOP3.LUT R13, R2, 0x1f, RZ, 0xc0, !PT ;  /* 0x0000001f020d7812 */ /* 0x002fe200078ec0ff */
[----:B------:R-:W-:Y:S01]  /*00d0*/  CS2R R8, SRZ ;  /* 0x0000000000087805 */ /* 0x000fe2000001ff00 */
[----:B------:R-:W-:-:S02]  /*00e0*/  IMAD.MOV.U32 R7, RZ, RZ, RZ ;  /* 0x000000ffff077224 */ /* 0x000fc400078e00ff */
[----:B------:R-:W-:-:S04]  /*00f0*/  ISETP.NE.AND P6, PT, R13, 0x1f, PT ;  /* 0x0000001f0d00780c */ /* 0x000fc80003fc5270 */
[----:B------:R-:W-:-:S13]  /*0100*/  ISETP.GE.OR P0, PT, R13, c[0x0][0x53c], !P6 ;  /* 0x00014f000d007a0c */ /* 0x000fda0007706670 */
[----:B------:R-:W-:Y:S02]  /*0110*/  @!P0 IMAD.MOV.U32 R4, RZ, RZ, 0x4 ;  /* 0x00000004ff048424 */ /* 0x000fe400078e00ff */
[----:B------:R-:W-:Y:S02]  /*0120*/  @!P0 IMAD.MOV.U32 R2, RZ, RZ, 0x4 ;  /* 0x00000004ff028424 */ /* 0x000fe400078e00ff */
[----:B------:R-:W-:-:S04]  /*0130*/  @!P0 IMAD.WIDE.U32 R4, R13, R4, c[0x0][0x580] ;  /* 0x000160000d048625 */ /* 0x000fc800078e0004 */
[C---:B------:R-:W-:Y:S01]  /*0140*/  @!P0 IMAD.WIDE.U32 R2, R13.reuse, R2, c[0x0][0x578] ;  /* 0x00015e000d028625 */ /* 0x040fe200078e0002 */
[----:B------:R-:W3:Y:S04]  /*0150*/  @!P0 LDG.E R8, [R4.64] ;  /* 0x0000000604088981 */ /* 0x000ee8000c1e1900 */
[----:B------:R-:W3:Y:S01]  /*0160*/  @!P0 LDG.E R7, [R2.64] ;  /* 0x0000000602078981 */ /* 0x000ee2000c1e1900 */
[C---:B------:R-:W-:Y:S01]  /*0170*/  ISETP.NE.AND P5, PT, R13.reuse, RZ, PT ;  /* 0x000000ff0d00720c */ /* 0x040fe20003fa5270 */
[----:B------:R-:W1:Y:S01]  /*0180*/  S2UR UR4, SR_CTAID.X ;  /* 0x00000000000479c3 */ /* 0x000e620000002500 */
[C---:B------:R-:W-:Y:S02]  /*0190*/  ISETP.GE.U32.AND P4, PT, R13.reuse, 0x2, PT ;  /* 0x000000020d00780c */ /* 0x040fe40003f86070 */
[----:B------:R-:W-:-:S02]  /*01a0*/  ISETP.GE.U32.AND P3, PT, R13, 0x4, PT ;  /* 0x000000040d00780c */ /* 0x000fc40003f66070 */
[C---:B------:R-:W-:Y:S02]  /*01b0*/  ISETP.GE.U32.AND P2, PT, R13.reuse, 0x8, PT ;  /* 0x000000080d00780c */ /* 0x040fe40003f46070 */
[----:B------:R-:W-:Y:S01]  /*01c0*/  ISETP.GE.U32.AND P1, PT, R13, 0x10, PT ;  /* 0x000000100d00780c */ /* 0x000fe20003f26070 */
[----:B---3--:R-:W-:-:S05]  /*01d0*/  IMAD R4, R8, R7, RZ ;  /* 0x0000000708047224 */ /* 0x008fca00078e02ff */
[----:B------:R-:W3:Y:S02]  /*01e0*/  SHFL.UP PT, R0, R4, 0x1, RZ ;  /* 0x0420000004007989 */ /* 0x000ee400000e00ff */
[----:B---3--:R-:W-:-:S05]  /*01f0*/  SEL R0, R0, RZ, P5 ;  /* 0x000000ff00007207 */ /* 0x008fca0002800000 */
[----:B------:R-:W-:-:S05]  /*0200*/  IMAD.IADD R4, R4, 0x1, R0 ;  /* 0x0000000104047824 */ /* 0x000fca00078e0200 */
        /* <DEDUP_REMOVED lines=12> */
[----:B------:R-:W3:Y:S02]  /*02d0*/  SHFL.IDX PT, R6, R4, 0x1f, 0x1f ;  /* 0x03e01f0004067f89 */ /* 0x000ee400000e0000 */
[----:B---3--:R-:W-:-:S04]  /*02e0*/  IMAD R6, R6, c[0x0][0x538], RZ ;  /* 0x00014e0006067a24 */ /* 0x008fc800078e02ff */
[----:B------:R-:W-:Y:S01]  /*02f0*/  IMAD.MOV.U32 R0, RZ, RZ, R6 ;  /* 0x000000ffff007224 */ /* 0x000fe200078e0006 */
[----:B-1----:R-:W-:-:S13]  /*0300*/  ISETP.GT.AND P0, PT, R6, UR4, PT ;  /* 0x0000000406007c0c */ /* 0x002fda000bf04270 */
[----:B------:R-:W-:Y:S05]  /*0310*/  @P0 BRA `(.L_x_123) ;  /* 0x0000027000000947 */ /* 0x000fea0003800000 */
[----:B------:R-:W-:Y:S02]  /*0320*/  MOV R6, R0 ;  /* 0x0000000000067202 */ /* 0x000fe40000000f00 */
[----:B------:R-:W-:-:S04]  /*0330*/  MOV R9, RZ ;  /* 0x000000ff00097202 */ /* 0x000fc80000000f00 */
.L_x_127:
        /* <DEDUP_REMOVED lines=12> */
[----:B------:R-:W3:Y:S04]  /*0400*/  @!P0 LDG.E R8, [R4.64] ;  /* 0x0000000604088981 */ /* 0x000ee8000c1e1900 */
[----:B------:R-:W3:Y:S02]  /*0410*/  @!P0 LDG.E R7, [R2.64] ;  /* 0x0000000602078981 */ /* 0x000ee4000c1e1900 */
[----:B---3--:R-:W-:Y:S01]  /*0420*/  IMAD R5, R8, R7, RZ ;  /* 0x0000000708057224 */ /* 0x008fe200078e02ff */
[----:B------:R-:W-:Y:S05]  /*0430*/  BRA.DIV ~URZ, `(.L_x_125) ;  /* 0x00015d527f007947 */ /* 0x000fea000b800000 */
[----:B------:R1:W3:Y:S02]  /*0440*/  SHFL.UP PT, R0, R5, 0x1, RZ ;  /* 0x0420000005007989 */ /* 0x0002e400000e00ff */
.L_x_289:
[----:B---3--:R-:W-:-:S04]  /*0450*/  SEL R0, R0, RZ, P5 ;  /* 0x000000ff00007207 */ /* 0x008fc80002800000 */
        /* <DEDUP_REMOVED lines=14> */
[----:B------:R1:W3:Y:S02]  /*0540*/  SHFL.IDX PT, R0, R4, 0x1f, 0x1f ;  /* 0x03e01f0004007f89 */ /* 0x0002e400000e0000 */
.L_x_290:
[----:B---3--:R-:W-:-:S05]  /*0550*/  IMAD R0, R0, c[0x0][0x538], RZ ;  /* 0x00014e0000007a24 */ /* 0x008fca00078e02ff */
[----:B------:R-:W-:-:S04]  /*0560*/  IADD3 R6, R0, R6, RZ ;  /* 0x0000000600067210 */ /* 0x000fc80007ffe0ff */
[----:B------:R-:W-:-:S13]  /*0570*/  ISETP.GT.AND P0, PT, R6, UR4, PT ;  /* 0x0000000406007c0c */ /* 0x000fda000bf04270 */
[----:B-12---:R-:W-:Y:S05]  /*0580*/  @!P0 BRA `(.L_x_127) ;  /* 0xfffffdb000008947 */ /* 0x006fea000383ffff */
.L_x_123:
[----:B------:R-:W-:-:S05]  /*0590*/  IADD3 R12, -R0, R6, RZ ;  /* 0x00000006000c7210 */ /* 0x000fca0007ffe1ff */
[----:B------:R-:W-:-:S05]  /*05a0*/  IMAD R0, R4, c[0x0][0x538], R12 ;  /* 0x00014e0004007a24 */ /* 0x000fca00078e020c */
[----:B------:R-:W-:Y:S01]  /*05b0*/  ISETP.GT.AND P0, PT, R0, UR4, PT ;  /* 0x0000000400007c0c */ /* 0x000fe2000bf04270 */
[----:B------:R-:W-:-:S12]  /*05c0*/  BRA.DIV ~URZ, `(.L_x_128) ;  /* 0x00015dd27f007947 */ /* 0x000fd8000b800000 */
[----:B------:R-:W-:-:S04]  /*05d0*/  VOTE.ANY R6, PT, !P0 ;  /* 0x0000000000067806 */ /* 0x000fc800040e0100 */
.L_x_291:
[----:B--2---:R1:W2:Y:S01]  /*05e0*/  POPC R215, R6 ;  /* 0x0000000600d77309 */ /* 0x0042a20000000000 */
[----:B------:R-:W-:Y:S05]  /*05f0*/  BRA.DIV ~URZ, `(.L_x_129) ;  /* 0x00015df27f007947 */ /* 0x000fea000b800000 */
[----:B--2---:R-:W2:Y:S04]  /*0600*/  SHFL.IDX PT, R11, R8, R215, 0x1f ;  /* 0x00001fd7080b7589 */ /* 0x004ea800000e0000 */
[----:B------:R3:W4:Y:S02]  /*0610*/  SHFL.IDX PT, R10, R7, R215, 0x1f ;  /* 0x00001fd7070a7589 */ /* 0x00072400000e0000 */
[----:B---3--:R-:W-:Y:S02]  /*0620*/  MOV R7, RZ ;  /* 0x000000ff00077202 */ /* 0x008fe40000000f00 */
.L_x_292:
[----:B--2-4-:R-:W-:Y:S01]  /*0630*/  ISETP.NE.AND P0, PT, R6, RZ, PT ;  /* 0x000000ff0600720c */ /* 0x014fe20003f05270 */
[----:B------:R-:W-:-:S12]  /*0640*/  BSSY B0, `(.L_x_130) ;  /* 0x0000005000007945 */ /* 0x000fd80003800000 */
[----:B------:R-:W-:Y:S05]  /*0650*/  @!P0 BRA `(.L_x_131) ;  /* 0x0000003000008947 */ /* 0x000fea0003800000 */
[----:B------:R-:W-:Y:S01]  /*0660*/  IADD3 R3, R215, -0x1, RZ ;  /* 0xffffffffd7037810 */ /* 0x000fe20007ffe0ff */
[----:B------:R-:W-:Y:S05]  /*0670*/  BRA.DIV ~URZ, `(.L_x_132) ;  /* 0x00015e527f007947 */ /* 0x000fea000b800000 */
[----:B------:R2:W3:Y:S02]  /*0680*/  SHFL.IDX PT, R7, R4, R3, 0x1f ;  /* 0x00001f0304077589 */ /* 0x0004e400000e0000 */
.L_x_131:
[----:B------:R-:W-:Y:S05]  /*0690*/  BSYNC B0 ;  /* 0x0000000000007941 */ /* 0x000fea0003800000 */
.L_x_130:
[----:B------:R-:W-:Y:S01]  /*06a0*/  IABS R0, R11 ;  /* 0x0000000b00007213 */ /* 0x000fe20000000000 */
[----:B---3--:R-:W-:Y:S02]  /*06b0*/  IMAD R212, R7, c[0x0][0x538], R12 ;  /* 0x00014e0007d47a24 */ /* 0x008fe400078e020c */
[----:B------:R-:W-:Y:S02]  /*06c0*/  IMAD.IADD R215, R215, 0x1, R9 ;  /* 0x00000001d7d77824 */ /* 0x000fe400078e0209 */
[----:B------:R-:W-:Y:S01]  /*06d0*/  IMAD.MOV.U32 R5, RZ, RZ, R0 ;  /* 0x000000ffff057224 */ /* 0x000fe200078e0000 */
[----:B------:R-:W-:Y:S02]  /*06e0*/  IABS R0, R10 ;  /* 0x0000000a00007213 */ /* 0x000fe40000000000 */
[----:B------:R-:W-:Y:S01]  /*06f0*/  IADD3 R213, -R212, UR4, RZ ;  /* 0x00000004d4d57c10 */ /* 0x000fe2000fffe1ff */
[----:B------:R-:W3:Y:S02]  /*0700*/  I2F.RP R2, R5 ;  /* 0x0000000500027306 */ /* 0x000ee40000209400 */
[----:B------:R-:W-:Y:S01]  /*0710*/  IMAD.MOV.U32 R7, RZ, RZ, R0 ;  /* 0x000000ffff077224 */ /* 0x000fe200078e0000 */
[----:B-1----:R-:W-:-:S02]  /*0720*/  IABS R6, R213 ;  /* 0x000000d500067213 */ /* 0x002fc40000000000 */
[----:B------:R-:W-:-:S03]  /*0730*/  IABS R0, R11 ;  /* 0x0000000b00007213 */ /* 0x000fc60000000000 */
[----:B------:R-:W-:Y:S01]  /*0740*/  I2F.RP R8, R7 ;  /* 0x0000000700087306 */ /* 0x000fe20000209400 */
[----:B------:R-:W-:-:S07]  /*0750*/  IADD3 R0, RZ, -R0, RZ ;  /* 0x80000000ff007210 */ /* 0x000fce0007ffe0ff */
[----:B---3--:R-:W1:Y:S02]  /*0760*/  MUFU.RCP R2, R2 ;  /* 0x0000000200027308 */ /* 0x008e640000001000 */
[----:B-1----:R-:W-:-:S06]  /*0770*/  IADD3 R2, R2, 0xffffffe, RZ ;  /* 0x0ffffffe02027810 */ /* 0x002fcc0007ffe0ff */
[----:B--2---:R-:W1:Y:S02]  /*0780*/  F2I.FTZ.U32.TRUNC.NTZ R3, R2 ;  /* 0x0000000200037305 */ /* 0x004e64000021f000 */
[----:B-1----:R-:W-:-:S04]  /*0790*/  IMAD.MOV R2, RZ, RZ, -R3 ;  /* 0x000000ffff027224 */ /* 0x002fc800078e0a03 */
[----:B------:R-:W-:Y:S02]  /*07a0*/  IMAD R4, R2, R5, RZ ;  /* 0x0000000502047224 */ /* 0x000fe400078e02ff */
[----:B------:R-:W-:-:S04]  /*07b0*/  IMAD.MOV.U32 R2, RZ, RZ, RZ ;  /* 0x000000ffff027224 */ /* 0x000fc800078e00ff */
[----:B------:R-:W-:-:S04]  /*07c0*/  IMAD.HI.U32 R2, R3, R4, R2 ;  /* 0x0000000403027227 */ /* 0x000fc800078e0002 */
[----:B------:R-:W-:-:S04]  /*07d0*/  IMAD.MOV.U32 R3, RZ, RZ, R6 ;  /* 0x000000ffff037224 */ /* 0x000fc800078e0006 */
[----:B------:R-:W-:-:S04]  /*07e0*/  IMAD.HI.U32 R2, R2, R3, RZ ;  /* 0x0000000302027227 */ /* 0x000fc800078e00ff */
[----:B------:R-:W-:Y:S02]  /*07f0*/  IMAD R0, R2, R0, R3 ;  /* 0x0000000002007224 */ /* 0x000fe400078e0203 */
[----:B------:R-:W1:Y:S03]  /*0800*/  MUFU.RCP R3, R8 ;  /* 0x0000000800037308 */ /* 0x000e660000001000 */
[----:B------:R-:W-:Y:S02]  /*0810*/  ISETP.GT.U32.AND P0, PT, R5, R0, PT ;  /* 0x000000000500720c */ /* 0x000fe40003f04070 */
[----:B-1----:R-:W-:-:S11]  /*0820*/  IADD3 R3, R3, 0xffffffe, RZ ;  /* 0x0ffffffe03037810 */ /* 0x002fd60007ffe0ff */
[----:B------:R-:W-:Y:S01]  /*0830*/  @!P0 IMAD.IADD R0, R0, 0x1, -R5 ;  /* 0x0000000100008824 */ /* 0x000fe200078e0a05 */
[----:B------:R-:W-:Y:S02]  /*0840*/  @!P0 IADD3 R2, R2, 0x1, RZ ;  /* 0x0000000102028810 */ /* 0x000fe40007ffe0ff */
[----:B------:R-:W-:Y:S01]  /*0850*/  ISETP.NE.AND P0, PT, R11, RZ, PT ;  /* 0x000000ff0b00720c */ /* 0x000fe20003f05270 */
[----:B------:R-:W1:Y:S01]  /*0860*/  F2I.FTZ.U32.TRUNC.NTZ R3, R3 ;  /* 0x0000000300037305 */ /* 0x000e62000021f000 */
[----:B------:R-:W-:Y:S02]  /*0870*/  ISETP.GE.U32.AND P2, PT, R0, R5, PT ;  /* 0x000000050000720c */ /* 0x000fe40003f46070 */
[----:B------:R-:W-:-:S04]  /*0880*/  LOP3.LUT R0, R213, R11, RZ, 0x3c, !PT ;  /* 0x0000000bd5007212 */ /* 0x000fc800078e3cff */
[----:B------:R-:W-:-:S07]  /*0890*/  ISETP.GE.AND P1, PT, R0, RZ, PT ;  /* 0x000000ff0000720c */ /* 0x000fce0003f26270 */
[----:B------:R-:W-:Y:S02]  /*08a0*/  @P2 IADD3 R2, R2, 0x1, RZ ;  /* 0x0000000102022810 */ /* 0x000fe40007ffe0ff */
[----:B-1----:R-:W-:-:S03]  /*08b0*/  IADD3 R0, RZ, -R3, RZ ;  /* 0x80000003ff007210 */ /* 0x002fc60007ffe0ff */
[----:B------:R-:W-:Y:S02]  /*08c0*/  IMAD.MOV.U32 R4, RZ, RZ, R2 ;  /* 0x000000ffff047224 */ /* 0x000fe400078e0002 */
[----:B------:R-:W-:Y:S01]  /*08d0*/  IMAD.MOV.U32 R2, RZ, RZ, R0 ;  /* 0x000000ffff027224 */ /* 0x000fe200078e0000 */
[----:B------:R-:W-:Y:S01]  /*08e0*/  IABS R0, R10 ;  /* 0x0000000a00007213 */ /* 0x000fe20000000000 */
[----:B------:R-:W-:Y:S01]  /*08f0*/  @!P1 IMAD.MOV R4, RZ, RZ, -R4 ;  /* 0x000000ffff049224 */ /* 0x000fe200078e0a04 */
[----:B------:R-:W-:Y:S01]  /*0900*/  @!P0 LOP3.LUT R4, RZ, R11, RZ, 0x33, !PT ;  /* 0x0000000bff048212 */ /* 0x000fe200078e33ff */
[----:B------:R-:W-:Y:S01]  /*0910*/  IMAD R5, R2, R7, RZ ;  /* 0x0000000702057224 */ /* 0x000fe200078e02ff */
[----:B------:R-:W-:Y:S01]  /*0920*/  MOV R2, RZ ;  /* 0x000000ff00027202 */ /* 0x000fe20000000f00 */
[----:B------:R-:W-:Y:S01]  /*0930*/  IMAD.MOV R6, RZ, RZ, -R0 ;  /* 0x000000ffff067224 */ /* 0x000fe200078e0a00 */
[----:B------:R-:W-:-:S03]  /*0940*/  IABS R8, R4 ;  /* 0x0000000400087213 */ /* 0x000fc60000000000 */
        /* <DEDUP_REMOVED lines=19> */
[----:B------:R-:W-:-:S04]  /*0a80*/  IMAD R2, R10, R2, R4 ;  /* 0x000000020a027224 */ /* 0x000fc800078e0204 */
[----:B------:R-:W-:Y:S01]  /*0a90*/  IMAD R214, R2, 0x10000, R0 ;  /* 0x0001000002d67824 */ /* 0x000fe200078e0200 */
[----:B------:R-:W-:Y:S05]  /*0aa0*/  BRA `(.L_x_133) ;  /* 0x0000004000007947 */ /* 0x000fea0003800000 */
.L_x_124:
[----:B--2---:R-:W-:Y:S01]  /*0ab0*/  IMAD.MOV.U32 R213, RZ, RZ, RZ ;  /* 0x000000ffffd57224 */ /* 0x004fe200078e00ff */
[----:B------:R-:W-:Y:S01]  /*0ac0*/  MOV R214, RZ ;  /* 0x000000ff00d67202 */ /* 0x000fe20000000f00 */
[----:B------:R-:W-:Y:S01]  /*0ad0*/  IMAD.U32 R212, RZ, RZ, UR4 ;  /* 0x00000004ffd47e24 */ /* 0x000fe2000f8e00ff */
[----:B------:R-:W-:Y:S02]  /*0ae0*/  MOV R215, c[0x0][0x53c] ;  /* 0x00014f0000d77a02 */ /* 0x000fe40000000f00 */
.L_x_133:
[----:B------:R-:W-:Y:S01]  /*0af0*/  ISETP.NE.AND P0, PT, R13, RZ, PT ;  /* 0x000000ff0d00720c */ /* 0x000fe20003f05270 */
[----:B------:R-:W-:-:S12]  /*0b00*/  WARPSYNC 0xffffffff ;  /* 0xffffffff00007948 */ /* 0x000fd80003800000 */
[----:B------:R1:W-:Y:S04]  /*0b10*/  @!P0 STS.128 [0x20080], R212 ;  /* 0x020080d4ff008388 */ /* 0x0003e80000000c00 */
[----:B------:R-:W-:Y:S06]  /*0b20*/  BAR.ARV 0x5, 0x100 ;  /* 0x0144000000007b1d */ /* 0x000fec0000002000 */
.L_x_122:
[----:B-12---:R-:W-:-:S13]  /*0b30*/  ISETP.GE.AND P0, PT, R215, c[0x0][0x53c], PT ;  /* 0x00014f00d7007a0c */ /* 0x006fda0003f06270 */
[----:B------:R-:W-:Y:S05]  /*0b40*/  @P0 EXIT ;  /* 0x000000000000094d */ /* 0x000fea0003800000 */
[----:B------:R-:W1:Y:S02]  /*0b50*/  S2R R11, SR_TID.X ;  /* 0x00000000000b7919 */ /* 0x000e640000002100 */
[----:B-1----:R-:W-:-:S04]  /*0b60*/  SHF.R.S32.HI R5, RZ, 0x1f, R11 ;  /* 0x0000001fff057819 */ /* 0x002fc8000001140b */
[CC--:B------:R-:W-:Y:S02]  /*0b70*/  LEA.HI R0, R5.reuse, R11.reuse, RZ, 0x4 ;  /* 0x0000000b05007211 */ /* 0x0c0fe400078f20ff */
[----:B------:R-:W-:Y:S02]  /*0b80*/  LEA.HI R9, R5, R11, RZ, 0x2 ;  /* 0x0000000b05097211 */ /* 0x000fe400078f10ff */
[----:B------:R-:W-:Y:S02]  /*0b90*/  SHF.R.S32.HI R4, RZ, 0x4, R0 ;  /* 0x00000004ff047819 */ /* 0x000fe40000011400 */
[----:B------:R-:W-:Y:S02]  /*0ba0*/  SHF.R.S32.HI R7, RZ, 0x2, R9 ;  /* 0x00000002ff077819 */ /* 0x000fe40000011409 */
[C---:B------:R-:W-:Y:S02]  /*0bb0*/  LEA.HI R3, R0.reuse, R4, RZ, 0x1 ;  /* 0x0000000400037211 */ /* 0x040fe400078f08ff */
[----:B------:R-:W-:-:S02]  /*0bc0*/  LOP3.LUT R0, R0, 0xfffffff0, RZ, 0xc0, !PT ;  /* 0xfffffff000007812 */ /* 0x000fc400078ec0ff */
[----:B------:R-:W-:Y:S02]  /*0bd0*/  SHF.R.S32.HI R2, RZ, 0x1f, R9 ;  /* 0x0000001fff027819 */ /* 0x000fe40000011409 */
[----:B------:R-:W-:Y:S01]  /*0be0*/  LOP3.LUT R3, R3, 0xfffffffe, RZ, 0xc0, !PT ;  /* 0xfffffffe03037812 */ /* 0x000fe200078ec0ff */
[----:B------:R-:W-:Y:S01]  /*0bf0*/  IMAD.IADD R0, R11, 0x1, -R0 ;  /* 0x000000010b007824 */ /* 0x000fe200078e0a00 */
[----:B------:R-:W-:Y:S02]  /*0c00*/  LEA.HI R2, R2, R7, RZ, 0x3 ;  /* 0x0000000702027211 */ /* 0x000fe400078f18ff */
[----:B------:R-:W-:Y:S01]  /*0c10*/  LEA.HI R198, R5, R11, RZ, 0x3 ;  /* 0x0000000b05c67211 */ /* 0x000fe200078f18ff */
[----:B------:R-:W-:Y:S01]  /*0c20*/  IMAD.IADD R10, R4, 0x1, -R3 ;  /* 0x00000001040a7824 */ /* 0x000fe200078e0a03 */
[----:B------:R-:W-:Y:S02]  /*0c30*/  LOP3.LUT R2, R2, 0xfffffff8, RZ, 0xc0, !PT ;  /* 0xfffffff802027812 */ /* 0x000fe400078ec0ff */
[----:B------:R-:W-:-:S02]  /*0c40*/  SHF.R.S32.HI R3, RZ, 0x1f, R0 ;  /* 0x0000001fff037819 */ /* 0x000fc40000011400 */
[----:B------:R-:W-:Y:S01]  /*0c50*/  LEA.HI R5, R5, R11, RZ, 0x5 ;  /* 0x0000000b05057211 */ /* 0x000fe200078f28ff */
[----:B------:R-:W-:Y:S01]  /*0c60*/  IMAD.IADD R7, R7, 0x1, -R2 ;  /* 0x0000000107077824 */ /* 0x000fe200078e0a02 */
[----:B------:R-:W-:Y:S02]  /*0c70*/  LOP3.LUT R4, R198, 0xfffffff8, RZ, 0xc0, !PT ;  /* 0xfffffff8c6047812 */ /* 0x000fe400078ec0ff */
[----:B------:R-:W-:Y:S02]  /*0c80*/  LEA.HI R12, R3, R0, RZ, 0x3 ;  /* 0x00000000030c7211 */ /* 0x000fe400078f18ff */
[----:B------:R-:W-:Y:S01]  /*0c90*/  LOP3.LUT R2, R5, 0xffffffe0, RZ, 0xc0, !PT ;  /* 0xffffffe005027812 */ /* 0x000fe200078ec0ff */
[C---:B------:R-:W-:Y:S01]  /*0ca0*/  IMAD.IADD R216, R11.reuse, 0x1, -R4 ;  /* 0x000000010bd87824 */ /* 0x040fe200078e0a04 */
[----:B------:R-:W-:Y:S02]  /*0cb0*/  LOP3.LUT R4, R12, 0xfffffff8, RZ, 0xc0, !PT ;  /* 0xfffffff80c047812 */ /* 0x000fe400078ec0ff */
[--C-:B------:R-:W-:Y:S01]  /*0cc0*/  SHF.R.S32.HI R6, RZ, 0x5, R5.reuse ;  /* 0x00000005ff067819 */ /* 0x100fe20000011405 */
[----:B------:R-:W-:Y:S01]  /*0cd0*/  IMAD.IADD R16, R11, 0x1, -R2 ;  /* 0x000000010b107824 */ /* 0x000fe200078e0a02 */
[----:B------:R-:W-:Y:S01]  /*0ce0*/  SHF.R.S32.HI R3, RZ, 0x1f, R5 ;  /* 0x0000001fff037819 */ /* 0x000fe20000011405 */
[----:B------:R-:W-:Y:S01]  /*0cf0*/  IMAD.SHL.U32 R2, R216, 0x40, RZ ;  /* 0x00000040d8027824 */ /* 0x000fe200078e00ff */
[----:B------:R-:W-:Y:S01]  /*0d00*/  LOP3.LUT R9, R9, 0xfffffffc, RZ, 0xc0, !PT ;  /* 0xfffffffc09097812 */ /* 0x000fe200078ec0ff */
[----:B------:R-:W-:Y:S01]  /*0d10*/  IMAD.IADD R5, R0, 0x1, -R4 ;  /* 0x0000000100057824 */ /* 0x000fe200078e0a04 */
[----:B------:R-:W-:Y:S01]  /*0d20*/  LEA.HI R0, R3, R6, RZ, 0x3 ;  /* 0x0000000603007211 */ /* 0x000fe200078f18ff */
[C---:B------:R-:W-:Y:S01]  /*0d30*/  IMAD.SHL.U32 R138, R216.reuse, 0x4, RZ ;  /* 0x00000004d88a7824 */ /* 0x040fe200078e00ff */
[----:B------:R-:W-:Y:S01]  /*0d40*/  SHF.R.S32.HI R3, RZ, 0x1f, R16 ;  /* 0x0000001fff037819 */ /* 0x000fe20000011410 */
[----:B------:R-:W-:Y:S01]  /*0d50*/  IMAD.SHL.U32 R132, R216, 0x8, RZ ;  /* 0x00000008d8847824 */ /* 0x000fe200078e00ff */
[----:B------:R-:W-:-:S02]  /*0d60*/  LOP3.LUT R2, R2, 0x1c0, RZ, 0xc0, !PT ;  /* 0x000001c002027812 */ /* 0x000fc400078ec0ff */
[----:B------:R-:W-:Y:S02]  /*0d70*/  LOP3.LUT R0, R0, 0xffffff8, RZ, 0xc0, !PT ;  /* 0x0ffffff800007812 */ /* 0x000fe400078ec0ff */
[----:B------:R-:W-:Y:S02]  /*0d80*/  LEA.HI R13, R3, R16, RZ, 0x2 ;  /* 0x00000010030d7211 */ /* 0x000fe400078f10ff */
[----:B------:R-:W-:Y:S02]  /*0d90*/  LOP3.LUT R3, R7, 0x1, RZ, 0xc0, !PT ;  /* 0x0000000107037812 */ /* 0x000fe400078ec0ff */
[----:B------:R-:W-:Y:S02]  /*0da0*/  LOP3.LUT R8, R2, 0x8, R198, 0xf8, !PT ;  /* 0x0000000802087812 */ /* 0x000fe400078ef8c6 */
[----:B------:R-:W-:Y:S01]  /*0db0*/  SHF.R.U32.HI R4, RZ, 0x3, R2 ;  /* 0x00000003ff047819 */ /* 0x000fe20000011602 */
[----:B------:R-:W-:Y:S01]  /*0dc0*/  IMAD.IADD R2, R6, 0x1, -R0 ;  /* 0x0000000106027824 */ /* 0x000fe200078e0a00 */
[----:B------:R-:W-:-:S02]  /*0dd0*/  SHF.R.S32.HI R0, RZ, 0x2, R13 ;  /* 0x00000002ff007819 */ /* 0x000fc4000001140d */
[----:B------:R-:W-:Y:S01]  /*0de0*/  ISETP.NE.U32.AND P0, PT, R3, 0x1, PT ;  /* 0x000000010300780c */ /* 0x000fe20003f05070 */
[----:B------:R-:W-:Y:S01]  /*0df0*/  IMAD.IADD R3, R11, 0x1, -R9 ;  /* 0x000000010b037824 */ /* 0x000fe200078e0a09 */
[----:B------:R-:W-:Y:S01]  /*0e00*/  LOP3.LUT R8, R8, R4, RZ, 0x3c, !PT ;  /* 0x0000000408087212 */ /* 0x000fe200078e3cff */
[----:B------:R-:W-:Y:S01]  /*0e10*/  IMAD R15, R2, 0x10, R0 ;  /* 0x00000010020f7824 */ /* 0x000fe200078e0200 */
[C---:B------:R-:W-:Y:S01]  /*0e20*/  R2P PR, R7.reuse, 0x6 ;  /* 0x0000000607007804 */ /* 0x040fe20000000000 */
[----:B------:R-:W-:Y:S01]  /*0e30*/  IMAD.SHL.U32 R2, R7, 0x40, RZ ;  /* 0x0000004007027824 */ /* 0x000fe200078e00ff */
[----:B------:R-:W-:Y:S01]  /*0e40*/  LEA.HI R0, R3, R3, RZ, 0x1 ;  /* 0x0000000303007211 */ /* 0x000fe200078f08ff */
[----:B------:R-:W-:Y:S01]  /*0e50*/  IMAD.SHL.U32 R11, R6, 0x400, RZ ;  /* 0x00000400060b7824 */ /* 0x000fe200078e00ff */
[C---:B------:R-:W-:Y:S01]  /*0e60*/  LOP3.LUT P4, RZ, R5.reuse, 0x2, RZ, 0xc0, !PT ;  /* 0x0000000205ff7812 */ /* 0x040fe2000788c0ff */
[----:B------:R-:W-:Y:S01]  /*0e70*/  IMAD.SHL.U32 R6, R10, 0x8, RZ ;  /* 0x000000080a067824 */ /* 0x000fe200078e00ff */
[C---:B------:R-:W-:Y:S01]  /*0e80*/  LOP3.LUT P3, RZ, R5.reuse, 0x4, RZ, 0xc0, !PT ;  /* 0x0000000405ff7812 */ /* 0x040fe2000786c0ff */
[----:B------:R-:W-:Y:S01]  /*0e90*/  IMAD.SHL.U32 R5, R5, 0x40, RZ ;  /* 0x0000004005057824 */ /* 0x000fe200078e00ff */
[----:B------:R-:W-:Y:S01]  /*0ea0*/  LOP3.LUT R4, R0, 0x1ffffffe, RZ, 0xc0, !PT ;  /* 0x1ffffffe00047812 */ /* 0x000fe200078ec0ff */
[----:B------:R-:W-:Y:S01]  /*0eb0*/  STL [R1+0x4], R15 ;  /* 0x0000040f01007387 */ /* 0x000fe20000100800 */
[----:B------:R-:W-:-:S02]  /*0ec0*/  LOP3.LUT R2, R2, 0x1c0, RZ, 0xc0, !PT ;  /* 0x000001c002027812 */ /* 0x000fc400078ec0ff */
[----:B------:R-:W-:Y:S01]  /*0ed0*/  SHF.R.S32.HI R198, RZ, 0x3, R198 ;  /* 0x00000003ffc67819 */ /* 0x000fe200000114c6 */
[----:B------:R-:W-:Y:S01]  /*0ee0*/  IMAD.IADD R14, R3, 0x1, -R4 ;  /* 0x00000001030e7824 */ /* 0x000fe200078e0a04 */
[----:B------:R-:W-:Y:S01]  /*0ef0*/  LOP3.LUT R0, R5, 0x1c0, RZ, 0xc0, !PT ;  /* 0x000001c005007812 */ /* 0x000fe200078ec0ff */
[----:B------:R-:W-:Y:S01]  /*0f00*/  IMAD R5, R3, 0x2, R11 ;  /* 0x0000000203057824 */ /* 0x000fe200078e020b */
[----:B------:R-:W-:Y:S02]  /*0f10*/  LEA.HI R3, R2, R2, RZ, 0x1d ;  /* 0x0000000202037211 */ /* 0x000fe400078fe8ff */
[----:B------:R-:W-:Y:S02]  /*0f20*/  LOP3.LUT R4, R0, 0x8, R6, 0xf8, !PT ;  /* 0x0000000800047812 */ /* 0x000fe400078ef806 */
[----:B------:R-:W-:Y:S01]  /*0f30*/  SHF.R.U32.HI R2, RZ, 0x3, R0 ;  /* 0x00000003ff027819 */ /* 0x000fe20000011600 */
[----:B------:R-:W-:Y:S01]  /*0f40*/  IMAD R0, R10, 0x200, R8 ;  /* 0x000002000a007824 */ /* 0x000fe200078e0208 */
[C---:B------:R-:W-:Y:S01]  /*0f50*/  IADD3 R18, R198.reuse, 0x40, RZ ;  /* 0x00000040c6127810 */ /* 0x040fe20007ffe0ff */
[----:B------:R-:W-:Y:S01]  /*0f60*/  IMAD.IADD R10, R5, 0x1, R3 ;  /* 0x00000001050a7824 */ /* 0x000fe200078e0203 */
[----:B------:R-:W-:-:S02]  /*0f70*/  IADD3 R17, R198, 0x60, RZ ;  /* 0x00000060c6117810 */ /* 0x000fc40007ffe0ff */
[----:B------:R-:W-:Y:S01]  /*0f80*/  IADD3 R140, R138, 0x40, RZ ;  /* 0x000000408a8c7810 */ /* 0x000fe20007ffe0ff */
[----:B------:R-:W-:Y:S01]  /*0f90*/  IMAD.SHL.U32 R223, R10, 0x2, RZ ;  /* 0x000000020adf7824 */ /* 0x000fe200078e00ff */
[----:B------:R-:W-:Y:S01]  /*0fa0*/  LOP3.LUT R8, R4, R2, RZ, 0x3c, !PT ;  /* 0x0000000204087212 */ /* 0x000fe200078e3cff */
[----:B------:R-:W-:Y:S01]  /*0fb0*/  IMAD.SHL.U32 R2, R18, 0x40, RZ ;  /* 0x0000004012027824 */ /* 0x000fe200078e00ff */
[----:B------:R-:W-:Y:S01]  /*0fc0*/  SHF.R.S32.HI R3, RZ, 0x1f, R17 ;  /* 0x0000001fff037819 */ /* 0x000fe20000011411 */
[----:B------:R-:W-:Y:S01]  /*0fd0*/  IMAD.IADD R134, R138, 0x1, R140 ;  /* 0x000000018a867824 */ /* 0x000fe200078e028c */
[----:B------:R-:W-:Y:S01]  /*0fe0*/  SHF.R.S32.HI R4, RZ, 0x1f, R18 ;  /* 0x0000001fff047819 */ /* 0x000fe20000011412 */
[----:B------:R-:W-:Y:S01]  /*0ff0*/  IMAD.SHL.U32 R5, R17, 0x40, RZ ;  /* 0x0000004011057824 */ /* 0x000fe200078e00ff */
[----:B------:R-:W-:Y:S01]  /*1000*/  LEA.HI R3, R3, R17, RZ, 0x3 ;  /* 0x0000001103037211 */ /* 0x000fe200078f18ff */
[----:B------:R-:W-:Y:S01]  /*1010*/  IMAD.MOV.U32 R10, RZ, RZ, 0x40 ;  /* 0x00000040ff0a7424 */ /* 0x000fe200078e00ff */
[----:B------:R-:W-:-:S02]  /*1020*/  LOP3.LUT R243, R2, 0x1c0, RZ, 0xc0, !PT ;  /* 0x000001c002f37812 */ /* 0x000fc400078ec0ff */
[----:B------:R-:W-:Y:S01]  /*1030*/  SHF.R.S32.HI R2, RZ, 0x1f, R134 ;  /* 0x0000001fff027819 */ /* 0x000fe20000011486 */
[----:B------:R-:W-:Y:S01]  /*1040*/  IMAD.SHL.U32 R9, R3, 0x40, RZ ;  /* 0x0000004003097824 */ /* 0x000fe200078e00ff */
[----:B------:R-:W-:Y:S02]  /*1050*/  LEA.HI R4, R4, R18, RZ, 0x3 ;  /* 0x0000001204047211 */ /* 0x000fe400078f18ff */
[----:B------:R-:W-:Y:S01]  /*1060*/  LOP3.LUT R242, R5, 0x1c0, RZ, 0xc0, !PT ;  /* 0x000001c005f27812 */ /* 0x000fe200078ec0ff */
[----:B------:R-:W-:Y:S01]  /*1070*/  IMAD.SHL.U32 R5, R12, 0x40, RZ ;  /* 0x000000400c057824 */ /* 0x000fe200078e00ff */
[-C--:B------:R-:W-:Y:S01]  /*1080*/  LEA.HI R3, R2, R134.reuse, RZ, 0x6 ;  /* 0x0000008602037211 */ /* 0x080fe200078f30ff */
[----:B------:R-:W-:Y:S01]  /*1090*/  IMAD.SHL.U32 R7, R4, 0x40, RZ ;  /* 0x0000004004077824 */ /* 0x000fe200078e00ff */
[----:B------:R-:W-:Y:S02]  /*10a0*/  LEA.HI R2, R2, R134, RZ, 0x3 ;  /* 0x0000008602027211 */ /* 0x000fe400078f18ff */
[----:B------:R-:W-:Y:S01]  /*10b0*/  LOP3.LUT R4, R5, 0xfffffe00, RZ, 0xc0, !PT ;  /* 0xfffffe0005047812 */ /* 0x000fe200078ec0ff */
[----:B------:R-:W-:Y:S01]  /*10c0*/  IMAD.SHL.U32 R5, R3, 0x80, RZ ;  /* 0x0000008003057824 */ /* 0x000fe200078e00ff */
[----:B------:R-:W-:-:S02]  /*10d0*/  SHF.R.U32.HI R18, RZ, 0x3, R243 ;  /* 0x00000003ff127819 */ /* 0x000fc400000116f3 */
[----:B------:R-:W-:Y:S02]  /*10e0*/  SHF.R.U32.HI R17, RZ, 0x3, R242 ;  /* 0x00000003ff117819 */ /* 0x000fe400000116f2 */
[--C-:B------:R-:W-:Y:S02]  /*10f0*/  LOP3.LUT R6, R243, 0x38, R2.reuse, 0xf8, !PT ;  /* 0x00000038f3067812 */ /* 0x100fe400078ef802 */
[----:B------:R-:W-:Y:S02]  /*1100*/  LOP3.LUT R3, R242, 0x38, R2, 0xf8, !PT ;  /* 0x00000038f2037812 */ /* 0x000fe400078ef802 */
[----:B------:R-:W-:Y:S02]  /*1110*/  LOP3.LUT R2, R5, 0xffffe000, RZ, 0xc0, !PT ;  /* 0xffffe00005027812 */ /* 0x000fe400078ec0ff */
[----:B------:R-:W-:Y:S02]  /*1120*/  LOP3.LUT R245, R7, 0xfffffe00, RZ, 0xc0, !PT ;  /* 0xfffffe0007f57812 */ /* 0x000fe400078ec0ff */
[----:B------:R-:W-:-:S02]  /*1130*/  LOP3.LUT R5, R6, R18, RZ, 0x3c, !PT ;  /* 0x0000001206057212 */ /* 0x000fc400078e3cff */
[----:B------:R-:W-:Y:S02]  /*1140*/  LOP3.LUT R244, R9, 0xfffffe00, RZ, 0xc0, !PT ;  /* 0xfffffe0009f47812 */ /* 0x000fe400078ec0ff */
[----:B------:R-:W-:Y:S02]  /*1150*/  LOP3.LUT R3, R3, R17, RZ, 0x3c, !PT ;  /* 0x0000001103037212 */ /* 0x000fe400078e3cff */
[-C--:B------:R-:W-:Y:S02]  /*1160*/  IADD3 R9, R5, R2.reuse, R245 ;  /* 0x0000000205097210 */ /* 0x080fe40007ffe0f5 */
[----:B------:R-:W-:Y:S02]  /*1170*/  IADD3 R7, R3, R2, R244 ;  /* 0x0000000203077210 */ /* 0x000fe40007ffe0f4 */
[----:B------:R-:W-:Y:S02]  /*1180*/  LOP3.LUT R2, R13, 0x7ffffffc, RZ, 0xc0, !PT ;  /* 0x7ffffffc0d027812 */ /* 0x000fe400078ec0ff */
[-C--:B------:R-:W-:Y:S01]  /*1190*/  IADD3 R3, R8, R4.reuse, R11 ;  /* 0x0000000408037210 */ /* 0x080fe20007ffe00b */
[----:B------:R-:W-:Y:S01]  /*11a0*/  IMAD R11, R14, 0x8, R15 ;  /* 0x000000080e0b7824 */ /* 0x000fe200078e020f */
[C---:B------:R-:W-:Y:S01]  /*11b0*/  IADD3 R5, R223.reuse, 0x80, RZ ;  /* 0x00000080df057810 */ /* 0x040fe20007ffe0ff */
[----:B------:R-:W-:Y:S01]  /*11c0*/  IMAD.IADD R2, R16, 0x1, -R2 ;  /* 0x0000000110027824 */ /* 0x000fe200078e0a02 */
[----:B------:R-:W-:Y:S01]  /*11d0*/  LOP3.LUT R4, R8, R4, RZ, 0xfc, !PT ;  /* 0x0000000408047212 */ /* 0x000fe200078efcff */
[----:B------:R-:W-:Y:S01]  /*11e0*/  IMAD.MOV.U32 R8, RZ, RZ, 0x20 ;  /* 0x00000020ff087424 */ /* 0x000fe200078e00ff */
[----:B------:R-:W-:Y:S01]  /*11f0*/  IADD3 R224, R223, 0x70, RZ ;  /* 0x00000070dfe07810 */ /* 0x000fe20007ffe0ff */
[----:B------:R-:W-:Y:S01]  /*1200*/  IMAD.SHL.U32 R199, R2, 0x2, RZ ;  /* 0x0000000202c77824 */ /* 0x000fe200078e00ff */
[----:B------:R-:W-:Y:S01]  /*1210*/  @P0 IADD3 R224, R5, 0x10, RZ ;  /* 0x0000001005e00810 */ /* 0x000fe20007ffe0ff */
[----:B------:R1:W-:Y:S01]  /*1220*/  STL [R1+0x8], R11 ;  /* 0x0000080b01007387 */ /* 0x0003e20000100800 */
[----:B------:R-:W-:-:S02]  /*1230*/  IADD3 R5, R198, 0x20, RZ ;  /* 0x00000020c6057810 */ /* 0x000fc40007ffe0ff */
[C---:B------:R-:W-:Y:S02]  /*1240*/  SEL R5, R8.reuse, 0xffffffe0, !P1 ;  /* 0xffffffe008057807 */ /* 0x040fe40004800000 */
[----:B------:R-:W-:Y:S02]  /*1250*/  SEL R2, R8, 0xffffffe0, !P4 ;  /* 0xffffffe008027807 */ /* 0x000fe40006000000 */
[----:B------:R-:W-:Y:S01]  /*1260*/  LEA R182, R3, 0x10080, 0x1 ;  /* 0x0001008003b67811 */ /* 0x000fe200078e08ff */
[----:B------:R-:W-:Y:S01]  /*1270*/  IMAD.IADD R226, R223, 0x1, R5 ;  /* 0x00000001dfe27824 */ /* 0x000fe200078e0205 */
[----:B------:R-:W-:Y:S01]  /*1280*/  LEA R178, R4, 0x8080, 0x1 ;  /* 0x0000808004b27811 */ /* 0x000fe200078e08ff */
[----:B------:R-:W-:Y:S01]  /*1290*/  IMAD.IADD R225, R5, 0x1, R224 ;  /* 0x0000000105e17824 */ /* 0x000fe200078e02e0 */
[----:B------:R-:W-:Y:S01]  /*12a0*/  LEA R176, R0, 0xc080, 0x1 ;  /* 0x0000c08000b07811 */ /* 0x000fe200078e08ff */
[----:B------:R-:W-:Y:S01]  /*12b0*/  IMAD.IADD R183, R182, 0x1, R2 ;  /* 0x00000001b6b77824 */ /* 0x000fe200078e0202 */
[----:B------:R-:W-:Y:S01]  /*12c0*/  SEL R6, R10, 0xffffffc0, !P2 ;  /* 0xffffffc00a067807 */ /* 0x000fe20005000000 */
[----:B------:R-:W-:Y:S01]  /*12d0*/  IMAD.IADD R179, R2, 0x1, R178 ;  /* 0x0000000102b37824 */ /* 0x000fe200078e02b2 */
[----:B------:R-:W-:-:S02]  /*12e0*/  SEL R0, R10, 0xffffffc0, !P3 ;  /* 0xffffffc00a007807 */ /* 0x000fc40005800000 */
[----:B------:R-:W-:Y:S01]  /*12f0*/  IADD3 R241, R199, 0x8, RZ ;  /* 0x00000008c7f17810 */ /* 0x000fe20007ffe0ff */
[----:B------:R-:W-:Y:S01]  /*1300*/  IMAD.IADD R230, R223, 0x1, R6 ;  /* 0x00000001dfe67824 */ /* 0x000fe200078e0206 */
[C---:B------:R-:W-:Y:S01]  /*1310*/  IADD3 R240, R199.reuse, 0x10, RZ ;  /* 0x00000010c7f07810 */ /* 0x040fe20007ffe0ff */
[C---:B------:R-:W-:Y:S01]  /*1320*/  IMAD.IADD R229, R6.reuse, 0x1, R226 ;  /* 0x0000000106e57824 */ /* 0x040fe200078e02e2 */
[C---:B------:R-:W-:Y:S01]  /*1330*/  IADD3 R239, R199.reuse, 0x18, RZ ;  /* 0x00000018c7ef7810 */ /* 0x040fe20007ffe0ff */
[----:B------:R-:W-:Y:S01]  /*1340*/  IMAD.IADD R228, R6, 0x1, R224 ;  /* 0x0000000106e47824 */ /* 0x000fe200078e02e0 */
[----:B------:R-:W-:Y:S01]  /*1350*/  IADD3 R238, R199, 0x20, RZ ;  /* 0x00000020c7ee7810 */ /* 0x000fe20007ffe0ff */
[----:B------:R-:W-:Y:S01]  /*1360*/  IMAD.IADD R227, R225, 0x1, R6 ;  /* 0x00000001e1e37824 */ /* 0x000fe200078e0206 */
[C---:B------:R-:W-:Y:S01]  /*1370*/  IADD3 R237, R199.reuse, 0x28, RZ ;  /* 0x00000028c7ed7810 */ /* 0x040fe20007ffe0ff */
[----:B------:R-:W-:Y:S01]  /*1380*/  IMAD.IADD R185, R182, 0x1, R0 ;  /* 0x00000001b6b97824 */ /* 0x000fe200078e0200 */
[C---:B------:R-:W-:Y:S01]  /*1390*/  IADD3 R236, R199.reuse, 0x30, RZ ;  /* 0x00000030c7ec7810 */ /* 0x040fe20007ffe0ff */
[C---:B------:R-:W-:Y:S01]  /*13a0*/  IMAD.IADD R181, R0.reuse, 0x1, R178 ;  /* 0x0000000100b57824 */ /* 0x040fe200078e02b2 */
[----:B------:R-:W-:Y:S01]  /*13b0*/  IADD3 R235, R199, 0x38, RZ ;  /* 0x00000038c7eb7810 */ /* 0x000fe20007ffe0ff */
[----:B------:R-:W-:Y:S01]  /*13c0*/  IMAD.IADD R184, R183, 0x1, R0 ;  /* 0x00000001b7b87824 */ /* 0x000fe200078e0200 */
[C---:B------:R-:W-:Y:S01]  /*13d0*/  IADD3 R234, R199.reuse, 0x40, RZ ;  /* 0x00000040c7ea7810 */ /* 0x040fe20007ffe0ff */
[----:B------:R-:W-:Y:S01]  /*13e0*/  IMAD.IADD R180, R0, 0x1, R179 ;  /* 0x0000000100b47824 */ /* 0x000fe200078e02b3 */
[----:B------:R-:W-:-:S02]  /*13f0*/  IADD3 R233, R199, 0x48, RZ ;  /* 0x00000048c7e97810 */ /* 0x000fc40007ffe0ff */
[----:B------:R-:W-:Y:S02]  /*1400*/  SHF.R.S32.HI R8, RZ, 0x1f, R241 ;  /* 0x0000001fff087819 */ /* 0x000fe400000114f1 */
[C---:B------:R-:W-:Y:S02]  /*1410*/  IADD3 R142, R138.reuse, 0x20, RZ ;  /* 0x000000208a8e7810 */ /* 0x040fe40007ffe0ff */
[----:B------:R-:W-:Y:S02]  /*1420*/  IADD3 R141, R138, 0x60, RZ ;  /* 0x000000608a8d7810 */ /* 0x000fe40007ffe0ff */
[C---:B------:R-:W-:Y:S02]  /*1430*/  IADD3 R196, R132.reuse, 0x80, RZ ;  /* 0x0000008084c47810 */ /* 0x040fe40007ffe0ff */
[----:B------:R-:W-:Y:S02]  /*1440*/  IADD3 R197, R132, 0xc0, RZ ;  /* 0x000000c084c57810 */ /* 0x000fe40007ffe0ff */
[----:B------:R-:W-:-:S02]  /*1450*/  IADD3 R231, R199, 0x50, RZ ;  /* 0x00000050c7e77810 */ /* 0x000fc40007ffe0ff */
[----:B-1----:R-:W-:Y:S02]  /*1460*/  SHF.R.S32.HI R11, RZ, 0x1f, R240 ;  /* 0x0000001fff0b7819 */ /* 0x002fe400000114f0 */
[----:B------:R-:W-:Y:S02]  /*1470*/  SHF.R.S32.HI R10, RZ, 0x1f, R239 ;  /* 0x0000001fff0a7819 */ /* 0x000fe400000114ef */
[----:B------:R-:W-:Y:S02]  /*1480*/  SHF.R.S32.HI R8, RZ, 0x1f, R238 ;  /* 0x0000001fff087819 */ /* 0x000fe400000114ee */
[----:B------:R-:W-:Y:S02]  /*1490*/  SHF.R.S32.HI R252, RZ, 0x1f, R237 ;  /* 0x0000001ffffc7819 */ /* 0x000fe400000114ed */
[----:B------:R-:W-:Y:S02]  /*14a0*/  SHF.R.S32.HI R251, RZ, 0x1f, R236 ;  /* 0x0000001ffffb7819 */ /* 0x000fe400000114ec */
[----:B------:R-:W-:-:S02]  /*14b0*/  SHF.R.S32.HI R250, RZ, 0x1f, R235 ;  /* 0x0000001ffffa7819 */ /* 0x000fc400000114eb */
[----:B------:R-:W-:Y:S02]  /*14c0*/  SHF.R.S32.HI R249, RZ, 0x1f, R234 ;  /* 0x0000001ffff97819 */ /* 0x000fe400000114ea */
[----:B------:R-:W-:Y:S02]  /*14d0*/  SHF.R.S32.HI R248, RZ, 0x1f, R233 ;  /* 0x0000001ffff87819 */ /* 0x000fe400000114e9 */
[----:B------:R-:W-:Y:S02]  /*14e0*/  LEA R247, R9, 0x10080, 0x1 ;  /* 0x0001008009f77811 */ /* 0x000fe400078e08ff */
[----:B------:R-:W-:Y:S02]  /*14f0*/  LEA R246, R7, 0x10080, 0x1 ;  /* 0x0001008007f67811 */ /* 0x000fe400078e08ff */
.L_x_288:
[----:B------:R-:W-:-:S04]  /*1500*/  IMAD.MOV.U32 R12, RZ, RZ, 0x4 ;  /* 0x00000004ff0c7424 */ /* 0x000fc800078e00ff */
[----:B------:R-:W-:-:S05]  /*1510*/  IMAD.WIDE R2, R215, R12, c[0x0][0x588] ;  /* 0x00016200d7027625 */ /* 0x000fca00078e020c */
[----:B------:R-:W2:Y:S01]  /*1520*/  LDG.E R206, [R2.64] ;  /* 0x0000000602ce7981 */ /* 0x000ea2000c1e1900 */
[----:B------:R-:W-:Y:S01]  /*1530*/  ISETP.NE.U32.AND P4, PT, RZ, c[0x0][0x360], PT ;  /* 0x0000d800ff007a0c */ /* 0x000fe20003f85070 */
[----:B------:R-:W-:Y:S01]  /*1540*/  IMAD.MOV.U32 R116, RZ, RZ, RZ ;  /* 0x000000ffff747224 */ /* 0x000fe200078e00ff */
[----:B------:R-:W-:Y:S02]  /*1550*/  ISETP.NE.U32.AND P0, PT, RZ, c[0x0][0x370], PT ;  /* 0x0000dc00ff007a0c */ /* 0x000fe40003f05070 */
[----:B------:R-:W-:Y:S02]  /*1560*/  ISETP.NE.AND.EX P4, PT, RZ, c[0x0][0x364], PT, P4 ;  /* 0x0000d900ff007a0c */ /* 0x000fe40003f85340 */
[----:B------:R-:W-:Y:S02]  /*1570*/  ISETP.NE.AND.EX P2, PT, RZ, c[0x0][0x374], PT, P0 ;  /* 0x0000dd00ff007a0c */ /* 0x000fe40003f45300 */
[----:B------:R-:W-:Y:S02]  /*1580*/  ISETP.NE.U32.AND P3, PT, RZ, c[0x0][0x348], PT ;  /* 0x0000d200ff007a0c */ /* 0x000fe40003f65070 */
[----:B------:R-:W-:-:S02]  /*1590*/  ISETP.NE.U32.AND P5, PT, RZ, c[0x0][0x358], PT ;  /* 0x0000d600ff007a0c */ /* 0x000fc40003fa5070 */
[----:B------:R-:W-:Y:S02]  /*15a0*/  ISETP.NE.AND.EX P3, PT, RZ, c[0x0][0x34c], PT, P3 ;  /* 0x0000d300ff007a0c */ /* 0x000fe40003f65330 */
[----:B------:R-:W-:Y:S01]  /*15b0*/  ISETP.NE.AND.EX P5, PT, RZ, c[0x0][0x35c], PT, P5 ;  /* 0x0000d700ff007a0c */ /* 0x000fe20003fa5350 */
[----:B------:R-:W-:Y:S02]  /*15c0*/  IMAD.MOV.U32 R115, RZ, RZ, RZ ;  /* 0x000000ffff737224 */ /* 0x000fe400078e00ff */
[----:B------:R-:W-:Y:S02]  /*15d0*/  IMAD.MOV.U32 R113, RZ, RZ, RZ ;  /* 0x000000ffff717224 */ /* 0x000fe400078e00ff */
[----:B------:R-:W-:Y:S01]  /*15e0*/  IMAD.MOV.U32 R11, RZ, RZ, RZ ;  /* 0x000000ffff0b7224 */ /* 0x000fe200078e00ff */
[----:B--2---:R-:W-:Y:S02]  /*15f0*/  SHF.R.S32.HI R221, RZ, 0x1f, R206 ;  /* 0x0000001fffdd7819 */ /* 0x004fe400000114ce */
[----:B------:R-:W-:-:S02]  /*1600*/  @P4 LEA R2, P0, R206, c[0x0][0x360], 0x2 ;  /* 0x0000d800ce024a11 */ /* 0x000fc400078010ff */
[C---:B------:R-:W-:Y:S02]  /*1610*/  @P2 LEA R4, P1, R206.reuse, c[0x0][0x370], 0x2 ;  /* 0x0000dc00ce042a11 */ /* 0x040fe400078210ff */
[C-C-:B------:R-:W-:Y:S02]  /*1620*/  @P4 LEA.HI.X R3, R206.reuse, c[0x0][0x364], R221.reuse, 0x2, P0 ;  /* 0x0000d900ce034a11 */ /* 0x140fe400000f14dd */
[----:B------:R-:W-:Y:S02]  /*1630*/  ISETP.NE.U32.AND P0, PT, RZ, c[0x0][0x350], PT ;  /* 0x0000d400ff007a0c */ /* 0x000fe40003f05070 */
[----:B------:R-:W-:Y:S01]  /*1640*/  @P2 LEA.HI.X R5, R206, c[0x0][0x374], R221, 0x2, P1 ;  /* 0x0000dd00ce052a11 */ /* 0x000fe200008f14dd */
[----:B------:R1:W5:Y:S01]  /*1650*/  @P4 LDG.E R122, [R2.64] ;  /* 0x00000006027a4981 */ /* 0x000362000c1e1900 */
[----:B------:R-:W-:-:S03]  /*1660*/  ISETP.NE.AND.EX P6, PT, RZ, c[0x0][0x354], PT, P0 ;  /* 0x0000d500ff007a0c */ /* 0x000fc60003fc5300 */
[----:B------:R2:W5:Y:S01]  /*1670*/  @P2 LDG.E R116, [R4.64] ;  /* 0x0000000604742981 */ /* 0x000562000c1e1900 */
[----:B------:R-:W-:-:S04]  /*1680*/  LEA R6, P2, R206, c[0x0][0x348], 0x2 ;  /* 0x0000d200ce067a11 */ /* 0x000fc800078410ff */
[----:B------:R-:W-:-:S05]  /*1690*/  LEA.HI.X R7, R206, c[0x0][0x34c], R221, 0x2, P2 ;  /* 0x0000d300ce077a11 */ /* 0x000fca00010f14dd */
[----:B------:R3:W5:Y:S01]  /*16a0*/  @P3 LDG.E R115, [R6.64] ;  /* 0x0000000606733981 */ /* 0x000762000c1e1900 */
[C---:B-1----:R-:W-:Y:S02]  /*16b0*/  LEA R2, P0, R206.reuse, c[0x0][0x358], 0x2 ;  /* 0x0000d600ce027a11 */ /* 0x042fe400078010ff */
[C---:B--2---:R-:W-:Y:S02]  /*16c0*/  LEA R4, P1, R206.reuse, c[0x0][0x350], 0x2 ;  /* 0x0000d400ce047a11 */ /* 0x044fe400078210ff */
[C-C-:B------:R-:W-:Y:S02]  /*16d0*/  LEA.HI.X R3, R206.reuse, c[0x0][0x35c], R221.reuse, 0x2, P0 ;  /* 0x0000d700ce037a11 */ /* 0x140fe400000f14dd */
[----:B------:R-:W-:-:S03]  /*16e0*/  LEA.HI.X R5, R206, c[0x0][0x354], R221, 0x2, P1 ;  /* 0x0000d500ce057a11 */ /* 0x000fc600008f14dd */
[----:B------:R3:W5:Y:S04]  /*16f0*/  @P5 LDG.E R11, [R2.64] ;  /* 0x00000006020b5981 */ /* 0x000768000c1e1900 */
[----:B------:R3:W5:Y:S01]  /*1700*/  @P6 LDG.E R113, [R4.64] ;  /* 0x0000000604716981 */ /* 0x000762000c1e1900 */
[----:B------:R-:W-:Y:S01]  /*1710*/  YIELD ;  /* 0x0000000000007946 */ /* 0x000fe20003800000 */
[----:B------:R-:W-:Y:S02]  /*1720*/  P2R R14, PR, RZ, 0x40 ;  /* 0x00000040ff0e7803 */ /* 0x000fe40000000000 */
[----:B------:R-:W-:Y:S01]  /*1730*/  LOP3.LUT R217, R214, 0xffff, RZ, 0xc0, !PT ;  /* 0x0000ffffd6d97812 */ /* 0x000fe200078ec0ff */
[----:B------:R-:W-:Y:S05]  /*1740*/  @P4 BRA `(.L_x_134) ;  /* 0x0000005000004947 */ /* 0x000fea0003800000 */
[----:B-----5:R-:W-:Y:S01]  /*1750*/  MOV R122, c[0x0][0x168] ;  /* 0x00005a00007a7a02 */ /* 0x020fe20000000f00 */
[----:B------:R-:W-:Y:S05]  /*1760*/  @!P3 BRA `(.L_x_134) ;  /* 0x000000300000b947 */ /* 0x000fea0003800000 */
[----:B------:R-:W2:Y:S04]  /*1770*/  LDG.E R8, [R6.64] ;  /* 0x0000000606087981 */ /* 0x000ea8000c1e1900 */
[----:B------:R-:W2:Y:S02]  /*1780*/  LDG.E R0, [R6.64+0x4] ;  /* 0x0000040606007981 */ /* 0x000ea4000c1e1900 */
[----:B--2---:R-:W-:-:S02]  /*1790*/  IADD3 R122, -R8, R0, RZ ;  /* 0x00000000087a7210 */ /* 0x004fc40007ffe1ff */
.L_x_134:
[----:B------:R-:W-:-:S04]  /*17a0*/  ISETP.NE.U32.AND P0, PT, RZ, c[0x0][0x368], PT ;  /* 0x0000da00ff007a0c */ /* 0x000fc80003f05070 */
[----:B------:R-:W-:-:S13]  /*17b0*/  ISETP.NE.AND.EX P0, PT, RZ, c[0x0][0x36c], PT, P0 ;  /* 0x0000db00ff007a0c */ /* 0x000fda0003f05300 */
[----:B------:R-:W-:Y:S05]  /*17c0*/  @!P0 BRA `(.L_x_135) ;  /* 0x0000004000008947 */ /* 0x000fea0003800000 */
[----:B---3--:R-:W-:-:S04]  /*17d0*/  LEA R4, P0, R206, c[0x0][0x368], 0x2 ;  /* 0x0000da00ce047a11 */ /* 0x008fc800078010ff */
[----:B------:R-:W-:-:S05]  /*17e0*/  LEA.HI.X R5, R206, c[0x0][0x36c], R221, 0x2, P0 ;  /* 0x0000db00ce057a11 */ /* 0x000fca00000f14dd */
[----:B------:R1:W5:Y:S01]  /*17f0*/  LDG.E R9, [R4.64] ;  /* 0x0000000604097981 */ /* 0x000362000c1e1900 */
[----:B------:R-:W-:Y:S05]  /*1800*/  BRA `(.L_x_136) ;  /* 0x0000005000007947 */ /* 0x000fea0003800000 */
.L_x_135:
[----:B------:R-:W-:Y:S01]  /*1810*/  MOV R9, c[0x0][0x1d0] ;  /* 0x0000740000097a02 */ /* 0x000fe20000000f00 */
[----:B------:R-:W-:Y:S05]  /*1820*/  @!P6 BRA `(.L_x_136) ;  /* 0x000000300000e947 */ /* 0x000fea0003800000 */
[----:B---3--:R-:W2:Y:S04]  /*1830*/  LDG.E R6, [R4.64] ;  /* 0x0000000604067981 */ /* 0x008ea8000c1e1900 */
[----:B------:R-:W2:Y:S02]  /*1840*/  LDG.E R0, [R4.64+0x4] ;  /* 0x0000040604007981 */ /* 0x000ea4000c1e1900 */
[----:B--2---:R-:W-:Y:S02]  /*1850*/  IADD3 R9, -R6, R0, RZ ;  /* 0x0000000006097210 */ /* 0x004fe40007ffe1ff */
.L_x_136:
[----:B-1-3--:R1:W2:Y:S04]  /*1860*/  @P5 LDG.E R5, [R2.64] ;  /* 0x0000000602055981 */ /* 0x00a2a8000c1e1900 */
[----:B------:R1:W2:Y:S01]  /*1870*/  @P5 LDG.E R4, [R2.64+0x4] ;  /* 0x0000040602045981 */ /* 0x0002a2000c1e1900 */
[----:B------:R-:W-:Y:S01]  /*1880*/  ISETP.NE.U32.AND P0, PT, RZ, c[0x0][0x378], PT ;  /* 0x0000de00ff007a0c */ /* 0x000fe20003f05070 */
[----:B-----5:R-:W-:-:S03]  /*1890*/  IMAD.MOV.U32 R110, RZ, RZ, R9 ;  /* 0x000000ffff6e7224 */ /* 0x020fc600078e0009 */
[----:B------:R-:W-:Y:S01]  /*18a0*/  ISETP.NE.AND.EX P1, PT, RZ, c[0x0][0x37c], PT, P0 ;  /* 0x0000df00ff007a0c */ /* 0x000fe20003f25300 */
[----:B------:R-:W-:Y:S01]  /*18b0*/  IMAD.MOV.U32 R64, RZ, RZ, c[0x0][0x228] ;  /* 0x00008a00ff407624 */ /* 0x000fe200078e00ff */
[----:B------:R-:W-:-:S04]  /*18c0*/  LOP3.LUT R0, R214, 0xff000000, RZ, 0xc0, !PT ;  /* 0xff000000d6007812 */ /* 0x000fc800078ec0ff */
[----:B------:R-:W-:-:S07]  /*18d0*/  SHF.R.U32.HI R0, RZ, 0x8, R0 ;  /* 0x00000008ff007819 */ /* 0x000fce0000011600 */
[----:B-1----:R-:W-:-:S04]  /*18e0*/  @P1 LEA R2, P0, R206, c[0x0][0x378], 0x2 ;  /* 0x0000de00ce021a11 */ /* 0x002fc800078010ff */
[----:B------:R-:W-:-:S05]  /*18f0*/  @P1 LEA.HI.X R3, R206, c[0x0][0x37c], R221, 0x2, P0 ;  /* 0x0000df00ce031a11 */ /* 0x000fca00000f14dd */
[----:B------:R1:W5:Y:S01]  /*1900*/  @P1 LDG.E R110, [R2.64] ;  /* 0x00000006026e1981 */ /* 0x000362000c1e1900 */
[----:B------:R-:W-:Y:S01]  /*1910*/  BSSY B0, `(.L_x_137) ;  /* 0x000002e000007945 */ /* 0x000fe20003800000 */
[----:B-1----:R-:W-:-:S04]  /*1920*/  LOP3.LUT R2, R214, 0xff0000, RZ, 0xc0, !PT ;  /* 0x00ff0000d6027812 */ /* 0x002fc800078ec0ff */
[----:B------:R-:W-:-:S04]  /*1930*/  LEA.HI R3, R2, R0, RZ, 0x10 ;  /* 0x0000000002037211 */ /* 0x000fc800078f80ff */
[----:B------:R-:W-:Y:S02]  /*1940*/  SHF.R.U32.HI R222, RZ, 0x10, R3 ;  /* 0x00000010ffde7819 */ /* 0x000fe40000011603 */
[----:B------:R-:W-:Y:S02]  /*1950*/  LOP3.LUT R232, R3, 0xff, RZ, 0xc0, !PT ;  /* 0x000000ff03e87812 */ /* 0x000fe400078ec0ff */
[----:B------:R-:W-:-:S04]  /*1960*/  ISETP.NE.AND P1, PT, R222, RZ, PT ;  /* 0x000000ffde00720c */ /* 0x000fc80003f25270 */
[----:B------:R-:W-:Y:S01]  /*1970*/  SEL R109, R222, c[0x0][0x338], P1 ;  /* 0x0000ce00de6d7a07 */ /* 0x000fe20000800000 */
[----:B--2---:R-:W-:Y:S02]  /*1980*/  @P5 IMAD.IADD R64, R4, 0x1, -R5 ;  /* 0x0000000104405824 */ /* 0x004fe400078e0a05 */
[----:B------:R-:W-:-:S04]  /*1990*/  IMAD.IADD R5, R9, 0x1, -R116 ;  /* 0x0000000109057824 */ /* 0x000fc800078e0a74 */
[----:B------:R-:W-:-:S05]  /*19a0*/  IMAD.IADD R127, R5, 0x1, R64 ;  /* 0x00000001057f7824 */ /* 0x000fca00078e0240 */
[C---:B------:R-:W-:Y:S02]  /*19b0*/  ISETP.GE.AND P0, PT, R127.reuse, 0x1, PT ;  /* 0x000000017f00780c */ /* 0x040fe40003f06270 */
[----:B------:R-:W-:-:S04]  /*19c0*/  IADD3 R0, R127, 0x1f, RZ ;  /* 0x0000001f7f007810 */ /* 0x000fc80007ffe0ff */
[----:B------:R-:W-:-:S04]  /*19d0*/  SHF.R.S32.HI R2, RZ, 0x1f, R0 ;  /* 0x0000001fff027819 */ /* 0x000fc80000011400 */
[----:B------:R-:W-:Y:S01]  /*19e0*/  LEA.HI R2, R2, R0, RZ, 0x5 ;  /* 0x0000000002027211 */ /* 0x000fe200078f28ff */
[----:B------:R-:W-:-:S03]  /*19f0*/  IMAD.MOV.U32 R0, RZ, RZ, RZ ;  /* 0x000000ffff007224 */ /* 0x000fc600078e00ff */
[----:B------:R-:W-:Y:S01]  /*1a00*/  SHF.R.S32.HI R112, RZ, 0x5, R2 ;  /* 0x00000005ff707819 */ /* 0x000fe20000011402 */
[----:B------:R-:W-:Y:S05]  /*1a10*/  @!P0 BRA `(.L_x_138) ;  /* 0x000001d000008947 */ /* 0x000fea0003800000 */
[----:B------:R-:W-:Y:S02]  /*1a20*/  IABS R0, R109 ;  /* 0x0000006d00007213 */ /* 0x000fe40000000000 */
[----:B------:R-:W-:-:S03]  /*1a30*/  IADD3 R6, R112, -0x1, R109 ;  /* 0xffffffff70067810 */ /* 0x000fc60007ffe06d */
[----:B------:R-:W-:Y:S01]  /*1a40*/  IMAD.MOV.U32 R4, RZ, RZ, R0 ;  /* 0x000000ffff047224 */ /* 0x000fe200078e0000 */
[----:B------:R-:W-:-:S03]  /*1a50*/  IABS R10, R6 ;  /* 0x00000006000a7213 */ /* 0x000fc60000000000 */
[----:B------:R-:W1:Y:S08]  /*1a60*/  I2F.RP R2, R4 ;  /* 0x0000000400027306 */ /* 0x000e700000209400 */
[----:B-1----:R-:W1:Y:S02]  /*1a70*/  MUFU.RCP R2, R2 ;  /* 0x0000000200027308 */ /* 0x002e640000001000 */
[----:B-1----:R-:W-:-:S06]  /*1a80*/  IADD3 R2, R2, 0xffffffe, RZ ;  /* 0x0ffffffe02027810 */ /* 0x002fcc0007ffe0ff */
[----:B------:R-:W1:Y:S02]  /*1a90*/  F2I.FTZ.U32.TRUNC.NTZ R3, R2 ;  /* 0x0000000200037305 */ /* 0x000e64000021f000 */
[----:B-1----:R-:W-:-:S04]  /*1aa0*/  IMAD.MOV R0, RZ, RZ, -R3 ;  /* 0x000000ffff007224 */ /* 0x002fc800078e0a03 */
[----:B------:R-:W-:Y:S01]  /*1ab0*/  IMAD.MOV.U32 R2, RZ, RZ, R0 ;  /* 0x000000ffff027224 */ /* 0x000fe200078e0000 */
[----:B------:R-:W-:-:S03]  /*1ac0*/  IABS R0, R109 ;  /* 0x0000006d00007213 */ /* 0x000fc60000000000 */
[----:B------:R-:W-:Y:S02]  /*1ad0*/  IMAD R7, R2, R4, RZ ;  /* 0x0000000402077224 */ /* 0x000fe400078e02ff */
[----:B------:R-:W-:Y:S02]  /*1ae0*/  IMAD.MOV.U32 R2, RZ, RZ, RZ ;  /* 0x000000ffff027224 */ /* 0x000fe400078e00ff */
        /* <DEDUP_REMOVED lines=16> */
.L_x_138:
[----:B------:R-:W-:Y:S05]  /*1bf0*/  BSYNC B0 ;  /* 0x0000000000007941 */ /* 0x000fea0003800000 */
.L_x_137:
[----:B------:R-:W-:Y:S01]  /*1c00*/  IMAD R2, R232, R0, RZ ;  /* 0x00000000e8027224 */ /* 0x000fe200078e02ff */
[----:B------:R-:W1:Y:S01]  /*1c10*/  S2R R6, SR_TID.X ;  /* 0x0000000000067919 */ /* 0x000e620000002100 */
[----:B------:R-:W-:Y:S02]  /*1c20*/  IMAD.SHL.U32 R4, R198, 0x40, RZ ;  /* 0x00000040c6047824 */ /* 0x000fe400078e00ff */
[C---:B------:R-:W-:Y:S02]  /*1c30*/  IMAD.IADD R0, R2.reuse, 0x1, R0 ;  /* 0x0000000102007824 */ /* 0x040fe400078e0200 */
[----:B------:R-:W-:Y:S01]  /*1c40*/  IMAD R2, R2, 0x20, -R5 ;  /* 0x0000002002027824 */ /* 0x000fe200078e0a05 */
[----:B------:R-:W-:Y:S02]  /*1c50*/  LOP3.LUT R111, R4, 0x1c0, RZ, 0xc0, !PT ;  /* 0x000001c0046f7812 */ /* 0x000fe400078ec0ff */
[----:B------:R-:W-:-:S02]  /*1c60*/  IMNMX R0, R112, R0, PT ;  /* 0x0000000070007217 */ /* 0x000fc40003800200 */
[----:B------:R-:W-:Y:S02]  /*1c70*/  IMNMX R2, RZ, R2, !PT ;  /* 0x00000002ff027217 */ /* 0x000fe40007800200 */
[----:B------:R-:W-:Y:S01]  /*1c80*/  SHF.R.U32.HI R130, RZ, 0x3, R111 ;  /* 0x00000003ff827819 */ /* 0x000fe2000001166f */
[----:B------:R-:W-:Y:S01]  /*1c90*/  IMAD R0, R0, 0x20, -R5 ;  /* 0x0000002000007824 */ /* 0x000fe200078e0a05 */
[----:B------:R-:W-:-:S04]  /*1ca0*/  SHF.R.U32.HI R105, RZ, 0x5, R2 ;  /* 0x00000005ff697819 */ /* 0x000fc80000011602 */
[----:B------:R-:W-:-:S04]  /*1cb0*/  IMNMX R0, R0, R64, PT ;  /* 0x0000004000007217 */ /* 0x000fc80003800200 */
[----:B------:R-:W-:Y:S02]  /*1cc0*/  ISETP.GT.AND P0, PT, R0, R2, PT ;  /* 0x000000020000720c */ /* 0x000fe40003f04270 */
[----:B-1----:R-:W-:Y:S02]  /*1cd0*/  SHF.R.S32.HI R5, RZ, 0x1f, R6 ;  /* 0x0000001fff057819 */ /* 0x002fe40000011406 */
[----:B------:R-:W-:Y:S02]  /*1ce0*/  LOP3.LUT R2, R111, 0x38, R132, 0xf8, !PT ;  /* 0x000000386f027812 */ /* 0x000fe400078ef884 */
[----:B------:R-:W-:Y:S02]  /*1cf0*/  LEA.HI R5, R5, R6, RZ, 0x6 ;  /* 0x0000000605057211 */ /* 0x000fe400078f30ff */
[----:B------:R-:W-:-:S05]  /*1d00*/  LOP3.LUT R126, R2, R130, RZ, 0x3c, !PT ;  /* 0x00000082027e7212 */ /* 0x000fca00078e3cff */
[----:B------:R-:W-:-:S04]  /*1d10*/  @P0 IADD3 R0, R0, 0x1f, RZ ;  /* 0x0000001f00000810 */ /* 0x000fc80007ffe0ff */
[----:B------:R-:W-:-:S04]  /*1d20*/  @P0 SHF.R.S32.HI R3, RZ, 0x1f, R0 ;  /* 0x0000001fff030819 */ /* 0x000fc80000011400 */
[----:B------:R-:W-:Y:S01]  /*1d30*/  @P0 LEA.HI R4, R3, R0, RZ, 0x5 ;  /* 0x0000000003040211 */ /* 0x000fe200078f28ff */
[----:B------:R-:W-:Y:S02]  /*1d40*/  IMAD.MOV.U32 R0, RZ, RZ, R105 ;  /* 0x000000ffff007224 */ /* 0x000fe400078e0069 */
[----:B------:R-:W-:Y:S01]  /*1d50*/  IMAD.SHL.U32 R3, R5, 0x8, RZ ;  /* 0x0000000805037824 */ /* 0x000fe200078e00ff */
[----:B------:R-:W-:-:S04]  /*1d60*/  @P0 SHF.R.S32.HI R0, RZ, 0x5, R4 ;  /* 0x00000005ff000819 */ /* 0x000fc80000011404 */
[----:B------:R-:W-:Y:S02]  /*1d70*/  ISETP.GT.AND P0, PT, R0, R105, PT ;  /* 0x000000690000720c */ /* 0x000fe40003f04270 */
[----:B------:R-:W-:-:S05]  /*1d80*/  LOP3.LUT R114, R3, 0xfffffe00, RZ, 0xc0, !PT ;  /* 0xfffffe0003727812 */ /* 0x000fca00078ec0ff */
[----:B------:R-:W-:-:S04]  /*1d90*/  IMAD.IADD R2, R114, 0x1, R126 ;  /* 0x0000000172027824 */ /* 0x000fc800078e027e */
[----:B------:R-:W-:Y:S02]  /*1da0*/  IMAD.SHL.U32 R188, R2, 0x2, RZ ;  /* 0x0000000202bc7824 */ /* 0x000fe400078e00ff */
[----:B------:R-:W-:Y:S05]  /*1db0*/  @!P0 BRA `(.L_x_139) ;  /* 0x0000384000008947 */ /* 0x000fea0003800000 */
[----:B------:R-:W-:-:S04]  /*1dc0*/  ISETP.NE.U32.AND P0, PT, RZ, c[0x0][0x340], PT ;  /* 0x0000d000ff007a0c */ /* 0x000fc80003f05070 */
[----:B------:R-:W-:-:S13]  /*1dd0*/  ISETP.NE.AND.EX P2, PT, RZ, c[0x0][0x344], PT, P0 ;  /* 0x0000d100ff007a0c */ /* 0x000fda0003f45300 */
[----:B------:R-:W-:-:S05]  /*1de0*/  @P2 IMAD.WIDE R2, R206, R12, c[0x0][0x340] ;  /* 0x0000d000ce022625 */ /* 0x000fca00078e020c */
[----:B------:R1:W2:Y:S01]  /*1df0*/  @P2 LDG.E R8, [R2.64] ;  /* 0x0000000602082981 */ /* 0x0002a2000c1e1900 */
[--C-:B------:R-:W-:Y:S01]  /*1e00*/  SHF.R.S32.HI R13, RZ, 0x1f, R198.reuse ;  /* 0x0000001fff0d7819 */ /* 0x100fe200000114c6 */
[----:B------:R-:W-:Y:S01]  /*1e10*/  IMAD.IADD R102, R64, 0x1, -R198 ;  /* 0x0000000140667824 */ /* 0x000fe200078e0ac6 */
[C---:B------:R-:W-:Y:S01]  /*1e20*/  IADD3 R103, P0, R198.reuse, R11, RZ ;  /* 0x0000000bc6677210 */ /* 0x040fe20007f1e0ff */
[----:B------:R-:W-:Y:S01]  /*1e30*/  IMAD.MOV.U32 R125, RZ, RZ, c[0x0][0x238] ;  /* 0x00008e00ff7d7624 */ /* 0x000fe200078e00ff */
[----:B------:R-:W-:Y:S01]  /*1e40*/  SHF.R.S32.HI R133, RZ, 0x1f, R132 ;  /* 0x0000001fff857819 */ /* 0x000fe20000011484 */
[----:B------:R-:W-:Y:S01]  /*1e50*/  IMAD.WIDE.U32 R128, R198, c[0x0][0x1e0], RZ ;  /* 0x00007800c6807a25 */ /* 0x000fe200078e00ff */
[----:B------:R-:W-:Y:S02]  /*1e60*/  LEA.HI.X.SX32 R106, R11, R13, 0x1, P0 ;  /* 0x0000000d0b6a7211 */ /* 0x000fe400000f0eff */
[----:B------:R-:W-:Y:S02]  /*1e70*/  IADD3 R46, R0, -0x1, RZ ;  /* 0xffffffff002e7810 */ /* 0x000fe40007ffe0ff */
[----:B------:R-:W-:Y:S01]  /*1e80*/  SEL R10, R221, RZ, !P5 ;  /* 0x000000ffdd0a7207 */ /* 0x000fe20006800000 */
[----:B------:R-:W-:Y:S01]  /*1e90*/  IMAD R4, R106, c[0x0][0x238], RZ ;  /* 0x00008e006a047a24 */ /* 0x000fe200078e02ff */
[----:B------:R-:W-:Y:S01]  /*1ea0*/  SEL R12, R206, RZ, !P5 ;  /* 0x000000ffce0c7207 */ /* 0x000fe20006800000 */
[----:B------:R-:W-:Y:S01]  /*1eb0*/  IMAD R0, R46, -0x20, R102 ;  /* 0xffffffe02e007824 */ /* 0x000fe200078e0266 */
[----:B------:R-:W-:Y:S01]  /*1ec0*/  MOV R119, 0x5 ;  /* 0x0000000500777802 */ /* 0x000fe20000000f00 */
[----:B------:R-:W-:Y:S01]  /*1ed0*/  IMAD R4, R103, c[0x0][0x23c], R4 ;  /* 0x00008f0067047a24 */ /* 0x000fe200078e0204 */
[----:B------:R-:W-:-:S02]  /*1ee0*/  ISETP.GE.AND P6, PT, R132, c[0x0][0x1d4], PT ;  /* 0x0000750084007a0c */ /* 0x000fc40003fc6270 */
[----:B------:R-:W-:Y:S01]  /*1ef0*/  ISETP.GT.AND P0, PT, R0, RZ, PT ;  /* 0x000000ff0000720c */ /* 0x000fe20003f04270 */
[----:B------:R-:W-:Y:S01]  /*1f00*/  IMAD R0, R10, c[0x0][0x248], RZ ;  /* 0x000092000a007a24 */ /* 0x000fe200078e02ff */
[C---:B------:R-:W-:Y:S02]  /*1f10*/  SHF.L.U64.HI R120, R125.reuse, R119, c[0x0][0x23c] ;  /* 0x00008f007d787619 */ /* 0x040fe40000010277 */
[----:B------:R-:W-:Y:S01]  /*1f20*/  SHF.L.U32 R125, R125, 0x5, RZ ;  /* 0x000000057d7d7819 */ /* 0x000fe200000006ff */
[----:B-1----:R-:W-:Y:S01]  /*1f30*/  IMAD.WIDE.U32 R2, R103, c[0x0][0x238], R132 ;  /* 0x00008e0067027a25 */ /* 0x002fe200078e0084 */
[----:B------:R-:W-:Y:S02]  /*1f40*/  ISETP.GE.AND P5, PT, R134, c[0x0][0x1d4], PT ;  /* 0x0000750086007a0c */ /* 0x000fe40003fa6270 */
[----:B------:R-:W-:Y:S02]  /*1f50*/  ISETP.GE.AND P4, PT, R196, c[0x0][0x1d4], PT ;  /* 0x00007500c4007a0c */ /* 0x000fe40003f86270 */
[----:B------:R-:W-:Y:S01]  /*1f60*/  IADD3 R3, R3, R4, RZ ;  /* 0x0000000403037210 */ /* 0x000fe20007ffe0ff */
[----:B------:R-:W-:Y:S01]  /*1f70*/  IMAD R4, R12, c[0x0][0x24c], R0 ;  /* 0x000093000c047a24 */ /* 0x000fe200078e0200 */
[----:B------:R-:W-:Y:S01]  /*1f80*/  ISETP.GE.AND P3, PT, R197, c[0x0][0x1d4], PT ;  /* 0x00007500c5007a0c */ /* 0x000fe20003f66270 */
[----:B------:R-:W-:Y:S01]  /*1f90*/  IMAD.IADD R0, R9, 0x1, R113 ;  /* 0x0000000109007824 */ /* 0x000fe200078e0271 */
[----:B------:R-:W-:Y:S01]  /*1fa0*/  MOV R131, c[0x0][0x27c] ;  /* 0x00009f0000837a02 */ /* 0x000fe20000000f00 */
[----:B------:R-:W-:Y:S01]  /*1fb0*/  IMAD.WIDE.U32 R2, R217, c[0x0][0x240], R2 ;  /* 0x00009000d9027a25 */ /* 0x000fe200078e0002 */
[----:B------:R-:W-:-:S02]  /*1fc0*/  SHF.R.S32.HI R139, RZ, 0x1f, R138 ;  /* 0x0000001fff8b7819 */ /* 0x000fc4000001148a */
[----:B------:R-:W-:Y:S01]  /*1fd0*/  SHF.R.S32.HI R11, RZ, 0x1f, R0 ;  /* 0x0000001fff0b7819 */ /* 0x000fe20000011400 */
[----:B------:R-:W-:Y:S01]  /*1fe0*/  IMAD R3, R217, c[0x0][0x244], R3 ;  /* 0x00009100d9037a24 */ /* 0x000fe200078e0203 */
[----:B-----5:R-:W-:Y:S01]  /*1ff0*/  SHF.R.S32.HI R20, RZ, 0x1f, R110 ;  /* 0x0000001fff147819 */ /* 0x020fe2000001146e */
[----:B------:R-:W-:-:S04]  /*2000*/  IMAD.WIDE.U32 R6, R0, c[0x0][0x1e0], RZ ;  /* 0x0000780000067a25 */ /* 0x000fc800078e00ff */
[----:B------:R-:W-:Y:S01]  /*2010*/  IMAD.WIDE.U32 R78, R12, c[0x0][0x248], R2 ;  /* 0x000092000c4e7a25 */ /* 0x000fe200078e0002 */
[----:B------:R-:W-:-:S03]  /*2020*/  @P0 SHF.R.S32.HI R3, RZ, 0x1f, R46 ;  /* 0x0000001fff030819 */ /* 0x000fc6000001142e */
[----:B------:R-:W-:Y:S01]  /*2030*/  @P0 IMAD R2, R120, R46, RZ ;  /* 0x0000002e78020224 */ /* 0x000fe200078e02ff */
[----:B------:R-:W-:Y:S01]  /*2040*/  @P0 MOV R68, R78 ;  /* 0x0000004e00440202 */ /* 0x000fe20000000f00 */
[----:B------:R-:W-:Y:S02]  /*2050*/  IMAD.IADD R69, R79, 0x1, R4 ;  /* 0x000000014f457824 */ /* 0x000fe400078e0204 */
[-C--:B------:R-:W-:Y:S02]  /*2060*/  @P0 IMAD R2, R3, R125.reuse, R2 ;  /* 0x0000007d03020224 */ /* 0x080fe400078e0202 */
[----:B------:R-:W-:-:S04]  /*2070*/  @P0 IMAD.WIDE.U32 R4, R46, R125, R68 ;  /* 0x0000007d2e040225 */ /* 0x000fc800078e0044 */
[----:B------:R-:W-:Y:S01]  /*2080*/  @P0 IMAD.IADD R3, R5, 0x1, R2 ;  /* 0x0000000105030824 */ /* 0x000fe200078e0202 */
[----:B------:R-:W-:Y:S01]  /*2090*/  @P0 LEA R2, P1, R4, c[0x0][0x220], 0x1 ;  /* 0x0000880004020a11 */ /* 0x000fe200078208ff */
[----:B------:R-:W-:-:S03]  /*20a0*/  IMAD R9, R11, c[0x0][0x1e0], RZ ;  /* 0x000078000b097a24 */ /* 0x000fc600078e02ff */
[----:B------:R-:W-:Y:S01]  /*20b0*/  @P0 LEA.HI.X R3, R4, c[0x0][0x224], R3, 0x1, P1 ;  /* 0x0000890004030a11 */ /* 0x000fe200008f0c03 */
[----:B------:R-:W-:Y:S01]  /*20c0*/  IMAD R5, R0, c[0x0][0x1e4], R9 ;  /* 0x0000790000057a24 */ /* 0x000fe200078e0209 */
[----:B------:R-:W-:Y:S01]  /*20d0*/  ISETP.GE.AND P1, PT, R132, c[0x0][0x27c], PT ;  /* 0x00009f0084007a0c */ /* 0x000fe20003f26270 */
[----:B------:R-:W-:Y:S02]  /*20e0*/  IMAD.MOV.U32 R4, RZ, RZ, R6 ;  /* 0x000000ffff047224 */ /* 0x000fe400078e0006 */
[----:B------:R-:W-:Y:S01]  /*20f0*/  @!PT LDS RZ, [RZ] ;  /* 0x00000000fffff984 */ /* 0x000fe20000000800 */
[----:B------:R-:W-:Y:S01]  /*2100*/  @!PT LDS RZ, [RZ] ;  /* 0x00000000fffff984 */ /* 0x000fe20000000800 */
[----:B------:R-:W-:Y:S01]  /*2110*/  @!PT LDS RZ, [RZ] ;  /* 0x00000000fffff984 */ /* 0x000fe20000000800 */
[----:B------:R1:W-:Y:S01]  /*2120*/  @P0 LDGSTS.E.BYPASS.LTC128B.128 [R188+0xc080], [R2.64], !P6 ;  /* 0x0c08000002bc0fae */ /* 0x0003e2000f101d46 */
[----:B------:R-:W-:-:S03]  /*2130*/  IADD3 R5, R7, R5, RZ ;  /* 0x0000000507057210 */ /* 0x000fc60007ffe0ff */
[----:B------:R1:W-:Y:S02]  /*2140*/  @P0 LDGSTS.E.BYPASS.LTC128B.128 [R188+0xd080], [R2.64+0x80], !P5 ;  /* 0x0d08008002bc0fae */ /* 0x0003e4000e901d46 */
[C---:B------:R-:W-:Y:S02]  /*2150*/  IMAD.WIDE.U32 R4, R217.reuse, c[0x0][0x1e8], R4 ;  /* 0x00007a00d9047a25 */ /* 0x040fe400078e0004 */
[----:B------:R1:W-:Y:S02]  /*2160*/  @P0 LDGSTS.E.BYPASS.LTC128B.128 [R188+0xe080], [R2.64+0x100], !P4 ;  /* 0x0e08010002bc0fae */ /* 0x0003e4000e101d46 */
[----:B------:R-:W-:Y:S02]  /*2170*/  IMAD R5, R217, c[0x0][0x1ec], R5 ;  /* 0x00007b00d9057a24 */ /* 0x000fe400078e0205 */
[----:B------:R1:W-:Y:S01]  /*2180*/  @P0 LDGSTS.E.BYPASS.LTC128B.128 [R188+0xf080], [R2.64+0x180], !P3 ;  /* 0x0f08018002bc0fae */ /* 0x0003e2000d901d46 */
[----:B------:R-:W-:-:S03]  /*2190*/  ISETP.NE.AND P0, PT, R14, RZ, PT ;  /* 0x000000ff0e00720c */ /* 0x000fc60003f05270 */
[----:B------:R-:W0:Y:S01]  /*21a0*/  LDGDEPBAR ;  /* 0x00000000000079af */ /* 0x000e220000000000 */
[----:B------:R-:W-:Y:S01]  /*21b0*/  WARPSYNC 0xffffffff ;  /* 0xffffffff00007948 */ /* 0x000fe20003800000 */
[----:B-1----:R-:W-:-:S04]  /*21c0*/  IMAD R3, R13, c[0x0][0x1e0], RZ ;  /* 0x000078000d037a24 */ /* 0x002fc800078e02ff */
[----:B------:R-:W-:-:S05]  /*21d0*/  IMAD R3, R198, c[0x0][0x1e4], R3 ;  /* 0x00007900c6037a24 */ /* 0x000fca00078e0203 */
[----:B------:R-:W-:Y:S02]  /*21e0*/  IADD3 R104, R129, R3, RZ ;  /* 0x0000000381687210 */ /* 0x000fe40007ffe0ff */
[----:B--2---:R-:W-:Y:S01]  /*21f0*/  @P2 SHF.R.S32.HI R6, RZ, 0x1f, R8 ;  /* 0x0000001fff062819 */ /* 0x004fe20000011408 */
[----:B------:R-:W-:Y:S01]  /*2200*/  @!P2 IMAD.MOV.U32 R8, RZ, RZ, R206 ;  /* 0x000000ffff08a224 */ /* 0x000fe200078e00ce */
[----:B------:R-:W-:-:S04]  /*2210*/  @!P2 MOV R6, R221 ;  /* 0x000000dd0006a202 */ /* 0x000fc80000000f00 */
[----:B------:R-:W-:Y:S02]  /*2220*/  SEL R9, R6, RZ, !P0 ;  /* 0x000000ff06097207 */ /* 0x000fe40004000000 */
[----:B------:R-:W-:-:S03]  /*2230*/  SEL R8, R8, RZ, !P0 ;  /* 0x000000ff08087207 */ /* 0x000fc60004000000 */
[----:B------:R-:W-:Y:S02]  /*2240*/  IMAD R2, R9, c[0x0][0x1f0], RZ ;  /* 0x00007c0009027a24 */ /* 0x000fe400078e02ff */
[----:B------:R-:W-:-:S04]  /*2250*/  IMAD.WIDE.U32 R62, R8, c[0x0][0x1f0], R4 ;  /* 0x00007c00083e7a25 */ /* 0x000fc800078e0004 */
[----:B------:R-:W-:Y:S02]  /*2260*/  IMAD R2, R8, c[0x0][0x1f4], R2 ;  /* 0x00007d0008027a24 */ /* 0x000fe400078e0202 */
[----:B------:R-:W-:Y:S02]  /*2270*/  IMAD.SHL.U32 R4, R131, 0x2, RZ ;  /* 0x0000000283047824 */ /* 0x000fe400078e00ff */
[----:B------:R-:W-:Y:S02]  /*2280*/  IMAD.IADD R61, R63, 0x1, R2 ;  /* 0x000000013f3d7824 */ /* 0x000fe400078e0202 */
[----:B------:R-:W-:Y:S01]  /*2290*/  IADD3 R108, P0, R198, R0, RZ ;  /* 0x00000000c66c7210 */ /* 0x000fe20007f1e0ff */
[----:B------:R-:W-:Y:S01]  /*22a0*/  IMAD R0, R10, c[0x0][0x268], RZ ;  /* 0x00009a000a007a24 */ /* 0x000fe200078e02ff */
[C---:B------:R-:W-:Y:S01]  /*22b0*/  IADD3 R17, -R4.reuse, c[0x0][0x1d4], RZ ;  /* 0x0000750004117a10 */ /* 0x040fe20007ffe1ff */
[----:B------:R-:W-:Y:S01]  /*22c0*/  IMAD.WIDE.U32 R2, R217, c[0x0][0x260], R132 ;  /* 0x00009800d9027a25 */ /* 0x000fe200078e0084 */
[----:B------:R-:W-:Y:S01]  /*22d0*/  SEL R15, RZ, c[0x0][0x27c], !P1 ;  /* 0x00009f00ff0f7a07 */ /* 0x000fe20004800000 */
[----:B------:R-:W-:Y:S01]  /*22e0*/  BAR.SYNC.DEFER_BLOCKING 0x0 ;  /* 0x0000000000007b1d */ /* 0x000fe20000010000 */
[-C--:B------:R-:W-:Y:S01]  /*22f0*/  SEL R16, R4, R17.reuse, !P1 ;  /* 0x0000001104107207 */ /* 0x080fe20004800000 */
[----:B------:R-:W-:Y:S01]  /*2300*/  IMAD.X R107, R13, 0x1, R11, P0 ;  /* 0x000000010d6b7824 */ /* 0x000fe200000e060b */
[----:B------:R-:W-:Y:S01]  /*2310*/  ISETP.GE.AND P0, PT, R134, c[0x0][0x27c], PT ;  /* 0x00009f0086007a0c */ /* 0x000fe20003f06270 */
[----:B------:R-:W-:Y:S01]  /*2320*/  IMAD R5, R217, c[0x0][0x264], R3 ;  /* 0x00009900d9057a24 */ /* 0x000fe200078e0203 */
[----:B------:R-:W-:Y:S01]  /*2330*/  ISETP.GE.AND P2, PT, R131, 0x1, PT ;  /* 0x000000018300780c */ /* 0x000fe20003f46270 */
[----:B------:R-:W-:Y:S01]  /*2340*/  IMAD R22, R12, c[0x0][0x26c], R0 ;  /* 0x00009b000c167a24 */ /* 0x000fe200078e0200 */
[----:B------:R-:W-:Y:S01]  /*2350*/  SEL R17, R4, R17, !P0 ;  /* 0x0000001104117207 */ /* 0x000fe20004000000 */
[----:B------:R-:W-:Y:S01]  /*2360*/  IMAD.MOV.U32 R4, RZ, RZ, R2 ;  /* 0x000000ffff047224 */ /* 0x000fe200078e0002 */
[----:B------:R-:W-:Y:S01]  /*2370*/  ULDC.U8 UR4, c[0x0][0x298] ;  /* 0x0000a60000047ab9 */ /* 0x000fe20000000000 */
[----:B------:R-:W-:-:S02]  /*2380*/  IMAD R0, R13, c[0x0][0x290], RZ ;  /* 0x0000a4000d007a24 */ /* 0x000fc400078e02ff */
[----:B------:R-:W-:Y:S02]  /*2390*/  IMAD R10, R13, c[0x0][0x280], RZ ;  /* 0x0000a0000d0a7a24 */ /* 0x000fe400078e02ff */
[----:B------:R-:W-:-:S04]  /*23a0*/  IMAD.WIDE.U32 R82, R12, c[0x0][0x268], R4 ;  /* 0x00009a000c527a25 */ /* 0x000fc800078e0004 */
[----:B------:R-:W-:Y:S02]  /*23b0*/  IMAD R9, R9, c[0x0][0x218], RZ ;  /* 0x0000860009097a24 */ /* 0x000fe400078e02ff */
[----:B------:R-:W-:-:S04]  /*23c0*/  IMAD.WIDE.U32 R4, R198, c[0x0][0x290], R132 ;  /* 0x0000a400c6047a25 */ /* 0x000fc800078e0084 */
[C---:B------:R-:W-:Y:S02]  /*23d0*/  IMAD R0, R198.reuse, c[0x0][0x294], R0 ;  /* 0x0000a500c6007a24 */ /* 0x040fe400078e0200 */
[----:B------:R-:W-:Y:S02]  /*23e0*/  IMAD R14, R198, c[0x0][0x284], R10 ;  /* 0x0000a100c60e7a24 */ /* 0x000fe400078e020a */
[----:B------:R-:W-:-:S04]  /*23f0*/  IMAD.WIDE.U32 R6, R217, c[0x0][0x210], R132 ;  /* 0x00008400d9067a25 */ /* 0x000fc800078e0084 */
[----:B------:R-:W-:-:S04]  /*2400*/  IMAD.WIDE.U32 R10, R198, c[0x0][0x290], R138 ;  /* 0x0000a400c60a7a25 */ /* 0x000fc800078e008a */
[----:B------:R-:W-:Y:S02]  /*2410*/  IMAD R21, R8, c[0x0][0x21c], R9 ;  /* 0x0000870008157a24 */ /* 0x000fe400078e0209 */
[----:B------:R-:W-:Y:S02]  /*2420*/  IMAD.IADD R9, R5, 0x1, R0 ;  /* 0x0000000105097824 */ /* 0x000fe400078e0200 */
[----:B------:R-:W-:Y:S02]  /*2430*/  IMAD R3, R217, c[0x0][0x214], R7 ;  /* 0x00008500d9037a24 */ /* 0x000fe400078e0207 */
[----:B------:R-:W-:Y:S02]  /*2440*/  IMAD.MOV.U32 R2, RZ, RZ, R6 ;  /* 0x000000ffff027224 */ /* 0x000fe400078e0006 */
[----:B------:R-:W-:Y:S01]  /*2450*/  IMAD.IADD R5, R0, 0x1, R11 ;  /* 0x0000000100057824 */ /* 0x000fe200078e020b */
[----:B------:R-:W-:Y:S01]  /*2460*/  SEL R0, RZ, c[0x0][0x27c], !P0 ;  /* 0x00009f00ff007a07 */ /* 0x000fe20004000000 */
[----:B------:R-:W-:Y:S01]  /*2470*/  IMAD.WIDE.U32 R6, R198, c[0x0][0x280], R132 ;  /* 0x0000a000c6067a25 */ /* 0x000fe200078e0084 */
[----:B------:R-:W-:-:S02]  /*2480*/  IADD3 R11, R132, R15, RZ ;  /* 0x0000000f840b7210 */ /* 0x000fc40007ffe0ff */
[----:B------:R-:W-:Y:S01]  /*2490*/  SHF.R.S32.HI R15, RZ, 0x1f, R17 ;  /* 0x0000001fff0f7819 */ /* 0x000fe20000011411 */
[----:B------:R-:W-:Y:S01]  /*24a0*/  IMAD.WIDE.U32 R12, R198, c[0x0][0x280], R138 ;  /* 0x0000a000c60c7a25 */ /* 0x000fe200078e008a */
[----:B------:R-:W-:Y:S02]  /*24b0*/  IADD3 R101, P1, P0, R62, R128, R132 ;  /* 0x000000803e657210 */ /* 0x000fe4000783e084 */
[----:B------:R-:W-:Y:S01]  /*24c0*/  LEA.HI R15, R15, R17, RZ, 0x4 ;  /* 0x000000110f0f7211 */ /* 0x000fe200078f20ff */
[----:B------:R-:W-:Y:S01]  /*24d0*/  IMAD.WIDE.U32 R80, R8, c[0x0][0x218], R2 ;  /* 0x0000860008507a25 */ /* 0x000fe200078e0002 */
[----:B------:R-:W-:Y:S02]  /*24e0*/  IADD3.X R100, R61, R104, R133, P1, P0 ;  /* 0x000000683d647210 */ /* 0x000fe40000fe0485 */
[----:B------:R-:W-:Y:S01]  /*24f0*/  ISETP.NE.AND P0, PT, RZ, UR4, PT ;  /* 0x00000004ff007c0c */ /* 0x000fe2000bf05270 */
[----:B------:R-:W-:Y:S02]  /*2500*/  IMAD.MOV.U32 R8, RZ, RZ, R4 ;  /* 0x000000ffff087224 */ /* 0x000fe400078e0004 */
[----:B------:R-:W-:Y:S01]  /*2510*/  IMAD.MOV.U32 R4, RZ, RZ, R10 ;  /* 0x000000ffff047224 */ /* 0x000fe200078e000a */
[----:B------:R-:W-:Y:S01]  /*2520*/  SHF.R.S32.HI R10, RZ, 0x1f, R11 ;  /* 0x0000001fff0a7819 */ /* 0x000fe2000001140b */
[----:B------:R-:W-:Y:S01]  /*2530*/  IMAD.IADD R0, R134, 0x1, R0 ;  /* 0x0000000186007824 */ /* 0x000fe200078e0200 */
[----:B------:R-:W-:Y:S01]  /*2540*/  P2R R99, PR, RZ, 0x1 ;  /* 0x00000001ff637803 */ /* 0x000fe20000000000 */
[----:B------:R-:W-:Y:S01]  /*2550*/  IMAD.IADD R7, R7, 0x1, R14 ;  /* 0x0000000107077824 */ /* 0x000fe200078e020e */
[-C--:B------:R-:W-:Y:S01]  /*2560*/  LEA.HI R18, R10, R11.reuse, RZ, 0x6 ;  /* 0x0000000b0a127211 */ /* 0x080fe200078f30ff */
[----:B------:R-:W-:Y:S01]  /*2570*/  IMAD.IADD R3, R14, 0x1, R13 ;  /* 0x000000010e037824 */ /* 0x000fe200078e020d */
[----:B------:R-:W-:Y:S01]  /*2580*/  SHF.R.S32.HI R14, RZ, 0x1f, R16 ;  /* 0x0000001fff0e7819 */ /* 0x000fe20000011410 */
[----:B------:R-:W-:Y:S01]  /*2590*/  IMAD.MOV.U32 R2, RZ, RZ, R12 ;  /* 0x000000ffff027224 */ /* 0x000fe200078e000c */
[----:B------:R-:W-:Y:S01]  /*25a0*/  LEA.HI R12, R10, R11, RZ, 0x3 ;  /* 0x0000000b0a0c7211 */ /* 0x000fe200078f18ff */
[----:B------:R-:W-:Y:S01]  /*25b0*/  IMAD.MOV.U32 R121, RZ, RZ, c[0x0][0x290] ;  /* 0x0000a400ff797624 */ /* 0x000fe200078e00ff */
[----:B------:R-:W-:Y:S01]  /*25c0*/  SHF.R.S32.HI R13, RZ, 0x1f, R0 ;  /* 0x0000001fff0d7819 */ /* 0x000fe20000011400 */
[----:B------:R-:W-:Y:S01]  /*25d0*/  IMAD.MOV.U32 R123, RZ, RZ, c[0x0][0x280] ;  /* 0x0000a000ff7b7624 */ /* 0x000fe200078e00ff */
[----:B------:R-:W-:Y:S01]  /*25e0*/  LEA.HI R10, R14, R16, RZ, 0x4 ;  /* 0x000000100e0a7211 */ /* 0x000fe200078f20ff */
[----:B------:R-:W-:Y:S01]  /*25f0*/  IMAD.SHL.U32 R14, R18, 0x20, RZ ;  /* 0x00000020120e7824 */ /* 0x000fe200078e00ff */
[CC--:B------:R-:W-:Y:S01]  /*2600*/  LEA.HI R11, R13.reuse, R0.reuse, RZ, 0x3 ;  /* 0x000000000d0b7211 */ /* 0x0c0fe200078f18ff */
[----:B------:R-:W-:Y:S01]  /*2610*/  IMAD.MOV.U32 R124, RZ, RZ, c[0x0][0x1e0] ;  /* 0x00007800ff7c7624 */ /* 0x000fe200078e00ff */
[----:B------:R-:W-:Y:S01]  /*2620*/  LEA.HI R16, R13, R0, RZ, 0x6 ;  /* 0x000000000d107211 */ /* 0x000fe200078f30ff */
[----:B------:R-:W-:Y:S01]  /*2630*/  IMAD.WIDE.U32 R70, R110, c[0x0][0x280], R2 ;  /* 0x0000a0006e467a25 */ /* 0x000fe200078e0002 */
[----:B------:R-:W-:-:S02]  /*2640*/  SHF.R.S32.HI R0, RZ, 0x4, R10 ;  /* 0x00000004ff007819 */ /* 0x000fc4000001140a */
[----:B------:R-:W-:Y:S01]  /*2650*/  SHF.R.S32.HI R13, RZ, 0x4, R15 ;  /* 0x00000004ff0d7819 */ /* 0x000fe2000001140f */
[----:B------:R-:W-:Y:S01]  /*2660*/  IMAD.WIDE.U32 R76, R110, c[0x0][0x290], R8 ;  /* 0x0000a4006e4c7a25 */ /* 0x000fe200078e0008 */
[----:B------:R-:W-:Y:S02]  /*2670*/  LEA.HI.SX32 R10, R12, R0, 0x1d ;  /* 0x000000000c0a7211 */ /* 0x000fe400078feaff */
[----:B------:R-:W-:Y:S01]  /*2680*/  LEA.HI.SX32 R0, R11, R13, 0x1d ;  /* 0x0000000d0b007211 */ /* 0x000fe200078feaff */
[----:B------:R-:W-:Y:S01]  /*2690*/  IMAD.WIDE.U32 R74, R110, c[0x0][0x280], R6 ;  /* 0x0000a0006e4a7a25 */ /* 0x000fe200078e0006 */
[----:B------:R-:W-:Y:S02]  /*26a0*/  LOP3.LUT R19, R14, 0x7ffff800, RZ, 0xc0, !PT ;  /* 0x7ffff8000e137812 */ /* 0x000fe400078ec0ff */
[----:B------:R-:W-:Y:S01]  /*26b0*/  SHF.R.S32.HI R14, RZ, 0x1f, R0 ;  /* 0x0000001fff0e7819 */ /* 0x000fe20000011400 */
[----:B------:R-:W-:Y:S01]  /*26c0*/  IMAD.SHL.U32 R65, R10, 0x8, RZ ;  /* 0x000000080a417824 */ /* 0x000fe200078e00ff */
[----:B------:R-:W-:Y:S01]  /*26d0*/  SHF.R.S32.HI R13, RZ, 0x1f, R10 ;  /* 0x0000001fff0d7819 */ /* 0x000fe2000001140a */
[----:B------:R-:W-:Y:S01]  /*26e0*/  IMAD.WIDE.U32 R72, R110, c[0x0][0x290], R4 ;  /* 0x0000a4006e487a25 */ /* 0x000fe200078e0004 */
[----:B------:R-:W-:-:S02]  /*26f0*/  LOP3.LUT R15, R111, 0x38, R12, 0xf8, !PT ;  /* 0x000000386f0f7812 */ /* 0x000fc400078ef80c */
[----:B------:R-:W-:Y:S01]  /*2700*/  LEA.HI R14, R14, R0, RZ, 0x3 ;  /* 0x000000000e0e7211 */ /* 0x000fe200078f18ff */
[----:B------:R-:W-:Y:S01]  /*2710*/  IMAD.IADD R98, R83, 0x1, R22 ;  /* 0x0000000153627824 */ /* 0x000fe200078e0216 */
[----:B------:R-:W-:Y:S01]  /*2720*/  LEA.HI R13, R13, R10, RZ, 0x3 ;  /* 0x0000000a0d0d7211 */ /* 0x000fe200078f18ff */
[----:B------:R-:W-:Y:S01]  /*2730*/  IMAD.IADD R97, R81, 0x1, R21 ;  /* 0x0000000151617824 */ /* 0x000fe200078e0215 */
[----:B------:R-:W-:Y:S01]  /*2740*/  LOP3.LUT R17, R15, R130, RZ, 0x3c, !PT ;  /* 0x000000820f117212 */ /* 0x000fe200078e3cff */
[----:B------:R-:W-:Y:S01]  /*2750*/  IMAD.SHL.U32 R15, R16, 0x20, RZ ;  /* 0x00000020100f7824 */ /* 0x000fe200078e00ff */
[----:B------:R-:W-:Y:S01]  /*2760*/  SHF.L.U32 R66, R0, 0x3, RZ ;  /* 0x0000000300427819 */ /* 0x000fe200000006ff */
[----:B------:R-:W-:Y:S01]  /*2770*/  IMAD.SHL.U32 R14, R14, 0x100, RZ ;  /* 0x000001000e0e7824 */ /* 0x000fe200078e00ff */
[----:B------:R-:W-:Y:S01]  /*2780*/  LOP3.LUT R10, R111, 0x38, R65, 0xf8, !PT ;  /* 0x000000386f0a7812 */ /* 0x000fe200078ef841 */
[----:B------:R-:W-:Y:S01]  /*2790*/  IMAD.SHL.U32 R13, R13, 0x100, RZ ;  /* 0x000001000d0d7824 */ /* 0x000fe200078e00ff */
[----:B------:R-:W-:-:S02]  /*27a0*/  LOP3.LUT R0, R111, 0x38, R66, 0xf8, !PT ;  /* 0x000000386f007812 */ /* 0x000fc400078ef842 */
[----:B------:R-:W-:Y:S02]  /*27b0*/  LOP3.LUT R18, R15, 0x7ffff800, RZ, 0xc0, !PT ;  /* 0x7ffff8000f127812 */ /* 0x000fe400078ec0ff */
[-C--:B------:R-:W-:Y:S02]  /*27c0*/  LOP3.LUT R15, R10, R130.reuse, RZ, 0x3c, !PT ;  /* 0x000000820a0f7212 */ /* 0x080fe400078e3cff */
[----:B------:R-:W-:Y:S02]  /*27d0*/  LOP3.LUT R0, R0, R130, RZ, 0x3c, !PT ;  /* 0x0000008200007212 */ /* 0x000fe400078e3cff */
[----:B------:R-:W-:Y:S02]  /*27e0*/  LOP3.LUT R10, R14, 0x7ffff800, RZ, 0xc0, !PT ;  /* 0x7ffff8000e0a7812 */ /* 0x000fe400078ec0ff */
[----:B------:R-:W-:Y:S02]  /*27f0*/  LOP3.LUT R13, R13, 0x7ffff800, RZ, 0xc0, !PT ;  /* 0x7ffff8000d0d7812 */ /* 0x000fe400078ec0ff */
[----:B------:R-:W-:-:S02]  /*2800*/  LOP3.LUT R16, R111, 0x38, R11, 0xf8, !PT ;  /* 0x000000386f107812 */ /* 0x000fc400078ef80b */
[--C-:B------:R-:W-:Y:S01]  /*2810*/  IADD3 R14, R0, R10, R114.reuse ;  /* 0x0000000a000e7210 */ /* 0x100fe20007ffe072 */
[C---:B------:R-:W-:Y:S01]  /*2820*/  IMAD R0, R20.reuse, c[0x0][0x290], RZ ;  /* 0x0000a40014007a24 */ /* 0x040fe200078e02ff */
[----:B------:R-:W-:Y:S01]  /*2830*/  IADD3 R15, R15, R13, R114 ;  /* 0x0000000d0f0f7210 */ /* 0x000fe20007ffe072 */
[----:B------:R-:W-:Y:S01]  /*2840*/  IMAD R13, R20, c[0x0][0x280], RZ ;  /* 0x0000a000140d7a24 */ /* 0x000fe200078e02ff */
[----:B------:R-:W-:Y:S01]  /*2850*/  LOP3.LUT R16, R16, R130, RZ, 0x3c, !PT ;  /* 0x0000008210107212 */ /* 0x000fe200078e3cff */
[C---:B------:R-:W-:Y:S01]  /*2860*/  IMAD R10, R110.reuse, c[0x0][0x294], R0 ;  /* 0x0000a5006e0a7a24 */ /* 0x040fe200078e0200 */
[--C-:B------:R-:W-:Y:S01]  /*2870*/  IADD3 R17, R17, R19, R114.reuse ;  /* 0x0000001311117210 */ /* 0x100fe20007ffe072 */
[----:B------:R-:W-:Y:S01]  /*2880*/  IMAD R0, R110, c[0x0][0x284], R13 ;  /* 0x0000a1006e007a24 */ /* 0x000fe200078e020d */
[----:B------:R-:W-:Y:S01]  /*2890*/  IADD3 R16, R16, R18, R114 ;  /* 0x0000001210107210 */ /* 0x000fe20007ffe072 */
[----:B------:R-:W-:Y:S01]  /*28a0*/  IMAD.IADD R96, R77, 0x1, R10 ;  /* 0x000000014d607824 */ /* 0x000fe200078e020a */
[----:B------:R-:W-:Y:S01]  /*28b0*/  LOP3.LUT R84, R12, 0xfffffff8, RZ, 0xc0, !PT ;  /* 0xfffffff80c547812 */ /* 0x000fe200078ec0ff */
[----:B------:R-:W-:Y:S01]  /*28c0*/  IMAD.IADD R94, R10, 0x1, R73 ;  /* 0x000000010a5e7824 */ /* 0x000fe200078e0249 */
[----:B------:R-:W-:Y:S01]  /*28d0*/  LOP3.LUT R67, R11, 0xfffffff8, RZ, 0xc0, !PT ;  /* 0xfffffff80b437812 */ /* 0x000fe200078ec0ff */
[----:B------:R-:W-:Y:S01]  /*28e0*/  IMAD.IADD R95, R75, 0x1, R0 ;  /* 0x000000014b5f7824 */ /* 0x000fe200078e0200 */
[CC--:B------:R-:W-:Y:S01]  /*28f0*/  SHF.L.U64.HI R117, R121.reuse, R119.reuse, c[0x0][0x294] ;  /* 0x0000a50079757619 */ /* 0x0c0fe20000010277 */
[----:B------:R-:W-:Y:S01]  /*2900*/  IMAD.SHL.U32 R121, R121, 0x20, RZ ;  /* 0x0000002079797824 */ /* 0x000fe200078e00ff */
[-C--:B------:R-:W-:Y:S01]  /*2910*/  SHF.L.U64.HI R118, R123, R119.reuse, c[0x0][0x284] ;  /* 0x0000a1007b767619 */ /* 0x080fe20000010277 */
[----:B------:R-:W-:Y:S01]  /*2920*/  IMAD.SHL.U32 R90, R17, 0x2, RZ ;  /* 0x00000002115a7824 */ /* 0x000fe200078e00ff */
[C---:B------:R-:W-:Y:S01]  /*2930*/  SHF.L.U64.HI R119, R124.reuse, R119, c[0x0][0x1e4] ;  /* 0x000079007c777619 */ /* 0x040fe20000010277 */
[----:B------:R-:W-:Y:S01]  /*2940*/  IMAD.SHL.U32 R124, R124, 0x20, RZ ;  /* 0x000000207c7c7824 */ /* 0x000fe200078e00ff */
[----:B------:R-:W-:Y:S01]  /*2950*/  SHF.L.U32 R123, R123, 0x5, RZ ;  /* 0x000000057b7b7819 */ /* 0x000fe200000006ff */
[----:B------:R-:W-:Y:S01]  /*2960*/  IMAD.SHL.U32 R89, R16, 0x2, RZ ;  /* 0x0000000210597824 */ /* 0x000fe200078e00ff */
[----:B------:R-:W-:Y:S01]  /*2970*/  IADD3 R91, R0, R71, RZ ;  /* 0x00000047005b7210 */ /* 0x000fe20007ffe0ff */
[----:B------:R-:W-:Y:S01]  /*2980*/  IMAD.SHL.U32 R86, R15, 0x2, RZ ;  /* 0x000000020f567824 */ /* 0x000fe200078e00ff */
[----:B------:R-:W-:Y:S01]  /*2990*/  SHF.R.S32.HI R93, RZ, 0x1f, R84 ;  /* 0x0000001fff5d7819 */ /* 0x000fe20000011454 */
[----:B------:R-:W-:Y:S01]  /*29a0*/  IMAD.SHL.U32 R85, R14, 0x2, RZ ;  /* 0x000000020e557824 */ /* 0x000fe200078e00ff */
[----:B------:R-:W-:-:S02]  /*29b0*/  SHF.R.S32.HI R92, RZ, 0x1f, R67 ;  /* 0x0000001fff5c7819 */ /* 0x000fc40000011443 */
[----:B------:R-:W-:Y:S02]  /*29c0*/  SHF.R.S32.HI R88, RZ, 0x1f, R65 ;  /* 0x0000001fff587819 */ /* 0x000fe40000011441 */
[----:B------:R-:W-:Y:S02]  /*29d0*/  SHF.R.S32.HI R87, RZ, 0x1f, R66 ;  /* 0x0000001fff577819 */ /* 0x000fe40000011442 */
.L_x_158:
[-C--:B------:R-:W-:Y:S01]  /*29e0*/  IMAD R0, R119, R46.reuse, RZ ;  /* 0x0000002e77007224 */ /* 0x080fe200078e02ff */
[----:B------:R-:W-:Y:S01]  /*29f0*/  SHF.R.S32.HI R60, RZ, 0x1f, R46 ;  /* 0x0000001fff3c7819 */ /* 0x000fe2000001142e */
[----:B------:R-:W-:Y:S01]  /*2a00*/  IMAD.WIDE.U32 R10, R124, R46, RZ ;  /* 0x0000002e7c0a7225 */ /* 0x000fe200078e00ff */
[----:B------:R-:W-:Y:S04]  /*2a10*/  DEPBAR.LE SB0, 0x0 ;  /* 0x000080000000791a */ /* 0x000fe80000000000 */
[----:B------:R-:W-:Y:S01]  /*2a20*/  WARPSYNC 0xffffffff ;  /* 0xffffffff00007948 */ /* 0x000fe20003800000 */
[----:B------:R-:W-:Y:S01]  /*2a30*/  BAR.SYNC.DEFER_BLOCKING 0x0 ;  /* 0x0000000000007b1d */ /* 0x000fe20000010000 */
[----:B------:R-:W-:Y:S01]  /*2a40*/  ISETP.GE.AND P1, PT, R131, 0x1, PT ;  /* 0x000000018300780c */ /* 0x000fe20003f26270 */
[----:B-1----:R-:W-:Y:S01]  /*2a50*/  IMAD R2, R60, R124, R0 ;  /* 0x0000007c3c027224 */ /* 0x002fe200078e0200 */
[----:B------:R-:W-:Y:S03]  /*2a60*/  IADD3 R0, P0, R101, R10, RZ ;  /* 0x0000000a65007210 */ /* 0x000fe60007f1e0ff */
[----:B------:R-:W-:Y:S04]  /*2a70*/  IMAD.IADD R13, R11, 0x1, R2 ;  /* 0x000000010b0d7824 */ /* 0x000fe800078e0202 */
[----:B------:R-:W-:Y:S01]  /*2a80*/  IMAD.X R2, R13, 0x1, R100, P0 ;  /* 0x000000010d027824 */ /* 0x000fe200000e0664 */
[C---:B------:R-:W-:Y:S04]  /*2a90*/  LEA R36, P0, R0.reuse, c[0x0][0x1c8], 0x1 ;  /* 0x0000720000247a11 */ /* 0x040fe800078008ff */
[----:B------:R-:W-:Y:S01]  /*2aa0*/  LEA.HI.X R37, R0, c[0x0][0x1cc], R2, 0x1, P0 ;  /* 0x0000730000257a11 */ /* 0x000fe200000f0c02 */
[----:B------:R-:W-:Y:S01]  /*2ab0*/  BSSY B1, `(.L_x_140) ;  /* 0x0000266000017945 */ /* 0x000fe20003800000 */
[----:B------:R-:W-:-:S05]  /*2ac0*/  @!P1 BRA `(.L_x_141) ;  /* 0x000024f000009947 */ /* 0x000fca0003800000 */
[-C--:B------:R-:W-:Y:S01]  /*2ad0*/  IMAD R2, R118, R46.reuse, RZ ;  /* 0x0000002e76027224 */ /* 0x080fe200078e02ff */
[----:B------:R-:W-:Y:S01]  /*2ae0*/  ISETP.NE.AND P1, PT, R99, RZ, PT ;  /* 0x000000ff6300720c */ /* 0x000fe20003f25270 */
[-C--:B------:R-:W-:Y:S02]  /*2af0*/  IMAD R0, R117, R46.reuse, RZ ;  /* 0x0000002e75007224 */ /* 0x080fe400078e02ff */
[----:B------:R-:W-:Y:S02]  /*2b00*/  IMAD R4, R46, -0x20, R64 ;  /* 0xffffffe02e047824 */ /* 0x000fe400078e0240 */
[-C--:B------:R-:W-:Y:S04]  /*2b10*/  IMAD.WIDE.U32 R8, R123, R46.reuse, RZ ;  /* 0x0000002e7b087225 */ /* 0x080fe800078e00ff */
[----:B------:R-:W-:Y:S04]  /*2b20*/  IMAD.WIDE.U32 R14, R121, R46, RZ ;  /* 0x0000002e790e7225 */ /* 0x000fe800078e00ff */
[C---:B------:R-:W-:Y:S02]  /*2b30*/  IMAD R3, R60.reuse, R123, R2 ;  /* 0x0000007b3c037224 */ /* 0x040fe400078e0202 */
[----:B------:R-:W-:Y:S01]  /*2b40*/  IMAD R2, R60, R121, R0 ;  /* 0x000000793c027224 */ /* 0x000fe200078e0200 */
[----:B------:R-:W-:Y:S02]  /*2b50*/  IMNMX R0, R4, 0x20, PT ;  /* 0x0000002004007817 */ /* 0x000fe40003800200 */
[----:B------:R-:W-:Y:S02]  /*2b60*/  IADD3 R22, R9, R3, RZ ;  /* 0x0000000309167210 */ /* 0x000fe40007ffe0ff */
[----:B------:R-:W-:Y:S01]  /*2b70*/  IADD3 R23, R15, R2, RZ ;  /* 0x000000020f177210 */ /* 0x000fe20007ffe0ff */
[----:B------:R-:W-:-:S05]  /*2b80*/  @!P1 BRA `(.L_x_142) ;  /* 0x0000124000009947 */ /* 0x000fca0003800000 */
[----:B------:R-:W-:Y:S01]  /*2b90*/  ISETP.GE.AND P1, PT, R198, R0, PT ;  /* 0x00000000c600720c */ /* 0x000fe20003f26270 */
[----:B------:R-:W-:Y:S01]  /*2ba0*/  BSSY B0, `(.L_x_143) ;  /* 0x000002a000007945 */ /* 0x000fe20003800000 */
[----:B------:R-:W-:Y:S01]  /*2bb0*/  CS2R R16, SRZ ;  /* 0x0000000000107805 */ /* 0x000fe2000001ff00 */
[----:B------:R-:W-:Y:S01]  /*2bc0*/  CS2R R12, SRZ ;  /* 0x00000000000c7805 */ /* 0x000fe2000001ff00 */
[----:B------:R-:W-:Y:S01]  /*2bd0*/  CS2R R6, SRZ ;  /* 0x0000000000067805 */ /* 0x000fe2000001ff00 */
[----:B------:R-:W-:Y:S01]  /*2be0*/  CS2R R2, SRZ ;  /* 0x0000000000027805 */ /* 0x000fe2000001ff00 */
[----:B------:R-:W-:Y:S01]  /*2bf0*/  CS2R R30, SRZ ;  /* 0x00000000001e7805 */ /* 0x000fe2000001ff00 */
[----:B------:R-:W-:Y:S01]  /*2c00*/  CS2R R28, SRZ ;  /* 0x00000000001c7805 */ /* 0x000fe2000001ff00 */
[----:B------:R-:W-:Y:S01]  /*2c10*/  CS2R R26, SRZ ;  /* 0x00000000001a7805 */ /* 0x000fe2000001ff00 */
[----:B------:R-:W-:Y:S04]  /*2c20*/  CS2R R20, SRZ ;  /* 0x0000000000147805 */ /* 0x000fe8000001ff00 */
[----:B------:R-:W-:-:S05]  /*2c30*/  @P1 BRA `(.L_x_144) ;  /* 0x0000020000001947 */ /* 0x000fca0003800000 */
[----:B------:R-:W-:Y:S01]  /*2c40*/  IADD3 R0, P0, R70, R8, RZ ;  /* 0x0000000846007210 */ /* 0x000fe20007f1e0ff */
[----:B------:R-:W-:Y:S01]  /*2c50*/  CS2R R20, SRZ ;  /* 0x0000000000147805 */ /* 0x000fe2000001ff00 */
[----:B------:R-:W-:Y:S01]  /*2c60*/  CS2R R6, SRZ ;  /* 0x0000000000067805 */ /* 0x000fe2000001ff00 */
[----:B------:R-:W-:Y:S01]  /*2c70*/  CS2R R26, SRZ ;  /* 0x00000000001a7805 */ /* 0x000fe2000001ff00 */
[----:B------:R-:W-:Y:S01]  /*2c80*/  CS2R R12, SRZ ;  /* 0x00000000000c7805 */ /* 0x000fe2000001ff00 */
[----:B------:R-:W-:Y:S01]  /*2c90*/  IMAD.X R3, R22, 0x1, R91, P0 ;  /* 0x0000000116037824 */ /* 0x000fe200000e065b */
[----:B------:R-:W-:Y:S01]  /*2ca0*/  IADD3 R2, P0, R72, R14, RZ ;  /* 0x0000000e48027210 */ /* 0x000fe20007f1e0ff */
[----:B------:R-:W-:Y:S01]  /*2cb0*/  CS2R R28, SRZ ;  /* 0x00000000001c7805 */ /* 0x000fe2000001ff00 */
[----:B------:R-:W-:Y:S01]  /*2cc0*/  CS2R R16, SRZ ;  /* 0x0000000000107805 */ /* 0x000fe2000001ff00 */
[----:B------:R-:W-:Y:S02]  /*2cd0*/  CS2R R30, SRZ ;  /* 0x00000000001e7805 */ /* 0x000fe4000001ff00 */
[----:B------:R-:W-:Y:S01]  /*2ce0*/  IMAD.X R5, R23, 0x1, R94, P0 ;  /* 0x0000000117057824 */ /* 0x000fe200000e065e */
[C---:B------:R-:W-:Y:S04]  /*2cf0*/  LEA R8, P0, R0.reuse, c[0x0][0x270], 0x1 ;  /* 0x00009c0000087a11 */ /* 0x040fe800078008ff */
[----:B------:R-:W-:Y:S02]  /*2d00*/  LEA.HI.X R9, R0, c[0x0][0x274], R3, 0x1, P0 ;  /* 0x00009d0000097a11 */ /* 0x000fe400000f0c03 */
[C---:B------:R-:W-:Y:S04]  /*2d10*/  LEA R4, P0, R2.reuse, c[0x0][0x288], 0x1 ;  /* 0x0000a20002047a11 */ /* 0x040fe800078008ff */
[----:B------:R-:W-:Y:S02]  /*2d20*/  LEA.HI.X R5, R2, c[0x0][0x28c], R5, 0x1, P0 ;  /* 0x0000a30002057a11 */ /* 0x000fe400000f0c05 */
[----:B------:R-:W-:Y:S01]  /*2d30*/  ISETP.GE.AND P0, PT, R138, c[0x0][0x27c], PT ;  /* 0x00009f008a007a0c */ /* 0x000fe20003f06270 */
[----:B------:R-:W-:Y:S11]  /*2d40*/  CS2R R2, SRZ ;  /* 0x0000000000027805 */ /* 0x000ff6000001ff00 */
[----:B------:R-:W-:Y:S01]  /*2d50*/  @!UPT UIADD3 URZ, URZ, URZ, URZ ;  /* 0x0000003f3f3ff290 */ /* 0x000fe2000fffe03f */
[----:B------:R1:W5:Y:S04]  /*2d60*/  @!P0 LDG.E.64 R2, [R8.64] ;  /* 0x0000000608028981 */ /* 0x000368000c1e1b00 */
[----:B------:R1:W5:Y:S01]  /*2d70*/  @!P0 LDG.E.64 R20, [R4.64] ;  /* 0x0000000604148981 */ /* 0x000362000c1e1b00 */
[----:B------:R-:W-:Y:S11]  /*2d80*/  ISETP.GE.AND P0, PT, R142, c[0x0][0x27c], PT ;  /* 0x00009f008e007a0c */ /* 0x000ff60003f06270 */
[----:B------:R-:W-:Y:S02]  /*2d90*/  @!UPT UIADD3 URZ, URZ, URZ, URZ ;  /* 0x0000003f3f3ff290 */ /* 0x000fe4000fffe03f */
[----:B------:R1:W5:Y:S04]  /*2da0*/  @!P0 LDG.E.64 R6, [R8.64+0x40] ;  /* 0x0000400608068981 */ /* 0x000368000c1e1b00 */
[----:B------:R1:W5:Y:S01]  /*2db0*/  @!P0 LDG.E.64 R26, [R4.64+0x40] ;  /* 0x00004006041a8981 */ /* 0x000362000c1e1b00 */
[----:B------:R-:W-:Y:S11]  /*2dc0*/  ISETP.GE.AND P0, PT, R140, c[0x0][0x27c], PT ;  /* 0x00009f008c007a0c */ /* 0x000ff60003f06270 */
[----:B------:R-:W-:Y:S02]  /*2dd0*/  @!UPT UIADD3 URZ, URZ, URZ, URZ ;  /* 0x0000003f3f3ff290 */ /* 0x000fe4000fffe03f */
[----:B------:R1:W5:Y:S04]  /*2de0*/  @!P0 LDG.E.64 R12, [R8.64+0x80] ;  /* 0x00008006080c8981 */ /* 0x000368000c1e1b00 */
[----:B------:R1:W5:Y:S01]  /*2df0*/  @!P0 LDG.E.64 R28, [R4.64+0x80] ;  /* 0x00008006041c8981 */ /* 0x000362000c1e1b00 */
[----:B------:R-:W-:Y:S11]  /*2e00*/  ISETP.GE.AND P0, PT, R141, c[0x0][0x27c], PT ;  /* 0x00009f008d007a0c */ /* 0x000ff60003f06270 */
[----:B------:R-:W-:Y:S02]  /*2e10*/  @!UPT UIADD3 URZ, URZ, URZ, URZ ;  /* 0x0000003f3f3ff290 */ /* 0x000fe4000fffe03f */
[----:B------:R1:W5:Y:S04]  /*2e20*/  @!P0 LDG.E.64 R16, [R8.64+0xc0] ;  /* 0x0000c00608108981 */ /* 0x000368000c1e1b00 */
[----:B------:R1:W5:Y:S02]  /*2e30*/  @!P0 LDG.E.64 R30, [R4.64+0xc0] ;  /* 0x0000c006041e8981 */ /* 0x000364000c1e1b00 */
.L_x_144:
[----:B------:R-:W-:Y:S05]  /*2e40*/  BSYNC B0 ;  /* 0x0000000000007941 */ /* 0x000fea0003800000 */
.L_x_143:
[----:B------:R-:W-:-:S05]  /*2e50*/  @P1 BRA `(.L_x_145) ;  /* 0x000022b000001947 */ /* 0x000fca0003800000 */
[----:B------:R-:W-:Y:S01]  /*2e60*/  ISETP.GE.AND P0, PT, R132, c[0x0][0x1d4], PT ;  /* 0x0000750084007a0c */ /* 0x000fe20003f06270 */
[----:B-1---5:R-:W-:Y:S01]  /*2e70*/  IMAD.MOV.U32 R8, RZ, RZ, R16 ;  /* 0x000000ffff087224 */ /* 0x022fe200078e0010 */
[----:B------:R-:W-:Y:S01]  /*2e80*/  MOV R0, R13 ;  /* 0x0000000d00007202 */ /* 0x000fe20000000f00 */
[----:B------:R-:W-:Y:S01]  /*2e90*/  IMAD.MOV.U32 R5, RZ, RZ, R17 ;  /* 0x000000ffff057224 */ /* 0x000fe200078e0011 */
[----:B------:R-:W-:Y:S01]  /*2ea0*/  BSSY B0, `(.L_x_146) ;  /* 0x0000048000007945 */ /* 0x000fe20003800000 */
[----:B------:R-:W-:Y:S03]  /*2eb0*/  IMAD.MOV.U32 R4, RZ, RZ, R12 ;  /* 0x000000ffff047224 */ /* 0x000fe600078e000c */
[----:B------:R-:W-:Y:S01]  /*2ec0*/  PRMT R19, R5, 0x5410, R8 ;  /* 0x0000541005137816 */ /* 0x000fe20000000008 */
[----:B------:R-:W-:Y:S01]  /*2ed0*/  IMAD.MOV.U32 R5, RZ, RZ, R31 ;  /* 0x000000ffff057224 */ /* 0x000fe200078e001f */
[----:B------:R-:W-:Y:S01]  /*2ee0*/  PRMT R18, R0, 0x5410, R4 ;  /* 0x0000541000127816 */ /* 0x000fe20000000004 */
[----:B------:R-:W-:Y:S01]  /*2ef0*/  IMAD.MOV.U32 R4, RZ, RZ, R6 ;  /* 0x000000ffff047224 */ /* 0x000fe200078e0006 */
[----:B------:R-:W-:Y:S01]  /*2f00*/  MOV R8, R30 ;  /* 0x0000001e00087202 */ /* 0x000fe20000000f00 */
[----:B------:R-:W-:Y:S03]  /*2f10*/  IMAD.MOV.U32 R0, RZ, RZ, R7 ;  /* 0x000000ffff007224 */ /* 0x000fe600078e0007 */
[----:B------:R-:W-:Y:S01]  /*2f20*/  PRMT R34, R8, 0x5410, R5 ;  /* 0x0000541008227816 */ /* 0x000fe20000000005 */
[----:B------:R-:W-:Y:S01]  /*2f30*/  IMAD.MOV.U32 R8, RZ, RZ, R28 ;  /* 0x000000ffff087224 */ /* 0x000fe200078e001c */
[----:B------:R-:W-:Y:S01]  /*2f40*/  PRMT R15, R0, 0x5410, R4 ;  /* 0x00005410000f7816 */ /* 0x000fe20000000004 */
[----:B------:R-:W-:Y:S01]  /*2f50*/  IMAD.MOV.U32 R4, RZ, RZ, R26 ;  /* 0x000000ffff047224 */ /* 0x000fe200078e001a */
[----:B------:R-:W-:Y:S02]  /*2f60*/  MOV R5, R29 ;  /* 0x0000001d00057202 */ /* 0x000fe40000000f00 */
[----:B------:R-:W-:Y:S02]  /*2f70*/  MOV R0, R27 ;  /* 0x0000001b00007202 */ /* 0x000fe40000000f00 */
[----:B------:R-:W-:Y:S02]  /*2f80*/  PRMT R33, R8, 0x5410, R5 ;  /* 0x0000541008217816 */ /* 0x000fe40000000005 */
[----:B------:R-:W-:Y:S01]  /*2f90*/  PRMT R32, R4, 0x5410, R0 ;  /* 0x0000541004207816 */ /* 0x000fe20000000000 */
[----:B------:R-:W-:-:S05]  /*2fa0*/  @P0 BRA `(.L_x_147) ;  /* 0x0000037000000947 */ /* 0x000fca0003800000 */
[----:B------:R-:W-:Y:S01]  /*2fb0*/  ISETP.GE.AND P0, PT, R138, c[0x0][0x27c], PT ;  /* 0x00009f008a007a0c */ /* 0x000fe20003f06270 */
[----:B------:R-:W1:Y:S01]  /*2fc0*/  LDS.128 R8, [R188+0xc080] ;  /* 0x00c08000bc087984 */ /* 0x000e620000000c00 */
[----:B------:R-:W-:Y:S01]  /*2fd0*/  MOV R4, R2 ;  /* 0x0000000200047202 */ /* 0x000fe20000000f00 */
[----:B------:R-:W-:Y:S02]  /*2fe0*/  IMAD.MOV.U32 R22, RZ, RZ, R20 ;  /* 0x000000ffff167224 */ /* 0x000fe400078e0014 */
[--C-:B------:R-:W-:Y:S08]  /*2ff0*/  IMAD.MOV.U32 R23, RZ, RZ, R21.reuse ;  /* 0x000000ffff177224 */ /* 0x100ff000078e0015 */
[----:B------:R-:W-:Y:S02]  /*3000*/  @!P0 SHF.R.U64 R20, R20, 0x10, R21 ;  /* 0x0000001014148819 */ /* 0x000fe40000001215 */
[--C-:B------:R-:W-:Y:S01]  /*3010*/  @!P0 SHF.R.U64 R5, R2, 0x10, R3.reuse ;  /* 0x0000001002058819 */ /* 0x100fe20000001203 */
[----:B------:R-:W-:Y:S01]  /*3020*/  IMAD.MOV.U32 R2, RZ, RZ, R3 ;  /* 0x000000ffff027224 */ /* 0x000fe200078e0003 */
[----:B------:R-:W-:Y:S02]  /*3030*/  @!P0 SHF.R.U32.HI R14, RZ, 0x10, R21 ;  /* 0x00000010ff0e8819 */ /* 0x000fe40000011615 */
[----:B------:R-:W-:Y:S02]  /*3040*/  @!P0 SHF.R.U32.HI R0, RZ, 0x10, R3 ;  /* 0x00000010ff008819 */ /* 0x000fe40000011603 */
[----:B------:R-:W-:Y:S02]  /*3050*/  @!P0 PRMT R22, R22, 0x5410, R20 ;  /* 0x0000541016168816 */ /* 0x000fe40000000014 */
[----:B------:R-:W-:Y:S02]  /*3060*/  @!P0 PRMT R4, R4, 0x5410, R5 ;  /* 0x0000541004048816 */ /* 0x000fe40000000005 */
[----:B------:R-:W-:Y:S01]  /*3070*/  @!P0 PRMT R24, R23, 0x5410, R14 ;  /* 0x0000541017188816 */ /* 0x000fe2000000000e */
[----:B------:R-:W-:Y:S01]  /*3080*/  @!P0 IMAD.U32 R5, R22, 0x10000, RZ ;  /* 0x0001000016058824 */ /* 0x000fe200078e00ff */
[----:B------:R-:W-:Y:S02]  /*3090*/  @!P0 PRMT R14, R2, 0x5410, R0 ;  /* 0x00005410020e8816 */ /* 0x000fe40000000000 */
[----:B------:R-:W-:Y:S02]  /*30a0*/  @!P0 SHF.L.U32 R3, R4, 0x10, RZ ;  /* 0x0000001004038819 */ /* 0x000fe400000006ff */
[----:B------:R-:W-:Y:S02]  /*30b0*/  @!P0 LOP3.LUT R21, R22, 0xffff0000, RZ, 0xc0, !PT ;  /* 0xffff000016158812 */ /* 0x000fe400078ec0ff */
[----:B------:R-:W-:Y:S01]  /*30c0*/  @!P0 LOP3.LUT R4, R4, 0xffff0000, RZ, 0xc0, !PT ;  /* 0xffff000004048812 */ /* 0x000fe200078ec0ff */
[C---:B-1----:R-:W-:Y:S01]  /*30d0*/  @!P0 IMAD.U32 R20, R8.reuse, 0x10000, RZ ;  /* 0x0001000008148824 */ /* 0x042fe200078e00ff */
[----:B------:R-:W-:Y:S02]  /*30e0*/  @!P0 LOP3.LUT R0, R8, 0xffff0000, RZ, 0xc0, !PT ;  /* 0xffff000008008812 */ /* 0x000fe400078ec0ff */
[C---:B------:R-:W-:Y:S02]  /*30f0*/  @!P0 LOP3.LUT R2, R9.reuse, 0xffff0000, RZ, 0xc0, !PT ;  /* 0xffff000009028812 */ /* 0x040fe400078ec0ff */
[----:B------:R-:W-:Y:S01]  /*3100*/  @!P0 SHF.L.U32 R22, R9, 0x10, RZ ;  /* 0x0000001009168819 */ /* 0x000fe200000006ff */
[C---:B------:R-:W-:Y:S02]  /*3110*/  @!P0 FMUL.FTZ R23, R0.reuse, R5 ;  /* 0x0000000500178220 */ /* 0x040fe40000410000 */
[----:B------:R-:W-:Y:S02]  /*3120*/  @!P0 FMUL.FTZ R0, R0, R3 ;  /* 0x0000000300008220 */ /* 0x000fe40000410000 */
[----:B------:R-:W-:Y:S02]  /*3130*/  @!P0 FMUL.FTZ R25, R2, R21 ;  /* 0x0000001502198220 */ /* 0x000fe40000410000 */
[----:B------:R-:W-:Y:S01]  /*3140*/  @!P0 FFMA.FTZ R40, R20, R3, -R23 ;  /* 0x0000000314288223 */ /* 0x000fe20000010817 */
[C---:B------:R-:W-:Y:S01]  /*3150*/  @!P0 LOP3.LUT R3, R10.reuse, 0xffff0000, RZ, 0xc0, !PT ;  /* 0xffff00000a038812 */ /* 0x040fe200078ec0ff */
[----:B------:R-:W-:Y:S01]  /*3160*/  @!P0 FFMA.FTZ R0, R5, R20, R0 ;  /* 0x0000001405008223 */ /* 0x000fe20000010000 */
[----:B------:R-:W-:Y:S01]  /*3170*/  @!P0 SHF.L.U32 R23, R10, 0x10, RZ ;  /* 0x000000100a178819 */ /* 0x000fe200000006ff */
[C---:B------:R-:W-:Y:S01]  /*3180*/  @!P0 IMAD.U32 R20, R24.reuse, 0x10000, RZ ;  /* 0x0001000018148824 */ /* 0x040fe200078e00ff */
[----:B------:R-:W-:Y:S01]  /*3190*/  @!P0 LOP3.LUT R24, R24, 0xffff0000, RZ, 0xc0, !PT ;  /* 0xffff000018188812 */ /* 0x000fe200078ec0ff */
[C---:B------:R-:W-:Y:S01]  /*31a0*/  @!P0 IMAD.U32 R5, R14.reuse, 0x10000, RZ ;  /* 0x000100000e058824 */ /* 0x040fe200078e00ff */
[----:B------:R-:W-:Y:S01]  /*31b0*/  @!P0 LOP3.LUT R14, R14, 0xffff0000, RZ, 0xc0, !PT ;  /* 0xffff00000e0e8812 */ /* 0x000fe200078ec0ff */
[-C--:B------:R-:W-:Y:S02]  /*31c0*/  @!P0 FMUL.FTZ R2, R2, R4.reuse ;  /* 0x0000000402028220 */ /* 0x080fe40000410000 */
[----:B------:R-:W-:Y:S01]  /*31d0*/  @!P0 FFMA.FTZ R39, R22, R4, -R25 ;  /* 0x0000000416278223 */ /* 0x000fe20000010819 */
[----:B------:R-:W-:Y:S01]  /*31e0*/  @!P0 LOP3.LUT R4, R11, 0xffff0000, RZ, 0xc0, !PT ;  /* 0xffff00000b048812 */ /* 0x000fe200078ec0ff */
[----:B------:R-:W-:Y:S01]  /*31f0*/  @!P0 FMUL.FTZ R35, R3, R20 ;  /* 0x0000001403238220 */ /* 0x000fe20000410000 */
[----:B------:R-:W-:Y:S01]  /*3200*/  @!P0 SHF.L.U32 R25, R11, 0x10, RZ ;  /* 0x000000100b198819 */ /* 0x000fe200000006ff */
[----:B------:R-:W-:Y:S02]  /*3210*/  @!P0 FMUL.FTZ R3, R3, R5 ;  /* 0x0000000503038220 */ /* 0x000fe40000410000 */
[C---:B------:R-:W-:Y:S02]  /*3220*/  @!P0 FMUL.FTZ R38, R4.reuse, R24 ;  /* 0x0000001804268220 */ /* 0x040fe40000410000 */
[----:B------:R-:W-:Y:S02]  /*3230*/  @!P0 FMUL.FTZ R4, R4, R14 ;  /* 0x0000000e04048220 */ /* 0x000fe40000410000 */
[----:B------:R-:W-:Y:S02]  /*3240*/  @!P0 FFMA.FTZ R2, R21, R22, R2 ;  /* 0x0000001615028223 */ /* 0x000fe40000010002 */
[----:B------:R-:W-:Y:S02]  /*3250*/  @!P0 FFMA.FTZ R3, R20, R23, R3 ;  /* 0x0000001714038223 */ /* 0x000fe40000010003 */
[----:B------:R-:W-:Y:S01]  /*3260*/  @!P0 FFMA.FTZ R35, R23, R5, -R35 ;  /* 0x0000000517238223 */ /* 0x000fe20000010823 */
[----:B------:R-:W-:Y:S01]  /*3270*/  @!P0 F2FP.BF16.PACK_AB R5, R0, R40 ;  /* 0x000000280005823e */ /* 0x000fe200000010ff */
[----:B------:R-:W-:Y:S01]  /*3280*/  @!P0 FFMA.FTZ R38, R25, R14, -R38 ;  /* 0x0000000e19268223 */ /* 0x000fe20000010826 */
[----:B------:R-:W-:Y:S01]  /*3290*/  @!P0 F2FP.BF16.PACK_AB R2, R2, R39 ;  /* 0x000000270202823e */ /* 0x000fe200000010ff */
[----:B------:R-:W-:Y:S01]  /*32a0*/  @!P0 FFMA.FTZ R4, R24, R25, R4 ;  /* 0x0000001918048223 */ /* 0x000fe20000010004 */
[----:B------:R-:W-:Y:S01]  /*32b0*/  @!P0 F2FP.BF16.PACK_AB R3, R3, R35 ;  /* 0x000000230303823e */ /* 0x000fe200000010ff */
[----:B------:R-:W-:Y:S01]  /*32c0*/  @!P0 IMAD.MOV.U32 R8, RZ, RZ, R5 ;  /* 0x000000ffff088224 */ /* 0x000fe200078e0005 */
[----:B------:R-:W-:Y:S02]  /*32d0*/  @!P0 MOV R9, R2 ;  /* 0x0000000200098202 */ /* 0x000fe40000000f00 */
[----:B------:R-:W-:Y:S01]  /*32e0*/  @!P0 F2FP.BF16.PACK_AB R0, R4, R38 ;  /* 0x000000260400823e */ /* 0x000fe200000010ff */
[----:B------:R-:W-:Y:S03]  /*32f0*/  @!P0 IMAD.MOV.U32 R10, RZ, RZ, R3 ;  /* 0x000000ffff0a8224 */ /* 0x000fe600078e0003 */
[----:B------:R-:W-:Y:S05]  /*3300*/  @!P0 MOV R11, R0 ;  /* 0x00000000000b8202 */ /* 0x000fea0000000f00 */
[----:B------:R1:W-:Y:S02]  /*3310*/  STG.E.128 [R36.64], R8 ;  /* 0x0000000824007986 */ /* 0x0003e4000c101d06 */
.L_x_147:
[----:B------:R-:W-:Y:S05]  /*3320*/  BSYNC B0 ;  /* 0x0000000000007941 */ /* 0x000fea0003800000 */
.L_x_146:
[----:B------:R-:W-:Y:S01]  /*3330*/  ISETP.GE.AND P0, PT, R134, c[0x0][0x1d4], PT ;  /* 0x0000750086007a0c */ /* 0x000fe20003f06270 */
[----:B------:R-:W-:Y:S01]  /*3340*/  @!UPT UIADD3 URZ, URZ, URZ, URZ ;  /* 0x0000003f3f3ff290 */ /* 0x000fe2000fffe03f */
[----:B------:R-:W-:Y:S11]  /*3350*/  BSSY B0, `(.L_x_148) ;  /* 0x0000036000007945 */ /* 0x000ff60003800000 */
[----:B------:R-:W-:-:S05]  /*3360*/  @P0 BRA `(.L_x_149) ;  /* 0x0000034000000947 */ /* 0x000fca0003800000 */
[----:B------:R-:W-:Y:S01]  /*3370*/  ISETP.GE.AND P0, PT, R142, c[0x0][0x27c], PT ;  /* 0x00009f008e007a0c */ /* 0x000fe20003f06270 */
[----:B-1----:R-:W1:Y:S11]  /*3380*/  LDS.128 R8, [R188+0xd080] ;  /* 0x00d08000bc087984 */ /* 0x002e760000000c00 */
[----:B------:R-:W-:Y:S01]  /*3390*/  @!UPT UIADD3 URZ, URZ, URZ, URZ ;  /* 0x0000003f3f3ff290 */ /* 0x000fe2000fffe03f */
[----:B------:R-:W-:Y:S02]  /*33a0*/  @!P0 SHF.R.U64 R3, R26, 0x10, R27 ;  /* 0x000000101a038819 */ /* 0x000fe4000000121b */
[----:B------:R-:W-:Y:S02]  /*33b0*/  @!P0 SHF.R.U64 R0, R6, 0x10, R7 ;  /* 0x0000001006008819 */ /* 0x000fe40000001207 */
[----:B------:R-:W-:Y:S02]  /*33c0*/  @!P0 SHF.R.U32.HI R5, RZ, 0x10, R27 ;  /* 0x00000010ff058819 */ /* 0x000fe4000001161b */
[----:B------:R-:W-:Y:S02]  /*33d0*/  @!P0 SHF.R.U32.HI R2, RZ, 0x10, R7 ;  /* 0x00000010ff028819 */ /* 0x000fe40000011607 */
[C---:B------:R-:W-:Y:S02]  /*33e0*/  @!P0 PRMT R4, R32.reuse, 0x5410, R3 ;  /* 0x0000541020048816 */ /* 0x040fe40000000003 */
[C---:B------:R-:W-:Y:S02]  /*33f0*/  @!P0 PRMT R0, R15.reuse, 0x5432, R0 ;  /* 0x000054320f008816 */ /* 0x040fe40000000000 */
[----:B------:R-:W-:Y:S01]  /*3400*/  @!P0 PRMT R21, R32, 0x5432, R5 ;  /* 0x0000543220158816 */ /* 0x000fe20000000005 */
[----:B------:R-:W-:Y:S01]  /*3410*/  @!P0 IMAD.U32 R7, R4, 0x10000, RZ ;  /* 0x0001000004078824 */ /* 0x000fe200078e00ff */
[----:B------:R-:W-:Y:S01]  /*3420*/  @!P0 PRMT R5, R15, 0x5410, R2 ;  /* 0x000054100f058816 */ /* 0x000fe20000000002 */
[----:B------:R-:W-:Y:S01]  /*3430*/  @!P0 IMAD.U32 R6, R0, 0x10000, RZ ;  /* 0x0001000000068824 */ /* 0x000fe200078e00ff */
[----:B------:R-:W-:Y:S02]  /*3440*/  @!P0 LOP3.LUT R15, R4, 0xffff0000, RZ, 0xc0, !PT ;  /* 0xffff0000040f8812 */ /* 0x000fe400078ec0ff */
[----:B------:R-:W-:Y:S01]  /*3450*/  @!P0 LOP3.LUT R4, R0, 0xffff0000, RZ, 0xc0, !PT ;  /* 0xffff000000048812 */ /* 0x000fe200078ec0ff */
[C---:B-1----:R-:W-:Y:S01]  /*3460*/  @!P0 IMAD.U32 R20, R9.reuse, 0x10000, RZ ;  /* 0x0001000009148824 */ /* 0x042fe200078e00ff */
[C---:B------:R-:W-:Y:S02]  /*3470*/  @!P0 LOP3.LUT R2, R8.reuse, 0xffff0000, RZ, 0xc0, !PT ;  /* 0xffff000008028812 */ /* 0x040fe400078ec0ff */
[----:B------:R-:W-:Y:S02]  /*3480*/  @!P0 LOP3.LUT R3, R9, 0xffff0000, RZ, 0xc0, !PT ;  /* 0xffff000009038812 */ /* 0x000fe400078ec0ff */
[----:B------:R-:W-:Y:S01]  /*3490*/  @!P0 SHF.L.U32 R14, R8, 0x10, RZ ;  /* 0x00000010080e8819 */ /* 0x000fe200000006ff */
[C---:B------:R-:W-:Y:S02]  /*34a0*/  @!P0 FMUL.FTZ R22, R2.reuse, R7 ;  /* 0x0000000702168220 */ /* 0x040fe40000410000 */
[----:B------:R-:W-:Y:S02]  /*34b0*/  @!P0 FMUL.FTZ R0, R2, R6 ;  /* 0x0000000602008220 */ /* 0x000fe40000410000 */
[C---:B------:R-:W-:Y:S02]  /*34c0*/  @!P0 FMUL.FTZ R23, R3.reuse, R15 ;  /* 0x0000000f03178220 */ /* 0x040fe40000410000 */
[----:B------:R-:W-:Y:S01]  /*34d0*/  @!P0 FMUL.FTZ R2, R3, R4 ;  /* 0x0000000403028220 */ /* 0x000fe20000410000 */
[----:B------:R-:W-:Y:S01]  /*34e0*/  @!P0 LOP3.LUT R3, R10, 0xffff0000, RZ, 0xc0, !PT ;  /* 0xffff00000a038812 */ /* 0x000fe200078ec0ff */
[----:B------:R-:W-:Y:S01]  /*34f0*/  @!P0 FFMA.FTZ R26, R14, R6, -R22 ;  /* 0x000000060e1a8223 */ /* 0x000fe20000010816 */
[----:B------:R-:W-:Y:S01]  /*3500*/  @!P0 SHF.L.U32 R22, R11, 0x10, RZ ;  /* 0x000000100b168819 */ /* 0x000fe200000006ff */
[----:B------:R-:W-:Y:S01]  /*3510*/  @!P0 FFMA.FTZ R0, R7, R14, R0 ;  /* 0x0000000e07008223 */ /* 0x000fe20000010000 */
[----:B------:R-:W-:Y:S01]  /*3520*/  @!P0 SHF.L.U32 R14, R10, 0x10, RZ ;  /* 0x000000100a0e8819 */ /* 0x000fe200000006ff */
[C---:B------:R-:W-:Y:S01]  /*3530*/  @!P0 IMAD.U32 R7, R21.reuse, 0x10000, RZ ;  /* 0x0001000015078824 */ /* 0x040fe200078e00ff */
[----:B------:R-:W-:Y:S01]  /*3540*/  @!P0 LOP3.LUT R21, R21, 0xffff0000, RZ, 0xc0, !PT ;  /* 0xffff000015158812 */ /* 0x000fe200078ec0ff */
[C---:B------:R-:W-:Y:S01]  /*3550*/  @!P0 IMAD.U32 R6, R5.reuse, 0x10000, RZ ;  /* 0x0001000005068824 */ /* 0x040fe200078e00ff */
[----:B------:R-:W-:Y:S01]  /*3560*/  @!P0 LOP3.LUT R5, R5, 0xffff0000, RZ, 0xc0, !PT ;  /* 0xffff000005058812 */ /* 0x000fe200078ec0ff */
[----:B------:R-:W-:Y:S01]  /*3570*/  @!P0 FFMA.FTZ R25, R20, R4, -R23 ;  /* 0x0000000414198223 */ /* 0x000fe20000010817 */
[----:B------:R-:W-:Y:S01]  /*3580*/  @!P0 LOP3.LUT R4, R11, 0xffff0000, RZ, 0xc0, !PT ;  /* 0xffff00000b048812 */ /* 0x000fe200078ec0ff */
[C---:B------:R-:W-:Y:S02]  /*3590*/  @!P0 FMUL.FTZ R23, R3.reuse, R7 ;  /* 0x0000000703178220 */ /* 0x040fe40000410000 */
        /* <DEDUP_REMOVED lines=10> */
[----:B------:R-:W-:Y:S02]  /*3640*/  @!P0 F2FP.BF16.PACK_AB R3, R3, R23 ;  /* 0x000000170303823e */ /* 0x000fe400000010ff */
[----:B------:R-:W-:Y:S01]  /*3650*/  @!P0 MOV R9, R2 ;  /* 0x0000000200098202 */ /* 0x000fe20000000f00 */
[----:B------:R-:W-:Y:S01]  /*3660*/  @!P0 IMAD.MOV.U32 R8, RZ, RZ, R5 ;  /* 0x000000ffff088224 */ /* 0x000fe200078e0005 */
[----:B------:R-:W-:Y:S01]  /*3670*/  @!P0 F2FP.BF16.PACK_AB R0, R4, R24 ;  /* 0x000000180400823e */ /* 0x000fe200000010ff */
[----:B------:R-:W-:Y:S03]  /*3680*/  @!P0 IMAD.MOV.U32 R10, RZ, RZ, R3 ;  /* 0x000000ffff0a8224 */ /* 0x000fe600078e0003 */
[----:B------:R-:W-:Y:S05]  /*3690*/  @!P0 MOV R11, R0 ;  /* 0x00000000000b8202 */ /* 0x000fea0000000f00 */
[----:B------:R1:W-:Y:S02]  /*36a0*/  STG.E.128 [R36.64+0x80], R8 ;  /* 0x0000800824007986 */ /* 0x0003e4000c101d06 */
.L_x_149:
[----:B------:R-:W-:Y:S05]  /*36b0*/  BSYNC B0 ;  /* 0x0000000000007941 */ /* 0x000fea0003800000 */
.L_x_148:
        /* <DEDUP_REMOVED lines=12> */
[----:B------:R-:W-:Y:S02]  /*3780*/  @!P0 PRMT R0, R18, 0x5432, R0 ;  /* 0x0000543212008816 */ /* 0x000fe40000000000 */
        /* <DEDUP_REMOVED lines=28> */
[-C--:B------:R-:W-:Y:S02]  /*3950*/  @!P0 FMUL.FTZ R4, R4, R5.reuse ;  /* 0x0000000504048220 */ /* 0x080fe40000410000 */
        /* <DEDUP_REMOVED lines=14> */
.L_x_151:
[----:B------:R-:W-:Y:S05]  /*3a40*/  BSYNC B0 ;  /* 0x0000000000007941 */ /* 0x000fea0003800000 */
.L_x_150:
[----:B------:R-:W-:Y:S11]  /*3a50*/  ISETP.GE.AND P0, PT, R197, c[0x0][0x1d4], PT ;  /* 0x00007500c5007a0c */ /* 0x000ff60003f06270 */
[----:B------:R-:W-:Y:S02]  /*3a60*/  @!UPT UIADD3 URZ, URZ, URZ, URZ ;  /* 0x0000003f3f3ff290 */ /* 0x000fe4000fffe03f */
        /* <DEDUP_REMOVED lines=52> */
[----:B------:R1:W-:Y:S01]  /*3db0*/  STG.E.128 [R36.64+0x180], R8 ;  /* 0x0001800824007986 */ /* 0x0003e2000c101d06 */
[----:B------:R-:W-:-:S05]  /*3dc0*/  BRA `(.L_x_145) ;  /* 0x0000134000007947 */ /* 0x000fca0003800000 */
.L_x_142:
        /* <DEDUP_REMOVED lines=17> */
[----:B------:R-:W-:Y:S05]  /*3ee0*/  IADD3 R3, P0, R76, R14, RZ ;  /* 0x0000000e4c037210 */ /* 0x000fea0007f1e0ff */
[----:B------:R-:W-:Y:S01]  /*3ef0*/  IMAD.X R12, R23, 0x1, R96, P0 ;  /* 0x00000001170c7824 */ /* 0x000fe200000e0660 */
[C---:B------:R-:W-:Y:S04]  /*3f00*/  LEA R8, P0, R0.reuse, c[0x0][0x270], 0x1 ;  /* 0x00009c0000087a11 */ /* 0x040fe800078008ff */
[----:B------:R-:W-:Y:S02]  /*3f10*/  LEA.HI.X R9, R0, c[0x0][0x274], R2, 0x1, P0 ;  /* 0x00009d0000097a11 */ /* 0x000fe400000f0c02 */
[C---:B------:R-:W-:Y:S04]  /*3f20*/  LEA R2, P0, R3.reuse, c[0x0][0x288], 0x1 ;  /* 0x0000a20003027a11 */ /* 0x040fe800078008ff */
[----:B------:R-:W-:Y:S02]  /*3f30*/  LEA.HI.X R3, R3, c[0x0][0x28c], R12, 0x1, P0 ;  /* 0x0000a30003037a11 */ /* 0x000fe400000f0c0c */
[----:B------:R-:W-:Y:S11]  /*3f40*/  ISETP.GE.AND P0, PT, R132, c[0x0][0x27c], PT ;  /* 0x00009f0084007a0c */ /* 0x000ff60003f06270 */
[----:B------:R-:W-:Y:S02]  /*3f50*/  @!UPT UIADD3 URZ, URZ, URZ, URZ ;  /* 0x0000003f3f3ff290 */ /* 0x000fe4000fffe03f */
[----:B------:R1:W5:Y:S04]  /*3f60*/  @!P0 LDG.E.128 R4, [R8.64] ;  /* 0x0000000608048981 */ /* 0x000368000c1e1d00 */
[----:B------:R1:W5:Y:S01]  /*3f70*/  @!P0 LDG.E.128 R24, [R2.64] ;  /* 0x0000000602188981 */ /* 0x000362000c1e1d00 */
[----:B------:R-:W-:Y:S11]  /*3f80*/  ISETP.GE.AND P0, PT, R134, c[0x0][0x27c], PT ;  /* 0x00009f0086007a0c */ /* 0x000ff60003f06270 */
[----:B------:R-:W-:Y:S02]  /*3f90*/  @!UPT UIADD3 URZ, URZ, URZ, URZ ;  /* 0x0000003f3f3ff290 */ /* 0x000fe4000fffe03f */
[----:B------:R1:W5:Y:S04]  /*3fa0*/  @!P0 LDG.E.128 R16, [R8.64+0x80] ;  /* 0x0000800608108981 */ /* 0x000368000c1e1d00 */
[----:B------:R1:W5:Y:S02]  /*3fb0*/  @!P0 LDG.E.128 R40, [R2.64+0x80] ;  /* 0x0000800602288981 */ /* 0x000364000c1e1d00 */
.L_x_153:
[----:B------:R-:W-:Y:S05]  /*3fc0*/  BSYNC B0 ;  /* 0x0000000000007941 */ /* 0x000fea0003800000 */
.L_x_152:
[----:B------:R-:W-:Y:S04]  /*3fd0*/  IADD3 R58, P0, R128, R10, RZ ;  /* 0x0000000a803a7210 */ /* 0x000fe80007f1e0ff */
[----:B------:R-:W-:Y:S01]  /*3fe0*/  IADD3.X R57, R13, R104, RZ, P0, !PT ;  /* 0x000000680d397210 */ /* 0x000fe200007fe4ff */
        /* <DEDUP_REMOVED lines=17> */
[----:B------:R-:W-:Y:S01]  /*4100*/  LDS.128 R12, [R86+0xc080] ;  /* 0x00c08000560c7984 */ /* 0x000fe20000000c00 */
[C---:B------:R-:W-:Y:S01]  /*4110*/  IADD3 R0, P1, P0, R62.reuse, R58, R84 ;  /* 0x0000003a3e007210 */ /* 0x040fe2000783e054 */
[----:B------:R-:W-:Y:S01]  /*4120*/  IMAD.MOV.U32 R28, RZ, RZ, R24 ;  /* 0x000000ffff1c7224 */ /* 0x000fe200078e0018 */
[----:B------:R-:W-:Y:S01]  /*4130*/  MOV R22, R26 ;  /* 0x0000001a00167202 */ /* 0x000fe20000000f00 */
[----:B------:R-:W-:Y:S01]  /*4140*/  IMAD.MOV.U32 R9, RZ, RZ, R4 ;  /* 0x000000ffff097224 */ /* 0x000fe200078e0004 */
[CC--:B------:R-:W-:Y:S01]  /*4150*/  IADD3.X R3, R61.reuse, R57.reuse, R93, P1, P0 ;  /* 0x000000393d037210 */ /* 0x0c0fe20000fe045d */
[----:B------:R-:W-:Y:S02]  /*4160*/  IMAD.MOV.U32 R30, RZ, RZ, R25 ;  /* 0x000000ffff1e7224 */ /* 0x000fe400078e0019 */
[----:B------:R-:W1:Y:S04]  /*4170*/  LDS.128 R36, [R90+0xc080] ;  /* 0x00c080005a247984 */ /* 0x000e680000000c00 */
[----:B------:R-:W-:Y:S04]  /*4180*/  @!P2 IADD3 R2, P1, P0, R62, R58, R65 ;  /* 0x0000003a3e02a210 */ /* 0x000fe8000783e041 */
[----:B------:R-:W-:Y:S02]  /*4190*/  @!P2 IADD3.X R8, R61, R57, R88, P1, P0 ;  /* 0x000000393d08a210 */ /* 0x000fe40000fe0458 */
[C---:B------:R-:W-:Y:S04]  /*41a0*/  LEA R52, P0, R0.reuse, c[0x0][0x1c8], 0x1 ;  /* 0x0000720000347a11 */ /* 0x040fe800078008ff */
[----:B------:R-:W-:Y:S01]  /*41b0*/  LEA.HI.X R53, R0, c[0x0][0x1cc], R3, 0x1, P0 ;  /* 0x0000730000357a11 */ /* 0x000fe200000f0c03 */
[----:B------:R-:W-:Y:S01]  /*41c0*/  IMAD.MOV.U32 R3, RZ, RZ, R6 ;  /* 0x000000ffff037224 */ /* 0x000fe200078e0006 */
[C---:B------:R-:W-:Y:S04]  /*41d0*/  @!P2 LEA R50, P0, R2.reuse, c[0x0][0x1c8], 0x1 ;  /* 0x000072000232aa11 */ /* 0x040fe800078008ff */
[----:B------:R-:W-:Y:S01]  /*41e0*/  @!P2 LEA.HI.X R51, R2, c[0x0][0x1cc], R8, 0x1, P0 ;  /* 0x000073000233aa11 */ /* 0x000fe200000f0c08 */
[----:B------:R-:W-:Y:S01]  /*41f0*/  IMAD.MOV.U32 R8, RZ, RZ, R5 ;  /* 0x000000ffff087224 */ /* 0x000fe200078e0005 */
[----:B------:R-:W-:Y:S01]  /*4200*/  ISETP.GE.AND P0, PT, R132, c[0x0][0x27c], PT ;  /* 0x00009f0084007a0c */ /* 0x000fe20003f06270 */
[----:B------:R-:W-:Y:S11]  /*4210*/  IMAD.MOV.U32 R2, RZ, RZ, R7 ;  /* 0x000000ffff027224 */ /* 0x000ff600078e0007 */
[----:B------:R-:W-:Y:S01]  /*4220*/  @!UPT UIADD3 URZ, URZ, URZ, URZ ;  /* 0x0000003f3f3ff290 */ /* 0x000fe2000fffe03f */
[----:B------:R-:W-:Y:S02]  /*4230*/  @!P0 SHF.R.U64 R23, R26, 0x10, R27 ;  /* 0x000000101a178819 */ /* 0x000fe4000000121b */
[----:B------:R-:W-:Y:S02]  /*4240*/  @!P0 SHF.R.U32.HI R0, RZ, 0x10, R7 ;  /* 0x00000010ff008819 */ /* 0x000fe40000011607 */
[----:B------:R-:W-:Y:S01]  /*4250*/  @!P0 SHF.R.U64 R29, R24, 0x10, R25 ;  /* 0x00000010181d8819 */ /* 0x000fe20000001219 */
[----:B------:R-:W-:Y:S01]  /*4260*/  IMAD.MOV.U32 R24, RZ, RZ, R27 ;  /* 0x000000ffff187224 */ /* 0x000fe200078e001b */
[----:B-1----:R-:W-:Y:S02]  /*4270*/  @!P0 LOP3.LUT R26, R37, 0xffff0000, RZ, 0xc0, !PT ;  /* 0xffff0000251a8812 */ /* 0x002fe400078ec0ff */
[C---:B------:R-:W-:Y:S02]  /*4280*/  @!P0 SHF.L.U32 R32, R39.reuse, 0x10, RZ ;  /* 0x0000001027208819 */ /* 0x040fe400000006ff */
[----:B------:R-:W-:Y:S02]  /*4290*/  @!P0 LOP3.LUT R34, R39, 0xffff0000, RZ, 0xc0, !PT ;  /* 0xffff000027228812 */ /* 0x000fe400078ec0ff */
[----:B------:R-:W-:Y:S02]  /*42a0*/  @!P0 SHF.R.U64 R10, R4, 0x10, R5 ;  /* 0x00000010040a8819 */ /* 0x000fe40000001205 */
[----:B------:R-:W-:Y:S02]  /*42b0*/  @!P0 SHF.R.U32.HI R25, RZ, 0x10, R25 ;  /* 0x00000010ff198819 */ /* 0x000fe40000011619 */
[----:B------:R-:W-:Y:S02]  /*42c0*/  @!P0 SHF.R.U32.HI R21, RZ, 0x10, R27 ;  /* 0x00000010ff158819 */ /* 0x000fe4000001161b */
[----:B------:R-:W-:Y:S02]  /*42d0*/  @!P0 PRMT R27, R28, 0x5410, R29 ;  /* 0x000054101c1b8816 */ /* 0x000fe4000000001d */
[----:B------:R-:W-:Y:S02]  /*42e0*/  @!P0 SHF.L.U32 R28, R38, 0x10, RZ ;  /* 0x00000010261c8819 */ /* 0x000fe400000006ff */
[----:B------:R-:W-:Y:S02]  /*42f0*/  @!P0 PRMT R25, R30, 0x5410, R25 ;  /* 0x000054101e198816 */ /* 0x000fe40000000019 */
[----:B------:R-:W-:Y:S02]  /*4300*/  @!P0 LOP3.LUT R30, R38, 0xffff0000, RZ, 0xc0, !PT ;  /* 0xffff0000261e8812 */ /* 0x000fe400078ec0ff */
[----:B------:R-:W-:Y:S01]  /*4310*/  @!P0 PRMT R33, R24, 0x5410, R21 ;  /* 0x0000541018218816 */ /* 0x000fe20000000015 */
[----:B------:R-:W-:Y:S01]  /*4320*/  @!P0 IMAD.U32 R24, R37, 0x10000, RZ ;  /* 0x0001000025188824 */ /* 0x000fe200078e00ff */
[----:B------:R-:W-:Y:S01]  /*4330*/  @!P0 PRMT R29, R22, 0x5410, R23 ;  /* 0x00005410161d8816 */ /* 0x000fe20000000017 */
[C---:B------:R-:W-:Y:S01]  /*4340*/  @!P0 IMAD.U32 R23, R25.reuse, 0x10000, RZ ;  /* 0x0001000019178824 */ /* 0x040fe200078e00ff */
[----:B------:R-:W-:Y:S02]  /*4350*/  @!P0 LOP3.LUT R25, R25, 0xffff0000, RZ, 0xc0, !PT ;  /* 0xffff000019198812 */ /* 0x000fe400078ec0ff */
[----:B------:R-:W-:Y:S02]  /*4360*/  @!P0 SHF.R.U32.HI R4, RZ, 0x10, R5 ;  /* 0x00000010ff048819 */ /* 0x000fe40000011605 */
[----:B------:R-:W-:Y:S02]  /*4370*/  @!P0 SHF.R.U64 R5, R6, 0x10, R7 ;  /* 0x0000001006058819 */ /* 0x000fe40000001207 */
[----:B------:R-:W-:Y:S02]  /*4380*/  @!P0 PRMT R7, R9, 0x5410, R10 ;  /* 0x0000541009078816 */ /* 0x000fe4000000000a */
[----:B------:R-:W-:Y:S02]  /*4390*/  @!P0 SHF.L.U32 R9, R36, 0x10, RZ ;  /* 0x0000001024098819 */ /* 0x000fe400000006ff */
[----:B------:R-:W-:Y:S01]  /*43a0*/  @!P0 PRMT R10, R2, 0x5410, R0 ;  /* 0x00005410020a8816 */ /* 0x000fe20000000000 */
[----:B------:R-:W-:Y:S01]  /*43b0*/  @!P0 IMAD.U32 R0, R12, 0x10000, RZ ;  /* 0x000100000c008824 */ /* 0x000fe200078e00ff */
[----:B------:R-:W-:Y:S01]  /*43c0*/  @!P0 PRMT R6, R8, 0x5410, R4 ;  /* 0x0000541008068816 */ /* 0x000fe20000000004 */
[----:B------:R-:W-:Y:S01]  /*43d0*/  @!P0 IMAD.U32 R2, R7, 0x10000, RZ ;  /* 0x0001000007028824 */ /* 0x000fe200078e00ff */
[----:B------:R-:W-:Y:S01]  /*43e0*/  @!P0 PRMT R8, R3, 0x5410, R5 ;  /* 0x0000541003088816 */ /* 0x000fe20000000005 */
[----:B------:R-:W-:Y:S01]  /*43f0*/  @!P0 IMAD.U32 R5, R27, 0x10000, RZ ;  /* 0x000100001b058824 */ /* 0x000fe200078e00ff */
[----:B------:R-:W-:Y:S01]  /*4400*/  @!P0 SHF.L.U32 R3, R13, 0x10, RZ ;  /* 0x000000100d038819 */ /* 0x000fe200000006ff */
[C---:B------:R-:W-:Y:S01]  /*4410*/  @!P0 IMAD.U32 R4, R6.reuse, 0x10000, RZ ;  /* 0x0001000006048824 */ /* 0x040fe200078e00ff */
[----:B------:R-:W-:Y:S01]  /*4420*/  @!P0 LOP3.LUT R6, R6, 0xffff0000, RZ, 0xc0, !PT ;  /* 0xffff000006068812 */ /* 0x000fe200078ec0ff */
[C---:B------:R-:W-:Y:S01]  /*4430*/  @!P0 FMUL.FTZ R21, R0.reuse, R5 ;  /* 0x0000000500158220 */ /* 0x040fe20000410000 */
[----:B------:R-:W-:Y:S01]  /*4440*/  @!P0 LOP3.LUT R7, R7, 0xffff0000, RZ, 0xc0, !PT ;  /* 0xffff000007078812 */ /* 0x000fe200078ec0ff */
[-C--:B------:R-:W-:Y:S02]  /*4450*/  @!P0 FMUL.FTZ R0, R0, R2.reuse ;  /* 0x0000000200008220 */ /* 0x080fe40000410000 */
[----:B------:R-:W-:Y:S02]  /*4460*/  @!P0 FMUL.FTZ R22, R3, R23 ;  /* 0x0000001703168220 */ /* 0x000fe40000410000 */
[----:B------:R-:W-:Y:S01]  /*4470*/  @!P0 FFMA.FTZ R59, R9, R2, -R21 ;  /* 0x00000002093b8223 */ /* 0x000fe20000010815 */
[----:B------:R-:W-:Y:S01]  /*4480*/  @!P0 LOP3.LUT R2, R13, 0xffff0000, RZ, 0xc0, !PT ;  /* 0xffff00000d028812 */ /* 0x000fe200078ec0ff */
[----:B------:R-:W-:Y:S01]  /*4490*/  @!P0 FFMA.FTZ R0, R5, R9, R0 ;  /* 0x0000000905008223 */ /* 0x000fe20000010000 */
[----:B------:R-:W-:Y:S01]  /*44a0*/  @!P0 LOP3.LUT R5, R12, 0xffff0000, RZ, 0xc0, !PT ;  /* 0xffff00000c058812 */ /* 0x000fe200078ec0ff */
[-C--:B------:R-:W-:Y:S01]  /*44b0*/  @!P0 FFMA.FTZ R56, R24, R4.reuse, -R22 ;  /* 0x0000000418388223 */ /* 0x080fe20000010816 */
[----:B------:R-:W-:Y:S01]  /*44c0*/  @!P0 LOP3.LUT R22, R36, 0xffff0000, RZ, 0xc0, !PT ;  /* 0xffff000024168812 */ /* 0x000fe200078ec0ff */
[C---:B------:R-:W-:Y:S01]  /*44d0*/  @!P0 FMUL.FTZ R9, R2.reuse, R25 ;  /* 0x0000001902098220 */ /* 0x040fe20000410000 */
[----:B------:R-:W-:Y:S01]  /*44e0*/  @!P0 LOP3.LUT R21, R27, 0xffff0000, RZ, 0xc0, !PT ;  /* 0xffff00001b158812 */ /* 0x000fe200078ec0ff */
[----:B------:R-:W-:Y:S02]  /*44f0*/  @!P0 FMUL.FTZ R3, R3, R4 ;  /* 0x0000000403038220 */ /* 0x000fe40000410000 */
[-C--:B------:R-:W-:Y:S02]  /*4500*/  @!P0 FMUL.FTZ R4, R2, R6.reuse ;  /* 0x0000000602048220 */ /* 0x080fe40000410000 */
[----:B------:R-:W-:Y:S02]  /*4510*/  @!P0 FMUL.FTZ R27, R5, R21 ;  /* 0x00000015051b8220 */ /* 0x000fe40000410000 */
[----:B------:R-:W-:Y:S01]  /*4520*/  @!P0 FFMA.FTZ R55, R26, R6, -R9 ;  /* 0x000000061a378223 */ /* 0x000fe20000010809 */
[----:B------:R-:W-:Y:S01]  /*4530*/  @!P0 LOP3.LUT R6, R14, 0xffff0000, RZ, 0xc0, !PT ;  /* 0xffff00000e068812 */ /* 0x000fe200078ec0ff */
[-C--:B------:R-:W-:Y:S02]  /*4540*/  @!P0 FFMA.FTZ R54, R22, R7.reuse, -R27 ;  /* 0x0000000716368223 */ /* 0x080fe4000001081b */
[C---:B------:R-:W-:Y:S01]  /*4550*/  @!P0 IMAD.U32 R27, R29.reuse, 0x10000, RZ ;  /* 0x000100001d1b8824 */ /* 0x040fe200078e00ff */
[----:B------:R-:W-:Y:S01]  /*4560*/  @!P0 LOP3.LUT R29, R29, 0xffff0000, RZ, 0xc0, !PT ;  /* 0xffff00001d1d8812 */ /* 0x000fe200078ec0ff */
[----:B------:R-:W-:Y:S02]  /*4570*/  @!P0 FMUL.FTZ R2, R5, R7 ;  /* 0x0000000705028220 */ /* 0x000fe40000410000 */
[----:B------:R-:W-:Y:S02]  /*4580*/  @!P0 IMAD.U32 R5, R14, 0x10000, RZ ;  /* 0x000100000e058824 */ /* 0x000fe400078e00ff */
[C---:B------:R-:W-:Y:S01]  /*4590*/  @!P0 IMAD.U32 R7, R8.reuse, 0x10000, RZ ;  /* 0x0001000008078824 */ /* 0x040fe200078e00ff */
[----:B------:R-:W-:Y:S01]  /*45a0*/  @!P0 LOP3.LUT R8, R8, 0xffff0000, RZ, 0xc0, !PT ;  /* 0xffff000008088812 */ /* 0x000fe200078ec0ff */
[C---:B------:R-:W-:Y:S02]  /*45b0*/  @!P0 FMUL.FTZ R31, R6.reuse, R29 ;  /* 0x0000001d061f8220 */ /* 0x040fe40000410000 */
[----:B------:R-:W-:Y:S02]  /*45c0*/  @!P0 FMUL.FTZ R9, R5, R27 ;  /* 0x0000001b05098220 */ /* 0x000fe40000410000 */
[-C--:B------:R-:W-:Y:S02]  /*45d0*/  @!P0 FMUL.FTZ R6, R6, R8.reuse ;  /* 0x0000000806068220 */ /* 0x080fe40000410000 */
[----:B------:R-:W-:Y:S01]  /*45e0*/  @!P0 FFMA.FTZ R48, R30, R8, -R31 ;  /* 0x000000081e308223 */ /* 0x000fe2000001081f */
[----:B------:R-:W-:Y:S01]  /*45f0*/  @!P0 LOP3.LUT R8, R15, 0xffff0000, RZ, 0xc0, !PT ;  /* 0xffff00000f088812 */ /* 0x000fe200078ec0ff */
[C---:B------:R-:W-:Y:S01]  /*4600*/  @!P0 IMAD.U32 R31, R33.reuse, 0x10000, RZ ;  /* 0x00010000211f8824 */ /* 0x040fe200078e00ff */
[----:B------:R-:W-:Y:S01]  /*4610*/  @!P0 LOP3.LUT R33, R33, 0xffff0000, RZ, 0xc0, !PT ;  /* 0xffff000021218812 */ /* 0x000fe200078ec0ff */
[-C--:B------:R-:W-:Y:S02]  /*4620*/  @!P0 FMUL.FTZ R5, R5, R7.reuse ;  /* 0x0000000705058220 */ /* 0x080fe40000410000 */
[----:B------:R-:W-:Y:S02]  /*4630*/  @!P0 FFMA.FTZ R49, R28, R7, -R9 ;  /* 0x000000071c318223 */ /* 0x000fe40000010809 */
[----:B------:R-:W-:Y:S02]  /*4640*/  @!P0 IMAD.U32 R7, R15, 0x10000, RZ ;  /* 0x000100000f078824 */ /* 0x000fe400078e00ff */
[C---:B------:R-:W-:Y:S01]  /*4650*/  @!P0 IMAD.U32 R9, R10.reuse, 0x10000, RZ ;  /* 0x000100000a098824 */ /* 0x040fe200078e00ff */
[----:B------:R-:W-:Y:S01]  /*4660*/  @!P0 LOP3.LUT R10, R10, 0xffff0000, RZ, 0xc0, !PT ;  /* 0xffff00000a0a8812 */ /* 0x000fe200078ec0ff */
[----:B------:R-:W-:Y:S01]  /*4670*/  @!P0 FFMA.FTZ R2, R21, R22, R2 ;  /* 0x0000001615028223 */ /* 0x000fe20000010002 */
[----:B------:R-:W-:Y:S01]  /*4680*/  @!P0 F2FP.BF16.PACK_AB R21, R48, R49 ;  /* 0x000000313015823e */ /* 0x000fe200000010ff */
[----:B------:R-:W-:Y:S01]  /*4690*/  @!P0 FMUL.FTZ R35, R7, R31 ;  /* 0x0000001f07238220 */ /* 0x000fe20000410000 */
[----:B------:R-:W-:Y:S01]  /*46a0*/  @!P0 F2FP.BF16.PACK_AB R22, R54, R59 ;  /* 0x0000003b3616823e */ /* 0x000fe200000010ff */
[----:B------:R-:W-:Y:S02]  /*46b0*/  @!P0 FMUL.FTZ R47, R8, R33 ;  /* 0x00000021082f8220 */ /* 0x000fe40000410000 */
[----:B------:R-:W-:Y:S01]  /*46c0*/  @!P0 FFMA.FTZ R3, R23, R24, R3 ;  /* 0x0000001817038223 */ /* 0x000fe20000010003 */
[----:B------:R-:W-:Y:S01]  /*46d0*/  @!P0 MOV R36, R22 ;  /* 0x0000001600248202 */ /* 0x000fe20000000f00 */
[----:B------:R-:W-:Y:S02]  /*46e0*/  @!P0 FFMA.FTZ R4, R25, R26, R4 ;  /* 0x0000001a19048223 */ /* 0x000fe40000010004 */
[-C--:B------:R-:W-:Y:S02]  /*46f0*/  @!P0 FMUL.FTZ R7, R7, R9.reuse ;  /* 0x0000000907078220 */ /* 0x080fe40000410000 */
[----:B------:R-:W-:Y:S01]  /*4700*/  @!P0 FFMA.FTZ R9, R32, R9, -R35 ;  /* 0x0000000920098223 */ /* 0x000fe20000010823 */
[----:B------:R-:W-:Y:S01]  /*4710*/  @!P0 F2FP.BF16.PACK_AB R35, R55, R56 ;  /* 0x000000383723823e */ /* 0x000fe200000010ff */
[----:B------:R-:W-:Y:S01]  /*4720*/  @!P0 FFMA.FTZ R47, R34, R10, -R47 ;  /* 0x0000000a222f8223 */ /* 0x000fe2000001082f */
[----:B------:R-:W-:Y:S01]  /*4730*/  @!P0 F2FP.BF16.PACK_AB R3, R4, R3 ;  /* 0x000000030403823e */ /* 0x000fe200000010ff */
[----:B------:R-:W-:Y:S02]  /*4740*/  @!P0 FFMA.FTZ R5, R27, R28, R5 ;  /* 0x0000001c1b058223 */ /* 0x000fe40000010005 */
[----:B------:R-:W-:Y:S01]  /*4750*/  @!P0 FMUL.FTZ R8, R8, R10 ;  /* 0x0000000a08088220 */ /* 0x000fe20000410000 */
[----:B------:R-:W-:Y:S01]  /*4760*/  @!P0 F2FP.BF16.PACK_AB R10, R47, R9 ;  /* 0x000000092f0a823e */ /* 0x000fe200000010ff */
[----:B------:R-:W-:Y:S01]  /*4770*/  @!P0 FFMA.FTZ R6, R29, R30, R6 ;  /* 0x0000001e1d068223 */ /* 0x000fe20000010006 */
[----:B------:R-:W-:Y:S01]  /*4780*/  @!P0 F2FP.BF16.PACK_AB R9, R2, R0 ;  /* 0x000000000209823e */ /* 0x000fe200000010ff */
[----:B------:R-:W-:Y:S01]  /*4790*/  @!P0 FFMA.FTZ R7, R31, R32, R7 ;  /* 0x000000201f078223 */ /* 0x000fe20000010007 */
[----:B------:R-:W-:Y:S01]  /*47a0*/  @!P0 MOV R39, R10 ;  /* 0x0000000a00278202 */ /* 0x000fe20000000f00 */
[----:B------:R-:W-:Y:S01]  /*47b0*/  @!P0 FFMA.FTZ R8, R33, R34, R8 ;  /* 0x0000002221088223 */ /* 0x000fe20000010008 */
[----:B------:R-:W-:Y:S01]  /*47c0*/  @!P0 F2FP.BF16.PACK_AB R2, R6, R5 ;  /* 0x000000050602823e */ /* 0x000fe200000010ff */
[----:B------:R-:W-:Y:S02]  /*47d0*/  @!P0 IMAD.MOV.U32 R37, RZ, RZ, R35 ;  /* 0x000000ffff258224 */ /* 0x000fe400078e0023 */
[----:B------:R-:W-:Y:S01]  /*47e0*/  @!P0 IMAD.MOV.U32 R38, RZ, RZ, R21 ;  /* 0x000000ffff268224 */ /* 0x000fe200078e0015 */
[----:B------:R-:W-:Y:S01]  /*47f0*/  @!P0 F2FP.BF16.PACK_AB R0, R8, R7 ;  /* 0x000000070800823e */ /* 0x000fe200000010ff */
[----:B------:R-:W-:Y:S01]  /*4800*/  @!P0 IMAD.MOV.U32 R12, RZ, RZ, R9 ;  /* 0x000000ffff0c8224 */ /* 0x000fe200078e0009 */
[----:B------:R-:W-:Y:S01]  /*4810*/  @!P0 MOV R14, R2 ;  /* 0x00000002000e8202 */ /* 0x000fe20000000f00 */
[----:B------:R-:W-:Y:S01]  /*4820*/  @!P0 IMAD.MOV.U32 R13, RZ, RZ, R3 ;  /* 0x000000ffff0d8224 */ /* 0x000fe200078e0003 */
[----:B------:R1:W-:Y:S01]  /*4830*/  STG.E.128 [R52.64], R36 ;  /* 0x0000002434007986 */ /* 0x0003e2000c101d06 */
[----:B------:R-:W-:Y:S07]  /*4840*/  @!P0 IMAD.MOV.U32 R15, RZ, RZ, R0 ;  /* 0x000000ffff0f8224 */ /* 0x000fee00078e0000 */
[----:B------:R1:W-:Y:S02]  /*4850*/  @!P2 STG.E.128 [R50.64], R12 ;  /* 0x0000000c3200a986 */ /* 0x0003e4000c101d06 */
.L_x_155:
[----:B------:R-:W-:Y:S05]  /*4860*/  BSYNC B0 ;  /* 0x0000000000007941 */ /* 0x000fea0003800000 */
.L_x_154:
[----:B------:R-:W-:Y:S11]  /*4870*/  ISETP.GE.AND P0, PT, R134, c[0x0][0x1d4], PT ;  /* 0x0000750086007a0c */ /* 0x000ff60003f06270 */
[----:B------:R-:W-:Y:S02]  /*4880*/  @!UPT UIADD3 URZ, URZ, URZ, URZ ;  /* 0x0000003f3f3ff290 */ /* 0x000fe4000fffe03f */
[----:B------:R-:W-:-:S05]  /*4890*/  @P0 BRA `(.L_x_145) ;  /* 0x0000087000000947 */ /* 0x000fca0003800000 */
[----:B------:R-:W-:Y:S01]  /*48a0*/  IADD3 R0, P1, P0, R62, R58, R67 ;  /* 0x0000003a3e007210 */ /* 0x000fe2000783e043 */
[----:B-1----:R-:W-:Y:S03]  /*48b0*/  LDS.128 R12, [R85+0xc080] ;  /* 0x00c08000550c7984 */ /* 0x002fe60000000c00 */
[----:B------:R-:W-:Y:S02]  /*48c0*/  IADD3.X R2, R61, R57, R92, P1, P0 ;  /* 0x000000393d027210 */ /* 0x000fe40000fe045c */
[C---:B------:R-:W-:Y:S03]  /*48d0*/  LEA R48, P0, R0.reuse, c[0x0][0x1c8], 0x1 ;  /* 0x0000720000307a11 */ /* 0x040fe600078008ff */
[----:B------:R-:W1:Y:S01]  /*48e0*/  LDS.128 R32, [R89+0xc080] ;  /* 0x00c0800059207984 */ /* 0x000e620000000c00 */
[----:B------:R-:W-:Y:S02]  /*48f0*/  LEA.HI.X R49, R0, c[0x0][0x1cc], R2, 0x1, P0 ;  /* 0x0000730000317a11 */ /* 0x000fe400000f0c02 */
[----:B------:R-:W-:Y:S11]  /*4900*/  ISETP.GE.AND P0, PT, R134, c[0x0][0x27c], PT ;  /* 0x00009f0086007a0c */ /* 0x000ff60003f06270 */
[----:B------:R-:W-:Y:S02]  /*4910*/  @!UPT UIADD3 URZ, URZ, URZ, URZ ;  /* 0x0000003f3f3ff290 */ /* 0x000fe4000fffe03f */
[--C-:B------:R-:W-:Y:S02]  /*4920*/  @!P0 SHF.R.U32.HI R2, RZ, 0x10, R17.reuse ;  /* 0x00000010ff028819 */ /* 0x100fe40000011611 */
[----:B------:R-:W-:Y:S02]  /*4930*/  @!P0 SHF.R.U64 R3, R16, 0x10, R17 ;  /* 0x0000001010038819 */ /* 0x000fe40000001211 */
[--C-:B------:R-:W-:Y:S02]  /*4940*/  @!P0 SHF.R.U32.HI R5, RZ, 0x10, R41.reuse ;  /* 0x00000010ff058819 */ /* 0x100fe40000011629 */
[----:B------:R-:W-:Y:S02]  /*4950*/  @!P0 SHF.R.U64 R6, R40, 0x10, R41 ;  /* 0x0000001028068819 */ /* 0x000fe40000001229 */
[----:B------:R-:W-:Y:S02]  /*4960*/  @!P0 PRMT R5, R44, 0x5410, R5 ;  /* 0x000054102c058816 */ /* 0x000fe40000000005 */
[----:B------:R-:W-:Y:S02]  /*4970*/  @!P0 SHF.R.U32.HI R9, RZ, 0x10, R43 ;  /* 0x00000010ff098819 */ /* 0x000fe4000001162b */
[--C-:B------:R-:W-:Y:S01]  /*4980*/  @!P0 SHF.R.U64 R4, R18, 0x10, R19.reuse ;  /* 0x0000001012048819 */ /* 0x100fe20000001213 */
[----:B------:R-:W-:Y:S01]  /*4990*/  @!P0 IMAD.U32 R21, R5, 0x10000, RZ ;  /* 0x0001000005158824 */ /* 0x000fe200078e00ff */
[----:B------:R-:W-:Y:S02]  /*49a0*/  @!P0 SHF.R.U32.HI R0, RZ, 0x10, R19 ;  /* 0x00000010ff008819 */ /* 0x000fe40000011613 */
[----:B------:R-:W-:Y:S02]  /*49b0*/  @!P0 SHF.R.U64 R7, R42, 0x10, R43 ;  /* 0x000000102a078819 */ /* 0x000fe4000000122b */
[----:B------:R-:W-:Y:S02]  /*49c0*/  @!P0 PRMT R8, R44, 0x5432, R6 ;  /* 0x000054322c088816 */ /* 0x000fe40000000006 */
[----:B------:R-:W-:Y:S02]  /*49d0*/  @!P0 PRMT R10, R20, 0x5410, R4 ;  /* 0x00005410140a8816 */ /* 0x000fe40000000004 */
[----:B------:R-:W-:Y:S01]  /*49e0*/  @!P0 PRMT R26, R45, 0x5410, R7 ;  /* 0x000054102d1a8816 */ /* 0x000fe20000000007 */
[----:B------:R-:W-:Y:S01]  /*49f0*/  @!P0 IMAD.U32 R16, R8, 0x10000, RZ ;  /* 0x0001000008108824 */ /* 0x000fe200078e00ff */
[C---:B-1----:R-:W-:Y:S01]  /*4a00*/  @!P0 LOP3.LUT R23, R33.reuse, 0xffff0000, RZ, 0xc0, !PT ;  /* 0xffff000021178812 */ /* 0x042fe200078ec0ff */
[----:B------:R-:W-:Y:S01]  /*4a10*/  @!P0 IMAD.U32 R22, R33, 0x10000, RZ ;  /* 0x0001000021168824 */ /* 0x000fe200078e00ff */
[C---:B------:R-:W-:Y:S01]  /*4a20*/  @!P0 SHF.L.U32 R29, R35.reuse, 0x10, RZ ;  /* 0x00000010231d8819 */ /* 0x040fe200000006ff */
[----:B------:R-:W-:Y:S01]  /*4a30*/  @!P0 IMAD.U32 R17, R32, 0x10000, RZ ;  /* 0x0001000020118824 */ /* 0x000fe200078e00ff */
[----:B------:R-:W-:Y:S01]  /*4a40*/  @!P0 LOP3.LUT R31, R35, 0xffff0000, RZ, 0xc0, !PT ;  /* 0xffff0000231f8812 */ /* 0x000fe200078ec0ff */
[----:B------:R-:W-:Y:S01]  /*4a50*/  @!P0 IMAD.U32 R24, R26, 0x10000, RZ ;  /* 0x000100001a188824 */ /* 0x000fe200078e00ff */
[C---:B------:R-:W-:Y:S01]  /*4a60*/  @!P0 PRMT R2, R11.reuse, 0x5410, R2 ;  /* 0x000054100b028816 */ /* 0x040fe20000000002 */
[----:B------:R-:W-:Y:S01]  /*4a70*/  @!P0 IMAD.U32 R25, R34, 0x10000, RZ ;  /* 0x0001000022198824 */ /* 0x000fe200078e00ff */
[----:B------:R-:W-:Y:S01]  /*4a80*/  @!P0 PRMT R6, R11, 0x5432, R3 ;  /* 0x000054320b068816 */ /* 0x000fe20000000003 */
[----:B------:R-:W-:Y:S01]  /*4a90*/  @!P0 IMAD.U32 R3, R13, 0x10000, RZ ;  /* 0x000100000d038824 */ /* 0x000fe200078e00ff */
[----:B------:R-:W-:Y:S01]  /*4aa0*/  @!P0 PRMT R11, R45, 0x5432, R9 ;  /* 0x000054322d0b8816 */ /* 0x000fe20000000009 */
[----:B------:R-:W-:Y:S01]  /*4ab0*/  @!P0 IMAD.U32 R4, R2, 0x10000, RZ ;  /* 0x0001000002048824 */ /* 0x000fe200078e00ff */
[----:B------:R-:W-:Y:S01]  /*4ac0*/  @!P0 PRMT R9, R20, 0x5432, R0 ;  /* 0x0000543214098816 */ /* 0x000fe20000000000 */
[C---:B------:R-:W-:Y:S01]  /*4ad0*/  @!P0 FMUL.FTZ R7, R3.reuse, R21 ;  /* 0x0000001503078220 */ /* 0x040fe20000410000 */
[----:B------:R-:W-:Y:S01]  /*4ae0*/  @!P0 LOP3.LUT R2, R2, 0xffff0000, RZ, 0xc0, !PT ;  /* 0xffff000002028812 */ /* 0x000fe200078ec0ff */
[-C--:B------:R-:W-:Y:S01]  /*4af0*/  @!P0 FMUL.FTZ R3, R3, R4.reuse ;  /* 0x0000000403038220 */ /* 0x080fe20000410000 */
[----:B------:R-:W-:Y:S01]  /*4b00*/  @!P0 LOP3.LUT R30, R11, 0xffff0000, RZ, 0xc0, !PT ;  /* 0xffff00000b1e8812 */ /* 0x000fe200078ec0ff */
[----:B------:R-:W-:Y:S01]  /*4b10*/  @!P0 FFMA.FTZ R45, R22, R4, -R7 ;  /* 0x00000004162d8223 */ /* 0x000fe20000010807 */
[----:B------:R-:W-:Y:S01]  /*4b20*/  @!P0 LOP3.LUT R0, R13, 0xffff0000, RZ, 0xc0, !PT ;  /* 0xffff00000d008812 */ /* 0x000fe200078ec0ff */
[C---:B------:R-:W-:Y:S01]  /*4b30*/  @!P0 IMAD.U32 R7, R6.reuse, 0x10000, RZ ;  /* 0x0001000006078824 */ /* 0x040fe200078e00ff */
[----:B------:R-:W-:Y:S01]  /*4b40*/  @!P0 LOP3.LUT R6, R6, 0xffff0000, RZ, 0xc0, !PT ;  /* 0xffff000006068812 */ /* 0x000fe200078ec0ff */
[----:B------:R-:W-:Y:S01]  /*4b50*/  @!P0 IMAD.U32 R28, R11, 0x10000, RZ ;  /* 0x000100000b1c8824 */ /* 0x000fe200078e00ff */
[----:B------:R-:W-:Y:S01]  /*4b60*/  @!P0 LOP3.LUT R11, R10, 0xffff0000, RZ, 0xc0, !PT ;  /* 0xffff00000a0b8812 */ /* 0x000fe200078ec0ff */
[----:B------:R-:W-:Y:S01]  /*4b70*/  @!P0 FMUL.FTZ R4, R0, R2 ;  /* 0x0000000200048220 */ /* 0x000fe20000410000 */
[----:B------:R-:W-:Y:S02]  /*4b80*/  @!P0 LOP3.LUT R20, R5, 0xffff0000, RZ, 0xc0, !PT ;  /* 0xffff000005148812 */ /* 0x000fe400078ec0ff */
[----:B------:R-:W-:Y:S02]  /*4b90*/  @!P0 SHF.L.U32 R5, R12, 0x10, RZ ;  /* 0x000000100c058819 */ /* 0x000fe400000006ff */
[----:B------:R-:W-:Y:S01]  /*4ba0*/  @!P0 LOP3.LUT R26, R26, 0xffff0000, RZ, 0xc0, !PT ;  /* 0xffff00001a1a8812 */ /* 0x000fe200078ec0ff */
[----:B------:R-:W-:Y:S02]  /*4bb0*/  @!P0 FMUL.FTZ R18, R0, R20 ;  /* 0x0000001400128220 */ /* 0x000fe40000410000 */
[----:B------:R-:W-:Y:S02]  /*4bc0*/  @!P0 FMUL.FTZ R19, R5, R16 ;  /* 0x0000001005138220 */ /* 0x000fe40000410000 */
[----:B------:R-:W-:Y:S01]  /*4bd0*/  @!P0 FFMA.FTZ R44, R23, R2, -R18 ;  /* 0x00000002172c8223 */ /* 0x000fe20000010812 */
[----:B------:R-:W-:Y:S01]  /*4be0*/  @!P0 LOP3.LUT R2, R12, 0xffff0000, RZ, 0xc0, !PT ;  /* 0xffff00000c028812 */ /* 0x000fe200078ec0ff */
[-C--:B------:R-:W-:Y:S01]  /*4bf0*/  @!P0 FMUL.FTZ R0, R5, R7.reuse ;  /* 0x0000000705008220 */ /* 0x080fe20000410000 */
[----:B------:R-:W-:Y:S01]  /*4c00*/  @!P0 SHF.L.U32 R5, R14, 0x10, RZ ;  /* 0x000000100e058819 */ /* 0x000fe200000006ff */
[----:B------:R-:W-:Y:S01]  /*4c10*/  @!P0 FFMA.FTZ R43, R17, R7, -R19 ;  /* 0x00000007112b8223 */ /* 0x000fe20000010813 */
[----:B------:R-:W-:Y:S01]  /*4c20*/  @!P0 LOP3.LUT R19, R32, 0xffff0000, RZ, 0xc0, !PT ;  /* 0xffff000020138812 */ /* 0x000fe200078ec0ff */
[----:B------:R-:W-:Y:S01]  /*4c30*/  @!P0 IMAD.U32 R7, R10, 0x10000, RZ ;  /* 0x000100000a078824 */ /* 0x000fe200078e00ff */
[----:B------:R-:W-:Y:S01]  /*4c40*/  @!P0 LOP3.LUT R18, R8, 0xffff0000, RZ, 0xc0, !PT ;  /* 0xffff000008128812 */ /* 0x000fe200078ec0ff */
[C---:B------:R-:W-:Y:S02]  /*4c50*/  @!P0 FMUL.FTZ R27, R5.reuse, R24 ;  /* 0x00000018051b8220 */ /* 0x040fe40000410000 */
[-C--:B------:R-:W-:Y:S02]  /*4c60*/  @!P0 FMUL.FTZ R5, R5, R7.reuse ;  /* 0x0000000705058220 */ /* 0x080fe40000410000 */
[C---:B------:R-:W-:Y:S02]  /*4c70*/  @!P0 FMUL.FTZ R8, R2.reuse, R18 ;  /* 0x0000001202088220 */ /* 0x040fe40000410000 */
[-C--:B------:R-:W-:Y:S02]  /*4c80*/  @!P0 FMUL.FTZ R2, R2, R6.reuse ;  /* 0x0000000602028220 */ /* 0x080fe40000410000 */
[----:B------:R-:W-:Y:S01]  /*4c90*/  @!P0 FFMA.FTZ R42, R19, R6, -R8 ;  /* 0x00000006132a8223 */ /* 0x000fe20000010808 */
[----:B------:R-:W-:Y:S01]  /*4ca0*/  @!P0 LOP3.LUT R6, R14, 0xffff0000, RZ, 0xc0, !PT ;  /* 0xffff00000e068812 */ /* 0x000fe200078ec0ff */
[----:B------:R-:W-:Y:S01]  /*4cb0*/  @!P0 FFMA.FTZ R41, R25, R7, -R27 ;  /* 0x0000000719298223 */ /* 0x000fe2000001081b */
[----:B------:R-:W-:Y:S01]  /*4cc0*/  @!P0 LOP3.LUT R27, R34, 0xffff0000, RZ, 0xc0, !PT ;  /* 0xffff0000221b8812 */ /* 0x000fe200078ec0ff */
[C---:B------:R-:W-:Y:S01]  /*4cd0*/  @!P0 IMAD.U32 R7, R15.reuse, 0x10000, RZ ;  /* 0x000100000f078824 */ /* 0x040fe200078e00ff */
[----:B------:R-:W-:Y:S01]  /*4ce0*/  @!P0 LOP3.LUT R8, R15, 0xffff0000, RZ, 0xc0, !PT ;  /* 0xffff00000f088812 */ /* 0x000fe200078ec0ff */
[C---:B------:R-:W-:Y:S01]  /*4cf0*/  @!P0 IMAD.U32 R10, R9.reuse, 0x10000, RZ ;  /* 0x00010000090a8824 */ /* 0x040fe200078e00ff */
[----:B------:R-:W-:Y:S01]  /*4d00*/  @!P0 LOP3.LUT R9, R9, 0xffff0000, RZ, 0xc0, !PT ;  /* 0xffff000009098812 */ /* 0x000fe200078ec0ff */
[----:B------:R-:W-:Y:S02]  /*4d10*/  @!P0 FMUL.FTZ R38, R6, R26 ;  /* 0x0000001a06268220 */ /* 0x000fe40000410000 */
[----:B------:R-:W-:Y:S02]  /*4d20*/  @!P0 FFMA.FTZ R0, R16, R17, R0 ;  /* 0x0000001110008223 */ /* 0x000fe40000010000 */
[----:B------:R-:W-:Y:S02]  /*4d30*/  @!P0 FMUL.FTZ R37, R7, R28 ;  /* 0x0000001c07258220 */ /* 0x000fe40000410000 */
[----:B------:R-:W-:Y:S02]  /*4d40*/  @!P0 FMUL.FTZ R36, R8, R30 ;  /* 0x0000001e08248220 */ /* 0x000fe40000410000 */
[----:B------:R-:W-:Y:S02]  /*4d50*/  @!P0 FFMA.FTZ R2, R18, R19, R2 ;  /* 0x0000001312028223 */ /* 0x000fe40000010002 */
[----:B------:R-:W-:Y:S02]  /*4d60*/  @!P0 FFMA.FTZ R38, R27, R11, -R38 ;  /* 0x0000000b1b268223 */ /* 0x000fe40000010826 */
[----:B------:R-:W-:Y:S02]  /*4d70*/  @!P0 FFMA.FTZ R3, R21, R22, R3 ;  /* 0x0000001615038223 */ /* 0x000fe40000010003 */
[----:B------:R-:W-:Y:S01]  /*4d80*/  @!P0 FFMA.FTZ R40, R29, R10, -R37 ;  /* 0x0000000a1d288223 */ /* 0x000fe20000010825 */
[----:B------:R-:W-:Y:S01]  /*4d90*/  @!P0 F2FP.BF16.PACK_AB R37, R44, R45 ;  /* 0x0000002d2c25823e */ /* 0x000fe200000010ff */
[----:B------:R-:W-:Y:S01]  /*4da0*/  @!P0 FFMA.FTZ R39, R31, R9, -R36 ;  /* 0x000000091f278223 */ /* 0x000fe20000010824 */
[----:B------:R-:W-:Y:S01]  /*4db0*/  @!P0 F2FP.BF16.PACK_AB R36, R42, R43 ;  /* 0x0000002b2a24823e */ /* 0x000fe200000010ff */
[----:B------:R-:W-:Y:S02]  /*4dc0*/  @!P0 FMUL.FTZ R6, R6, R11 ;  /* 0x0000000b06068220 */ /* 0x000fe40000410000 */
[----:B------:R-:W-:Y:S01]  /*4dd0*/  @!P0 FFMA.FTZ R4, R20, R23, R4 ;  /* 0x0000001714048223 */ /* 0x000fe20000010004 */
[----:B------:R-:W-:Y:S01]  /*4de0*/  @!P0 MOV R32, R36 ;  /* 0x0000002400208202 */ /* 0x000fe20000000f00 */
[----:B------:R-:W-:Y:S01]  /*4df0*/  @!P0 FMUL.FTZ R7, R7, R10 ;  /* 0x0000000a07078220 */ /* 0x000fe20000410000 */
[----:B------:R-:W-:Y:S01]  /*4e00*/  @!P0 F2FP.BF16.PACK_AB R10, R38, R41 ;  /* 0x00000029260a823e */ /* 0x000fe200000010ff */
[----:B------:R-:W-:Y:S01]  /*4e10*/  @!P0 FFMA.FTZ R5, R24, R25, R5 ;  /* 0x0000001918058223 */ /* 0x000fe20000010005 */
[----:B------:R-:W-:Y:S01]  /*4e20*/  @!P0 F2FP.BF16.PACK_AB R11, R39, R40 ;  /* 0x00000028270b823e */ /* 0x000fe200000010ff */
[----:B------:R-:W-:Y:S01]  /*4e30*/  @!P0 FMUL.FTZ R8, R8, R9 ;  /* 0x0000000908088220 */ /* 0x000fe20000410000 */
[----:B------:R-:W-:Y:S01]  /*4e40*/  @!P0 F2FP.BF16.PACK_AB R9, R2, R0 ;  /* 0x000000000209823e */ /* 0x000fe200000010ff */
[----:B------:R-:W-:Y:S01]  /*4e50*/  @!P0 FFMA.FTZ R6, R26, R27, R6 ;  /* 0x0000001b1a068223 */ /* 0x000fe20000010006 */
[----:B------:R-:W-:Y:S01]  /*4e60*/  @!P0 MOV R35, R11 ;  /* 0x0000000b00238202 */ /* 0x000fe20000000f00 */
[----:B------:R-:W-:Y:S01]  /*4e70*/  @!P0 FFMA.FTZ R7, R28, R29, R7 ;  /* 0x0000001d1c078223 */ /* 0x000fe20000010007 */
[----:B------:R-:W-:Y:S01]  /*4e80*/  @!P0 F2FP.BF16.PACK_AB R3, R4, R3 ;  /* 0x000000030403823e */ /* 0x000fe200000010ff */
[----:B------:R-:W-:Y:S01]  /*4e90*/  @!P0 IMAD.MOV.U32 R33, RZ, RZ, R37 ;  /* 0x000000ffff218224 */ /* 0x000fe200078e0025 */
[----:B------:R-:W-:Y:S01]  /*4ea0*/  @!P0 F2FP.BF16.PACK_AB R2, R6, R5 ;  /* 0x000000050602823e */ /* 0x000fe200000010ff */
[----:B------:R-:W-:Y:S02]  /*4eb0*/  @!P0 IMAD.MOV.U32 R34, RZ, RZ, R10 ;  /* 0x000000ffff228224 */ /* 0x000fe400078e000a */
[----:B------:R-:W-:Y:S01]  /*4ec0*/  @!P0 FFMA.FTZ R8, R30, R31, R8 ;  /* 0x0000001f1e088223 */ /* 0x000fe20000010008 */
[----:B------:R-:W-:Y:S01]  /*4ed0*/  @!P0 MOV R14, R2 ;  /* 0x00000002000e8202 */ /* 0x000fe20000000f00 */
[----:B------:R-:W-:Y:S01]  /*4ee0*/  @!P0 IMAD.MOV.U32 R12, RZ, RZ, R9 ;  /* 0x000000ffff0c8224 */ /* 0x000fe200078e0009 */
[----:B------:R1:W-:Y:S01]  /*4ef0*/  STG.E.128 [R48.64], R32 ;  /* 0x0000002030007986 */ /* 0x0003e2000c101d06 */
[----:B------:R-:W-:Y:S01]  /*4f00*/  @!P0 IMAD.MOV.U32 R13, RZ, RZ, R3 ;  /* 0x000000ffff0d8224 */ /* 0x000fe200078e0003 */
[----:B------:R-:W-:Y:S05]  /*4f10*/  @!P0 F2FP.BF16.PACK_AB R0, R8, R7 ;  /* 0x000000070800823e */ /* 0x000fea00000010ff */
[----:B------:R-:W-:Y:S01]  /*4f20*/  @!P0 IMAD.MOV.U32 R15, RZ, RZ, R0 ;  /* 0x000000ffff0f8224 */ /* 0x000fe200078e0000 */
[----:B------:R-:W-:Y:S11]  /*4f30*/  ISETP.GE.AND P0, PT, R66, c[0x0][0x1d4], PT ;  /* 0x0000750042007a0c */ /* 0x000ff60003f06270 */
[----:B------:R-:W-:Y:S02]  /*4f40*/  @!UPT UIADD3 URZ, URZ, URZ, URZ ;  /* 0x0000003f3f3ff290 */ /* 0x000fe4000fffe03f */
[----:B------:R-:W-:-:S05]  /*4f50*/  @P0 BRA `(.L_x_145) ;  /* 0x000001b000000947 */ /* 0x000fca0003800000 */
[----:B------:R-:W-:Y:S04]  /*4f60*/  IADD3 R0, P1, P0, R62, R58, R66 ;  /* 0x0000003a3e007210 */ /* 0x000fe8000783e042 */
[----:B------:R-:W-:Y:S02]  /*4f70*/  IADD3.X R3, R61, R57, R87, P1, P0 ;  /* 0x000000393d037210 */ /* 0x000fe40000fe0457 */
[C---:B------:R-:W-:Y:S04]  /*4f80*/  LEA R2, P0, R0.reuse, c[0x0][0x1c8], 0x1 ;  /* 0x0000720000027a11 */ /* 0x040fe800078008ff */
[----:B------:R-:W-:Y:S05]  /*4f90*/  LEA.HI.X R3, R0, c[0x0][0x1cc], R3, 0x1, P0 ;  /* 0x0000730000037a11 */ /* 0x000fea00000f0c03 */
[----:B------:R2:W-:Y:S01]  /*4fa0*/  STG.E.128 [R2.64], R12 ;  /* 0x0000000c02007986 */ /* 0x0005e2000c101d06 */
[----:B------:R-:W-:-:S05]  /*4fb0*/  BRA `(.L_x_145) ;  /* 0x0000015000007947 */ /* 0x000fca0003800000 */
.L_x_141:
[----:B------:R-:W-:Y:S05]  /*4fc0*/  IMAD R0, R46, -0x20, R64 ;  /* 0xffffffe02e007824 */ /* 0x000fea00078e0240 */
[----:B------:R-:W-:Y:S04]  /*4fd0*/  IMNMX R0, R0, 0x20, PT ;  /* 0x0000002000007817 */ /* 0x000fe80003800200 */
[----:B------:R-:W-:Y:S11]  /*4fe0*/  ISETP.GE.AND P0, PT, R198, R0, PT ;  /* 0x00000000c600720c */ /* 0x000ff60003f06270 */
[----:B------:R-:W-:Y:S02]  /*4ff0*/  @!UPT UIADD3 URZ, URZ, URZ, URZ ;  /* 0x0000003f3f3ff290 */ /* 0x000fe4000fffe03f */
[----:B------:R-:W-:-:S05]  /*5000*/  @P0 BRA `(.L_x_145) ;  /* 0x0000010000000947 */ /* 0x000fca0003800000 */
[----:B------:R-:W-:Y:S11]  /*5010*/  ISETP.GE.AND P0, PT, R132, c[0x0][0x1d4], PT ;  /* 0x0000750084007a0c */ /* 0x000ff60003f06270 */
[----:B------:R-:W-:Y:S02]  /*5020*/  @!UPT UIADD3 URZ, URZ, URZ, URZ ;  /* 0x0000003f3f3ff290 */ /* 0x000fe4000fffe03f */
[----:B------:R-:W1:Y:S04]  /*5030*/  @!P0 LDS.128 R8, [R188+0xc080] ;  /* 0x00c08000bc088984 */ /* 0x000e680000000c00 */
[----:B-1----:R-:W-:Y:S01]  /*5040*/  @!P0 STG.E.128 [R36.64], R8 ;  /* 0x0000000824008986 */ /* 0x002fe2000c101d06 */
[----:B------:R-:W-:Y:S11]  /*5050*/  ISETP.GE.AND P0, PT, R134, c[0x0][0x1d4], PT ;  /* 0x0000750086007a0c */ /* 0x000ff60003f06270 */
[----:B------:R-:W-:Y:S02]  /*5060*/  @!UPT UIADD3 URZ, URZ, URZ, URZ ;  /* 0x0000003f3f3ff290 */ /* 0x000fe4000fffe03f */
[----:B------:R-:W1:Y:S04]  /*5070*/  @!P0 LDS.128 R4, [R188+0xd080] ;  /* 0x00d08000bc048984 */ /* 0x000e680000000c00 */
[----:B-1----:R-:W-:Y:S01]  /*5080*/  @!P0 STG.E.128 [R36.64+0x80], R4 ;  /* 0x0000800424008986 */ /* 0x002fe2000c101d06 */
[----:B------:R-:W-:Y:S11]  /*5090*/  ISETP.GE.AND P0, PT, R196, c[0x0][0x1d4], PT ;  /* 0x00007500c4007a0c */ /* 0x000ff60003f06270 */
[----:B------:R-:W-:Y:S02]  /*50a0*/  @!UPT UIADD3 URZ, URZ, URZ, URZ ;  /* 0x0000003f3f3ff290 */ /* 0x000fe4000fffe03f */
[----:B------:R-:W1:Y:S04]  /*50b0*/  @!P0 LDS.128 R4, [R188+0xe080] ;  /* 0x00e08000bc048984 */ /* 0x000e680000000c00 */
[----:B-1----:R-:W-:Y:S01]  /*50c0*/  @!P0 STG.E.128 [R36.64+0x100], R4 ;  /* 0x0001000424008986 */ /* 0x002fe2000c101d06 */
[----:B------:R-:W-:Y:S11]  /*50d0*/  ISETP.GE.AND P0, PT, R197, c[0x0][0x1d4], PT ;  /* 0x00007500c5007a0c */ /* 0x000ff60003f06270 */
[----:B------:R-:W-:Y:S02]  /*50e0*/  @!UPT UIADD3 URZ, URZ, URZ, URZ ;  /* 0x0000003f3f3ff290 */ /* 0x000fe4000fffe03f */
[----:B------:R-:W1:Y:S04]  /*50f0*/  @!P0 LDS.128 R4, [R188+0xf080] ;  /* 0x00f08000bc048984 */ /* 0x000e680000000c00 */
[----:B-1----:R1:W-:Y:S02]  /*5100*/  @!P0 STG.E.128 [R36.64+0x180], R4 ;  /* 0x0001800424008986 */ /* 0x0023e4000c101d06 */
.L_x_145:
[----:B------:R-:W-:Y:S05]  /*5110*/  BSYNC B1 ;  /* 0x0000000000017941 */ /* 0x000fea0003800000 */
.L_x_140:
[----:B-1---5:R-:W-:Y:S01]  /*5120*/  IMAD.SHL.U32 R6, R46, 0x20, RZ ;  /* 0x000000202e067824 */ /* 0x022fe200078e00ff */
[----:B------:R-:W-:Y:S03]  /*5130*/  BSSY B0, `(.L_x_156) ;  /* 0x0000036000007945 */ /* 0x000fe60003800000 */
[----:B------:R-:W-:Y:S05]  /*5140*/  IMAD.IADD R0, R102, 0x1, -R6 ;  /* 0x0000000166007824 */ /* 0x000fea00078e0a06 */
[----:B------:R-:W-:Y:S11]  /*5150*/  ISETP.GE.AND P0, PT, R0, 0x1, PT ;  /* 0x000000010000780c */ /* 0x000ff60003f06270 */
[----:B------:R-:W-:Y:S02]  /*5160*/  @!UPT UIADD3 URZ, URZ, URZ, URZ ;  /* 0x0000003f3f3ff290 */ /* 0x000fe4000fffe03f */
[C---:B------:R-:W-:Y:S01]  /*5170*/  @P0 LEA R0, P1, R46.reuse, R103, 0x5 ;  /* 0x000000672e000211 */ /* 0x040fe200078228ff */
[----:B------:R-:W-:Y:S01]  /*5180*/  @P0 IMAD.MOV.U32 R4, RZ, RZ, R82 ;  /* 0x000000ffff040224 */ /* 0x000fe200078e0052 */
[----:B------:R-:W-:Y:S02]  /*5190*/  @P0 MOV R5, R98 ;  /* 0x0000006200050202 */ /* 0x000fe40000000f00 */
[----:B--2---:R-:W-:Y:S03]  /*51a0*/  @P0 LEA.HI.X R2, R46, R106, R60, 0x5, P1 ;  /* 0x0000006a2e020211 */ /* 0x004fe600008f2c3c */
[----:B------:R-:W-:Y:S04]  /*51b0*/  @P0 IMAD.WIDE.U32 R4, R0, c[0x0][0x258], R4 ;  /* 0x0000960000040a25 */ /* 0x000fe800078e0004 */
[----:B------:R-:W-:Y:S04]  /*51c0*/  @P0 IMAD R2, R2, c[0x0][0x258], RZ ;  /* 0x0000960002020a24 */ /* 0x000fe800078e02ff */
[----:B------:R-:W-:Y:S01]  /*51d0*/  @P0 IMAD R0, R0, c[0x0][0x25c], R2 ;  /* 0x0000970000000a24 */ /* 0x000fe200078e0202 */
[C---:B------:R-:W-:Y:S03]  /*51e0*/  @P0 LEA R2, P1, R4.reuse, c[0x0][0x250], 0x1 ;  /* 0x0000940004020a11 */ /* 0x040fe600078208ff */
[----:B------:R-:W-:Y:S05]  /*51f0*/  @P0 IMAD.IADD R0, R5, 0x1, R0 ;  /* 0x0000000105000824 */ /* 0x000fea00078e0200 */
[----:B------:R-:W-:Y:S02]  /*5200*/  @P0 LEA.HI.X R3, R4, c[0x0][0x254], R0, 0x1, P1 ;  /* 0x0000950004030a11 */ /* 0x000fe400008f0c00 */
[----:B------:R-:W-:Y:S03]  /*5210*/  IADD3 R0, -R6, R64, RZ ;  /* 0x0000004006007210 */ /* 0x000fe60007ffe1ff */
[----:B------:R-:W-:Y:S01]  /*5220*/  @!PT LDS RZ, [RZ] ;  /* 0x00000000fffff984 */ /* 0x000fe20000000800 */
[----:B------:R-:W-:Y:S01]  /*5230*/  @!PT LDS RZ, [RZ] ;  /* 0x00000000fffff984 */ /* 0x000fe20000000800 */
[----:B------:R-:W-:Y:S01]  /*5240*/  @!PT LDS RZ, [RZ] ;  /* 0x00000000fffff984 */ /* 0x000fe20000000800 */
[----:B------:R1:W-:Y:S01]  /*5250*/  @P0 LDGSTS.E.BYPASS.LTC128B.128 [R188+0x8080], [R2.64], !P6 ;  /* 0x0808000002bc0fae */ /* 0x0003e2000f101d46 */
[----:B------:R-:W-:Y:S03]  /*5260*/  IMNMX R0, R0, 0x20, PT ;  /* 0x0000002000007817 */ /* 0x000fe60003800200 */
[----:B------:R1:W-:Y:S04]  /*5270*/  @P0 LDGSTS.E.BYPASS.LTC128B.128 [R188+0x9080], [R2.64+0x80], !P5 ;  /* 0x0908008002bc0fae */ /* 0x0003e8000e901d46 */
[----:B------:R1:W-:Y:S04]  /*5280*/  @P0 LDGSTS.E.BYPASS.LTC128B.128 [R188+0xa080], [R2.64+0x100], !P4 ;  /* 0x0a08010002bc0fae */ /* 0x0003e8000e101d46 */
[----:B------:R1:W-:Y:S01]  /*5290*/  @P0 LDGSTS.E.BYPASS.LTC128B.128 [R188+0xb080], [R2.64+0x180], !P3 ;  /* 0x0b08018002bc0fae */ /* 0x0003e2000d901d46 */
[----:B------:R-:W-:Y:S03]  /*52a0*/  ISETP.GE.AND P0, PT, R198, R0, PT ;  /* 0x00000000c600720c */ /* 0x000fe60003f06270 */
[----:B------:R-:W0:Y:S01]  /*52b0*/  LDGDEPBAR ;  /* 0x00000000000079af */ /* 0x000e220000000000 */
[----:B------:R-:W-:Y:S04]  /*52c0*/  DEPBAR.LE SB0, 0x0 ;  /* 0x000080000000791a */ /* 0x000fe80000000000 */
[----:B------:R-:W-:Y:S06]  /*52d0*/  BAR.SYNC.DEFER_BLOCKING 0x0 ;  /* 0x0000000000007b1d */ /* 0x000fec0000010000 */
[----:B------:R-:W-:-:S05]  /*52e0*/  @P0 BRA `(.L_x_157) ;  /* 0x000001a000000947 */ /* 0x000fca0003800000 */
[C---:B-1----:R-:W-:Y:S01]  /*52f0*/  LEA R0, P0, R46.reuse, R108, 0x5 ;  /* 0x0000006c2e007211 */ /* 0x042fe200078028ff */
[----:B------:R-:W-:Y:S02]  /*5300*/  IMAD.MOV.U32 R4, RZ, RZ, R80 ;  /* 0x000000ffff047224 */ /* 0x000fe400078e0050 */
[----:B------:R-:W-:Y:S01]  /*5310*/  IMAD.MOV.U32 R5, RZ, RZ, R97 ;  /* 0x000000ffff057224 */ /* 0x000fe200078e0061 */
[----:B------:R-:W-:Y:S03]  /*5320*/  LEA.HI.X R2, R46, R107, R60, 0x5, P0 ;  /* 0x0000006b2e027211 */ /* 0x000fe600000f2c3c */
[----:B------:R-:W-:Y:S04]  /*5330*/  IMAD.WIDE.U32 R4, R0, c[0x0][0x208], R4 ;  /* 0x0000820000047a25 */ /* 0x000fe800078e0004 */
[----:B------:R-:W-:Y:S04]  /*5340*/  IMAD R2, R2, c[0x0][0x208], RZ ;  /* 0x0000820002027a24 */ /* 0x000fe800078e02ff */
[----:B------:R-:W-:Y:S01]  /*5350*/  IMAD R0, R0, c[0x0][0x20c], R2 ;  /* 0x0000830000007a24 */ /* 0x000fe200078e0202 */
[C---:B------:R-:W-:Y:S03]  /*5360*/  LEA R2, P0, R4.reuse, c[0x0][0x1f8], 0x1 ;  /* 0x00007e0004027a11 */ /* 0x040fe600078008ff */
[----:B------:R-:W-:Y:S05]  /*5370*/  IMAD.IADD R0, R5, 0x1, R0 ;  /* 0x0000000105007824 */ /* 0x000fea00078e0200 */
[----:B------:R-:W-:Y:S02]  /*5380*/  LEA.HI.X R3, R4, c[0x0][0x1fc], R0, 0x1, P0 ;  /* 0x00007f0004037a11 */ /* 0x000fe400000f0c00 */
        /* <DEDUP_REMOVED lines=16> */
.L_x_157:
[----:B-1----:R-:W-:Y:S05]  /*5490*/  BSYNC B0 ;  /* 0x0000000000007941 */ /* 0x002fea0003800000 */
.L_x_156:
[C---:B------:R-:W-:Y:S02]  /*54a0*/  ISETP.GT.AND P0, PT, R46.reuse, R105, PT ;  /* 0x000000692e00720c */ /* 0x040fe40003f04270 */
[----:B------:R-:W-:Y:S11]  /*54b0*/  IADD3 R46, R46, -0x1, RZ ;  /* 0xffffffff2e2e7810 */ /* 0x000ff60007ffe0ff */
[----:B------:R-:W-:Y:S01]  /*54c0*/  @P0 SHF.R.S32.HI R2, RZ, 0x1f, R46 ;  /* 0x0000001fff020819 */ /* 0x000fe2000001142e */
[----:B------:R-:W-:Y:S01]  /*54d0*/  @P0 IMAD R0, R120, R46, RZ ;  /* 0x0000002e78000224 */ /* 0x000fe200078e02ff */
[----:B------:R-:W-:Y:S01]  /*54e0*/  @P0 MOV R5, R69 ;  /* 0x0000004500050202 */ /* 0x000fe20000000f00 */
[----:B------:R-:W-:Y:S02]  /*54f0*/  @P0 IMAD.MOV.U32 R4, RZ, RZ, R78 ;  /* 0x000000ffff040224 */ /* 0x000fe400078e004e */
[-C--:B------:R-:W-:Y:S02]  /*5500*/  @P0 IMAD R0, R2, R125.reuse, R0 ;  /* 0x0000007d02000224 */ /* 0x080fe400078e0200 */
[----:B------:R-:W-:Y:S04]  /*5510*/  @P0 IMAD.WIDE.U32 R4, R46, R125, R4 ;  /* 0x0000007d2e040225 */ /* 0x000fe800078e0004 */
[----:B------:R-:W-:Y:S01]  /*5520*/  @P0 IMAD.IADD R0, R5, 0x1, R0 ;  /* 0x0000000105000824 */ /* 0x000fe200078e0200 */
[C---:B------:R-:W-:Y:S04]  /*5530*/  @P0 LEA R2, P1, R4.reuse, c[0x0][0x220], 0x1 ;  /* 0x0000880004020a11 */ /* 0x040fe800078208ff */
[----:B------:R-:W-:Y:S05]  /*5540*/  @P0 LEA.HI.X R3, R4, c[0x0][0x224], R0, 0x1, P1 ;  /* 0x0000890004030a11 */ /* 0x000fea00008f0c00 */
[----:B------:R-:W-:Y:S01]  /*5550*/  @!PT LDS RZ, [RZ] ;  /* 0x00000000fffff984 */ /* 0x000fe20000000800 */
[----:B------:R-:W-:Y:S01]  /*5560*/  @!PT LDS RZ, [RZ] ;  /* 0x00000000fffff984 */ /* 0x000fe20000000800 */
[----:B------:R-:W-:Y:S01]  /*5570*/  @!PT LDS RZ, [RZ] ;  /* 0x00000000fffff984 */ /* 0x000fe20000000800 */
[----:B------:R1:W-:Y:S04]  /*5580*/  @P0 LDGSTS.E.BYPASS.LTC128B.128 [R188+0xc080], [R2.64], !P6 ;  /* 0x0c08000002bc0fae */ /* 0x0003e8000f101d46 */
[----:B------:R1:W-:Y:S04]  /*5590*/  @P0 LDGSTS.E.BYPASS.LTC128B.128 [R188+0xd080], [R2.64+0x80], !P5 ;  /* 0x0d08008002bc0fae */ /* 0x0003e8000e901d46 */
[----:B------:R1:W-:Y:S04]  /*55a0*/  @P0 LDGSTS.E.BYPASS.LTC128B.128 [R188+0xe080], [R2.64+0x100], !P4 ;  /* 0x0e08010002bc0fae */ /* 0x0003e8000e101d46 */
[----:B------:R1:W-:Y:S04]  /*55b0*/  @P0 LDGSTS.E.BYPASS.LTC128B.128 [R188+0xf080], [R2.64+0x180], !P3 ;  /* 0x0f08018002bc0fae */ /* 0x0003e8000d901d46 */
[----:B------:R-:W0:Y:S01]  /*55c0*/  LDGDEPBAR ;  /* 0x00000000000079af */ /* 0x000e220000000000 */
[----:B------:R-:W-:-:S05]  /*55d0*/  @P0 BRA `(.L_x_158) ;  /* 0xffffd40000000947 */ /* 0x000fca000383ffff */
[----:B------:R-:W-:Y:S01]  /*55e0*/  WARPSYNC 0xffffffff ;  /* 0xffffffff00007948 */ /* 0x000fe20003800000 */
[----:B------:R-:W-:Y:S06]  /*55f0*/  BAR.SYNC.DEFER_BLOCKING 0x0 ;  /* 0x0000000000007b1d */ /* 0x000fec0000010000 */
.L_x_139:
[----:B------:R-:W-:Y:S01]  /*5600*/  ISETP.GE.AND P0, PT, R127, 0x1, PT ;  /* 0x000000017f00780c */ /* 0x000fe20003f06270 */
[----:B------:R-:W-:Y:S01]  /*5610*/  BSSY B0, `(.L_x_159) ;  /* 0x0000021000007945 */ /* 0x000fe20003800000 */
[----:B------:R-:W-:Y:S01]  /*5620*/  IMAD.IADD R9, R113, 0x1, R116 ;  /* 0x0000000171097824 */ /* 0x000fe200078e0274 */
[----:B------:R-:W-:-:S10]  /*5630*/  MOV R0, RZ ;  /* 0x000000ff00007202 */ /* 0x000fd40000000f00 */
[----:B------:R-:W-:Y:S05]  /*5640*/  @!P0 BRA `(.L_x_160) ;  /* 0x000001d000008947 */ /* 0x000fea0003800000 */
[----:B------:R-:W-:Y:S02]  /*5650*/  IABS R0, R109 ;  /* 0x0000006d00007213 */ /* 0x000fe40000000000 */
[----:B------:R-:W-:-:S03]  /*5660*/  IADD3 R5, R112, -0x1, R109 ;  /* 0xffffffff70057810 */ /* 0x000fc60007ffe06d */
[----:B------:R-:W-:Y:S01]  /*5670*/  IMAD.MOV.U32 R4, RZ, RZ, R0 ;  /* 0x000000ffff047224 */ /* 0x000fe200078e0000 */
[----:B------:R-:W-:-:S03]  /*5680*/  IABS R8, R5 ;  /* 0x0000000500087213 */ /* 0x000fc60000000000 */
[----:B-1----:R-:W1:Y:S08]  /*5690*/  I2F.RP R2, R4 ;  /* 0x0000000400027306 */ /* 0x002e700000209400 */
        /* <DEDUP_REMOVED lines=24> */
.L_x_160:
[----:B------:R-:W-:Y:S05]  /*5820*/  BSYNC B0 ;  /* 0x0000000000007941 */ /* 0x000fea0003800000 */
.L_x_159:
[----:B------:R-:W-:Y:S01]  /*5830*/  IMAD R207, R232, R0, RZ ;  /* 0x00000000e8cf7224 */ /* 0x000fe200078e02ff */
[----:B------:R-:W-:Y:S01]  /*5840*/  MOV R20, RZ ;  /* 0x000000ff00147202 */ /* 0x000fe20000000f00 */
[----:B------:R-:W-:Y:S01]  /*5850*/  IMAD.MOV.U32 R136, RZ, RZ, RZ ;  /* 0x000000ffff887224 */ /* 0x000fe200078e00ff */
[----:B------:R-:W-:Y:S01]  /*5860*/  CS2R R90, SRZ ;  /* 0x00000000005a7805 */ /* 0x000fe2000001ff00 */
[--C-:B-1----:R-:W-:Y:S01]  /*5870*/  IMAD.IADD R2, R207, 0x1, R0.reuse ;  /* 0x00000001cf027824 */ /* 0x102fe200078e0200 */
[----:B------:R-:W-:Y:S01]  /*5880*/  PRMT R0, RZ, 0x7610, R0 ;  /* 0x00007610ff007816 */ /* 0x000fe20000000000 */
        /* <DEDUP_REMOVED lines=66> */
[----:B------:R-:W-:-:S04]  /*5cb0*/  ISETP.NE.U32.AND P0, PT, RZ, c[0x0][0x340], PT ;  /* 0x0000d000ff007a0c */ /* 0x000fc80003f05070 */
[----:B------:R-:W-:-:S13]  /*5cc0*/  ISETP.NE.AND.EX P0, PT, RZ, c[0x0][0x344], PT, P0 ;  /* 0x0000d100ff007a0c */ /* 0x000fda0003f05300 */
[----:B------:R-:W-:-:S04]  /*5cd0*/  @P0 IMAD.MOV.U32 R2, RZ, RZ, 0x4 ;  /* 0x00000004ff020424 */ /* 0x000fc800078e00ff */
[----:B------:R-:W-:-:S05]  /*5ce0*/  @P0 IMAD.WIDE R2, R206, R2, c[0x0][0x340] ;  /* 0x0000d000ce020625 */ /* 0x000fca00078e0202 */
[----:B------:R1:W2:Y:S01]  /*5cf0*/  @P0 LDG.E R17, [R2.64] ;  /* 0x0000000602110981 */ /* 0x0002a2000c1e1900 */
[----:B------:R-:W-:Y:S01]  /*5d00*/  SHF.R.S32.HI R0, RZ, 0x1f, R115 ;  /* 0x0000001fff007819 */ /* 0x000fe20000011473 */
[----:B------:R-:W-:Y:S01]  /*5d10*/  IMAD.MOV.U32 R4, RZ, RZ, c[0x0][0x2c4] ;  /* 0x0000b100ff047624 */ /* 0x000fe200078e00ff */
[----:B------:R-:W-:Y:S01]  /*5d20*/  ISETP.NE.U32.AND P2, PT, RZ, c[0x0][0x348], PT ;  /* 0x0000d200ff007a0c */ /* 0x000fe20003f45070 */
[----:B------:R-:W-:Y:S01]  /*5d30*/  IMAD.MOV.U32 R12, RZ, RZ, R132 ;  /* 0x000000ffff0c7224 */ /* 0x000fe200078e0084 */
[----:B------:R-:W-:Y:S01]  /*5d40*/  ISETP.GE.AND P5, PT, R134, c[0x0][0x1d4], PT ;  /* 0x0000750086007a0c */ /* 0x000fe20003fa6270 */
[----:B------:R-:W-:Y:S01]  /*5d50*/  IMAD R0, R0, c[0x0][0x178], RZ ;  /* 0x00005e0000007a24 */ /* 0x000fe200078e02ff */
[----:B------:R-:W-:Y:S02]  /*5d60*/  ISETP.NE.AND P3, PT, R4, 0x1, PT ;  /* 0x000000010400780c */ /* 0x000fe40003f65270 */
[----:B------:R-:W-:Y:S01]  /*5d70*/  ISETP.NE.AND.EX P2, PT, RZ, c[0x0][0x34c], PT, P2 ;  /* 0x0000d300ff007a0c */ /* 0x000fe20003f45320 */
[----:B------:R-:W-:Y:S01]  /*5d80*/  IMAD R0, R115, c[0x0][0x17c], R0 ;  /* 0x00005f0073007a24 */ /* 0x000fe200078e0200 */
[----:B------:R-:W-:-:S02]  /*5d90*/  SHF.R.S32.HI R6, RZ, 0x1f, R198 ;  /* 0x0000001fff067819 */ /* 0x000fc400000114c6 */
[----:B------:R-:W-:Y:S02]  /*5da0*/  SEL R7, R221, RZ, !P2 ;  /* 0x000000ffdd077207 */ /* 0x000fe40005000000 */
[----:B------:R-:W-:Y:S02]  /*5db0*/  IADD3 R4, P1, R198, R9, RZ ;  /* 0x00000009c6047210 */ /* 0x000fe40007f3e0ff */
[----:B------:R-:W-:Y:S01]  /*5dc0*/  ISETP.GE.AND P4, PT, R132, c[0x0][0x1d4], PT ;  /* 0x0000750084007a0c */ /* 0x000fe20003f86270 */
[----:B------:R-:W-:Y:S01]  /*5dd0*/  IMAD R7, R7, c[0x0][0x1c0], RZ ;  /* 0x0000700007077a24 */ /* 0x000fe200078e02ff */
[----:B------:R-:W-:Y:S02]  /*5de0*/  LOP3.LUT R219, R219, 0xfffffffb, RZ, 0xc0, !PT ;  /* 0xfffffffbdbdb7812 */ /* 0x000fe400078ec0ff */
[----:B------:R-:W-:Y:S02]  /*5df0*/  LEA.HI.X.SX32 R6, R9, R6, 0x1, P1 ;  /* 0x0000000609067211 */ /* 0x000fe400008f0eff */
[----:B------:R-:W-:Y:S01]  /*5e00*/  @P5 LOP3.LUT R219, R219, 0x4, RZ, 0xfc, !PT ;  /* 0x00000004dbdb5812 */ /* 0x000fe200078efcff */
[----:B-1----:R-:W-:Y:S01]  /*5e10*/  IMAD.WIDE.U32 R2, R115, c[0x0][0x178], RZ ;  /* 0x00005e0073027a25 */ /* 0x002fe200078e00ff */
[----:B------:R-:W-:-:S02]  /*5e20*/  SEL R11, RZ, 0xffffffff, P5 ;  /* 0xffffffffff0b7807 */ /* 0x000fc40002800000 */
[----:B------:R-:W-:Y:S01]  /*5e30*/  LOP3.LUT R219, R219, 0xfffffff7, RZ, 0xc0, !PT ;  /* 0xfffffff7dbdb7812 */ /* 0x000fe200078ec0ff */
[----:B------:R-:W-:Y:S01]  /*5e40*/  IMAD.IADD R3, R3, 0x1, R0 ;  /* 0x0000000103037824 */ /* 0x000fe200078e0200 */
[----:B------:R-:W-:Y:S01]  /*5e50*/  LEA R0, R216, R198, 0x5 ;  /* 0x000000c6d8007211 */ /* 0x000fe200078e28ff */
[----:B------:R-:W-:Y:S01]  /*5e60*/  IMAD R14, R6, c[0x0][0x208], RZ ;  /* 0x00008200060e7a24 */ /* 0x000fe200078e02ff */
[----:B------:R-:W-:Y:S01]  /*5e70*/  SHF.R.S32.HI R13, RZ, 0x1f, R132 ;  /* 0x0000001fff0d7819 */ /* 0x000fe20000011484 */
[----:B------:R-:W-:Y:S01]  /*5e80*/  IMAD.WIDE.U32 R2, R217, c[0x0][0x1b8], R2 ;  /* 0x00006e00d9027a25 */ /* 0x000fe200078e0002 */
[----:B------:R-:W-:Y:S02]  /*5e90*/  SHF.L.U32 R19, R11, 0x1, RZ ;  /* 0x000000010b137819 */ /* 0x000fe400000006ff */
[----:B------:R-:W-:Y:S01]  /*5ea0*/  @P4 LOP3.LUT R219, R219, 0x8, RZ, 0xfc, !PT ;  /* 0x00000008dbdb4812 */ /* 0x000fe200078efcff */
[----:B------:R-:W-:Y:S01]  /*5eb0*/  IMAD R10, R213, 0x80, R0 ;  /* 0x00000080d50a7824 */ /* 0x000fe200078e0200 */
[----:B------:R-:W-:Y:S01]  /*5ec0*/  ISETP.GE.AND P1, PT, R197, c[0x0][0x1d4], PT ;  /* 0x00007500c5007a0c */ /* 0x000fe20003f26270 */
[----:B------:R-:W-:Y:S01]  /*5ed0*/  IMAD R3, R217, c[0x0][0x1bc], R3 ;  /* 0x00006f00d9037a24 */ /* 0x000fe200078e0203 */
[----:B------:R-:W-:Y:S01]  /*5ee0*/  LOP3.LUT R219, R219, 0xfffffffd, RZ, 0xc0, !PT ;  /* 0xfffffffddbdb7812 */ /* 0x000fe200078ec0ff */
[----:B------:R-:W-:Y:S01]  /*5ef0*/  @P3 IMAD.HI.U32 R5, R10, c[0x0][0x2c8], RZ ;  /* 0x0000b2000a053a27 */ /* 0x000fe200078e00ff */
[----:B------:R-:W-:-:S02]  /*5f00*/  SEL R15, RZ, 0x1, P4 ;  /* 0x00000001ff0f7807 */ /* 0x000fc40002000000 */
[----:B------:R-:W-:Y:S01]  /*5f10*/  ISETP.GE.AND P5, PT, R132, c[0x0][0x198], PT ;  /* 0x0000660084007a0c */ /* 0x000fe20003fa6270 */
[----:B------:R-:W-:Y:S01]  /*5f20*/  IMAD.MOV.U32 R0, RZ, RZ, R10 ;  /* 0x000000ffff007224 */ /* 0x000fe200078e000a */
[----:B------:R-:W-:Y:S01]  /*5f30*/  @P3 SHF.R.U32.HI R0, RZ, c[0x0][0x2cc], R5 ;  /* 0x0000b300ff003a19 */ /* 0x000fe20000011605 */
[----:B------:R-:W-:Y:S01]  /*5f40*/  IMAD.WIDE.U32 R8, R4, c[0x0][0x208], R12 ;  /* 0x0000820004087a25 */ /* 0x000fe200078e000c */
[----:B------:R-:W-:Y:S02]  /*5f50*/  SEL R5, R206, RZ, !P2 ;  /* 0x000000ffce057207 */ /* 0x000fe40005000000 */
[----:B------:R-:W-:Y:S02]  /*5f60*/  ISETP.GE.AND P2, PT, R196, c[0x0][0x1d4], PT ;  /* 0x00007500c4007a0c */ /* 0x000fe40003f46270 */
[----:B------:R-:W-:Y:S01]  /*5f70*/  SHF.R.S32.HI R11, RZ, 0x1f, R0 ;  /* 0x0000001fff0b7819 */ /* 0x000fe20000011400 */
[----:B------:R-:W-:Y:S01]  /*5f80*/  IMAD R16, R5, c[0x0][0x1c4], R7 ;  /* 0x0000710005107a24 */ /* 0x000fe200078e0207 */
[----:B------:R-:W-:Y:S01]  /*5f90*/  LOP3.LUT R15, R19, 0x2, R15, 0xe2, !PT ;  /* 0x00000002130f7812 */ /* 0x000fe200078ee20f */
[----:B------:R-:W-:Y:S01]  /*5fa0*/  IMAD.WIDE.U32 R2, R5, c[0x0][0x1c0], R2 ;  /* 0x0000700005027a25 */ /* 0x000fe200078e0002 */
[----:B------:R-:W-:-:S02]  /*5fb0*/  ISETP.GE.AND P4, PT, R134, c[0x0][0x198], PT ;  /* 0x0000660086007a0c */ /* 0x000fc40003f86270 */
[----:B------:R-:W-:Y:S01]  /*5fc0*/  ISETP.GE.AND P3, PT, R196, c[0x0][0x198], PT ;  /* 0x00006600c4007a0c */ /* 0x000fe20003f66270 */
[----:B------:R-:W-:Y:S01]  /*5fd0*/  IMAD R5, R6, c[0x0][0x1e0], RZ ;  /* 0x0000780006057a24 */ /* 0x000fe200078e02ff */
[----:B------:R-:W-:Y:S01]  /*5fe0*/  IADD3 R77, R220, -0x1, RZ ;  /* 0xffffffffdc4d7810 */ /* 0x000fe20007ffe0ff */
[----:B------:R-:W-:Y:S02]  /*5ff0*/  IMAD.IADD R3, R3, 0x1, R16 ;  /* 0x0000000103037824 */ /* 0x000fe400078e0210 */
[C---:B------:R-:W-:Y:S01]  /*6000*/  IMAD R18, R4.reuse, c[0x0][0x1e4], R5 ;  /* 0x0000790004127a24 */ /* 0x040fe200078e0205 */
[----:B------:R-:W-:Y:S01]  /*6010*/  @P2 LOP3.LUT R219, R219, 0x2, RZ, 0xfc, !PT ;  /* 0x00000002dbdb2812 */ /* 0x000fe200078efcff */
[----:B------:R-:W-:Y:S02]  /*6020*/  IMAD.MOV R5, RZ, RZ, -R0 ;  /* 0x000000ffff057224 */ /* 0x000fe400078e0a00 */
[----:B------:R-:W-:Y:S01]  /*6030*/  IMAD.WIDE.U32 R6, R4, c[0x0][0x1e0], R12 ;  /* 0x0000780004067a25 */ /* 0x000fe200078e000c */
[----:B------:R-:W-:-:S03]  /*6040*/  LOP3.LUT R219, R219, 0xfffffffe, RZ, 0xc0, !PT ;  /* 0xfffffffedbdb7812 */ /* 0x000fc600078ec0ff */
[----:B------:R-:W-:Y:S01]  /*6050*/  IMAD R16, R4, c[0x0][0x20c], R14 ;  /* 0x0000830004107a24 */ /* 0x000fe200078e020e */
[----:B------:R-:W-:Y:S01]  /*6060*/  IADD3 R7, R7, R18, RZ ;  /* 0x0000001207077210 */ /* 0x000fe20007ffe0ff */
[----:B------:R-:W-:Y:S01]  /*6070*/  IMAD R10, R5, c[0x0][0x2c4], R10 ;  /* 0x0000b100050a7a24 */ /* 0x000fe200078e020a */
[----:B------:R-:W-:Y:S01]  /*6080*/  @P1 LOP3.LUT R219, R219, 0x1, RZ, 0xfc, !PT ;  /* 0x00000001dbdb1812 */ /* 0x000fe200078efcff */
[----:B------:R-:W-:Y:S01]  /*6090*/  IMAD R4, R11, c[0x0][0x1b0], RZ ;  /* 0x00006c000b047a24 */ /* 0x000fe200078e02ff */
[----:B------:R-:W-:Y:S01]  /*60a0*/  SEL R11, RZ, 0x4, P2 ;  /* 0x00000004ff0b7807 */ /* 0x000fe20001000000 */
[----:B------:R-:W-:Y:S01]  /*60b0*/  IMAD.WIDE.U32 R2, R0, c[0x0][0x1b0], R2 ;  /* 0x00006c0000027a25 */ /* 0x000fe200078e0002 */
[----:B------:R-:W-:-:S03]  /*60c0*/  ISETP.GE.AND P2, PT, R197, c[0x0][0x198], PT ;  /* 0x00006600c5007a0c */ /* 0x000fc60003f46270 */
[----:B------:R-:W-:Y:S01]  /*60d0*/  IMAD R14, R0, c[0x0][0x1b4], R4 ;  /* 0x00006d00000e7a24 */ /* 0x000fe200078e0204 */
[----:B------:R-:W-:Y:S01]  /*60e0*/  SHF.R.S32.HI R0, RZ, 0x1f, R10 ;  /* 0x0000001fff007819 */ /* 0x000fe2000001140a */
[----:B------:R-:W-:Y:S01]  /*60f0*/  IMAD.IADD R5, R9, 0x1, R16 ;  /* 0x0000000109057824 */ /* 0x000fe200078e0210 */
[----:B------:R-:W-:Y:S01]  /*6100*/  SEL R4, RZ, 0x8, P1 ;  /* 0x00000008ff047807 */ /* 0x000fe20000800000 */
[----:B------:R-:W-:Y:S01]  /*6110*/  IMAD.IADD R3, R3, 0x1, R14 ;  /* 0x0000000103037824 */ /* 0x000fe200078e020e */
[----:B------:R-:W-:Y:S01]  /*6120*/  ISETP.NE.U32.AND P1, PT, RZ, c[0x0][0x350], PT ;  /* 0x0000d400ff007a0c */ /* 0x000fe20003f25070 */
[----:B------:R-:W-:Y:S01]  /*6130*/  IMAD R0, R0, c[0x0][0x1a8], RZ ;  /* 0x00006a0000007a24 */ /* 0x000fe200078e02ff */
[----:B------:R-:W-:Y:S01]  /*6140*/  LOP3.LUT R55, R4, R15, R11, 0xfe, !PT ;  /* 0x0000000f04377212 */ /* 0x000fe200078efe0b */
[----:B------:R-:W-:Y:S01]  /*6150*/  IMAD.WIDE.U32 R6, R217, c[0x0][0x1e8], R6 ;  /* 0x00007a00d9067a25 */ /* 0x000fe200078e0006 */
[----:B------:R-:W-:Y:S02]  /*6160*/  MOV R4, R8 ;  /* 0x0000000800047202 */ /* 0x000fe40000000f00 */
[----:B------:R-:W-:Y:S01]  /*6170*/  ISETP.NE.AND.EX P1, PT, RZ, c[0x0][0x354], PT, P1 ;  /* 0x0000d500ff007a0c */ /* 0x000fe20003f25310 */
[----:B------:R-:W-:-:S02]  /*6180*/  IMAD R11, R10, c[0x0][0x1ac], R0 ;  /* 0x00006b000a0b7a24 */ /* 0x000fc400078e0200 */
[----:B------:R-:W-:-:S04]  /*6190*/  IMAD.WIDE.U32 R8, R10, c[0x0][0x1a8], R2 ;  /* 0x00006a000a087a25 */ /* 0x000fc800078e0002 */
[----:B------:R-:W-:Y:S01]  /*61a0*/  IMAD.WIDE.U32 R2, R217, c[0x0][0x210], R4 ;  /* 0x00008400d9027a25 */ /* 0x000fe200078e0004 */
[----:B------:R-:W-:-:S03]  /*61b0*/  IADD3 R9, R9, R11, RZ ;  /* 0x0000000b09097210 */ /* 0x000fc60007ffe0ff */
[C---:B------:R-:W-:Y:S02]  /*61c0*/  IMAD R5, R217.reuse, c[0x0][0x1ec], R7 ;  /* 0x00007b00d9057a24 */ /* 0x040fe400078e0207 */
[----:B------:R-:W-:Y:S02]  /*61d0*/  IMAD R3, R217, c[0x0][0x214], R3 ;  /* 0x00008500d9037a24 */ /* 0x000fe400078e0203 */
[----:B------:R-:W-:Y:S02]  /*61e0*/  IMAD.MOV.U32 R4, RZ, RZ, R6 ;  /* 0x000000ffff047224 */ /* 0x000fe400078e0006 */
[----:B------:R-:W-:Y:S01]  /*61f0*/  IMAD R15, R213, 0x80, R198 ;  /* 0x00000080d50f7824 */ /* 0x000fe200078e02c6 */
[----:B--2---:R-:W-:Y:S01]  /*6200*/  @P0 SHF.R.S32.HI R0, RZ, 0x1f, R17 ;  /* 0x0000001fff000819 */ /* 0x004fe20000011411 */
[----:B------:R-:W-:Y:S02]  /*6210*/  @!P0 IMAD.MOV.U32 R0, RZ, RZ, R221 ;  /* 0x000000ffff008224 */ /* 0x000fe400078e00dd */
[----:B------:R-:W-:Y:S01]  /*6220*/  @!P0 IMAD.MOV.U32 R17, RZ, RZ, R206 ;  /* 0x000000ffff118224 */ /* 0x000fe200078e00ce */
[----:B------:R-:W-:-:S02]  /*6230*/  LEA R21, P0, R8, c[0x0][0x160], 0x1 ;  /* 0x0000580008157a11 */ /* 0x000fc400078008ff */
[----:B------:R-:W-:Y:S02]  /*6240*/  SEL R7, R0, RZ, !P1 ;  /* 0x000000ff00077207 */ /* 0x000fe40004800000 */
[----:B------:R-:W-:Y:S02]  /*6250*/  SEL R0, R17, RZ, !P1 ;  /* 0x000000ff11007207 */ /* 0x000fe40004800000 */
[----:B------:R-:W-:Y:S01]  /*6260*/  LEA.HI.X R19, R8, c[0x0][0x164], R9, 0x1, P0 ;  /* 0x0000590008137a11 */ /* 0x000fe200000f0c09 */
[C---:B------:R-:W-:Y:S02]  /*6270*/  IMAD R6, R7.reuse, c[0x0][0x1f0], RZ ;  /* 0x00007c0007067a24 */ /* 0x040fe400078e02ff */
[----:B------:R-:W-:Y:S02]  /*6280*/  IMAD R7, R7, c[0x0][0x218], RZ ;  /* 0x0000860007077a24 */ /* 0x000fe400078e02ff */
[----:B------:R-:W-:-:S04]  /*6290*/  IMAD.WIDE.U32 R210, R0, c[0x0][0x218], R2 ;  /* 0x0000860000d27a25 */ /* 0x000fc800078e0002 */
[----:B------:R-:W-:-:S04]  /*62a0*/  IMAD.WIDE.U32 R208, R0, c[0x0][0x1f0], R4 ;  /* 0x00007c0000d07a25 */ /* 0x000fc800078e0004 */
[C---:B------:R-:W-:Y:S02]  /*62b0*/  IMAD R2, R0.reuse, c[0x0][0x1f4], R6 ;  /* 0x00007d0000027a24 */ /* 0x040fe400078e0206 */
[----:B------:R-:W-:-:S03]  /*62c0*/  IMAD R0, R0, c[0x0][0x21c], R7 ;  /* 0x0000870000007a24 */ /* 0x000fc600078e0207 */
[----:B------:R-:W-:Y:S01]  /*62d0*/  IADD3 R214, R209, R2, RZ ;  /* 0x00000002d1d67210 */ /* 0x000fe20007ffe0ff */
[----:B------:R-:W-:Y:S01]  /*62e0*/  IMAD.IADD R218, R211, 0x1, R0 ;  /* 0x00000001d3da7824 */ /* 0x000fe200078e0200 */
[----:B------:R-:W-:Y:S05]  /*62f0*/  BRA.DIV ~URZ, `(.L_x_162) ;  /* 0x000102327f007947 */ /* 0x000fea000b800000 */
[----:B------:R1:W2:Y:S02]  /*6300*/  SHFL.IDX PT, R4, R19, RZ, 0x181f ;  /* 0x00181fff13047589 */ /* 0x0002a400000e0000 */
.L_x_293:
[----:B------:R-:W-:Y:S05]  /*6310*/  BRA.DIV ~URZ, `(.L_x_163) ;  /* 0x000102827f007947 */ /* 0x000fea000b800000 */
[----:B------:R3:W4:Y:S02]  /*6320*/  SHFL.IDX PT, R0, R21, RZ, 0x181f ;  /* 0x00181fff15007589 */ /* 0x00072400000e0000 */
.L_x_294:
[----:B------:R-:W-:Y:S01]  /*6330*/  IMAD R38, R122, c[0x0][0x2c4], RZ ;  /* 0x0000b1007a267a24 */ /* 0x000fe200078e02ff */
[----:B------:R-:W-:Y:S01]  /*6340*/  SHF.R.S32.HI R51, RZ, 0x1f, R134 ;  /* 0x0000001fff337819 */ /* 0x000fe20000011486 */
[----:B------:R-:W-:Y:S01]  /*6350*/  BSSY B0, `(.L_x_164) ;  /* 0x0000017000007945 */ /* 0x000fe20003800000 */
[----:B------:R-:W-:Y:S02]  /*6360*/  SHF.R.S32.HI R20, RZ, 0x1f, R197 ;  /* 0x0000001fff147819 */ /* 0x000fe400000114c5 */
[----:B------:R-:W-:Y:S02]  /*6370*/  ISETP.GE.AND P6, PT, R15, R38, PT ;  /* 0x000000260f00720c */ /* 0x000fe40003fc6270 */
[----:B------:R-:W-:Y:S02]  /*6380*/  LEA.HI R50, R51, R134, RZ, 0x3 ;  /* 0x0000008633327211 */ /* 0x000fe400078f18ff */
[----:B------:R-:W-:-:S02]  /*6390*/  SHF.R.S32.HI R18, RZ, 0x1f, R196 ;  /* 0x0000001fff127819 */ /* 0x000fc400000114c4 */
[----:B------:R-:W-:-:S04]  /*63a0*/  LOP3.LUT R14, R50, 0xfffffff8, RZ, 0xc0, !PT ;  /* 0xfffffff8320e7812 */ /* 0x000fc800078ec0ff */
[----:B------:R-:W-:-:S03]  /*63b0*/  SHF.R.S32.HI R25, RZ, 0x1f, R14 ;  /* 0x0000001fff197819 */ /* 0x000fc6000001140e */
[----:B------:R-:W-:Y:S05]  /*63c0*/  @P6 BRA `(.L_x_165) ;  /* 0x000000f000006947 */ /* 0x000fea0003800000 */
[----:B----4-:R-:W-:-:S04]  /*63d0*/  LEA R10, P0, R132, R0, 0x1 ;  /* 0x00000000840a7211 */ /* 0x010fc800078008ff */
[----:B--2---:R-:W-:Y:S02]  /*63e0*/  LEA.HI.X R11, R132, R4, R13, 0x1, P0 ;  /* 0x00000004840b7211 */ /* 0x004fe400000f0c0d */
[----:B------:R-:W-:-:S03]  /*63f0*/  LEA R8, P0, R14, R0, 0x1 ;  /* 0x000000000e087211 */ /* 0x000fc600078008ff */
[----:B------:R-:W-:Y:S01]  /*6400*/  @!PT LDS RZ, [RZ] ;  /* 0x00000000fffff984 */ /* 0x000fe20000000800 */
[----:B------:R-:W-:Y:S01]  /*6410*/  @!PT LDS RZ, [RZ] ;  /* 0x00000000fffff984 */ /* 0x000fe20000000800 */
[----:B------:R-:W-:Y:S01]  /*6420*/  @!PT LDS RZ, [RZ] ;  /* 0x00000000fffff984 */ /* 0x000fe20000000800 */
[----:B------:R2:W-:Y:S01]  /*6430*/  LDGSTS.E.BYPASS.LTC128B.128 [R188+0x10080], [R10.64], !P5 ;  /* 0x100800000abc7fae */ /* 0x0005e2000e901d46 */
[----:B------:R-:W-:Y:S02]  /*6440*/  LEA.HI.X R9, R14, R4, R25, 0x1, P0 ;  /* 0x000000040e097211 */ /* 0x000fe400000f0c19 */
[----:B------:R-:W-:-:S03]  /*6450*/  LEA R6, P0, R196, R0, 0x1 ;  /* 0x00000000c4067211 */ /* 0x000fc600078008ff */
[----:B------:R2:W-:Y:S01]  /*6460*/  LDGSTS.E.BYPASS.LTC128B.128 [R188+0x14080], [R8.64], !P4 ;  /* 0x1408000008bc7fae */ /* 0x0005e2000e101d46 */
[----:B------:R-:W-:Y:S02]  /*6470*/  LEA.HI.X R7, R196, R4, R18, 0x1, P0 ;  /* 0x00000004c4077211 */ /* 0x000fe400000f0c12 */
[----:B------:R-:W-:-:S03]  /*6480*/  LEA R2, P0, R197, R0, 0x1 ;  /* 0x00000000c5027211 */ /* 0x000fc600078008ff */
[----:B------:R2:W-:Y:S01]  /*6490*/  LDGSTS.E.BYPASS.LTC128B.128 [R188+0x18080], [R6.64], !P3 ;  /* 0x1808000006bc7fae */ /* 0x0005e2000d901d46 */
[----:B------:R-:W-:-:S05]  /*64a0*/  LEA.HI.X R3, R197, R4, R20, 0x1, P0 ;  /* 0x00000004c5037211 */ /* 0x000fca00000f0c14 */
[----:B------:R2:W-:Y:S04]  /*64b0*/  LDGSTS.E.BYPASS.LTC128B.128 [R188+0x1c080], [R2.64], !P2 ;  /* 0x1c08000002bc7fae */ /* 0x0005e8000d101d46 */
.L_x_165:
[----:B------:R-:W-:Y:S05]  /*64c0*/  BSYNC B0 ;  /* 0x0000000000007941 */ /* 0x000fea0003800000 */
.L_x_164:
[----:B------:R-:W-:Y:S05]  /*64d0*/  BRA.DIV ~URZ, `(.L_x_166) ;  /* 0x000101227f007947 */ /* 0x000fea000b800000 */
[----:B--2---:R2:W1:Y:S04]  /*64e0*/  SHFL.IDX PT, R6, R19, 0x1, 0x181f ;  /* 0x00381f0013067f89 */ /* 0x00446800000e0000 */
[----:B----4-:R2:W4:Y:S02]  /*64f0*/  SHFL.IDX PT, R0, R21, 0x1, 0x181f ;  /* 0x00381f0015007f89 */ /* 0x01052400000e0000 */
.L_x_295:
[----:B------:R-:W-:Y:S01]  /*6500*/  IADD3 R3, R15, 0x20, RZ ;  /* 0x000000200f037810 */ /* 0x000fe20007ffe0ff */
[----:B------:R-:W-:Y:S01]  /*6510*/  BSSY B0, `(.L_x_167) ;  /* 0x0000014000007945 */ /* 0x000fe20003800000 */
[----:B------:R-:W-:Y:S02]  /*6520*/  LOP3.LUT R2, R126, R114, RZ, 0xfc, !PT ;  /* 0x000000727e027212 */ /* 0x000fe400078efcff */
[----:B------:R-:W-:Y:S02]  /*6530*/  ISETP.GE.AND P0, PT, R3, R38, PT ;  /* 0x000000260300720c */ /* 0x000fe40003f06270 */
[----:B------:R-:W-:-:S11]  /*6540*/  LEA R4, R2, 0x10080, 0x1 ;  /* 0x0001008002047811 */ /* 0x000fd600078e08ff */
[----:B------:R-:W-:Y:S05]  /*6550*/  @P0 BRA `(.L_x_168) ;  /* 0x000000f000000947 */ /* 0x000fea0003800000 */
[----:B----4-:R-:W-:-:S04]  /*6560*/  LEA R16, P0, R132, R0, 0x1 ;  /* 0x0000000084107211 */ /* 0x010fc800078008ff */
[----:B-1----:R-:W-:Y:S02]  /*6570*/  LEA.HI.X R17, R132, R6, R13, 0x1, P0 ;  /* 0x0000000684117211 */ /* 0x002fe400000f0c0d */
        /* <DEDUP_REMOVED lines=13> */
.L_x_168:
[----:B------:R-:W-:Y:S05]  /*6650*/  BSYNC B0 ;  /* 0x0000000000007941 */ /* 0x000fea0003800000 */
.L_x_167:
[----:B------:R-:W-:Y:S05]  /*6660*/  BRA.DIV ~URZ, `(.L_x_169) ;  /* 0x000100527f007947 */ /* 0x000fea000b800000 */
[----:B-1----:R1:W2:Y:S02]  /*6670*/  SHFL.IDX PT, R6, R19, 0x2, 0x181f ;  /* 0x00581f0013067f89 */ /* 0x0022a400000e0000 */
.L_x_296:
[----:B------:R-:W-:Y:S05]  /*6680*/  BRA.DIV ~URZ, `(.L_x_170) ;  /* 0x000100a27f007947 */ /* 0x000fea000b800000 */
[----:B----4-:R4:W1:Y:S02]  /*6690*/  SHFL.IDX PT, R0, R21, 0x2, 0x181f ;  /* 0x00581f0015007f89 */ /* 0x01086400000e0000 */
.L_x_297:
[----:B------:R-:W-:Y:S01]  /*66a0*/  IADD3 R2, R15, 0x40, RZ ;  /* 0x000000400f027810 */ /* 0x000fe20007ffe0ff */
[----:B------:R-:W-:Y:S03]  /*66b0*/  BSSY B0, `(.L_x_171) ;  /* 0x0000012000007945 */ /* 0x000fe60003800000 */
[----:B------:R-:W-:-:S13]  /*66c0*/  ISETP.GE.AND P0, PT, R2, R38, PT ;  /* 0x000000260200720c */ /* 0x000fda0003f06270 */
[----:B------:R-:W-:Y:S05]  /*66d0*/  @P0 BRA `(.L_x_172) ;  /* 0x000000f000000947 */ /* 0x000fea0003800000 */
[----:B-1----:R-:W-:-:S04]  /*66e0*/  LEA R16, P0, R132, R0, 0x1 ;  /* 0x0000000084107211 */ /* 0x002fc800078008ff */
        /* <DEDUP_REMOVED lines=14> */
.L_x_172:
[----:B------:R-:W-:Y:S05]  /*67d0*/  BSYNC B0 ;  /* 0x0000000000007941 */ /* 0x000fea0003800000 */
.L_x_171:
[----:B------:R-:W-:Y:S05]  /*67e0*/  BRA.DIV ~URZ, `(.L_x_173) ;  /* 0x0000ffa27f007947 */ /* 0x000fea000b800000 */
[----:B--2---:R2:W3:Y:S04]  /*67f0*/  SHFL.IDX PT, R6, R19, 0x3, 0x181f ;  /* 0x00781f0013067f89 */ /* 0x0044e800000e0000 */
[----:B-1----:R2:W1:Y:S02]  /*6800*/  SHFL.IDX PT, R0, R21, 0x3, 0x181f ;  /* 0x00781f0015007f89 */ /* 0x00246400000e0000 */
.L_x_298:
[----:B------:R-:W-:Y:S02]  /*6810*/  IADD3 R2, R15, 0x60, RZ ;  /* 0x000000600f027810 */ /* 0x000fe40007ffe0ff */
[----:B------:R-:W-:Y:S02]  /*6820*/  SHF.R.S32.HI R56, RZ, 0x1f, R77 ;  /* 0x0000001fff387819 */ /* 0x000fe4000001144d */
[----:B------:R-:W-:-:S13]  /*6830*/  ISETP.GE.AND P0, PT, R2, R38, PT ;  /* 0x000000260200720c */ /* 0x000fda0003f06270 */
[----:B-1----:R-:W-:-:S04]  /*6840*/  @!P0 LEA R8, P1, R196, R0, 0x1 ;  /* 0x00000000c4088211 */ /* 0x002fc800078208ff */
[----:B---3--:R-:W-:Y:S02]  /*6850*/  @!P0 LEA.HI.X R9, R196, R6, R18, 0x1, P1 ;  /* 0x00000006c4098211 */ /* 0x008fe400008f0c12 */
[----:B------:R-:W-:-:S04]  /*6860*/  @!P0 LEA R16, P1, R132, R0, 0x1 ;  /* 0x0000000084108211 */ /* 0x000fc800078208ff */
[----:B------:R-:W-:Y:S02]  /*6870*/  @!P0 LEA.HI.X R17, R132, R6, R13, 0x1, P1 ;  /* 0x0000000684118211 */ /* 0x000fe400008f0c0d */
[----:B------:R-:W-:-:S03]  /*6880*/  @!P0 LEA R10, P1, R14, R0, 0x1 ;  /* 0x000000000e0a8211 */ /* 0x000fc600078208ff */
[----:B------:R-:W-:Y:S01]  /*6890*/  @!PT LDS RZ, [RZ] ;  /* 0x00000000fffff984 */ /* 0x000fe20000000800 */
[----:B------:R-:W-:Y:S01]  /*68a0*/  @!PT LDS RZ, [RZ] ;  /* 0x00000000fffff984 */ /* 0x000fe20000000800 */
[----:B------:R-:W-:Y:S01]  /*68b0*/  @!PT LDS RZ, [RZ] ;  /* 0x00000000fffff984 */ /* 0x000fe20000000800 */
[----:B------:R1:W-:Y:S01]  /*68c0*/  @!P0 LDGSTS.E.BYPASS.LTC128B.128 [R4+0x3000], [R16.64], !P5 ;  /* 0x0300000010048fae */ /* 0x0003e2000e901d46 */
[----:B------:R-:W-:Y:S02]  /*68d0*/  @!P0 LEA.HI.X R11, R14, R6, R25, 0x1, P1 ;  /* 0x000000060e0b8211 */ /* 0x000fe400008f0c19 */
[----:B------:R-:W-:Y:S01]  /*68e0*/  @!P0 LEA R2, P1, R197, R0, 0x1 ;  /* 0x00000000c5028211 */ /* 0x000fe200078208ff */
[----:B------:R-:W-:Y:S01]  /*68f0*/  IMAD.IADD R0, R127, 0x1, -R198 ;  /* 0x000000017f007824 */ /* 0x000fe200078e0ac6 */
[----:B------:R-:W-:Y:S01]  /*6900*/  LOP3.LUT P5, RZ, R219, 0x1, RZ, 0xc0, !PT ;  /* 0x00000001dbff7812 */ /* 0x000fe200078ac0ff */
[----:B------:R1:W-:Y:S01]  /*6910*/  @!P0 LDGSTS.E.BYPASS.LTC128B.128 [R4+0x7000], [R10.64], !P4 ;  /* 0x070000000a048fae */ /* 0x0003e2000e101d46 */
[----:B------:R-:W-:Y:S01]  /*6920*/  @!P0 LEA.HI.X R3, R197, R6, R20, 0x1, P1 ;  /* 0x00000006c5038211 */ /* 0x000fe200008f0c14 */
[----:B------:R-:W-:Y:S01]  /*6930*/  IMAD R0, R77, -0x20, R0 ;  /* 0xffffffe04d007824 */ /* 0x000fe200078e0200 */
[----:B------:R-:W-:Y:S01]  /*6940*/  LOP3.LUT P4, RZ, R219, 0x2, RZ, 0xc0, !PT ;  /* 0x00000002dbff7812 */ /* 0x000fe2000788c0ff */
[----:B------:R1:W-:Y:S04]  /*6950*/  @!P0 LDGSTS.E.BYPASS.LTC128B.128 [R4+0xb000], [R8.64], !P3 ;  /* 0x0b00000008048fae */ /* 0x0003e8000d901d46 */
[----:B------:R1:W-:Y:S01]  /*6960*/  @!P0 LDGSTS.E.BYPASS.LTC128B.128 [R4+0xf000], [R2.64], !P2 ;  /* 0x0f00000002048fae */ /* 0x0003e2000d101d46 */
[----:B------:R-:W-:-:S03]  /*6970*/  ISETP.GE.AND P0, PT, R0, 0x1, PT ;  /* 0x000000010000780c */ /* 0x000fc60003f06270 */
[----:B------:R-:W0:Y:S01]  /*6980*/  LDGDEPBAR ;  /* 0x00000000000079af */ /* 0x000e220000000000 */
[----:B------:R-:W-:Y:S01]  /*6990*/  WARPSYNC 0xffffffff ;  /* 0xffffffff00007948 */ /* 0x000fe20003800000 */
[----:B------:R-:W-:Y:S02]  /*69a0*/  BSSY B0, `(.L_x_174) ;  /* 0x0000014000007945 */ /* 0x000fe40003800000 */
[----:B------:R-:W-:Y:S06]  /*69b0*/  BAR.SYNC.DEFER_BLOCKING 0x0 ;  /* 0x0000000000007b1d */ /* 0x000fec0000010000 */
[----:B------:R-:W-:Y:S05]  /*69c0*/  @!P0 BRA `(.L_x_175) ;  /* 0x0000011000008947 */ /* 0x000fea0003800000 */
[----:B------:R-:W-:Y:S01]  /*69d0*/  IMAD R0, R56, c[0x0][0x1e0], RZ ;  /* 0x0000780038007a24 */ /* 0x000fe200078e02ff */
[----:B------:R-:W-:Y:S01]  /*69e0*/  LOP3.LUT P2, RZ, R219, 0x8, RZ, 0xc0, !PT ;  /* 0x00000008dbff7812 */ /* 0x000fe2000784c0ff */
[----:B-1----:R-:W-:Y:S01]  /*69f0*/  IMAD.WIDE.U32 R4, R77, c[0x0][0x1e0], RZ ;  /* 0x000078004d047a25 */ /* 0x002fe200078e00ff */
[----:B------:R-:W-:-:S03]  /*6a00*/  LOP3.LUT P3, RZ, R219, 0x4, RZ, 0xc0, !PT ;  /* 0x00000004dbff7812 */ /* 0x000fc6000786c0ff */
[----:B------:R-:W-:Y:S01]  /*6a10*/  IMAD R2, R77, c[0x0][0x1e4], R0 ;  /* 0x000079004d027a24 */ /* 0x000fe200078e0200 */
[----:B------:R-:W-:-:S03]  /*6a20*/  LEA R0, P1, R4, R208, 0x5 ;  /* 0x000000d004007211 */ /* 0x000fc600078228ff */
[----:B------:R-:W-:Y:S01]  /*6a30*/  IMAD.IADD R3, R5, 0x1, R2 ;  /* 0x0000000105037824 */ /* 0x000fe200078e0202 */
[----:B------:R-:W-:-:S04]  /*6a40*/  LEA R2, P0, R0, c[0x0][0x1c8], 0x1 ;  /* 0x0000720000027a11 */ /* 0x000fc800078008ff */
[----:B------:R-:W-:-:S04]  /*6a50*/  LEA.HI.X R3, R4, R214, R3, 0x5, P1 ;  /* 0x000000d604037211 */ /* 0x000fc800008f2c03 */
[----:B------:R-:W-:-:S05]  /*6a60*/  LEA.HI.X R3, R0, c[0x0][0x1cc], R3, 0x1, P0 ;  /* 0x0000730000037a11 */ /* 0x000fca00000f0c03 */
[----:B------:R-:W-:Y:S01]  /*6a70*/  @!PT LDS RZ, [RZ] ;  /* 0x00000000fffff984 */ /* 0x000fe20000000800 */
[----:B------:R-:W-:Y:S01]  /*6a80*/  @!PT LDS RZ, [RZ] ;  /* 0x00000000fffff984 */ /* 0x000fe20000000800 */
[----:B------:R-:W-:Y:S01]  /*6a90*/  @!PT LDS RZ, [RZ] ;  /* 0x00000000fffff984 */ /* 0x000fe20000000800 */
[----:B------:R1:W-:Y:S04]  /*6aa0*/  LDGSTS.E.BYPASS.LTC128B.128 [R188+0xc080], [R2.64], !P2 ;  /* 0x0c08000002bc7fae */ /* 0x0003e8000d101d46 */
[----:B------:R1:W-:Y:S04]  /*6ab0*/  LDGSTS.E.BYPASS.LTC128B.128 [R188+0xd080], [R2.64+0x80], !P3 ;  /* 0x0d08008002bc7fae */ /* 0x0003e8000d901d46 */
[----:B------:R1:W-:Y:S04]  /*6ac0*/  LDGSTS.E.BYPASS.LTC128B.128 [R188+0xe080], [R2.64+0x100], !P4 ;  /* 0x0e08010002bc7fae */ /* 0x0003e8000e101d46 */
[----:B------:R1:W-:Y:S02]  /*6ad0*/  LDGSTS.E.BYPASS.LTC128B.128 [R188+0xf080], [R2.64+0x180], !P5 ;  /* 0x0f08018002bc7fae */ /* 0x0003e4000e901d46 */
.L_x_175:
[----:B------:R-:W-:Y:S05]  /*6ae0*/  BSYNC B0 ;  /* 0x0000000000007941 */ /* 0x000fea0003800000 */
.L_x_174:
[----:B------:R-:W-:Y:S01]  /*6af0*/  ISETP.LT.AND P0, PT, RZ, c[0x0][0x27c], PT ;  /* 0x00009f00ff007a0c */ /* 0x000fe20003f01270 */
[----:B------:R-:W0:-:S12]  /*6b00*/  LDGDEPBAR ;  /* 0x00000000000079af */ /* 0x000e180000000000 */
[----:B------:R-:W-:Y:S05]  /*6b10*/  @P0 BRA `(.L_x_176) ;  /* 0x0000002000000947 */ /* 0x000fea0003800000 */
[----:B------:R-:W-:-:S04]  /*6b20*/  DEPBAR.LE SB0, 0x1 ;  /* 0x000080400000791a */ /* 0x000fc80000000000 */
[----:B------:R-:W-:Y:S05]  /*6b30*/  BRA `(.L_x_177) ;  /* 0x0000685000007947 */ /* 0x000fea0003800000 */
.L_x_176:
[----:B-----5:R-:W-:Y:S01]  /*6b40*/  SHF.R.S32.HI R0, RZ, 0x1f, R110 ;  /* 0x0000001fff007819 */ /* 0x020fe2000001146e */
[----:B------:R-:W-:Y:S01]  /*6b50*/  ULDC.U8 UR4, c[0x0][0x298] ;  /* 0x0000a60000047ab9 */ /* 0x000fe20000000000 */
[----:B-1----:R-:W-:Y:S01]  /*6b60*/  IMAD.WIDE.U32 R4, R110, c[0x0][0x280], RZ ;  /* 0x0000a0006e047a25 */ /* 0x002fe200078e00ff */
[----:B------:R-:W-:Y:S01]  /*6b70*/  ISETP.NE.AND P1, PT, RZ, UR4, PT ;  /* 0x00000004ff007c0c */ /* 0x000fe2000bf25270 */
[----:B------:R-:W-:Y:S02]  /*6b80*/  BSSY B2, `(.L_x_177) ;  /* 0x0000680000027945 */ /* 0x000fe40003800000 */
[----:B------:R-:W-:Y:S01]  /*6b90*/  IMAD R2, R0, c[0x0][0x280], RZ ;  /* 0x0000a00000027a24 */ /* 0x000fe200078e02ff */
[----:B------:R-:W-:Y:S01]  /*6ba0*/  LEA R7, P0, R4, c[0x0][0x270], 0x1 ;  /* 0x00009c0004077a11 */ /* 0x000fe200078008ff */
[----:B------:R-:W-:Y:S02]  /*6bb0*/  IMAD R0, R0, c[0x0][0x290], RZ ;  /* 0x0000a40000007a24 */ /* 0x000fe400078e02ff */
[----:B------:R-:W-:-:S05]  /*6bc0*/  IMAD R2, R110, c[0x0][0x284], R2 ;  /* 0x0000a1006e027a24 */ /* 0x000fca00078e0202 */
[----:B------:R-:W-:Y:S01]  /*6bd0*/  IADD3 R6, R2, R5, RZ ;  /* 0x0000000502067210 */ /* 0x000fe20007ffe0ff */
[----:B------:R-:W-:-:S04]  /*6be0*/  IMAD.WIDE.U32 R2, R110, c[0x0][0x290], RZ ;  /* 0x0000a4006e027a25 */ /* 0x000fc800078e00ff */
[----:B------:R-:W-:Y:S01]  /*6bf0*/  IMAD R5, R110, c[0x0][0x294], R0 ;  /* 0x0000a5006e057a24 */ /* 0x000fe200078e0200 */
[----:B------:R-:W-:Y:S02]  /*6c00*/  LEA.HI.X R0, R4, c[0x0][0x274], R6, 0x1, P0 ;  /* 0x00009d0004007a11 */ /* 0x000fe400000f0c06 */
[----:B------:R-:W-:Y:S02]  /*6c10*/  LEA R6, P0, R2, c[0x0][0x288], 0x1 ;  /* 0x0000a20002067a11 */ /* 0x000fe400078008ff */
[----:B------:R-:W-:-:S04]  /*6c20*/  IADD3 R3, R5, R3, RZ ;  /* 0x0000000305037210 */ /* 0x000fc80007ffe0ff */
[----:B------:R-:W-:Y:S01]  /*6c30*/  LEA.HI.X R2, R2, c[0x0][0x28c], R3, 0x1, P0 ;  /* 0x0000a30002027a11 */ /* 0x000fe200000f0c03 */
[----:B------:R-:W-:Y:S05]  /*6c40*/  @!P1 BRA `(.L_x_178) ;  /* 0x0000318000009947 */ /* 0x000fea0003800000 */
[----:B------:R-:W1:Y:S01]  /*6c50*/  SHFL.IDX PT, R3, R2, RZ, 0x181f ;  /* 0x00181fff02037589 */ /* 0x000e6200000e0000 */
[----:B------:R-:W-:Y:S01]  /*6c60*/  BSSY B0, `(.L_x_179) ;  /* 0x0000038000007945 */ /* 0x000fe20003800000 */
[----:B--2-4-:R-:W-:Y:S01]  /*6c70*/  CS2R R20, SRZ ;  /* 0x0000000000147805 */ /* 0x014fe2000001ff00 */
[----:B------:R-:W-:Y:S01]  /*6c80*/  CS2R R18, SRZ ;  /* 0x0000000000127805 */ /* 0x000fe2000001ff00 */
[----:B------:R-:W2:Y:S01]  /*6c90*/  SHFL.IDX PT, R5, R0, RZ, 0x181f ;  /* 0x00181fff00057589 */ /* 0x000ea200000e0000 */
[----:B------:R-:W-:Y:S01]  /*6ca0*/  CS2R R16, SRZ ;  /* 0x0000000000107805 */ /* 0x000fe2000001ff00 */
[----:B------:R-:W-:Y:S01]  /*6cb0*/  CS2R R14, SRZ ;  /* 0x00000000000e7805 */ /* 0x000fe2000001ff00 */
[----:B------:R-:W-:Y:S01]  /*6cc0*/  CS2R R12, SRZ ;  /* 0x00000000000c7805 */ /* 0x000fe2000001ff00 */
[----:B------:R-:W3:Y:S01]  /*6cd0*/  SHFL.IDX PT, R4, R7, RZ, 0x181f ;  /* 0x00181fff07047589 */ /* 0x000ee200000e0000 */
[----:B------:R-:W-:Y:S01]  /*6ce0*/  CS2R R10, SRZ ;  /* 0x00000000000a7805 */ /* 0x000fe2000001ff00 */
[----:B------:R-:W-:-:S02]  /*6cf0*/  CS2R R8, SRZ ;  /* 0x0000000000087805 */ /* 0x000fc4000001ff00 */
[----:B------:R4:W1:Y:S02]  /*6d00*/  SHFL.IDX PT, R2, R6, RZ, 0x181f ;  /* 0x00181fff06027589 */ /* 0x00086400000e0000 */
[----:B----4-:R-:W-:Y:S01]  /*6d10*/  CS2R R6, SRZ ;  /* 0x0000000000067805 */ /* 0x010fe2000001ff00 */
[----:B------:R-:W-:Y:S05]  /*6d20*/  @P6 BRA `(.L_x_180) ;  /* 0x000002b000006947 */ /* 0x000fea0003800000 */
[C---:B-123--:R-:W-:Y:S01]  /*6d30*/  ISETP.GE.AND P0, PT, R142.reuse, c[0x0][0x27c], PT ;  /* 0x00009f008e007a0c */ /* 0x04efe20003f06270 */
[----:B------:R-:W-:Y:S01]  /*6d40*/  IMAD.SHL.U32 R0, R142, 0x2, RZ ;  /* 0x000000028e007824 */ /* 0x000fe200078e00ff */
[----:B------:R-:W-:Y:S01]  /*6d50*/  SHF.R.S32.HI R7, RZ, 0x1f, R142 ;  /* 0x0000001fff077819 */ /* 0x000fe2000001148e */
[----:B------:R-:W-:Y:S01]  /*6d60*/  CS2R R16, SRZ ;  /* 0x0000000000107805 */ /* 0x000fe2000001ff00 */
[----:B------:R-:W-:Y:S01]  /*6d70*/  ISETP.GE.AND P2, PT, R140, c[0x0][0x27c], PT ;  /* 0x00009f008c007a0c */ /* 0x000fe20003f46270 */
[----:B------:R-:W-:Y:S01]  /*6d80*/  CS2R R8, SRZ ;  /* 0x0000000000087805 */ /* 0x000fe2000001ff00 */
[----:B------:R-:W-:-:S07]  /*6d90*/  SHF.L.U64.HI R7, R142, 0x1, R7 ;  /* 0x000000018e077819 */ /* 0x000fce0000010207 */
[----:B------:R-:W-:-:S05]  /*6da0*/  @!P0 IADD3 R10, P1, R4, R0, RZ ;  /* 0x00000000040a8210 */ /* 0x000fca0007f3e0ff */
[----:B------:R-:W-:Y:S01]  /*6db0*/  @!P0 IMAD.X R11, R5, 0x1, R7, P1 ;  /* 0x00000001050b8824 */ /* 0x000fe200008e0607 */
[----:B------:R-:W-:Y:S01]  /*6dc0*/  @!P0 IADD3 R6, P1, R2, R0, RZ ;  /* 0x0000000002068210 */ /* 0x000fe20007f3e0ff */
[----:B------:R-:W-:-:S03]  /*6dd0*/  IMAD.SHL.U32 R0, R140, 0x2, RZ ;  /* 0x000000028c007824 */ /* 0x000fc600078e00ff */
[----:B------:R1:W5:Y:S01]  /*6de0*/  @!P0 LD.E.64 R16, [R10.64] ;  /* 0x000000060a108980 */ /* 0x000362000c101b00 */
[----:B------:R-:W-:-:S05]  /*6df0*/  @!P0 IMAD.X R7, R3, 0x1, R7, P1 ;  /* 0x0000000103078824 */ /* 0x000fca00008e0607 */
[----:B------:R2:W5:Y:S01]  /*6e00*/  @!P0 LD.E.64 R8, [R6.64] ;  /* 0x0000000606088980 */ /* 0x000562000c101b00 */
[----:B------:R-:W-:Y:S02]  /*6e10*/  @!P2 IADD3 R12, P0, R4, R0, RZ ;  /* 0x00000000040ca210 */ /* 0x000fe40007f1e0ff */
[----:B------:R-:W-:Y:S02]  /*6e20*/  ISETP.GE.AND P1, PT, R138, c[0x0][0x27c], PT ;  /* 0x00009f008a007a0c */ /* 0x000fe40003f26270 */
[----:B-1----:R-:W-:-:S04]  /*6e30*/  SHF.R.S32.HI R10, RZ, 0x1f, R140 ;  /* 0x0000001fff0a7819 */ /* 0x002fc8000001148c */
[----:B--2---:R-:W-:-:S05]  /*6e40*/  SHF.L.U64.HI R6, R140, 0x1, R10 ;  /* 0x000000018c067819 */ /* 0x004fca000001020a */
[----:B------:R-:W-:Y:S01]  /*6e50*/  @!P2 IMAD.X R13, R5, 0x1, R6, P0 ;  /* 0x00000001050da824 */ /* 0x000fe200000e0606 */
[----:B------:R-:W-:-:S05]  /*6e60*/  @!P2 IADD3 R22, P0, R2, R0, RZ ;  /* 0x000000000216a210 */ /* 0x000fca0007f1e0ff */
[----:B------:R-:W-:Y:S01]  /*6e70*/  @!P2 IMAD.X R23, R3, 0x1, R6, P0 ;  /* 0x000000010317a824 */ /* 0x000fe200000e0606 */
[----:B------:R-:W-:Y:S01]  /*6e80*/  ISETP.GE.AND P0, PT, R141, c[0x0][0x27c], PT ;  /* 0x00009f008d007a0c */ /* 0x000fe20003f06270 */
[----:B------:R-:W-:Y:S01]  /*6e90*/  CS2R R14, SRZ ;  /* 0x00000000000e7805 */ /* 0x000fe2000001ff00 */
[----:B------:R-:W-:Y:S01]  /*6ea0*/  CS2R R6, SRZ ;  /* 0x0000000000067805 */ /* 0x000fe2000001ff00 */
[----:B------:R-:W-:Y:S01]  /*6eb0*/  @!P1 IMAD.WIDE R18, R138, 0x2, R4 ;  /* 0x000000028a129825 */ /* 0x000fe200078e0204 */
[----:B------:R-:W-:-:S03]  /*6ec0*/  SHF.R.S32.HI R20, RZ, 0x1f, R141 ;  /* 0x0000001fff147819 */ /* 0x000fc6000001148d */
[----:B------:R-:W-:Y:S01]  /*6ed0*/  @!P1 IMAD.WIDE R10, R138, 0x2, R2 ;  /* 0x000000028a0a9825 */ /* 0x000fe200078e0202 */
[----:B------:R1:W5:Y:S03]  /*6ee0*/  @!P1 LD.E.64 R14, [R18.64] ;  /* 0x00000006120e9980 */ /* 0x000366000c101b00 */
[C---:B------:R-:W-:Y:S01]  /*6ef0*/  IMAD.SHL.U32 R0, R141.reuse, 0x2, RZ ;  /* 0x000000028d007824 */ /* 0x040fe200078e00ff */
[----:B------:R2:W5:Y:S04]  /*6f00*/  @!P1 LD.E.64 R6, [R10.64] ;  /* 0x000000060a069980 */ /* 0x000568000c101b00 */
[----:B------:R-:W-:Y:S02]  /*6f10*/  @!P0 IADD3 R4, P1, R4, R0, RZ ;  /* 0x0000000004048210 */ /* 0x000fe40007f3e0ff */
[----:B--2---:R-:W-:Y:S01]  /*6f20*/  SHF.L.U64.HI R10, R141, 0x1, R20 ;  /* 0x000000018d0a7819 */ /* 0x004fe20000010214 */
[----:B-1----:R-:W-:-:S04]  /*6f30*/  CS2R R18, SRZ ;  /* 0x0000000000127805 */ /* 0x002fc8000001ff00 */
[----:B------:R-:W-:Y:S01]  /*6f40*/  @!P0 IMAD.X R5, R5, 0x1, R10, P1 ;  /* 0x0000000105058824 */ /* 0x000fe200008e060a */
[----:B------:R-:W-:Y:S01]  /*6f50*/  @!P0 IADD3 R2, P1, R2, R0, RZ ;  /* 0x0000000002028210 */ /* 0x000fe20007f3e0ff */
[----:B------:R1:W5:Y:S01]  /*6f60*/  @!P2 LD.E.64 R18, [R12.64] ;  /* 0x000000060c12a980 */ /* 0x000362000c101b00 */
[----:B------:R-:W-:-:S03]  /*6f70*/  CS2R R20, SRZ ;  /* 0x0000000000147805 */ /* 0x000fc6000001ff00 */
[----:B------:R-:W-:Y:S02]  /*6f80*/  @!P0 IMAD.X R3, R3, 0x1, R10, P1 ;  /* 0x0000000103038824 */ /* 0x000fe400008e060a */
[----:B------:R-:W-:Y:S01]  /*6f90*/  CS2R R10, SRZ ;  /* 0x00000000000a7805 */ /* 0x000fe2000001ff00 */
[----:B------:R2:W5:Y:S05]  /*6fa0*/  @!P0 LD.E.64 R20, [R4.64] ;  /* 0x0000000604148980 */ /* 0x00056a000c101b00 */
[----:B------:R2:W5:Y:S01]  /*6fb0*/  @!P2 LD.E.64 R10, [R22.64] ;  /* 0x00000006160aa980 */ /* 0x000562000c101b00 */
[----:B-1----:R-:W-:-:S06]  /*6fc0*/  CS2R R12, SRZ ;  /* 0x00000000000c7805 */ /* 0x002fcc000001ff00 */
[----:B------:R2:W5:Y:S02]  /*6fd0*/  @!P0 LD.E.64 R12, [R2.64] ;  /* 0x00000006020c8980 */ /* 0x000564000c101b00 */
.L_x_180:
[----:B-123--:R-:W-:Y:S05]  /*6fe0*/  BSYNC B0 ;  /* 0x0000000000007941 */ /* 0x00efea0003800000 */
.L_x_179:
[----:B-----5:R-:W-:Y:S01]  /*6ff0*/  IMAD.MOV.U32 R35, RZ, RZ, R14 ;  /* 0x000000ffff237224 */ /* 0x020fe200078e000e */
[----:B------:R-:W-:Y:S01]  /*7000*/  SHF.R.U64 R2, R14, 0x10, R15 ;  /* 0x000000100e027819 */ /* 0x000fe2000000120f */
[----:B------:R-:W-:Y:S01]  /*7010*/  IMAD.MOV.U32 R30, RZ, RZ, R18 ;  /* 0x000000ffff1e7224 */ /* 0x000fe200078e0012 */
[--C-:B------:R-:W-:Y:S01]  /*7020*/  SHF.R.U64 R28, R18, 0x10, R19.reuse ;  /* 0x00000010121c7819 */ /* 0x100fe20000001213 */
[----:B------:R-:W-:Y:S01]  /*7030*/  IMAD.MOV.U32 R29, RZ, RZ, R19 ;  /* 0x000000ffff1d7224 */ /* 0x000fe200078e0013 */
[----:B------:R-:W-:Y:S01]  /*7040*/  PRMT R35, R35, 0x5410, R2 ;  /* 0x0000541023237816 */ /* 0x000fe20000000002 */
[----:B------:R-:W-:Y:S01]  /*7050*/  IMAD R2, R213, -0x80, R38 ;  /* 0xffffff80d5027824 */ /* 0x000fe200078e0226 */
[----:B------:R-:W-:Y:S01]  /*7060*/  PRMT R28, R30, 0x5410, R28 ;  /* 0x000054101e1c7816 */ /* 0x000fe2000000001c */
[----:B------:R-:W-:Y:S01]  /*7070*/  IMAD.MOV.U32 R36, RZ, RZ, R15 ;  /* 0x000000ffff247224 */ /* 0x000fe200078e000f */
[----:B------:R-:W-:Y:S01]  /*7080*/  SHF.R.U32.HI R23, RZ, 0x10, R19 ;  /* 0x00000010ff177819 */ /* 0x000fe20000011613 */
[----:B------:R-:W-:Y:S01]  /*7090*/  IMAD.MOV.U32 R26, RZ, RZ, R20 ;  /* 0x000000ffff1a7224 */ /* 0x000fe200078e0014 */
[----:B------:R-:W-:Y:S01]  /*70a0*/  IMNMX R30, R2, 0x80, PT ;  /* 0x00000080021e7817 */ /* 0x000fe20003800200 */
[----:B------:R-:W-:Y:S01]  /*70b0*/  IMAD.MOV.U32 R25, RZ, RZ, R21 ;  /* 0x000000ffff197224 */ /* 0x000fe200078e0015 */
[----:B------:R-:W-:Y:S01]  /*70c0*/  SHF.R.U32.HI R31, RZ, 0x10, R15 ;  /* 0x00000010ff1f7819 */ /* 0x000fe2000001160f */
[----:B------:R-:W-:Y:S01]  /*70d0*/  IMAD.MOV.U32 R34, RZ, RZ, R16 ;  /* 0x000000ffff227224 */ /* 0x000fe200078e0010 */
[----:B------:R-:W-:Y:S01]  /*70e0*/  ISETP.GE.AND P0, PT, R198, R30, PT ;  /* 0x0000001ec600720c */ /* 0x000fe20003f06270 */
[----:B------:R-:W-:Y:S01]  /*70f0*/  IMAD.MOV.U32 R33, RZ, RZ, R17 ;  /* 0x000000ffff217224 */ /* 0x000fe200078e0011 */
[--C-:B------:R-:W-:Y:S01]  /*7100*/  SHF.R.U64 R24, R20, 0x10, R21.reuse ;  /* 0x0000001014187819 */ /* 0x100fe20000001215 */
[----:B------:R-:W-:Y:S01]  /*7110*/  IMAD.MOV.U32 R22, RZ, RZ, R6 ;  /* 0x000000ffff167224 */ /* 0x000fe200078e0006 */
[----:B------:R-:W-:Y:S01]  /*7120*/  SHF.R.U32.HI R19, RZ, 0x10, R21 ;  /* 0x00000010ff137819 */ /* 0x000fe20000011615 */
        /* <DEDUP_REMOVED lines=9> */
[----:B------:R-:W-:Y:S01]  /*71c0*/  SHF.R.U64 R16, R8, 0x10, R9 ;  /* 0x0000001008107819 */ /* 0x000fe20000001209 */
[----:B------:R-:W-:Y:S01]  /*71d0*/  IMAD.MOV.U32 R5, RZ, RZ, R13 ;  /* 0x000000ffff057224 */ /* 0x000fe200078e000d */
[----:B------:R-:W-:Y:S01]  /*71e0*/  SHF.R.U32.HI R7, RZ, 0x10, R9 ;  /* 0x00000010ff077819 */ /* 0x000fe20000011609 */
[--C-:B------:R-:W-:Y:S01]  /*71f0*/  IMAD.MOV.U32 R9, RZ, RZ, R11.reuse ;  /* 0x000000ffff097224 */ /* 0x100fe200078e000b */
[----:B------:R-:W-:Y:S01]  /*7200*/  SHF.R.U64 R8, R10, 0x10, R11 ;  /* 0x000000100a087819 */ /* 0x000fe2000000120b */
[----:B------:R-:W-:-:S04]  /*7210*/  DEPBAR.LE SB0, 0x1 ;  /* 0x000080400000791a */ /* 0x000fc80000000000 */
[----:B------:R-:W-:Y:S01]  /*7220*/  SHF.R.U32.HI R3, RZ, 0x10, R11 ;  /* 0x00000010ff037819 */ /* 0x000fe2000001160b */
[----:B------:R-:W-:Y:S01]  /*7230*/  BSSY B1, `(.L_x_181) ;  /* 0x00000b9000017945 */ /* 0x000fe20003800000 */
[--C-:B------:R-:W-:Y:S02]  /*7240*/  SHF.R.U64 R4, R12, 0x10, R13.reuse ;  /* 0x000000100c047819 */ /* 0x100fe4000000120d */
[----:B------:R-:W-:Y:S02]  /*7250*/  SHF.R.U32.HI R0, RZ, 0x10, R13 ;  /* 0x00000010ff007819 */ /* 0x000fe4000001160d */
[----:B------:R-:W-:Y:S02]  /*7260*/  PRMT R23, R29, 0x5410, R23 ;  /* 0x000054101d177816 */ /* 0x000fe40000000017 */
[----:B------:R-:W-:Y:S02]  /*7270*/  PRMT R29, R25, 0x5410, R19 ;  /* 0x00005410191d7816 */ /* 0x000fe40000000013 */
[----:B------:R-:W-:-:S02]  /*7280*/  PRMT R26, R26, 0x5410, R24 ;  /* 0x000054101a1a7816 */ /* 0x000fc40000000018 */
[----:B------:R-:W-:Y:S02]  /*7290*/  PRMT R19, R22, 0x5410, R20 ;  /* 0x0000541016137816 */ /* 0x000fe40000000014 */
[----:B------:R-:W-:Y:S02]  /*72a0*/  PRMT R31, R36, 0x5410, R31 ;  /* 0x00005410241f7816 */ /* 0x000fe4000000001f */
[----:B------:R-:W-:Y:S02]  /*72b0*/  PRMT R32, R34, 0x5410, R32 ;  /* 0x0000541022207816 */ /* 0x000fe40000000020 */
[----:B------:R-:W-:Y:S02]  /*72c0*/  PRMT R27, R33, 0x5410, R27 ;  /* 0x00005410211b7816 */ /* 0x000fe4000000001b */
[----:B------:R-:W-:Y:S02]  /*72d0*/  PRMT R21, R21, 0x5410, R15 ;  /* 0x0000541015157816 */ /* 0x000fe4000000000f */
[----:B------:R-:W-:-:S02]  /*72e0*/  PRMT R18, R18, 0x5410, R16 ;  /* 0x0000541012127816 */ /* 0x000fc40000000010 */
[----:B------:R-:W-:Y:S02]  /*72f0*/  PRMT R17, R17, 0x5410, R7 ;  /* 0x0000541011117816 */ /* 0x000fe40000000007 */
[----:B------:R-:W-:Y:S02]  /*7300*/  PRMT R20, R14, 0x5410, R8 ;  /* 0x000054100e147816 */ /* 0x000fe40000000008 */
[----:B------:R-:W-:Y:S02]  /*7310*/  PRMT R22, R9, 0x5410, R3 ;  /* 0x0000541009167816 */ /* 0x000fe40000000003 */
[----:B------:R-:W-:Y:S02]  /*7320*/  PRMT R24, R6, 0x5410, R4 ;  /* 0x0000541006187816 */ /* 0x000fe40000000004 */
[----:B------:R-:W-:Y:S01]  /*7330*/  PRMT R25, R5, 0x5410, R0 ;  /* 0x0000541005197816 */ /* 0x000fe20000000000 */
[----:B------:R-:W-:Y:S06]  /*7340*/  BAR.SYNC.DEFER_BLOCKING 0x0 ;  /* 0x0000000000007b1d */ /* 0x000fec0000010000 */
[----:B------:R-:W-:Y:S05]  /*7350*/  @P0 BRA `(.L_x_182) ;  /* 0x00000a6000000947 */ /* 0x000fea0003800000 */
[----:B------:R-:W-:Y:S01]  /*7360*/  ISETP.GE.AND P0, PT, R138, c[0x0][0x27c], PT ;  /* 0x00009f008a007a0c */ /* 0x000fe20003f06270 */
[----:B------:R-:W-:-:S12]  /*7370*/  BSSY B0, `(.L_x_183) ;  /* 0x0000028000007945 */ /* 0x000fd80003800000 */
[----:B------:R-:W-:Y:S05]  /*7380*/  @P0 BRA `(.L_x_184) ;  /* 0x0000026000000947 */ /* 0x000fea0003800000 */
[----:B------:R-:W1:Y:S01]  /*7390*/  LDS.128 R4, [R188+0x10080] ;  /* 0x01008000bc047984 */ /* 0x000e620000000c00 */
[----:B------:R-:W-:Y:S01]  /*73a0*/  SHF.L.U32 R3, R35, 0x10, RZ ;  /* 0x0000001023037819 */ /* 0x000fe200000006ff */
[----:B------:R-:W-:Y:S01]  /*73b0*/  IMAD.U32 R0, R19, 0x10000, RZ ;  /* 0x0001000013007824 */ /* 0x000fe200078e00ff */
[----:B------:R-:W-:Y:S02]  /*73c0*/  LOP3.LUT R2, R35, 0xffff0000, RZ, 0xc0, !PT ;  /* 0xffff000023027812 */ /* 0x000fe400078ec0ff */
[C---:B-1----:R-:W-:Y:S01]  /*73d0*/  SHF.L.U32 R9, R4.reuse, 0x10, RZ ;  /* 0x0000001004097819 */ /* 0x042fe200000006ff */
[----:B------:R-:W-:Y:S01]  /*73e0*/  IMAD.U32 R13, R7, 0x10000, RZ ;  /* 0x00010000070d7824 */ /* 0x000fe200078e00ff */
[----:B------:R-:W-:Y:S02]  /*73f0*/  LOP3.LUT R8, R4, 0xffff0000, RZ, 0xc0, !PT ;  /* 0xffff000004087812 */ /* 0x000fe400078ec0ff */
[C---:B------:R-:W-:Y:S02]  /*7400*/  SHF.L.U32 R12, R5.reuse, 0x10, RZ ;  /* 0x00000010050c7819 */ /* 0x040fe400000006ff */
[----:B------:R-:W-:Y:S01]  /*7410*/  LOP3.LUT R4, R5, 0xffff0000, RZ, 0xc0, !PT ;  /* 0xffff000005047812 */ /* 0x000fe200078ec0ff */
[CC--:B------:R-:W-:Y:S01]  /*7420*/  FMUL.FTZ R15, R8.reuse, R0.reuse ;  /* 0x00000000080f7220 */ /* 0x0c0fe20000410000 */
[----:B------:R-:W-:Y:S01]  /*7430*/  LOP3.LUT R5, R19, 0xffff0000, RZ, 0xc0, !PT ;  /* 0xffff000013057812 */ /* 0x000fe200078ec0ff */
[-C--:B------:R-:W-:Y:S01]  /*7440*/  FMUL.FTZ R14, R8, R3.reuse ;  /* 0x00000003080e7220 */ /* 0x080fe20000410000 */
[C---:B------:R-:W-:Y:S01]  /*7450*/  SHF.L.U32 R11, R6.reuse, 0x10, RZ ;  /* 0x00000010060b7819 */ /* 0x040fe200000006ff */
[----:B------:R-:W-:Y:S01]  /*7460*/  FFMA.FTZ R16, R9, R3, -R15 ;  /* 0x0000000309107223 */ /* 0x000fe2000001080f */
[----:B------:R-:W-:Y:S01]  /*7470*/  LOP3.LUT R10, R6, 0xffff0000, RZ, 0xc0, !PT ;  /* 0xffff0000060a7812 */ /* 0x000fe200078ec0ff */
[CC--:B------:R-:W-:Y:S01]  /*7480*/  FMUL.FTZ R8, R4.reuse, R5.reuse ;  /* 0x0000000504087220 */ /* 0x0c0fe20000410000 */
[----:B------:R-:W-:Y:S01]  /*7490*/  LOP3.LUT R6, R7, 0xffff0000, RZ, 0xc0, !PT ;  /* 0xffff000007067812 */ /* 0x000fe200078ec0ff */
[----:B------:R-:W-:Y:S01]  /*74a0*/  FFMA.FTZ R15, R9, R0, R14 ;  /* 0x00000000090f7223 */ /* 0x000fe2000001000e */
[----:B------:R-:W-:Y:S01]  /*74b0*/  LOP3.LUT R0, R21, 0xffff0000, RZ, 0xc0, !PT ;  /* 0xffff000015007812 */ /* 0x000fe200078ec0ff */
[-C--:B------:R-:W-:Y:S01]  /*74c0*/  FMUL.FTZ R7, R4, R2.reuse ;  /* 0x0000000204077220 */ /* 0x080fe20000410000 */
[----:B------:R-:W-:Y:S01]  /*74d0*/  SHF.L.U32 R4, R31, 0x10, RZ ;  /* 0x000000101f047819 */ /* 0x000fe200000006ff */
[C---:B------:R-:W-:Y:S01]  /*74e0*/  FFMA.FTZ R14, R12.reuse, R2, -R8 ;  /* 0x000000020c0e7223 */ /* 0x040fe20000010808 */
[----:B------:R-:W-:Y:S01]  /*74f0*/  SHF.L.U32 R2, R21, 0x10, RZ ;  /* 0x0000001015027819 */ /* 0x000fe200000006ff */
[----:B------:R-:W-:Y:S01]  /*7500*/  FFMA.FTZ R9, R12, R5, R7 ;  /* 0x000000050c097223 */ /* 0x000fe20000010007 */
[----:B------:R-:W-:Y:S01]  /*7510*/  LOP3.LUT R3, R31, 0xffff0000, RZ, 0xc0, !PT ;  /* 0xffff00001f037812 */ /* 0x000fe200078ec0ff */
[----:B------:R-:W-:-:S02]  /*7520*/  FMUL.FTZ R7, R6, R0 ;  /* 0x0000000006077220 */ /* 0x000fc40000410000 */
[C---:B------:R-:W-:Y:S02]  /*7530*/  FMUL.FTZ R8, R10.reuse, R2 ;  /* 0x000000020a087220 */ /* 0x040fe40000410000 */
[-C--:B------:R-:W-:Y:S02]  /*7540*/  FMUL.FTZ R5, R10, R4.reuse ;  /* 0x000000040a057220 */ /* 0x080fe40000410000 */
[-C--:B------:R-:W-:Y:S02]  /*7550*/  FMUL.FTZ R6, R6, R3.reuse ;  /* 0x0000000306067220 */ /* 0x080fe40000410000 */
[----:B------:R-:W-:Y:S01]  /*7560*/  FFMA.FTZ R8, R11, R4, -R8 ;  /* 0x000000040b087223 */ /* 0x000fe20000010808 */
[----:B------:R-:W-:Y:S01]  /*7570*/  F2FP.BF16.PACK_AB R4, R15, R16 ;  /* 0x000000100f04723e */ /* 0x000fe200000010ff */
[----:B------:R-:W-:Y:S01]  /*7580*/  FFMA.FTZ R2, R11, R2, R5 ;  /* 0x000000020b027223 */ /* 0x000fe20000010005 */
[----:B------:R-:W-:Y:S01]  /*7590*/  F2FP.BF16.PACK_AB R5, R9, R14 ;  /* 0x0000000e0905723e */ /* 0x000fe200000010ff */
[----:B------:R-:W-:-:S02]  /*75a0*/  FFMA.FTZ R3, R13, R3, -R7 ;  /* 0x000000030d037223 */ /* 0x000fc40000010807 */
[----:B------:R-:W-:Y:S01]  /*75b0*/  FFMA.FTZ R0, R13, R0, R6 ;  /* 0x000000000d007223 */ /* 0x000fe20000010006 */
[----:B------:R-:W-:-:S04]  /*75c0*/  F2FP.BF16.PACK_AB R6, R2, R8 ;  /* 0x000000080206723e */ /* 0x000fc800000010ff */
[----:B------:R-:W-:-:S05]  /*75d0*/  F2FP.BF16.PACK_AB R7, R0, R3 ;  /* 0x000000030007723e */ /* 0x000fca00000010ff */
[----:B------:R1:W-:Y:S02]  /*75e0*/  STS.128 [R188+0x10080], R4 ;  /* 0x01008004bc007388 */ /* 0x0003e40000000c00 */
.L_x_184:
[----:B------:R-:W-:Y:S05]  /*75f0*/  BSYNC B0 ;  /* 0x0000000000007941 */ /* 0x000fea0003800000 */
.L_x_183:
[----:B------:R-:W-:Y:S01]  /*7600*/  ISETP.GE.AND P0, PT, R142, c[0x0][0x27c], PT ;  /* 0x00009f008e007a0c */ /* 0x000fe20003f06270 */
[----:B------:R-:W-:-:S12]  /*7610*/  BSSY B0, `(.L_x_185) ;  /* 0x0000028000007945 */ /* 0x000fd80003800000 */
[----:B------:R-:W-:Y:S05]  /*7620*/  @P0 BRA `(.L_x_186) ;  /* 0x0000026000000947 */ /* 0x000fea0003800000 */
[----:B-1----:R-:W1:Y:S01]  /*7630*/  LDS.128 R4, [R188+0x14080] ;  /* 0x01408000bc047984 */ /* 0x002e620000000c00 */
        /* <DEDUP_REMOVED lines=8> */
[-C--:B------:R-:W-:Y:S01]  /*76c0*/  FMUL.FTZ R15, R8, R0.reuse ;  /* 0x00000000080f7220 */ /* 0x080fe20000410000 */
        /* <DEDUP_REMOVED lines=28> */
.L_x_186:
[----:B------:R-:W-:Y:S05]  /*7890*/  BSYNC B0 ;  /* 0x0000000000007941 */ /* 0x000fea0003800000 */
.L_x_185:
        /* <DEDUP_REMOVED lines=18> */
[-C--:B------:R-:W-:Y:S01]  /*79c0*/  FMUL.FTZ R8, R4, R5.reuse ;  /* 0x0000000504087220 */ /* 0x080fe20000410000 */
[----:B------:R-:W-:Y:S01]  /*79d0*/  LOP3.LUT R6, R7, 0xffff0000, RZ, 0xc0, !PT ;  /* 0xffff000007067812 */ /* 0x000fe200078ec0ff */
[----:B------:R-:W-:Y:S01]  /*79e0*/  FFMA.FTZ R15, R9, R0, R14 ;  /* 0x00000000090f7223 */ /* 0x000fe2000001000e */
[----:B------:R-:W-:Y:S01]  /*79f0*/  LOP3.LUT R0, R22, 0xffff0000, RZ, 0xc0, !PT ;  /* 0xffff000016007812 */ /* 0x000fe200078ec0ff */
[-C--:B------:R-:W-:Y:S01]  /*7a00*/  FMUL.FTZ R7, R4, R2.reuse ;  /* 0x0000000204077220 */ /* 0x080fe20000410000 */
[C---:B------:R-:W-:Y:S01]  /*7a10*/  SHF.L.U32 R4, R23.reuse, 0x10, RZ ;  /* 0x0000001017047819 */ /* 0x040fe200000006ff */
[----:B------:R-:W-:Y:S01]  /*7a20*/  FFMA.FTZ R14, R12, R2, -R8 ;  /* 0x000000020c0e7223 */ /* 0x000fe20000010808 */
        /* <DEDUP_REMOVED lines=16> */
.L_x_188:
[----:B------:R-:W-:Y:S05]  /*7b30*/  BSYNC B0 ;  /* 0x0000000000007941 */ /* 0x000fea0003800000 */
.L_x_187:
[----:B------:R-:W-:-:S13]  /*7b40*/  ISETP.GE.AND P0, PT, R141, c[0x0][0x27c], PT ;  /* 0x00009f008d007a0c */ /* 0x000fda0003f06270 */
        /* <DEDUP_REMOVED lines=39> */
.L_x_182:
[----:B------:R-:W-:Y:S05]  /*7dc0*/  BSYNC B1 ;  /* 0x0000000000017941 */ /* 0x000fea0003800000 */
.L_x_181:
[----:B------:R-:W-:Y:S01]  /*7dd0*/  IADD3 R0, R198, 0x20, RZ ;  /* 0x00000020c6007810 */ /* 0x000fe20007ffe0ff */
[----:B------:R-:W-:Y:S03]  /*7de0*/  BSSY B1, `(.L_x_189) ;  /* 0x00000a9000017945 */ /* 0x000fe60003800000 */
[----:B------:R-:W-:-:S13]  /*7df0*/  ISETP.GE.AND P0, PT, R0, R30, PT ;  /* 0x0000001e0000720c */ /* 0x000fda0003f06270 */
[----:B------:R-:W-:Y:S05]  /*7e00*/  @P0 BRA `(.L_x_190) ;  /* 0x00000a6000000947 */ /* 0x000fea0003800000 */
        /* <DEDUP_REMOVED lines=14> */
[C---:B------:R-:W-:Y:S01]  /*7ef0*/  FMUL.FTZ R14, R3.reuse, R8 ;  /* 0x00000008030e7220 */ /* 0x040fe20000410000 */
[C---:B------:R-:W-:Y:S01]  /*7f00*/  SHF.L.U32 R11, R6.reuse, 0x10, RZ ;  /* 0x00000010060b7819 */ /* 0x040fe200000006ff */
[-C--:B------:R-:W-:Y:S01]  /*7f10*/  FFMA.FTZ R16, R3, R9.reuse, -R15 ;  /* 0x0000000903107223 */ /* 0x080fe2000001080f */
[----:B------:R-:W-:Y:S01]  /*7f20*/  LOP3.LUT R10, R6, 0xffff0000, RZ, 0xc0, !PT ;  /* 0xffff0000060a7812 */ /* 0x000fe200078ec0ff */
[-C--:B------:R-:W-:Y:S01]  /*7f30*/  FMUL.FTZ R8, R5, R4.reuse ;  /* 0x0000000405087220 */ /* 0x080fe20000410000 */
[----:B------:R-:W-:Y:S01]  /*7f40*/  LOP3.LUT R6, R7, 0xffff0000, RZ, 0xc0, !PT ;  /* 0xffff000007067812 */ /* 0x000fe200078ec0ff */
[----:B------:R-:W-:Y:S01]  /*7f50*/  FFMA.FTZ R15, R0, R9, R14 ;  /* 0x00000009000f7223 */ /* 0x000fe2000001000e */
[----:B------:R-:W-:Y:S01]  /*7f60*/  LOP3.LUT R0, R21, 0xffff0000, RZ, 0xc0, !PT ;  /* 0xffff000015007812 */ /* 0x000fe200078ec0ff */
[C---:B------:R-:W-:Y:S01]  /*7f70*/  FMUL.FTZ R7, R2.reuse, R4 ;  /* 0x0000000402077220 */ /* 0x040fe20000410000 */
[----:B------:R-:W-:Y:S01]  /*7f80*/  SHF.L.U32 R4, R31, 0x10, RZ ;  /* 0x000000101f047819 */ /* 0x000fe200000006ff */
[-C--:B------:R-:W-:Y:S01]  /*7f90*/  FFMA.FTZ R14, R2, R12.reuse, -R8 ;  /* 0x0000000c020e7223 */ /* 0x080fe20000010808 */
[----:B------:R-:W-:Y:S01]  /*7fa0*/  SHF.L.U32 R2, R21, 0x10, RZ ;  /* 0x0000001015027819 */ /* 0x000fe200000006ff */
[----:B------:R-:W-:Y:S01]  /*7fb0*/  FFMA.FTZ R9, R5, R12, R7 ;  /* 0x0000000c05097223 */ /* 0x000fe20000010007 */
[----:B------:R-:W-:Y:S01]  /*7fc0*/  LOP3.LUT R3, R31, 0xffff0000, RZ, 0xc0, !PT ;  /* 0xffff00001f037812 */ /* 0x000fe200078ec0ff */
[----:B------:R-:W-:-:S02]  /*7fd0*/  FMUL.FTZ R7, R0, R6 ;  /* 0x0000000600077220 */ /* 0x000fc40000410000 */
[-C--:B------:R-:W-:Y:S02]  /*7fe0*/  FMUL.FTZ R8, R2, R10.reuse ;  /* 0x0000000a02087220 */ /* 0x080fe40000410000 */
[C---:B------:R-:W-:Y:S02]  /*7ff0*/  FMUL.FTZ R5, R4.reuse, R10 ;  /* 0x0000000a04057220 */ /* 0x040fe40000410000 */
[----:B------:R-:W-:Y:S02]  /*8000*/  FMUL.FTZ R6, R3, R6 ;  /* 0x0000000603067220 */ /* 0x000fe40000410000 */
[-C--:B------:R-:W-:Y:S01]  /*8010*/  FFMA.FTZ R8, R4, R11.reuse, -R8 ;  /* 0x0000000b04087223 */ /* 0x080fe20000010808 */
        /* <DEDUP_REMOVED lines=8> */
.L_x_192:
[----:B------:R-:W-:Y:S05]  /*80a0*/  BSYNC B0 ;  /* 0x0000000000007941 */ /* 0x000fea0003800000 */
.L_x_191:
        /* <DEDUP_REMOVED lines=41> */
.L_x_194:
[----:B------:R-:W-:Y:S05]  /*8340*/  BSYNC B0 ;  /* 0x0000000000007941 */ /* 0x000fea0003800000 */
.L_x_193:
        /* <DEDUP_REMOVED lines=41> */
.L_x_196:
[----:B------:R-:W-:Y:S05]  /*85e0*/  BSYNC B0 ;  /* 0x0000000000007941 */ /* 0x000fea0003800000 */
.L_x_195:
        /* <DEDUP_REMOVED lines=40> */
.L_x_190:
[----:B------:R-:W-:Y:S05]  /*8870*/  BSYNC B1 ;  /* 0x0000000000017941 */ /* 0x000fea0003800000 */
.L_x_189:
        /* <DEDUP_REMOVED lines=45> */
.L_x_200:
[----:B------:R-:W-:Y:S05]  /*8b50*/  BSYNC B0 ;  /* 0x0000000000007941 */ /* 0x000fea0003800000 */
.L_x_199:
        /* <DEDUP_REMOVED lines=41> */
.L_x_202:
[----:B------:R-:W-:Y:S05]  /*8df0*/  BSYNC B0 ;  /* 0x0000000000007941 */ /* 0x000fea0003800000 */
.L_x_201:
        /* <DEDUP_REMOVED lines=41> */
.L_x_204:
[----:B------:R-:W-:Y:S05]  /*9090*/  BSYNC B0 ;  /* 0x0000000000007941 */ /* 0x000fea0003800000 */
.L_x_203:
        /* <DEDUP_REMOVED lines=40> */
.L_x_198:
[----:B------:R-:W-:Y:S05]  /*9320*/  BSYNC B1 ;  /* 0x0000000000017941 */ /* 0x000fea0003800000 */
.L_x_197:
[----:B------:R-:W-:-:S04]  /*9330*/  IADD3 R0, R198, 0x60, RZ ;  /* 0x00000060c6007810 */ /* 0x000fc80007ffe0ff */
        /* <DEDUP_REMOVED lines=43> */
.L_x_207:
[----:B------:R-:W-:Y:S05]  /*95f0*/  BSYNC B0 ;  /* 0x0000000000007941 */ /* 0x000fea0003800000 */
.L_x_206:
        /* <DEDUP_REMOVED lines=41> */
.L_x_209:
[----:B------:R-:W-:Y:S05]  /*9890*/  BSYNC B0 ;  /* 0x0000000000007941 */ /* 0x000fea0003800000 */
.L_x_208:
        /* <DEDUP_REMOVED lines=41> */
.L_x_211:
[----:B------:R-:W-:Y:S05]  /*9b30*/  BSYNC B0 ;  /* 0x0000000000007941 */ /* 0x000fea0003800000 */
.L_x_210:
        /* <DEDUP_REMOVED lines=39> */
[----:B------:R1:W-:Y:S01]  /*9db0*/  STS.128 [R188+0x1f080], R4 ;  /* 0x01f08004bc007388 */ /* 0x0003e20000000c00 */
[----:B------:R-:W-:Y:S05]  /*9dc0*/  BRA `(.L_x_205) ;  /* 0x000035b000007947 */ /* 0x000fea0003800000 */
.L_x_178:
[----:B------:R-:W1:Y:S01]  /*9dd0*/  SHFL.IDX PT, R28, R0, RZ, 0x181f ;  /* 0x00181fff001c7589 */ /* 0x000e6200000e0000 */
[----:B------:R-:W-:Y:S01]  /*9de0*/  BSSY B0, `(.L_x_212) ;  /* 0x0000023000007945 */ /* 0x000fe20003800000 */
[----:B------:R-:W-:Y:S01]  /*9df0*/  CS2R R10, SRZ ;  /* 0x00000000000a7805 */ /* 0x000fe2000001ff00 */
[----:B------:R-:W-:Y:S01]  /*9e00*/  CS2R R8, SRZ ;  /* 0x0000000000087805 */ /* 0x000fe2000001ff00 */
[----:B------:R-:W3:Y:S01]  /*9e10*/  SHFL.IDX PT, R15, R7, RZ, 0x181f ;  /* 0x00181fff070f7589 */ /* 0x000ee200000e0000 */
[----:B------:R-:W-:Y:S01]  /*9e20*/  CS2R R22, SRZ ;  /* 0x0000000000167805 */ /* 0x000fe2000001ff00 */
[----:B--2-4-:R-:W-:Y:S01]  /*9e30*/  CS2R R20, SRZ ;  /* 0x0000000000147805 */ /* 0x014fe2000001ff00 */
[----:B------:R-:W-:Y:S01]  /*9e40*/  CS2R R4, SRZ ;  /* 0x0000000000047805 */ /* 0x000fe2000001ff00 */
[----:B------:R-:W2:Y:S01]  /*9e50*/  SHFL.IDX PT, R27, R2, RZ, 0x181f ;  /* 0x00181fff021b7589 */ /* 0x000ea200000e0000 */
[----:B------:R-:W-:Y:S01]  /*9e60*/  CS2R R18, SRZ ;  /* 0x0000000000127805 */ /* 0x000fe2000001ff00 */
[----:B------:R-:W-:-:S02]  /*9e70*/  CS2R R16, SRZ ;  /* 0x0000000000107805 */ /* 0x000fc4000001ff00 */
[----:B------:R4:W1:Y:S02]  /*9e80*/  SHFL.IDX PT, R26, R6, RZ, 0x181f ;  /* 0x00181fff061a7589 */ /* 0x00086400000e0000 */
[----:B----4-:R-:W-:Y:S01]  /*9e90*/  CS2R R6, SRZ ;  /* 0x0000000000067805 */ /* 0x010fe2000001ff00 */
[----:B------:R-:W-:Y:S05]  /*9ea0*/  @P6 BRA `(.L_x_213) ;  /* 0x0000016000006947 */ /* 0x000fea0003800000 */
[----:B-123--:R-:W-:Y:S02]  /*9eb0*/  ISETP.GE.AND P1, PT, R132, c[0x0][0x27c], PT ;  /* 0x00009f0084007a0c */ /* 0x00efe40003f26270 */
[----:B------:R-:W-:-:S11]  /*9ec0*/  ISETP.GE.AND P0, PT, R134, c[0x0][0x27c], PT ;  /* 0x00009f0086007a0c */ /* 0x000fd60003f06270 */
[C---:B------:R-:W-:Y:S01]  /*9ed0*/  @!P1 IMAD.SHL.U32 R4, R132.reuse, 0x2, RZ ;  /* 0x0000000284049824 */ /* 0x040fe200078e00ff */
[----:B------:R-:W-:Y:S02]  /*9ee0*/  @!P1 SHF.L.U64.HI R0, R132, 0x1, R13 ;  /* 0x0000000184009819 */ /* 0x000fe4000001020d */
[----:B------:R-:W-:Y:S02]  /*9ef0*/  @!P0 SHF.L.U64.HI R5, R14, 0x1, R25 ;  /* 0x000000010e058819 */ /* 0x000fe40000010219 */
[----:B------:R-:W-:-:S05]  /*9f00*/  @!P1 IADD3 R2, P2, R15, R4, RZ ;  /* 0x000000040f029210 */ /* 0x000fca0007f5e0ff */
[--C-:B------:R-:W-:Y:S01]  /*9f10*/  @!P1 IMAD.X R3, R28, 0x1, R0.reuse, P2 ;  /* 0x000000011c039824 */ /* 0x100fe200010e0600 */
[----:B------:R-:W-:Y:S01]  /*9f20*/  @!P1 IADD3 R24, P2, R26, R4, RZ ;  /* 0x000000041a189210 */ /* 0x000fe20007f5e0ff */
[----:B------:R-:W-:Y:S01]  /*9f30*/  @!P0 IMAD.SHL.U32 R4, R14, 0x2, RZ ;  /* 0x000000020e048824 */ /* 0x000fe200078e00ff */
[----:B------:R-:W-:Y:S01]  /*9f40*/  CS2R R10, SRZ ;  /* 0x00000000000a7805 */ /* 0x000fe2000001ff00 */
[----:B------:R-:W-:Y:S01]  /*9f50*/  CS2R R8, SRZ ;  /* 0x0000000000087805 */ /* 0x000fe2000001ff00 */
[----:B------:R-:W-:Y:S01]  /*9f60*/  CS2R R6, SRZ ;  /* 0x0000000000067805 */ /* 0x000fe2000001ff00 */
[----:B------:R-:W-:Y:S01]  /*9f70*/  @!P1 IMAD.X R25, R27, 0x1, R0, P2 ;  /* 0x000000011b199824 */ /* 0x000fe200010e0600 */
[-C--:B------:R-:W-:Y:S01]  /*9f80*/  @!P0 IADD3 R14, P2, R15, R4.reuse, RZ ;  /* 0x000000040f0e8210 */ /* 0x080fe20007f5e0ff */
[----:B------:R1:W5:Y:S04]  /*9f90*/  @!P1 LD.E.128 R20, [R2.64] ;  /* 0x0000000602149980 */ /* 0x000368000c101d00 */
[--C-:B------:R-:W-:Y:S01]  /*9fa0*/  @!P0 IMAD.X R15, R28, 0x1, R5.reuse, P2 ;  /* 0x000000011c0f8824 */ /* 0x100fe200010e0605 */
[----:B------:R-:W-:Y:S01]  /*9fb0*/  @!P0 IADD3 R12, P2, R26, R4, RZ ;  /* 0x000000041a0c8210 */ /* 0x000fe20007f5e0ff */
[----:B------:R1:W5:Y:S04]  /*9fc0*/  @!P1 LD.E.128 R16, [R24.64] ;  /* 0x0000000618109980 */ /* 0x000368000c101d00 */
[----:B------:R-:W-:Y:S01]  /*9fd0*/  @!P0 IMAD.X R13, R27, 0x1, R5, P2 ;  /* 0x000000011b0d8824 */ /* 0x000fe200010e0605 */
[----:B------:R1:W5:Y:S01]  /*9fe0*/  @!P0 LD.E.128 R8, [R14.64] ;  /* 0x000000060e088980 */ /* 0x000362000c101d00 */
[----:B------:R-:W-:-:S06]  /*9ff0*/  CS2R R4, SRZ ;  /* 0x0000000000047805 */ /* 0x000fcc000001ff00 */
[----:B------:R1:W5:Y:S02]  /*a000*/  @!P0 LD.E.128 R4, [R12.64] ;  /* 0x000000060c048980 */ /* 0x000364000c101d00 */
.L_x_213:
[----:B-123--:R-:W-:Y:S05]  /*a010*/  BSYNC B0 ;  /* 0x0000000000007941 */ /* 0x00efea0003800000 */
.L_x_212:
[--C-:B-----5:R-:W-:Y:S01]  /*a020*/  IMAD.MOV.U32 R36, RZ, RZ, R21.reuse ;  /* 0x000000ffff247224 */ /* 0x120fe200078e0015 */
[--C-:B------:R-:W-:Y:S01]  /*a030*/  SHF.R.U32.HI R0, RZ, 0x10, R21.reuse ;  /* 0x00000010ff007819 */ /* 0x100fe20000011615 */
[----:B------:R-:W-:Y:S01]  /*a040*/  IMAD.MOV.U32 R37, RZ, RZ, R20 ;  /* 0x000000ffff257224 */ /* 0x000fe200078e0014 */
[----:B------:R-:W-:Y:S01]  /*a050*/  SHF.R.U64 R35, R20, 0x10, R21 ;  /* 0x0000001014237819 */ /* 0x000fe20000001215 */
[--C-:B------:R-:W-:Y:S01]  /*a060*/  IMAD.MOV.U32 R33, RZ, RZ, R23.reuse ;  /* 0x000000ffff217224 */ /* 0x100fe200078e0017 */
[----:B------:R-:W-:Y:S01]  /*a070*/  PRMT R41, R36, 0x5410, R0 ;  /* 0x0000541024297816 */ /* 0x000fe20000000000 */
[----:B------:R-:W-:Y:S01]  /*a080*/  IMAD R0, R213, -0x80, R38 ;  /* 0xffffff80d5007824 */ /* 0x000fe200078e0226 */
[--C-:B------:R-:W-:Y:S01]  /*a090*/  SHF.R.U64 R32, R22, 0x10, R23.reuse ;  /* 0x0000001016207819 */ /* 0x100fe20000001217 */
[----:B------:R-:W-:Y:S01]  /*a0a0*/  IMAD.MOV.U32 R27, RZ, RZ, R10 ;  /* 0x000000ffff1b7224 */ /* 0x000fe200078e000a */
[----:B------:R-:W-:Y:S01]  /*a0b0*/  SHF.R.U32.HI R28, RZ, 0x10, R23 ;  /* 0x00000010ff1c7819 */ /* 0x000fe20000011617 */
[--C-:B------:R-:W-:Y:S01]  /*a0c0*/  IMAD.MOV.U32 R26, RZ, RZ, R11.reuse ;  /* 0x000000ffff1a7224 */ /* 0x100fe200078e000b */
[----:B------:R-:W-:Y:S01]  /*a0d0*/  IMNMX R52, R0, 0x80, PT ;  /* 0x0000008000347817 */ /* 0x000fe20003800200 */
[----:B------:R-:W-:Y:S01]  /*a0e0*/  IMAD.MOV.U32 R34, RZ, RZ, R22 ;  /* 0x000000ffff227224 */ /* 0x000fe200078e0016 */
[--C-:B------:R-:W-:Y:S01]  /*a0f0*/  SHF.R.U64 R25, R10, 0x10, R11.reuse ;  /* 0x000000100a197819 */ /* 0x100fe2000000120b */
[----:B------:R-:W-:Y:S01]  /*a100*/  IMAD.MOV.U32 R31, RZ, RZ, R8 ;  /* 0x000000ffff1f7224 */ /* 0x000fe200078e0008 */
[----:B------:R-:W-:Y:S01]  /*a110*/  ISETP.GE.AND P0, PT, R198, R52, PT ;  /* 0x00000034c600720c */ /* 0x000fe20003f06270 */
[----:B------:R-:W-:Y:S01]  /*a120*/  IMAD.MOV.U32 R23, RZ, RZ, R16 ;  /* 0x000000ffff177224 */ /* 0x000fe200078e0010 */
[----:B------:R-:W-:Y:S01]  /*a130*/  SHF.R.U32.HI R20, RZ, 0x10, R11 ;  /* 0x00000010ff147819 */ /* 0x000fe2000001160b */
[----:B------:R-:W-:Y:S01]  /*a140*/  IMAD.MOV.U32 R11, RZ, RZ, R5 ;  /* 0x000000ffff0b7224 */ /* 0x000fe200078e0005 */
[--C-:B------:R-:W-:Y:S01]  /*a150*/  SHF.R.U64 R29, R8, 0x10, R9.reuse ;  /* 0x00000010081d7819 */ /* 0x100fe20000001209 */
[----:B------:R-:W-:Y:S01]  /*a160*/  IMAD.MOV.U32 R30, RZ, RZ, R9 ;  /* 0x000000ffff1e7224 */ /* 0x000fe200078e0009 */
[--C-:B------:R-:W-:Y:S01]  /*a170*/  SHF.R.U64 R21, R16, 0x10, R17.reuse ;  /* 0x0000001010157819 */ /* 0x100fe20000001211 */
[----:B------:R-:W-:Y:S01]  /*a180*/  IMAD.MOV.U32 R22, RZ, RZ, R17 ;  /* 0x000000ffff167224 */ /* 0x000fe200078e0011 */
[--C-:B------:R-:W-:Y:S01]  /*a190*/  SHF.R.U64 R10, R4, 0x10, R5.reuse ;  /* 0x00000010040a7819 */ /* 0x100fe20000001205 */
[----:B------:R-:W-:Y:S01]  /*a1a0*/  IMAD.MOV.U32 R16, RZ, RZ, R18 ;  /* 0x000000ffff107224 */ /* 0x000fe200078e0012 */
[----:B------:R-:W-:Y:S01]  /*a1b0*/  SHF.R.U32.HI R3, RZ, 0x10, R5 ;  /* 0x00000010ff037819 */ /* 0x000fe20000011605 */
[----:B------:R-:W-:Y:S01]  /*a1c0*/  IMAD.MOV.U32 R15, RZ, RZ, R19 ;  /* 0x000000ffff0f7224 */ /* 0x000fe200078e0013 */
[----:B------:R-:W-:Y:S01]  /*a1d0*/  SHF.R.U32.HI R24, RZ, 0x10, R9 ;  /* 0x00000010ff187819 */ /* 0x000fe20000011609 */
[----:B------:R-:W-:Y:S01]  /*a1e0*/  IMAD.MOV.U32 R12, RZ, RZ, R4 ;  /* 0x000000ffff0c7224 */ /* 0x000fe200078e0004 */
[----:B------:R-:W-:Y:S01]  /*a1f0*/  SHF.R.U32.HI R13, RZ, 0x10, R17 ;  /* 0x00000010ff0d7819 */ /* 0x000fe20000011611 */
[----:B------:R-:W-:Y:S01]  /*a200*/  IMAD.MOV.U32 R8, RZ, RZ, R6 ;  /* 0x000000ffff087224 */ /* 0x000fe200078e0006 */
[----:B------:R-:W-:Y:S01]  /*a210*/  SHF.R.U64 R14, R18, 0x10, R19 ;  /* 0x00000010120e7819 */ /* 0x000fe20000001213 */
[----:B------:R-:W-:Y:S01]  /*a220*/  IMAD.MOV.U32 R5, RZ, RZ, R7 ;  /* 0x000000ffff057224 */ /* 0x000fe200078e0007 */
[----:B------:R-:W-:Y:S01]  /*a230*/  SHF.R.U32.HI R9, RZ, 0x10, R19 ;  /* 0x00000010ff097819 */ /* 0x000fe20000011613 */
[----:B------:R-:W-:-:S04]  /*a240*/  DEPBAR.LE SB0, 0x1 ;  /* 0x000080400000791a */ /* 0x000fc80000000000 */
[--C-:B------:R-:W-:Y:S01]  /*a250*/  SHF.R.U64 R4, R6, 0x10, R7.reuse ;  /* 0x0000001006047819 */ /* 0x100fe20000001207 */
[----:B------:R-:W-:Y:S01]  /*a260*/  BSSY B1, `(.L_x_214) ;  /* 0x00000cf000017945 */ /* 0x000fe20003800000 */
[----:B------:R-:W-:Y:S02]  /*a270*/  SHF.R.U32.HI R2, RZ, 0x10, R7 ;  /* 0x00000010ff027819 */ /* 0x000fe40000011607 */
        /* <DEDUP_REMOVED lines=13> */
[----:B------:R-:W-:Y:S02]  /*a350*/  SHF.R.S32.HI R54, RZ, 0x3, R50 ;  /* 0x00000003ff367819 */ /* 0x000fe40000011432 */
[----:B------:R-:W-:Y:S02]  /*a360*/  PRMT R44, R8, 0x5410, R4 ;  /* 0x00005410082c7816 */ /* 0x000fe40000000004 */
[----:B------:R-:W-:Y:S01]  /*a370*/  PRMT R46, R5, 0x5410, R2 ;  /* 0x00005410052e7816 */ /* 0x000fe20000000002 */
[----:B------:R-:W-:Y:S06]  /*a380*/  BAR.SYNC.DEFER_BLOCKING 0x0 ;  /* 0x0000000000007b1d */ /* 0x000fec0000010000 */
[----:B------:R-:W-:Y:S05]  /*a390*/  @P0 BRA `(.L_x_215) ;  /* 0x00000bb000000947 */ /* 0x000fea0003800000 */
[----:B------:R-:W-:Y:S01]  /*a3a0*/  ISETP.GE.AND P0, PT, R132, c[0x0][0x27c], PT ;  /* 0x00009f0084007a0c */ /* 0x000fe20003f06270 */
[----:B------:R-:W-:-:S12]  /*a3b0*/  BSSY B0, `(.L_x_216) ;  /* 0x0000059000007945 */ /* 0x000fd80003800000 */
[----:B------:R-:W-:Y:S05]  /*a3c0*/  @P0 BRA `(.L_x_217) ;  /* 0x0000057000000947 */ /* 0x000fea0003800000 */
[----:B------:R-:W-:Y:S01]  /*a3d0*/  MOV R0, c[0x0][0x27c] ;  /* 0x00009f0000007a02 */ /* 0x000fe20000000f00 */
[----:B------:R-:W1:Y:S03]  /*a3e0*/  LDS.128 R8, [R188+0x10080] ;  /* 0x01008000bc087984 */ /* 0x000e660000000c00 */
[----:B------:R-:W-:-:S04]  /*a3f0*/  LEA.HI R0, R0, R216, RZ, 0x1d ;  /* 0x000000d800007211 */ /* 0x000fc800078fe8ff */
[----:B------:R-:W-:Y:S01]  /*a400*/  SHF.R.S32.HI R3, RZ, 0x1f, R0 ;  /* 0x0000001fff037819 */ /* 0x000fe20000011400 */
[----:B------:R-:W-:-:S03]  /*a410*/  IMAD.SHL.U32 R2, R0, 0x8, RZ ;  /* 0x0000000800027824 */ /* 0x000fc600078e00ff */
[----:B------:R-:W-:Y:S02]  /*a420*/  LEA.HI R0, R3, R0, RZ, 0x3 ;  /* 0x0000000003007211 */ /* 0x000fe400078f18ff */
[----:B------:R-:W-:Y:S02]  /*a430*/  LOP3.LUT R2, R111, 0x38, R2, 0xf8, !PT ;  /* 0x000000386f027812 */ /* 0x000fe400078ef802 */
[----:B------:R-:W-:Y:S02]  /*a440*/  SHF.L.U32 R0, R0, 0xa, RZ ;  /* 0x0000000a00007819 */ /* 0x000fe400000006ff */
[----:B------:R-:W-:Y:S02]  /*a450*/  LOP3.LUT R2, R2, R130, RZ, 0x3c, !PT ;  /* 0x0000008202027212 */ /* 0x000fe400078e3cff */
[----:B------:R-:W-:-:S04]  /*a460*/  LOP3.LUT R0, R0, 0x7fffe000, RZ, 0xc0, !PT ;  /* 0x7fffe00000007812 */ /* 0x000fc800078ec0ff */
[----:B------:R-:W-:Y:S02]  /*a470*/  IADD3 R0, R2, R0, R114 ;  /* 0x0000000002007210 */ /* 0x000fe40007ffe072 */
[----:B------:R-:W-:-:S03]  /*a480*/  SHF.L.U32 R2, R34, 0x10, RZ ;  /* 0x0000001022027819 */ /* 0x000fc600000006ff */
[----:B------:R-:W-:Y:S02]  /*a490*/  IMAD.SHL.U32 R24, R0, 0x2, RZ ;  /* 0x0000000200187824 */ /* 0x000fe400078e00ff */
[----:B------:R-:W-:-:S03]  /*a4a0*/  IMAD.U32 R0, R35, 0x10000, RZ ;  /* 0x0001000023007824 */ /* 0x000fc600078e00ff */
[----:B------:R-:W2:Y:S01]  /*a4b0*/  LDS.128 R4, [R24+0x10080] ;  /* 0x0100800018047984 */ /* 0x000ea20000000c00 */
[C---:B-1----:R-:W-:Y:S01]  /*a4c0*/  SHF.L.U32 R12, R8.reuse, 0x10, RZ ;  /* 0x00000010080c7819 */ /* 0x042fe200000006ff */
[----:B------:R-:W-:Y:S01]  /*a4d0*/  IMAD.U32 R20, R11, 0x10000, RZ ;  /* 0x000100000b147824 */ /* 0x000fe200078e00ff */
[----:B------:R-:W-:Y:S01]  /*a4e0*/  LOP3.LUT R13, R8, 0xffff0000, RZ, 0xc0, !PT ;  /* 0xffff0000080d7812 */ /* 0x000fe200078ec0ff */
[----:B------:R-:W-:Y:S01]  /*a4f0*/  IMAD.U32 R14, R9, 0x10000, RZ ;  /* 0x00010000090e7824 */ /* 0x000fe200078e00ff */
[----:B------:R-:W-:Y:S02]  /*a500*/  LOP3.LUT R21, R11, 0xffff0000, RZ, 0xc0, !PT ;  /* 0xffff00000b157812 */ /* 0x000fe400078ec0ff */
[----:B------:R-:W-:Y:S02]  /*a510*/  LOP3.LUT R22, R9, 0xffff0000, RZ, 0xc0, !PT ;  /* 0xffff000009167812 */ /* 0x000fe400078ec0ff */
[C---:B------:R-:W-:Y:S02]  /*a520*/  SHF.L.U32 R16, R10.reuse, 0x10, RZ ;  /* 0x000000100a107819 */ /* 0x040fe400000006ff */
[----:B------:R-:W-:-:S02]  /*a530*/  LOP3.LUT R17, R10, 0xffff0000, RZ, 0xc0, !PT ;  /* 0xffff00000a117812 */ /* 0x000fc400078ec0ff */
[C---:B--2---:R-:W-:Y:S01]  /*a540*/  SHF.L.U32 R3, R4.reuse, 0x10, RZ ;  /* 0x0000001004037819 */ /* 0x044fe200000006ff */
[----:B------:R-:W-:Y:S01]  /*a550*/  IMAD.U32 R9, R5, 0x10000, RZ ;  /* 0x0001000005097824 */ /* 0x000fe200078e00ff */
[----:B------:R-:W-:Y:S01]  /*a560*/  LOP3.LUT R8, R4, 0xffff0000, RZ, 0xc0, !PT ;  /* 0xffff000004087812 */ /* 0x000fe200078ec0ff */
[----:B------:R-:W-:Y:S01]  /*a570*/  IMAD.U32 R15, R7, 0x10000, RZ ;  /* 0x00010000070f7824 */ /* 0x000fe200078e00ff */
[----:B------:R-:W-:Y:S01]  /*a580*/  LOP3.LUT R4, R34, 0xffff0000, RZ, 0xc0, !PT ;  /* 0xffff000022047812 */ /* 0x000fe200078ec0ff */
[----:B------:R-:W-:Y:S01]  /*a590*/  FMUL.FTZ R11, R3, R2 ;  /* 0x00000002030b7220 */ /* 0x000fe20000410000 */
[----:B------:R-:W-:Y:S02]  /*a5a0*/  LOP3.LUT R19, R5, 0xffff0000, RZ, 0xc0, !PT ;  /* 0xffff000005137812 */ /* 0x000fe400078ec0ff */
[----:B------:R-:W-:Y:S01]  /*a5b0*/  SHF.L.U32 R5, R6, 0x10, RZ ;  /* 0x0000001006057819 */ /* 0x000fe200000006ff */
[-C--:B------:R-:W-:Y:S01]  /*a5c0*/  FFMA.FTZ R30, R12, R0.reuse, -R11 ;  /* 0x000000000c1e7223 */ /* 0x080fe2000001080b */
[----:B------:R-:W-:Y:S01]  /*a5d0*/  LOP3.LUT R10, R6, 0xffff0000, RZ, 0xc0, !PT ;  /* 0xffff0000060a7812 */ /* 0x000fe200078ec0ff */
[----:B------:R-:W-:Y:S01]  /*a5e0*/  FMUL.FTZ R6, R3, R0 ;  /* 0x0000000003067220 */ /* 0x000fe20000410000 */
[----:B------:R-:W-:Y:S01]  /*a5f0*/  LOP3.LUT R18, R7, 0xffff0000, RZ, 0xc0, !PT ;  /* 0xffff000007127812 */ /* 0x000fe200078ec0ff */
[----:B------:R-:W-:Y:S01]  /*a600*/  FMUL.FTZ R7, R8, R4 ;  /* 0x0000000408077220 */ /* 0x000fe20000410000 */
[----:B------:R-:W-:Y:S01]  /*a610*/  LOP3.LUT R3, R35, 0xffff0000, RZ, 0xc0, !PT ;  /* 0xffff000023037812 */ /* 0x000fe200078ec0ff */
[----:B------:R-:W-:Y:S01]  /*a620*/  FFMA.FTZ R29, R12, R2, R6 ;  /* 0x000000020c1d7223 */ /* 0x000fe20000010006 */
[----:B------:R-:W-:Y:S01]  /*a630*/  SHF.L.U32 R0, R37, 0x10, RZ ;  /* 0x0000001025007819 */ /* 0x000fe200000006ff */
[----:B------:R-:W-:Y:S01]  /*a640*/  IMAD.U32 R2, R41, 0x10000, RZ ;  /* 0x0001000029027824 */ /* 0x000fe200078e00ff */
[----:B------:R-:W-:Y:S01]  /*a650*/  SHF.L.U32 R6, R36, 0x10, RZ ;  /* 0x0000001024067819 */ /* 0x000fe200000006ff */
[----:B------:R-:W-:-:S02]  /*a660*/  FFMA.FTZ R28, R13, R3, -R7 ;  /* 0x000000030d1c7223 */ /* 0x000fc40000010807 */
[C---:B------:R-:W-:Y:S02]  /*a670*/  FMUL.FTZ R7, R9.reuse, R0 ;  /* 0x0000000009077220 */ /* 0x040fe40000410000 */
[----:B------:R-:W-:Y:S02]  /*a680*/  FMUL.FTZ R8, R8, R3 ;  /* 0x0000000308087220 */ /* 0x000fe40000410000 */
[-C--:B------:R-:W-:Y:S02]  /*a690*/  FMUL.FTZ R3, R9, R2.reuse ;  /* 0x0000000209037220 */ /* 0x080fe40000410000 */
[----:B------:R-:W-:Y:S02]  /*a6a0*/  FFMA.FTZ R26, R14, R2, -R7 ;  /* 0x000000020e1a7223 */ /* 0x000fe40000010807 */
[----:B------:R-:W-:Y:S02]  /*a6b0*/  IMAD.U32 R2, R39, 0x10000, RZ ;  /* 0x0001000027027824 */ /* 0x000fe400078e00ff */
[----:B------:R-:W-:-:S02]  /*a6c0*/  FFMA.FTZ R27, R13, R4, R8 ;  /* 0x000000040d1b7223 */ /* 0x000fc40000010008 */
[----:B------:R-:W-:Y:S01]  /*a6d0*/  FFMA.FTZ R25, R14, R0, R3 ;  /* 0x000000000e197223 */ /* 0x000fe20000010003 */
[----:B------:R-:W-:Y:S01]  /*a6e0*/  LOP3.LUT R3, R39, 0xffff0000, RZ, 0xc0, !PT ;  /* 0xffff000027037812 */ /* 0x000fe200078ec0ff */
[C---:B------:R-:W-:Y:S01]  /*a6f0*/  FMUL.FTZ R4, R5.reuse, R6 ;  /* 0x0000000605047220 */ /* 0x040fe20000410000 */
[----:B------:R-:W-:Y:S01]  /*a700*/  LOP3.LUT R0, R36, 0xffff0000, RZ, 0xc0, !PT ;  /* 0xffff000024007812 */ /* 0x000fe200078ec0ff */
[-C--:B------:R-:W-:Y:S01]  /*a710*/  FMUL.FTZ R9, R5, R2.reuse ;  /* 0x0000000205097220 */ /* 0x080fe20000410000 */
[----:B------:R-:W-:Y:S01]  /*a720*/  SHF.L.U32 R5, R38, 0x10, RZ ;  /* 0x0000001026057819 */ /* 0x000fe200000006ff */
[----:B------:R-:W-:Y:S01]  /*a730*/  FFMA.FTZ R23, R16, R2, -R4 ;  /* 0x0000000210177223 */ /* 0x000fe20000010804 */
[----:B------:R-:W-:Y:S01]  /*a740*/  SHF.L.U32 R2, R40, 0x10, RZ ;  /* 0x0000001028027819 */ /* 0x000fe200000006ff */
[----:B------:R-:W-:Y:S02]  /*a750*/  FMUL.FTZ R7, R10, R3 ;  /* 0x000000030a077220 */ /* 0x000fe40000410000 */
[----:B------:R-:W-:-:S02]  /*a760*/  FMUL.FTZ R4, R15, R5 ;  /* 0x000000050f047220 */ /* 0x000fc40000410000 */
[----:B------:R-:W-:Y:S02]  /*a770*/  FMUL.FTZ R8, R10, R0 ;  /* 0x000000000a087220 */ /* 0x000fe40000410000 */
[----:B------:R-:W-:Y:S02]  /*a780*/  FFMA.FTZ R14, R16, R6, R9 ;  /* 0x00000006100e7223 */ /* 0x000fe40000010009 */
[----:B------:R-:W-:Y:S01]  /*a790*/  FFMA.FTZ R11, R17, R0, R7 ;  /* 0x00000000110b7223 */ /* 0x000fe20000010007 */
[----:B------:R-:W-:Y:S01]  /*a7a0*/  LOP3.LUT R0, R38, 0xffff0000, RZ, 0xc0, !PT ;  /* 0xffff000026007812 */ /* 0x000fe200078ec0ff */
[-C--:B------:R-:W-:Y:S02]  /*a7b0*/  FMUL.FTZ R6, R15, R2.reuse ;  /* 0x000000020f067220 */ /* 0x080fe40000410000 */
[C---:B------:R-:W-:Y:S01]  /*a7c0*/  FFMA.FTZ R13, R20.reuse, R2, -R4 ;  /* 0x00000002140d7223 */ /* 0x040fe20000010804 */
[----:B------:R-:W-:Y:S01]  /*a7d0*/  LOP3.LUT R2, R37, 0xffff0000, RZ, 0xc0, !PT ;  /* 0xffff000025027812 */ /* 0x000fe200078ec0ff */
[----:B------:R-:W-:Y:S01]  /*a7e0*/  FFMA.FTZ R10, R17, R3, -R8 ;  /* 0x00000003110a7223 */ /* 0x000fe20000010808 */
[----:B------:R-:W-:Y:S01]  /*a7f0*/  LOP3.LUT R4, R41, 0xffff0000, RZ, 0xc0, !PT ;  /* 0xffff000029047812 */ /* 0x000fe200078ec0ff */
[----:B------:R-:W-:Y:S01]  /*a800*/  FFMA.FTZ R12, R20, R5, R6 ;  /* 0x00000005140c7223 */ /* 0x000fe20000010006 */
[----:B------:R-:W-:Y:S01]  /*a810*/  LOP3.LUT R3, R40, 0xffff0000, RZ, 0xc0, !PT ;  /* 0xffff000028037812 */ /* 0x000fe200078ec0ff */
[----:B------:R-:W-:Y:S01]  /*a820*/  FMUL.FTZ R8, R19, R2 ;  /* 0x0000000213087220 */ /* 0x000fe20000410000 */
[----:B------:R-:W-:Y:S01]  /*a830*/  F2FP.BF16.PACK_AB R10, R10, R23 ;  /* 0x000000170a0a723e */ /* 0x000fe200000010ff */
[----:B------:R-:W-:-:S02]  /*a840*/  FMUL.FTZ R6, R18, R0 ;  /* 0x0000000012067220 */ /* 0x000fc40000410000 */
[-C--:B------:R-:W-:Y:S02]  /*a850*/  FMUL.FTZ R7, R19, R4.reuse ;  /* 0x0000000413077220 */ /* 0x080fe40000410000 */
[-C--:B------:R-:W-:Y:S02]  /*a860*/  FMUL.FTZ R5, R18, R3.reuse ;  /* 0x0000000312057220 */ /* 0x080fe40000410000 */
[----:B------:R-:W-:Y:S01]  /*a870*/  FFMA.FTZ R9, R22, R4, -R8 ;  /* 0x0000000416097223 */ /* 0x000fe20000010808 */
[----:B------:R-:W-:Y:S01]  /*a880*/  F2FP.BF16.PACK_AB R8, R28, R30 ;  /* 0x0000001e1c08723e */ /* 0x000fe200000010ff */
[----:B------:R-:W-:Y:S01]  /*a890*/  FFMA.FTZ R3, R21, R3, -R6 ;  /* 0x0000000315037223 */ /* 0x000fe20000010806 */
[----:B------:R-:W-:Y:S01]  /*a8a0*/  F2FP.BF16.PACK_AB R6, R11, R14 ;  /* 0x0000000e0b06723e */ /* 0x000fe200000010ff */
[----:B------:R-:W-:Y:S01]  /*a8b0*/  FFMA.FTZ R2, R22, R2, R7 ;  /* 0x0000000216027223 */ /* 0x000fe20000010007 */
[----:B------:R-:W-:Y:S01]  /*a8c0*/  F2FP.BF16.PACK_AB R9, R9, R26 ;  /* 0x0000001a0909723e */ /* 0x000fe200000010ff */
[----:B------:R-:W-:Y:S01]  /*a8d0*/  FFMA.FTZ R0, R21, R0, R5 ;  /* 0x0000000015007223 */ /* 0x000fe20000010005 */
[----:B------:R-:W-:-:S02]  /*a8e0*/  F2FP.BF16.PACK_AB R11, R3, R13 ;  /* 0x0000000d030b723e */ /* 0x000fc400000010ff */
[----:B------:R-:W-:Y:S02]  /*a8f0*/  F2FP.BF16.PACK_AB R4, R27, R29 ;  /* 0x0000001d1b04723e */ /* 0x000fe400000010ff */
[----:B------:R-:W-:Y:S01]  /*a900*/  F2FP.BF16.PACK_AB R5, R2, R25 ;  /* 0x000000190205723e */ /* 0x000fe200000010ff */
[----:B------:R1:W-:Y:S01]  /*a910*/  STS.128 [R188+0x10080], R8 ;  /* 0x01008008bc007388 */ /* 0x0003e20000000c00 */
[----:B------:R-:W-:-:S05]  /*a920*/  F2FP.BF16.PACK_AB R7, R0, R12 ;  /* 0x0000000c0007723e */ /* 0x000fca00000010ff */
[----:B------:R1:W-:Y:S02]  /*a930*/  STS.128 [R24+0x10080], R4 ;  /* 0x0100800418007388 */ /* 0x0003e40000000c00 */
.L_x_217:
[----:B------:R-:W-:Y:S05]  /*a940*/  BSYNC B0 ;  /* 0x0000000000007941 */ /* 0x000fea0003800000 */
.L_x_216:
[----:B------:R-:W-:-:S13]  /*a950*/  ISETP.GE.AND P0, PT, R134, c[0x0][0x27c], PT ;  /* 0x00009f0086007a0c */ /* 0x000fda0003f06270 */
[----:B------:R-:W-:Y:S05]  /*a960*/  @P0 BRA `(.L_x_215) ;  /* 0x000005e000000947 */ /* 0x000fea0003800000 */
[----:B------:R-:W-:Y:S01]  /*a970*/  IMAD.MOV.U32 R0, RZ, RZ, c[0x0][0x27c] ;  /* 0x00009f00ff007624 */ /* 0x000fe200078e00ff */
[----:B------:R-:W-:Y:S02]  /*a980*/  LEA.HI R2, R51, R134, RZ, 0x6 ;  /* 0x0000008633027211 */ /* 0x000fe400078f30ff */
[----:B------:R-:W-:Y:S02]  /*a990*/  LOP3.LUT R3, R111, 0x38, R50, 0xf8, !PT ;  /* 0x000000386f037812 */ /* 0x000fe400078ef832 */
[----:B------:R-:W-:Y:S01]  /*a9a0*/  LEA.HI R0, R0, R54, RZ, 0x1d ;  /* 0x0000003600007211 */ /* 0x000fe200078fe8ff */
[----:B------:R-:W-:Y:S01]  /*a9b0*/  IMAD.SHL.U32 R2, R2, 0x80, RZ ;  /* 0x0000008002027824 */ /* 0x000fe200078e00ff */
[----:B-1----:R-:W-:Y:S02]  /*a9c0*/  LOP3.LUT R4, R3, R130, RZ, 0x3c, !PT ;  /* 0x0000008203047212 */ /* 0x002fe400078e3cff */
[----:B------:R-:W-:Y:S02]  /*a9d0*/  SHF.R.S32.HI R5, RZ, 0x1f, R0 ;  /* 0x0000001fff057819 */ /* 0x000fe40000011400 */
[----:B------:R-:W-:-:S02]  /*a9e0*/  LOP3.LUT R2, R2, 0xffffe000, RZ, 0xc0, !PT ;  /* 0xffffe00002027812 */ /* 0x000fc400078ec0ff */
[----:B------:R-:W-:Y:S02]  /*a9f0*/  LEA.HI R3, R5, R0, RZ, 0x3 ;  /* 0x0000000005037211 */ /* 0x000fe400078f18ff */
[----:B------:R-:W-:Y:S02]  /*aa00*/  SHF.L.U32 R6, R0, 0x3, RZ ;  /* 0x0000000300067819 */ /* 0x000fe400000006ff */
[----:B------:R-:W-:Y:S01]  /*aa10*/  IADD3 R0, R4, R2, R114 ;  /* 0x0000000204007210 */ /* 0x000fe20007ffe072 */
[----:B------:R-:W-:Y:S01]  /*aa20*/  IMAD.SHL.U32 R2, R3, 0x400, RZ ;  /* 0x0000040003027824 */ /* 0x000fe200078e00ff */
[----:B------:R-:W-:Y:S02]  /*aa30*/  LOP3.LUT R5, R111, 0x38, R6, 0xf8, !PT ;  /* 0x000000386f057812 */ /* 0x000fe400078ef806 */
[----:B------:R-:W-:Y:S02]  /*aa40*/  LEA R28, R0, 0x10080, 0x1 ;  /* 0x00010080001c7811 */ /* 0x000fe400078e08ff */
[----:B------:R-:W-:-:S02]  /*aa50*/  LOP3.LUT R3, R5, R130, RZ, 0x3c, !PT ;  /* 0x0000008205037212 */ /* 0x000fc400078e3cff */
[----:B------:R-:W-:Y:S01]  /*aa60*/  LOP3.LUT R0, R2, 0x7fffe000, RZ, 0xc0, !PT ;  /* 0x7fffe00002007812 */ /* 0x000fe200078ec0ff */
[----:B------:R-:W1:Y:S03]  /*aa70*/  LDS.128 R8, [R28] ;  /* 0x000000001c087984 */ /* 0x000e660000000c00 */
[----:B------:R-:W-:-:S05]  /*aa80*/  IADD3 R0, R3, R0, R114 ;  /* 0x0000000003007210 */ /* 0x000fca0007ffe072 */
[----:B------:R-:W-:Y:S01]  /*aa90*/  IMAD.SHL.U32 R26, R0, 0x2, RZ ;  /* 0x00000002001a7824 */ /* 0x000fe200078e00ff */
[----:B------:R-:W-:-:S04]  /*aaa0*/  SHF.L.U32 R0, R43, 0x10, RZ ;  /* 0x000000102b007819 */ /* 0x000fc800000006ff */
[----:B------:R-:W2:Y:S01]  /*aab0*/  LDS.128 R4, [R26+0x10080] ;  /* 0x010080001a047984 */ /* 0x000ea20000000c00 */
[----:B-1----:R-:W-:Y:S01]  /*aac0*/  SHF.L.U32 R12, R8, 0x10, RZ ;  /* 0x00000010080c7819 */ /* 0x002fe200000006ff */
[C---:B------:R-:W-:Y:S01]  /*aad0*/  IMAD.U32 R18, R9.reuse, 0x10000, RZ ;  /* 0x0001000009127824 */ /* 0x040fe200078e00ff */
        /* <DEDUP_REMOVED lines=11> */
[----:B------:R-:W-:Y:S01]  /*ab90*/  IMAD.U32 R8, R6, 0x10000, RZ ;  /* 0x0001000006087824 */ /* 0x000fe200078e00ff */
[----:B------:R-:W-:Y:S01]  /*aba0*/  LOP3.LUT R4, R42, 0xffff0000, RZ, 0xc0, !PT ;  /* 0xffff00002a047812 */ /* 0x000fe200078ec0ff */
[-C--:B------:R-:W-:Y:S01]  /*abb0*/  FMUL.FTZ R3, R2, R5.reuse ;  /* 0x0000000502037220 */ /* 0x080fe20000410000 */
[----:B------:R-:W-:Y:S01]  /*abc0*/  LOP3.LUT R10, R6, 0xffff0000, RZ, 0xc0, !PT ;  /* 0xffff0000060a7812 */ /* 0x000fe200078ec0ff */
[-C--:B------:R-:W-:Y:S01]  /*abd0*/  FMUL.FTZ R6, R2, R0.reuse ;  /* 0x0000000002067220 */ /* 0x080fe20000410000 */
[----:B------:R-:W-:Y:S01]  /*abe0*/  LOP3.LUT R2, R43, 0xffff0000, RZ, 0xc0, !PT ;  /* 0xffff00002b027812 */ /* 0x000fe200078ec0ff */
[----:B------:R-:W-:Y:S01]  /*abf0*/  FFMA.FTZ R32, R12, R0, -R3 ;  /* 0x000000000c207223 */ /* 0x000fe20000010803 */
[----:B------:R-:W-:Y:S01]  /*ac00*/  SHF.L.U32 R0, R47, 0x10, RZ ;  /* 0x000000102f007819 */ /* 0x000fe200000006ff */
[----:B------:R-:W-:Y:S01]  /*ac10*/  IMAD.U32 R3, R44, 0x10000, RZ ;  /* 0x000100002c037824 */ /* 0x000fe200078e00ff */
[----:B------:R-:W-:Y:S01]  /*ac20*/  SHF.L.U32 R15, R7, 0x10, RZ ;  /* 0x00000010070f7819 */ /* 0x000fe200000006ff */
[----:B------:R-:W-:Y:S01]  /*ac30*/  FMUL.FTZ R11, R9, R4 ;  /* 0x00000004090b7220 */ /* 0x000fe20000410000 */
[----:B------:R-:W-:Y:S01]  /*ac40*/  LOP3.LUT R19, R7, 0xffff0000, RZ, 0xc0, !PT ;  /* 0xffff000007137812 */ /* 0x000fe200078ec0ff */
[----:B------:R-:W-:Y:S01]  /*ac50*/  FFMA.FTZ R31, R12, R5, R6 ;  /* 0x000000050c1f7223 */ /* 0x000fe20000010006 */
[----:B------:R-:W-:Y:S01]  /*ac60*/  LOP3.LUT R6, R44, 0xffff0000, RZ, 0xc0, !PT ;  /* 0xffff00002c067812 */ /* 0x000fe200078ec0ff */
[----:B------:R-:W-:-:S02]  /*ac70*/  FMUL.FTZ R5, R8, R3 ;  /* 0x0000000308057220 */ /* 0x000fc40000410000 */
[-C--:B------:R-:W-:Y:S02]  /*ac80*/  FMUL.FTZ R7, R9, R2.reuse ;  /* 0x0000000209077220 */ /* 0x080fe40000410000 */
[----:B------:R-:W-:Y:S02]  /*ac90*/  FFMA.FTZ R30, R14, R2, -R11 ;  /* 0x000000020e1e7223 */ /* 0x000fe4000001080b */
[-C--:B------:R-:W-:Y:S02]  /*aca0*/  FMUL.FTZ R2, R8, R0.reuse ;  /* 0x0000000008027220 */ /* 0x080fe40000410000 */
[----:B------:R-:W-:Y:S01]  /*acb0*/  FFMA.FTZ R27, R13, R0, -R5 ;  /* 0x000000000d1b7223 */ /* 0x000fe20000010805 */
[----:B------:R-:W-:Y:S01]  /*acc0*/  LOP3.LUT R0, R47, 0xffff0000, RZ, 0xc0, !PT ;  /* 0xffff00002f007812 */ /* 0x000fe200078ec0ff */
[----:B------:R-:W-:Y:S02]  /*acd0*/  FFMA.FTZ R29, R14, R4, R7 ;  /* 0x000000040e1d7223 */ /* 0x000fe40000010007 */
[----:B------:R-:W-:-:S02]  /*ace0*/  FMUL.FTZ R4, R10, R6 ;  /* 0x000000060a047220 */ /* 0x000fc40000410000 */
[----:B------:R-:W-:Y:S01]  /*acf0*/  FFMA.FTZ R25, R13, R3, R2 ;  /* 0x000000030d197223 */ /* 0x000fe20000010002 */
[----:B------:R-:W-:Y:S01]  /*ad00*/  SHF.L.U32 R2, R45, 0x10, RZ ;  /* 0x000000102d027819 */ /* 0x000fe200000006ff */
[----:B------:R-:W-:Y:S02]  /*ad10*/  IMAD.U32 R3, R49, 0x10000, RZ ;  /* 0x0001000031037824 */ /* 0x000fe400078e00ff */
[----:B------:R-:W-:Y:S02]  /*ad20*/  IMAD.U32 R5, R46, 0x10000, RZ ;  /* 0x000100002e057824 */ /* 0x000fe400078e00ff */
[-C--:B------:R-:W-:Y:S02]  /*ad30*/  FMUL.FTZ R10, R10, R0.reuse ;  /* 0x000000000a0a7220 */ /* 0x080fe40000410000 */
[----:B------:R-:W-:Y:S01]  /*ad40*/  FFMA.FTZ R24, R17, R0, -R4 ;  /* 0x0000000011187223 */ /* 0x000fe20000010804 */
[----:B------:R-:W-:Y:S01]  /*ad50*/  SHF.L.U32 R0, R48, 0x10, RZ ;  /* 0x0000001030007819 */ /* 0x000fe200000006ff */
[----:B------:R-:W-:-:S02]  /*ad60*/  FMUL.FTZ R7, R16, R3 ;  /* 0x0000000310077220 */ /* 0x000fc40000410000 */
[----:B------:R-:W-:Y:S02]  /*ad70*/  FMUL.FTZ R4, R15, R5 ;  /* 0x000000050f047220 */ /* 0x000fe40000410000 */
[----:B------:R-:W-:Y:S02]  /*ad80*/  FMUL.FTZ R8, R16, R2 ;  /* 0x0000000210087220 */ /* 0x000fe40000410000 */
[----:B------:R-:W-:Y:S01]  /*ad90*/  FFMA.FTZ R14, R17, R6, R10 ;  /* 0x00000006110e7223 */ /* 0x000fe2000001000a */
[----:B------:R-:W-:Y:S01]  /*ada0*/  F2FP.BF16.PACK_AB R10, R24, R27 ;  /* 0x0000001b180a723e */ /* 0x000fe200000010ff */
[----:B------:R-:W-:Y:S01]  /*adb0*/  FFMA.FTZ R13, R18, R2, R7 ;  /* 0x00000002120d7223 */ /* 0x000fe20000010007 */
[----:B------:R-:W-:Y:S01]  /*adc0*/  LOP3.LUT R2, R45, 0xffff0000, RZ, 0xc0, !PT ;  /* 0xffff00002d027812 */ /* 0x000fe200078ec0ff */
[-C--:B------:R-:W-:Y:S02]  /*add0*/  FMUL.FTZ R6, R15, R0.reuse ;  /* 0x000000000f067220 */ /* 0x080fe40000410000 */
[----:B------:R-:W-:Y:S01]  /*ade0*/  FFMA.FTZ R11, R21, R0, -R4 ;  /* 0x00000000150b7223 */ /* 0x000fe20000010804 */
[----:B------:R-:W-:Y:S01]  /*adf0*/  LOP3.LUT R0, R46, 0xffff0000, RZ, 0xc0, !PT ;  /* 0xffff00002e007812 */ /* 0x000fe200078ec0ff */
[----:B------:R-:W-:Y:S01]  /*ae00*/  FFMA.FTZ R16, R18, R3, -R8 ;  /* 0x0000000312107223 */ /* 0x000fe20000010808 */
[----:B------:R-:W-:Y:S01]  /*ae10*/  LOP3.LUT R4, R49, 0xffff0000, RZ, 0xc0, !PT ;  /* 0xffff000031047812 */ /* 0x000fe200078ec0ff */
[----:B------:R-:W-:Y:S01]  /*ae20*/  FFMA.FTZ R12, R21, R5, R6 ;  /* 0x00000005150c7223 */ /* 0x000fe20000010006 */
[----:B------:R-:W-:Y:S01]  /*ae30*/  LOP3.LUT R3, R48, 0xffff0000, RZ, 0xc0, !PT ;  /* 0xffff000030037812 */ /* 0x000fe200078ec0ff */
[----:B------:R-:W-:-:S02]  /*ae40*/  FMUL.FTZ R8, R20, R2 ;  /* 0x0000000214087220 */ /* 0x000fc40000410000 */
[C---:B------:R-:W-:Y:S02]  /*ae50*/  FMUL.FTZ R6, R19.reuse, R0 ;  /* 0x0000000013067220 */ /* 0x040fe40000410000 */
[-C--:B------:R-:W-:Y:S02]  /*ae60*/  FMUL.FTZ R7, R20, R4.reuse ;  /* 0x0000000414077220 */ /* 0x080fe40000410000 */
[-C--:B------:R-:W-:Y:S02]  /*ae70*/  FMUL.FTZ R5, R19, R3.reuse ;  /* 0x0000000313057220 */ /* 0x080fe40000410000 */
[C---:B------:R-:W-:Y:S01]  /*ae80*/  FFMA.FTZ R9, R23.reuse, R4, -R8 ;  /* 0x0000000417097223 */ /* 0x040fe20000010808 */
        /* <DEDUP_REMOVED lines=9> */
[----:B------:R1:W-:Y:S01]  /*af20*/  STS.128 [R28], R8 ;  /* 0x000000081c007388 */ /* 0x0003e20000000c00 */
[----:B------:R-:W-:-:S05]  /*af30*/  F2FP.BF16.PACK_AB R7, R0, R12 ;  /* 0x0000000c0007723e */ /* 0x000fca00000010ff */
[----:B------:R1:W-:Y:S02]  /*af40*/  STS.128 [R26+0x10080], R4 ;  /* 0x010080041a007388 */ /* 0x0003e40000000c00 */
.L_x_215:
[----:B------:R-:W-:Y:S05]  /*af50*/  BSYNC B1 ;  /* 0x0000000000017941 */ /* 0x000fea0003800000 */
.L_x_214:
[----:B------:R-:W-:Y:S01]  /*af60*/  IADD3 R3, R198, 0x20, RZ ;  /* 0x00000020c6037810 */ /* 0x000fe20007ffe0ff */
[----:B------:R-:W-:Y:S03]  /*af70*/  BSSY B1, `(.L_x_218) ;  /* 0x00000c8000017945 */ /* 0x000fe60003800000 */
[----:B------:R-:W-:-:S13]  /*af80*/  ISETP.GE.AND P0, PT, R3, R52, PT ;  /* 0x000000340300720c */ /* 0x000fda0003f06270 */
[----:B------:R-:W-:Y:S05]  /*af90*/  @P0 BRA `(.L_x_219) ;  /* 0x00000c5000000947 */ /* 0x000fea0003800000 */
[----:B------:R-:W-:Y:S01]  /*afa0*/  ISETP.GE.AND P0, PT, R132, c[0x0][0x27c], PT ;  /* 0x00009f0084007a0c */ /* 0x000fe20003f06270 */
[----:B------:R-:W-:Y:S01]  /*afb0*/  IMAD.SHL.U32 R0, R3, 0x40, RZ ;  /* 0x0000004003007824 */ /* 0x000fe200078e00ff */
[----:B------:R-:W-:Y:S01]  /*afc0*/  SHF.R.S32.HI R2, RZ, 0x1f, R3 ;  /* 0x0000001fff027819 */ /* 0x000fe20000011403 */
[----:B------:R-:W-:Y:S03]  /*afd0*/  BSSY B0, `(.L_x_220) ;  /* 0x0000061000007945 */ /* 0x000fe60003800000 */
[----:B------:R-:W-:Y:S02]  /*afe0*/  LEA.HI R2, R2, R3, RZ, 0x3 ;  /* 0x0000000302027211 */ /* 0x000fe400078f18ff */
[----:B------:R-:W-:-:S03]  /*aff0*/  LOP3.LUT R0, R0, 0x1c0, RZ, 0xc0, !PT ;  /* 0x000001c000007812 */ /* 0x000fc600078ec0ff */
[----:B------:R-:W-:Y:S01]  /*b000*/  IMAD.SHL.U32 R2, R2, 0x40, RZ ;  /* 0x0000004002027824 */ /* 0x000fe200078e00ff */
[----:B------:R-:W-:-:S04]  /*b010*/  SHF.R.U32.HI R53, RZ, 0x3, R0 ;  /* 0x00000003ff357819 */ /* 0x000fc80000011600 */
[----:B------:R-:W-:Y:S01]  /*b020*/  LOP3.LUT R19, R2, 0xfffffe00, RZ, 0xc0, !PT ;  /* 0xfffffe0002137812 */ /* 0x000fe200078ec0ff */
[----:B------:R-:W-:Y:S05]  /*b030*/  @P0 BRA `(.L_x_221) ;  /* 0x000005a000000947 */ /* 0x000fea0003800000 */
[----:B-1----:R-:W-:Y:S01]  /*b040*/  IMAD.MOV.U32 R4, RZ, RZ, c[0x0][0x27c] ;  /* 0x00009f00ff047624 */ /* 0x002fe200078e00ff */
[----:B------:R-:W-:-:S04]  /*b050*/  LOP3.LUT R2, R0, 0x38, R132, 0xf8, !PT ;  /* 0x0000003800027812 */ /* 0x000fc800078ef884 */
[----:B------:R-:W-:Y:S02]  /*b060*/  LEA.HI R4, R4, R216, RZ, 0x1d ;  /* 0x000000d804047211 */ /* 0x000fe400078fe8ff */
[----:B------:R-:W-:Y:S02]  /*b070*/  LOP3.LUT R2, R19, R2, R53, 0xf6, !PT ;  /* 0x0000000213027212 */ /* 0x000fe400078ef635 */
[----:B------:R-:W-:Y:S01]  /*b080*/  SHF.R.S32.HI R5, RZ, 0x1f, R4 ;  /* 0x0000001fff057819 */ /* 0x000fe20000011404 */
[----:B------:R-:W-:Y:S01]  /*b090*/  IMAD.SHL.U32 R3, R4, 0x8, RZ ;  /* 0x0000000804037824 */ /* 0x000fe200078e00ff */
[----:B------:R-:W-:Y:S02]  /*b0a0*/  LEA R27, R2, 0x10080, 0x1 ;  /* 0x00010080021b7811 */ /* 0x000fe400078e08ff */
[----:B------:R-:W-:Y:S02]  /*b0b0*/  LEA.HI R4, R5, R4, RZ, 0x3 ;  /* 0x0000000405047211 */ /* 0x000fe400078f18ff */
[----:B------:R-:W-:Y:S01]  /*b0c0*/  LOP3.LUT R3, R0, 0x38, R3, 0xf8, !PT ;  /* 0x0000003800037812 */ /* 0x000fe200078ef803 */
[----:B------:R-:W1:Y:S01]  /*b0d0*/  LDS.128 R8, [R27] ;  /* 0x000000001b087984 */ /* 0x000e620000000c00 */
[----:B------:R-:W-:-:S02]  /*b0e0*/  SHF.L.U32 R4, R4, 0xa, RZ ;  /* 0x0000000a04047819 */ /* 0x000fc400000006ff */
        /* <DEDUP_REMOVED lines=12> */
[C---:B------:R-:W-:Y:S02]  /*b1b0*/  SHF.L.U32 R17, R10.reuse, 0x10, RZ ;  /* 0x000000100a117819 */ /* 0x040fe400000006ff */
[----:B------:R-:W-:Y:S02]  /*b1c0*/  LOP3.LUT R18, R10, 0xffff0000, RZ, 0xc0, !PT ;  /* 0xffff00000a127812 */ /* 0x000fe400078ec0ff */
        /* <DEDUP_REMOVED lines=9> */
[----:B------:R-:W-:Y:S01]  /*b260*/  FFMA.FTZ R33, R2, R12, -R4 ;  /* 0x0000000c02217223 */ /* 0x000fe20000010804 */
[----:B------:R-:W-:Y:S01]  /*b270*/  LOP3.LUT R15, R6, 0xffff0000, RZ, 0xc0, !PT ;  /* 0xffff0000060f7812 */ /* 0x000fe200078ec0ff */
[----:B------:R-:W-:Y:S01]  /*b280*/  FMUL.FTZ R6, R2, R8 ;  /* 0x0000000802067220 */ /* 0x000fe20000410000 */
[----:B------:R-:W-:Y:S01]  /*b290*/  LOP3.LUT R20, R7, 0xffff0000, RZ, 0xc0, !PT ;  /* 0xffff000007147812 */ /* 0x000fe200078ec0ff */
[----:B------:R-:W-:Y:S01]  /*b2a0*/  FMUL.FTZ R7, R5, R9 ;  /* 0x0000000905077220 */ /* 0x000fe20000410000 */
[----:B------:R-:W-:Y:S01]  /*b2b0*/  LOP3.LUT R4, R35, 0xffff0000, RZ, 0xc0, !PT ;  /* 0xffff000023047812 */ /* 0x000fe200078ec0ff */
[----:B------:R-:W-:Y:S01]  /*b2c0*/  FFMA.FTZ R32, R3, R12, R6 ;  /* 0x0000000c03207223 */ /* 0x000fe20000010006 */
[----:B------:R-:W-:Y:S01]  /*b2d0*/  SHF.L.U32 R2, R37, 0x10, RZ ;  /* 0x0000001025027819 */ /* 0x000fe200000006ff */
[----:B------:R-:W-:-:S02]  /*b2e0*/  IMAD.U32 R3, R41, 0x10000, RZ ;  /* 0x0001000029037824 */ /* 0x000fc400078e00ff */
[----:B------:R-:W-:Y:S01]  /*b2f0*/  FFMA.FTZ R31, R4, R13, -R7 ;  /* 0x0000000d041f7223 */ /* 0x000fe20000010807 */
[----:B------:R-:W-:Y:S01]  /*b300*/  SHF.L.U32 R7, R36, 0x10, RZ ;  /* 0x0000001024077819 */ /* 0x000fe200000006ff */
[----:B------:R-:W-:Y:S02]  /*b310*/  FMUL.FTZ R9, R4, R9 ;  /* 0x0000000904097220 */ /* 0x000fe40000410000 */
[-C--:B------:R-:W-:Y:S02]  /*b320*/  FMUL.FTZ R6, R2, R10.reuse ;  /* 0x0000000a02067220 */ /* 0x080fe40000410000 */
[----:B------:R-:W-:Y:S02]  /*b330*/  FMUL.FTZ R4, R3, R10 ;  /* 0x0000000a03047220 */ /* 0x000fe40000410000 */
[----:B------:R-:W-:Y:S02]  /*b340*/  FFMA.FTZ R30, R5, R13, R9 ;  /* 0x0000000d051e7223 */ /* 0x000fe40000010009 */
[----:B------:R-:W-:Y:S01]  /*b350*/  FFMA.FTZ R29, R3, R14, -R6 ;  /* 0x0000000e031d7223 */ /* 0x000fe20000010806 */
[----:B------:R-:W-:Y:S01]  /*b360*/  SHF.L.U32 R6, R38, 0x10, RZ ;  /* 0x0000001026067819 */ /* 0x000fe200000006ff */
[----:B------:R-:W-:-:S02]  /*b370*/  IMAD.U32 R3, R39, 0x10000, RZ ;  /* 0x0001000027037824 */ /* 0x000fc400078e00ff */
[-C--:B------:R-:W-:Y:S02]  /*b380*/  FMUL.FTZ R5, R7, R11.reuse ;  /* 0x0000000b07057220 */ /* 0x080fe40000410000 */
[----:B------:R-:W-:Y:S01]  /*b390*/  FFMA.FTZ R28, R2, R14, R4 ;  /* 0x0000000e021c7223 */ /* 0x000fe20000010004 */
[----:B------:R-:W-:Y:S01]  /*b3a0*/  LOP3.LUT R4, R39, 0xffff0000, RZ, 0xc0, !PT ;  /* 0xffff000027047812 */ /* 0x000fe200078ec0ff */
[C---:B------:R-:W-:Y:S01]  /*b3b0*/  FMUL.FTZ R11, R3.reuse, R11 ;  /* 0x0000000b030b7220 */ /* 0x040fe20000410000 */
[----:B------:R-:W-:Y:S01]  /*b3c0*/  LOP3.LUT R2, R36, 0xffff0000, RZ, 0xc0, !PT ;  /* 0xffff000024027812 */ /* 0x000fe200078ec0ff */
[----:B------:R-:W-:Y:S02]  /*b3d0*/  FFMA.FTZ R25, R3, R17, -R5 ;  /* 0x0000001103197223 */ /* 0x000fe40000010805 */
[----:B------:R-:W-:Y:S02]  /*b3e0*/  IMAD.U32 R3, R40, 0x10000, RZ ;  /* 0x0001000028037824 */ /* 0x000fe400078e00ff */
[----:B------:R-:W-:-:S02]  /*b3f0*/  FMUL.FTZ R5, R6, R16 ;  /* 0x0000001006057220 */ /* 0x000fc40000410000 */
[-C--:B------:R-:W-:Y:S02]  /*b400*/  FMUL.FTZ R8, R4, R15.reuse ;  /* 0x0000000f04087220 */ /* 0x080fe40000410000 */
[C---:B------:R-:W-:Y:S02]  /*b410*/  FMUL.FTZ R9, R2.reuse, R15 ;  /* 0x0000000f02097220 */ /* 0x040fe40000410000 */
[----:B------:R-:W-:Y:S02]  /*b420*/  FFMA.FTZ R14, R7, R17, R11 ;  /* 0x00000011070e7223 */ /* 0x000fe4000001000b */
[C---:B------:R-:W-:Y:S02]  /*b430*/  FMUL.FTZ R7, R3.reuse, R16 ;  /* 0x0000001003077220 */ /* 0x040fe40000410000 */
[----:B------:R-:W-:Y:S01]  /*b440*/  FFMA.FTZ R13, R3, R22, -R5 ;  /* 0x00000016030d7223 */ /* 0x000fe20000010805 */
[----:B------:R-:W-:Y:S01]  /*b450*/  LOP3.LUT R3, R37, 0xffff0000, RZ, 0xc0, !PT ;  /* 0xffff000025037812 */ /* 0x000fe200078ec0ff */
[-C--:B------:R-:W-:Y:S01]  /*b460*/  FFMA.FTZ R11, R2, R18.reuse, R8 ;  /* 0x00000012020b7223 */ /* 0x080fe20000010008 */
[----:B------:R-:W-:Y:S01]  /*b470*/  LOP3.LUT R5, R41, 0xffff0000, RZ, 0xc0, !PT ;  /* 0xffff000029057812 */ /* 0x000fe200078ec0ff */
[----:B------:R-:W-:Y:S01]  /*b480*/  FFMA.FTZ R10, R4, R18, -R9 ;  /* 0x00000012040a7223 */ /* 0x000fe20000010809 */
[----:B------:R-:W-:Y:S01]  /*b490*/  LOP3.LUT R2, R38, 0xffff0000, RZ, 0xc0, !PT ;  /* 0xffff000026027812 */ /* 0x000fe200078ec0ff */
[----:B------:R-:W-:Y:S01]  /*b4a0*/  FMUL.FTZ R9, R3, R21 ;  /* 0x0000001503097220 */ /* 0x000fe20000410000 */
[----:B------:R-:W-:Y:S01]  /*b4b0*/  LOP3.LUT R4, R40, 0xffff0000, RZ, 0xc0, !PT ;  /* 0xffff000028047812 */ /* 0x000fe200078ec0ff */
[----:B------:R-:W-:Y:S01]  /*b4c0*/  FFMA.FTZ R12, R6, R22, R7 ;  /* 0x00000016060c7223 */ /* 0x000fe20000010007 */
[----:B------:R-:W-:Y:S01]  /*b4d0*/  F2FP.BF16.PACK_AB R10, R10, R25 ;  /* 0x000000190a0a723e */ /* 0x000fe200000010ff */
[----:B------:R-:W-:-:S02]  /*b4e0*/  FMUL.FTZ R8, R5, R21 ;  /* 0x0000001505087220 */ /* 0x000fc40000410000 */
[-C--:B------:R-:W-:Y:S02]  /*b4f0*/  FMUL.FTZ R7, R2, R20.reuse ;  /* 0x0000001402077220 */ /* 0x080fe40000410000 */
[C---:B------:R-:W-:Y:S02]  /*b500*/  FMUL.FTZ R6, R4.reuse, R20 ;  /* 0x0000001404067220 */ /* 0x040fe40000410000 */
[-C--:B------:R-:W-:Y:S02]  /*b510*/  FFMA.FTZ R9, R5, R24.reuse, -R9 ;  /* 0x0000001805097223 */ /* 0x080fe40000010809 */
[----:B------:R-:W-:Y:S01]  /*b520*/  FFMA.FTZ R5, R3, R24, R8 ;  /* 0x0000001803057223 */ /* 0x000fe20000010008 */
[----:B------:R-:W-:Y:S01]  /*b530*/  F2FP.BF16.PACK_AB R8, R31, R33 ;  /* 0x000000211f08723e */ /* 0x000fe200000010ff */
[----:B------:R-:W-:Y:S01]  /*b540*/  FFMA.FTZ R3, R4, R23, -R7 ;  /* 0x0000001704037223 */ /* 0x000fe20000010807 */
[----:B------:R-:W-:Y:S01]  /*b550*/  F2FP.BF16.PACK_AB R9, R9, R29 ;  /* 0x0000001d0909723e */ /* 0x000fe200000010ff */
[----:B------:R-:W-:Y:S01]  /*b560*/  FFMA.FTZ R2, R2, R23, R6 ;  /* 0x0000001702027223 */ /* 0x000fe20000010006 */
[----:B------:R-:W-:-:S02]  /*b570*/  F2FP.BF16.PACK_AB R6, R11, R14 ;  /* 0x0000000e0b06723e */ /* 0x000fc400000010ff */
[----:B------:R-:W-:Y:S02]  /*b580*/  F2FP.BF16.PACK_AB R11, R3, R13 ;  /* 0x0000000d030b723e */ /* 0x000fe400000010ff */
[----:B------:R-:W-:Y:S02]  /*b590*/  F2FP.BF16.PACK_AB R4, R30, R32 ;  /* 0x000000201e04723e */ /* 0x000fe400000010ff */
[----:B------:R-:W-:Y:S01]  /*b5a0*/  F2FP.BF16.PACK_AB R5, R5, R28 ;  /* 0x0000001c0505723e */ /* 0x000fe200000010ff */
[----:B------:R1:W-:Y:S01]  /*b5b0*/  STS.128 [R27], R8 ;  /* 0x000000081b007388 */ /* 0x0003e20000000c00 */
[----:B------:R-:W-:-:S05]  /*b5c0*/  F2FP.BF16.PACK_AB R7, R2, R12 ;  /* 0x0000000c0207723e */ /* 0x000fca00000010ff */
[----:B------:R1:W-:Y:S02]  /*b5d0*/  STS.128 [R26+0x10080], R4 ;  /* 0x010080041a007388 */ /* 0x0003e40000000c00 */
.L_x_221:
[----:B------:R-:W-:Y:S05]  /*b5e0*/  BSYNC B0 ;  /* 0x0000000000007941 */ /* 0x000fea0003800000 */
.L_x_220:
[----:B------:R-:W-:-:S13]  /*b5f0*/  ISETP.GE.AND P0, PT, R134, c[0x0][0x27c], PT ;  /* 0x00009f0086007a0c */ /* 0x000fda0003f06270 */
[----:B------:R-:W-:Y:S05]  /*b600*/  @P0 BRA `(.L_x_219) ;  /* 0x000005e000000947 */ /* 0x000fea0003800000 */
[----:B------:R-:W-:Y:S01]  /*b610*/  IMAD.MOV.U32 R2, RZ, RZ, c[0x0][0x27c] ;  /* 0x00009f00ff027624 */ /* 0x000fe200078e00ff */
[----:B-1----:R-:W-:Y:S02]  /*b620*/  LEA.HI R4, R51, R134, RZ, 0x6 ;  /* 0x0000008633047211 */ /* 0x002fe400078f30ff */
[----:B------:R-:W-:Y:S02]  /*b630*/  LOP3.LUT R3, R0, 0x38, R50, 0xf8, !PT ;  /* 0x0000003800037812 */ /* 0x000fe400078ef832 */
[----:B------:R-:W-:Y:S01]  /*b640*/  LEA.HI R2, R2, R54, RZ, 0x1d ;  /* 0x0000003602027211 */ /* 0x000fe200078fe8ff */
[----:B------:R-:W-:Y:S01]  /*b650*/  IMAD.SHL.U32 R6, R4, 0x80, RZ ;  /* 0x0000008004067824 */ /* 0x000fe200078e00ff */
[----:B------:R-:W-:Y:S02]  /*b660*/  LOP3.LUT R3, R3, R53, RZ, 0x3c, !PT ;  /* 0x0000003503037212 */ /* 0x000fe400078e3cff */
[----:B------:R-:W-:Y:S02]  /*b670*/  SHF.R.S32.HI R4, RZ, 0x1f, R2 ;  /* 0x0000001fff047819 */ /* 0x000fe40000011402 */
[----:B------:R-:W-:-:S02]  /*b680*/  SHF.L.U32 R5, R2, 0x3, RZ ;  /* 0x0000000302057819 */ /* 0x000fc400000006ff */
[----:B------:R-:W-:Y:S02]  /*b690*/  LEA.HI R2, R4, R2, RZ, 0x3 ;  /* 0x0000000204027211 */ /* 0x000fe400078f18ff */
[----:B------:R-:W-:Y:S02]  /*b6a0*/  LOP3.LUT R6, R6, 0xffffe000, RZ, 0xc0, !PT ;  /* 0xffffe00006067812 */ /* 0x000fe400078ec0ff */
[----:B------:R-:W-:Y:S01]  /*b6b0*/  LOP3.LUT R4, R0, 0x38, R5, 0xf8, !PT ;  /* 0x0000003800047812 */ /* 0x000fe200078ef805 */
[----:B------:R-:W-:Y:S01]  /*b6c0*/  IMAD.SHL.U32 R2, R2, 0x400, RZ ;  /* 0x0000040002027824 */ /* 0x000fe200078e00ff */
[----:B------:R-:W-:Y:S02]  /*b6d0*/  IADD3 R0, R3, R6, R19 ;  /* 0x0000000603007210 */ /* 0x000fe40007ffe013 */
[----:B------:R-:W-:Y:S02]  /*b6e0*/  LOP3.LUT R3, R4, R53, RZ, 0x3c, !PT ;  /* 0x0000003504037212 */ /* 0x000fe400078e3cff */
[----:B------:R-:W-:-:S02]  /*b6f0*/  LEA R26, R0, 0x10080, 0x1 ;  /* 0x00010080001a7811 */ /* 0x000fc400078e08ff */
[----:B------:R-:W-:Y:S01]  /*b700*/  LOP3.LUT R0, R2, 0x7fffe000, RZ, 0xc0, !PT ;  /* 0x7fffe00002007812 */ /* 0x000fe200078ec0ff */
[----:B------:R-:W-:Y:S02]  /*b710*/  IMAD.U32 R2, R42, 0x10000, RZ ;  /* 0x000100002a027824 */ /* 0x000fe400078e00ff */
[----:B------:R-:W1:Y:S01]  /*b720*/  LDS.128 R8, [R26] ;  /* 0x000000001a087984 */ /* 0x000e620000000c00 */
[----:B------:R-:W-:-:S05]  /*b730*/  IADD3 R0, R3, R0, R19 ;  /* 0x0000000003007210 */ /* 0x000fca0007ffe013 */
[----:B------:R-:W-:Y:S01]  /*b740*/  IMAD.SHL.U32 R24, R0, 0x2, RZ ;  /* 0x0000000200187824 */ /* 0x000fe200078e00ff */
[----:B------:R-:W-:-:S04]  /*b750*/  SHF.L.U32 R0, R43, 0x10, RZ ;  /* 0x000000102b007819 */ /* 0x000fc800000006ff */
[----:B------:R-:W2:Y:S01]  /*b760*/  LDS.128 R4, [R24+0x10080] ;  /* 0x0100800018047984 */ /* 0x000ea20000000c00 */
[C---:B-1----:R-:W-:Y:S01]  /*b770*/  SHF.L.U32 R12, R8.reuse, 0x10, RZ ;  /* 0x00000010080c7819 */ /* 0x042fe200000006ff */
[C---:B------:R-:W-:Y:S01]  /*b780*/  IMAD.U32 R14, R9.reuse, 0x10000, RZ ;  /* 0x00010000090e7824 */ /* 0x040fe200078e00ff */
[----:B------:R-:W-:Y:S01]  /*b790*/  LOP3.LUT R13, R8, 0xffff0000, RZ, 0xc0, !PT ;  /* 0xffff0000080d7812 */ /* 0x000fe200078ec0ff */
[C---:B------:R-:W-:Y:S01]  /*b7a0*/  IMAD.U32 R16, R10.reuse, 0x10000, RZ ;  /* 0x000100000a107824 */ /* 0x040fe200078e00ff */
[----:B------:R-:W-:Y:S02]  /*b7b0*/  LOP3.LUT R22, R9, 0xffff0000, RZ, 0xc0, !PT ;  /* 0xffff000009167812 */ /* 0x000fe400078ec0ff */
[C---:B------:R-:W-:Y:S02]  /*b7c0*/  SHF.L.U32 R20, R11.reuse, 0x10, RZ ;  /* 0x000000100b147819 */ /* 0x040fe400000006ff */
[----:B------:R-:W-:Y:S02]  /*b7d0*/  LOP3.LUT R21, R11, 0xffff0000, RZ, 0xc0, !PT ;  /* 0xffff00000b157812 */ /* 0x000fe400078ec0ff */
[----:B------:R-:W-:Y:S01]  /*b7e0*/  LOP3.LUT R17, R10, 0xffff0000, RZ, 0xc0, !PT ;  /* 0xffff00000a117812 */ /* 0x000fe200078ec0ff */
[C---:B--2---:R-:W-:Y:S01]  /*b7f0*/  IMAD.U32 R3, R4.reuse, 0x10000, RZ ;  /* 0x0001000004037824 */ /* 0x044fe200078e00ff */
[----:B------:R-:W-:-:S02]  /*b800*/  LOP3.LUT R8, R4, 0xffff0000, RZ, 0xc0, !PT ;  /* 0xffff000004087812 */ /* 0x000fc400078ec0ff */
[----:B------:R-:W-:Y:S01]  /*b810*/  LOP3.LUT R4, R42, 0xffff0000, RZ, 0xc0, !PT ;  /* 0xffff00002a047812 */ /* 0x000fe200078ec0ff */
[-C--:B------:R-:W-:Y:S01]  /*b820*/  FMUL.FTZ R11, R2, R3.reuse ;  /* 0x00000003020b7220 */ /* 0x080fe20000410000 */
[C---:B------:R-:W-:Y:S02]  /*b830*/  SHF.L.U32 R9, R5.reuse, 0x10, RZ ;  /* 0x0000001005097819 */ /* 0x040fe400000006ff */
[----:B------:R-:W-:Y:S01]  /*b840*/  LOP3.LUT R19, R5, 0xffff0000, RZ, 0xc0, !PT ;  /* 0xffff000005137812 */ /* 0x000fe200078ec0ff */
[C---:B------:R-:W-:Y:S01]  /*b850*/  IMAD.U32 R5, R6.reuse, 0x10000, RZ ;  /* 0x0001000006057824 */ /* 0x040fe200078e00ff */
[----:B------:R-:W-:Y:S01]  /*b860*/  LOP3.LUT R10, R6, 0xffff0000, RZ, 0xc0, !PT ;  /* 0xffff0000060a7812 */ /* 0x000fe200078ec0ff */
[C---:B------:R-:W-:Y:S01]  /*b870*/  FMUL.FTZ R6, R0.reuse, R3 ;  /* 0x0000000300067220 */ /* 0x040fe20000410000 */
[C---:B------:R-:W-:Y:S01]  /*b880*/  SHF.L.U32 R15, R7.reuse, 0x10, RZ ;  /* 0x00000010070f7819 */ /* 0x040fe200000006ff */
[----:B------:R-:W-:Y:S01]  /*b890*/  FFMA.FTZ R31, R0, R12, -R11 ;  /* 0x0000000c001f7223 */ /* 0x000fe2000001080b */
[----:B------:R-:W-:Y:S01]  /*b8a0*/  LOP3.LUT R18, R7, 0xffff0000, RZ, 0xc0, !PT ;  /* 0xffff000007127812 */ /* 0x000fe200078ec0ff */
[----:B------:R-:W-:Y:S01]  /*b8b0*/  FMUL.FTZ R7, R4, R8 ;  /* 0x0000000804077220 */ /* 0x000fe20000410000 */
[----:B------:R-:W-:Y:S01]  /*b8c0*/  LOP3.LUT R3, R43, 0xffff0000, RZ, 0xc0, !PT ;  /* 0xffff00002b037812 */ /* 0x000fe200078ec0ff */
[----:B------:R-:W-:-:S02]  /*b8d0*/  IMAD.U32 R0, R45, 0x10000, RZ ;  /* 0x000100002d007824 */ /* 0x000fc400078e00ff */
[----:B------:R-:W-:Y:S01]  /*b8e0*/  FFMA.FTZ R30, R2, R12, R6 ;  /* 0x0000000c021e7223 */ /* 0x000fe20000010006 */
[----:B------:R-:W-:Y:S01]  /*b8f0*/  SHF.L.U32 R2, R49, 0x10, RZ ;  /* 0x0000001031027819 */ /* 0x000fe200000006ff */
[C---:B------:R-:W-:Y:S02]  /*b900*/  FFMA.FTZ R29, R3.reuse, R13, -R7 ;  /* 0x0000000d031d7223 */ /* 0x040fe40000010807 */
[-C--:B------:R-:W-:Y:S02]  /*b910*/  FMUL.FTZ R7, R0, R9.reuse ;  /* 0x0000000900077220 */ /* 0x080fe40000410000 */
[----:B------:R-:W-:Y:S02]  /*b920*/  FMUL.FTZ R8, R3, R8 ;  /* 0x0000000803087220 */ /* 0x000fe40000410000 */
[C---:B------:R-:W-:Y:S02]  /*b930*/  FMUL.FTZ R3, R2.reuse, R9 ;  /* 0x0000000902037220 */ /* 0x040fe40000410000 */
[----:B------:R-:W-:Y:S01]  /*b940*/  FFMA.FTZ R27, R2, R14, -R7 ;  /* 0x0000000e021b7223 */ /* 0x000fe20000010807 */
[----:B------:R-:W-:Y:S01]  /*b950*/  SHF.L.U32 R2, R47, 0x10, RZ ;  /* 0x000000102f027819 */ /* 0x000fe200000006ff */
[----:B------:R-:W-:-:S02]  /*b960*/  IMAD.U32 R6, R44, 0x10000, RZ ;  /* 0x000100002c067824 */ /* 0x000fc400078e00ff */
[----:B------:R-:W-:Y:S02]  /*b970*/  FFMA.FTZ R28, R4, R13, R8 ;  /* 0x0000000d041c7223 */ /* 0x000fe40000010008 */
[----:B------:R-:W-:Y:S01]  /*b980*/  FFMA.FTZ R25, R0, R14, R3 ;  /* 0x0000000e00197223 */ /* 0x000fe20000010003 */
[----:B------:R-:W-:Y:S01]  /*b990*/  LOP3.LUT R3, R47, 0xffff0000, RZ, 0xc0, !PT ;  /* 0xffff00002f037812 */ /* 0x000fe200078ec0ff */
[-C--:B------:R-:W-:Y:S01]  /*b9a0*/  FMUL.FTZ R4, R6, R5.reuse ;  /* 0x0000000506047220 */ /* 0x080fe20000410000 */
[----:B------:R-:W-:Y:S01]  /*b9b0*/  LOP3.LUT R0, R44, 0xffff0000, RZ, 0xc0, !PT ;  /* 0xffff00002c007812 */ /* 0x000fe200078ec0ff */
[----:B------:R-:W-:Y:S02]  /*b9c0*/  FMUL.FTZ R9, R2, R5 ;  /* 0x0000000502097220 */ /* 0x000fe40000410000 */
[----:B------:R-:W-:Y:S02]  /*b9d0*/  IMAD.U32 R5, R46, 0x10000, RZ ;  /* 0x000100002e057824 */ /* 0x000fe400078e00ff */
[----:B------:R-:W-:Y:S01]  /*b9e0*/  FFMA.FTZ R23, R2, R16, -R4 ;  /* 0x0000001002177223 */ /* 0x000fe20000010804 */
[----:B------:R-:W-:Y:S01]  /*b9f0*/  SHF.L.U32 R2, R48, 0x10, RZ ;  /* 0x0000001030027819 */ /* 0x000fe200000006ff */
[----:B------:R-:W-:-:S02]  /*ba00*/  FMUL.FTZ R7, R3, R10 ;  /* 0x0000000a03077220 */ /* 0x000fc40000410000 */
[----:B------:R-:W-:Y:S02]  /*ba10*/  FMUL.FTZ R4, R5, R15 ;  /* 0x0000000f05047220 */ /* 0x000fe40000410000 */
[----:B------:R-:W-:Y:S02]  /*ba20*/  FMUL.FTZ R8, R0, R10 ;  /* 0x0000000a00087220 */ /* 0x000fe40000410000 */
[----:B------:R-:W-:Y:S02]  /*ba30*/  FFMA.FTZ R14, R6, R16, R9 ;  /* 0x00000010060e7223 */ /* 0x000fe40000010009 */
[----:B------:R-:W-:Y:S01]  /*ba40*/  FFMA.FTZ R11, R0, R17, R7 ;  /* 0x00000011000b7223 */ /* 0x000fe20000010007 */
[----:B------:R-:W-:Y:S01]  /*ba50*/  LOP3.LUT R0, R46, 0xffff0000, RZ, 0xc0, !PT ;  /* 0xffff00002e007812 */ /* 0x000fe200078ec0ff */
[C---:B------:R-:W-:Y:S02]  /*ba60*/  FMUL.FTZ R6, R2.reuse, R15 ;  /* 0x0000000f02067220 */ /* 0x040fe40000410000 */
[-C--:B------:R-:W-:Y:S01]  /*ba70*/  FFMA.FTZ R13, R2, R20.reuse, -R4 ;  /* 0x00000014020d7223 */ /* 0x080fe20000010804 */
        /* <DEDUP_REMOVED lines=8> */
[C---:B------:R-:W-:Y:S02]  /*bb00*/  FMUL.FTZ R7, R4.reuse, R19 ;  /* 0x0000001304077220 */ /* 0x040fe40000410000 */
[----:B------:R-:W-:Y:S02]  /*bb10*/  FMUL.FTZ R5, R3, R18 ;  /* 0x0000001203057220 */ /* 0x000fe40000410000 */
        /* <DEDUP_REMOVED lines=13> */
.L_x_219:
[----:B------:R-:W-:Y:S05]  /*bbf0*/  BSYNC B1 ;  /* 0x0000000000017941 */ /* 0x000fea0003800000 */
.L_x_218:
[----:B------:R-:W-:Y:S01]  /*bc00*/  IADD3 R0, R198, 0x40, RZ ;  /* 0x00000040c6007810 */ /* 0x000fe20007ffe0ff */
[----:B------:R-:W-:Y:S03]  /*bc10*/  BSSY B1, `(.L_x_222) ;  /* 0x00000bb000017945 */ /* 0x000fe60003800000 */
[----:B------:R-:W-:-:S13]  /*bc20*/  ISETP.GE.AND P0, PT, R0, R52, PT ;  /* 0x000000340000720c */ /* 0x000fda0003f06270 */
[----:B------:R-:W-:Y:S05]  /*bc30*/  @P0 BRA `(.L_x_223) ;  /* 0x00000b8000000947 */ /* 0x000fea0003800000 */
[----:B------:R-:W-:Y:S01]  /*bc40*/  ISETP.GE.AND P0, PT, R132, c[0x0][0x27c], PT ;  /* 0x00009f0084007a0c */ /* 0x000fe20003f06270 */
[----:B------:R-:W-:Y:S01]  /*bc50*/  BSSY B0, `(.L_x_224) ;  /* 0x000005d000007945 */ /* 0x000fe20003800000 */
[----:B------:R-:W-:-:S11]  /*bc60*/  SHF.R.U32.HI R32, RZ, 0x3, R243 ;  /* 0x00000003ff207819 */ /* 0x000fd600000116f3 */
[----:B------:R-:W-:Y:S05]  /*bc70*/  @P0 BRA `(.L_x_225) ;  /* 0x000005a000000947 */ /* 0x000fea0003800000 */
[----:B------:R-:W-:Y:S01]  /*bc80*/  IMAD.MOV.U32 R3, RZ, RZ, c[0x0][0x27c] ;  /* 0x00009f00ff037624 */ /* 0x000fe200078e00ff */
[----:B------:R-:W-:-:S04]  /*bc90*/  LOP3.LUT R0, R243, 0x38, R132, 0xf8, !PT ;  /* 0x00000038f3007812 */ /* 0x000fc800078ef884 */
[----:B------:R-:W-:Y:S02]  /*bca0*/  LEA.HI R3, R3, R216, RZ, 0x1d ;  /* 0x000000d803037211 */ /* 0x000fe400078fe8ff */
[----:B------:R-:W-:Y:S02]  /*bcb0*/  LOP3.LUT R0, R245, R0, R32, 0xf6, !PT ;  /* 0x00000000f5007212 */ /* 0x000fe400078ef620 */
[----:B-1----:R-:W-:Y:S01]  /*bcc0*/  SHF.R.S32.HI R4, RZ, 0x1f, R3 ;  /* 0x0000001fff047819 */ /* 0x002fe20000011403 */
        /* <DEDUP_REMOVED lines=26> */
[-C--:B------:R-:W-:Y:S01]  /*be70*/  FMUL.FTZ R11, R2, R3.reuse ;  /* 0x00000003020b7220 */ /* 0x080fe20000410000 */
        /* <DEDUP_REMOVED lines=13> */
[-C--:B------:R-:W-:Y:S02]  /*bf50*/  FMUL.FTZ R7, R0, R9.reuse ;  /* 0x0000000900077220 */ /* 0x080fe40000410000 */
[----:B------:R-:W-:Y:S02]  /*bf60*/  FMUL.FTZ R8, R3, R8 ;  /* 0x0000000803087220 */ /* 0x000fe40000410000 */
[C---:B------:R-:W-:Y:S02]  /*bf70*/  FMUL.FTZ R3, R2.reuse, R9 ;  /* 0x0000000902037220 */ /* 0x040fe40000410000 */
[----:B------:R-:W-:Y:S02]  /*bf80*/  FFMA.FTZ R27, R2, R14, -R7 ;  /* 0x0000000e021b7223 */ /* 0x000fe40000010807 */
[----:B------:R-:W-:Y:S02]  /*bf90*/  IMAD.U32 R2, R39, 0x10000, RZ ;  /* 0x0001000027027824 */ /* 0x000fe400078e00ff */
[----:B------:R-:W-:-:S02]  /*bfa0*/  FFMA.FTZ R28, R4, R13, R8 ;  /* 0x0000000d041c7223 */ /* 0x000fc40000010008 */
[----:B------:R-:W-:Y:S01]  /*bfb0*/  FFMA.FTZ R25, R0, R14, R3 ;  /* 0x0000000e00197223 */ /* 0x000fe20000010003 */
[----:B------:R-:W-:Y:S01]  /*bfc0*/  LOP3.LUT R3, R39, 0xffff0000, RZ, 0xc0, !PT ;  /* 0xffff000027037812 */ /* 0x000fe200078ec0ff */
[-C--:B------:R-:W-:Y:S01]  /*bfd0*/  FMUL.FTZ R4, R6, R5.reuse ;  /* 0x0000000506047220 */ /* 0x080fe20000410000 */
[----:B------:R-:W-:Y:S01]  /*bfe0*/  LOP3.LUT R0, R36, 0xffff0000, RZ, 0xc0, !PT ;  /* 0xffff000024007812 */ /* 0x000fe200078ec0ff */
[----:B------:R-:W-:Y:S01]  /*bff0*/  FMUL.FTZ R9, R2, R5 ;  /* 0x0000000502097220 */ /* 0x000fe20000410000 */
[----:B------:R-:W-:Y:S01]  /*c000*/  SHF.L.U32 R5, R38, 0x10, RZ ;  /* 0x0000001026057819 */ /* 0x000fe200000006ff */
[----:B------:R-:W-:Y:S02]  /*c010*/  FFMA.FTZ R23, R2, R16, -R4 ;  /* 0x0000001002177223 */ /* 0x000fe40000010804 */
[----:B------:R-:W-:Y:S02]  /*c020*/  IMAD.U32 R2, R40, 0x10000, RZ ;  /* 0x0001000028027824 */ /* 0x000fe400078e00ff */
        /* <DEDUP_REMOVED lines=31> */
.L_x_225:
[----:B------:R-:W-:Y:S05]  /*c220*/  BSYNC B0 ;  /* 0x0000000000007941 */ /* 0x000fea0003800000 */
.L_x_224:
[----:B------:R-:W-:-:S13]  /*c230*/  ISETP.GE.AND P0, PT, R134, c[0x0][0x27c], PT ;  /* 0x00009f0086007a0c */ /* 0x000fda0003f06270 */
[----:B------:R-:W-:Y:S05]  /*c240*/  @P0 BRA `(.L_x_223) ;  /* 0x0000057000000947 */ /* 0x000fea0003800000 */
[----:B------:R-:W-:Y:S01]  /*c250*/  MOV R0, c[0x0][0x27c] ;  /* 0x00009f0000007a02 */ /* 0x000fe20000000f00 */
[----:B-1----:R-:W1:Y:S03]  /*c260*/  LDS.128 R8, [R247] ;  /* 0x00000000f7087984 */ /* 0x002e660000000c00 */
        /* <DEDUP_REMOVED lines=71> */
[C---:B------:R-:W-:Y:S02]  /*c6e0*/  FMUL.FTZ R5, R3.reuse, R18 ;  /* 0x0000001203057220 */ /* 0x040fe40000410000 */
[----:B------:R-:W-:Y:S01]  /*c6f0*/  FFMA.FTZ R9, R4, R22, -R8 ;  /* 0x0000001604097223 */ /* 0x000fe20000010808 */
[----:B------:R-:W-:Y:S01]  /*c700*/  F2FP.BF16.PACK_AB R8, R28, R30 ;  /* 0x0000001e1c08723e */ /* 0x000fe200000010ff */
[-C--:B------:R-:W-:Y:S01]  /*c710*/  FFMA.FTZ R3, R3, R21.reuse, -R6 ;  /* 0x0000001503037223 */ /* 0x080fe20000010806 */
        /* <DEDUP_REMOVED lines=10> */
.L_x_223:
[----:B------:R-:W-:Y:S05]  /*c7c0*/  BSYNC B1 ;  /* 0x0000000000017941 */ /* 0x000fea0003800000 */
.L_x_222:
[----:B------:R-:W-:-:S04]  /*c7d0*/  IADD3 R0, R198, 0x60, RZ ;  /* 0x00000060c6007810 */ /* 0x000fc80007ffe0ff */
        /* <DEDUP_REMOVED lines=96> */
.L_x_227:
[----:B------:R-:W-:Y:S05]  /*cde0*/  BSYNC B0 ;  /* 0x0000000000007941 */ /* 0x000fea0003800000 */
.L_x_226:
        /* <DEDUP_REMOVED lines=89> */
.L_x_205:
[----:B------:R-:W-:Y:S05]  /*d380*/  BSYNC B2 ;  /* 0x0000000000027941 */ /* 0x000fea0003800000 */
.L_x_177:
[----:B------:R-:W-:-:S04]  /*d390*/  DEPBAR.LE SB0, 0x0 ;  /* 0x000080000000791a */ /* 0x000fc80000000000 */
[----:B------:R-:W-:Y:S01]  /*d3a0*/  BAR.SYNC.DEFER_BLOCKING 0x0 ;  /* 0x0000000000007b1d */ /* 0x000fe20000010000 */
[----:B------:R-:W-:Y:S01]  /*d3b0*/  IMAD R0, R56, c[0x0][0x208], RZ ;  /* 0x0000820038007a24 */ /* 0x000fe200078e02ff */
[----:B------:R-:W-:Y:S01]  /*d3c0*/  LOP3.LUT P6, RZ, R219, 0x4, RZ, 0xc0, !PT ;  /* 0x00000004dbff7812 */ /* 0x000fe200078cc0ff */
[----:B-1----:R-:W-:Y:S01]  /*d3d0*/  IMAD.WIDE.U32 R2, R77, c[0x0][0x208], RZ ;  /* 0x000082004d027a25 */ /* 0x002fe200078e00ff */
[----:B------:R-:W-:-:S03]  /*d3e0*/  IADD3 R220, R220, -0x2, RZ ;  /* 0xfffffffedcdc7810 */ /* 0x000fc60007ffe0ff */
[C---:B------:R-:W-:Y:S01]  /*d3f0*/  IMAD R4, R77.reuse, c[0x0][0x20c], R0 ;  /* 0x000083004d047a24 */ /* 0x040fe200078e0200 */
[----:B------:R-:W-:Y:S01]  /*d400*/  LEA R0, P0, R2, R210, 0x5 ;  /* 0x000000d202007211 */ /* 0x000fe200078028ff */
[----:B------:R-:W-:Y:S02]  /*d410*/  IMAD R76, R77, -0x20, R127 ;  /* 0xffffffe04d4c7824 */ /* 0x000fe400078e027f */
[----:B------:R-:W-:-:S05]  /*d420*/  IMAD.IADD R3, R3, 0x1, R4 ;  /* 0x0000000103037824 */ /* 0x000fca00078e0204 */
[----:B------:R-:W-:Y:S02]  /*d430*/  LEA.HI.X R2, R2, R218, R3, 0x5, P0 ;  /* 0x000000da02027211 */ /* 0x000fe400000f2c03 */
[----:B------:R-:W-:-:S04]  /*d440*/  LEA R4, P0, R0, c[0x0][0x1f8], 0x1 ;  /* 0x00007e0000047a11 */ /* 0x000fc800078008ff */
[----:B------:R-:W-:Y:S01]  /*d450*/  R2P PR, R216, 0x6 ;  /* 0x00000006d8007804 */ /* 0x000fe20000000000 */
[----:B------:R-:W-:Y:S01]  /*d460*/  LDSM.16.M88.4 R12, [R182] ;  /* 0x00000000b60c783b */ /* 0x000fe20000000200 */
[----:B------:R-:W-:Y:S01]  /*d470*/  LEA.HI.X R5, R0, c[0x0][0x1fc], R2, 0x1, P0 ;  /* 0x00007f0000057a11 */ /* 0x000fe200000f0c02 */
[----:B------:R-:W-:Y:S01]  /*d480*/  IMAD.MOV.U32 R2, RZ, RZ, 0x40 ;  /* 0x00000040ff027424 */ /* 0x000fe200078e00ff */
[C---:B------:R-:W-:Y:S01]  /*d490*/  LOP3.LUT R0, R55.reuse, 0x1, RZ, 0xc0, !PT ;  /* 0x0000000137007812 */ /* 0x040fe200078ec0ff */
[----:B--2-4-:R-:W1:Y:S01]  /*d4a0*/  LDSM.16.M88.4 R20, [R176] ;  /* 0x00000000b014783b */ /* 0x014e620000000200 */
[----:B------:R-:W-:Y:S02]  /*d4b0*/  ISETP.GT.AND P0, PT, R76, R198, PT ;  /* 0x000000c64c00720c */ /* 0x000fe40003f04270 */
[----:B------:R-:W-:Y:S01]  /*d4c0*/  LOP3.LUT P3, RZ, R55, 0x2, RZ, 0xc0, !PT ;  /* 0x0000000237ff7812 */ /* 0x000fe2000786c0ff */
[----:B------:R-:W-:Y:S01]  /*d4d0*/  LDSM.16.M88.4 R8, [R183] ;  /* 0x00000000b708783b */ /* 0x000fe20000000200 */
[----:B------:R-:W-:-:S02]  /*d4e0*/  ISETP.NE.U32.OR P0, PT, R0, 0x1, !P0 ;  /* 0x000000010000780c */ /* 0x000fc40004705470 */
[C---:B------:R-:W-:Y:S01]  /*d4f0*/  IADD3 R0, R176.reuse, 0x20, RZ ;  /* 0x00000020b0007810 */ /* 0x040fe20007ffe0ff */
[----:B------:R-:W2:Y:S01]  /*d500*/  LDSM.16.M88.4 R40, [R176+0x800] ;  /* 0x00080000b028783b */ /* 0x000ea20000000200 */
[----:B------:R-:W-:Y:S02]  /*d510*/  @P1 IADD3 R0, R176, -0x20, RZ ;  /* 0xffffffe0b0001810 */ /* 0x000fe40007ffe0ff */
[C---:B------:R-:W-:Y:S02]  /*d520*/  LOP3.LUT P1, RZ, R55.reuse, 0x4, RZ, 0xc0, !PT ;  /* 0x0000000437ff7812 */ /* 0x040fe4000782c0ff */
[CC--:B------:R-:W-:Y:S01]  /*d530*/  ISETP.LE.OR P3, PT, R76.reuse, R198.reuse, !P3 ;  /* 0x000000c64c00720c */ /* 0x0c0fe20005f63670 */
[----:B------:R-:W3:Y:S01]  /*d540*/  LDSM.16.M88.4 R28, [R0] ;  /* 0x00000000001c783b */ /* 0x000ee20000000200 */
[----:B------:R-:W-:Y:S02]  /*d550*/  ISETP.LE.OR P1, PT, R76, R198, !P1 ;  /* 0x000000c64c00720c */ /* 0x000fe40004f23670 */
[----:B------:R-:W-:Y:S01]  /*d560*/  SEL R2, R2, 0xffffffc0, !P2 ;  /* 0xffffffc002027807 */ /* 0x000fe20005000000 */
[----:B------:R-:W4:Y:S04]  /*d570*/  LDSM.16.M88.4 R56, [R0+0x800] ;  /* 0x000800000038783b */ /* 0x000f280000000200 */
[----:B------:R-:W-:Y:S01]  /*d580*/  @!PT LDS RZ, [RZ] ;  /* 0x00000000fffff984 */ /* 0x000fe20000000800 */
[----:B------:R-:W-:Y:S01]  /*d590*/  @!PT LDS RZ, [RZ] ;  /* 0x00000000fffff984 */ /* 0x000fe20000000800 */
[----:B------:R-:W-:Y:S01]  /*d5a0*/  @!PT LDS RZ, [RZ] ;  /* 0x00000000fffff984 */ /* 0x000fe20000000800 */
[----:B------:R2:W-:Y:S01]  /*d5b0*/  LDGSTS.E.BYPASS.LTC128B.128 [R188+0x8080], [R4.64], !P0 ;  /* 0x0808000004bc7fae */ /* 0x0005e2000c101d46 */
[----:B------:R-:W-:Y:S01]  /*d5c0*/  LOP3.LUT P0, RZ, R55, 0x8, RZ, 0xc0, !PT ;  /* 0x0000000837ff7812 */ /* 0x000fe2000780c0ff */
[----:B------:R-:W-:-:S02]  /*d5d0*/  IMAD.IADD R3, R176, 0x1, R2 ;  /* 0x00000001b0037824 */ /* 0x000fc400078e0202 */
[----:B------:R2:W-:Y:S01]  /*d5e0*/  LDGSTS.E.BYPASS.LTC128B.128 [R188+0x9080], [R4.64+0x80], !P3 ;  /* 0x0908008004bc7fae */ /* 0x0005e2000d901d46 */
[----:B------:R-:W-:Y:S01]  /*d5f0*/  ISETP.LE.OR P0, PT, R76, R198, !P0 ;  /* 0x000000c64c00720c */ /* 0x000fe20004703670 */
[----:B------:R-:W-:Y:S02]  /*d600*/  IMAD.IADD R177, R2, 0x1, R0 ;  /* 0x0000000102b17824 */ /* 0x000fe400078e0200 */
[----:B------:R3:W-:Y:S01]  /*d610*/  LDGSTS.E.BYPASS.LTC128B.128 [R188+0xa080], [R4.64+0x100], !P1 ;  /* 0x0a08010004bc7fae */ /* 0x0007e2000c901d46 */
[C---:B-1----:R-:W-:Y:S09]  /*d620*/  HMMA.16816.F32.BF16 R16, R12.reuse, R20, RZ ;  /* 0x000000140c10723c */ /* 0x042ff200000418ff */
[----:B------:R1:W-:Y:S04]  /*d630*/  LDGSTS.E.BYPASS.LTC128B.128 [R188+0xb080], [R4.64+0x180], !P0 ;  /* 0x0b08018004bc7fae */ /* 0x0003e8000c101d46 */
[----:B------:R-:W-:Y:S01]  /*d640*/  LDSM.16.M88.4 R44, [R3] ;  /* 0x00000000032c783b */ /* 0x000fe20000000200 */
[C---:B------:R-:W-:Y:S03]  /*d650*/  HMMA.16816.F32.BF16 R24, R12.reuse, R22, RZ ;  /* 0x000000160c18723c */ /* 0x040fe600000418ff */
[----:B------:R-:W-:Y:S04]  /*d660*/  LDSM.16.M88.4 R20, [R184] ;  /* 0x00000000b814783b */ /* 0x000fe80000000200 */
[----:B------:R-:W-:Y:S01]  /*d670*/  LDSM.16.M88.4 R48, [R177] ;  /* 0x00000000b130783b */ /* 0x000fe20000000200 */
[----:B--2---:R-:W-:Y:S03]  /*d680*/  HMMA.16816.F32.BF16 R32, R12, R40, RZ ;  /* 0x000000280c20723c */ /* 0x004fe600000418ff */
[----:B------:R-:W-:Y:S04]  /*d690*/  LDSM.16.M88.4 R52, [R3+0x800] ;  /* 0x000800000334783b */ /* 0x000fe80000000200 */
[----:B------:R-:W-:Y:S01]  /*d6a0*/  LDSM.16.M88.4 R60, [R176+0x1000] ;  /* 0x00100000b03c783b */ /* 0x000fe20000000200 */
[C---:B---3--:R-:W-:Y:S03]  /*d6b0*/  HMMA.16816.F32.BF16 R16, R8.reuse, R28, R16 ;  /* 0x0000001c0810723c */ /* 0x048fe60000041810 */
[----:B------:R-:W-:Y:S04]  /*d6c0*/  LDSM.16.M88.4 R68, [R0+0x1000] ;  /* 0x001000000044783b */ /* 0x000fe80000000200 */
[----:B-1----:R-:W1:Y:S01]  /*d6d0*/  LDSM.16.M88.4 R4, [R185] ;  /* 0x00000000b904783b */ /* 0x002e620000000200 */
[----:B------:R-:W-:Y:S03]  /*d6e0*/  HMMA.16816.F32.BF16 R36, R8, R30, R24 ;  /* 0x0000001e0824723c */ /* 0x000fe60000041818 */
[----:B------:R-:W2:Y:S04]  /*d6f0*/  LDSM.16.M88.4 R24, [R182+0x4000] ;  /* 0x00400000b618783b */ /* 0x000ea80000000200 */
[----:B------:R-:W-:Y:S01]  /*d700*/  LDSM.16.M88.4 R28, [R176+0x1800] ;  /* 0x00180000b01c783b */ /* 0x000fe20000000200 */
[----:B------:R-:W-:Y:S03]  /*d710*/  HMMA.16816.F32.BF16 R40, R12, R42, RZ ;  /* 0x0000002a0c28723c */ /* 0x000fe600000418ff */
[----:B------:R-:W-:Y:S04]  /*d720*/  LDSM.16.M88.4 R64, [R3+0x1000] ;  /* 0x001000000340783b */ /* 0x000fe80000000200 */
[----:B------:R-:W-:Y:S01]  /*d730*/  LDSM.16.M88.4 R72, [R177+0x2000] ;  /* 0x00200000b148783b */ /* 0x000fe20000000200 */
[C---:B----4-:R-:W-:Y:S03]  /*d740*/  HMMA.16816.F32.BF16 R32, R8.reuse, R56, R32 ;  /* 0x000000380820723c */ /* 0x050fe60000041820 */
[----:B------:R-:W0:Y:S11]  /*d750*/  LDGDEPBAR ;  /* 0x00000000000079af */ /* 0x000e360000000000 */
[----:B------:R-:W-:Y:S02]  /*d760*/  @!UPT UIADD3 URZ, URZ, URZ, URZ ;  /* 0x0000003f3f3ff290 */ /* 0x000fe4000fffe03f */
[----:B------:R-:W-:Y:S01]  /*d770*/  HMMA.16816.F32.BF16 R40, R8, R58, R40 ;  /* 0x0000003a0828723c */ /* 0x000fe20000041828 */
[----:B------:R-:W-:Y:S07]  /*d780*/  LDSM.16.M88.4 R56, [R177+0x1000] ;  /* 0x00100000b138783b */ /* 0x000fee0000000200 */
[C---:B-1----:R-:W-:Y:S08]  /*d790*/  HMMA.16816.F32.BF16 R16, R4.reuse, R44, R16 ;  /* 0x0000002c0410723c */ /* 0x042ff00000041810 */
[C---:B------:R-:W-:Y:S01]  /*d7a0*/  HMMA.16816.F32.BF16 R36, R4.reuse, R46, R36 ;  /* 0x0000002e0424723c */ /* 0x040fe20000041824 */
[----:B------:R-:W1:Y:S07]  /*d7b0*/  LDSM.16.M88.4 R44, [R177+0x800] ;  /* 0x00080000b12c783b */ /* 0x000e6e0000000200 */
[----:B------:R-:W-:Y:S08]  /*d7c0*/  HMMA.16816.F32.BF16 R32, R4, R52, R32 ;  /* 0x000000340420723c */ /* 0x000ff00000041820 */
[C---:B------:R-:W-:Y:S01]  /*d7d0*/  HMMA.16816.F32.BF16 R12, R20.reuse, R48, R16 ;  /* 0x00000030140c723c */ /* 0x040fe20000041810 */
[----:B------:R-:W3:Y:S07]  /*d7e0*/  LDSM.16.M88.4 R16, [R183+0x4000] ;  /* 0x00400000b710783b */ /* 0x000eee0000000200 */
[----:B------:R-:W-:Y:S01]  /*d7f0*/  HMMA.16816.F32.BF16 R36, R20, R50, R36 ;  /* 0x000000321424723c */ /* 0x000fe20000041824 */
[----:B------:R-:W-:Y:S07]  /*d800*/  LDSM.16.M88.4 R48, [R0+0x1800] ;  /* 0x001800000030783b */ /* 0x000fee0000000200 */
[----:B------:R-:W-:Y:S01]  /*d810*/  HMMA.16816.F32.BF16 R40, R4, R54, R40 ;  /* 0x000000360428723c */ /* 0x000fe20000041828 */
[----:B------:R-:W-:Y:S07]  /*d820*/  LDSM.16.M88.4 R52, [R3+0x1800] ;  /* 0x001800000334783b */ /* 0x000fee0000000200 */
[----:B--2---:R-:W-:Y:S01]  /*d830*/  HMMA.16816.F32.BF16 R8, R24, R60, R12 ;  /* 0x0000003c1808723c */ /* 0x004fe2000004180c */
[----:B------:R-:W2:Y:S07]  /*d840*/  LDSM.16.M88.4 R12, [R185+0x4000] ;  /* 0x00400000b90c783b */ /* 0x000eae0000000200 */
[----:B-1----:R-:W-:Y:S08]  /*d850*/  HMMA.16816.F32.BF16 R32, R20, R44, R32 ;  /* 0x0000002c1420723c */ /* 0x002ff00000041820 */
[----:B------:R-:W-:Y:S01]  /*d860*/  HMMA.16816.F32.BF16 R36, R24, R62, R36 ;  /* 0x0000003e1824723c */ /* 0x000fe20000041824 */
[----:B------:R-:W-:Y:S07]  /*d870*/  LDSM.16.M88.4 R60, [R3+0x2000] ;  /* 0x00200000033c783b */ /* 0x000fee0000000200 */
[----:B---3--:R-:W-:Y:S01]  /*d880*/  HMMA.16816.F32.BF16 R4, R16, R68, R8 ;  /* 0x000000441004723c */ /* 0x008fe20000041808 */
[----:B------:R-:W1:Y:S07]  /*d890*/  LDSM.16.M88.4 R8, [R184+0x4000] ;  /* 0x00400000b808783b */ /* 0x000e6e0000000200 */
[----:B------:R-:W-:Y:S01]  /*d8a0*/  HMMA.16816.F32.BF16 R40, R20, R46, R40 ;  /* 0x0000002e1428723c */ /* 0x000fe20000041828 */
[----:B------:R-:W-:Y:S07]  /*d8b0*/  LDSM.16.M88.4 R44, [R177+0x1800] ;  /* 0x00180000b12c783b */ /* 0x000fee0000000200 */
[----:B------:R-:W-:Y:S08]  /*d8c0*/  HMMA.16816.F32.BF16 R32, R24, R28, R32 ;  /* 0x0000001c1820723c */ /* 0x000ff00000041820 */
[----:B------:R-:W-:Y:S01]  /*d8d0*/  HMMA.16816.F32.BF16 R36, R16, R70, R36 ;  /* 0x000000461024723c */ /* 0x000fe20000041824 */
[----:B------:R-:W-:Y:S07]  /*d8e0*/  LDSM.16.M88.4 R68, [R176+0x2000] ;  /* 0x00200000b044783b */ /* 0x000fee0000000200 */
[----:B--2---:R-:W-:Y:S01]  /*d8f0*/  HMMA.16816.F32.BF16 R20, R12, R64, R4 ;  /* 0x000000400c14723c */ /* 0x004fe20000041804 */
[----:B------:R-:W2:Y:S07]  /*d900*/  LDSM.16.M88.4 R4, [R182+0x8000] ;  /* 0x00800000b604783b */ /* 0x000eae0000000200 */
[----:B------:R-:W-:Y:S01]  /*d910*/  HMMA.16816.F32.BF16 R40, R24, R30, R40 ;  /* 0x0000001e1828723c */ /* 0x000fe20000041828 */
[----:B------:R-:W-:Y:S04]  /*d920*/  LDSM.16.M88.4 R28, [R183+0x8000] ;  /* 0x00800000b71c783b */ /* 0x000fe80000000200 */
[----:B------:R-:W-:Y:S03]  /*d930*/  LDSM.16.M88.4 R24, [R185+0x8000] ;  /* 0x00800000b918783b */ /* 0x000fe60000000200 */
[----:B------:R-:W-:Y:S08]  /*d940*/  HMMA.16816.F32.BF16 R32, R16, R48, R32 ;  /* 0x000000301020723c */ /* 0x000ff00000041820 */
[----:B------:R-:W-:Y:S01]  /*d950*/  HMMA.16816.F32.BF16 R36, R12, R66, R36 ;  /* 0x000000420c24723c */ /* 0x000fe20000041824 */
[----:B------:R-:W3:Y:S07]  /*d960*/  LDSM.16.M88.4 R64, [R0+0x2000] ;  /* 0x002000000040783b */ /* 0x000eee0000000200 */
[----:B-1----:R-:W-:Y:S08]  /*d970*/  HMMA.16816.F32.BF16 R20, R8, R56, R20 ;  /* 0x000000380814723c */ /* 0x002ff00000041814 */
[----:B------:R-:W-:Y:S01]  /*d980*/  HMMA.16816.F32.BF16 R40, R16, R50, R40 ;  /* 0x000000321028723c */ /* 0x000fe20000041828 */
[----:B------:R-:W1:Y:S07]  /*d990*/  LDSM.16.M88.4 R48, [R176+0x2800] ;  /* 0x00280000b030783b */ /* 0x000e6e0000000200 */
[----:B------:R-:W-:Y:S08]  /*d9a0*/  HMMA.16816.F32.BF16 R32, R12, R52, R32 ;  /* 0x000000340c20723c */ /* 0x000ff00000041820 */
[----:B------:R-:W-:Y:S01]  /*d9b0*/  HMMA.16816.F32.BF16 R36, R8, R58, R36 ;  /* 0x0000003a0824723c */ /* 0x000fe20000041824 */
[----:B------:R-:W4:Y:S07]  /*d9c0*/  LDSM.16.M88.4 R56, [R0+0x2800] ;  /* 0x002800000038783b */ /* 0x000f2e0000000200 */
[----:B--2---:R-:W-:Y:S01]  /*d9d0*/  HMMA.16816.F32.BF16 R16, R4, R68, R20 ;  /* 0x000000440410723c */ /* 0x004fe20000041814 */
[----:B------:R-:W2:Y:S07]  /*d9e0*/  LDSM.16.M88.4 R20, [R184+0x8000] ;  /* 0x00800000b814783b */ /* 0x000eae0000000200 */
[----:B------:R-:W-:Y:S01]  /*d9f0*/  HMMA.16816.F32.BF16 R40, R12, R54, R40 ;  /* 0x000000360c28723c */ /* 0x000fe20000041828 */
[----:B------:R-:W-:Y:S07]  /*da00*/  LDSM.16.M88.4 R52, [R177+0x2800] ;  /* 0x00280000b134783b */ /* 0x000fee0000000200 */
[----:B------:R-:W-:Y:S08]  /*da10*/  HMMA.16816.F32.BF16 R32, R8, R44, R32 ;  /* 0x0000002c0820723c */ /* 0x000ff00000041820 */
[----:B------:R-:W-:Y:S01]  /*da20*/  HMMA.16816.F32.BF16 R36, R4, R70, R36 ;  /* 0x000000460424723c */ /* 0x000fe20000041824 */
[----:B------:R-:W-:Y:S07]  /*da30*/  LDSM.16.M88.4 R68, [R0+0x3000] ;  /* 0x003000000044783b */ /* 0x000fee0000000200 */
[----:B---3--:R-:W-:Y:S01]  /*da40*/  HMMA.16816.F32.BF16 R12, R28, R64, R16 ;  /* 0x000000401c0c723c */ /* 0x008fe20000041810 */
[----:B------:R-:W-:Y:S07]  /*da50*/  LDSM.16.M88.4 R16, [R182+0xc000] ;  /* 0x00c00000b610783b */ /* 0x000fee0000000200 */
[----:B------:R-:W-:Y:S01]  /*da60*/  HMMA.16816.F32.BF16 R40, R8, R46, R40 ;  /* 0x0000002e0828723c */ /* 0x000fe20000041828 */
[----:B------:R-:W3:Y:S07]  /*da70*/  LDSM.16.M88.4 R44, [R3+0x2800] ;  /* 0x00280000032c783b */ /* 0x000eee0000000200 */
[----:B-1----:R-:W-:Y:S08]  /*da80*/  HMMA.16816.F32.BF16 R32, R4, R48, R32 ;  /* 0x000000300420723c */ /* 0x002ff00000041820 */
[----:B------:R-:W-:Y:S01]  /*da90*/  HMMA.16816.F32.BF16 R36, R28, R66, R36 ;  /* 0x000000421c24723c */ /* 0x000fe20000041824 */
[----:B------:R-:W1:Y:S07]  /*daa0*/  LDSM.16.M88.4 R64, [R176+0x3000] ;  /* 0x00300000b040783b */ /* 0x000e6e0000000200 */
[----:B------:R-:W-:Y:S01]  /*dab0*/  HMMA.16816.F32.BF16 R8, R24, R60, R12 ;  /* 0x0000003c1808723c */ /* 0x000fe2000004180c */
[----:B------:R-:W1:Y:S07]  /*dac0*/  LDSM.16.M88.4 R12, [R183+0xc000] ;  /* 0x00c00000b70c783b */ /* 0x000e6e0000000200 */
[----:B------:R-:W-:Y:S01]  /*dad0*/  HMMA.16816.F32.BF16 R40, R4, R50, R40 ;  /* 0x000000320428723c */ /* 0x000fe20000041828 */
[----:B------:R-:W1:Y:S07]  /*dae0*/  LDSM.16.M88.4 R48, [R176+0x3800] ;  /* 0x00380000b030783b */ /* 0x000e6e0000000200 */
[----:B----4-:R-:W-:Y:S08]  /*daf0*/  HMMA.16816.F32.BF16 R32, R28, R56, R32 ;  /* 0x000000381c20723c */ /* 0x010ff00000041820 */
[----:B------:R-:W-:Y:S01]  /*db00*/  HMMA.16816.F32.BF16 R36, R24, R62, R36 ;  /* 0x0000003e1824723c */ /* 0x000fe20000041824 */
[----:B------:R-:W-:Y:S07]  /*db10*/  LDSM.16.M88.4 R60, [R3+0x3000] ;  /* 0x00300000033c783b */ /* 0x000fee0000000200 */
[----:B--2---:R-:W-:Y:S01]  /*db20*/  HMMA.16816.F32.BF16 R4, R20, R72, R8 ;  /* 0x000000481404723c */ /* 0x004fe20000041808 */
[----:B------:R-:W2:Y:S07]  /*db30*/  LDSM.16.M88.4 R8, [R185+0xc000] ;  /* 0x00c00000b908783b */ /* 0x000eae0000000200 */
[----:B------:R-:W-:Y:S01]  /*db40*/  HMMA.16816.F32.BF16 R40, R28, R58, R40 ;  /* 0x0000003a1c28723c */ /* 0x000fe20000041828 */
[----:B------:R-:W-:Y:S07]  /*db50*/  LDSM.16.M88.4 R56, [R177+0x3000] ;  /* 0x00300000b138783b */ /* 0x000fee0000000200 */
[----:B---3--:R-:W-:Y:S08]  /*db60*/  HMMA.16816.F32.BF16 R32, R24, R44, R32 ;  /* 0x0000002c1820723c */ /* 0x008ff00000041820 */
[----:B------:R-:W-:Y:S08]  /*db70*/  HMMA.16816.F32.BF16 R28, R20, R74, R36 ;  /* 0x0000004a141c723c */ /* 0x000ff00000041824 */
[----:B-1----:R-:W-:Y:S08]  /*db80*/  HMMA.16816.F32.BF16 R4, R16, R64, R4 ;  /* 0x000000401004723c */ /* 0x002ff00000041804 */
[----:B------:R-:W-:Y:S01]  /*db90*/  HMMA.16816.F32.BF16 R36, R24, R46, R40 ;  /* 0x0000002e1824723c */ /* 0x000fe20000041828 */
[----:B------:R-:W1:Y:S04]  /*dba0*/  LDSM.16.M88.4 R44, [R0+0x3800] ;  /* 0x00380000002c783b */ /* 0x000e680000000200 */
[----:B------:R-:W-:Y:S03]  /*dbb0*/  LDSM.16.M88.4 R40, [R3+0x3800] ;  /* 0x003800000328783b */ /* 0x000fe60000000200 */
[----:B------:R-:W-:Y:S08]  /*dbc0*/  HMMA.16816.F32.BF16 R32, R20, R52, R32 ;  /* 0x000000341420723c */ /* 0x000ff00000041820 */
[----:B------:R-:W-:Y:S08]  /*dbd0*/  HMMA.16816.F32.BF16 R28, R16, R66, R28 ;  /* 0x00000042101c723c */ /* 0x000ff0000004181c */
[----:B------:R-:W-:Y:S01]  /*dbe0*/  HMMA.16816.F32.BF16 R24, R12, R68, R4 ;  /* 0x000000440c18723c */ /* 0x000fe20000041804 */
[----:B------:R-:W3:Y:S07]  /*dbf0*/  LDSM.16.M88.4 R4, [R184+0xc000] ;  /* 0x00c00000b804783b */ /* 0x000eee0000000200 */
[----:B------:R-:W-:Y:S08]  /*dc00*/  HMMA.16816.F32.BF16 R20, R20, R54, R36 ;  /* 0x000000361414723c */ /* 0x000ff00000041824 */
[----:B------:R-:W-:Y:S08]  /*dc10*/  HMMA.16816.F32.BF16 R36, R16, R48, R32 ;  /* 0x000000301024723c */ /* 0x000ff00000041820 */
[----:B------:R-:W-:Y:S08]  /*dc20*/  HMMA.16816.F32.BF16 R32, R12, R70, R28 ;  /* 0x000000460c20723c */ /* 0x000ff0000004181c */
[----:B--2---:R-:W-:Y:S08]  /*dc30*/  HMMA.16816.F32.BF16 R28, R8, R60, R24 ;  /* 0x0000003c081c723c */ /* 0x004ff00000041818 */
[----:B------:R-:W-:Y:S08]  /*dc40*/  HMMA.16816.F32.BF16 R16, R16, R50, R20 ;  /* 0x000000321010723c */ /* 0x000ff00000041814 */
[----:B-1----:R-:W-:Y:S08]  /*dc50*/  HMMA.16816.F32.BF16 R20, R12, R44, R36 ;  /* 0x0000002c0c14723c */ /* 0x002ff00000041824 */
[----:B------:R-:W-:Y:S01]  /*dc60*/  HMMA.16816.F32.BF16 R24, R8, R62, R32 ;  /* 0x0000003e0818723c */ /* 0x000fe20000041820 */
[----:B------:R-:W1:Y:S01]  /*dc70*/  LDSM.16.M88.4 R32, [R177+0x3800] ;  /* 0x00380000b120783b */ /* 0x000e620000000200 */
[----:B------:R-:W-:-:S06]  /*dc80*/  DEPBAR.LE SB0, 0x0 ;  /* 0x000080000000791a */ /* 0x000fcc0000000000 */
[----:B---3--:R-:W-:Y:S08]  /*dc90*/  HMMA.16816.F32.BF16 R28, R4, R56, R28 ;  /* 0x00000038041c723c */ /* 0x008ff0000004181c */
[----:B------:R-:W-:Y:S08]  /*dca0*/  HMMA.16816.F32.BF16 R12, R12, R46, R16 ;  /* 0x0000002e0c0c723c */ /* 0x000ff00000041810 */
[----:B------:R-:W-:Y:S08]  /*dcb0*/  HMMA.16816.F32.BF16 R16, R8, R40, R20 ;  /* 0x000000280810723c */ /* 0x000ff00000041814 */
[----:B------:R-:W-:Y:S01]  /*dcc0*/  HMMA.16816.F32.BF16 R20, R4, R58, R24 ;  /* 0x0000003a0414723c */ /* 0x000fe20000041818 */
[----:B------:R-:W-:-:S04]  /*dcd0*/  FMUL.FTZ R0, R28, c[0x0][0x320] ;  /* 0x0000c8001c007a20 */ /* 0x000fc80000410000 */
[----:B------:R2:W3:Y:S03]  /*dce0*/  MUFU.TANH R26, R0 ;  /* 0x00000000001a7308 */ /* 0x0004e60000002400 */
[----:B------:R-:W-:Y:S08]  /*dcf0*/  HMMA.16816.F32.BF16 R8, R8, R42, R12 ;  /* 0x0000002a0808723c */ /* 0x000ff0000004180c */
[----:B-1----:R-:W-:Y:S01]  /*dd00*/  HMMA.16816.F32.BF16 R12, R4, R32, R16 ;  /* 0x00000020040c723c */ /* 0x002fe20000041810 */
[----:B--2---:R-:W-:-:S04]  /*dd10*/  FMUL.FTZ R0, R29, c[0x0][0x320] ;  /* 0x0000c8001d007a20 */ /* 0x004fc80000410000 */
[----:B------:R1:W2:Y:S11]  /*dd20*/  MUFU.TANH R25, R0 ;  /* 0x0000000000197308 */ /* 0x0002b60000002400 */
[----:B------:R-:W-:Y:S01]  /*dd30*/  HMMA.16816.F32.BF16 R8, R4, R34, R8 ;  /* 0x000000220408723c */ /* 0x000fe20000041808 */
[----:B-1----:R-:W-:-:S04]  /*dd40*/  FMUL.FTZ R0, R30, c[0x0][0x320] ;  /* 0x0000c8001e007a20 */ /* 0x002fc80000410000 */
[----:B------:R1:W-:Y:S11]  /*dd50*/  MUFU.TANH R24, R0 ;  /* 0x0000000000187308 */ /* 0x0003f60000002400 */
[----:B------:R-:W-:Y:S08]  /*dd60*/  @!UPT UIADD3 URZ, URZ, URZ, URZ ;  /* 0x0000003f3f3ff290 */ /* 0x000ff0000fffe03f */
[----:B------:R-:W-:-:S04]  /*dd70*/  FMUL.FTZ R2, R8, c[0x0][0x320] ;  /* 0x0000c80008027a20 */ /* 0x000fc80000410000 */
[----:B------:R-:W-:Y:S01]  /*dd80*/  MUFU.TANH R4, R2 ;  /* 0x0000000200047308 */ /* 0x000fe20000002400 */
[----:B-1----:R-:W-:-:S07]  /*dd90*/  FMUL.FTZ R0, R31, c[0x0][0x320] ;  /* 0x0000c8001f007a20 */ /* 0x002fce0000410000 */
[----:B------:R1:W4:Y:S02]  /*dda0*/  MUFU.TANH R3, R0 ;  /* 0x0000000000037308 */ /* 0x0003240000002400 */
[----:B-1----:R-:W-:-:S06]  /*ddb0*/  FMUL.FTZ R0, R20, c[0x0][0x320] ;  /* 0x0000c80014007a20 */ /* 0x002fcc0000410000 */
[----:B------:R1:W1:Y:S02]  /*ddc0*/  MUFU.TANH R17, R0 ;  /* 0x0000000000117308 */ /* 0x0002640000002400 */
[----:B-1----:R-:W-:-:S06]  /*ddd0*/  FMUL.FTZ R0, R21, c[0x0][0x320] ;  /* 0x0000c80015007a20 */ /* 0x002fcc0000410000 */
[----:B------:R1:W1:Y:S02]  /*dde0*/  MUFU.TANH R21, R0 ;  /* 0x0000000000157308 */ /* 0x0002640000002400 */
[----:B-1----:R-:W-:-:S06]  /*ddf0*/  FMUL.FTZ R0, R22, c[0x0][0x320] ;  /* 0x0000c80016007a20 */ /* 0x002fcc0000410000 */
[----:B------:R1:W1:Y:S02]  /*de00*/  MUFU.TANH R20, R0 ;  /* 0x0000000000147308 */ /* 0x0002640000002400 */
[----:B-1----:R-:W-:-:S06]  /*de10*/  FMUL.FTZ R0, R23, c[0x0][0x320] ;  /* 0x0000c80017007a20 */ /* 0x002fcc0000410000 */
[----:B------:R1:W-:Y:S02]  /*de20*/  MUFU.TANH R19, R0 ;  /* 0x0000000000137308 */ /* 0x0003e40000002400 */
[----:B-1----:R-:W-:-:S06]  /*de30*/  FMUL.FTZ R0, R12, c[0x0][0x320] ;  /* 0x0000c8000c007a20 */ /* 0x002fcc0000410000 */
[----:B------:R1:W1:Y:S02]  /*de40*/  MUFU.TANH R12, R0 ;  /* 0x00000000000c7308 */ /* 0x0002640000002400 */
[----:B-1----:R-:W-:-:S06]  /*de50*/  FMUL.FTZ R0, R13, c[0x0][0x320] ;  /* 0x0000c8000d007a20 */ /* 0x002fcc0000410000 */
[----:B------:R1:W1:Y:S02]  /*de60*/  MUFU.TANH R13, R0 ;  /* 0x00000000000d7308 */ /* 0x0002640000002400 */
[----:B-1----:R-:W-:-:S06]  /*de70*/  FMUL.FTZ R0, R14, c[0x0][0x320] ;  /* 0x0000c8000e007a20 */ /* 0x002fcc0000410000 */
[----:B------:R1:W1:Y:S02]  /*de80*/  MUFU.TANH R14, R0 ;  /* 0x00000000000e7308 */ /* 0x0002640000002400 */
[----:B-1----:R-:W-:Y:S01]  /*de90*/  IMAD.IADD R0, R76, 0x1, -R199 ;  /* 0x000000014c007824 */ /* 0x002fe200078e0ac7 */
[----:B------:R-:W-:Y:S04]  /*dea0*/  BAR.SYNC.DEFER_BLOCKING 0x0 ;  /* 0x0000000000007b1d */ /* 0x000fe80000010000 */
[C---:B------:R-:W-:Y:S02]  /*deb0*/  ISETP.GT.AND P1, PT, R0.reuse, RZ, PT ;  /* 0x000000ff0000720c */ /* 0x040fe40003f24270 */
[C---:B------:R-:W-:Y:S02]  /*dec0*/  ISETP.GT.AND P0, PT, R0.reuse, 0x1, PT ;  /* 0x000000010000780c */ /* 0x040fe40003f04270 */
[----:B------:R-:W-:-:S02]  /*ded0*/  ISETP.GT.AND P3, PT, R0, 0x8, PT ;  /* 0x000000080000780c */ /* 0x000fc40003f64270 */
[----:B---3--:R-:W-:Y:S02]  /*dee0*/  FSEL R5, R26, -INF , P1 ;  /* 0xff8000001a057808 */ /* 0x008fe40000800000 */
[----:B--2---:R-:W-:Y:S02]  /*def0*/  FSEL R7, R25, -INF , P0 ;  /* 0xff80000019077808 */ /* 0x004fe40000000000 */
[----:B----4-:R-:W-:Y:S01]  /*df00*/  FSEL R18, R3, -INF , P0 ;  /* 0xff80000003127808 */ /* 0x010fe20000000000 */
[----:B------:R-:W-:Y:S01]  /*df10*/  FMUL.FTZ R3, R9, c[0x0][0x320] ;  /* 0x0000c80009037a20 */ /* 0x000fe20000410000 */
[C---:B------:R-:W-:Y:S02]  /*df20*/  ISETP.GT.AND P0, PT, R0.reuse, 0x9, PT ;  /* 0x000000090000780c */ /* 0x040fe40003f04270 */
[----:B------:R-:W-:Y:S02]  /*df30*/  FSEL R6, R17, -INF , P3 ;  /* 0xff80000011067808 */ /* 0x000fe40001800000 */
[----:B------:R-:W-:Y:S01]  /*df40*/  FMNMX.FTZ R2, R5, R7, !PT ;  /* 0x0000000705027209 */ /* 0x000fe20007810000 */
[----:B------:R-:W1:Y:S01]  /*df50*/  MUFU.TANH R3, R3 ;  /* 0x0000000300037308 */ /* 0x000e620000002400 */
[----:B------:R-:W-:-:S02]  /*df60*/  ISETP.GT.AND P2, PT, R0, 0x10, PT ;  /* 0x000000100000780c */ /* 0x000fc40003f44270 */
[----:B------:R-:W-:Y:S02]  /*df70*/  FSEL R9, R21, -INF , P0 ;  /* 0xff80000015097808 */ /* 0x000fe40000000000 */
[----:B------:R-:W-:Y:S02]  /*df80*/  FMNMX.FTZ R2, R6, R2, !PT ;  /* 0x0000000206027209 */ /* 0x000fe40007810000 */
[----:B------:R-:W-:Y:S02]  /*df90*/  FSEL R17, R20, -INF , P3 ;  /* 0xff80000014117808 */ /* 0x000fe40001800000 */
        /* <DEDUP_REMOVED lines=8> */
[----:B------:R-:W-:-:S02]  /*e020*/  FSEL R22, R14, -INF , P2 ;  /* 0xff8000000e167808 */ /* 0x000fc40001000000 */
[----:B------:R-:W-:Y:S02]  /*e030*/  ISETP.GT.AND P0, PT, R0, 0x19, PT ;  /* 0x000000190000780c */ /* 0x000fe40003f04270 */
[----:B------:R-:W-:Y:S01]  /*e040*/  FSEL R14, R4, -INF , P1 ;  /* 0xff800000040e7808 */ /* 0x000fe20000800000 */
[----:B------:R-:W-:Y:S01]  /*e050*/  FMUL.FTZ R4, R11, c[0x0][0x320] ;  /* 0x0000c8000b047a20 */ /* 0x000fe20000410000 */
[----:B------:R-:W-:Y:S02]  /*e060*/  FMNMX.FTZ R0, R13, R2, !PT ;  /* 0x000000020d007209 */ /* 0x000fe40007810000 */
[----:B-1----:R-:W-:Y:S01]  /*e070*/  FSEL R20, R3, -INF , P0 ;  /* 0xff80000003147808 */ /* 0x002fe20000000000 */
[----:B------:R-:W-:Y:S01]  /*e080*/  FMUL.FTZ R3, R15, c[0x0][0x320] ;  /* 0x0000c8000f037a20 */ /* 0x000fe20000410000 */
[----:B------:R-:W-:Y:S01]  /*e090*/  FMNMX.FTZ R0, R14, R0, !PT ;  /* 0x000000000e007209 */ /* 0x000fe20007810000 */
[----:B------:R-:W1:Y:S01]  /*e0a0*/  MUFU.TANH R4, R4 ;  /* 0x0000000400047308 */ /* 0x000e620000002400 */
[----:B------:R-:W-:-:S02]  /*e0b0*/  LOP3.LUT P2, RZ, R219, 0x8, RZ, 0xc0, !PT ;  /* 0x00000008dbff7812 */ /* 0x000fc4000784c0ff */
[----:B------:R-:W-:-:S05]  /*e0c0*/  FMNMX.FTZ R0, R20, R0, !PT ;  /* 0x0000000014007209 */ /* 0x000fca0007810000 */
[----:B------:R-:W2:Y:S01]  /*e0d0*/  SHFL.BFLY PT, R2, R0, 0x2, 0x1f ;  /* 0x0c401f0000027f89 */ /* 0x000ea200000e0000 */
[----:B------:R3:W4:Y:S01]  /*e0e0*/  MUFU.TANH R15, R3 ;  /* 0x00000003000f7308 */ /* 0x0007220000002400 */
[----:B-1----:R-:W-:Y:S01]  /*e0f0*/  FSEL R23, R4, -INF , P0 ;  /* 0xff80000004177808 */ /* 0x002fe20000000000 */
[----:B---3--:R-:W-:Y:S01]  /*e100*/  FMUL.FTZ R3, R10, c[0x0][0x320] ;  /* 0x0000c8000a037a20 */ /* 0x008fe20000410000 */
[----:B----4-:R-:W-:-:S05]  /*e110*/  FSEL R10, R15, -INF , P3 ;  /* 0xff8000000f0a7808 */ /* 0x010fca0001800000 */
[----:B------:R1:W3:Y:S01]  /*e120*/  MUFU.TANH R8, R3 ;  /* 0x0000000300087308 */ /* 0x0002e20000002400 */
[----:B--2---:R-:W-:-:S05]  /*e130*/  FMNMX.FTZ R0, R0, R2, !PT ;  /* 0x0000000200007209 */ /* 0x004fca0007810000 */
[----:B------:R-:W2:Y:S01]  /*e140*/  SHFL.BFLY PT, R2, R0, 0x1, 0x1f ;  /* 0x0c201f0000027f89 */ /* 0x000ea200000e0000 */
[----:B-1----:R-:W-:Y:S02]  /*e150*/  FMNMX.FTZ R3, R16, R18, !PT ;  /* 0x0000001210037209 */ /* 0x002fe40007810000 */
[----:B---3--:R-:W-:Y:S02]  /*e160*/  FSEL R11, R8, -INF , P1 ;  /* 0xff800000080b7808 */ /* 0x008fe40000800000 */
[----:B------:R-:W-:-:S04]  /*e170*/  FMNMX.FTZ R3, R17, R3, !PT ;  /* 0x0000000311037209 */ /* 0x000fc80007810000 */
[----:B------:R-:W-:-:S04]  /*e180*/  FMNMX.FTZ R3, R21, R3, !PT ;  /* 0x0000000315037209 */ /* 0x000fc80007810000 */
[----:B------:R-:W-:-:S04]  /*e190*/  FMNMX.FTZ R3, R22, R3, !PT ;  /* 0x0000000316037209 */ /* 0x000fc80007810000 */
[----:B------:R-:W-:Y:S02]  /*e1a0*/  FMNMX.FTZ R3, R10, R3, !PT ;  /* 0x000000030a037209 */ /* 0x000fe40007810000 */
[----:B--2---:R-:W-:Y:S02]  /*e1b0*/  FMNMX.FTZ R135, R0, R2, !PT ;  /* 0x0000000200877209 */ /* 0x004fe40007810000 */
[----:B------:R-:W-:Y:S02]  /*e1c0*/  FMNMX.FTZ R3, R11, R3, !PT ;  /* 0x000000030b037209 */ /* 0x000fe40007810000 */
[C---:B------:R-:W-:Y:S01]  /*e1d0*/  FSETP.NEU.FTZ.AND P0, PT, R135.reuse, -INF , PT ;  /* 0xff8000008700780b */ /* 0x040fe20003f1d000 */
[----:B------:R-:W-:Y:S01]  /*e1e0*/  FMUL.FTZ R2, R135, c[0x0][0x2d0] ;  /* 0x0000b40087027a20 */ /* 0x000fe20000410000 */
[----:B------:R-:W-:-:S04]  /*e1f0*/  FMNMX.FTZ R3, R23, R3, !PT ;  /* 0x0000000317037209 */ /* 0x000fc80007810000 */
[----:B------:R-:W-:Y:S01]  /*e200*/  FSEL R2, R2, RZ, P0 ;  /* 0x000000ff02027208 */ /* 0x000fe20000000000 */
[----:B------:R-:W1:Y:S01]  /*e210*/  SHFL.BFLY PT, R4, R3, 0x2, 0x1f ;  /* 0x0c401f0003047f89 */ /* 0x000e6200000e0000 */
[----:B------:R-:W-:-:S03]  /*e220*/  ISETP.GT.AND P0, PT, R77, R207, PT ;  /* 0x000000cf4d00720c */ /* 0x000fc60003f04270 */
[----:B------:R-:W-:-:S04]  /*e230*/  FFMA.FTZ R0, R5, c[0x0][0x2d0], -R2 ;  /* 0x0000b40005007a23 */ /* 0x000fc80000010802 */
[----:B------:R1:W-:Y:S02]  /*e240*/  MUFU.EX2 R205, R0 ;  /* 0x0000000000cd7308 */ /* 0x0003e40000000800 */
[----:B-1----:R-:W-:Y:S01]  /*e250*/  FMNMX.FTZ R0, R3, R4, !PT ;  /* 0x0000000403007209 */ /* 0x002fe20007810000 */
[----:B------:R-:W-:-:S03]  /*e260*/  FFMA.FTZ R3, R7, c[0x0][0x2d0], -R2 ;  /* 0x0000b40007037a23 */ /* 0x000fc60000010802 */
[----:B------:R-:W-:Y:S01]  /*e270*/  @P0 IMAD.WIDE.U32 R4, R220, c[0x0][0x1e0], RZ ;  /* 0x00007800dc040a25 */ /* 0x000fe200078e00ff */
[----:B------:R-:W1:Y:S01]  /*e280*/  SHFL.BFLY PT, R8, R0, 0x1, 0x1f ;  /* 0x0c201f0000087f89 */ /* 0x000e6200000e0000 */
[----:B------:R2:W-:Y:S02]  /*e290*/  MUFU.EX2 R202, R3 ;  /* 0x0000000300ca7308 */ /* 0x0005e40000000800 */
[----:B------:R-:W-:-:S06]  /*e2a0*/  FFMA.FTZ R7, R12, c[0x0][0x2d0], -R2 ;  /* 0x0000b4000c077a23 */ /* 0x000fcc0000010802 */
[----:B------:R-:W-:Y:S01]  /*e2b0*/  MUFU.EX2 R203, R7 ;  /* 0x0000000700cb7308 */ /* 0x000fe20000000800 */
[----:B--2---:R-:W-:Y:S01]  /*e2c0*/  FFMA.FTZ R3, R6, c[0x0][0x2d0], -R2 ;  /* 0x0000b40006037a23 */ /* 0x004fe20000010802 */
[----:B------:R-:W-:-:S06]  /*e2d0*/  @P0 SHF.R.S32.HI R6, RZ, 0x1f, R220 ;  /* 0x0000001fff060819 */ /* 0x000fcc00000114dc */
[----:B------:R2:W-:Y:S01]  /*e2e0*/  MUFU.EX2 R201, R3 ;  /* 0x0000000300c97308 */ /* 0x0005e20000000800 */
[----:B------:R-:W-:Y:S01]  /*e2f0*/  @P0 IMAD R6, R6, c[0x0][0x1e0], RZ ;  /* 0x0000780006060a24 */ /* 0x000fe200078e02ff */
[----:B-1----:R-:W-:Y:S01]  /*e300*/  FMNMX.FTZ R8, R0, R8, !PT ;  /* 0x0000000800087209 */ /* 0x002fe20007810000 */
[----:B------:R-:W-:Y:S02]  /*e310*/  FFMA.FTZ R0, R13, c[0x0][0x2d0], -R2 ;  /* 0x0000b4000d007a23 */ /* 0x000fe40000010802 */
[----:B------:R-:W-:-:S03]  /*e320*/  @P0 IMAD R6, R220, c[0x0][0x1e4], R6 ;  /* 0x00007900dc060a24 */ /* 0x000fc600078e0206 */
[----:B------:R1:W3:Y:S01]  /*e330*/  MUFU.EX2 R200, R0 ;  /* 0x0000000000c87308 */ /* 0x0002e20000000800 */
[----:B------:R-:W-:Y:S02]  /*e340*/  @P0 IMAD.IADD R5, R5, 0x1, R6 ;  /* 0x0000000105050824 */ /* 0x000fe400078e0206 */
[----:B--2---:R-:W-:-:S05]  /*e350*/  FFMA.FTZ R3, R9, c[0x0][0x2d0], -R2 ;  /* 0x0000b40009037a23 */ /* 0x004fca0000010802 */
[----:B------:R2:W4:Y:S01]  /*e360*/  MUFU.EX2 R204, R3 ;  /* 0x0000000300cc7308 */ /* 0x0005220000000800 */
[----:B-1----:R-:W-:Y:S01]  /*e370*/  FMUL.FTZ R0, R8, c[0x0][0x2d0] ;  /* 0x0000b40008007a20 */ /* 0x002fe20000410000 */
[----:B---3--:R-:W-:Y:S02]  /*e380*/  F2FP.BF16.PACK_AB R128, R200, R203 ;  /* 0x000000cbc880723e */ /* 0x008fe400000010ff */
[----:B--2---:R-:W-:Y:S02]  /*e390*/  @P0 LEA R3, P1, R4, R208, 0x5 ;  /* 0x000000d004030211 */ /* 0x004fe400078228ff */
[----:B----4-:R-:W-:Y:S02]  /*e3a0*/  F2FP.BF16.PACK_AB R6, R204, R201 ;  /* 0x000000c9cc06723e */ /* 0x010fe400000010ff */
[----:B------:R-:W-:Y:S02]  /*e3b0*/  @P0 LEA.HI.X R5, R4, R214, R5, 0x5, P1 ;  /* 0x000000d604050211 */ /* 0x000fe400008f2c05 */
[----:B------:R-:W-:-:S04]  /*e3c0*/  @P0 LEA R4, P1, R3, c[0x0][0x1c8], 0x1 ;  /* 0x0000720003040a11 */ /* 0x000fc800078208ff */
[----:B------:R-:W-:Y:S01]  /*e3d0*/  @P0 LEA.HI.X R5, R3, c[0x0][0x1cc], R5, 0x1, P1 ;  /* 0x0000730003050a11 */ /* 0x000fe200008f0c05 */
[--C-:B------:R-:W-:Y:S01]  /*e3e0*/  FFMA.FTZ R3, R14, c[0x0][0x2d0], -R2.reuse ;  /* 0x0000b4000e037a23 */ /* 0x100fe20000010802 */
[----:B------:R-:W-:Y:S01]  /*e3f0*/  FSETP.NEU.FTZ.AND P1, PT, R8, -INF , PT ;  /* 0xff8000000800780b */ /* 0x000fe20003f3d000 */
[----:B------:R-:W-:Y:S02]  /*e400*/  FFMA.FTZ R2, R20, c[0x0][0x2d0], -R2 ;  /* 0x0000b40014027a23 */ /* 0x000fe40000010802 */
[----:B------:R1:W-:Y:S01]  /*e410*/  MUFU.EX2 R191, R3 ;  /* 0x0000000300bf7308 */ /* 0x0003e20000000800 */
[----:B------:R-:W-:Y:S01]  /*e420*/  FSEL R0, R0, RZ, P1 ;  /* 0x000000ff00007208 */ /* 0x000fe20000800000 */
[----:B------:R2:W-:Y:S04]  /*e430*/  @P0 LDGSTS.E.BYPASS.LTC128B.128 [R188+0xc080], [R4.64], !P2 ;  /* 0x0c08000004bc0fae */ /* 0x0005e8000d101d46 */
[----:B------:R2:W-:Y:S02]  /*e440*/  @P0 LDGSTS.E.BYPASS.LTC128B.128 [R188+0xd080], [R4.64+0x80], !P6 ;  /* 0x0d08008004bc0fae */ /* 0x0005e4000f101d46 */
[----:B------:R3:W4:Y:S02]  /*e450*/  MUFU.EX2 R190, R2 ;  /* 0x0000000200be7308 */ /* 0x0007240000000800 */
[----:B------:R2:W-:Y:S04]  /*e460*/  @P0 LDGSTS.E.BYPASS.LTC128B.128 [R188+0xe080], [R4.64+0x100], !P4 ;  /* 0x0e08010004bc0fae */ /* 0x0005e8000e101d46 */
[----:B------:R2:W-:Y:S01]  /*e470*/  @P0 LDGSTS.E.BYPASS.LTC128B.128 [R188+0xf080], [R4.64+0x180], !P5 ;  /* 0x0f08018004bc0fae */ /* 0x0005e2000e901d46 */
[----:B------:R-:W-:Y:S01]  /*e480*/  ISETP.GE.AND P0, PT, R220, R207, PT ;  /* 0x000000cfdc00720c */ /* 0x000fe20003f06270 */
[----:B-1----:R-:W-:-:S02]  /*e490*/  FFMA.FTZ R3, R16, c[0x0][0x2d0], -R0 ;  /* 0x0000b40010037a23 */ /* 0x002fc40000010800 */
[----:B------:R-:W1:Y:S02]  /*e4a0*/  LDSM.16.MT88.4 R12, [R178] ;  /* 0x00000000b20c783b */ /* 0x000e640000004200 */
[----:B------:R2:W-:Y:S02]  /*e4b0*/  MUFU.EX2 R189, R3 ;  /* 0x0000000300bd7308 */ /* 0x0005e40000000800 */
[----:B------:R-:W-:Y:S01]  /*e4c0*/  LDSM.16.MT88.4 R24, [R181] ;  /* 0x00000000b518783b */ /* 0x000fe20000004200 */
[--C-:B---3--:R-:W-:Y:S01]  /*e4d0*/  FFMA.FTZ R2, R22, c[0x0][0x2d0], -R0.reuse ;  /* 0x0000b40016027a23 */ /* 0x108fe20000010800 */
[----:B----4-:R-:W-:Y:S02]  /*e4e0*/  F2FP.BF16.PACK_AB R130, R190, R191 ;  /* 0x000000bfbe82723e */ /* 0x010fe400000010ff */
[----:B------:R-:W-:Y:S02]  /*e4f0*/  LDSM.16.MT88.4 R148, [R178+0x800] ;  /* 0x00080000b294783b */ /* 0x000fe40000004200 */
[----:B------:R3:W-:Y:S02]  /*e500*/  MUFU.EX2 R186, R2 ;  /* 0x0000000200ba7308 */ /* 0x0007e40000000800 */
[----:B------:R-:W-:Y:S04]  /*e510*/  LDSM.16.MT88.4 R156, [R179+0x800] ;  /* 0x00080000b39c783b */ /* 0x000fe80000004200 */
[----:B------:R-:W-:Y:S01]  /*e520*/  LDSM.16.MT88.4 R32, [R181+0x800] ;  /* 0x00080000b520783b */ /* 0x000fe20000004200 */
[----:B--2---:R-:W-:-:S03]  /*e530*/  FFMA.FTZ R3, R18, c[0x0][0x2d0], -R0 ;  /* 0x0000b40012037a23 */ /* 0x004fc60000010800 */
[----:B------:R-:W-:Y:S01]  /*e540*/  LDSM.16.MT88.4 R56, [R181+0x1000] ;  /* 0x00100000b538783b */ /* 0x000fe20000004200 */
[----:B------:R2:W4:Y:S01]  /*e550*/  MUFU.EX2 R143, R3 ;  /* 0x00000003008f7308 */ /* 0x0005220000000800 */
[----:B------:R-:W-:Y:S02]  /*e560*/  F2FP.BF16.PACK_AB R4, R202, R205 ;  /* 0x000000cdca04723e */ /* 0x000fe400000010ff */
[----:B------:R-:W-:Y:S01]  /*e570*/  LDSM.16.MT88.4 R36, [R180] ;  /* 0x00000000b424783b */ /* 0x000fe20000004200 */
[----:B---3--:R-:W-:-:S03]  /*e580*/  FFMA.FTZ R2, R10, c[0x0][0x2d0], -R0 ;  /* 0x0000b4000a027a23 */ /* 0x008fc60000010800 */
[----:B------:R-:W-:Y:S01]  /*e590*/  LDSM.16.MT88.4 R48, [R179+0x1000] ;  /* 0x00100000b330783b */ /* 0x000fe20000004200 */
[----:B------:R3:W1:Y:S03]  /*e5a0*/  MUFU.EX2 R136, R2 ;  /* 0x0000000200887308 */ /* 0x0006660000000800 */
[----:B------:R-:W-:Y:S04]  /*e5b0*/  LDSM.16.MT88.4 R40, [R178+0x1000] ;  /* 0x00100000b228783b */ /* 0x000fe80000004200 */
[----:B------:R-:W-:Y:S01]  /*e5c0*/  LDSM.16.MT88.4 R64, [R180+0x800] ;  /* 0x00080000b440783b */ /* 0x000fe20000004200 */
[----:B--2---:R-:W-:Y:S01]  /*e5d0*/  FFMA.FTZ R3, R17, c[0x0][0x2d0], -R0 ;  /* 0x0000b40011037a23 */ /* 0x004fe20000010800 */
[----:B----4-:R-:W-:-:S02]  /*e5e0*/  F2FP.BF16.PACK_AB R5, R143, R189 ;  /* 0x000000bd8f05723e */ /* 0x010fc400000010ff */
[----:B------:R-:W2:Y:S01]  /*e5f0*/  LDSM.16.MT88.4 R16, [R179] ;  /* 0x00000000b310783b */ /* 0x000ea20000004200 */
[----:B------:R4:W-:Y:S03]  /*e600*/  MUFU.EX2 R137, R3 ;  /* 0x0000000300897308 */ /* 0x0009e60000000800 */
[----:B------:R-:W2:Y:S01]  /*e610*/  LDSM.16.MT88.4 R60, [R181+0x1800] ;  /* 0x00180000b53c783b */ /* 0x000ea20000004200 */
[--C-:B---3--:R-:W-:Y:S01]  /*e620*/  FFMA.FTZ R2, R11, c[0x0][0x2d0], -R0.reuse ;  /* 0x0000b4000b027a23 */ /* 0x108fe20000010800 */
[----:B-1----:R-:W-:Y:S02]  /*e630*/  F2FP.BF16.PACK_AB R129, R136, R186 ;  /* 0x000000ba8881723e */ /* 0x002fe400000010ff */
[----:B------:R-:W1:Y:S01]  /*e640*/  LDSM.16.MT88.4 R68, [R180+0x1000] ;  /* 0x00100000b444783b */ /* 0x000e620000004200 */
[----:B------:R3:W-:Y:S03]  /*e650*/  MUFU.EX2 R10, R2 ;  /* 0x00000002000a7308 */ /* 0x0007e60000000800 */
[----:B------:R-:W-:Y:S04]  /*e660*/  LDSM.16.MT88.4 R72, [R178+0x2000] ;  /* 0x00200000b248783b */ /* 0x000fe80000004200 */
[----:B------:R-:W-:Y:S01]  /*e670*/  LDSM.16.MT88.4 R80, [R179+0x2000] ;  /* 0x00200000b350783b */ /* 0x000fe20000004200 */
[----:B----4-:R-:W-:-:S02]  /*e680*/  FFMA.FTZ R3, R21, c[0x0][0x2d0], -R0 ;  /* 0x0000b40015037a23 */ /* 0x010fc40000010800 */
[----:B------:R-:W-:Y:S01]  /*e690*/  FFMA.FTZ R0, R23, c[0x0][0x2d0], -R0 ;  /* 0x0000b40017007a23 */ /* 0x000fe20000010800 */
[----:B------:R-:W-:Y:S01]  /*e6a0*/  LDSM.16.MT88.4 R84, [R180+0x1800] ;  /* 0x00180000b454783b */ /* 0x000fe20000004200 */
[----:B------:R-:W4:Y:S03]  /*e6b0*/  MUFU.EX2 R187, R3 ;  /* 0x0000000300bb7308 */ /* 0x000f260000000800 */
[----:B------:R-:W-:Y:S01]  /*e6c0*/  LDSM.16.MT88.4 R88, [R181+0x2000] ;  /* 0x00200000b558783b */ /* 0x000fe20000004200 */
[----:B---3--:R-:W-:-:S03]  /*e6d0*/  FADD.FTZ R2, R205, R202 ;  /* 0x000000cacd027221 */ /* 0x008fc60000010000 */
[----:B------:R-:W-:Y:S01]  /*e6e0*/  LDSM.16.MT88.4 R116, [R178+0x3000] ;  /* 0x00300000b274783b */ /* 0x000fe20000004200 */
[----:B------:R-:W3:Y:S03]  /*e6f0*/  MUFU.EX2 R9, R0 ;  /* 0x0000000000097308 */ /* 0x000ee60000000800 */
[----:B------:R-:W-:Y:S04]  /*e700*/  LDSM.16.MT88.4 R112, [R179+0x3000] ;  /* 0x00300000b370783b */ /* 0x000fe80000004200 */
[----:B------:R-:W-:Y:S01]  /*e710*/  LDSM.16.MT88.4 R96, [R180+0x2000] ;  /* 0x00200000b460783b */ /* 0x000fe20000004200 */
[----:B----4-:R-:W-:Y:S01]  /*e720*/  F2FP.BF16.PACK_AB R7, R187, R137 ;  /* 0x00000089bb07723e */ /* 0x010fe200000010ff */
[----:B------:R-:W-:-:S02]  /*e730*/  FADD.FTZ R3, R201, R2 ;  /* 0x00000002c9037221 */ /* 0x000fc40000010000 */
[----:B------:R-:W-:Y:S04]  /*e740*/  LDSM.16.MT88.4 R120, [R181+0x2800] ;  /* 0x00280000b578783b */ /* 0x000fe80000004200 */
[----:B------:R-:W-:Y:S01]  /*e750*/  HMMA.16816.F32.BF16 R144, R4, R12, RZ ;  /* 0x0000000c0490723c */ /* 0x000fe200000418ff */
[----:B---3--:R-:W-:Y:S01]  /*e760*/  F2FP.BF16.PACK_AB R131, R9, R10 ;  /* 0x0000000a0983723e */ /* 0x008fe200000010ff */
[----:B-----5:R-:W-:Y:S01]  /*e770*/  LDSM.16.MT88.4 R108, [R181+0x3000] ;  /* 0x00300000b56c783b */ /* 0x020fe20000004200 */
[----:B------:R-:W-:-:S03]  /*e780*/  FADD.FTZ R0, R189, R143 ;  /* 0x0000008fbd007221 */ /* 0x000fc60000010000 */
[----:B------:R-:W-:Y:S01]  /*e790*/  LDSM.16.MT88.4 R104, [R180+0x3000] ;  /* 0x00300000b468783b */ /* 0x000fe20000004200 */
[----:B------:R-:W-:Y:S01]  /*e7a0*/  FADD.FTZ R2, R137, R0 ;  /* 0x0000000089027221 */ /* 0x000fe20000010000 */
[C---:B------:R-:W-:Y:S01]  /*e7b0*/  HMMA.16816.F32.BF16 R12, R4.reuse, R14, RZ ;  /* 0x0000000e040c723c */ /* 0x040fe200000418ff */
[----:B------:R-:W-:Y:S01]  /*e7c0*/  FADD.FTZ R0, R204, R3 ;  /* 0x00000003cc007221 */ /* 0x000fe20000010000 */
[----:B------:R-:W-:Y:S01]  /*e7d0*/  LDSM.16.MT88.4 R172, [R180+0x2800] ;  /* 0x00280000b4ac783b */ /* 0x000fe20000004200 */
[----:B------:R-:W-:Y:S02]  /*e7e0*/  FADD.FTZ R2, R187, R2 ;  /* 0x00000002bb027221 */ /* 0x000fe40000010000 */
[----:B------:R-:W-:Y:S01]  /*e7f0*/  FADD.FTZ R0, R203, R0 ;  /* 0x00000000cb007221 */ /* 0x000fe20000010000 */
[----:B------:R-:W-:Y:S01]  /*e800*/  LDSM.16.MT88.4 R192, [R178+0x3800] ;  /* 0x00380000b2c0783b */ /* 0x000fe20000004200 */
[----:B------:R-:W-:Y:S01]  /*e810*/  FADD.FTZ R2, R186, R2 ;  /* 0x00000002ba027221 */ /* 0x000fe20000010000 */
[----:B--2---:R-:W-:Y:S01]  /*e820*/  HMMA.16816.F32.BF16 R152, R4, R16, RZ ;  /* 0x000000100498723c */ /* 0x004fe200000418ff */
[----:B------:R-:W-:Y:S01]  /*e830*/  FADD.FTZ R0, R200, R0 ;  /* 0x00000000c8007221 */ /* 0x000fe20000010000 */
[----:B------:R-:W0:Y:S01]  /*e840*/  LDGDEPBAR ;  /* 0x00000000000079af */ /* 0x000e220000000000 */
[----:B------:R-:W-:-:S02]  /*e850*/  FADD.FTZ R2, R136, R2 ;  /* 0x0000000288027221 */ /* 0x000fc40000010000 */
[----:B------:R-:W-:Y:S02]  /*e860*/  FADD.FTZ R0, R191, R0 ;  /* 0x00000000bf007221 */ /* 0x000fe40000010000 */
[----:B------:R-:W-:Y:S01]  /*e870*/  FADD.FTZ R2, R10, R2 ;  /* 0x000000020a027221 */ /* 0x000fe20000010000 */
[C---:B------:R-:W-:Y:S08]  /*e880*/  HMMA.16816.F32.BF16 R16, R4.reuse, R18, RZ ;  /* 0x000000120410723c */ /* 0x040ff000000418ff */
[C---:B------:R-:W-:Y:S08]  /*e890*/  HMMA.16816.F32.BF16 R20, R4.reuse, R24, RZ ;  /* 0x000000180414723c */ /* 0x040ff000000418ff */
[----:B------:R-:W-:Y:S08]  /*e8a0*/  HMMA.16816.F32.BF16 R24, R4, R26, RZ ;  /* 0x0000001a0418723c */ /* 0x000ff000000418ff */
[C---:B------:R-:W-:Y:S08]  /*e8b0*/  HMMA.16816.F32.BF16 R144, R128.reuse, R148, R144 ;  /* 0x000000948090723c */ /* 0x040ff00000041890 */
[C---:B------:R-:W-:Y:S01]  /*e8c0*/  HMMA.16816.F32.BF16 R148, R128.reuse, R150, R12 ;  /* 0x000000968094723c */ /* 0x040fe2000004180c */
[----:B------:R-:W2:Y:S07]  /*e8d0*/  LDSM.16.MT88.4 R12, [R179+0x1800] ;  /* 0x00180000b30c783b */ /* 0x000eae0000004200 */
[C---:B------:R-:W-:Y:S08]  /*e8e0*/  HMMA.16816.F32.BF16 R152, R128.reuse, R156, R152 ;  /* 0x0000009c8098723c */ /* 0x040ff00000041898 */
[C---:B------:R-:W-:Y:S01]  /*e8f0*/  HMMA.16816.F32.BF16 R156, R128.reuse, R158, R16 ;  /* 0x0000009e809c723c */ /* 0x040fe20000041810 */
[----:B------:R-:W3:Y:S07]  /*e900*/  LDSM.16.MT88.4 R16, [R178+0x1800] ;  /* 0x00180000b210783b */ /* 0x000eee0000004200 */
[C---:B------:R-:W-:Y:S08]  /*e910*/  HMMA.16816.F32.BF16 R20, R128.reuse, R32, R20 ;  /* 0x000000208014723c */ /* 0x040ff00000041814 */
[----:B------:R-:W-:Y:S08]  /*e920*/  HMMA.16816.F32.BF16 R24, R128, R34, R24 ;  /* 0x000000228018723c */ /* 0x000ff00000041818 */
[C---:B------:R-:W-:Y:S08]  /*e930*/  HMMA.16816.F32.BF16 R52, R4.reuse, R56, RZ ;  /* 0x000000380434723c */ /* 0x040ff000000418ff */
[C---:B------:R-:W-:Y:S08]  /*e940*/  HMMA.16816.F32.BF16 R28, R4.reuse, R36, RZ ;  /* 0x00000024041c723c */ /* 0x040ff000000418ff */
[C---:B------:R-:W-:Y:S08]  /*e950*/  HMMA.16816.F32.BF16 R32, R4.reuse, R38, RZ ;  /* 0x000000260420723c */ /* 0x040ff000000418ff */
[C---:B------:R-:W-:Y:S08]  /*e960*/  HMMA.16816.F32.BF16 R56, R4.reuse, R58, RZ ;  /* 0x0000003a0438723c */ /* 0x040ff000000418ff */
[C---:B------:R-:W-:Y:S08]  /*e970*/  HMMA.16816.F32.BF16 R44, R4.reuse, R48, RZ ;  /* 0x00000030042c723c */ /* 0x040ff000000418ff */
[C---:B------:R-:W-:Y:S08]  /*e980*/  HMMA.16816.F32.BF16 R36, R4.reuse, R40, RZ ;  /* 0x000000280424723c */ /* 0x040ff000000418ff */
[C---:B------:R-:W-:Y:S08]  /*e990*/  HMMA.16816.F32.BF16 R48, R4.reuse, R50, RZ ;  /* 0x000000320430723c */ /* 0x040ff000000418ff */
[----:B------:R-:W-:Y:S08]  /*e9a0*/  HMMA.16816.F32.BF16 R40, R4, R42, RZ ;  /* 0x0000002a0428723c */ /* 0x000ff000000418ff */
[C---:B------:R-:W-:Y:S08]  /*e9b0*/  HMMA.16816.F32.BF16 R28, R128.reuse, R64, R28 ;  /* 0x00000040801c723c */ /* 0x040ff0000004181c */
[C---:B------:R-:W-:Y:S08]  /*e9c0*/  HMMA.16816.F32.BF16 R32, R128.reuse, R66, R32 ;  /* 0x000000428020723c */ /* 0x040ff00000041820 */
[C---:B------:R-:W-:Y:S08]  /*e9d0*/  HMMA.16816.F32.BF16 R52, R128.reuse, R60, R52 ;  /* 0x0000003c8034723c */ /* 0x040ff00000041834 */
[----:B------:R-:W-:Y:S08]  /*e9e0*/  HMMA.16816.F32.BF16 R56, R128, R62, R56 ;  /* 0x0000003e8038723c */ /* 0x000ff00000041838 */
[C---:B-1----:R-:W-:Y:S08]  /*e9f0*/  HMMA.16816.F32.BF16 R60, R4.reuse, R68, RZ ;  /* 0x00000044043c723c */ /* 0x042ff000000418ff */
[----:B------:R-:W-:Y:S08]  /*ea00*/  HMMA.16816.F32.BF16 R64, R4, R70, RZ ;  /* 0x000000460440723c */ /* 0x000ff000000418ff */
[C---:B--2---:R-:W-:Y:S08]  /*ea10*/  HMMA.16816.F32.BF16 R44, R128.reuse, R12, R44 ;  /* 0x0000000c802c723c */ /* 0x044ff0000004182c */
[C---:B------:R-:W-:Y:S01]  /*ea20*/  HMMA.16816.F32.BF16 R48, R128.reuse, R14, R48 ;  /* 0x0000000e8030723c */ /* 0x040fe20000041830 */
[----:B------:R-:W1:Y:S07]  /*ea30*/  LDSM.16.MT88.4 R12, [R178+0x2800] ;  /* 0x00280000b20c783b */ /* 0x000e6e0000004200 */
[C---:B---3--:R-:W-:Y:S08]  /*ea40*/  HMMA.16816.F32.BF16 R36, R128.reuse, R16, R36 ;  /* 0x000000108024723c */ /* 0x048ff00000041824 */
[----:B------:R-:W-:Y:S01]  /*ea50*/  HMMA.16816.F32.BF16 R40, R128, R18, R40 ;  /* 0x000000128028723c */ /* 0x000fe20000041828 */
[----:B------:R-:W2:Y:S07]  /*ea60*/  LDSM.16.MT88.4 R16, [R179+0x2800] ;  /* 0x00280000b310783b */ /* 0x000eae0000004200 */
[C---:B------:R-:W-:Y:S08]  /*ea70*/  HMMA.16816.F32.BF16 R68, R4.reuse, R72, RZ ;  /* 0x000000480444723c */ /* 0x040ff000000418ff */
[C---:B------:R-:W-:Y:S08]  /*ea80*/  HMMA.16816.F32.BF16 R72, R4.reuse, R74, RZ ;  /* 0x0000004a0448723c */ /* 0x040ff000000418ff */
[C---:B------:R-:W-:Y:S08]  /*ea90*/  HMMA.16816.F32.BF16 R76, R4.reuse, R80, RZ ;  /* 0x00000050044c723c */ /* 0x040ff000000418ff */
[----:B------:R-:W-:Y:S08]  /*eaa0*/  HMMA.16816.F32.BF16 R80, R4, R82, RZ ;  /* 0x000000520450723c */ /* 0x000ff000000418ff */
[C---:B------:R-:W-:Y:S08]  /*eab0*/  HMMA.16816.F32.BF16 R60, R128.reuse, R84, R60 ;  /* 0x00000054803c723c */ /* 0x040ff0000004183c */
[----:B------:R-:W-:Y:S08]  /*eac0*/  HMMA.16816.F32.BF16 R64, R128, R86, R64 ;  /* 0x000000568040723c */ /* 0x000ff00000041840 */
[C---:B------:R-:W-:Y:S08]  /*ead0*/  HMMA.16816.F32.BF16 R84, R4.reuse, R88, RZ ;  /* 0x000000580454723c */ /* 0x040ff000000418ff */
[----:B------:R-:W-:Y:S08]  /*eae0*/  HMMA.16816.F32.BF16 R88, R4, R90, RZ ;  /* 0x0000005a0458723c */ /* 0x000ff000000418ff */
[C---:B-1----:R-:W-:Y:S08]  /*eaf0*/  HMMA.16816.F32.BF16 R68, R128.reuse, R12, R68 ;  /* 0x0000000c8044723c */ /* 0x042ff00000041844 */
[C---:B------:R-:W-:Y:S08]  /*eb00*/  HMMA.16816.F32.BF16 R72, R128.reuse, R14, R72 ;  /* 0x0000000e8048723c */ /* 0x040ff00000041848 */
[C---:B--2---:R-:W-:Y:S08]  /*eb10*/  HMMA.16816.F32.BF16 R76, R128.reuse, R16, R76 ;  /* 0x00000010804c723c */ /* 0x044ff0000004184c */
[----:B------:R-:W-:Y:S08]  /*eb20*/  HMMA.16816.F32.BF16 R80, R128, R18, R80 ;  /* 0x000000128050723c */ /* 0x000ff00000041850 */
[C---:B------:R-:W-:Y:S08]  /*eb30*/  HMMA.16816.F32.BF16 R100, R4.reuse, R116, RZ ;  /* 0x000000740464723c */ /* 0x040ff000000418ff */
[C---:B------:R-:W-:Y:S08]  /*eb40*/  HMMA.16816.F32.BF16 R12, R4.reuse, R118, RZ ;  /* 0x00000076040c723c */ /* 0x040ff000000418ff */
[C---:B------:R-:W-:Y:S08]  /*eb50*/  HMMA.16816.F32.BF16 R16, R4.reuse, R112, RZ ;  /* 0x000000700410723c */ /* 0x040ff000000418ff */
[C---:B------:R-:W-:Y:S01]  /*eb60*/  HMMA.16816.F32.BF16 R116, R4.reuse, R114, RZ ;  /* 0x000000720474723c */ /* 0x040fe200000418ff */
[----:B------:R-:W1:Y:S07]  /*eb70*/  LDSM.16.MT88.4 R112, [R179+0x3800] ;  /* 0x00380000b370783b */ /* 0x000e6e0000004200 */
[----:B------:R-:W-:Y:S08]  /*eb80*/  HMMA.16816.F32.BF16 R92, R4, R96, RZ ;  /* 0x00000060045c723c */ /* 0x000ff000000418ff */
[C---:B------:R-:W-:Y:S08]  /*eb90*/  HMMA.16816.F32.BF16 R84, R128.reuse, R120, R84 ;  /* 0x000000788054723c */ /* 0x040ff00000041854 */
[----:B------:R-:W-:Y:S01]  /*eba0*/  HMMA.16816.F32.BF16 R88, R128, R122, R88 ;  /* 0x0000007a8058723c */ /* 0x000fe20000041858 */
[----:B------:R-:W2:Y:S07]  /*ebb0*/  LDSM.16.MT88.4 R120, [R181+0x3800] ;  /* 0x00380000b578783b */ /* 0x000eae0000004200 */
[C---:B------:R-:W-:Y:S08]  /*ebc0*/  HMMA.16816.F32.BF16 R96, R4.reuse, R98, RZ ;  /* 0x000000620460723c */ /* 0x040ff000000418ff */
[C---:B------:R-:W-:Y:S08]  /*ebd0*/  HMMA.16816.F32.BF16 R124, R4.reuse, R108, RZ ;  /* 0x0000006c047c723c */ /* 0x040ff000000418ff */
[C---:B------:R-:W-:Y:S08]  /*ebe0*/  HMMA.16816.F32.BF16 R160, R4.reuse, R110, RZ ;  /* 0x0000006e04a0723c */ /* 0x040ff000000418ff */
[C---:B------:R-:W-:Y:S08]  /*ebf0*/  HMMA.16816.F32.BF16 R164, R4.reuse, R104, RZ ;  /* 0x0000006804a4723c */ /* 0x040ff000000418ff */
[----:B------:R-:W-:Y:S01]  /*ec00*/  HMMA.16816.F32.BF16 R168, R4, R106, RZ ;  /* 0x0000006a04a8723c */ /* 0x000fe200000418ff */
[----:B------:R-:W3:Y:S07]  /*ec10*/  LDSM.16.MT88.4 R4, [R180+0x3800] ;  /* 0x00380000b404783b */ /* 0x000eee0000004200 */
[C---:B-1----:R-:W-:Y:S08]  /*ec20*/  HMMA.16816.F32.BF16 R108, R128.reuse, R112, R16 ;  /* 0x00000070806c723c */ /* 0x042ff00000041810 */
[C---:B------:R-:W-:Y:S08]  /*ec30*/  HMMA.16816.F32.BF16 R112, R128.reuse, R114, R116 ;  /* 0x000000728070723c */ /* 0x040ff00000041874 */
[C---:B--2---:R-:W-:Y:S08]  /*ec40*/  HMMA.16816.F32.BF16 R116, R128.reuse, R120, R124 ;  /* 0x000000788074723c */ /* 0x044ff0000004187c */
[C---:B------:R-:W-:Y:S08]  /*ec50*/  HMMA.16816.F32.BF16 R92, R128.reuse, R172, R92 ;  /* 0x000000ac805c723c */ /* 0x040ff0000004185c */
[C---:B------:R-:W-:Y:S08]  /*ec60*/  HMMA.16816.F32.BF16 R96, R128.reuse, R174, R96 ;  /* 0x000000ae8060723c */ /* 0x040ff00000041860 */
[C---:B------:R-:W-:Y:S08]  /*ec70*/  HMMA.16816.F32.BF16 R100, R128.reuse, R192, R100 ;  /* 0x000000c08064723c */ /* 0x040ff00000041864 */
[C---:B------:R-:W-:Y:S07]  /*ec80*/  HMMA.16816.F32.BF16 R104, R128.reuse, R194, R12 ;  /* 0x000000c28068723c */ /* 0x040fee000004180c */
[----:B------:R-:W-:Y:S01]  /*ec90*/  FADD.FTZ R195, R190, R0 ;  /* 0x00000000bec37221 */ /* 0x000fe20000010000 */
[----:B------:R-:W-:Y:S01]  /*eca0*/  HMMA.16816.F32.BF16 R120, R128, R122, R160 ;  /* 0x0000007a8078723c */ /* 0x000fe200000418a0 */
[----:B------:R-:W-:-:S07]  /*ecb0*/  FADD.FTZ R194, R9, R2 ;  /* 0x0000000209c27221 */ /* 0x000fce0000010000 */
[C---:B---3--:R-:W-:Y:S08]  /*ecc0*/  HMMA.16816.F32.BF16 R124, R128.reuse, R4, R164 ;  /* 0x00000004807c723c */ /* 0x048ff000000418a4 */
[----:B------:R-:W-:Y:S01]  /*ecd0*/  HMMA.16816.F32.BF16 R128, R128, R6, R168 ;  /* 0x000000068080723c */ /* 0x000fe200000418a8 */
[----:B------:R-:W-:Y:S07]  /*ece0*/  @!UPT UIADD3 URZ, URZ, URZ, URZ ;  /* 0x0000003f3f3ff290 */ /* 0x000fee000fffe03f */
[----:B------:R-:W-:Y:S11]  /*ecf0*/  @!P0 BRA `(.L_x_228) ;  /* 0x00001ff000008947 */ /* 0x000ff60003800000 */
[----:B------:R-:W-:Y:S02]  /*ed00*/  MOV R189, R220 ;  /* 0x000000dc00bd7202 */ /* 0x000fe40000000f00 */
[----:B------:R-:W-:-:S02]  /*ed10*/  MOV R137, R8 ;  /* 0x0000000800897202 */ /* 0x000fc40000000f00 */
[----:B------:R-:W-:Y:S02]  /*ed20*/  MOV R136, R135 ;  /* 0x0000008700887202 */ /* 0x000fe40000000f00 */
.L_x_229:
[----:B------:R-:W-:Y:S04]  /*ed30*/  DEPBAR.LE SB0, 0x0 ;  /* 0x000080000000791a */ /* 0x000fe80000000000 */
[----:B------:R-:W-:Y:S01]  /*ed40*/  WARPSYNC 0xffffffff ;  /* 0xffffffff00007948 */ /* 0x000fe20003800000 */
[----:B------:R-:W-:Y:S01]  /*ed50*/  BAR.SYNC.DEFER_BLOCKING 0x0 ;  /* 0x0000000000007b1d */ /* 0x000fe20000010000 */
[----:B------:R-:W-:Y:S02]  /*ed60*/  R2P PR, R216, 0x6 ;  /* 0x00000006d8007804 */ /* 0x000fe40000000000 */
[----:B------:R-:W-:Y:S02]  /*ed70*/  SHF.R.S32.HI R2, RZ, 0x1f, R189 ;  /* 0x0000001fff027819 */ /* 0x000fe400000114bd */
[----:B------:R-:W-:Y:S02]  /*ed80*/  IADD3 R0, R176, 0x20, RZ ;  /* 0x00000020b0007810 */ /* 0x000fe40007ffe0ff */
[----:B------:R-:W-:Y:S01]  /*ed90*/  ISETP.GE.AND P3, PT, R132, c[0x0][0x1d4], PT ;  /* 0x0000750084007a0c */ /* 0x000fe20003f66270 */
[----:B------:R-:W-:Y:S01]  /*eda0*/  IMAD R3, R2, c[0x0][0x208], RZ ;  /* 0x0000820002037a24 */ /* 0x000fe200078e02ff */
[----:B------:R-:W-:Y:S02]  /*edb0*/  ISETP.GE.AND P4, PT, R134, c[0x0][0x1d4], PT ;  /* 0x0000750086007a0c */ /* 0x000fe40003f86270 */
[----:B------:R-:W-:Y:S01]  /*edc0*/  ISETP.GE.AND P5, PT, R196, c[0x0][0x1d4], PT ;  /* 0x00007500c4007a0c */ /* 0x000fe20003fa6270 */
[----:B------:R-:W-:Y:S01]  /*edd0*/  IMAD R3, R189, c[0x0][0x20c], R3 ;  /* 0x00008300bd037a24 */ /* 0x000fe200078e0203 */
[----:B------:R-:W-:Y:S02]  /*ede0*/  ISETP.GE.AND P6, PT, R197, c[0x0][0x1d4], PT ;  /* 0x00007500c5007a0c */ /* 0x000fe40003fc6270 */
[----:B------:R-:W-:Y:S01]  /*edf0*/  @P1 IADD3 R0, R176, -0x20, RZ ;  /* 0xffffffe0b0001810 */ /* 0x000fe20007ffe0ff */
[----:B------:R-:W-:Y:S08]  /*ee00*/  LDSM.16.M88.4 R16, [R182] ;  /* 0x00000000b610783b */ /* 0x000ff00000000200 */
[----:B------:R-:W1:Y:S08]  /*ee10*/  LDSM.16.M88.4 R8, [R176] ;  /* 0x00000000b008783b */ /* 0x000e700000000200 */
[----:B------:R-:W2:Y:S08]  /*ee20*/  LDSM.16.M88.4 R160, [R176+0x800] ;  /* 0x00080000b0a0783b */ /* 0x000eb00000000200 */
[----:B------:R-:W-:Y:S08]  /*ee30*/  LDSM.16.M88.4 R164, [R183] ;  /* 0x00000000b7a4783b */ /* 0x000ff00000000200 */
[----:B------:R-:W3:Y:S08]  /*ee40*/  LDSM.16.M88.4 R168, [R0] ;  /* 0x0000000000a8783b */ /* 0x000ef00000000200 */
[----:B------:R-:W4:Y:S01]  /*ee50*/  LDSM.16.M88.4 R172, [R0+0x800] ;  /* 0x0008000000ac783b */ /* 0x000f220000000200 */
[C---:B-1----:R-:W-:Y:S08]  /*ee60*/  HMMA.16816.F32.BF16 R4, R16.reuse, R8, RZ ;  /* 0x000000081004723c */ /* 0x042ff000000418ff */
[C---:B------:R-:W-:Y:S08]  /*ee70*/  HMMA.16816.F32.BF16 R8, R16.reuse, R10, RZ ;  /* 0x0000000a1008723c */ /* 0x040ff000000418ff */
[C---:B--2---:R-:W-:Y:S07]  /*ee80*/  HMMA.16816.F32.BF16 R12, R16.reuse, R160, RZ ;  /* 0x000000a0100c723c */ /* 0x044fee00000418ff */
[----:B------:R-:W-:Y:S01]  /*ee90*/  IMAD.WIDE.U32 R160, R189, c[0x0][0x208], RZ ;  /* 0x00008200bda07a25 */ /* 0x000fe200078e00ff */
[----:B------:R-:W-:Y:S04]  /*eea0*/  HMMA.16816.F32.BF16 R16, R16, R162, RZ ;  /* 0x000000a21010723c */ /* 0x000fe800000418ff */
[C---:B------:R-:W-:Y:S02]  /*eeb0*/  LEA R2, P0, R160.reuse, R210, 0x5 ;  /* 0x000000d2a0027211 */ /* 0x040fe400078028ff */
[----:B------:R-:W-:Y:S02]  /*eec0*/  IADD3 R3, R161, R3, RZ ;  /* 0x00000003a1037210 */ /* 0x000fe40007ffe0ff */
[C---:B---3--:R-:W-:Y:S05]  /*eed0*/  HMMA.16816.F32.BF16 R4, R164.reuse, R168, R4 ;  /* 0x000000a8a404723c */ /* 0x048fea0000041804 */
[----:B------:R-:W-:Y:S02]  /*eee0*/  LEA.HI.X R3, R160, R218, R3, 0x5, P0 ;  /* 0x000000daa0037211 */ /* 0x000fe400000f2c03 */
[C---:B------:R-:W-:Y:S01]  /*eef0*/  LEA R186, P0, R2.reuse, c[0x0][0x1f8], 0x1 ;  /* 0x00007e0002ba7a11 */ /* 0x040fe200078008ff */
[C---:B------:R-:W-:Y:S04]  /*ef00*/  HMMA.16816.F32.BF16 R8, R164.reuse, R170, R8 ;  /* 0x000000aaa408723c */ /* 0x040fe80000041808 */
[----:B------:R-:W-:Y:S02]  /*ef10*/  LEA.HI.X R187, R2, c[0x0][0x1fc], R3, 0x1, P0 ;  /* 0x00007f0002bb7a11 */ /* 0x000fe400000f0c03 */
[C---:B------:R-:W-:Y:S02]  /*ef20*/  IADD3 R2, R176.reuse, 0x40, RZ ;  /* 0x00000040b0027810 */ /* 0x040fe40007ffe0ff */
[C---:B----4-:R-:W-:Y:S01]  /*ef30*/  HMMA.16816.F32.BF16 R12, R164.reuse, R172, R12 ;  /* 0x000000aca40c723c */ /* 0x050fe2000004180c */
[----:B------:R-:W-:Y:S01]  /*ef40*/  @!PT LDS RZ, [RZ] ;  /* 0x00000000fffff984 */ /* 0x000fe20000000800 */
[----:B------:R-:W-:Y:S01]  /*ef50*/  @!PT LDS RZ, [RZ] ;  /* 0x00000000fffff984 */ /* 0x000fe20000000800 */
[----:B------:R-:W-:Y:S01]  /*ef60*/  @!PT LDS RZ, [RZ] ;  /* 0x00000000fffff984 */ /* 0x000fe20000000800 */
[----:B------:R1:W-:Y:S02]  /*ef70*/  LDGSTS.E.BYPASS.LTC128B.128 [R188+0x8080], [R186.64], !P3 ;  /* 0x08080000babc7fae */ /* 0x0003e4000d901d46 */
[C---:B------:R-:W-:Y:S02]  /*ef80*/  ISETP.GT.AND P0, PT, R189.reuse, R207, PT ;  /* 0x000000cfbd00720c */ /* 0x040fe40003f04270 */
[----:B------:R-:W-:Y:S02]  /*ef90*/  @P2 IADD3 R2, R176, -0x40, RZ ;  /* 0xffffffc0b0022810 */ /* 0x000fe40007ffe0ff */
[----:B------:R-:W-:Y:S01]  /*efa0*/  IADD3 R189, R189, -0x1, RZ ;  /* 0xffffffffbdbd7810 */ /* 0x000fe20007ffe0ff */
[----:B------:R-:W-:Y:S01]  /*efb0*/  HMMA.16816.F32.BF16 R16, R164, R174, R16 ;  /* 0x000000aea410723c */ /* 0x000fe20000041810 */
[----:B------:R1:W-:Y:S08]  /*efc0*/  LDGSTS.E.BYPASS.LTC128B.128 [R188+0x9080], [R186.64+0x80], !P4 ;  /* 0x09080080babc7fae */ /* 0x0003f0000e101d46 */
[----:B------:R1:W-:Y:S08]  /*efd0*/  LDGSTS.E.BYPASS.LTC128B.128 [R188+0xa080], [R186.64+0x100], !P5 ;  /* 0x0a080100babc7fae */ /* 0x0003f0000e901d46 */
[----:B------:R1:W-:Y:S08]  /*efe0*/  LDGSTS.E.BYPASS.LTC128B.128 [R188+0xb080], [R186.64+0x180], !P6 ;  /* 0x0b080180babc7fae */ /* 0x0003f0000f101d46 */
[----:B------:R-:W-:Y:S08]  /*eff0*/  LDSM.16.M88.4 R160, [R185] ;  /* 0x00000000b9a0783b */ /* 0x000ff00000000200 */
[----:B------:R-:W2:Y:S08]  /*f000*/  LDSM.16.M88.4 R168, [R2] ;  /* 0x0000000002a8783b */ /* 0x000eb00000000200 */
[----:B------:R-:W3:Y:S08]  /*f010*/  LDSM.16.M88.4 R164, [R2+0x800] ;  /* 0x0008000002a4783b */ /* 0x000ef00000000200 */
[----:B------:R-:W0:Y:S08]  /*f020*/  LDGDEPBAR ;  /* 0x00000000000079af */ /* 0x000e300000000000 */
[----:B------:R-:W-:Y:S01]  /*f030*/  LDSM.16.M88.4 R172, [R177] ;  /* 0x00000000b1ac783b */ /* 0x000fe20000000200 */
[C---:B--2---:R-:W-:Y:S08]  /*f040*/  HMMA.16816.F32.BF16 R4, R160.reuse, R168, R4 ;  /* 0x000000a8a004723c */ /* 0x044ff00000041804 */
[C---:B------:R-:W-:Y:S01]  /*f050*/  HMMA.16816.F32.BF16 R8, R160.reuse, R170, R8 ;  /* 0x000000aaa008723c */ /* 0x040fe20000041808 */
[----:B------:R-:W2:Y:S07]  /*f060*/  LDSM.16.M88.4 R168, [R184] ;  /* 0x00000000b8a8783b */ /* 0x000eae0000000200 */
[C---:B---3--:R-:W-:Y:S08]  /*f070*/  HMMA.16816.F32.BF16 R12, R160.reuse, R164, R12 ;  /* 0x000000a4a00c723c */ /* 0x048ff0000004180c */
[----:B------:R-:W-:Y:S01]  /*f080*/  HMMA.16816.F32.BF16 R16, R160, R166, R16 ;  /* 0x000000a6a010723c */ /* 0x000fe20000041810 */
[----:B------:R-:W3:Y:S08]  /*f090*/  LDSM.16.M88.4 R160, [R177+0x800] ;  /* 0x00080000b1a0783b */ /* 0x000ef00000000200 */
[----:B------:R-:W-:Y:S01]  /*f0a0*/  LDSM.16.M88.4 R164, [R182+0x4000] ;  /* 0x00400000b6a4783b */ /* 0x000fe20000000200 */
[C---:B--2---:R-:W-:Y:S08]  /*f0b0*/  HMMA.16816.F32.BF16 R4, R168.reuse, R172, R4 ;  /* 0x000000aca804723c */ /* 0x044ff00000041804 */
[C---:B------:R-:W-:Y:S01]  /*f0c0*/  HMMA.16816.F32.BF16 R8, R168.reuse, R174, R8 ;  /* 0x000000aea808723c */ /* 0x040fe20000041808 */
[----:B------:R-:W2:Y:S07]  /*f0d0*/  LDSM.16.M88.4 R172, [R176+0x1000] ;  /* 0x00100000b0ac783b */ /* 0x000eae0000000200 */
        /* <DEDUP_REMOVED lines=79> */
[----:B------:R-:W3:Y:S01]  /*f5d0*/  LDSM.16.M88.4 R160, [R177+0x3800] ;  /* 0x00380000b1a0783b */ /* 0x000ee20000000200 */
[----:B------:R-:W-:Y:S07]  /*f5e0*/  DEPBAR.LE SB0, 0x0 ;  /* 0x000080000000791a */ /* 0x000fee0000000000 */
[----:B------:R-:W-:Y:S01]  /*f5f0*/  BAR.SYNC.DEFER_BLOCKING 0x0 ;  /* 0x0000000000007b1d */ /* 0x000fe20000010000 */
[C---:B--2---:R-:W-:Y:S08]  /*f600*/  HMMA.16816.F32.BF16 R4, R168.reuse, R172, R4 ;  /* 0x000000aca804723c */ /* 0x044ff00000041804 */
[C---:B------:R-:W-:Y:S08]  /*f610*/  HMMA.16816.F32.BF16 R8, R168.reuse, R174, R8 ;  /* 0x000000aea808723c */ /* 0x040ff00000041808 */
[C---:B---3--:R-:W-:Y:S08]  /*f620*/  HMMA.16816.F32.BF16 R12, R168.reuse, R160, R12 ;  /* 0x000000a0a80c723c */ /* 0x048ff0000004180c */
[----:B------:R-:W-:Y:S04]  /*f630*/  HMMA.16816.F32.BF16 R16, R168, R162, R16 ;  /* 0x000000a2a810723c */ /* 0x000fe80000041810 */
[----:B------:R-:W-:Y:S04]  /*f640*/  FMUL.FTZ R0, R4, c[0x0][0x320] ;  /* 0x0000c80004007a20 */ /* 0x000fe80000410000 */
[----:B------:R2:W-:Y:S11]  /*f650*/  MUFU.TANH R165, R0 ;  /* 0x0000000000a57308 */ /* 0x0005f60000002400 */
[----:B------:R-:W-:Y:S05]  /*f660*/  @!UPT UIADD3 URZ, URZ, URZ, URZ ;  /* 0x0000003f3f3ff290 */ /* 0x000fea000fffe03f */
[----:B------:R-:W-:Y:S04]  /*f670*/  FMUL.FTZ R2, R18, c[0x0][0x320] ;  /* 0x0000c80012027a20 */ /* 0x000fe80000410000 */
[----:B------:R-:W-:Y:S01]  /*f680*/  MUFU.TANH R143, R2 ;  /* 0x00000002008f7308 */ /* 0x000fe20000002400 */
[----:B--2---:R-:W-:Y:S09]  /*f690*/  FMUL.FTZ R0, R5, c[0x0][0x320] ;  /* 0x0000c80005007a20 */ /* 0x004ff20000410000 */
[----:B------:R2:W-:Y:S02]  /*f6a0*/  MUFU.TANH R164, R0 ;  /* 0x0000000000a47308 */ /* 0x0005e40000002400 */
[----:B--2---:R-:W-:Y:S08]  /*f6b0*/  FMUL.FTZ R0, R6, c[0x0][0x320] ;  /* 0x0000c80006007a20 */ /* 0x004ff00000410000 */
[----:B------:R2:W3:Y:S02]  /*f6c0*/  MUFU.TANH R166, R0 ;  /* 0x0000000000a67308 */ /* 0x0004e40000002400 */
[----:B--2---:R-:W-:Y:S01]  /*f6d0*/  FMUL.FTZ R0, R7, c[0x0][0x320] ;  /* 0x0000c80007007a20 */ /* 0x004fe20000410000 */
[----:B---3--:R-:W-:Y:S07]  /*f6e0*/  FMNMX.FTZ R3, R166, R137, !PT ;  /* 0x00000089a6037209 */ /* 0x008fee0007810000 */
[----:B------:R2:W3:Y:S02]  /*f6f0*/  MUFU.TANH R167, R0 ;  /* 0x0000000000a77308 */ /* 0x0004e40000002400 */
[----:B--2---:R-:W-:Y:S01]  /*f700*/  FMUL.FTZ R0, R8, c[0x0][0x320] ;  /* 0x0000c80008007a20 */ /* 0x004fe20000410000 */
[----:B---3--:R-:W-:Y:S07]  /*f710*/  FMNMX.FTZ R3, R167, R3, !PT ;  /* 0x00000003a7037209 */ /* 0x008fee0007810000 */
[----:B------:R2:W3:Y:S02]  /*f720*/  MUFU.TANH R6, R0 ;  /* 0x0000000000067308 */ /* 0x0004e40000002400 */
[----:B--2---:R-:W-:Y:S08]  /*f730*/  FMUL.FTZ R0, R9, c[0x0][0x320] ;  /* 0x0000c80009007a20 */ /* 0x004ff00000410000 */
[----:B------:R2:W4:Y:S02]  /*f740*/  MUFU.TANH R8, R0 ;  /* 0x0000000000087308 */ /* 0x0005240000002400 */
[----:B--2---:R-:W-:Y:S08]  /*f750*/  FMUL.FTZ R0, R10, c[0x0][0x320] ;  /* 0x0000c8000a007a20 */ /* 0x004ff00000410000 */
[----:B------:R2:W5:Y:S02]  /*f760*/  MUFU.TANH R9, R0 ;  /* 0x0000000000097308 */ /* 0x0005640000002400 */
[----:B--2---:R-:W-:Y:S08]  /*f770*/  FMUL.FTZ R0, R11, c[0x0][0x320] ;  /* 0x0000c8000b007a20 */ /* 0x004ff00000410000 */
[----:B------:R2:W-:Y:S02]  /*f780*/  MUFU.TANH R10, R0 ;  /* 0x00000000000a7308 */ /* 0x0005e40000002400 */
[----:B--2---:R-:W-:Y:S08]  /*f790*/  FMUL.FTZ R0, R12, c[0x0][0x320] ;  /* 0x0000c8000c007a20 */ /* 0x004ff00000410000 */
[----:B------:R2:W1:Y:S02]  /*f7a0*/  MUFU.TANH R162, R0 ;  /* 0x0000000000a27308 */ /* 0x0004640000002400 */
[----:B--2---:R-:W-:Y:S08]  /*f7b0*/  FMUL.FTZ R0, R13, c[0x0][0x320] ;  /* 0x0000c8000d007a20 */ /* 0x004ff00000410000 */
[----:B------:R2:W1:Y:S02]  /*f7c0*/  MUFU.TANH R163, R0 ;  /* 0x0000000000a37308 */ /* 0x0004640000002400 */
[----:B--2---:R-:W-:Y:S08]  /*f7d0*/  FMUL.FTZ R0, R14, c[0x0][0x320] ;  /* 0x0000c8000e007a20 */ /* 0x004ff00000410000 */
[----:B------:R2:W1:Y:S02]  /*f7e0*/  MUFU.TANH R190, R0 ;  /* 0x0000000000be7308 */ /* 0x0004640000002400 */
[----:B--2---:R-:W-:Y:S08]  /*f7f0*/  FMUL.FTZ R0, R15, c[0x0][0x320] ;  /* 0x0000c8000f007a20 */ /* 0x004ff00000410000 */
[----:B------:R2:W-:Y:S02]  /*f800*/  MUFU.TANH R191, R0 ;  /* 0x0000000000bf7308 */ /* 0x0005e40000002400 */
[----:B--2---:R-:W-:Y:S08]  /*f810*/  FMUL.FTZ R0, R16, c[0x0][0x320] ;  /* 0x0000c80010007a20 */ /* 0x004ff00000410000 */
[----:B------:R2:W1:Y:S02]  /*f820*/  MUFU.TANH R192, R0 ;  /* 0x0000000000c07308 */ /* 0x0004640000002400 */
[----:B--2---:R-:W-:Y:S08]  /*f830*/  FMUL.FTZ R0, R17, c[0x0][0x320] ;  /* 0x0000c80011007a20 */ /* 0x004ff00000410000 */
[----:B------:R2:W1:Y:S02]  /*f840*/  MUFU.TANH R193, R0 ;  /* 0x0000000000c17308 */ /* 0x0004640000002400 */
[----:B--2---:R-:W-:Y:S04]  /*f850*/  FMNMX.FTZ R0, R165, R136, !PT ;  /* 0x00000088a5007209 */ /* 0x004fe80007810000 */
[----:B------:R-:W-:Y:S01]  /*f860*/  FMNMX.FTZ R2, R164, R0, !PT ;  /* 0x00000000a4027209 */ /* 0x000fe20007810000 */
[----:B------:R-:W-:Y:S03]  /*f870*/  FMUL.FTZ R0, R19, c[0x0][0x320] ;  /* 0x0000c80013007a20 */ /* 0x000fe60000410000 */
[----:B---3--:R-:W-:Y:S01]  /*f880*/  FMNMX.FTZ R2, R6, R2, !PT ;  /* 0x0000000206027209 */ /* 0x008fe20007810000 */
[----:B------:R4:W2:Y:S03]  /*f890*/  MUFU.TANH R160, R0 ;  /* 0x0000000000a07308 */ /* 0x0008a60000002400 */
[----:B----4-:R-:W-:Y:S02]  /*f8a0*/  FMNMX.FTZ R0, R8, R2, !PT ;  /* 0x0000000208007209 */ /* 0x010fe40007810000 */
[----:B-----5:R-:W-:Y:S02]  /*f8b0*/  FMNMX.FTZ R2, R9, R3, !PT ;  /* 0x0000000309027209 */ /* 0x020fe40007810000 */
[----:B-1----:R-:W-:Y:S02]  /*f8c0*/  FMNMX.FTZ R0, R162, R0, !PT ;  /* 0x00000000a2007209 */ /* 0x002fe40007810000 */
[----:B------:R-:W-:Y:S02]  /*f8d0*/  FMNMX.FTZ R2, R10, R2, !PT ;  /* 0x000000020a027209 */ /* 0x000fe40007810000 */
[----:B------:R-:W-:Y:S02]  /*f8e0*/  FMNMX.FTZ R0, R163, R0, !PT ;  /* 0x00000000a3007209 */ /* 0x000fe40007810000 */
[----:B------:R-:W-:Y:S02]  /*f8f0*/  FMNMX.FTZ R2, R190, R2, !PT ;  /* 0x00000002be027209 */ /* 0x000fe40007810000 */
[----:B------:R-:W-:Y:S02]  /*f900*/  FMNMX.FTZ R3, R192, R0, !PT ;  /* 0x00000000c0037209 */ /* 0x000fe40007810000 */
[----:B------:R-:W-:Y:S02]  /*f910*/  FMNMX.FTZ R0, R191, R2, !PT ;  /* 0x00000002bf007209 */ /* 0x000fe40007810000 */
[----:B------:R-:W-:Y:S02]  /*f920*/  FMNMX.FTZ R3, R193, R3, !PT ;  /* 0x00000003c1037209 */ /* 0x000fe40007810000 */
[----:B------:R-:W-:Y:S03]  /*f930*/  FMNMX.FTZ R0, R143, R0, !PT ;  /* 0x000000008f007209 */ /* 0x000fe60007810000 */
[----:B------:R-:W1:Y:S01]  /*f940*/  SHFL.BFLY PT, R4, R3, 0x2, 0x1f ;  /* 0x0c401f0003047f89 */ /* 0x000e6200000e0000 */
[----:B--2---:R-:W-:Y:S07]  /*f950*/  FMNMX.FTZ R0, R160, R0, !PT ;  /* 0x00000000a0007209 */ /* 0x004fee0007810000 */
[----:B------:R-:W2:Y:S01]  /*f960*/  SHFL.BFLY PT, R2, R0, 0x2, 0x1f ;  /* 0x0c401f0000027f89 */ /* 0x000ea200000e0000 */
[----:B-1----:R-:W-:Y:S07]  /*f970*/  FMNMX.FTZ R4, R3, R4, !PT ;  /* 0x0000000403047209 */ /* 0x002fee0007810000 */
[----:B------:R-:W1:Y:S01]  /*f980*/  SHFL.BFLY PT, R5, R4, 0x1, 0x1f ;  /* 0x0c201f0004057f89 */ /* 0x000e6200000e0000 */
[----:B--2---:R-:W-:Y:S07]  /*f990*/  FMNMX.FTZ R0, R0, R2, !PT ;  /* 0x0000000200007209 */ /* 0x004fee0007810000 */
[----:B------:R-:W2:Y:S01]  /*f9a0*/  SHFL.BFLY PT, R3, R0, 0x1, 0x1f ;  /* 0x0c201f0000037f89 */ /* 0x000ea200000e0000 */
[----:B-1----:R-:W-:Y:S05]  /*f9b0*/  FMNMX.FTZ R135, R4, R5, !PT ;  /* 0x0000000504877209 */ /* 0x002fea0007810000 */
[C---:B------:R-:W-:Y:S02]  /*f9c0*/  FMUL.FTZ R161, R135.reuse, c[0x0][0x2d0] ;  /* 0x0000b40087a17a20 */ /* 0x040fe40000410000 */
[----:B------:R-:W-:Y:S01]  /*f9d0*/  FADD.FTZ R2, -R135, R136 ;  /* 0x0000008887027221 */ /* 0x000fe20000010100 */
[----:B--2---:R-:W-:Y:S01]  /*f9e0*/  FMNMX.FTZ R3, R0, R3, !PT ;  /* 0x0000000300037209 */ /* 0x004fe20007810000 */
[--C-:B------:R-:W-:Y:S02]  /*f9f0*/  FFMA.FTZ R4, R165, c[0x0][0x2d0], -R161.reuse ;  /* 0x0000b400a5047a23 */ /* 0x100fe400000108a1 */
[--C-:B------:R-:W-:Y:S02]  /*fa00*/  FFMA.FTZ R5, R6, c[0x0][0x2d0], -R161.reuse ;  /* 0x0000b40006057a23 */ /* 0x100fe400000108a1 */
[----:B------:R1:W-:Y:S01]  /*fa10*/  MUFU.EX2 R187, R4 ;  /* 0x0000000400bb7308 */ /* 0x0003e20000000800 */
[C---:B------:R-:W-:Y:S02]  /*fa20*/  FMUL.FTZ R136, R3.reuse, c[0x0][0x2d0] ;  /* 0x0000b40003887a20 */ /* 0x040fe40000410000 */
[----:B------:R-:W-:Y:S02]  /*fa30*/  FMUL.FTZ R0, R2, c[0x0][0x2d0] ;  /* 0x0000b40002007a20 */ /* 0x000fe40000410000 */
[--C-:B------:R-:W-:Y:S05]  /*fa40*/  FFMA.FTZ R8, R8, c[0x0][0x2d0], -R161.reuse ;  /* 0x0000b40008087a23 */ /* 0x100fea00000108a1 */
[----:B------:R-:W-:Y:S10]  /*fa50*/  MUFU.EX2 R175, R5 ;  /* 0x0000000500af7308 */ /* 0x000ff40000000800 */
[----:B------:R2:W3:Y:S01]  /*fa60*/  MUFU.EX2 R2, R0 ;  /* 0x0000000000027308 */ /* 0x0004e20000000800 */
[----:B-1----:R-:W-:Y:S09]  /*fa70*/  FFMA.FTZ R4, R164, c[0x0][0x2d0], -R161 ;  /* 0x0000b400a4047a23 */ /* 0x002ff200000108a1 */
[----:B------:R1:W-:Y:S10]  /*fa80*/  MUFU.EX2 R186, R4 ;  /* 0x0000000400ba7308 */ /* 0x0003f40000000800 */
[----:B------:R4:W-:Y:S01]  /*fa90*/  MUFU.EX2 R174, R8 ;  /* 0x0000000800ae7308 */ /* 0x0009e20000000800 */
[----:B--2---:R-:W-:Y:S02]  /*faa0*/  FADD.FTZ R0, -R3, R137 ;  /* 0x0000008903007221 */ /* 0x004fe40000010100 */
[----:B---3--:R-:W-:Y:S02]  /*fab0*/  FMUL.FTZ R16, R2, R156 ;  /* 0x0000009c02107220 */ /* 0x008fe40000410000 */
[----:B------:R-:W-:Y:S02]  /*fac0*/  FMUL.FTZ R0, R0, c[0x0][0x2d0] ;  /* 0x0000b40000007a20 */ /* 0x000fe40000410000 */
[C---:B------:R-:W-:Y:S02]  /*fad0*/  FMUL.FTZ R17, R2.reuse, R157 ;  /* 0x0000009d02117220 */ /* 0x040fe40000410000 */
[C---:B------:R-:W-:Y:S01]  /*fae0*/  FMUL.FTZ R20, R2.reuse, R20 ;  /* 0x0000001402147220 */ /* 0x040fe20000410000 */
[----:B-1----:R-:W-:Y:S01]  /*faf0*/  @P0 SHF.R.S32.HI R4, RZ, 0x1f, R189 ;  /* 0x0000001fff040819 */ /* 0x002fe200000114bd */
[----:B------:R-:W1:Y:S01]  /*fb00*/  MUFU.EX2 R0, R0 ;  /* 0x0000000000007308 */ /* 0x000e620000000800 */
[C---:B------:R-:W-:Y:S02]  /*fb10*/  FMUL.FTZ R21, R2.reuse, R21 ;  /* 0x0000001502157220 */ /* 0x040fe40000410000 */
[----:B------:R-:W-:Y:S02]  /*fb20*/  FMUL.FTZ R24, R2, R24 ;  /* 0x0000001802187220 */ /* 0x000fe40000410000 */
[----:B------:R-:W-:Y:S02]  /*fb30*/  @P0 IMAD R6, R4, c[0x0][0x1e0], RZ ;  /* 0x0000780004060a24 */ /* 0x000fe400078e02ff */
[C---:B------:R-:W-:Y:S04]  /*fb40*/  @P0 IMAD.WIDE.U32 R4, R189.reuse, c[0x0][0x1e0], RZ ;  /* 0x00007800bd040a25 */ /* 0x040fe800078e00ff */
[----:B------:R-:W-:Y:S01]  /*fb50*/  @P0 IMAD R7, R189, c[0x0][0x1e4], R6 ;  /* 0x00007900bd070a24 */ /* 0x000fe200078e0206 */
[----:B------:R-:W-:Y:S01]  /*fb60*/  @P0 LEA R6, P1, R4, R208, 0x5 ;  /* 0x000000d004060211 */ /* 0x000fe200078228ff */
[C---:B----4-:R-:W-:Y:S02]  /*fb70*/  FMUL.FTZ R8, R2.reuse, R148 ;  /* 0x0000009402087220 */ /* 0x050fe40000410000 */
[----:B------:R-:W-:Y:S01]  /*fb80*/  FMUL.FTZ R25, R2, R25 ;  /* 0x0000001902197220 */ /* 0x000fe20000410000 */
[----:B------:R-:W-:Y:S01]  /*fb90*/  @P0 IADD3 R7, R5, R7, RZ ;  /* 0x0000000705070210 */ /* 0x000fe20007ffe0ff */
[--C-:B------:R-:W-:Y:S02]  /*fba0*/  FFMA.FTZ R5, R166, c[0x0][0x2d0], -R136.reuse ;  /* 0x0000b400a6057a23 */ /* 0x100fe40000010888 */
[----:B------:R-:W-:Y:S01]  /*fbb0*/  FMUL.FTZ R28, R2, R28 ;  /* 0x0000001c021c7220 */ /* 0x000fe20000410000 */
[----:B------:R-:W-:Y:S01]  /*fbc0*/  @P0 LEA.HI.X R7, R4, R214, R7, 0x5, P1 ;  /* 0x000000d604070211 */ /* 0x000fe200008f2c07 */
[----:B------:R2:W-:Y:S01]  /*fbd0*/  MUFU.EX2 R171, R5 ;  /* 0x0000000500ab7308 */ /* 0x0005e20000000800 */
[----:B------:R-:W-:Y:S01]  /*fbe0*/  @P0 LEA R4, P1, R6, c[0x0][0x1c8], 0x1 ;  /* 0x0000720006040a11 */ /* 0x000fe200078208ff */
[----:B------:R-:W-:Y:S02]  /*fbf0*/  FMUL.FTZ R29, R2, R29 ;  /* 0x0000001d021d7220 */ /* 0x000fe40000410000 */
[C---:B-1----:R-:W-:Y:S02]  /*fc00*/  FMUL.FTZ R11, R0.reuse, R151 ;  /* 0x00000097000b7220 */ /* 0x042fe40000410000 */
        /* <DEDUP_REMOVED lines=8> */
[----:B------:R-:W-:Y:S01]  /*fc90*/  FMUL.FTZ R32, R2, R32 ;  /* 0x0000002002207220 */ /* 0x000fe20000410000 */
[----:B--2---:R-:W-:Y:S01]  /*fca0*/  @P0 LEA.HI.X R5, R6, c[0x0][0x1cc], R7, 0x1, P1 ;  /* 0x0000730006050a11 */ /* 0x004fe200008f0c07 */
[--C-:B------:R-:W-:Y:S02]  /*fcb0*/  FFMA.FTZ R6, R167, c[0x0][0x2d0], -R136.reuse ;  /* 0x0000b400a7067a23 */ /* 0x100fe40000010888 */
[----:B------:R-:W-:Y:S02]  /*fcc0*/  FMUL.FTZ R7, R0, R147 ;  /* 0x0000009300077220 */ /* 0x000fe40000410000 */
[----:B------:R1:W-:Y:S01]  /*fcd0*/  @P0 LDGSTS.E.BYPASS.LTC128B.128 [R188+0xc080], [R4.64], !P3 ;  /* 0x0c08000004bc0fae */ /* 0x0003e2000d901d46 */
[----:B------:R2:W3:Y:S01]  /*fce0*/  MUFU.EX2 R170, R6 ;  /* 0x0000000600aa7308 */ /* 0x0004e20000000800 */
[----:B------:R-:W-:Y:S02]  /*fcf0*/  FMUL.FTZ R33, R2, R33 ;  /* 0x0000002102217220 */ /* 0x000fe40000410000 */
[C---:B------:R-:W-:Y:S02]  /*fd00*/  FMUL.FTZ R34, R0.reuse, R34 ;  /* 0x0000002200227220 */ /* 0x040fe40000410000 */
[----:B------:R-:W-:Y:S02]  /*fd10*/  FMUL.FTZ R35, R0, R35 ;  /* 0x0000002300237220 */ /* 0x000fe40000410000 */
[----:B------:R1:W-:Y:S01]  /*fd20*/  @P0 LDGSTS.E.BYPASS.LTC128B.128 [R188+0xd080], [R4.64+0x80], !P4 ;  /* 0x0d08008004bc0fae */ /* 0x0003e2000e101d46 */
[C---:B------:R-:W-:Y:S02]  /*fd30*/  FMUL.FTZ R36, R2.reuse, R36 ;  /* 0x0000002402247220 */ /* 0x040fe40000410000 */
[----:B------:R-:W-:Y:S02]  /*fd40*/  FMUL.FTZ R37, R2, R37 ;  /* 0x0000002502257220 */ /* 0x000fe40000410000 */
[C---:B------:R-:W-:Y:S02]  /*fd50*/  FMUL.FTZ R38, R0.reuse, R38 ;  /* 0x0000002600267220 */ /* 0x040fe40000410000 */
[----:B------:R-:W-:Y:S01]  /*fd60*/  FMUL.FTZ R39, R0, R39 ;  /* 0x0000002700277220 */ /* 0x000fe20000410000 */
[----:B------:R1:W-:Y:S01]  /*fd70*/  @P0 LDGSTS.E.BYPASS.LTC128B.128 [R188+0xe080], [R4.64+0x100], !P5 ;  /* 0x0e08010004bc0fae */ /* 0x0003e2000e901d46 */
[C---:B------:R-:W-:Y:S02]  /*fd80*/  FMUL.FTZ R40, R2.reuse, R40 ;  /* 0x0000002802287220 */ /* 0x040fe40000410000 */
[----:B------:R-:W-:Y:S02]  /*fd90*/  FMUL.FTZ R41, R2, R41 ;  /* 0x0000002902297220 */ /* 0x000fe40000410000 */
[C---:B------:R-:W-:Y:S02]  /*fda0*/  FMUL.FTZ R42, R0.reuse, R42 ;  /* 0x0000002a002a7220 */ /* 0x040fe40000410000 */
[----:B------:R-:W-:Y:S01]  /*fdb0*/  FMUL.FTZ R43, R0, R43 ;  /* 0x0000002b002b7220 */ /* 0x000fe20000410000 */
[----:B------:R1:W-:Y:S01]  /*fdc0*/  @P0 LDGSTS.E.BYPASS.LTC128B.128 [R188+0xf080], [R4.64+0x180], !P6 ;  /* 0x0f08018004bc0fae */ /* 0x0003e2000f101d46 */
[--C-:B--2---:R-:W-:Y:S02]  /*fdd0*/  FFMA.FTZ R6, R9, c[0x0][0x2d0], -R136.reuse ;  /* 0x0000b40009067a23 */ /* 0x104fe40000010888 */
[C---:B------:R-:W-:Y:S02]  /*fde0*/  FMUL.FTZ R9, R2.reuse, R149 ;  /* 0x0000009502097220 */ /* 0x040fe40000410000 */
[----:B------:R2:W-:Y:S01]  /*fdf0*/  MUFU.EX2 R169, R6 ;  /* 0x0000000600a97308 */ /* 0x0005e20000000800 */
[C---:B------:R-:W-:Y:S02]  /*fe00*/  FMUL.FTZ R44, R2.reuse, R44 ;  /* 0x0000002c022c7220 */ /* 0x040fe40000410000 */
[----:B------:R-:W4:Y:S01]  /*fe10*/  LDSM.16.MT88.4 R12, [R178] ;  /* 0x00000000b20c783b */ /* 0x000f220000004200 */
[----:B------:R-:W-:Y:S02]  /*fe20*/  FMUL.FTZ R45, R2, R45 ;  /* 0x0000002d022d7220 */ /* 0x000fe40000410000 */
[C---:B------:R-:W-:Y:S02]  /*fe30*/  FMUL.FTZ R46, R0.reuse, R46 ;  /* 0x0000002e002e7220 */ /* 0x040fe40000410000 */
[----:B------:R-:W-:Y:S02]  /*fe40*/  FMUL.FTZ R47, R0, R47 ;  /* 0x0000002f002f7220 */ /* 0x000fe40000410000 */
[C---:B------:R-:W-:Y:S01]  /*fe50*/  FMUL.FTZ R48, R2.reuse, R48 ;  /* 0x0000003002307220 */ /* 0x040fe20000410000 */
[----:B------:R-:W5:Y:S01]  /*fe60*/  LDSM.16.MT88.4 R164, [R179] ;  /* 0x00000000b3a4783b */ /* 0x000f620000004200 */
[----:B------:R-:W-:Y:S02]  /*fe70*/  FMUL.FTZ R49, R2, R49 ;  /* 0x0000003102317220 */ /* 0x000fe40000410000 */
[C---:B------:R-:W-:Y:S02]  /*fe80*/  FMUL.FTZ R50, R0.reuse, R50 ;  /* 0x0000003200327220 */ /* 0x040fe40000410000 */
[----:B------:R-:W-:Y:S02]  /*fe90*/  FMUL.FTZ R51, R0, R51 ;  /* 0x0000003300337220 */ /* 0x000fe40000410000 */
[C---:B------:R-:W-:Y:S01]  /*fea0*/  FMUL.FTZ R52, R2.reuse, R52 ;  /* 0x0000003402347220 */ /* 0x040fe20000410000 */
[----:B------:R-:W-:Y:S01]  /*feb0*/  LDSM.16.MT88.4 R156, [R179+0x800] ;  /* 0x00080000b39c783b */ /* 0x000fe20000004200 */
[----:B------:R-:W-:Y:S02]  /*fec0*/  FMUL.FTZ R53, R2, R53 ;  /* 0x0000003502357220 */ /* 0x000fe40000410000 */
[--C-:B-1----:R-:W-:Y:S02]  /*fed0*/  FFMA.FTZ R4, R10, c[0x0][0x2d0], -R136.reuse ;  /* 0x0000b4000a047a23 */ /* 0x102fe40000010888 */
[----:B------:R-:W-:Y:S01]  /*fee0*/  FMUL.FTZ R5, R2, R145 ;  /* 0x0000009102057220 */ /* 0x000fe20000410000 */
[----:B---3--:R-:W-:Y:S01]  /*fef0*/  F2FP.BF16.PACK_AB R145, R170, R171 ;  /* 0x000000abaa91723e */ /* 0x008fe200000010ff */
[----:B------:R-:W1:Y:S01]  /*ff00*/  MUFU.EX2 R168, R4 ;  /* 0x0000000400a87308 */ /* 0x000e620000000800 */
[----:B--2---:R-:W-:Y:S01]  /*ff10*/  FMUL.FTZ R6, R0, R146 ;  /* 0x0000009200067220 */ /* 0x004fe20000410000 */
[----:B------:R-:W-:Y:S01]  /*ff20*/  F2FP.BF16.PACK_AB R146, R174, R175 ;  /* 0x000000afae92723e */ /* 0x000fe200000010ff */
[C---:B------:R-:W-:Y:S01]  /*ff30*/  FMUL.FTZ R10, R0.reuse, R150 ;  /* 0x00000096000a7220 */ /* 0x040fe20000410000 */
[----:B------:R-:W0:Y:S01]  /*ff40*/  LDGDEPBAR ;  /* 0x00000000000079af */ /* 0x000e220000000000 */
[C---:B------:R-:W-:Y:S02]  /*ff50*/  FMUL.FTZ R54, R0.reuse, R54 ;  /* 0x0000003600367220 */ /* 0x040fe40000410000 */
[----:B------:R-:W-:Y:S02]  /*ff60*/  FMUL.FTZ R55, R0, R55 ;  /* 0x0000003700377220 */ /* 0x000fe40000410000 */
[C---:B------:R-:W-:Y:S02]  /*ff70*/  FMUL.FTZ R56, R2.reuse, R56 ;  /* 0x0000003802387220 */ /* 0x040fe40000410000 */
[----:B------:R-:W-:Y:S01]  /*ff80*/  FMUL.FTZ R57, R2, R57 ;  /* 0x0000003902397220 */ /* 0x000fe20000410000 */
[----:B------:R-:W2:Y:S01]  /*ff90*/  LDSM.16.MT88.4 R148, [R181] ;  /* 0x00000000b594783b */ /* 0x000ea20000004200 */
[C---:B------:R-:W-:Y:S02]  /*ffa0*/  FMUL.FTZ R58, R0.reuse, R58 ;  /* 0x0000003a003a7220 */ /* 0x040fe40000410000 */
[----:B------:R-:W-:Y:S02]  /*ffb0*/  FMUL.FTZ R59, R0, R59 ;  /* 0x0000003b003b7220 */ /* 0x000fe40000410000 */
[C---:B------:R-:W-:Y:S02]  /*ffc0*/  FMUL.FTZ R60, R2.reuse, R60 ;  /* 0x0000003c023c7220 */ /* 0x040fe40000410000 */
[----:B------:R-:W-:Y:S02]  /*ffd0*/  FMUL.FTZ R61, R2, R61 ;  /* 0x0000003d023d7220 */ /* 0x000fe40000410000 */
[C---:B------:R-:W-:Y:S02]  /*ffe0*/  FMUL.FTZ R62, R0.reuse, R62 ;  /* 0x0000003e003e7220 */ /* 0x040fe40000410000 */
[----:B------:R-:W-:Y:S01]  /*fff0*/  FMUL.FTZ R63, R0, R63 ;  /* 0x0000003f003f7220 */ /* 0x000fe20000410000 */
[----:B-1----:R-:W-:Y:S01]  /*10000*/  F2FP.BF16.PACK_AB R147, R168, R169 ;  /* 0x000000a9a893723e */ /* 0x002fe200000010ff */
[----:B------:R-:W-:Y:S01]  /*10010*/  FMUL.FTZ R4, R2, R144 ;  /* 0x0000009002047220 */ /* 0x000fe20000410000 */
[----:B------:R-:W-:Y:S01]  /*10020*/  F2FP.BF16.PACK_AB R144, R186, R187 ;  /* 0x000000bbba90723e */ /* 0x000fe200000010ff */
[C---:B------:R-:W-:Y:S02]  /*10030*/  FMUL.FTZ R64, R2.reuse, R64 ;  /* 0x0000004002407220 */ /* 0x040fe40000410000 */
[----:B------:R-:W-:Y:S02]  /*10040*/  FMUL.FTZ R65, R2, R65 ;  /* 0x0000004102417220 */ /* 0x000fe40000410000 */
[C---:B------:R-:W-:Y:S02]  /*10050*/  FMUL.FTZ R66, R0.reuse, R66 ;  /* 0x0000004200427220 */ /* 0x040fe40000410000 */
[C---:B----4-:R-:W-:Y:S05]  /*10060*/  HMMA.16816.F32.BF16 R4, R144.reuse, R12, R4 ;  /* 0x0000000c9004723c */ /* 0x050fea0000041804 */
[----:B------:R-:W-:Y:S02]  /*10070*/  FMUL.FTZ R67, R0, R67 ;  /* 0x0000004300437220 */ /* 0x000fe40000410000 */
[C---:B------:R-:W-:Y:S01]  /*10080*/  FMUL.FTZ R12, R2.reuse, R152 ;  /* 0x00000098020c7220 */ /* 0x040fe20000410000 */
[C---:B------:R-:W-:Y:S04]  /*10090*/  HMMA.16816.F32.BF16 R8, R144.reuse, R14, R8 ;  /* 0x0000000e9008723c */ /* 0x040fe80000041808 */
[C---:B------:R-:W-:Y:S02]  /*100a0*/  FMUL.FTZ R13, R2.reuse, R153 ;  /* 0x00000099020d7220 */ /* 0x040fe40000410000 */
[----:B------:R-:W-:Y:S02]  /*100b0*/  FMUL.FTZ R68, R2, R68 ;  /* 0x0000004402447220 */ /* 0x000fe40000410000 */
[C---:B------:R-:W-:Y:S04]  /*100c0*/  FMUL.FTZ R14, R0.reuse, R154 ;  /* 0x0000009a000e7220 */ /* 0x040fe80000410000 */
[----:B------:R-:W-:Y:S02]  /*100d0*/  FMUL.FTZ R15, R0, R155 ;  /* 0x0000009b000f7220 */ /* 0x000fe40000410000 */
[----:B------:R-:W1:Y:S01]  /*100e0*/  LDSM.16.MT88.4 R152, [R180] ;  /* 0x00000000b498783b */ /* 0x000e620000004200 */
[----:B------:R-:W-:Y:S02]  /*100f0*/  FMUL.FTZ R69, R2, R69 ;  /* 0x0000004502457220 */ /* 0x000fe40000410000 */
[C---:B------:R-:W-:Y:S02]  /*10100*/  FMUL.FTZ R70, R0.reuse, R70 ;  /* 0x0000004600467220 */ /* 0x040fe40000410000 */
[C---:B-----5:R-:W-:Y:S03]  /*10110*/  HMMA.16816.F32.BF16 R12, R144.reuse, R164, R12 ;  /* 0x000000a4900c723c */ /* 0x060fe6000004180c */
[----:B------:R-:W-:Y:S02]  /*10120*/  FMUL.FTZ R71, R0, R71 ;  /* 0x0000004700477220 */ /* 0x000fe40000410000 */
[C---:B------:R-:W-:Y:S02]  /*10130*/  FMUL.FTZ R72, R2.reuse, R72 ;  /* 0x0000004802487220 */ /* 0x040fe40000410000 */
[----:B------:R-:W-:Y:S01]  /*10140*/  FMUL.FTZ R73, R2, R73 ;  /* 0x0000004902497220 */ /* 0x000fe20000410000 */
[C---:B------:R-:W-:Y:S04]  /*10150*/  HMMA.16816.F32.BF16 R16, R144.reuse, R166, R16 ;  /* 0x000000a69010723c */ /* 0x040fe80000041810 */
[C---:B------:R-:W-:Y:S02]  /*10160*/  FMUL.FTZ R74, R0.reuse, R74 ;  /* 0x0000004a004a7220 */ /* 0x040fe40000410000 */
[----:B------:R-:W-:Y:S02]  /*10170*/  FMUL.FTZ R75, R0, R75 ;  /* 0x0000004b004b7220 */ /* 0x000fe40000410000 */
[C---:B--2---:R-:W-:Y:S04]  /*10180*/  HMMA.16816.F32.BF16 R20, R144.reuse, R148, R20 ;  /* 0x000000949014723c */ /* 0x044fe80000041814 */
[C---:B------:R-:W-:Y:S02]  /*10190*/  FMUL.FTZ R76, R2.reuse, R76 ;  /* 0x0000004c024c7220 */ /* 0x040fe40000410000 */
[----:B------:R-:W-:Y:S02]  /*101a0*/  FMUL.FTZ R77, R2, R77 ;  /* 0x0000004d024d7220 */ /* 0x000fe40000410000 */
[C---:B------:R-:W-:Y:S01]  /*101b0*/  HMMA.16816.F32.BF16 R24, R144.reuse, R150, R24 ;  /* 0x000000969018723c */ /* 0x040fe20000041818 */
[----:B------:R-:W2:Y:S03]  /*101c0*/  LDSM.16.MT88.4 R148, [R178+0x1000] ;  /* 0x00100000b294783b */ /* 0x000ea60000004200 */
[C---:B------:R-:W-:Y:S02]  /*101d0*/  FMUL.FTZ R78, R0.reuse, R78 ;  /* 0x0000004e004e7220 */ /* 0x040fe40000410000 */
[----:B------:R-:W-:Y:S02]  /*101e0*/  FMUL.FTZ R79, R0, R79 ;  /* 0x0000004f004f7220 */ /* 0x000fe40000410000 */
[C---:B------:R-:W-:Y:S01]  /*101f0*/  FMUL.FTZ R80, R2.reuse, R80 ;  /* 0x0000005002507220 */ /* 0x040fe20000410000 */
[C---:B-1----:R-:W-:Y:S03]  /*10200*/  HMMA.16816.F32.BF16 R28, R144.reuse, R152, R28 ;  /* 0x00000098901c723c */ /* 0x042fe6000004181c */
[----:B------:R-:W-:Y:S02]  /*10210*/  FMUL.FTZ R81, R2, R81 ;  /* 0x0000005102517220 */ /* 0x000fe40000410000 */
[C---:B------:R-:W-:Y:S02]  /*10220*/  FMUL.FTZ R82, R0.reuse, R82 ;  /* 0x0000005200527220 */ /* 0x040fe40000410000 */
[----:B------:R-:W-:Y:S01]  /*10230*/  FMUL.FTZ R83, R0, R83 ;  /* 0x0000005300537220 */ /* 0x000fe20000410000 */
[C---:B------:R-:W-:Y:S01]  /*10240*/  HMMA.16816.F32.BF16 R32, R144.reuse, R154, R32 ;  /* 0x0000009a9020723c */ /* 0x040fe20000041820 */
[----:B------:R-:W1:Y:S03]  /*10250*/  LDSM.16.MT88.4 R152, [R179+0x1000] ;  /* 0x00100000b398783b */ /* 0x000e660000004200 */
[C---:B------:R-:W-:Y:S02]  /*10260*/  FMUL.FTZ R84, R2.reuse, R84 ;  /* 0x0000005402547220 */ /* 0x040fe40000410000 */
[----:B------:R-:W-:Y:S02]  /*10270*/  FMUL.FTZ R85, R2, R85 ;  /* 0x0000005502557220 */ /* 0x000fe40000410000 */
[C---:B------:R-:W-:Y:S04]  /*10280*/  FMUL.FTZ R86, R0.reuse, R86 ;  /* 0x0000005600567220 */ /* 0x040fe80000410000 */
[----:B------:R-:W-:Y:S02]  /*10290*/  FMUL.FTZ R87, R0, R87 ;  /* 0x0000005700577220 */ /* 0x000fe40000410000 */
[C---:B------:R-:W-:Y:S02]  /*102a0*/  FMUL.FTZ R88, R2.reuse, R88 ;  /* 0x0000005802587220 */ /* 0x040fe40000410000 */
[----:B------:R-:W-:Y:S02]  /*102b0*/  FMUL.FTZ R89, R2, R89 ;  /* 0x0000005902597220 */ /* 0x000fe40000410000 */
[C---:B------:R-:W-:Y:S02]  /*102c0*/  FMUL.FTZ R90, R0.reuse, R90 ;  /* 0x0000005a005a7220 */ /* 0x040fe40000410000 */
[----:B------:R-:W-:Y:S01]  /*102d0*/  FMUL.FTZ R91, R0, R91 ;  /* 0x0000005b005b7220 */ /* 0x000fe20000410000 */
[C---:B--2---:R-:W-:Y:S03]  /*102e0*/  HMMA.16816.F32.BF16 R36, R144.reuse, R148, R36 ;  /* 0x000000949024723c */ /* 0x044fe60000041824 */
[C---:B------:R-:W-:Y:S02]  /*102f0*/  FMUL.FTZ R92, R2.reuse, R92 ;  /* 0x0000005c025c7220 */ /* 0x040fe40000410000 */
[----:B------:R-:W-:Y:S02]  /*10300*/  FMUL.FTZ R93, R2, R93 ;  /* 0x0000005d025d7220 */ /* 0x000fe40000410000 */
[C---:B------:R-:W-:Y:S01]  /*10310*/  FMUL.FTZ R94, R0.reuse, R94 ;  /* 0x0000005e005e7220 */ /* 0x040fe20000410000 */
[C---:B------:R-:W-:Y:S01]  /*10320*/  HMMA.16816.F32.BF16 R40, R144.reuse, R150, R40 ;  /* 0x000000969028723c */ /* 0x040fe20000041828 */
[----:B------:R-:W2:Y:S03]  /*10330*/  LDSM.16.MT88.4 R148, [R181+0x1000] ;  /* 0x00100000b594783b */ /* 0x000ea60000004200 */
[----:B------:R-:W-:Y:S02]  /*10340*/  FMUL.FTZ R95, R0, R95 ;  /* 0x0000005f005f7220 */ /* 0x000fe40000410000 */
[C---:B------:R-:W-:Y:S02]  /*10350*/  FMUL.FTZ R96, R2.reuse, R96 ;  /* 0x0000006002607220 */ /* 0x040fe40000410000 */
[----:B------:R-:W-:Y:S01]  /*10360*/  FMUL.FTZ R97, R2, R97 ;  /* 0x0000006102617220 */ /* 0x000fe20000410000 */
[C---:B-1----:R-:W-:Y:S03]  /*10370*/  HMMA.16816.F32.BF16 R44, R144.reuse, R152, R44 ;  /* 0x00000098902c723c */ /* 0x042fe6000004182c */
[C---:B------:R-:W-:Y:S02]  /*10380*/  FMUL.FTZ R98, R0.reuse, R98 ;  /* 0x0000006200627220 */ /* 0x040fe40000410000 */
[----:B------:R-:W-:Y:S02]  /*10390*/  FMUL.FTZ R99, R0, R99 ;  /* 0x0000006300637220 */ /* 0x000fe40000410000 */
[C---:B------:R-:W-:Y:S01]  /*103a0*/  FMUL.FTZ R100, R2.reuse, R100 ;  /* 0x0000006402647220 */ /* 0x040fe20000410000 */
[C---:B------:R-:W-:Y:S01]  /*103b0*/  HMMA.16816.F32.BF16 R48, R144.reuse, R154, R48 ;  /* 0x0000009a9030723c */ /* 0x040fe20000041830 */
[----:B------:R-:W1:Y:S03]  /*103c0*/  LDSM.16.MT88.4 R152, [R180+0x1000] ;  /* 0x00100000b498783b */ /* 0x000e660000004200 */
[----:B------:R-:W-:Y:S02]  /*103d0*/  FMUL.FTZ R101, R2, R101 ;  /* 0x0000006502657220 */ /* 0x000fe40000410000 */
[C---:B------:R-:W-:Y:S02]  /*103e0*/  FMUL.FTZ R102, R0.reuse, R102 ;  /* 0x0000006600667220 */ /* 0x040fe40000410000 */
[----:B------:R-:W-:Y:S04]  /*103f0*/  FMUL.FTZ R103, R0, R103 ;  /* 0x0000006700677220 */ /* 0x000fe80000410000 */
[C---:B------:R-:W-:Y:S02]  /*10400*/  FMUL.FTZ R104, R2.reuse, R104 ;  /* 0x0000006802687220 */ /* 0x040fe40000410000 */
[----:B------:R-:W-:Y:S02]  /*10410*/  FMUL.FTZ R105, R2, R105 ;  /* 0x0000006902697220 */ /* 0x000fe40000410000 */
[C---:B------:R-:W-:Y:S02]  /*10420*/  FMUL.FTZ R106, R0.reuse, R106 ;  /* 0x0000006a006a7220 */ /* 0x040fe40000410000 */
[----:B------:R-:W-:Y:S02]  /*10430*/  FMUL.FTZ R107, R0, R107 ;  /* 0x0000006b006b7220 */ /* 0x000fe40000410000 */
[C---:B------:R-:W-:Y:S01]  /*10440*/  FMUL.FTZ R108, R2.reuse, R108 ;  /* 0x0000006c026c7220 */ /* 0x040fe20000410000 */
[C---:B--2---:R-:W-:Y:S03]  /*10450*/  HMMA.16816.F32.BF16 R52, R144.reuse, R148, R52 ;  /* 0x000000949034723c */ /* 0x044fe60000041834 */
[----:B------:R-:W-:Y:S02]  /*10460*/  FMUL.FTZ R109, R2, R109 ;  /* 0x0000006d026d7220 */ /* 0x000fe40000410000 */
[C---:B------:R-:W-:Y:S02]  /*10470*/  FMUL.FTZ R110, R0.reuse, R110 ;  /* 0x0000006e006e7220 */ /* 0x040fe40000410000 */
[----:B------:R-:W-:Y:S01]  /*10480*/  FMUL.FTZ R111, R0, R111 ;  /* 0x0000006f006f7220 */ /* 0x000fe20000410000 */
[C---:B------:R-:W-:Y:S01]  /*10490*/  HMMA.16816.F32.BF16 R56, R144.reuse, R150, R56 ;  /* 0x000000969038723c */ /* 0x040fe20000041838 */
[----:B------:R-:W2:Y:S03]  /*104a0*/  LDSM.16.MT88.4 R148, [R178+0x2000] ;  /* 0x00200000b294783b */ /* 0x000ea60000004200 */
[C---:B------:R-:W-:Y:S02]  /*104b0*/  FMUL.FTZ R112, R2.reuse, R112 ;  /* 0x0000007002707220 */ /* 0x040fe40000410000 */
[----:B------:R-:W-:Y:S02]  /*104c0*/  FMUL.FTZ R113, R2, R113 ;  /* 0x0000007102717220 */ /* 0x000fe40000410000 */
[----:B------:R-:W-:Y:S01]  /*104d0*/  FMUL.FTZ R114, R0, R114 ;  /* 0x0000007200727220 */ /* 0x000fe20000410000 */
[C---:B-1----:R-:W-:Y:S03]  /*104e0*/  HMMA.16816.F32.BF16 R60, R144.reuse, R152, R60 ;  /* 0x00000098903c723c */ /* 0x042fe6000004183c */
[--C-:B------:R-:W-:Y:S02]  /*104f0*/  FFMA.FTZ R137, R162, c[0x0][0x2d0], -R161.reuse ;  /* 0x0000b400a2897a23 */ /* 0x100fe400000108a1 */
[----:B------:R-:W-:Y:S02]  /*10500*/  FMUL.FTZ R115, R0, R115 ;  /* 0x0000007300737220 */ /* 0x000fe40000410000 */
[----:B------:R1:W-:Y:S01]  /*10510*/  MUFU.EX2 R173, R137 ;  /* 0x0000008900ad7308 */ /* 0x0003e20000000800 */
[C---:B------:R-:W-:Y:S01]  /*10520*/  HMMA.16816.F32.BF16 R64, R144.reuse, R154, R64 ;  /* 0x0000009a9040723c */ /* 0x040fe20000041840 */
[----:B------:R-:W3:Y:S03]  /*10530*/  LDSM.16.MT88.4 R152, [R179+0x2000] ;  /* 0x00200000b398783b */ /* 0x000ee60000004200 */
        /* <DEDUP_REMOVED lines=9> */
[----:B-1----:R-:W-:Y:S02]  /*105d0*/  FFMA.FTZ R137, R163, c[0x0][0x2d0], -R161 ;  /* 0x0000b400a3897a23 */ /* 0x002fe400000108a1 */
[C---:B------:R-:W-:Y:S02]  /*105e0*/  FMUL.FTZ R124, R2.reuse, R124 ;  /* 0x0000007c027c7220 */ /* 0x040fe40000410000 */
[----:B------:R1:W-:Y:S01]  /*105f0*/  MUFU.EX2 R172, R137 ;  /* 0x0000008900ac7308 */ /* 0x0003e20000000800 */
[C---:B------:R-:W-:Y:S01]  /*10600*/  HMMA.16816.F32.BF16 R72, R144.reuse, R150, R72 ;  /* 0x000000969048723c */ /* 0x040fe20000041848 */
[----:B------:R-:W2:Y:S03]  /*10610*/  LDSM.16.MT88.4 R148, [R181+0x2000] ;  /* 0x00200000b594783b */ /* 0x000ea60000004200 */
[----:B------:R-:W-:Y:S02]  /*10620*/  FMUL.FTZ R125, R2, R125 ;  /* 0x0000007d027d7220 */ /* 0x000fe40000410000 */
[C---:B------:R-:W-:Y:S02]  /*10630*/  FMUL.FTZ R126, R0.reuse, R126 ;  /* 0x0000007e007e7220 */ /* 0x040fe40000410000 */
[----:B------:R-:W-:Y:S01]  /*10640*/  FMUL.FTZ R127, R0, R127 ;  /* 0x0000007f007f7220 */ /* 0x000fe20000410000 */
[C---:B---3--:R-:W-:Y:S03]  /*10650*/  HMMA.16816.F32.BF16 R76, R144.reuse, R152, R76 ;  /* 0x00000098904c723c */ /* 0x048fe6000004184c */
[C---:B------:R-:W-:Y:S02]  /*10660*/  FMUL.FTZ R128, R2.reuse, R128 ;  /* 0x0000008002807220 */ /* 0x040fe40000410000 */
[----:B------:R-:W-:Y:S02]  /*10670*/  FMUL.FTZ R129, R2, R129 ;  /* 0x0000008102817220 */ /* 0x000fe40000410000 */
[----:B------:R-:W-:Y:S01]  /*10680*/  FMUL.FTZ R130, R0, R130 ;  /* 0x0000008200827220 */ /* 0x000fe20000410000 */
[C---:B------:R-:W-:Y:S01]  /*10690*/  HMMA.16816.F32.BF16 R80, R144.reuse, R154, R80 ;  /* 0x0000009a9050723c */ /* 0x040fe20000041850 */
[----:B------:R-:W3:Y:S03]  /*106a0*/  LDSM.16.MT88.4 R152, [R180+0x2000] ;  /* 0x00200000b498783b */ /* 0x000ee60000004200 */
[----:B-1----:R-:W-:Y:S02]  /*106b0*/  FFMA.FTZ R137, R190, c[0x0][0x2d0], -R136 ;  /* 0x0000b400be897a23 */ /* 0x002fe40000010888 */
[----:B------:R-:W-:Y:S02]  /*106c0*/  FMUL.FTZ R131, R0, R131 ;  /* 0x0000008300837220 */ /* 0x000fe40000410000 */
[----:B------:R1:W-:Y:S01]  /*106d0*/  MUFU.EX2 R164, R137 ;  /* 0x0000008900a47308 */ /* 0x0003e20000000800 */
[----:B------:R-:W-:Y:S03]  /*106e0*/  FFMA.FTZ R2, R2, R195, R187 ;  /* 0x000000c302027223 */ /* 0x000fe600000100bb */
[----:B------:R-:W-:Y:S02]  /*106f0*/  FFMA.FTZ R0, R0, R194, R171 ;  /* 0x000000c200007223 */ /* 0x000fe400000100ab */
[----:B------:R-:W-:Y:S02]  /*10700*/  FADD.FTZ R2, R186, R2 ;  /* 0x00000002ba027221 */ /* 0x000fe40000010000 */
[----:B------:R-:W-:Y:S02]  /*10710*/  FADD.FTZ R0, R170, R0 ;  /* 0x00000000aa007221 */ /* 0x000fe40000010000 */
[----:B------:R-:W-:Y:S02]  /*10720*/  FADD.FTZ R2, R175, R2 ;  /* 0x00000002af027221 */ /* 0x000fe40000010000 */
[----:B------:R-:W-:Y:S01]  /*10730*/  FADD.FTZ R0, R169, R0 ;  /* 0x00000000a9007221 */ /* 0x000fe20000010000 */
[C---:B--2---:R-:W-:Y:S08]  /*10740*/  HMMA.16816.F32.BF16 R84, R144.reuse, R148, R84 ;  /* 0x000000949054723c */ /* 0x044ff00000041854 */
[C---:B------:R-:W-:Y:S01]  /*10750*/  HMMA.16816.F32.BF16 R88, R144.reuse, R150, R88 ;  /* 0x000000969058723c */ /* 0x040fe20000041858 */
[----:B------:R-:W2:Y:S03]  /*10760*/  LDSM.16.MT88.4 R148, [R178+0x3000] ;  /* 0x00300000b294783b */ /* 0x000ea60000004200 */
[--C-:B-1----:R-:W-:Y:S04]  /*10770*/  FFMA.FTZ R137, R191, c[0x0][0x2d0], -R136.reuse ;  /* 0x0000b400bf897a23 */ /* 0x102fe80000010888 */
[----:B------:R1:W4:Y:S01]  /*10780*/  MUFU.EX2 R165, R137 ;  /* 0x0000008900a57308 */ /* 0x0003220000000800 */
[C---:B---3--:R-:W-:Y:S08]  /*10790*/  HMMA.16816.F32.BF16 R92, R144.reuse, R152, R92 ;  /* 0x00000098905c723c */ /* 0x048ff0000004185c */
[C---:B------:R-:W-:Y:S01]  /*107a0*/  HMMA.16816.F32.BF16 R96, R144.reuse, R154, R96 ;  /* 0x0000009a9060723c */ /* 0x040fe20000041860 */
[----:B------:R-:W3:Y:S03]  /*107b0*/  LDSM.16.MT88.4 R152, [R179+0x3000] ;  /* 0x00300000b398783b */ /* 0x000ee60000004200 */
[--C-:B-1----:R-:W-:Y:S04]  /*107c0*/  FFMA.FTZ R137, R192, c[0x0][0x2d0], -R161.reuse ;  /* 0x0000b400c0897a23 */ /* 0x102fe800000108a1 */
[----:B------:R1:W-:Y:S01]  /*107d0*/  MUFU.EX2 R167, R137 ;  /* 0x0000008900a77308 */ /* 0x0003e20000000800 */
[C---:B--2---:R-:W-:Y:S08]  /*107e0*/  HMMA.16816.F32.BF16 R100, R144.reuse, R148, R100 ;  /* 0x000000949064723c */ /* 0x044ff00000041864 */
[C---:B------:R-:W-:Y:S01]  /*107f0*/  HMMA.16816.F32.BF16 R104, R144.reuse, R150, R104 ;  /* 0x000000969068723c */ /* 0x040fe20000041868 */
[----:B------:R-:W2:Y:S07]  /*10800*/  LDSM.16.MT88.4 R148, [R181+0x3000] ;  /* 0x00300000b594783b */ /* 0x000eae0000004200 */
[C---:B---3--:R-:W-:Y:S04]  /*10810*/  HMMA.16816.F32.BF16 R108, R144.reuse, R152, R108 ;  /* 0x00000098906c723c */ /* 0x048fe8000004186c */
[----:B-1----:R-:W-:Y:S01]  /*10820*/  FFMA.FTZ R137, R193, c[0x0][0x2d0], -R161 ;  /* 0x0000b400c1897a23 */ /* 0x002fe200000108a1 */
[----:B----4-:R-:W-:Y:S03]  /*10830*/  F2FP.BF16.PACK_AB R161, R165, R164 ;  /* 0x000000a4a5a1723e */ /* 0x010fe600000010ff */
[----:B------:R-:W1:Y:S01]  /*10840*/  MUFU.EX2 R166, R137 ;  /* 0x0000008900a67308 */ /* 0x000e620000000800 */
[C---:B------:R-:W-:Y:S01]  /*10850*/  HMMA.16816.F32.BF16 R112, R144.reuse, R154, R112 ;  /* 0x0000009a9070723c */ /* 0x040fe20000041870 */
[----:B------:R-:W3:Y:S07]  /*10860*/  LDSM.16.MT88.4 R152, [R180+0x3000] ;  /* 0x00300000b498783b */ /* 0x000eee0000004200 */
[C---:B--2---:R-:W-:Y:S04]  /*10870*/  HMMA.16816.F32.BF16 R116, R144.reuse, R148, R116 ;  /* 0x000000949074723c */ /* 0x044fe80000041874 */
[----:B-1----:R-:W-:Y:S01]  /*10880*/  F2FP.BF16.PACK_AB R162, R166, R167 ;  /* 0x000000a7a6a2723e */ /* 0x002fe200000010ff */
[--C-:B------:R-:W-:Y:S02]  /*10890*/  FFMA.FTZ R137, R143, c[0x0][0x2d0], -R136.reuse ;  /* 0x0000b4008f897a23 */ /* 0x100fe40000010888 */
[----:B------:R-:W-:Y:S01]  /*108a0*/  FFMA.FTZ R136, R160, c[0x0][0x2d0], -R136 ;  /* 0x0000b400a0887a23 */ /* 0x000fe20000010888 */
[----:B------:R-:W-:Y:S01]  /*108b0*/  F2FP.BF16.PACK_AB R160, R172, R173 ;  /* 0x000000adaca0723e */ /* 0x000fe200000010ff */
[C---:B------:R-:W-:Y:S01]  /*108c0*/  HMMA.16816.F32.BF16 R120, R144.reuse, R150, R120 ;  /* 0x000000969078723c */ /* 0x040fe20000041878 */
[----:B------:R-:W1:Y:S01]  /*108d0*/  LDSM.16.MT88.4 R148, [R178+0x800] ;  /* 0x00080000b294783b */ /* 0x000e620000004200 */
[----:B------:R-:W-:Y:S06]  /*108e0*/  MUFU.EX2 R137, R137 ;  /* 0x0000008900897308 */ /* 0x000fec0000000800 */
[C---:B---3--:R-:W-:Y:S04]  /*108f0*/  HMMA.16816.F32.BF16 R124, R144.reuse, R152, R124 ;  /* 0x00000098907c723c */ /* 0x048fe8000004187c */
[----:B------:R-:W2:Y:S04]  /*10900*/  MUFU.EX2 R136, R136 ;  /* 0x0000008800887308 */ /* 0x000ea80000000800 */
[----:B------:R-:W-:Y:S04]  /*10910*/  HMMA.16816.F32.BF16 R128, R144, R154, R128 ;  /* 0x0000009a9080723c */ /* 0x000fe80000041880 */
[----:B--2---:R-:W-:Y:S07]  /*10920*/  F2FP.BF16.PACK_AB R163, R136, R137 ;  /* 0x0000008988a3723e */ /* 0x004fee00000010ff */
[C---:B-1----:R-:W-:Y:S01]  /*10930*/  HMMA.16816.F32.BF16 R144, R160.reuse, R148, R4 ;  /* 0x00000094a090723c */ /* 0x042fe20000041804 */
[----:B------:R-:W1:Y:S07]  /*10940*/  LDSM.16.MT88.4 R4, [R181+0x800] ;  /* 0x00080000b504783b */ /* 0x000e6e0000004200 */
[C---:B------:R-:W-:Y:S01]  /*10950*/  HMMA.16816.F32.BF16 R148, R160.reuse, R150, R8 ;  /* 0x00000096a094723c */ /* 0x040fe20000041808 */
[----:B------:R-:W2:Y:S07]  /*10960*/  LDSM.16.MT88.4 R8, [R180+0x800] ;  /* 0x00080000b408783b */ /* 0x000eae0000004200 */
[C---:B------:R-:W-:Y:S01]  /*10970*/  HMMA.16816.F32.BF16 R152, R160.reuse, R156, R12 ;  /* 0x0000009ca098723c */ /* 0x040fe2000004180c */
[----:B------:R-:W3:Y:S07]  /*10980*/  LDSM.16.MT88.4 R12, [R178+0x1800] ;  /* 0x00180000b20c783b */ /* 0x000eee0000004200 */
[C---:B------:R-:W-:Y:S08]  /*10990*/  HMMA.16816.F32.BF16 R156, R160.reuse, R158, R16 ;  /* 0x0000009ea09c723c */ /* 0x040ff00000041810 */
        /* <DEDUP_REMOVED lines=35> */
[C---:B-1----:R-:W-:Y:S07]  /*10bd0*/  HMMA.16816.F32.BF16 R116, R160.reuse, R4, R116 ;  /* 0x00000004a074723c */ /* 0x042fee0000041874 */
[----:B------:R-:W-:Y:S01]  /*10be0*/  FADD.FTZ R4, R174, R2 ;  /* 0x00000002ae047221 */ /* 0x000fe20000010000 */
[C---:B------:R-:W-:Y:S04]  /*10bf0*/  HMMA.16816.F32.BF16 R120, R160.reuse, R6, R120 ;  /* 0x00000006a078723c */ /* 0x040fe80000041878 */
[----:B------:R-:W-:Y:S02]  /*10c00*/  FADD.FTZ R2, R168, R0 ;  /* 0x00000000a8027221 */ /* 0x000fe40000010000 */
[----:B------:R-:W-:Y:S02]  /*10c10*/  FADD.FTZ R0, R173, R4 ;  /* 0x00000004ad007221 */ /* 0x000fe40000010000 */
[C---:B--2---:R-:W-:Y:S04]  /*10c20*/  HMMA.16816.F32.BF16 R124, R160.reuse, R8, R124 ;  /* 0x00000008a07c723c */ /* 0x044fe8000004187c */
[----:B------:R-:W-:Y:S02]  /*10c30*/  FADD.FTZ R2, R164, R2 ;  /* 0x00000002a4027221 */ /* 0x000fe40000010000 */
[----:B------:R-:W-:Y:S01]  /*10c40*/  FADD.FTZ R0, R172, R0 ;  /* 0x00000000ac007221 */ /* 0x000fe20000010000 */
[-C--:B------:R-:W-:Y:S01]  /*10c50*/  MOV R8, R3.reuse ;  /* 0x0000000300087202 */ /* 0x080fe20000000f00 */
[----:B------:R-:W-:Y:S01]  /*10c60*/  FADD.FTZ R4, R165, R2 ;  /* 0x00000002a5047221 */ /* 0x000fe20000010000 */
[----:B------:R-:W-:Y:S03]  /*10c70*/  HMMA.16816.F32.BF16 R128, R160, R10, R128 ;  /* 0x0000000aa080723c */ /* 0x000fe60000041880 */
[----:B------:R-:W-:Y:S02]  /*10c80*/  FADD.FTZ R2, R167, R0 ;  /* 0x00000000a7027221 */ /* 0x000fe40000010000 */
[----:B------:R-:W-:Y:S01]  /*10c90*/  FADD.FTZ R0, R137, R4 ;  /* 0x0000000489007221 */ /* 0x000fe20000010000 */
[----:B------:R-:W-:Y:S01]  /*10ca0*/  MOV R137, R3 ;  /* 0x0000000300897202 */ /* 0x000fe20000000f00 */
[----:B------:R-:W-:Y:S02]  /*10cb0*/  FADD.FTZ R195, R166, R2 ;  /* 0x00000002a6c37221 */ /* 0x000fe40000010000 */
[----:B------:R-:W-:Y:S03]  /*10cc0*/  FADD.FTZ R194, R136, R0 ;  /* 0x0000000088c27221 */ /* 0x000fe60000010000 */
[----:B------:R-:W-:Y:S01]  /*10cd0*/  MOV R136, R135 ;  /* 0x0000008700887202 */ /* 0x000fe20000000f00 */
[----:B------:R-:W-:-:S05]  /*10ce0*/  @P0 BRA `(.L_x_229) ;  /* 0xffffe04000000947 */ /* 0x000fca000383ffff */
.L_x_228:
[----:B------:R-:W-:Y:S01]  /*10cf0*/  @!UPT UIADD3 URZ, URZ, URZ, URZ ;  /* 0x0000003f3f3ff290 */ /* 0x000fe2000fffe03f */
[----:B------:R-:W-:Y:S05]  /*10d00*/  BRA.DIV ~URZ, `(.L_x_230) ;  /* 0x00005b427f007947 */ /* 0x000fea000b800000 */
[----:B------:R-:W1:Y:S04]  /*10d10*/  SHFL.BFLY PT, R0, R195, 0x2, 0x1f ;  /* 0x0c401f00c3007f89 */ /* 0x000e6800000e0000 */
[----:B------:R-:W2:Y:S01]  /*10d20*/  SHFL.BFLY PT, R2, R194, 0x2, 0x1f ;  /* 0x0c401f00c2027f89 */ /* 0x000ea200000e0000 */
[----:B-1----:R-:W-:-:S02]  /*10d30*/  FADD.FTZ R0, R0, R195 ;  /* 0x000000c300007221 */ /* 0x002fc40000010000 */
[----:B--2---:R-:W-:-:S03]  /*10d40*/  FADD.FTZ R4, R2, R194 ;  /* 0x000000c202047221 */ /* 0x004fc60000010000 */
[----:B------:R-:W1:Y:S04]  /*10d50*/  SHFL.BFLY PT, R5, R0, 0x1, 0x1f ;  /* 0x0c201f0000057f89 */ /* 0x000e6800000e0000 */
[----:B------:R2:W3:Y:S01]  /*10d60*/  SHFL.BFLY PT, R3, R4, 0x1, 0x1f ;  /* 0x0c201f0004037f89 */ /* 0x0004e200000e0000 */
[----:B-1----:R-:W-:-:S05]  /*10d70*/  FADD.FTZ R0, R0, R5 ;  /* 0x0000000500007221 */ /* 0x002fca0000010000 */
.L_x_299:
[----:B------:R-:W-:Y:S01]  /*10d80*/  FSETP.NE.FTZ.AND P1, PT, R0, RZ, PT ;  /* 0x000000ff0000720b */ /* 0x000fe20003f35000 */
[----:B---3--:R-:W-:Y:S01]  /*10d90*/  FADD.FTZ R3, R3, R4 ;  /* 0x0000000403037221 */ /* 0x008fe20000010000 */
[----:B------:R-:W-:Y:S02]  /*10da0*/  MOV R2, RZ ;  /* 0x000000ff00027202 */ /* 0x000fe40000000f00 */
[----:B------:R-:W-:Y:S02]  /*10db0*/  MOV R136, 0xff800000 ;  /* 0xff80000000887802 */ /* 0x000fe40000000f00 */
[----:B------:R-:W-:-:S07]  /*10dc0*/  FSETP.NE.FTZ.AND P0, PT, R3, RZ, PT ;  /* 0x000000ff0300720b */ /* 0x000fce0003f15000 */
[----:B------:R-:W1:Y:S01]  /*10dd0*/  @P1 MUFU.RCP R2, R0 ;  /* 0x0000000000021308 */ /* 0x000e620000001000 */
[----:B--2---:R-:W-:-:S05]  /*10de0*/  @P1 MOV R4, 0x3f317218 ;  /* 0x3f31721800041802 */ /* 0x004fca0000000f00 */
[----:B------:R-:W-:Y:S02]  /*10df0*/  @P1 FMUL.FTZ R4, R4, c[0x0][0x2d0] ;  /* 0x0000b40004041a20 */ /* 0x000fe40000410000 */
[----:B------:R2:W-:Y:S01]  /*10e00*/  @P1 MUFU.LG2 R5, R0 ;  /* 0x0000000000051308 */ /* 0x0005e20000000c00 */
        /* <DEDUP_REMOVED lines=34> */
[C---:B------:R-:W-:Y:S01]  /*11030*/  FMUL.FTZ R156, R2.reuse, R20 ;  /* 0x00000014029c7220 */ /* 0x040fe20000410000 */
[----:B------:R-:W-:Y:S01]  /*11040*/  MOV R20, 0xff800000 ;  /* 0xff80000000147802 */ /* 0x000fe20000000f00 */
        /* <DEDUP_REMOVED lines=31> */
[----:B------:R2:W3:Y:S01]  /*11240*/  @P0 MUFU.LG2 R2, R3 ;  /* 0x0000000300020308 */ /* 0x0004e20000000c00 */
[----:B-1----:R-:W-:-:S02]  /*11250*/  FMUL.FTZ R120, R0, R146 ;  /* 0x0000009200787220 */ /* 0x002fc40000410000 */
[C---:B------:R-:W-:Y:S02]  /*11260*/  FMUL.FTZ R121, R0.reuse, R147 ;  /* 0x0000009300797220 */ /* 0x040fe40000410000 */
[C---:B------:R-:W-:Y:S02]  /*11270*/  FMUL.FTZ R146, R0.reuse, R150 ;  /* 0x0000009600927220 */ /* 0x040fe40000410000 */
[C---:B------:R-:W-:Y:S02]  /*11280*/  FMUL.FTZ R147, R0.reuse, R151 ;  /* 0x0000009700937220 */ /* 0x040fe40000410000 */
[C---:B------:R-:W-:Y:S02]  /*11290*/  FMUL.FTZ R124, R0.reuse, R154 ;  /* 0x0000009a007c7220 */ /* 0x040fe40000410000 */
[C---:B------:R-:W-:Y:S02]  /*112a0*/  FMUL.FTZ R125, R0.reuse, R155 ;  /* 0x0000009b007d7220 */ /* 0x040fe40000410000 */
[----:B------:R-:W-:-:S02]  /*112b0*/  FMUL.FTZ R150, R0, R22 ;  /* 0x0000001600967220 */ /* 0x000fc40000410000 */
[C---:B------:R-:W-:Y:S01]  /*112c0*/  FMUL.FTZ R151, R0.reuse, R23 ;  /* 0x0000001700977220 */ /* 0x040fe20000410000 */
[----:B--2---:R-:W-:Y:S01]  /*112d0*/  @P0 MOV R3, 0x3f317218 ;  /* 0x3f31721800030802 */ /* 0x004fe20000000f00 */
[C---:B------:R-:W-:Y:S02]  /*112e0*/  FMUL.FTZ R154, R0.reuse, R34 ;  /* 0x00000022009a7220 */ /* 0x040fe40000410000 */
[C---:B------:R-:W-:Y:S02]  /*112f0*/  FMUL.FTZ R155, R0.reuse, R35 ;  /* 0x00000023009b7220 */ /* 0x040fe40000410000 */
[----:B------:R-:W-:Y:S02]  /*11300*/  @P1 FMUL.FTZ R5, R5, 0.69314718246459960938 ;  /* 0x3f31721805051820 */ /* 0x000fe40000410000 */
        /* <DEDUP_REMOVED lines=15> */
[----:B------:R-:W-:Y:S02]  /*11400*/  FMUL.FTZ R55, R0, R67 ;  /* 0x0000004300377220 */ /* 0x000fe40000410000 */
[----:B------:R-:W-:Y:S01]  /*11410*/  @P1 FFMA.FTZ R136, R4, R135, R5 ;  /* 0x0000008704881223 */ /* 0x000fe20000010005 */
[----:B------:R-:W-:Y:S01]  /*11420*/  MOV R4, 0x1 ;  /* 0x0000000100047802 */ /* 0x000fe20000000f00 */
        /* <DEDUP_REMOVED lines=8> */
[----:B---3--:R-:W-:-:S02]  /*114b0*/  @P0 FMUL.FTZ R2, R2, 0.69314718246459960938 ;  /* 0x3f31721802020820 */ /* 0x008fc40000410000 */
[----:B------:R-:W-:Y:S02]  /*114c0*/  @P0 FMUL.FTZ R3, R3, c[0x0][0x2d0] ;  /* 0x0000b40003030a20 */ /* 0x000fe40000410000 */
        /* <DEDUP_REMOVED lines=32> */
.L_x_161:
[----:B------:R-:W1:Y:S01]  /*116d0*/  S2R R2, SR_TID.X ;  /* 0x0000000000027919 */ /* 0x000e620000002100 */
[----:B------:R-:W-:Y:S01]  /*116e0*/  BSSY B0, `(.L_x_231) ;  /* 0x0000010000007945 */ /* 0x000fe20003800000 */
[----:B-1----:R-:W-:-:S13]  /*116f0*/  LOP3.LUT P0, RZ, R2, 0xff, RZ, 0xc0, !PT ;  /* 0x000000ff02ff7812 */ /* 0x002fda000780c0ff */
[----:B------:R-:W-:Y:S05]  /*11700*/  @P0 BRA `(.L_x_232) ;  /* 0x000000d000000947 */ /* 0x000fea0003800000 */
[----:B------:R-:W1:Y:S01]  /*11710*/  S2R R4, SR_LANEID ;  /* 0x0000000000047919 */ /* 0x000e620000000000 */
[----:B------:R-:W-:Y:S01]  /*11720*/  VOTEU.ANY UR4, UPT, PT ;  /* 0x0000000000047886 */ /* 0x000fe200038e0100 */
[----:B------:R-:W-:Y:S01]  /*11730*/  IMAD.MOV.U32 R5, RZ, RZ, c[0x0][0x564] ;  /* 0x00015900ff057624 */ /* 0x000fe200078e00ff */
[----:B------:R-:W1:Y:S08]  /*11740*/  FLO.U32 R3, UR4 ;  /* 0x0000000400037d00 */ /* 0x000e7000080e0000 */
[----:B------:R-:W2:Y:S01]  /*11750*/  POPC R2, UR4 ;  /* 0x0000000400027d09 */ /* 0x000ea20008000000 */
[----:B-1----:R-:W-:Y:S01]  /*11760*/  ISETP.EQ.U32.AND P0, PT, R3, R4, PT ;  /* 0x000000040300720c */ /* 0x002fe20003f02070 */
[----:B------:R-:W-:-:S12]  /*11770*/  IMAD.MOV.U32 R4, RZ, RZ, c[0x0][0x560] ;  /* 0x00015800ff047624 */ /* 0x000fd800078e00ff */
[----:B--2---:R1:W2:Y:S04]  /*11780*/  @P0 ATOMG.E.ADD.STRONG.GPU PT, R2, [R4.64], R2 ;  /* 0x00000002040209a8 */ /* 0x0042a800081ee1c6 */
[----:B-1----:R-:W1:Y:S04]  /*11790*/  S2R R4, SR_LTMASK ;  /* 0x0000000000047919 */ /* 0x002e680000003900 */
[----:B--2---:R1:W2:Y:S02]  /*117a0*/  SHFL.IDX PT, R3, R2, R3, 0x1f ;  /* 0x00001f0302037589 */ /* 0x0042a400000e0000 */
[----:B-1----:R-:W-:-:S06]  /*117b0*/  LOP3.LUT R2, R4, UR4, RZ, 0xc0, !PT ;  /* 0x0000000404027c12 */ /* 0x002fcc000f8ec0ff */
[----:B------:R-:W2:Y:S02]  /*117c0*/  POPC R2, R2 ;  /* 0x0000000200027309 */ /* 0x000ea40000000000 */
[----:B--2---:R-:W-:-:S06]  /*117d0*/  IADD3 R212, R3, c[0x0][0xc], R2 ;  /* 0x0000030003d47a10 */ /* 0x004fcc0007ffe002 */
.L_x_232:
[----:B------:R-:W-:Y:S05]  /*117e0*/  BSYNC B0 ;  /* 0x0000000000007941 */ /* 0x000fea0003800000 */
.L_x_231:
[----:B------:R-:W-:Y:S01]  /*117f0*/  PRMT R0, R0, 0x9910, RZ ;  /* 0x0000991000007816 */ /* 0x000fe200000000ff */
[----:B------:R-:W-:Y:S01]  /*11800*/  BSSY B1, `(.L_x_233) ;  /* 0x00003df000017945 */ /* 0x000fe20003800000 */
[----:B------:R-:W-:Y:S02]  /*11810*/  IMAD.MOV.U32 R21, RZ, RZ, R212 ;  /* 0x000000ffff157224 */ /* 0x000fe400078e00d4 */
[----:B------:R-:W-:-:S13]  /*11820*/  ISETP.NE.AND P0, PT, R0, RZ, PT ;  /* 0x000000ff0000720c */ /* 0x000fda0003f05270 */
[----:B------:R-:W-:Y:S05]  /*11830*/  @!P0 BRA `(.L_x_234) ;  /* 0x0000308000008947 */ /* 0x000fea0003800000 */
[----:B------:R-:W-:Y:S01]  /*11840*/  WARPSYNC 0xffffffff ;  /* 0xffffffff00007948 */ /* 0x000fe20003800000 */
[----:B------:R-:W-:Y:S01]  /*11850*/  BAR.SYNC.DEFER_BLOCKING 0x1, 0x100 ;  /* 0x0044000000007b1d */ /* 0x000fe20000010000 */
[----:B------:R-:W-:Y:S01]  /*11860*/  F2FP.BF16.PACK_AB R0, R161, R160 ;  /* 0x000000a0a100723e */ /* 0x000fe200000010ff */
[----:B------:R-:W-:Y:S01]  /*11870*/  IMAD.MOV.U32 R6, RZ, RZ, 0x4 ;  /* 0x00000004ff067424 */ /* 0x000fe200078e00ff */
[----:B------:R-:W-:Y:S01]  /*11880*/  F2FP.BF16.PACK_AB R2, R121, R120 ;  /* 0x000000787902723e */ /* 0x000fe200000010ff */
[----:B------:R-:W-:Y:S01]  /*11890*/  IMAD.MOV.U32 R13, RZ, RZ, c[0x0][0x388] ;  /* 0x0000e200ff0d7624 */ /* 0x000fe200078e00ff */
[----:B------:R-:W-:Y:S01]  /*118a0*/  F2FP.BF16.PACK_AB R3, R145, R144 ;  /* 0x000000909103723e */ /* 0x000fe200000010ff */
[----:B------:R-:W-:Y:S01]  /*118b0*/  IMAD.WIDE R6, R206, R6, c[0x0][0x500] ;  /* 0x00014000ce067625 */ /* 0x000fe200078e0206 */
[----:B------:R-:W-:Y:S02]  /*118c0*/  F2FP.BF16.PACK_AB R4, R97, R96 ;  /* 0x000000606104723e */ /* 0x000fe400000010ff */
[----:B------:R-:W-:-:S02]  /*118d0*/  ISETP.NE.U32.AND P0, PT, RZ, c[0x0][0x508], PT ;  /* 0x00014200ff007a0c */ /* 0x000fc40003f05070 */
[----:B------:R-:W-:Y:S02]  /*118e0*/  ISETP.NE.U32.AND P2, PT, RZ, c[0x0][0x500], PT ;  /* 0x00014000ff007a0c */ /* 0x000fe40003f45070 */
[----:B------:R-:W-:Y:S02]  /*118f0*/  ISETP.NE.AND.EX P1, PT, RZ, c[0x0][0x50c], PT, P0 ;  /* 0x00014300ff007a0c */ /* 0x000fe40003f25300 */
[----:B------:R-:W-:Y:S01]  /*11900*/  ISETP.NE.AND.EX P2, PT, RZ, c[0x0][0x504], PT, P2 ;  /* 0x00014100ff007a0c */ /* 0x000fe20003f45320 */
[----:B------:R1:W-:Y:S04]  /*11910*/  STS [R223+0x80], R0 ;  /* 0x00008000df007388 */ /* 0x0003e80000000800 */
[----:B------:R2:W-:Y:S04]  /*11920*/  STS [R223+0x480], R2 ;  /* 0x00048002df007388 */ /* 0x0005e80000000800 */
[----:B------:R3:W-:Y:S01]  /*11930*/  STS [R224], R3 ;  /* 0x00000003e0007388 */ /* 0x0007e20000000800 */
[----:B-1----:R-:W-:-:S02]  /*11940*/  F2FP.BF16.PACK_AB R0, R147, R146 ;  /* 0x000000929300723e */ /* 0x002fc400000010ff */
[----:B--2---:R-:W-:-:S03]  /*11950*/  F2FP.BF16.PACK_AB R2, R149, R148 ;  /* 0x000000949502723e */ /* 0x004fc600000010ff */
[----:B------:R1:W-:Y:S01]  /*11960*/  STS [R224+0x400], R0 ;  /* 0x00040000e0007388 */ /* 0x0003e20000000800 */
[----:B---3--:R-:W-:-:S03]  /*11970*/  F2FP.BF16.PACK_AB R3, R125, R124 ;  /* 0x0000007c7d03723e */ /* 0x008fc600000010ff */
[----:B------:R2:W-:Y:S04]  /*11980*/  STS [R226+0x80], R2 ;  /* 0x00008002e2007388 */ /* 0x0005e80000000800 */
[----:B------:R3:W-:Y:S01]  /*11990*/  STS [R226+0x480], R3 ;  /* 0x00048003e2007388 */ /* 0x0007e20000000800 */
[----:B-1----:R-:W-:Y:S02]  /*119a0*/  F2FP.BF16.PACK_AB R0, R153, R152 ;  /* 0x000000989900723e */ /* 0x002fe400000010ff */
[----:B--2---:R-:W-:-:S03]  /*119b0*/  F2FP.BF16.PACK_AB R2, R129, R128 ;  /* 0x000000808102723e */ /* 0x004fc600000010ff */
[----:B------:R1:W-:Y:S01]  /*119c0*/  STS [R225], R0 ;  /* 0x00000000e1007388 */ /* 0x0003e20000000800 */
[----:B---3--:R-:W-:-:S03]  /*119d0*/  F2FP.BF16.PACK_AB R3, R157, R156 ;  /* 0x0000009c9d03723e */ /* 0x008fc600000010ff */
[----:B------:R2:W-:Y:S04]  /*119e0*/  STS [R225+0x400], R2 ;  /* 0x00040002e1007388 */ /* 0x0005e80000000800 */
[----:B------:R3:W-:Y:S01]  /*119f0*/  STS [R230+0x80], R3 ;  /* 0x00008003e6007388 */ /* 0x0007e20000000800 */
        /* <DEDUP_REMOVED lines=8> */
[----:B------:R1:W-:Y:S01]  /*11a80*/  STS [R229+0x80], R0 ;  /* 0x00008000e5007388 */ /* 0x0003e20000000800 */
        /* <DEDUP_REMOVED lines=80> */
[----:B------:R3:W-:Y:S04]  /*11f90*/  STS [R226+0xc480], R4 ;  /* 0x00c48004e2007388 */ /* 0x0007e80000000800 */
[----:B------:R4:W-:Y:S01]  /*11fa0*/  STS [R225+0xc000], R2 ;  /* 0x00c00002e1007388 */ /* 0x0009e20000000800 */
[----:B-1----:R-:W-:Y:S02]  /*11fb0*/  F2FP.BF16.PACK_AB R0, R169, R168 ;  /* 0x000000a8a900723e */ /* 0x002fe400000010ff */
[----:B--2---:R-:W-:-:S03]  /*11fc0*/  F2FP.BF16.PACK_AB R3, R165, R164 ;  /* 0x000000a4a503723e */ /* 0x004fc600000010ff */
[----:B------:R1:W-:Y:S01]  /*11fd0*/  STS [R225+0xc400], R0 ;  /* 0x00c40000e1007388 */ /* 0x0003e20000000800 */
[----:B---3--:R-:W-:-:S03]  /*11fe0*/  @P1 LEA R4, P0, R206, c[0x0][0x508], 0x2 ;  /* 0x00014200ce041a11 */ /* 0x008fc600078010ff */
[----:B------:R2:W-:Y:S01]  /*11ff0*/  STS [R230+0xc080], R3 ;  /* 0x00c08003e6007388 */ /* 0x0005e20000000800 */
[----:B----4-:R-:W-:Y:S02]  /*12000*/  F2FP.BF16.PACK_AB R2, R107, R106 ;  /* 0x0000006a6b02723e */ /* 0x010fe400000010ff */
[----:B------:R-:W-:-:S03]  /*12010*/  @P1 LEA.HI.X R5, R206, c[0x0][0x50c], R221, 0x2, P0 ;  /* 0x00014300ce051a11 */ /* 0x000fc600000f14dd */
[----:B------:R3:W-:Y:S01]  /*12020*/  STS [R230+0xc480], R2 ;  /* 0x00c48002e6007388 */ /* 0x0007e20000000800 */
[----:B-1----:R-:W-:Y:S02]  /*12030*/  F2FP.BF16.PACK_AB R0, R117, R116 ;  /* 0x000000747500723e */ /* 0x002fe400000010ff */
[----:B--2---:R-:W-:-:S03]  /*12040*/  F2FP.BF16.PACK_AB R3, R103, R102 ;  /* 0x000000666703723e */ /* 0x004fc600000010ff */
[----:B------:R1:W-:Y:S04]  /*12050*/  STS [R228+0xc000], R0 ;  /* 0x00c00000e4007388 */ /* 0x0003e80000000800 */
[----:B------:R2:W-:Y:S01]  /*12060*/  STS [R228+0xc400], R3 ;  /* 0x00c40003e4007388 */ /* 0x0005e20000000800 */
[----:B---3--:R-:W-:-:S05]  /*12070*/  F2FP.BF16.PACK_AB R2, R113, R112 ;  /* 0x000000707102723e */ /* 0x008fca00000010ff */
[----:B------:R3:W-:Y:S01]  /*12080*/  STS [R229+0xc080], R2 ;  /* 0x00c08002e5007388 */ /* 0x0007e20000000800 */
[----:B-1----:R-:W-:Y:S02]  /*12090*/  F2FP.BF16.PACK_AB R0, R99, R98 ;  /* 0x000000626300723e */ /* 0x002fe400000010ff */
[----:B--2---:R-:W-:-:S03]  /*120a0*/  F2FP.BF16.PACK_AB R3, R105, R104 ;  /* 0x000000686903723e */ /* 0x004fc600000010ff */
[----:B------:R1:W-:Y:S04]  /*120b0*/  STS [R229+0xc480], R0 ;  /* 0x00c48000e5007388 */ /* 0x0003e80000000800 */
[----:B------:R2:W-:Y:S01]  /*120c0*/  STS [R227+0xc000], R3 ;  /* 0x00c00003e3007388 */ /* 0x0005e20000000800 */
[----:B---3--:R-:W-:Y:S01]  /*120d0*/  IMAD.MOV.U32 R2, RZ, RZ, RZ ;  /* 0x000000ffff027224 */ /* 0x008fe200078e00ff */
[----:B-1----:R-:W-:-:S05]  /*120e0*/  F2FP.BF16.PACK_AB R0, R91, R90 ;  /* 0x0000005a5b00723e */ /* 0x002fca00000010ff */
[----:B------:R1:W-:Y:S04]  /*120f0*/  STS [R227+0xc400], R0 ;  /* 0x00c40000e3007388 */ /* 0x0003e80000000800 */
[----:B------:R-:W-:Y:S06]  /*12100*/  BAR.SYNC.DEFER_BLOCKING 0x1, 0x100 ;  /* 0x0044000000007b1d */ /* 0x000fec0000010000 */
[----:B------:R1:W5:Y:S04]  /*12110*/  @P1 LDG.E R13, [R4.64] ;  /* 0x00000006040d1981 */ /* 0x000368000c1e1900 */
[----:B------:R1:W5:Y:S01]  /*12120*/  @P2 LDG.E R2, [R6.64] ;  /* 0x0000000606022981 */ /* 0x000362000c1e1900 */
[----:B------:R-:W-:-:S04]  /*12130*/  ISETP.NE.AND P0, PT, R222, RZ, PT ;  /* 0x000000ffde00720c */ /* 0x000fc80003f05270 */
[----:B--2---:R-:W-:Y:S01]  /*12140*/  SEL R3, R222, c[0x0][0x3d4], P0 ;  /* 0x0000f500de037a07 */ /* 0x004fe20000000000 */
[----:B------:R-:W-:Y:S05]  /*12150*/  @P1 BRA `(.L_x_235) ;  /* 0x0000004000001947 */ /* 0x000fea0003800000 */
[----:B------:R-:W-:Y:S05]  /*12160*/  @!P2 BRA `(.L_x_235) ;  /* 0x000000300000a947 */ /* 0x000fea0003800000 */
[----:B-1----:R1:W2:Y:S04]  /*12170*/  LDG.E R0, [R6.64] ;  /* 0x0000000606007981 */ /* 0x0022a8000c1e1900 */
[----:B-1----:R-:W2:Y:S02]  /*12180*/  LDG.E R6, [R6.64+0x4] ;  /* 0x0000040606067981 */ /* 0x002ea4000c1e1900 */
[----:B--2--5:R-:W-:Y:S02]  /*12190*/  IADD3 R13, -R0, R6, RZ ;  /* 0x00000006000d7210 */ /* 0x024fe40007ffe1ff */
.L_x_235:
[----:B-1----:R-:W2:Y:S01]  /*121a0*/  LDL R4, [R1+0x8] ;  /* 0x0000080001047983 */ /* 0x002ea20000100800 */
[----:B------:R-:W-:Y:S01]  /*121b0*/  IMAD.MOV.U32 R11, RZ, RZ, 0x368 ;  /* 0x00000368ff0b7424 */ /* 0x000fe200078e00ff */
[----:B------:R-:W-:Y:S01]  /*121c0*/  ISETP.GT.AND P2, PT, R3, 0x1, PT ;  /* 0x000000010300780c */ /* 0x000fe20003f44270 */
[----:B------:R-:W-:Y:S01]  /*121d0*/  IMAD.MOV.U32 R0, RZ, RZ, c[0x0][0x4e8] ;  /* 0x00013a00ff007624 */ /* 0x000fe200078e00ff */
[----:B------:R-:W3:Y:S01]  /*121e0*/  LDL R111, [R1+0x4] ;  /* 0x00000400016f7983 */ /* 0x000ee20000100800 */
[----:B------:R-:W-:-:S02]  /*121f0*/  ISETP.NE.U32.AND P0, PT, RZ, c[0x0][0x500], PT ;  /* 0x00014000ff007a0c */ /* 0x000fc40003f05070 */
[----:B------:R-:W-:Y:S02]  /*12200*/  SEL R11, R11, 0x328, P2 ;  /* 0x000003280b0b7807 */ /* 0x000fe40001000000 */
[----:B------:R-:W-:Y:S02]  /*12210*/  ISETP.NE.AND P3, PT, R0, 0x1, PT ;  /* 0x000000010000780c */ /* 0x000fe40003f65270 */
[----:B------:R-:W1:Y:S01]  /*12220*/  LDC.64 R6, c[0x0][R11+0x170] ;  /* 0x00005c000b067b82 */ /* 0x000e620000000a00 */
[----:B------:R-:W-:-:S04]  /*12230*/  ISETP.NE.AND.EX P0, PT, RZ, c[0x0][0x504], PT, P0 ;  /* 0x00014100ff007a0c */ /* 0x000fc80003f05300 */
[----:B------:R-:W-:-:S03]  /*12240*/  SEL R0, R206, RZ, !P0 ;  /* 0x000000ffce007207 */ /* 0x000fc60004000000 */
[----:B------:R-:W4:Y:S08]  /*12250*/  LDC.64 R14, c[0x0][R11+0x168] ;  /* 0x00005a000b0e7b82 */ /* 0x000f300000000a00 */
[----:B------:R1:W2:Y:S08]  /*12260*/  LDC.64 R16, c[0x0][R11+0x178] ;  /* 0x00005e000b107b82 */ /* 0x0002b00000000a00 */
[----:B------:R1:W2:Y:S01]  /*12270*/  LDC.64 R18, c[0x0][R11+0x160] ;  /* 0x000058000b127b82 */ /* 0x0002a20000000a00 */
[----:B------:R-:W4:Y:S01]  /*12280*/  S2R R114, SR_TID.X ;  /* 0x0000000000727919 */ /* 0x000f220000002100 */
[----:B-1----:R-:W-:-:S02]  /*12290*/  IMAD R3, R7, R0, RZ ;  /* 0x0000000007037224 */ /* 0x002fc400078e02ff */
[----:B----4-:R-:W-:Y:S01]  /*122a0*/  IMAD R10, R15, R217, RZ ;  /* 0x000000d90f0a7224 */ /* 0x010fe200078e02ff */
[----:B-----5:R-:W-:-:S04]  /*122b0*/  SHF.R.S32.HI R110, RZ, 0x1f, R114 ;  /* 0x0000001fff6e7819 */ /* 0x020fc80000011472 */
[----:B------:R-:W-:-:S04]  /*122c0*/  LEA.HI R110, R110, R114, RZ, 0x5 ;  /* 0x000000726e6e7211 */ /* 0x000fc800078f28ff */
[----:B------:R-:W-:Y:S01]  /*122d0*/  LOP3.LUT R110, R110, 0xffffffe0, RZ, 0xc0, !PT ;  /* 0xffffffe06e6e7812 */ /* 0x000fe200078ec0ff */
[----:B------:R-:W-:-:S04]  /*122e0*/  IMAD R13, R13, c[0x0][0x4e8], RZ ;  /* 0x00013a000d0d7a24 */ /* 0x000fc800078e02ff */
[----:B------:R-:W-:Y:S01]  /*122f0*/  IMAD.IADD R110, R114, 0x1, -R110 ;  /* 0x00000001726e7824 */ /* 0x000fe200078e0a6e */
[----:B------:R-:W-:Y:S01]  /*12300*/  LOP3.LUT R219, R219, 0xfffffffd, RZ, 0xc0, !PT ;  /* 0xfffffffddbdb7812 */ /* 0x000fe200078ec0ff */
[----:B--2---:R-:W-:Y:S01]  /*12310*/  IMAD R8, R213, 0x80, R4 ;  /* 0x00000080d5087824 */ /* 0x004fe200078e0204 */
[----:B------:R-:W-:-:S03]  /*12320*/  SEL R4, R221, RZ, !P0 ;  /* 0x000000ffdd047207 */ /* 0x000fc60004000000 */
[----:B------:R-:W-:-:S04]  /*12330*/  @P3 IMAD.HI.U32 R9, R8, c[0x0][0x4ec], RZ ;  /* 0x00013b0008093a27 */ /* 0x000fc800078e00ff */
[C---:B------:R-:W-:Y:S02]  /*12340*/  IMAD R11, R6.reuse, R4, R3 ;  /* 0x00000004060b7224 */ /* 0x040fe400078e0203 */
[----:B------:R-:W-:-:S04]  /*12350*/  IMAD.WIDE.U32 R4, R6, R0, RZ ;  /* 0x0000000006047225 */ /* 0x000fc800078e00ff */
[----:B------:R-:W-:-:S04]  /*12360*/  IMAD.WIDE.U32 R6, R14, R217, RZ ;  /* 0x000000d90e067225 */ /* 0x000fc800078e00ff */
[----:B------:R-:W-:Y:S01]  /*12370*/  IMAD.MOV.U32 R3, RZ, RZ, R8 ;  /* 0x000000ffff037224 */ /* 0x000fe200078e0008 */
[----:B------:R-:W-:Y:S02]  /*12380*/  @P3 SHF.R.U32.HI R3, RZ, c[0x0][0x4f0], R9 ;  /* 0x00013c00ff033a19 */ /* 0x000fe40000011609 */
[----:B------:R-:W-:Y:S01]  /*12390*/  SEL R9, R232, RZ, P2 ;  /* 0x000000ffe8097207 */ /* 0x000fe20001000000 */
[----:B------:R-:W-:Y:S01]  /*123a0*/  IMAD.IADD R12, R5, 0x1, R11 ;  /* 0x00000001050c7824 */ /* 0x000fe200078e020b */
[----:B------:R-:W-:Y:S01]  /*123b0*/  IADD3 R14, P1, P0, R4, R6, R2 ;  /* 0x00000006040e7210 */ /* 0x000fe2000783e002 */
[----:B------:R-:W-:Y:S01]  /*123c0*/  IMAD.IADD R4, R7, 0x1, R10 ;  /* 0x0000000107047824 */ /* 0x000fe200078e020a */
[----:B------:R-:W-:Y:S01]  /*123d0*/  SHF.R.S32.HI R10, RZ, 0x1f, R2 ;  /* 0x0000001fff0a7819 */ /* 0x000fe20000011402 */
[----:B------:R-:W-:Y:S02]  /*123e0*/  IMAD R11, R17, R9, RZ ;  /* 0x00000009110b7224 */ /* 0x000fe400078e02ff */
[----:B------:R-:W-:-:S02]  /*123f0*/  IMAD.MOV R5, RZ, RZ, -R3 ;  /* 0x000000ffff057224 */ /* 0x000fc400078e0a03 */
        /* <DEDUP_REMOVED lines=13> */
[----:B------:R-:W-:Y:S02]  /*124d0*/  IMAD.MOV.U32 R7, RZ, RZ, c[0x0][0x4ac] ;  /* 0x00012b00ff077624 */ /* 0x000fe400078e00ff */
[----:B------:R-:W-:Y:S01]  /*124e0*/  IMAD.IADD R5, R5, 0x1, R3 ;  /* 0x0000000105057824 */ /* 0x000fe200078e0203 */
[----:B------:R-:W-:Y:S02]  /*124f0*/  LEA R3, P0, R4, R6, 0x2 ;  /* 0x0000000604037211 */ /* 0x000fe400078010ff */
[----:B------:R-:W-:-:S04]  /*12500*/  SEL R7, R7, c[0x0][0x454], P2 ;  /* 0x0001150007077a07 */ /* 0x000fc80001000000 */
[----:B------:R-:W-:Y:S01]  /*12510*/  LEA.HI.X R5, R4, R7, R5, 0x2, P0 ;  /* 0x0000000704057211 */ /* 0x000fe200000f1405 */
[----:B------:R-:W-:Y:S04]  /*12520*/  SHFL.IDX PT, R6, R3, RZ, 0x1c1f ;  /* 0x001c1fff03067589 */ /* 0x000fe800000e0000 */
[----:B------:R-:W1:Y:S01]  /*12530*/  SHFL.IDX PT, R7, R5, RZ, 0x1c1f ;  /* 0x001c1fff05077589 */ /* 0x000e6200000e0000 */
[----:B------:R-:W-:-:S03]  /*12540*/  LOP3.LUT P0, RZ, R110, 0x3, RZ, 0xc0, !PT ;  /* 0x000000036eff7812 */ /* 0x000fc6000780c0ff */
[----:B------:R3:W-:Y:S04]  /*12550*/  SHFL.IDX PT, R4, R3, 0x1, 0x1c1f ;  /* 0x003c1f0003047f89 */ /* 0x0007e800000e0000 */
[----:B------:R-:W2:Y:S01]  /*12560*/  SHFL.IDX PT, R5, R5, 0x1, 0x1c1f ;  /* 0x003c1f0005057f89 */ /* 0x000ea200000e0000 */
[----:B---3--:R-:W-:-:S05]  /*12570*/  IMAD R3, R213, 0x80, R111 ;  /* 0x00000080d5037824 */ /* 0x008fca00078e026f */
[C---:B------:R-:W-:Y:S02]  /*12580*/  ISETP.GE.OR P1, PT, R3.reuse, R13, P0 ;  /* 0x0000000d0300720c */ /* 0x040fe40000726670 */
[----:B------:R-:W-:-:S04]  /*12590*/  IADD3 R9, R3, 0x8, RZ ;  /* 0x0000000803097810 */ /* 0x000fc80007ffe0ff */
[----:B------:R-:W-:-:S07]  /*125a0*/  ISETP.GE.OR P0, PT, R9, R13, P0 ;  /* 0x0000000d0900720c */ /* 0x000fce0000706670 */
[----:B-1----:R1:W-:Y:S01]  /*125b0*/  @!P1 ST.E [R6.64], R136 ;  /* 0x0000008806009985 */ /* 0x0023e2000c101906 */
[----:B------:R-:W-:-:S05]  /*125c0*/  ISETP.GE.AND P1, PT, R9, R13, PT ;  /* 0x0000000d0900720c */ /* 0x000fca0003f26270 */
[----:B--2---:R1:W-:Y:S01]  /*125d0*/  @!P0 ST.E [R4.64], R20 ;  /* 0x0000001404008985 */ /* 0x0043e2000c101906 */
[----:B------:R-:W-:-:S07]  /*125e0*/  ISETP.GE.AND P0, PT, R3, R13, PT ;  /* 0x0000000d0300720c */ /* 0x000fce0003f06270 */
[----:B------:R-:W-:Y:S01]  /*125f0*/  @P1 LOP3.LUT R219, R219, 0x2, RZ, 0xfc, !PT ;  /* 0x00000002dbdb1812 */ /* 0x000fe200078efcff */
[----:B------:R-:W-:Y:S05]  /*12600*/  @P2 BRA `(.L_x_236) ;  /* 0x0000098000002947 */ /* 0x000fea0003800000 */
[----:B------:R-:W-:Y:S01]  /*12610*/  IMAD R10, R10, c[0x0][0x3a0], RZ ;  /* 0x0000e8000a0a7a24 */ /* 0x000fe200078e02ff */
[----:B-1----:R-:W-:Y:S01]  /*12620*/  LEA R6, R216, R198, 0x5 ;  /* 0x000000c6d8067211 */ /* 0x002fe200078e28ff */
[C---:B------:R-:W-:Y:S01]  /*12630*/  IMAD.WIDE.U32 R4, R2.reuse, c[0x0][0x3a0], RZ ;  /* 0x0000e80002047a25 */ /* 0x040fe200078e00ff */
[----:B------:R-:W-:Y:S01]  /*12640*/  SHF.R.S32.HI R7, RZ, 0x1f, R0 ;  /* 0x0000001fff077819 */ /* 0x000fe20000011400 */
[----:B------:R1:W2:Y:S01]  /*12650*/  LDS.128 R36, [R188+0x80] ;  /* 0x00008000bc247984 */ /* 0x0002a20000000c00 */
[C---:B------:R-:W-:Y:S01]  /*12660*/  LEA R6, R213.reuse, R6, 0x7 ;  /* 0x00000006d5067211 */ /* 0x040fe200078e38ff */
[----:B------:R-:W-:Y:S01]  /*12670*/  IMAD R2, R2, c[0x0][0x3a4], R10 ;  /* 0x0000e90002027a24 */ /* 0x000fe200078e020a */
[----:B------:R-:W-:Y:S01]  /*12680*/  LEA R14, R213, R198, 0x7 ;  /* 0x000000c6d50e7211 */ /* 0x000fe200078e38ff */
[----:B------:R1:W3:Y:S03]  /*12690*/  LDS.128 R52, [R188+0x1080] ;  /* 0x00108000bc347984 */ /* 0x0002e60000000c00 */
[----:B------:R-:W-:Y:S01]  /*126a0*/  IADD3 R3, R5, R2, RZ ;  /* 0x0000000205037210 */ /* 0x000fe20007ffe0ff */
[----:B------:R1:W4:Y:S01]  /*126b0*/  LDS.128 R68, [R188+0x2080] ;  /* 0x00208000bc447984 */ /* 0x0003220000000c00 */
[----:B------:R-:W-:-:S03]  /*126c0*/  MOV R2, R4 ;  /* 0x0000000400027202 */ /* 0x000fc60000000f00 */
[----:B------:R1:W1:Y:S02]  /*126d0*/  LDS.128 R84, [R188+0x3080] ;  /* 0x00308000bc547984 */ /* 0x0002640000000c00 */
[----:B------:R-:W-:Y:S01]  /*126e0*/  IMAD.WIDE.U32 R4, R217, c[0x0][0x3e8], R2 ;  /* 0x0000fa00d9047a25 */ /* 0x000fe200078e0002 */
[----:B------:R-:W-:Y:S01]  /*126f0*/  MOV R2, R6 ;  /* 0x0000000600027202 */ /* 0x000fe20000000f00 */
[----:B------:R1:W1:Y:S02]  /*12700*/  LDS.128 R32, [R188+0x4080] ;  /* 0x00408000bc207984 */ /* 0x0002640000000c00 */
[----:B------:R-:W-:Y:S02]  /*12710*/  IMAD R3, R7, c[0x0][0x3f0], RZ ;  /* 0x0000fc0007037a24 */ /* 0x000fe400078e02ff */
[----:B------:R-:W-:Y:S01]  /*12720*/  @P3 IMAD.HI.U32 R7, R6, c[0x0][0x4ec], RZ ;  /* 0x00013b0006073a27 */ /* 0x000fe200078e00ff */
[----:B------:R1:W1:Y:S03]  /*12730*/  LDS.128 R48, [R188+0x5080] ;  /* 0x00508000bc307984 */ /* 0x0002660000000c00 */
[----:B------:R-:W-:Y:S01]  /*12740*/  IMAD R5, R217, c[0x0][0x3ec], R5 ;  /* 0x0000fb00d9057a24 */ /* 0x000fe200078e0205 */
[----:B------:R1:W1:Y:S01]  /*12750*/  LDS.128 R64, [R188+0x6080] ;  /* 0x00608000bc407984 */ /* 0x0002620000000c00 */
[----:B------:R-:W-:Y:S01]  /*12760*/  @P3 SHF.R.U32.HI R2, RZ, c[0x0][0x4f0], R7 ;  /* 0x00013c00ff023a19 */ /* 0x000fe20000011607 */
[----:B------:R-:W-:-:S02]  /*12770*/  IMAD R8, R0, c[0x0][0x3f4], R3 ;  /* 0x0000fd0000087a24 */ /* 0x000fc400078e0203 */
[----:B------:R1:W1:Y:S01]  /*12780*/  LDS.128 R80, [R188+0x7080] ;  /* 0x00708000bc507984 */ /* 0x0002620000000c00 */
[----:B------:R-:W-:Y:S01]  /*12790*/  IMAD.WIDE.U32 R4, R0, c[0x0][0x3f0], R4 ;  /* 0x0000fc0000047a25 */ /* 0x000fe200078e0004 */
[----:B------:R-:W-:Y:S02]  /*127a0*/  SHF.R.S32.HI R3, RZ, 0x1f, R2 ;  /* 0x0000001fff037819 */ /* 0x000fe40000011402 */
[----:B------:R1:W1:Y:S01]  /*127b0*/  LDS.128 R28, [R188+0x8080] ;  /* 0x00808000bc1c7984 */ /* 0x0002620000000c00 */
[----:B------:R-:W-:Y:S02]  /*127c0*/  IADD3 R0, -R2, RZ, RZ ;  /* 0x000000ff02007210 */ /* 0x000fe40007ffe1ff */
[----:B------:R-:W-:Y:S01]  /*127d0*/  IADD3 R5, R5, R8, RZ ;  /* 0x0000000805057210 */ /* 0x000fe20007ffe0ff */
[----:B------:R1:W1:Y:S01]  /*127e0*/  LDS.128 R44, [R188+0x9080] ;  /* 0x00908000bc2c7984 */ /* 0x0002620000000c00 */
[----:B------:R-:W-:Y:S02]  /*127f0*/  IMAD R3, R3, c[0x0][0x3e0], RZ ;  /* 0x0000f80003037a24 */ /* 0x000fe400078e02ff */
[----:B------:R-:W-:Y:S01]  /*12800*/  IMAD R0, R0, c[0x0][0x4e8], R6 ;  /* 0x00013a0000007a24 */ /* 0x000fe200078e0206 */
[----:B------:R1:W1:Y:S01]  /*12810*/  LDS.128 R60, [R188+0xa080] ;  /* 0x00a08000bc3c7984 */ /* 0x0002620000000c00 */
[----:B------:R-:W-:-:S02]  /*12820*/  IMAD R6, R2, c[0x0][0x3e4], R3 ;  /* 0x0000f90002067a24 */ /* 0x000fc400078e0203 */
[----:B------:R-:W-:Y:S01]  /*12830*/  IMAD.WIDE.U32 R2, R2, c[0x0][0x3e0], R4 ;  /* 0x0000f80002027a25 */ /* 0x000fe200078e0004 */
[----:B------:R1:W1:Y:S01]  /*12840*/  LDS.128 R76, [R188+0xb080] ;  /* 0x00b08000bc4c7984 */ /* 0x0002620000000c00 */
[----:B------:R-:W-:-:S03]  /*12850*/  SHF.R.S32.HI R4, RZ, 0x1f, R0 ;  /* 0x0000001fff047819 */ /* 0x000fc60000011400 */
[----:B------:R1:W1:Y:S01]  /*12860*/  LDS.128 R24, [R188+0xc080] ;  /* 0x00c08000bc187984 */ /* 0x0002620000000c00 */
[----:B------:R-:W-:Y:S01]  /*12870*/  IADD3 R3, R3, R6, RZ ;  /* 0x0000000603037210 */ /* 0x000fe20007ffe0ff */
[----:B------:R-:W-:Y:S02]  /*12880*/  IMAD R4, R4, c[0x0][0x3d8], RZ ;  /* 0x0000f60004047a24 */ /* 0x000fe400078e02ff */
[----:B------:R1:W1:Y:S02]  /*12890*/  LDS.128 R40, [R188+0xd080] ;  /* 0x00d08000bc287984 */ /* 0x0002640000000c00 */
[C---:B------:R-:W-:Y:S02]  /*128a0*/  IMAD.WIDE.U32 R2, R0.reuse, c[0x0][0x3d8], R2 ;  /* 0x0000f60000027a25 */ /* 0x040fe400078e0002 */
[----:B------:R1:W1:Y:S02]  /*128b0*/  LDS.128 R56, [R188+0xe080] ;  /* 0x00e08000bc387984 */ /* 0x0002640000000c00 */
[----:B------:R-:W-:Y:S01]  /*128c0*/  IMAD R0, R0, c[0x0][0x3dc], R4 ;  /* 0x0000f70000007a24 */ /* 0x000fe200078e0204 */
[----:B------:R-:W-:Y:S01]  /*128d0*/  LEA R16, P0, R2, c[0x0][0x380], 0x1 ;  /* 0x0000e00002107a11 */ /* 0x000fe200078008ff */
[----:B------:R1:W1:Y:S03]  /*128e0*/  LDS.128 R72, [R188+0xf080] ;  /* 0x00f08000bc487984 */ /* 0x0002660000000c00 */
[----:B------:R-:W-:-:S04]  /*128f0*/  IADD3 R0, R3, R0, RZ ;  /* 0x0000000003007210 */ /* 0x000fc80007ffe0ff */
[----:B------:R-:W-:Y:S01]  /*12900*/  LEA.HI.X R15, R2, c[0x0][0x384], R0, 0x1, P0 ;  /* 0x0000e100020f7a11 */ /* 0x000fe200000f0c00 */
[----:B------:R-:W-:Y:S05]  /*12910*/  BRA.DIV ~URZ, `(.L_x_237) ;  /* 0x000040a27f007947 */ /* 0x000fea000b800000 */
[----:B--234-:R2:W3:Y:S02]  /*12920*/  SHFL.IDX PT, R12, R15, RZ, 0x181f ;  /* 0x00181fff0f0c7589 */ /* 0x01c4e400000e0000 */
.L_x_300:
[----:B------:R-:W-:Y:S05]  /*12930*/  BRA.DIV ~URZ, `(.L_x_238) ;  /* 0x000040f27f007947 */ /* 0x000fea000b800000 */
[----:B------:R4:W2:Y:S02]  /*12940*/  SHFL.IDX PT, R0, R16, RZ, 0x181f ;  /* 0x00181fff10007589 */ /* 0x0008a400000e0000 */
.L_x_301:
[----:B------:R-:W-:Y:S01]  /*12950*/  ISETP.GE.AND P0, PT, R14, R13, PT ;  /* 0x0000000d0e00720c */ /* 0x000fe20003f06270 */
[----:B------:R-:W-:Y:S01]  /*12960*/  BSSY B0, `(.L_x_239) ;  /* 0x0000019000007945 */ /* 0x000fe20003800000 */
[----:B------:R-:W-:Y:S02]  /*12970*/  SHF.R.S32.HI R2, RZ, 0x1f, R134 ;  /* 0x0000001fff027819 */ /* 0x000fe40000011486 */
[----:B------:R-:W-:Y:S02]  /*12980*/  SHF.R.S32.HI R18, RZ, 0x1f, R196 ;  /* 0x0000001fff127819 */ /* 0x000fe400000114c4 */
[----:B------:R-:W-:Y:S02]  /*12990*/  LEA.HI R2, R2, R134, RZ, 0x3 ;  /* 0x0000008602027211 */ /* 0x000fe400078f18ff */
[----:B------:R-:W-:Y:S02]  /*129a0*/  SHF.R.S32.HI R20, RZ, 0x1f, R197 ;  /* 0x0000001fff147819 */ /* 0x000fe400000114c5 */
[----:B------:R-:W-:-:S02]  /*129b0*/  LOP3.LUT R4, R2, 0xfffffff8, RZ, 0xc0, !PT ;  /* 0xfffffff802047812 */ /* 0x000fc400078ec0ff */
[----:B------:R-:W-:Y:S02]  /*129c0*/  SHF.R.S32.HI R17, RZ, 0x1f, R132 ;  /* 0x0000001fff117819 */ /* 0x000fe40000011484 */
[----:B------:R-:W-:Y:S01]  /*129d0*/  SHF.R.S32.HI R19, RZ, 0x1f, R4 ;  /* 0x0000001fff137819 */ /* 0x000fe20000011404 */
[----:B------:R-:W-:Y:S05]  /*129e0*/  @P0 BRA `(.L_x_240) ;  /* 0x0000010000000947 */ /* 0x000fea0003800000 */
[----:B------:R-:W-:Y:S02]  /*129f0*/  ISETP.GE.AND P3, PT, R132, c[0x0][0x3c8], PT ;  /* 0x0000f20084007a0c */ /* 0x000fe40003f66270 */
[----:B------:R-:W-:Y:S02]  /*12a00*/  ISETP.GE.AND P2, PT, R134, c[0x0][0x3c8], PT ;  /* 0x0000f20086007a0c */ /* 0x000fe40003f46270 */
[----:B------:R-:W-:Y:S02]  /*12a10*/  ISETP.GE.AND P1, PT, R196, c[0x0][0x3c8], PT ;  /* 0x0000f200c4007a0c */ /* 0x000fe40003f26270 */
[----:B------:R-:W-:-:S07]  /*12a20*/  ISETP.GE.AND P0, PT, R197, c[0x0][0x3c8], PT ;  /* 0x0000f200c5007a0c */ /* 0x000fce0003f06270 */
[-C--:B--2---:R-:W-:Y:S02]  /*12a30*/  @!P3 LEA R10, P4, R132, R0.reuse, 0x1 ;  /* 0x00000000840ab211 */ /* 0x084fe400078808ff */
[-C--:B------:R-:W-:Y:S02]  /*12a40*/  @!P2 LEA R8, P6, R4, R0.reuse, 0x1 ;  /* 0x000000000408a211 */ /* 0x080fe400078c08ff */
[----:B------:R-:W-:Y:S02]  /*12a50*/  @!P1 LEA R6, P5, R196, R0, 0x1 ;  /* 0x00000000c4069211 */ /* 0x000fe400078a08ff */
[----:B---3--:R-:W-:Y:S02]  /*12a60*/  @!P3 LEA.HI.X R11, R132, R12, R17, 0x1, P4 ;  /* 0x0000000c840bb211 */ /* 0x008fe400020f0c11 */
[----:B------:R-:W-:Y:S02]  /*12a70*/  @!P0 LEA R2, P4, R197, R0, 0x1 ;  /* 0x00000000c5028211 */ /* 0x000fe400078808ff */
[-C--:B------:R-:W-:Y:S01]  /*12a80*/  @!P2 LEA.HI.X R9, R4, R12.reuse, R19, 0x1, P6 ;  /* 0x0000000c0409a211 */ /* 0x080fe200030f0c13 */
[----:B------:R2:W-:Y:S01]  /*12a90*/  @!P3 ST.E.128 [R10.64], R36 ;  /* 0x000000240a00b985 */ /* 0x0005e2000c101d06 */
[----:B------:R-:W-:-:S02]  /*12aa0*/  @!P1 LEA.HI.X R7, R196, R12, R18, 0x1, P5 ;  /* 0x0000000cc4079211 */ /* 0x000fc400028f0c12 */
[----:B------:R-:W-:Y:S01]  /*12ab0*/  @!P0 LEA.HI.X R3, R197, R12, R20, 0x1, P4 ;  /* 0x0000000cc5038211 */ /* 0x000fe200020f0c14 */
[----:B-1----:R2:W-:Y:S04]  /*12ac0*/  @!P2 ST.E.128 [R8.64], R32 ;  /* 0x000000200800a985 */ /* 0x0025e8000c101d06 */
[----:B------:R2:W-:Y:S04]  /*12ad0*/  @!P1 ST.E.128 [R6.64], R28 ;  /* 0x0000001c06009985 */ /* 0x0005e8000c101d06 */
[----:B------:R2:W-:Y:S02]  /*12ae0*/  @!P0 ST.E.128 [R2.64], R24 ;  /* 0x0000001802008985 */ /* 0x0005e4000c101d06 */
.L_x_240:
[----:B------:R-:W-:Y:S05]  /*12af0*/  BSYNC B0 ;  /* 0x0000000000007941 */ /* 0x000fea0003800000 */
.L_x_239:
[----:B------:R-:W-:Y:S05]  /*12b00*/  BRA.DIV ~URZ, `(.L_x_241) ;  /* 0x00003f827f007947 */ /* 0x000fea000b800000 */
[----:B---3--:R3:W4:Y:S04]  /*12b10*/  SHFL.IDX PT, R12, R15, 0x1, 0x181f ;  /* 0x00381f000f0c7f89 */ /* 0x00872800000e0000 */
[----:B--2---:R3:W2:Y:S02]  /*12b20*/  SHFL.IDX PT, R0, R16, 0x1, 0x181f ;  /* 0x00381f0010007f89 */ /* 0x0046a400000e0000 */
.L_x_302:
[----:B------:R-:W-:Y:S01]  /*12b30*/  IADD3 R2, R14, 0x20, RZ ;  /* 0x000000200e027810 */ /* 0x000fe20007ffe0ff */
[----:B------:R-:W-:Y:S03]  /*12b40*/  BSSY B0, `(.L_x_242) ;  /* 0x0000013000007945 */ /* 0x000fe60003800000 */
[----:B------:R-:W-:-:S13]  /*12b50*/  ISETP.GE.AND P0, PT, R2, R13, PT ;  /* 0x0000000d0200720c */ /* 0x000fda0003f06270 */
        /* <DEDUP_REMOVED lines=8> */
[----:B----4-:R-:W-:Y:S02]  /*12be0*/  @!P3 LEA.HI.X R11, R132, R12, R17, 0x1, P4 ;  /* 0x0000000c840bb211 */ /* 0x010fe400020f0c11 */
        /* <DEDUP_REMOVED lines=8> */
.L_x_243:
[----:B------:R-:W-:Y:S05]  /*12c70*/  BSYNC B0 ;  /* 0x0000000000007941 */ /* 0x000fea0003800000 */
.L_x_242:
[----:B------:R-:W-:Y:S05]  /*12c80*/  BRA.DIV ~URZ, `(.L_x_244) ;  /* 0x00003ec27f007947 */ /* 0x000fea000b800000 */
[----:B----4-:R4:W3:Y:S02]  /*12c90*/  SHFL.IDX PT, R12, R15, 0x2, 0x181f ;  /* 0x00581f000f0c7f89 */ /* 0x0108e400000e0000 */
.L_x_303:
[----:B------:R-:W-:Y:S05]  /*12ca0*/  BRA.DIV ~URZ, `(.L_x_245) ;  /* 0x00003f127f007947 */ /* 0x000fea000b800000 */
[----:B--2---:R2:W4:Y:S02]  /*12cb0*/  SHFL.IDX PT, R0, R16, 0x2, 0x181f ;  /* 0x00581f0010007f89 */ /* 0x00452400000e0000 */
.L_x_304:
        /* <DEDUP_REMOVED lines=8> */
[-C--:B----4-:R-:W-:Y:S02]  /*12d40*/  @!P3 LEA R10, P4, R132, R0.reuse, 0x1 ;  /* 0x00000000840ab211 */ /* 0x090fe400078808ff */
        /* <DEDUP_REMOVED lines=11> */
.L_x_247:
[----:B------:R-:W-:Y:S05]  /*12e00*/  BSYNC B0 ;  /* 0x0000000000007941 */ /* 0x000fea0003800000 */
.L_x_246:
[----:B------:R-:W-:Y:S05]  /*12e10*/  BRA.DIV ~URZ, `(.L_x_248) ;  /* 0x00003e027f007947 */ /* 0x000fea000b800000 */
[----:B---3--:R3:W2:Y:S04]  /*12e20*/  SHFL.IDX PT, R10, R15, 0x3, 0x181f ;  /* 0x00781f000f0a7f89 */ /* 0x0086a800000e0000 */
[----:B----4-:R3:W4:Y:S02]  /*12e30*/  SHFL.IDX PT, R0, R16, 0x3, 0x181f ;  /* 0x00781f0010007f89 */ /* 0x01072400000e0000 */
.L_x_305:
[----:B------:R-:W-:-:S04]  /*12e40*/  IADD3 R2, R14, 0x60, RZ ;  /* 0x000000600e027810 */ /* 0x000fc80007ffe0ff */
[----:B------:R-:W-:-:S13]  /*12e50*/  ISETP.GE.AND P0, PT, R2, R13, PT ;  /* 0x0000000d0200720c */ /* 0x000fda0003f06270 */
[----:B------:R-:W-:Y:S05]  /*12e60*/  @P0 BRA `(.L_x_249) ;  /* 0x0000278000000947 */ /* 0x000fea0003800000 */
[----:B------:R-:W-:Y:S02]  /*12e70*/  ISETP.GE.AND P2, PT, R132, c[0x0][0x3c8], PT ;  /* 0x0000f20084007a0c */ /* 0x000fe40003f46270 */
[----:B------:R-:W-:Y:S02]  /*12e80*/  ISETP.GE.AND P1, PT, R134, c[0x0][0x3c8], PT ;  /* 0x0000f20086007a0c */ /* 0x000fe40003f26270 */
[----:B------:R-:W-:-:S09]  /*12e90*/  ISETP.GE.AND P0, PT, R196, c[0x0][0x3c8], PT ;  /* 0x0000f200c4007a0c */ /* 0x000fd20003f06270 */
[-C--:B----4-:R-:W-:Y:S02]  /*12ea0*/  @!P2 LEA R8, P5, R132, R0.reuse, 0x1 ;  /* 0x000000008408a211 */ /* 0x090fe400078a08ff */
[-C--:B------:R-:W-:Y:S02]  /*12eb0*/  @!P1 LEA R6, P4, R4, R0.reuse, 0x1 ;  /* 0x0000000004069211 */ /* 0x080fe400078808ff */
[----:B------:R-:W-:Y:S02]  /*12ec0*/  @!P0 LEA R2, P3, R196, R0, 0x1 ;  /* 0x00000000c4028211 */ /* 0x000fe400078608ff */
[-C--:B--2---:R-:W-:Y:S02]  /*12ed0*/  @!P2 LEA.HI.X R9, R132, R10.reuse, R17, 0x1, P5 ;  /* 0x0000000a8409a211 */ /* 0x084fe400028f0c11 */
[-C--:B------:R-:W-:Y:S02]  /*12ee0*/  @!P1 LEA.HI.X R7, R4, R10.reuse, R19, 0x1, P4 ;  /* 0x0000000a04079211 */ /* 0x080fe400020f0c13 */
[----:B------:R-:W-:Y:S01]  /*12ef0*/  @!P0 LEA.HI.X R3, R196, R10, R18, 0x1, P3 ;  /* 0x0000000ac4038211 */ /* 0x000fe200018f0c12 */
[----:B-1----:R1:W-:Y:S04]  /*12f00*/  @!P2 ST.E.128 [R8.64], R84 ;  /* 0x000000540800a985 */ /* 0x0023e8000c101d06 */
[----:B------:R1:W-:Y:S04]  /*12f10*/  @!P1 ST.E.128 [R6.64], R80 ;  /* 0x0000005006009985 */ /* 0x0003e8000c101d06 */
[----:B------:R1:W-:Y:S01]  /*12f20*/  @!P0 ST.E.128 [R2.64], R76 ;  /* 0x0000004c02008985 */ /* 0x0003e2000c101d06 */
[----:B------:R-:W-:-:S13]  /*12f30*/  ISETP.GE.AND P0, PT, R197, c[0x0][0x3c8], PT ;  /* 0x0000f200c5007a0c */ /* 0x000fda0003f06270 */
[----:B------:R-:W-:Y:S05]  /*12f40*/  @P0 BRA `(.L_x_249) ;  /* 0x000026a000000947 */ /* 0x000fea0003800000 */
[----:B-1----:R-:W-:-:S04]  /*12f50*/  LEA R2, P0, R197, R0, 0x1 ;  /* 0x00000000c5027211 */ /* 0x002fc800078008ff */
[----:B------:R-:W-:-:S05]  /*12f60*/  LEA.HI.X R3, R197, R10, R20, 0x1, P0 ;  /* 0x0000000ac5037211 */ /* 0x000fca00000f0c14 */
[----:B------:R1:W-:Y:S01]  /*12f70*/  ST.E.128 [R2.64], R72 ;  /* 0x0000004802007985 */ /* 0x0003e2000c101d06 */
[----:B------:R-:W-:Y:S05]  /*12f80*/  BRA `(.L_x_249) ;  /* 0x0000266000007947 */ /* 0x000fea0003800000 */
.L_x_236:
[----:B------:R-:W-:Y:S02]  /*12f90*/  IMAD R10, R10, c[0x0][0x408], RZ ;  /* 0x000102000a0a7a24 */ /* 0x000fe400078e02ff */
[----:B-1----:R-:W-:-:S04]  /*12fa0*/  IMAD.WIDE.U32 R4, R2, c[0x0][0x408], RZ ;  /* 0x0001020002047a25 */ /* 0x002fc800078e00ff */
[----:B------:R-:W-:-:S05]  /*12fb0*/  IMAD R2, R2, c[0x0][0x40c], R10 ;  /* 0x0001030002027a24 */ /* 0x000fca00078e020a */
[----:B------:R-:W-:Y:S02]  /*12fc0*/  IADD3 R3, R5, R2, RZ ;  /* 0x0000000205037210 */ /* 0x000fe40007ffe0ff */
[----:B------:R-:W-:Y:S02]  /*12fd0*/  MOV R2, R4 ;  /* 0x0000000400027202 */ /* 0x000fe40000000f00 */
[----:B------:R-:W-:-:S03]  /*12fe0*/  SHF.R.S32.HI R5, RZ, 0x1f, R0 ;  /* 0x0000001fff057819 */ /* 0x000fc60000011400 */
[----:B------:R-:W-:-:S04]  /*12ff0*/  IMAD.WIDE.U32 R2, R217, c[0x0][0x438], R2 ;  /* 0x00010e00d9027a25 */ /* 0x000fc800078e0002 */
[----:B------:R-:W-:Y:S02]  /*13000*/  IMAD R4, R5, c[0x0][0x440], RZ ;  /* 0x0001100005047a24 */ /* 0x000fe400078e02ff */
[----:B------:R-:W-:Y:S02]  /*13010*/  IMAD R3, R217, c[0x0][0x43c], R3 ;  /* 0x00010f00d9037a24 */ /* 0x000fe400078e0203 */
[----:B------:R-:W-:-:S04]  /*13020*/  @P3 IMAD.HI.U32 R5, R8, c[0x0][0x4ec], RZ ;  /* 0x00013b0008053a27 */ /* 0x000fc800078e00ff */
[C---:B------:R-:W-:Y:S02]  /*13030*/  IMAD R4, R0.reuse, c[0x0][0x444], R4 ;  /* 0x0001110000047a24 */ /* 0x040fe400078e0204 */
[----:B------:R-:W-:Y:S01]  /*13040*/  IMAD.WIDE.U32 R2, R0, c[0x0][0x440], R2 ;  /* 0x0001100000027a25 */ /* 0x000fe200078e0002 */
[----:B------:R-:W-:Y:S02]  /*13050*/  MOV R0, R8 ;  /* 0x0000000800007202 */ /* 0x000fe40000000f00 */
[----:B------:R-:W-:Y:S02]  /*13060*/  @P3 SHF.R.U32.HI R0, RZ, c[0x0][0x4f0], R5 ;  /* 0x00013c00ff003a19 */ /* 0x000fe40000011605 */
[----:B------:R-:W-:Y:S02]  /*13070*/  IADD3 R3, R3, R4, RZ ;  /* 0x0000000403037210 */ /* 0x000fe40007ffe0ff */
[----:B------:R-:W-:Y:S02]  /*13080*/  SHF.R.S32.HI R5, RZ, 0x1f, R0 ;  /* 0x0000001fff057819 */ /* 0x000fe40000011400 */
[----:B------:R-:W-:Y:S01]  /*13090*/  IADD3 R4, -R0, RZ, RZ ;  /* 0x000000ff00047210 */ /* 0x000fe20007ffe1ff */
[----:B------:R-:W-:-:S04]  /*130a0*/  IMAD.WIDE.U32 R2, R232, c[0x0][0x448], R2 ;  /* 0x00011200e8027a25 */ /* 0x000fc800078e0002 */
        /* <DEDUP_REMOVED lines=15> */
.L_x_306:
[----:B------:R-:W-:Y:S05]  /*131a0*/  BRA.DIV ~URZ, `(.L_x_251) ;  /* 0x00003ba27f007947 */ /* 0x000fea000b800000 */
[----:B------:R3:W4:Y:S02]  /*131b0*/  SHFL.IDX PT, R0, R17, RZ, 0x1c1f ;  /* 0x001c1fff11007589 */ /* 0x00072400000e0000 */
.L_x_307:
[----:B------:R-:W-:Y:S01]  /*131c0*/  BSSY B0, `(.L_x_252) ;  /* 0x00000b3000007945 */ /* 0x000fe20003800000 */
[----:B------:R-:W-:Y:S05]  /*131d0*/  @P0 BRA `(.L_x_253) ;  /* 0x00000b1000000947 */ /* 0x000fea0003800000 */
[----:B------:R-:W-:Y:S02]  /*131e0*/  ISETP.GE.AND P2, PT, R199, c[0x0][0x3c8], PT ;  /* 0x0000f200c7007a0c */ /* 0x000fe40003f46270 */
[----:B------:R-:W-:Y:S02]  /*131f0*/  ISETP.GE.AND P1, PT, R241, c[0x0][0x3c8], PT ;  /* 0x0000f200f1007a0c */ /* 0x000fe40003f26270 */
[----:B------:R-:W-:Y:S02]  /*13200*/  ISETP.GE.AND P0, PT, R240, c[0x0][0x3c8], PT ;  /* 0x0000f200f0007a0c */ /* 0x000fe40003f06270 */
[----:B------:R-:W-:Y:S02]  /*13210*/  ISETP.GE.AND P6, PT, R239, c[0x0][0x3c8], PT ;  /* 0x0000f200ef007a0c */ /* 0x000fe40003fc6270 */
[----:B------:R-:W-:-:S02]  /*13220*/  ISETP.GE.AND P5, PT, R238, c[0x0][0x3c8], PT ;  /* 0x0000f200ee007a0c */ /* 0x000fc40003fa6270 */
[----:B------:R-:W-:Y:S02]  /*13230*/  SHF.R.S32.HI R8, RZ, 0x1f, R241 ;  /* 0x0000001fff087819 */ /* 0x000fe400000114f1 */
[----:B------:R-:W-:Y:S01]  /*13240*/  SHF.R.S32.HI R5, RZ, 0x1f, R240 ;  /* 0x0000001fff057819 */ /* 0x000fe200000114f0 */
[----:B----4-:R-:W-:Y:S01]  /*13250*/  @!P2 IMAD.MOV.U32 R2, RZ, RZ, R0 ;  /* 0x000000ffff02a224 */ /* 0x010fe200078e0000 */
[----:B------:R-:W-:Y:S01]  /*13260*/  ISETP.GE.AND P4, PT, R237, c[0x0][0x3c8], PT ;  /* 0x0000f200ed007a0c */ /* 0x000fe20003f86270 */
[----:B--2---:R-:W-:Y:S01]  /*13270*/  @!P2 IMAD.MOV.U32 R3, RZ, RZ, R4 ;  /* 0x000000ffff03a224 */ /* 0x004fe200078e0004 */
[----:B------:R-:W-:-:S03]  /*13280*/  SHF.R.S32.HI R10, RZ, 0x1f, R239 ;  /* 0x0000001fff0a7819 */ /* 0x000fc600000114ef */
[----:B------:R-:W-:Y:S01]  /*13290*/  @!P2 IMAD.WIDE R6, R199, 0x4, R2 ;  /* 0x00000004c706a825 */ /* 0x000fe200078e0202 */
[----:B------:R-:W-:-:S04]  /*132a0*/  @!P1 LEA R2, P3, R241, R0, 0x2 ;  /* 0x00000000f1029211 */ /* 0x000fc800078610ff */
[----:B------:R2:W-:Y:S01]  /*132b0*/  @!P2 ST.E.64 [R6.64], R160 ;  /* 0x000000a00600a985 */ /* 0x0005e2000c101b06 */
[----:B------:R-:W-:Y:S02]  /*132c0*/  @!P1 LEA.HI.X R3, R241, R4, R8, 0x2, P3 ;  /* 0x00000004f1039211 */ /* 0x000fe400018f1408 */
[----:B------:R-:W-:-:S03]  /*132d0*/  ISETP.GE.AND P3, PT, R236, c[0x0][0x3c8], PT ;  /* 0x0000f200ec007a0c */ /* 0x000fc60003f66270 */
[----:B------:R4:W-:Y:S01]  /*132e0*/  @!P1 ST.E.64 [R2.64], R144 ;  /* 0x0000009002009985 */ /* 0x0009e2000c101b06 */
[----:B--2---:R-:W-:-:S04]  /*132f0*/  @!P0 LEA R6, P2, R240, R0, 0x2 ;  /* 0x00000000f0068211 */ /* 0x004fc800078410ff */
[----:B------:R-:W-:Y:S02]  /*13300*/  @!P0 LEA.HI.X R7, R240, R4, R5, 0x2, P2 ;  /* 0x00000004f0078211 */ /* 0x000fe400010f1405 */
[-C--:B----4-:R-:W-:Y:S02]  /*13310*/  @!P6 LEA R2, P1, R239, R0.reuse, 0x2 ;  /* 0x00000000ef02e211 */ /* 0x090fe400078210ff */
[----:B------:R-:W-:Y:S01]  /*13320*/  SHF.R.S32.HI R5, RZ, 0x1f, R238 ;  /* 0x0000001fff057819 */ /* 0x000fe200000114ee */
[----:B------:R2:W-:Y:S01]  /*13330*/  @!P0 ST.E.64 [R6.64], R148 ;  /* 0x0000009406008985 */ /* 0x0005e2000c101b06 */
[----:B------:R-:W-:Y:S02]  /*13340*/  @!P5 LEA R8, P0, R238, R0, 0x2 ;  /* 0x00000000ee08d211 */ /* 0x000fe400078010ff */
[----:B------:R-:W-:Y:S02]  /*13350*/  ISETP.GE.AND P2, PT, R235, c[0x0][0x3c8], PT ;  /* 0x0000f200eb007a0c */ /* 0x000fe40003f46270 */
[----:B------:R-:W-:-:S02]  /*13360*/  @!P6 LEA.HI.X R3, R239, R4, R10, 0x2, P1 ;  /* 0x00000004ef03e211 */ /* 0x000fc400008f140a */
[----:B------:R-:W-:Y:S02]  /*13370*/  @!P5 LEA.HI.X R9, R238, R4, R5, 0x2, P0 ;  /* 0x00000004ee09d211 */ /* 0x000fe400000f1405 */
[----:B------:R-:W-:Y:S01]  /*13380*/  ISETP.GE.AND P1, PT, R234, c[0x0][0x3c8], PT ;  /* 0x0000f200ea007a0c */ /* 0x000fe20003f26270 */
[----:B------:R4:W-:Y:S01]  /*13390*/  @!P6 ST.E.64 [R2.64], R152 ;  /* 0x000000980200e985 */ /* 0x0009e2000c101b06 */
[----:B------:R-:W-:Y:S02]  /*133a0*/  ISETP.GE.AND P6, PT, R231, c[0x0][0x3c8], PT ;  /* 0x0000f200e7007a0c */ /* 0x000fe40003fc6270 */
[----:B------:R-:W-:Y:S01]  /*133b0*/  IADD3 R5, R199, 0x70, RZ ;  /* 0x00000070c7057810 */ /* 0x000fe20007ffe0ff */
[----:B------:R5:W-:Y:S01]  /*133c0*/  @!P5 ST.E.64 [R8.64], R156 ;  /* 0x0000009c0800d985 */ /* 0x000be2000c101b06 */
[----:B--2---:R-:W-:-:S04]  /*133d0*/  @!P4 LEA R6, P0, R237, R0, 0x2 ;  /* 0x00000000ed06c211 */ /* 0x004fc800078010ff */
[----:B------:R-:W-:Y:S02]  /*133e0*/  @!P4 LEA.HI.X R7, R237, R4, R252, 0x2, P0 ;  /* 0x00000004ed07c211 */ /* 0x000fe400000f14fc */
[----:B------:R-:W-:-:S03]  /*133f0*/  ISETP.GE.AND P0, PT, R233, c[0x0][0x3c8], PT ;  /* 0x0000f200e9007a0c */ /* 0x000fc60003f06270 */
[----:B------:R2:W-:Y:S01]  /*13400*/  @!P4 ST.E.64 [R6.64], R24 ;  /* 0x000000180600c985 */ /* 0x0005e2000c101b06 */
[CC--:B----4-:R-:W-:Y:S02]  /*13410*/  @!P3 LEA R2, P5, R236.reuse, R0.reuse, 0x2 ;  /* 0x00000000ec02b211 */ /* 0x0d0fe400078a10ff */
[C---:B------:R-:W-:Y:S02]  /*13420*/  @!P2 LEA R10, P4, R235.reuse, R0, 0x2 ;  /* 0x00000000eb0aa211 */ /* 0x040fe400078810ff */
[-C--:B------:R-:W-:Y:S02]  /*13430*/  @!P3 LEA.HI.X R3, R236, R4.reuse, R251, 0x2, P5 ;  /* 0x00000004ec03b211 */ /* 0x080fe400028f14fb */
[----:B------:R-:W-:-:S03]  /*13440*/  @!P2 LEA.HI.X R11, R235, R4, R250, 0x2, P4 ;  /* 0x00000004eb0ba211 */ /* 0x000fc600020f14fa */
[----:B------:R4:W-:Y:S01]  /*13450*/  @!P3 ST.E.64 [R2.64], R28 ;  /* 0x0000001c0200b985 */ /* 0x0009e2000c101b06 */
[----:B-----5:R-:W-:-:S03]  /*13460*/  @!P0 LEA R8, P4, R233, R0, 0x2 ;  /* 0x00000000e9088211 */ /* 0x020fc600078810ff */
[----:B------:R5:W-:Y:S01]  /*13470*/  @!P2 ST.E.64 [R10.64], R162 ;  /* 0x000000a20a00a985 */ /* 0x000be2000c101b06 */
[----:B------:R-:W-:Y:S02]  /*13480*/  @!P0 LEA.HI.X R9, R233, R4, R248, 0x2, P4 ;  /* 0x00000004e9098211 */ /* 0x000fe400020f14f8 */
[----:B------:R-:W-:Y:S02]  /*13490*/  ISETP.GE.AND P4, PT, R5, c[0x0][0x3c8], PT ;  /* 0x0000f20005007a0c */ /* 0x000fe40003f86270 */
[----:B--2---:R-:W-:-:S04]  /*134a0*/  @!P1 LEA R6, P3, R234, R0, 0x2 ;  /* 0x00000000ea069211 */ /* 0x004fc800078610ff */
[----:B------:R-:W-:-:S05]  /*134b0*/  @!P1 LEA.HI.X R7, R234, R4, R249, 0x2, P3 ;  /* 0x00000004ea079211 */ /* 0x000fca00018f14f9 */
[----:B------:R2:W-:Y:S01]  /*134c0*/  @!P1 ST.E.64 [R6.64], R36 ;  /* 0x0000002406009985 */ /* 0x0005e2000c101b06 */
[C---:B----4-:R-:W-:Y:S02]  /*134d0*/  IADD3 R3, R199.reuse, 0x58, RZ ;  /* 0x00000058c7037810 */ /* 0x050fe40007ffe0ff */
[----:B------:R-:W-:Y:S01]  /*134e0*/  IADD3 R2, R199, 0x60, RZ ;  /* 0x00000060c7027810 */ /* 0x000fe20007ffe0ff */
[----:B------:R4:W-:Y:S01]  /*134f0*/  @!P0 ST.E.64 [R8.64], R32 ;  /* 0x0000002008008985 */ /* 0x0009e2000c101b06 */
[----:B------:R-:W-:Y:S02]  /*13500*/  ISETP.GE.AND P2, PT, R3, c[0x0][0x3c8], PT ;  /* 0x0000f20003007a0c */ /* 0x000fe40003f46270 */
[----:B------:R-:W-:Y:S02]  /*13510*/  ISETP.GE.AND P5, PT, R2, c[0x0][0x3c8], PT ;  /* 0x0000f20002007a0c */ /* 0x000fe40003fa6270 */
[----:B-----5:R-:W-:Y:S02]  /*13520*/  @!P6 LEA R10, P0, R231, R0, 0x2 ;  /* 0x00000000e70ae211 */ /* 0x020fe400078010ff */
[----:B------:R-:W-:-:S02]  /*13530*/  SHF.R.S32.HI R13, RZ, 0x1f, R2 ;  /* 0x0000001fff0d7819 */ /* 0x000fc40000011402 */
[----:B--2---:R-:W-:Y:S02]  /*13540*/  IADD3 R6, R199, 0x68, RZ ;  /* 0x00000068c7067810 */ /* 0x004fe40007ffe0ff */
[----:B------:R-:W-:Y:S02]  /*13550*/  SHF.R.S32.HI R7, RZ, 0x1f, R231 ;  /* 0x0000001fff077819 */ /* 0x000fe400000114e7 */
[----:B------:R-:W-:Y:S02]  /*13560*/  ISETP.GE.AND P3, PT, R6, c[0x0][0x3c8], PT ;  /* 0x0000f20006007a0c */ /* 0x000fe40003f66270 */
[----:B----4-:R-:W-:Y:S02]  /*13570*/  SHF.R.S32.HI R9, RZ, 0x1f, R3 ;  /* 0x0000001fff097819 */ /* 0x010fe40000011403 */
[----:B------:R-:W-:Y:S02]  /*13580*/  @!P2 LEA R8, P1, R3, R0, 0x2 ;  /* 0x000000000308a211 */ /* 0x000fe400078210ff */
[----:B------:R-:W-:-:S02]  /*13590*/  @!P6 LEA.HI.X R11, R231, R4, R7, 0x2, P0 ;  /* 0x00000004e70be211 */ /* 0x000fc400000f1407 */
[----:B------:R-:W-:Y:S02]  /*135a0*/  @!P2 LEA.HI.X R9, R3, R4, R9, 0x2, P1 ;  /* 0x000000040309a211 */ /* 0x000fe400008f1409 */
[----:B------:R-:W-:Y:S01]  /*135b0*/  IADD3 R3, R199, 0x78, RZ ;  /* 0x00000078c7037810 */ /* 0x000fe20007ffe0ff */
[----:B------:R2:W-:Y:S01]  /*135c0*/  @!P6 ST.E.64 [R10.64], R44 ;  /* 0x0000002c0a00e985 */ /* 0x0005e2000c101b06 */
[C---:B------:R-:W-:Y:S02]  /*135d0*/  @!P5 LEA R12, P0, R2.reuse, R0, 0x2 ;  /* 0x00000000020cd211 */ /* 0x040fe400078010ff */
[----:B------:R-:W-:Y:S01]  /*135e0*/  SHF.R.S32.HI R7, RZ, 0x1f, R5 ;  /* 0x0000001fff077819 */ /* 0x000fe20000011405 */
[----:B------:R4:W-:Y:S01]  /*135f0*/  @!P2 ST.E.64 [R8.64], R40 ;  /* 0x000000280800a985 */ /* 0x0009e2000c101b06 */
[----:B------:R-:W-:Y:S02]  /*13600*/  ISETP.GE.AND P2, PT, R3, c[0x0][0x3c8], PT ;  /* 0x0000f20003007a0c */ /* 0x000fe40003f46270 */
[----:B------:R-:W-:-:S02]  /*13610*/  @!P5 LEA.HI.X R13, R2, R4, R13, 0x2, P0 ;  /* 0x00000004020dd211 */ /* 0x000fc400000f140d */
[----:B------:R-:W-:-:S03]  /*13620*/  IADD3 R2, R199, 0x80, RZ ;  /* 0x00000080c7027810 */ /* 0x000fc60007ffe0ff */
[----:B------:R5:W-:Y:S01]  /*13630*/  @!P5 ST.E.64 [R12.64], R52 ;  /* 0x000000340c00d985 */ /* 0x000be2000c101b06 */
[----:B------:R-:W-:Y:S02]  /*13640*/  ISETP.GE.AND P5, PT, R2, c[0x0][0x3c8], PT ;  /* 0x0000f20002007a0c */ /* 0x000fe40003fa6270 */
[CC--:B--2---:R-:W-:Y:S02]  /*13650*/  @!P4 LEA R10, P0, R5.reuse, R0.reuse, 0x2 ;  /* 0x00000000050ac211 */ /* 0x0c4fe400078010ff */
[----:B----4-:R-:W-:Y:S02]  /*13660*/  SHF.R.S32.HI R9, RZ, 0x1f, R6 ;  /* 0x0000001fff097819 */ /* 0x010fe40000011406 */
[C---:B------:R-:W-:Y:S02]  /*13670*/  @!P3 LEA R8, P1, R6.reuse, R0, 0x2 ;  /* 0x000000000608b211 */ /* 0x040fe400078210ff */
[-C--:B------:R-:W-:Y:S02]  /*13680*/  @!P4 LEA.HI.X R11, R5, R4.reuse, R7, 0x2, P0 ;  /* 0x00000004050bc211 */ /* 0x080fe400000f1407 */
[----:B------:R-:W-:-:S02]  /*13690*/  @!P3 LEA.HI.X R9, R6, R4, R9, 0x2, P1 ;  /* 0x000000040609b211 */ /* 0x000fc400008f1409 */
[C---:B------:R-:W-:Y:S02]  /*136a0*/  IADD3 R6, R199.reuse, 0x88, RZ ;  /* 0x00000088c7067810 */ /* 0x040fe40007ffe0ff */
[----:B------:R-:W-:Y:S01]  /*136b0*/  SHF.R.S32.HI R7, RZ, 0x1f, R3 ;  /* 0x0000001fff077819 */ /* 0x000fe20000011403 */
[----:B------:R2:W-:Y:S01]  /*136c0*/  @!P3 ST.E.64 [R8.64], R48 ;  /* 0x000000300800b985 */ /* 0x0005e2000c101b06 */
[----:B------:R-:W-:Y:S02]  /*136d0*/  IADD3 R5, R199, 0x90, RZ ;  /* 0x00000090c7057810 */ /* 0x000fe40007ffe0ff */
[----:B------:R-:W-:Y:S01]  /*136e0*/  ISETP.GE.AND P3, PT, R6, c[0x0][0x3c8], PT ;  /* 0x0000f20006007a0c */ /* 0x000fe20003f66270 */
[----:B------:R4:W-:Y:S01]  /*136f0*/  @!P4 ST.E.64 [R10.64], R60 ;  /* 0x0000003c0a00c985 */ /* 0x0009e2000c101b06 */
[----:B------:R-:W-:Y:S02]  /*13700*/  ISETP.GE.AND P6, PT, R5, c[0x0][0x3c8], PT ;  /* 0x0000f20005007a0c */ /* 0x000fe40003fc6270 */
[----:B------:R-:W-:-:S02]  /*13710*/  ISETP.GE.AND P4, PT, R2, c[0x0][0x3c8], PT ;  /* 0x0000f20002007a0c */ /* 0x000fc40003f86270 */
[----:B-----5:R-:W-:Y:S02]  /*13720*/  SHF.R.S32.HI R13, RZ, 0x1f, R2 ;  /* 0x0000001fff0d7819 */ /* 0x020fe40000011402 */
[----:B------:R-:W-:-:S04]  /*13730*/  @!P5 LEA R12, P0, R2, R0, 0x2 ;  /* 0x00000000020cd211 */ /* 0x000fc800078010ff */
[----:B------:R-:W-:Y:S02]  /*13740*/  @!P5 LEA.HI.X R13, R2, R4, R13, 0x2, P0 ;  /* 0x00000004020dd211 */ /* 0x000fe400000f140d */
[----:B------:R-:W-:Y:S02]  /*13750*/  IADD3 R2, R199, 0xb0, RZ ;  /* 0x000000b0c7027810 */ /* 0x000fe40007ffe0ff */
[-C--:B------:R-:W-:Y:S02]  /*13760*/  @!P6 LEA R14, P0, R5, R0.reuse, 0x2 ;  /* 0x00000000050ee211 */ /* 0x080fe400078010ff */
[----:B--2---:R-:W-:-:S04]  /*13770*/  @!P2 LEA R8, P1, R3, R0, 0x2 ;  /* 0x000000000308a211 */ /* 0x004fc800078210ff */
[----:B------:R-:W-:Y:S02]  /*13780*/  @!P2 LEA.HI.X R9, R3, R4, R7, 0x2, P1 ;  /* 0x000000040309a211 */ /* 0x000fe400008f1407 */
[----:B------:R-:W-:Y:S02]  /*13790*/  IADD3 R7, R199, 0x98, RZ ;  /* 0x00000098c7077810 */ /* 0x000fe40007ffe0ff */
[----:B----4-:R-:W-:Y:S01]  /*137a0*/  @!P3 LEA R10, P1, R6, R0, 0x2 ;  /* 0x00000000060ab211 */ /* 0x010fe200078210ff */
[----:B------:R2:W-:Y:S01]  /*137b0*/  @!P2 ST.E.64 [R8.64], R56 ;  /* 0x000000380800a985 */ /* 0x0005e2000c101b06 */
[----:B------:R-:W-:Y:S02]  /*137c0*/  ISETP.GE.AND P2, PT, R7, c[0x0][0x3c8], PT ;  /* 0x0000f20007007a0c */ /* 0x000fe40003f46270 */
[----:B------:R-:W-:Y:S01]  /*137d0*/  SHF.R.S32.HI R3, RZ, 0x1f, R5 ;  /* 0x0000001fff037819 */ /* 0x000fe20000011405 */
[----:B------:R4:W-:Y:S03]  /*137e0*/  @!P4 ST.E.64 [R12.64], R68 ;  /* 0x000000440c00c985 */ /* 0x0009e6000c101b06 */
[----:B------:R-:W-:-:S02]  /*137f0*/  @!P6 LEA.HI.X R15, R5, R4, R3, 0x2, P0 ;  /* 0x00000004050fe211 */ /* 0x000fc400000f1403 */
[C---:B------:R-:W-:Y:S02]  /*13800*/  IADD3 R3, R199.reuse, 0xa8, RZ ;  /* 0x000000a8c7037810 */ /* 0x040fe40007ffe0ff */
[----:B------:R-:W-:Y:S02]  /*13810*/  SHF.R.S32.HI R5, RZ, 0x1f, R7 ;  /* 0x0000001fff057819 */ /* 0x000fe40000011407 */
[----:B--2---:R-:W-:Y:S02]  /*13820*/  SHF.R.S32.HI R9, RZ, 0x1f, R6 ;  /* 0x0000001fff097819 */ /* 0x004fe40000011406 */
[----:B------:R-:W-:Y:S02]  /*13830*/  IADD3 R8, R199, 0xa0, RZ ;  /* 0x000000a0c7087810 */ /* 0x000fe40007ffe0ff */
[----:B------:R-:W-:Y:S02]  /*13840*/  @!P3 LEA.HI.X R11, R6, R4, R9, 0x2, P1 ;  /* 0x00000004060bb211 */ /* 0x000fe400008f1409 */
[----:B------:R-:W-:-:S02]  /*13850*/  ISETP.GE.AND P5, PT, R8, c[0x0][0x3c8], PT ;  /* 0x0000f20008007a0c */ /* 0x000fc40003fa6270 */
[----:B------:R-:W-:Y:S01]  /*13860*/  @!P2 LEA R6, P1, R7, R0, 0x2 ;  /* 0x000000000706a211 */ /* 0x000fe200078210ff */
[----:B------:R2:W-:Y:S01]  /*13870*/  @!P3 ST.E.64 [R10.64], R64 ;  /* 0x000000400a00b985 */ /* 0x0005e2000c101b06 */
[----:B------:R-:W-:Y:S02]  /*13880*/  ISETP.GE.AND P3, PT, R3, c[0x0][0x3c8], PT ;  /* 0x0000f20003007a0c */ /* 0x000fe40003f66270 */
[----:B------:R-:W-:Y:S01]  /*13890*/  @!P2 LEA.HI.X R7, R7, R4, R5, 0x2, P1 ;  /* 0x000000040707a211 */ /* 0x000fe200008f1405 */
[----:B------:R-:W-:Y:S01]  /*138a0*/  @!P6 ST.E.64 [R14.64], R76 ;  /* 0x0000004c0e00e985 */ /* 0x000fe2000c101b06 */
[----:B------:R-:W-:Y:S02]  /*138b0*/  ISETP.GE.AND P6, PT, R2, c[0x0][0x3c8], PT ;  /* 0x0000f20002007a0c */ /* 0x000fe40003fc6270 */
[----:B------:R-:W-:Y:S01]  /*138c0*/  IADD3 R5, R199, 0xc0, RZ ;  /* 0x000000c0c7057810 */ /* 0x000fe20007ffe0ff */
[----:B------:R5:W-:Y:S01]  /*138d0*/  @!P2 ST.E.64 [R6.64], R72 ;  /* 0x000000480600a985 */ /* 0x000be2000c101b06 */
[----:B------:R-:W-:-:S02]  /*138e0*/  SHF.R.S32.HI R9, RZ, 0x1f, R8 ;  /* 0x0000001fff097819 */ /* 0x000fc40000011408 */
[C---:B----4-:R-:W-:Y:S02]  /*138f0*/  @!P5 LEA R12, P0, R8.reuse, R0, 0x2 ;  /* 0x00000000080cd211 */ /* 0x050fe400078010ff */
[----:B------:R-:W-:Y:S02]  /*13900*/  ISETP.GE.AND P4, PT, R5, c[0x0][0x3c8], PT ;  /* 0x0000f20005007a0c */ /* 0x000fe40003f86270 */
[----:B------:R-:W-:Y:S02]  /*13910*/  @!P5 LEA.HI.X R13, R8, R4, R9, 0x2, P0 ;  /* 0x00000004080dd211 */ /* 0x000fe400000f1409 */
[----:B------:R-:W-:Y:S02]  /*13920*/  SHF.R.S32.HI R9, RZ, 0x1f, R3 ;  /* 0x0000001fff097819 */ /* 0x000fe40000011403 */
[C---:B------:R-:W-:Y:S01]  /*13930*/  @!P3 LEA R8, P1, R3.reuse, R0, 0x2 ;  /* 0x000000000308b211 */ /* 0x040fe200078210ff */
[----:B------:R4:W-:Y:S03]  /*13940*/  @!P5 ST.E.64 [R12.64], R84 ;  /* 0x000000540c00d985 */ /* 0x0009e6000c101b06 */
[----:B------:R-:W-:-:S02]  /*13950*/  @!P3 LEA.HI.X R9, R3, R4, R9, 0x2, P1 ;  /* 0x000000040309b211 */ /* 0x000fc400008f1409 */
[----:B------:R-:W-:-:S03]  /*13960*/  IADD3 R3, R199, 0xc8, RZ ;  /* 0x000000c8c7037810 */ /* 0x000fc60007ffe0ff */
[----:B------:R1:W-:Y:S01]  /*13970*/  @!P3 ST.E.64 [R8.64], R80 ;  /* 0x000000500800b985 */ /* 0x0003e2000c101b06 */
[----:B--2---:R-:W-:Y:S02]  /*13980*/  @!P6 LEA R10, P0, R2, R0, 0x2 ;  /* 0x00000000020ae211 */ /* 0x004fe400078010ff */
[----:B------:R-:W-:Y:S02]  /*13990*/  ISETP.GE.AND P1, PT, R3, c[0x0][0x3c8], PT ;  /* 0x0000f20003007a0c */ /* 0x000fe40003f26270 */
[----:B-----5:R-:W-:Y:S02]  /*139a0*/  IADD3 R6, R199, 0xb8, RZ ;  /* 0x000000b8c7067810 */ /* 0x020fe40007ffe0ff */
[----:B------:R-:W-:Y:S02]  /*139b0*/  SHF.R.S32.HI R7, RZ, 0x1f, R2 ;  /* 0x0000001fff077819 */ /* 0x000fe40000011402 */
[----:B------:R-:W-:Y:S02]  /*139c0*/  ISETP.GE.AND P2, PT, R6, c[0x0][0x3c8], PT ;  /* 0x0000f20006007a0c */ /* 0x000fe40003f46270 */
[----:B------:R-:W-:-:S02]  /*139d0*/  @!P6 LEA.HI.X R11, R2, R4, R7, 0x2, P0 ;  /* 0x00000004020be211 */ /* 0x000fc400000f1407 */
[----:B------:R-:W-:Y:S02]  /*139e0*/  IADD3 R2, R199, 0xd0, RZ ;  /* 0x000000d0c7027810 */ /* 0x000fe40007ffe0ff */
[----:B------:R-:W-:Y:S01]  /*139f0*/  SHF.R.S32.HI R7, RZ, 0x1f, R5 ;  /* 0x0000001fff077819 */ /* 0x000fe20000011405 */
[----:B------:R2:W-:Y:S01]  /*13a00*/  @!P6 ST.E.64 [R10.64], R92 ;  /* 0x0000005c0a00e985 */ /* 0x0005e2000c101b06 */
[C---:B----4-:R-:W-:Y:S02]  /*13a10*/  @!P4 LEA R12, P0, R5.reuse, R0, 0x2 ;  /* 0x00000000050cc211 */ /* 0x050fe400078010ff */
[----:B------:R-:W-:Y:S02]  /*13a20*/  ISETP.GE.AND P5, PT, R2, c[0x0][0x3c8], PT ;  /* 0x0000f20002007a0c */ /* 0x000fe40003fa6270 */
[----:B------:R-:W-:Y:S02]  /*13a30*/  @!P4 LEA.HI.X R13, R5, R4, R7, 0x2, P0 ;  /* 0x00000004050dc211 */ /* 0x000fe400000f1407 */
[----:B------:R-:W-:-:S02]  /*13a40*/  IADD3 R7, R199, 0xe0, RZ ;  /* 0x000000e0c7077810 */ /* 0x000fc40007ffe0ff */
[----:B-1----:R-:W-:Y:S02]  /*13a50*/  SHF.R.S32.HI R9, RZ, 0x1f, R6 ;  /* 0x0000001fff097819 */ /* 0x002fe40000011406 */
[C---:B------:R-:W-:Y:S02]  /*13a60*/  @!P2 LEA R8, P3, R6.reuse, R0, 0x2 ;  /* 0x000000000608a211 */ /* 0x040fe400078610ff */
[----:B------:R-:W-:Y:S02]  /*13a70*/  SHF.R.S32.HI R5, RZ, 0x1f, R2 ;  /* 0x0000001fff057819 */ /* 0x000fe40000011402 */
[----:B------:R-:W-:Y:S02]  /*13a80*/  @!P2 LEA.HI.X R9, R6, R4, R9, 0x2, P3 ;  /* 0x000000040609a211 */ /* 0x000fe400018f1409 */
[----:B------:R-:W-:Y:S02]  /*13a90*/  IADD3 R6, R199, 0xd8, RZ ;  /* 0x000000d8c7067810 */ /* 0x000fe40007ffe0ff */
[----:B------:R-:W-:Y:S01]  /*13aa0*/  ISETP.GE.AND P6, PT, R7, c[0x0][0x3c8], PT ;  /* 0x0000f20007007a0c */ /* 0x000fe20003fc6270 */
[----:B------:R1:W-:Y:S04]  /*13ab0*/  @!P2 ST.E.64 [R8.64], R88 ;  /* 0x000000580800a985 */ /* 0x0003e8000c101b06 */
[----:B------:R4:W-:Y:S01]  /*13ac0*/  @!P4 ST.E.64 [R12.64], R100 ;  /* 0x000000640c00c985 */ /* 0x0009e2000c101b06 */
[----:B------:R-:W-:-:S02]  /*13ad0*/  ISETP.GE.AND P4, PT, R6, c[0x0][0x3c8], PT ;  /* 0x0000f20006007a0c */ /* 0x000fc40003f86270 */
[----:B--2---:R-:W-:-:S04]  /*13ae0*/  @!P5 LEA R10, P0, R2, R0, 0x2 ;  /* 0x00000000020ad211 */ /* 0x004fc800078010ff */
[----:B------:R-:W-:Y:S02]  /*13af0*/  @!P5 LEA.HI.X R11, R2, R4, R5, 0x2, P0 ;  /* 0x00000004020bd211 */ /* 0x000fe400000f1405 */
[----:B------:R-:W-:Y:S02]  /*13b00*/  IADD3 R5, R199, 0xe8, RZ ;  /* 0x000000e8c7057810 */ /* 0x000fe40007ffe0ff */
[----:B------:R-:W-:Y:S02]  /*13b10*/  SHF.R.S32.HI R2, RZ, 0x1f, R6 ;  /* 0x0000001fff027819 */ /* 0x000fe40000011406 */
[----:B------:R-:W-:Y:S02]  /*13b20*/  ISETP.GE.AND P3, PT, R5, c[0x0][0x3c8], PT ;  /* 0x0000f20005007a0c */ /* 0x000fe40003f66270 */
[----:B-1----:R-:W-:Y:S02]  /*13b30*/  SHF.R.S32.HI R9, RZ, 0x1f, R3 ;  /* 0x0000001fff097819 */ /* 0x002fe40000011403 */
[----:B------:R-:W-:-:S02]  /*13b40*/  @!P1 LEA R8, P2, R3, R0, 0x2 ;  /* 0x0000000003089211 */ /* 0x000fc400078410ff */
[----:B----4-:R-:W-:Y:S02]  /*13b50*/  @!P6 LEA R12, P0, R7, R0, 0x2 ;  /* 0x00000000070ce211 */ /* 0x010fe400078010ff */
[----:B------:R-:W-:Y:S02]  /*13b60*/  @!P1 LEA.HI.X R9, R3, R4, R9, 0x2, P2 ;  /* 0x0000000403099211 */ /* 0x000fe400010f1409 */
[----:B------:R-:W-:-:S03]  /*13b70*/  IADD3 R3, R199, 0xf0, RZ ;  /* 0x000000f0c7037810 */ /* 0x000fc60007ffe0ff */
[----:B------:R1:W-:Y:S01]  /*13b80*/  @!P1 ST.E.64 [R8.64], R96 ;  /* 0x0000006008009985 */ /* 0x0003e2000c101b06 */
[C---:B------:R-:W-:Y:S02]  /*13b90*/  @!P4 LEA R14, P1, R6.reuse, R0, 0x2 ;  /* 0x00000000060ec211 */ /* 0x040fe400078210ff */
[----:B------:R-:W-:Y:S01]  /*13ba0*/  ISETP.GE.AND P2, PT, R3, c[0x0][0x3c8], PT ;  /* 0x0000f20003007a0c */ /* 0x000fe20003f46270 */
[----:B------:R2:W-:Y:S01]  /*13bb0*/  @!P5 ST.E.64 [R10.64], R108 ;  /* 0x0000006c0a00d985 */ /* 0x0005e2000c101b06 */
[----:B------:R-:W-:Y:S02]  /*13bc0*/  @!P4 LEA.HI.X R15, R6, R4, R2, 0x2, P1 ;  /* 0x00000004060fc211 */ /* 0x000fe400008f1402 */
[----:B------:R-:W-:Y:S02]  /*13bd0*/  IADD3 R2, R199, 0xf8, RZ ;  /* 0x000000f8c7027810 */ /* 0x000fe40007ffe0ff */
[----:B------:R-:W-:Y:S01]  /*13be0*/  SHF.R.S32.HI R6, RZ, 0x1f, R5 ;  /* 0x0000001fff067819 */ /* 0x000fe20000011405 */
[----:B------:R4:W-:Y:S01]  /*13bf0*/  @!P4 ST.E.64 [R14.64], R166 ;  /* 0x000000a60e00c985 */ /* 0x0009e2000c101b06 */
[----:B------:R-:W-:-:S02]  /*13c00*/  ISETP.GE.AND P1, PT, R2, c[0x0][0x3c8], PT ;  /* 0x0000f20002007a0c */ /* 0x000fc40003f26270 */
[----:B-1----:R-:W-:-:S04]  /*13c10*/  SHF.R.S32.HI R8, RZ, 0x1f, R7 ;  /* 0x0000001fff087819 */ /* 0x002fc80000011407 */
[----:B------:R-:W-:Y:S02]  /*13c20*/  @!P6 LEA.HI.X R13, R7, R4, R8, 0x2, P0 ;  /* 0x00000004070de211 */ /* 0x000fe400000f1408 */
[----:B--2---:R-:W-:-:S03]  /*13c30*/  @!P3 LEA R10, P0, R5, R0, 0x2 ;  /* 0x00000000050ab211 */ /* 0x004fc600078010ff */
[----:B------:R4:W-:Y:S01]  /*13c40*/  @!P6 ST.E.64 [R12.64], R164 ;  /* 0x000000a40c00e985 */ /* 0x0009e2000c101b06 */
[----:B------:R-:W-:Y:S02]  /*13c50*/  @!P3 LEA.HI.X R11, R5, R4, R6, 0x2, P0 ;  /* 0x00000004050bb211 */ /* 0x000fe400000f1406 */
[----:B------:R-:W-:Y:S02]  /*13c60*/  SHF.R.S32.HI R5, RZ, 0x1f, R3 ;  /* 0x0000001fff057819 */ /* 0x000fe40000011403 */
[C---:B------:R-:W-:Y:S01]  /*13c70*/  @!P2 LEA R8, P0, R3.reuse, R0, 0x2 ;  /* 0x000000000308a211 */ /* 0x040fe200078010ff */
[----:B------:R4:W-:Y:S03]  /*13c80*/  @!P3 ST.E.64 [R10.64], R116 ;  /* 0x000000740a00b985 */ /* 0x0009e6000c101b06 */
[----:B------:R-:W-:Y:S02]  /*13c90*/  @!P2 LEA.HI.X R9, R3, R4, R5, 0x2, P0 ;  /* 0x000000040309a211 */ /* 0x000fe400000f1405 */
[----:B------:R-:W-:-:S02]  /*13ca0*/  SHF.R.S32.HI R3, RZ, 0x1f, R2 ;  /* 0x0000001fff037819 */ /* 0x000fc40000011402 */
[C---:B------:R-:W-:Y:S01]  /*13cb0*/  @!P1 LEA R6, P0, R2.reuse, R0, 0x2 ;  /* 0x0000000002069211 */ /* 0x040fe200078010ff */
[----:B------:R4:W-:Y:S03]  /*13cc0*/  @!P2 ST.E.64 [R8.64], R112 ;  /* 0x000000700800a985 */ /* 0x0009e6000c101b06 */
[----:B------:R-:W-:-:S05]  /*13cd0*/  @!P1 LEA.HI.X R7, R2, R4, R3, 0x2, P0 ;  /* 0x0000000402079211 */ /* 0x000fca00000f1403 */
[----:B------:R4:W-:Y:S04]  /*13ce0*/  @!P1 ST.E.64 [R6.64], R104 ;  /* 0x0000006806009985 */ /* 0x0009e8000c101b06 */
.L_x_253:
[----:B------:R-:W-:Y:S05]  /*13cf0*/  BSYNC B0 ;  /* 0x0000000000007941 */ /* 0x000fea0003800000 */
.L_x_252:
[----:B------:R-:W-:Y:S05]  /*13d00*/  BRA.DIV ~URZ, `(.L_x_254) ;  /* 0x000030a27f007947 */ /* 0x000fea000b800000 */
[----:B--2---:R2:W1:Y:S04]  /*13d10*/  SHFL.IDX PT, R4, R16, 0x1, 0x1c1f ;  /* 0x003c1f0010047f89 */ /* 0x00446800000e0000 */
[----:B----4-:R2:W4:Y:S02]  /*13d20*/  SHFL.IDX PT, R0, R17, 0x1, 0x1c1f ;  /* 0x003c1f0011007f89 */ /* 0x01052400000e0000 */
.L_x_308:
[----:B------:R-:W-:-:S13]  /*13d30*/  LOP3.LUT P0, RZ, R219, 0x2, RZ, 0xc0, !PT ;  /* 0x00000002dbff7812 */ /* 0x000fda000780c0ff */
[----:B------:R-:W-:Y:S05]  /*13d40*/  @P0 BRA `(.L_x_249) ;  /* 0x000018a000000947 */ /* 0x000fea0003800000 */
[----:B------:R-:W-:Y:S02]  /*13d50*/  ISETP.GE.AND P2, PT, R199, c[0x0][0x3c8], PT ;  /* 0x0000f200c7007a0c */ /* 0x000fe40003f46270 */
[----:B------:R-:W-:Y:S02]  /*13d60*/  ISETP.GE.AND P1, PT, R241, c[0x0][0x3c8], PT ;  /* 0x0000f200f1007a0c */ /* 0x000fe40003f26270 */
[----:B------:R-:W-:Y:S02]  /*13d70*/  ISETP.GE.AND P0, PT, R240, c[0x0][0x3c8], PT ;  /* 0x0000f200f0007a0c */ /* 0x000fe40003f06270 */
[----:B------:R-:W-:Y:S02]  /*13d80*/  ISETP.GE.AND P3, PT, R239, c[0x0][0x3c8], PT ;  /* 0x0000f200ef007a0c */ /* 0x000fe40003f66270 */
[----:B------:R-:W-:Y:S02]  /*13d90*/  ISETP.GE.AND P5, PT, R238, c[0x0][0x3c8], PT ;  /* 0x0000f200ee007a0c */ /* 0x000fe40003fa6270 */
[----:B------:R-:W-:-:S02]  /*13da0*/  SHF.R.S32.HI R5, RZ, 0x1f, R241 ;  /* 0x0000001fff057819 */ /* 0x000fc400000114f1 */
[----:B------:R-:W-:Y:S01]  /*13db0*/  SHF.R.S32.HI R10, RZ, 0x1f, R240 ;  /* 0x0000001fff0a7819 */ /* 0x000fe200000114f0 */
[----:B----4-:R-:W-:Y:S02]  /*13dc0*/  @!P2 IMAD.MOV.U32 R2, RZ, RZ, R0 ;  /* 0x000000ffff02a224 */ /* 0x010fe400078e0000 */
[----:B-1----:R-:W-:Y:S01]  /*13dd0*/  @!P2 IMAD.MOV.U32 R3, RZ, RZ, R4 ;  /* 0x000000ffff03a224 */ /* 0x002fe200078e0004 */
[----:B------:R-:W-:-:S03]  /*13de0*/  @!P1 LEA R8, P4, R241, R0, 0x2 ;  /* 0x00000000f1089211 */ /* 0x000fc600078810ff */
[----:B------:R-:W-:Y:S01]  /*13df0*/  @!P2 IMAD.WIDE R2, R199, 0x4, R2 ;  /* 0x00000004c702a825 */ /* 0x000fe200078e0202 */
[----:B------:R-:W-:Y:S02]  /*13e00*/  @!P1 LEA.HI.X R9, R241, R4, R5, 0x2, P4 ;  /* 0x00000004f1099211 */ /* 0x000fe400020f1405 */
[----:B------:R-:W-:Y:S02]  /*13e10*/  SHF.R.S32.HI R5, RZ, 0x1f, R239 ;  /* 0x0000001fff057819 */ /* 0x000fe400000114ef */
[----:B------:R1:W-:Y:S01]  /*13e20*/  @!P2 ST.E.64 [R2.64], R120 ;  /* 0x000000780200a985 */ /* 0x0003e2000c101b06 */
[C---:B------:R-:W-:Y:S02]  /*13e30*/  @!P0 LEA R6, P2, R240.reuse, R0, 0x2 ;  /* 0x00000000f0068211 */ /* 0x040fe400078410ff */
[----:B------:R-:W-:Y:S01]  /*13e40*/  ISETP.GE.AND P4, PT, R237, c[0x0][0x3c8], PT ;  /* 0x0000f200ed007a0c */ /* 0x000fe20003f86270 */
[----:B------:R4:W-:Y:S01]  /*13e50*/  @!P1 ST.E.64 [R8.64], R146 ;  /* 0x0000009208009985 */ /* 0x0009e2000c101b06 */
[----:B------:R-:W-:-:S02]  /*13e60*/  @!P0 LEA.HI.X R7, R240, R4, R10, 0x2, P2 ;  /* 0x00000004f0078211 */ /* 0x000fc400010f140a */
[----:B------:R-:W-:-:S03]  /*13e70*/  ISETP.GE.AND P2, PT, R236, c[0x0][0x3c8], PT ;  /* 0x0000f200ec007a0c */ /* 0x000fc60003f46270 */
[----:B------:R5:W-:Y:S01]  /*13e80*/  @!P0 ST.E.64 [R6.64], R124 ;  /* 0x0000007c06008985 */ /* 0x000be2000c101b06 */
[-C--:B------:R-:W-:Y:S02]  /*13e90*/  @!P5 LEA R10, P0, R238, R0.reuse, 0x2 ;  /* 0x00000000ee0ad211 */ /* 0x080fe400078010ff */
[----:B-1----:R-:W-:-:S04]  /*13ea0*/  @!P3 LEA R2, P6, R239, R0, 0x2 ;  /* 0x00000000ef02b211 */ /* 0x002fc800078c10ff */
[----:B------:R-:W-:Y:S02]  /*13eb0*/  @!P3 LEA.HI.X R3, R239, R4, R5, 0x2, P6 ;  /* 0x00000004ef03b211 */ /* 0x000fe400030f1405 */
[----:B------:R-:W-:Y:S02]  /*13ec0*/  SHF.R.S32.HI R5, RZ, 0x1f, R238 ;  /* 0x0000001fff057819 */ /* 0x000fe400000114ee */
[C---:B----4-:R-:W-:Y:S01]  /*13ed0*/  @!P4 LEA R8, P1, R237.reuse, R0, 0x2 ;  /* 0x00000000ed08c211 */ /* 0x050fe200078210ff */
[----:B------:R1:W-:Y:S01]  /*13ee0*/  @!P3 ST.E.64 [R2.64], R128 ;  /* 0x000000800200b985 */ /* 0x0003e2000c101b06 */
[----:B------:R-:W-:Y:S02]  /*13ef0*/  @!P5 LEA.HI.X R11, R238, R4, R5, 0x2, P0 ;  /* 0x00000004ee0bd211 */ /* 0x000fe400000f1405 */
[----:B-----5:R-:W-:Y:S02]  /*13f00*/  @!P2 LEA R6, P0, R236, R0, 0x2 ;  /* 0x00000000ec06a211 */ /* 0x020fe400078010ff */
[----:B------:R-:W-:Y:S01]  /*13f10*/  @!P4 LEA.HI.X R9, R237, R4, R252, 0x2, P1 ;  /* 0x00000004ed09c211 */ /* 0x000fe200008f14fc */
[----:B------:R4:W-:Y:S01]  /*13f20*/  @!P5 ST.E.64 [R10.64], R150 ;  /* 0x000000960a00d985 */ /* 0x0009e2000c101b06 */
[----:B------:R-:W-:-:S02]  /*13f30*/  ISETP.GE.AND P5, PT, R235, c[0x0][0x3c8], PT ;  /* 0x0000f200eb007a0c */ /* 0x000fc40003fa6270 */
[----:B------:R-:W-:Y:S01]  /*13f40*/  ISETP.GE.AND P6, PT, R234, c[0x0][0x3c8], PT ;  /* 0x0000f200ea007a0c */ /* 0x000fe20003fc6270 */
[----:B------:R5:W-:Y:S01]  /*13f50*/  @!P4 ST.E.64 [R8.64], R26 ;  /* 0x0000001a0800c985 */ /* 0x000be2000c101b06 */
[----:B------:R-:W-:Y:S02]  /*13f60*/  @!P2 LEA.HI.X R7, R236, R4, R251, 0x2, P0 ;  /* 0x00000004ec07a211 */ /* 0x000fe400000f14fb */
[----:B------:R-:W-:Y:S02]  /*13f70*/  ISETP.GE.AND P0, PT, R233, c[0x0][0x3c8], PT ;  /* 0x0000f200e9007a0c */ /* 0x000fe40003f06270 */
[----:B------:R-:W-:Y:S01]  /*13f80*/  ISETP.GE.AND P4, PT, R231, c[0x0][0x3c8], PT ;  /* 0x0000f200e7007a0c */ /* 0x000fe20003f86270 */
[----:B------:R2:W-:Y:S01]  /*13f90*/  @!P2 ST.E.64 [R6.64], R22 ;  /* 0x000000160600a985 */ /* 0x0005e2000c101b06 */
[----:B------:R-:W-:-:S03]  /*13fa0*/  IADD3 R5, R199, 0x68, RZ ;  /* 0x00000068c7057810 */ /* 0x000fc60007ffe0ff */
[----:B------:R-:W-:-:S04]  /*13fb0*/  @!P5 LEA R12, P1, R235, R0, 0x2 ;  /* 0x00000000eb0cd211 */ /* 0x000fc800078210ff */
[----:B------:R-:W-:Y:S02]  /*13fc0*/  @!P5 LEA.HI.X R13, R235, R4, R250, 0x2, P1 ;  /* 0x00000004eb0dd211 */ /* 0x000fe400008f14fa */
[----:B-1----:R-:W-:-:S03]  /*13fd0*/  IADD3 R2, R199, 0x58, RZ ;  /* 0x00000058c7027810 */ /* 0x002fc60007ffe0ff */
[----:B------:R-:W-:Y:S01]  /*13fe0*/  @!P5 ST.E.64 [R12.64], R154 ;  /* 0x0000009a0c00d985 */ /* 0x000fe2000c101b06 */
[----:B------:R-:W-:Y:S02]  /*13ff0*/  ISETP.GE.AND P3, PT, R2, c[0x0][0x3c8], PT ;  /* 0x0000f20002007a0c */ /* 0x000fe40003f66270 */
[----:B------:R-:W-:Y:S02]  /*14000*/  SHF.R.S32.HI R3, RZ, 0x1f, R2 ;  /* 0x0000001fff037819 */ /* 0x000fe40000011402 */
[----:B----4-:R-:W-:-:S04]  /*14010*/  @!P6 LEA R10, P2, R234, R0, 0x2 ;  /* 0x00000000ea0ae211 */ /* 0x010fc800078410ff */
[----:B------:R-:W-:Y:S02]  /*14020*/  @!P6 LEA.HI.X R11, R234, R4, R249, 0x2, P2 ;  /* 0x00000004ea0be211 */ /* 0x000fe400010f14f9 */
[-C--:B-----5:R-:W-:Y:S02]  /*14030*/  @!P0 LEA R8, P2, R233, R0.reuse, 0x2 ;  /* 0x00000000e9088211 */ /* 0x0a0fe400078410ff */
[----:B--2---:R-:W-:Y:S01]  /*14040*/  IADD3 R6, R199, 0x60, RZ ;  /* 0x00000060c7067810 */ /* 0x004fe20007ffe0ff */
[----:B------:R1:W-:Y:S01]  /*14050*/  @!P6 ST.E.64 [R10.64], R34 ;  /* 0x000000220a00e985 */ /* 0x0003e2000c101b06 */
[C---:B------:R-:W-:Y:S02]  /*14060*/  @!P3 LEA R14, P1, R2.reuse, R0, 0x2 ;  /* 0x00000000020eb211 */ /* 0x040fe400078210ff */
[-C--:B------:R-:W-:Y:S02]  /*14070*/  @!P0 LEA.HI.X R9, R233, R4.reuse, R248, 0x2, P2 ;  /* 0x00000004e9098211 */ /* 0x080fe400010f14f8 */
[----:B------:R-:W-:-:S02]  /*14080*/  @!P3 LEA.HI.X R15, R2, R4, R3, 0x2, P1 ;  /* 0x00000004020fb211 */ /* 0x000fc400008f1403 */
[----:B------:R-:W-:Y:S01]  /*14090*/  ISETP.GE.AND P3, PT, R6, c[0x0][0x3c8], PT ;  /* 0x0000f20006007a0c */ /* 0x000fe20003f66270 */
[----:B------:R2:W-:Y:S01]  /*140a0*/  @!P0 ST.E.64 [R8.64], R30 ;  /* 0x0000001e08008985 */ /* 0x0005e2000c101b06 */
[----:B------:R-:W-:Y:S02]  /*140b0*/  ISETP.GE.AND P2, PT, R5, c[0x0][0x3c8], PT ;  /* 0x0000f20005007a0c */ /* 0x000fe40003f46270 */
[C---:B------:R-:W-:Y:S02]  /*140c0*/  IADD3 R3, R199.reuse, 0x70, RZ ;  /* 0x00000070c7037810 */ /* 0x040fe40007ffe0ff */
[----:B------:R-:W-:Y:S02]  /*140d0*/  IADD3 R7, R199, 0x78, RZ ;  /* 0x00000078c7077810 */ /* 0x000fe40007ffe0ff */
[----:B------:R-:W-:Y:S02]  /*140e0*/  ISETP.GE.AND P6, PT, R3, c[0x0][0x3c8], PT ;  /* 0x0000f20003007a0c */ /* 0x000fe40003fc6270 */
[----:B------:R-:W-:-:S03]  /*140f0*/  ISETP.GE.AND P5, PT, R7, c[0x0][0x3c8], PT ;  /* 0x0000f20007007a0c */ /* 0x000fc60003fa6270 */
[C---:B------:R-:W-:Y:S02]  /*14100*/  @!P3 LEA R16, P1, R6.reuse, R0, 0x2 ;  /* 0x000000000610b211 */ /* 0x040fe400078210ff */
[----:B-1----:R-:W-:Y:S02]  /*14110*/  SHF.R.S32.HI R11, RZ, 0x1f, R6 ;  /* 0x0000001fff0b7819 */ /* 0x002fe40000011406 */
[----:B------:R-:W-:Y:S02]  /*14120*/  SHF.R.S32.HI R10, RZ, 0x1f, R5 ;  /* 0x0000001fff0a7819 */ /* 0x000fe40000011405 */
[----:B---3--:R-:W-:Y:S02]  /*14130*/  @!P3 LEA.HI.X R17, R6, R4, R11, 0x2, P1 ;  /* 0x000000040611b211 */ /* 0x008fe400008f140b */
[----:B------:R-:W-:Y:S02]  /*14140*/  ISETP.GE.AND P1, PT, R2, c[0x0][0x3c8], PT ;  /* 0x0000f20002007a0c */ /* 0x000fe40003f26270 */
[----:B--2---:R-:W-:-:S02]  /*14150*/  SHF.R.S32.HI R9, RZ, 0x1f, R231 ;  /* 0x0000001fff097819 */ /* 0x004fc400000114e7 */
[----:B------:R-:W-:Y:S02]  /*14160*/  @!P4 LEA R8, P0, R231, R0, 0x2 ;  /* 0x00000000e708c211 */ /* 0x000fe400078010ff */
[----:B------:R-:W-:Y:S02]  /*14170*/  IADD3 R2, R199, 0x80, RZ ;  /* 0x00000080c7027810 */ /* 0x000fe40007ffe0ff */
[----:B------:R-:W-:Y:S02]  /*14180*/  @!P4 LEA.HI.X R9, R231, R4, R9, 0x2, P0 ;  /* 0x00000004e709c211 */ /* 0x000fe400000f1409 */
[C---:B------:R-:W-:Y:S02]  /*14190*/  @!P2 LEA R12, P0, R5.reuse, R0, 0x2 ;  /* 0x00000000050ca211 */ /* 0x040fe400078010ff */
[----:B------:R-:W-:Y:S01]  /*141a0*/  SHF.R.S32.HI R6, RZ, 0x1f, R7 ;  /* 0x0000001fff067819 */ /* 0x000fe20000011407 */
[----:B------:R1:W-:Y:S01]  /*141b0*/  @!P4 ST.E.64 [R8.64], R42 ;  /* 0x0000002a0800c985 */ /* 0x0003e2000c101b06 */
[----:B------:R-:W-:-:S02]  /*141c0*/  @!P2 LEA.HI.X R13, R5, R4, R10, 0x2, P0 ;  /* 0x00000004050da211 */ /* 0x000fc400000f140a */
[----:B------:R-:W-:Y:S01]  /*141d0*/  IADD3 R5, R199, 0x88, RZ ;  /* 0x00000088c7057810 */ /* 0x000fe20007ffe0ff */
[----:B------:R-:W-:Y:S01]  /*141e0*/  @!P1 ST.E.64 [R14.64], R38 ;  /* 0x000000260e009985 */ /* 0x000fe2000c101b06 */
[----:B------:R-:W-:-:S03]  /*141f0*/  @!P6 LEA R10, P1, R3, R0, 0x2 ;  /* 0x00000000030ae211 */ /* 0x000fc600078210ff */
[----:B------:R-:W-:Y:S01]  /*14200*/  @!P3 ST.E.64 [R16.64], R50 ;  /* 0x000000321000b985 */ /* 0x000fe2000c101b06 */
[----:B------:R-:W-:-:S03]  /*14210*/  ISETP.GE.AND P3, PT, R2, c[0x0][0x3c8], PT ;  /* 0x0000f20002007a0c */ /* 0x000fc60003f66270 */
[----:B------:R2:W-:Y:S01]  /*14220*/  @!P2 ST.E.64 [R12.64], R46 ;  /* 0x0000002e0c00a985 */ /* 0x0005e2000c101b06 */
[----:B------:R-:W-:Y:S02]  /*14230*/  ISETP.GE.AND P2, PT, R3, c[0x0][0x3c8], PT ;  /* 0x0000f20003007a0c */ /* 0x000fe40003f46270 */
[----:B-1----:R-:W-:Y:S02]  /*14240*/  SHF.R.S32.HI R9, RZ, 0x1f, R3 ;  /* 0x0000001fff097819 */ /* 0x002fe40000011403 */
[----:B------:R-:W-:Y:S02]  /*14250*/  @!P5 LEA R8, P0, R7, R0, 0x2 ;  /* 0x000000000708d211 */ /* 0x000fe400078010ff */
[-C--:B------:R-:W-:Y:S02]  /*14260*/  @!P6 LEA.HI.X R11, R3, R4.reuse, R9, 0x2, P1 ;  /* 0x00000004030be211 */ /* 0x080fe400008f1409 */
[----:B------:R-:W-:Y:S02]  /*14270*/  ISETP.GE.AND P6, PT, R5, c[0x0][0x3c8], PT ;  /* 0x0000f20005007a0c */ /* 0x000fe40003fc6270 */
[----:B------:R-:W-:-:S03]  /*14280*/  @!P5 LEA.HI.X R9, R7, R4, R6, 0x2, P0 ;  /* 0x000000040709d211 */ /* 0x000fc600000f1406 */
[----:B------:R1:W-:Y:S01]  /*14290*/  @!P2 ST.E.64 [R10.64], R58 ;  /* 0x0000003a0a00a985 */ /* 0x0003e2000c101b06 */
[----:B------:R-:W-:Y:S02]  /*142a0*/  IADD3 R6, R199, 0x90, RZ ;  /* 0x00000090c7067810 */ /* 0x000fe40007ffe0ff */
[----:B--2---:R-:W-:Y:S01]  /*142b0*/  SHF.R.S32.HI R13, RZ, 0x1f, R2 ;  /* 0x0000001fff0d7819 */ /* 0x004fe20000011402 */
[----:B------:R2:W-:Y:S01]  /*142c0*/  @!P5 ST.E.64 [R8.64], R54 ;  /* 0x000000360800d985 */ /* 0x0005e2000c101b06 */
[----:B------:R-:W-:Y:S02]  /*142d0*/  ISETP.GE.AND P4, PT, R6, c[0x0][0x3c8], PT ;  /* 0x0000f20006007a0c */ /* 0x000fe40003f86270 */
[-C--:B------:R-:W-:Y:S02]  /*142e0*/  @!P3 LEA R14, P1, R2, R0.reuse, 0x2 ;  /* 0x00000000020eb211 */ /* 0x080fe400078210ff */
[----:B------:R-:W-:Y:S02]  /*142f0*/  SHF.R.S32.HI R16, RZ, 0x1f, R5 ;  /* 0x0000001fff107819 */ /* 0x000fe40000011405 */
[----:B------:R-:W-:-:S02]  /*14300*/  @!P6 LEA R12, P0, R5, R0, 0x2 ;  /* 0x00000000050ce211 */ /* 0x000fc400078010ff */
[-C--:B------:R-:W-:Y:S02]  /*14310*/  @!P3 LEA.HI.X R15, R2, R4.reuse, R13, 0x2, P1 ;  /* 0x00000004020fb211 */ /* 0x080fe400008f140d */
[----:B------:R-:W-:Y:S02]  /*14320*/  IADD3 R7, R199, 0x98, RZ ;  /* 0x00000098c7077810 */ /* 0x000fe40007ffe0ff */
[----:B------:R-:W-:Y:S02]  /*14330*/  @!P6 LEA.HI.X R13, R5, R4, R16, 0x2, P0 ;  /* 0x00000004050de211 */ /* 0x000fe400000f1410 */
[----:B------:R-:W-:Y:S02]  /*14340*/  ISETP.GE.AND P3, PT, R7, c[0x0][0x3c8], PT ;  /* 0x0000f20007007a0c */ /* 0x000fe40003f66270 */
[C---:B------:R-:W-:Y:S02]  /*14350*/  IADD3 R5, R199.reuse, 0xa0, RZ ;  /* 0x000000a0c7057810 */ /* 0x040fe40007ffe0ff */
[----:B------:R-:W-:-:S02]  /*14360*/  IADD3 R3, R199, 0xa8, RZ ;  /* 0x000000a8c7037810 */ /* 0x000fc40007ffe0ff */
[----:B------:R-:W-:Y:S02]  /*14370*/  ISETP.GE.AND P2, PT, R5, c[0x0][0x3c8], PT ;  /* 0x0000f20005007a0c */ /* 0x000fe40003f46270 */
[----:B------:R-:W-:Y:S02]  /*14380*/  ISETP.GE.AND P1, PT, R3, c[0x0][0x3c8], PT ;  /* 0x0000f20003007a0c */ /* 0x000fe40003f26270 */
[----:B-1----:R-:W-:Y:S02]  /*14390*/  SHF.R.S32.HI R11, RZ, 0x1f, R6 ;  /* 0x0000001fff0b7819 */ /* 0x002fe40000011406 */
[C---:B------:R-:W-:Y:S02]  /*143a0*/  @!P4 LEA R10, P0, R6.reuse, R0, 0x2 ;  /* 0x00000000060ac211 */ /* 0x040fe400078010ff */
[----:B--2---:R-:W-:Y:S02]  /*143b0*/  SHF.R.S32.HI R9, RZ, 0x1f, R7 ;  /* 0x0000001fff097819 */ /* 0x004fe40000011407 */
[----:B------:R-:W-:-:S02]  /*143c0*/  @!P4 LEA.HI.X R11, R6, R4, R11, 0x2, P0 ;  /* 0x00000004060bc211 */ /* 0x000fc400000f140b */
[----:B------:R-:W-:Y:S02]  /*143d0*/  ISETP.GE.AND P0, PT, R2, c[0x0][0x3c8], PT ;  /* 0x0000f20002007a0c */ /* 0x000fe40003f06270 */
[----:B------:R-:W-:Y:S02]  /*143e0*/  @!P3 LEA R8, P5, R7, R0, 0x2 ;  /* 0x000000000708b211 */ /* 0x000fe400078a10ff */
[----:B------:R-:W-:Y:S02]  /*143f0*/  IADD3 R6, R199, 0xb0, RZ ;  /* 0x000000b0c7067810 */ /* 0x000fe40007ffe0ff */
[----:B------:R-:W-:Y:S02]  /*14400*/  @!P3 LEA.HI.X R9, R7, R4, R9, 0x2, P5 ;  /* 0x000000040709b211 */ /* 0x000fe400028f1409 */
[----:B------:R-:W-:Y:S02]  /*14410*/  IADD3 R7, R199, 0xb8, RZ ;  /* 0x000000b8c7077810 */ /* 0x000fe40007ffe0ff */
[----:B------:R-:W-:-:S02]  /*14420*/  ISETP.GE.AND P5, PT, R6, c[0x0][0x3c8], PT ;  /* 0x0000f20006007a0c */ /* 0x000fc40003fa6270 */
[----:B------:R-:W-:Y:S01]  /*14430*/  SHF.R.S32.HI R2, RZ, 0x1f, R3 ;  /* 0x0000001fff027819 */ /* 0x000fe20000011403 */
[----:B------:R1:W-:Y:S01]  /*14440*/  @!P0 ST.E.64 [R14.64], R66 ;  /* 0x000000420e008985 */ /* 0x0003e2000c101b06 */
[----:B------:R-:W-:-:S03]  /*14450*/  @!P2 LEA R16, P0, R5, R0, 0x2 ;  /* 0x000000000510a211 */ /* 0x000fc600078010ff */
[----:B------:R2:W-:Y:S04]  /*14460*/  @!P6 ST.E.64 [R12.64], R62 ;  /* 0x0000003e0c00e985 */ /* 0x0005e8000c101b06 */
[----:B------:R-:W-:Y:S04]  /*14470*/  @!P4 ST.E.64 [R10.64], R74 ;  /* 0x0000004a0a00c985 */ /* 0x000fe8000c101b06 */
[----:B------:R3:W-:Y:S01]  /*14480*/  @!P3 ST.E.64 [R8.64], R70 ;  /* 0x000000460800b985 */ /* 0x0007e2000c101b06 */
[----:B-1----:R-:W-:Y:S02]  /*14490*/  @!P1 LEA R14, P6, R3, R0, 0x2 ;  /* 0x00000000030e9211 */ /* 0x002fe400078c10ff */
[----:B--2---:R-:W-:-:S02]  /*144a0*/  SHF.R.S32.HI R12, RZ, 0x1f, R5 ;  /* 0x0000001fff0c7819 */ /* 0x004fc40000011405 */
[-C--:B------:R-:W-:Y:S02]  /*144b0*/  @!P1 LEA.HI.X R15, R3, R4.reuse, R2, 0x2, P6 ;  /* 0x00000004030f9211 */ /* 0x080fe400030f1402 */
[----:B------:R-:W-:Y:S02]  /*144c0*/  @!P2 LEA.HI.X R17, R5, R4, R12, 0x2, P0 ;  /* 0x000000040511a211 */ /* 0x000fe400000f140c */
[----:B------:R-:W-:Y:S02]  /*144d0*/  ISETP.GE.AND P0, PT, R7, c[0x0][0x3c8], PT ;  /* 0x0000f20007007a0c */ /* 0x000fe40003f06270 */
[----:B------:R-:W-:Y:S01]  /*144e0*/  SHF.R.S32.HI R5, RZ, 0x1f, R6 ;  /* 0x0000001fff057819 */ /* 0x000fe20000011406 */
[----:B------:R1:W-:Y:S01]  /*144f0*/  @!P2 ST.E.64 [R16.64], R82 ;  /* 0x000000521000a985 */ /* 0x0003e2000c101b06 */
[----:B------:R-:W-:Y:S02]  /*14500*/  @!P5 LEA R12, P4, R6, R0, 0x2 ;  /* 0x00000000060cd211 */ /* 0x000fe400078810ff */
[----:B------:R-:W-:Y:S01]  /*14510*/  IADD3 R3, R199, 0xc0, RZ ;  /* 0x000000c0c7037810 */ /* 0x000fe20007ffe0ff */
[----:B------:R2:W-:Y:S01]  /*14520*/  @!P1 ST.E.64 [R14.64], R78 ;  /* 0x0000004e0e009985 */ /* 0x0005e2000c101b06 */
[----:B---3--:R-:W-:-:S02]  /*14530*/  SHF.R.S32.HI R9, RZ, 0x1f, R7 ;  /* 0x0000001fff097819 */ /* 0x008fc40000011407 */
[----:B------:R-:W-:Y:S02]  /*14540*/  IADD3 R2, R199, 0xc8, RZ ;  /* 0x000000c8c7027810 */ /* 0x000fe40007ffe0ff */
[----:B------:R-:W-:Y:S02]  /*14550*/  @!P5 LEA.HI.X R13, R6, R4, R5, 0x2, P4 ;  /* 0x00000004060dd211 */ /* 0x000fe400020f1405 */
[----:B------:R-:W-:Y:S02]  /*14560*/  @!P0 LEA R8, P3, R7, R0, 0x2 ;  /* 0x0000000007088211 */ /* 0x000fe400078610ff */
[----:B------:R-:W-:Y:S01]  /*14570*/  ISETP.GE.AND P4, PT, R3, c[0x0][0x3c8], PT ;  /* 0x0000f20003007a0c */ /* 0x000fe20003f86270 */
[----:B------:R-:W-:Y:S01]  /*14580*/  @!P5 ST.E.64 [R12.64], R94 ;  /* 0x0000005e0c00d985 */ /* 0x000fe2000c101b06 */
[----:B------:R-:W-:Y:S02]  /*14590*/  @!P0 LEA.HI.X R9, R7, R4, R9, 0x2, P3 ;  /* 0x0000000407098211 */ /* 0x000fe400018f1409 */
[----:B------:R-:W-:-:S02]  /*145a0*/  ISETP.GE.AND P3, PT, R2, c[0x0][0x3c8], PT ;  /* 0x0000f20002007a0c */ /* 0x000fc40003f66270 */
[C---:B------:R-:W-:Y:S01]  /*145b0*/  IADD3 R5, R199.reuse, 0xd0, RZ ;  /* 0x000000d0c7057810 */ /* 0x040fe20007ffe0ff */
[----:B------:R3:W-:Y:S01]  /*145c0*/  @!P0 ST.E.64 [R8.64], R86 ;  /* 0x0000005608008985 */ /* 0x0007e2000c101b06 */
[----:B------:R-:W-:Y:S02]  /*145d0*/  SHF.R.S32.HI R11, RZ, 0x1f, R3 ;  /* 0x0000001fff0b7819 */ /* 0x000fe40000011403 */
[----:B------:R-:W-:Y:S02]  /*145e0*/  IADD3 R7, R199, 0xd8, RZ ;  /* 0x000000d8c7077810 */ /* 0x000fe40007ffe0ff */
[----:B------:R-:W-:Y:S02]  /*145f0*/  SHF.R.S32.HI R6, RZ, 0x1f, R2 ;  /* 0x0000001fff067819 */ /* 0x000fe40000011402 */
[----:B------:R-:W-:Y:S02]  /*14600*/  @!P4 LEA R10, P2, R3, R0, 0x2 ;  /* 0x00000000030ac211 */ /* 0x000fe400078410ff */
[----:B------:R-:W-:-:S02]  /*14610*/  ISETP.GE.AND P6, PT, R5, c[0x0][0x3c8], PT ;  /* 0x0000f20005007a0c */ /* 0x000fc40003fc6270 */
[C---:B-1----:R-:W-:Y:S02]  /*14620*/  @!P3 LEA R16, P1, R2.reuse, R0, 0x2 ;  /* 0x000000000210b211 */ /* 0x042fe400078210ff */
[-C--:B------:R-:W-:Y:S02]  /*14630*/  @!P4 LEA.HI.X R11, R3, R4.reuse, R11, 0x2, P2 ;  /* 0x00000004030bc211 */ /* 0x080fe400010f140b */
[----:B------:R-:W-:Y:S02]  /*14640*/  ISETP.GE.AND P4, PT, R7, c[0x0][0x3c8], PT ;  /* 0x0000f20007007a0c */ /* 0x000fe40003f86270 */
[----:B------:R-:W-:Y:S02]  /*14650*/  @!P3 LEA.HI.X R17, R2, R4, R6, 0x2, P1 ;  /* 0x000000040211b211 */ /* 0x000fe400008f1406 */
[----:B------:R-:W-:Y:S02]  /*14660*/  IADD3 R6, R199, 0xe0, RZ ;  /* 0x000000e0c7067810 */ /* 0x000fe40007ffe0ff */
[----:B------:R-:W-:-:S02]  /*14670*/  ISETP.GE.AND P5, PT, R3, c[0x0][0x3c8], PT ;  /* 0x0000f20003007a0c */ /* 0x000fc40003fa6270 */
[----:B------:R-:W-:Y:S02]  /*14680*/  ISETP.GE.AND P3, PT, R6, c[0x0][0x3c8], PT ;  /* 0x0000f20006007a0c */ /* 0x000fe40003f66270 */
[----:B--2---:R-:W-:Y:S02]  /*14690*/  @!P6 LEA R14, P1, R5, R0, 0x2 ;  /* 0x00000000050ee211 */ /* 0x004fe400078210ff */
[C---:B------:R-:W-:Y:S02]  /*146a0*/  IADD3 R3, R199.reuse, 0xf0, RZ ;  /* 0x000000f0c7037810 */ /* 0x040fe40007ffe0ff */
[----:B---3--:R-:W-:Y:S02]  /*146b0*/  IADD3 R8, R199, 0xe8, RZ ;  /* 0x000000e8c7087810 */ /* 0x008fe40007ffe0ff */
[----:B------:R-:W-:Y:S02]  /*146c0*/  SHF.R.S32.HI R9, RZ, 0x1f, R5 ;  /* 0x0000001fff097819 */ /* 0x000fe40000011405 */
[----:B------:R-:W-:Y:S01]  /*146d0*/  ISETP.GE.AND P2, PT, R8, c[0x0][0x3c8], PT ;  /* 0x0000f20008007a0c */ /* 0x000fe20003f46270 */
[----:B------:R1:W-:Y:S01]  /*146e0*/  @!P5 ST.E.64 [R10.64], R158 ;  /* 0x0000009e0a00d985 */ /* 0x0003e2000c101b06 */
[----:B------:R-:W-:-:S02]  /*146f0*/  SHF.R.S32.HI R13, RZ, 0x1f, R7 ;  /* 0x0000001fff0d7819 */ /* 0x000fc40000011407 */
[----:B------:R-:W-:Y:S02]  /*14700*/  @!P4 LEA R12, P0, R7, R0, 0x2 ;  /* 0x00000000070cc211 */ /* 0x000fe400078010ff */
[-C--:B------:R-:W-:Y:S02]  /*14710*/  @!P6 LEA.HI.X R15, R5, R4.reuse, R9, 0x2, P1 ;  /* 0x00000004050fe211 */ /* 0x080fe400008f1409 */
[----:B------:R-:W-:Y:S02]  /*14720*/  ISETP.GE.AND P1, PT, R3, c[0x0][0x3c8], PT ;  /* 0x0000f20003007a0c */ /* 0x000fe40003f26270 */
[----:B------:R-:W-:Y:S02]  /*14730*/  @!P4 LEA.HI.X R13, R7, R4, R13, 0x2, P0 ;  /* 0x00000004070dc211 */ /* 0x000fe400000f140d */
[----:B------:R-:W-:Y:S02]  /*14740*/  SHF.R.S32.HI R5, RZ, 0x1f, R6 ;  /* 0x0000001fff057819 */ /* 0x000fe40000011406 */
[----:B------:R-:W-:-:S13]  /*14750*/  ISETP.GE.AND P5, PT, R2, c[0x0][0x3c8], PT ;  /* 0x0000f20002007a0c */ /* 0x000fda0003fa6270 */
[----:B------:R-:W-:Y:S01]  /*14760*/  @!P5 ST.E.64 [R16.64], R172 ;  /* 0x000000ac1000d985 */ /* 0x000fe2000c101b06 */
[----:B-1----:R-:W-:-:S03]  /*14770*/  @!P3 LEA R10, P0, R6, R0, 0x2 ;  /* 0x00000000060ab211 */ /* 0x002fc600078010ff */
[----:B------:R-:W-:Y:S01]  /*14780*/  @!P6 ST.E.64 [R14.64], R170 ;  /* 0x000000aa0e00e985 */ /* 0x000fe2000c101b06 */
[----:B------:R-:W-:-:S03]  /*14790*/  @!P3 LEA.HI.X R11, R6, R4, R5, 0x2, P0 ;  /* 0x00000004060bb211 */ /* 0x000fc600000f1405 */
[----:B------:R-:W-:Y:S01]  /*147a0*/  @!P4 ST.E.64 [R12.64], R168 ;  /* 0x000000a80c00c985 */ /* 0x000fe2000c101b06 */
[----:B------:R-:W-:Y:S02]  /*147b0*/  SHF.R.S32.HI R5, RZ, 0x1f, R8 ;  /* 0x0000001fff057819 */ /* 0x000fe40000011408 */
[C---:B------:R-:W-:Y:S01]  /*147c0*/  @!P2 LEA R6, P0, R8.reuse, R0, 0x2 ;  /* 0x000000000806a211 */ /* 0x040fe200078010ff */
[----:B------:R-:W-:Y:S03]  /*147d0*/  @!P3 ST.E.64 [R10.64], R106 ;  /* 0x0000006a0a00b985 */ /* 0x000fe6000c101b06 */
[----:B------:R-:W-:Y:S02]  /*147e0*/  @!P2 LEA.HI.X R7, R8, R4, R5, 0x2, P0 ;  /* 0x000000040807a211 */ /* 0x000fe400000f1405 */
[----:B------:R-:W-:Y:S02]  /*147f0*/  SHF.R.S32.HI R5, RZ, 0x1f, R3 ;  /* 0x0000001fff057819 */ /* 0x000fe40000011403 */
[C---:B------:R-:W-:Y:S01]  /*14800*/  @!P1 LEA R2, P0, R3.reuse, R0, 0x2 ;  /* 0x0000000003029211 */ /* 0x040fe200078010ff */
[----:B------:R-:W-:Y:S03]  /*14810*/  @!P2 ST.E.64 [R6.64], R102 ;  /* 0x000000660600a985 */ /* 0x000fe6000c101b06 */
[----:B------:R-:W-:-:S05]  /*14820*/  @!P1 LEA.HI.X R3, R3, R4, R5, 0x2, P0 ;  /* 0x0000000403039211 */ /* 0x000fca00000f1405 */
[----:B------:R1:W-:Y:S02]  /*14830*/  @!P1 ST.E.64 [R2.64], R98 ;  /* 0x0000006202009985 */ /* 0x0003e4000c101b06 */
[----:B-1----:R-:W-:-:S04]  /*14840*/  IADD3 R2, R199, 0xf8, RZ ;  /* 0x000000f8c7027810 */ /* 0x002fc80007ffe0ff */
[----:B------:R-:W-:-:S13]  /*14850*/  ISETP.GE.AND P0, PT, R2, c[0x0][0x3c8], PT ;  /* 0x0000f20002007a0c */ /* 0x000fda0003f06270 */
[----:B------:R-:W-:Y:S05]  /*14860*/  @P0 BRA `(.L_x_249) ;  /* 0x00000d8000000947 */ /* 0x000fea0003800000 */
[----:B------:R-:W-:Y:S02]  /*14870*/  LEA R6, P0, R2, R0, 0x2 ;  /* 0x0000000002067211 */ /* 0x000fe400078010ff */
[----:B------:R-:W-:-:S04]  /*14880*/  SHF.R.S32.HI R0, RZ, 0x1f, R2 ;  /* 0x0000001fff007819 */ /* 0x000fc80000011402 */
[----:B------:R-:W-:-:S05]  /*14890*/  LEA.HI.X R7, R2, R4, R0, 0x2, P0 ;  /* 0x0000000402077211 */ /* 0x000fca00000f1400 */
[----:B------:R1:W-:Y:S01]  /*148a0*/  ST.E.64 [R6.64], R90 ;  /* 0x0000005a06007985 */ /* 0x0003e2000c101b06 */
[----:B------:R-:W-:Y:S05]  /*148b0*/  BRA `(.L_x_249) ;  /* 0x00000d3000007947 */ /* 0x000fea0003800000 */
.L_x_234:
[----:B------:R-:W-:Y:S01]  /*148c0*/  ISETP.NE.U32.AND P0, PT, RZ, c[0x0][0x508], PT ;  /* 0x00014200ff007a0c */ /* 0x000fe20003f05070 */
[----:B------:R-:W-:Y:S01]  /*148d0*/  IMAD.MOV.U32 R4, RZ, RZ, 0x4 ;  /* 0x00000004ff047424 */ /* 0x000fe200078e00ff */
[----:B------:R-:W-:Y:S01]  /*148e0*/  ISETP.NE.U32.AND P2, PT, RZ, c[0x0][0x500], PT ;  /* 0x00014000ff007a0c */ /* 0x000fe20003f45070 */
[----:B------:R-:W-:Y:S01]  /*148f0*/  IMAD.MOV.U32 R6, RZ, RZ, RZ ;  /* 0x000000ffff067224 */ /* 0x000fe200078e00ff */
[----:B------:R-:W-:Y:S01]  /*14900*/  ISETP.NE.AND.EX P1, PT, RZ, c[0x0][0x50c], PT, P0 ;  /* 0x00014300ff007a0c */ /* 0x000fe20003f25300 */
[----:B------:R-:W-:Y:S01]  /*14910*/  IMAD.MOV.U32 R19, RZ, RZ, c[0x0][0x388] ;  /* 0x0000e200ff137624 */ /* 0x000fe200078e00ff */
[----:B------:R-:W-:Y:S01]  /*14920*/  ISETP.NE.AND.EX P2, PT, RZ, c[0x0][0x504], PT, P2 ;  /* 0x00014100ff007a0c */ /* 0x000fe20003f45320 */
[----:B------:R-:W-:-:S10]  /*14930*/  IMAD.WIDE R4, R206, R4, c[0x0][0x500] ;  /* 0x00014000ce047625 */ /* 0x000fd400078e0204 */
[C---:B------:R-:W-:Y:S02]  /*14940*/  @P1 LEA R2, P0, R206.reuse, c[0x0][0x508], 0x2 ;  /* 0x00014200ce021a11 */ /* 0x040fe400078010ff */
[----:B------:R1:W5:Y:S02]  /*14950*/  @P2 LDG.E R6, [R4.64] ;  /* 0x0000000604062981 */ /* 0x000364000c1e1900 */
[----:B------:R-:W-:-:S05]  /*14960*/  @P1 LEA.HI.X R3, R206, c[0x0][0x50c], R221, 0x2, P0 ;  /* 0x00014300ce031a11 */ /* 0x000fca00000f14dd */
[----:B------:R1:W5:Y:S01]  /*14970*/  @P1 LDG.E R19, [R2.64] ;  /* 0x0000000602131981 */ /* 0x000362000c1e1900 */
[----:B------:R-:W-:-:S04]  /*14980*/  ISETP.NE.AND P0, PT, R222, RZ, PT ;  /* 0x000000ffde00720c */ /* 0x000fc80003f05270 */
[----:B------:R-:W-:Y:S01]  /*14990*/  SEL R18, R222, c[0x0][0x3d4], P0 ;  /* 0x0000f500de127a07 */ /* 0x000fe20000000000 */
[----:B------:R-:W-:Y:S05]  /*149a0*/  @P1 BRA `(.L_x_255) ;  /* 0x0000004000001947 */ /* 0x000fea0003800000 */
[----:B------:R-:W-:Y:S05]  /*149b0*/  @!P2 BRA `(.L_x_255) ;  /* 0x000000300000a947 */ /* 0x000fea0003800000 */
[----:B------:R2:W3:Y:S04]  /*149c0*/  LDG.E R0, [R4.64] ;  /* 0x0000000604007981 */ /* 0x0004e8000c1e1900 */
[----:B-12---:R-:W3:Y:S02]  /*149d0*/  LDG.E R4, [R4.64+0x4] ;  /* 0x0000040604047981 */ /* 0x006ee4000c1e1900 */
[----:B---3-5:R-:W-:Y:S02]  /*149e0*/  IADD3 R19, -R0, R4, RZ ;  /* 0x0000000400137210 */ /* 0x028fe40007ffe1ff */
.L_x_255:
[----:B-1----:R-:W1:Y:S01]  /*149f0*/  S2R R2, SR_TID.X ;  /* 0x0000000000027919 */ /* 0x002e620000002100 */
[----:B------:R-:W-:Y:S01]  /*14a00*/  BSSY B0, `(.L_x_256) ;  /* 0x0000035000007945 */ /* 0x000fe20003800000 */
[----:B------:R-:W-:Y:S02]  /*14a10*/  SEL R12, R206, RZ, !P2 ;  /* 0x000000ffce0c7207 */ /* 0x000fe40005000000 */
[----:B------:R-:W-:-:S02]  /*14a20*/  SEL R20, R221, RZ, !P2 ;  /* 0x000000ffdd147207 */ /* 0x000fc40005000000 */
[----:B-----5:R-:W-:Y:S02]  /*14a30*/  SHF.R.S32.HI R17, RZ, 0x1f, R6 ;  /* 0x0000001fff117819 */ /* 0x020fe40000011406 */
[----:B-1----:R-:W-:-:S13]  /*14a40*/  ISETP.GT.AND P0, PT, R2, 0x7f, PT ;  /* 0x0000007f0200780c */ /* 0x002fda0003f04270 */
[----:B------:R-:W-:Y:S05]  /*14a50*/  @P0 BRA `(.L_x_257) ;  /* 0x000002f000000947 */ /* 0x000fea0003800000 */
[----:B------:R-:W-:Y:S01]  /*14a60*/  IMAD R0, R19, c[0x0][0x4e8], RZ ;  /* 0x00013a0013007a24 */ /* 0x000fe200078e02ff */
[----:B------:R-:W-:-:S04]  /*14a70*/  LEA R13, R213, R2, 0x7 ;  /* 0x00000002d50d7211 */ /* 0x000fc800078e38ff */
[----:B------:R-:W-:-:S13]  /*14a80*/  ISETP.GE.AND P0, PT, R13, R0, PT ;  /* 0x000000000d00720c */ /* 0x000fda0003f06270 */
[----:B------:R-:W-:Y:S05]  /*14a90*/  @P0 BRA `(.L_x_257) ;  /* 0x000002b000000947 */ /* 0x000fea0003800000 */
[----:B------:R-:W-:Y:S01]  /*14aa0*/  IMAD.MOV.U32 R0, RZ, RZ, 0x368 ;  /* 0x00000368ff007424 */ /* 0x000fe200078e00ff */
[----:B------:R-:W-:-:S04]  /*14ab0*/  ISETP.GT.AND P2, PT, R18, 0x1, PT ;  /* 0x000000011200780c */ /* 0x000fc80003f44270 */
[----:B------:R-:W-:-:S04]  /*14ac0*/  SEL R0, R0, 0x328, P2 ;  /* 0x0000032800007807 */ /* 0x000fc80001000000 */
[----:B------:R1:W2:Y:S08]  /*14ad0*/  LDC.64 R8, c[0x0][R0+0x170] ;  /* 0x00005c0000087b82 */ /* 0x0002b00000000a00 */
[----:B------:R1:W3:Y:S08]  /*14ae0*/  LDC.64 R4, c[0x0][R0+0x168] ;  /* 0x00005a0000047b82 */ /* 0x0002f00000000a00 */
[----:B------:R1:W4:Y:S08]  /*14af0*/  LDC.64 R14, c[0x0][R0+0x178] ;  /* 0x00005e00000e7b82 */ /* 0x0003300000000a00 */
[----:B------:R1:W5:Y:S02]  /*14b00*/  LDC.64 R10, c[0x0][R0+0x160] ;  /* 0x00005800000a7b82 */ /* 0x0003640000000a00 */
[----:B-1----:R-:W-:-:S02]  /*14b10*/  IMAD.MOV.U32 R0, RZ, RZ, c[0x0][0x4e8] ;  /* 0x00013a00ff007624 */ /* 0x002fc400078e00ff */
[-C--:B--2---:R-:W-:Y:S02]  /*14b20*/  IMAD R7, R9, R12.reuse, RZ ;  /* 0x0000000c09077224 */ /* 0x084fe400078e02ff */
[----:B------:R-:W-:Y:S01]  /*14b30*/  IMAD.WIDE.U32 R2, R8, R12, RZ ;  /* 0x0000000c08027225 */ /* 0x000fe200078e00ff */
[----:B------:R-:W-:Y:S02]  /*14b40*/  ISETP.NE.AND P0, PT, R0, 0x1, PT ;  /* 0x000000010000780c */ /* 0x000fe40003f05270 */
[----:B------:R-:W-:Y:S01]  /*14b50*/  MOV R0, R13 ;  /* 0x0000000d00007202 */ /* 0x000fe20000000f00 */
[----:B------:R-:W-:Y:S01]  /*14b60*/  IMAD R8, R8, R20, R7 ;  /* 0x0000001408087224 */ /* 0x000fe200078e0207 */
[----:B------:R-:W-:Y:S01]  /*14b70*/  SEL R7, R232, RZ, P2 ;  /* 0x000000ffe8077207 */ /* 0x000fe20001000000 */
[-C--:B---3--:R-:W-:Y:S02]  /*14b80*/  IMAD R9, R5, R217.reuse, RZ ;  /* 0x000000d905097224 */ /* 0x088fe400078e02ff */
[----:B------:R-:W-:Y:S01]  /*14b90*/  IMAD.WIDE.U32 R4, R4, R217, RZ ;  /* 0x000000d904047225 */ /* 0x000fe200078e00ff */
[----:B------:R-:W-:-:S03]  /*14ba0*/  IADD3 R3, R3, R8, RZ ;  /* 0x0000000803037210 */ /* 0x000fc60007ffe0ff */
[----:B------:R-:W-:Y:S02]  /*14bb0*/  IMAD.IADD R9, R5, 0x1, R9 ;  /* 0x0000000105097824 */ /* 0x000fe400078e0209 */
[----:B------:R-:W-:-:S04]  /*14bc0*/  @P0 IMAD.HI.U32 R16, R13, c[0x0][0x4ec], RZ ;  /* 0x00013b000d100a27 */ /* 0x000fc800078e00ff */
[-C--:B----4-:R-:W-:Y:S01]  /*14bd0*/  IMAD R8, R15, R7.reuse, RZ ;  /* 0x000000070f087224 */ /* 0x090fe200078e02ff */
[----:B------:R-:W-:Y:S02]  /*14be0*/  @P0 SHF.R.U32.HI R0, RZ, c[0x0][0x4f0], R16 ;  /* 0x00013c00ff000a19 */ /* 0x000fe40000011610 */
[----:B------:R-:W-:Y:S01]  /*14bf0*/  IADD3 R16, P1, P0, R2, R4, R6 ;  /* 0x0000000402107210 */ /* 0x000fe2000783e006 */
[----:B------:R-:W-:-:S03]  /*14c00*/  IMAD.WIDE.U32 R4, R14, R7, RZ ;  /* 0x000000070e047225 */ /* 0x000fc600078e00ff */
[----:B------:R-:W-:Y:S01]  /*14c10*/  IADD3.X R9, R3, R9, R17, P1, P0 ;  /* 0x0000000903097210 */ /* 0x000fe20000fe0411 */
[----:B------:R-:W-:Y:S01]  /*14c20*/  IMAD.MOV R2, RZ, RZ, -R0 ;  /* 0x000000ffff027224 */ /* 0x000fe200078e0a00 */
[----:B------:R-:W-:Y:S01]  /*14c30*/  IADD3 R5, R5, R8, RZ ;  /* 0x0000000805057210 */ /* 0x000fe20007ffe0ff */
[----:B------:R-:W-:Y:S01]  /*14c40*/  IMAD.MOV.U32 R8, RZ, RZ, c[0x0][0x4a8] ;  /* 0x00012a00ff087624 */ /* 0x000fe200078e00ff */
[----:B------:R-:W-:Y:S01]  /*14c50*/  IADD3 R4, P1, P0, R0, R16, R4 ;  /* 0x0000001000047210 */ /* 0x000fe2000783e004 */
[----:B------:R-:W-:Y:S01]  /*14c60*/  IMAD R2, R2, c[0x0][0x4e8], R13 ;  /* 0x00013a0002027a24 */ /* 0x000fe200078e020d */
[----:B------:R-:W-:-:S03]  /*14c70*/  SHF.R.S32.HI R3, RZ, 0x1f, R0 ;  /* 0x0000001fff037819 */ /* 0x000fc60000011400 */
[----:B-----5:R-:W-:Y:S01]  /*14c80*/  IMAD R0, R11, R2, RZ ;  /* 0x000000020b007224 */ /* 0x020fe200078e02ff */
        /* <DEDUP_REMOVED lines=12> */
.L_x_257:
[----:B------:R-:W-:Y:S05]  /*14d50*/  BSYNC B0 ;  /* 0x0000000000007941 */ /* 0x000fea0003800000 */
.L_x_256:
[----:B------:R-:W-:-:S13]  /*14d60*/  ISETP.GT.AND P0, PT, R18, 0x1, PT ;  /* 0x000000011200780c */ /* 0x000fda0003f04270 */
[----:B------:R-:W-:Y:S05]  /*14d70*/  @P0 BRA `(.L_x_249) ;  /* 0x0000087000000947 */ /* 0x000fea0003800000 */
[----:B------:R-:W-:Y:S01]  /*14d80*/  MOV R2, c[0x0][0x4e8] ;  /* 0x00013a0000027a02 */ /* 0x000fe20000000f00 */
[----:B-1----:R-:W-:Y:S01]  /*14d90*/  IMAD R0, R17, c[0x0][0x3a0], RZ ;  /* 0x0000e80011007a24 */ /* 0x002fe200078e02ff */
[----:B------:R-:W-:Y:S01]  /*14da0*/  LEA R4, R216, R198, 0x5 ;  /* 0x000000c6d8047211 */ /* 0x000fe200078e28ff */
[----:B------:R-:W-:Y:S01]  /*14db0*/  IMAD R5, R20, c[0x0][0x3f0], RZ ;  /* 0x0000fc0014057a24 */ /* 0x000fe200078e02ff */
[----:B------:R-:W-:Y:S01]  /*14dc0*/  ISETP.NE.AND P0, PT, R2, 0x1, PT ;  /* 0x000000010200780c */ /* 0x000fe20003f05270 */
[C---:B------:R-:W-:Y:S01]  /*14dd0*/  IMAD.WIDE.U32 R2, R6.reuse, c[0x0][0x3a0], RZ ;  /* 0x0000e80006027a25 */ /* 0x040fe200078e00ff */
[C---:B------:R-:W-:Y:S02]  /*14de0*/  LEA R4, R213.reuse, R4, 0x7 ;  /* 0x00000004d5047211 */ /* 0x040fe400078e38ff */
[----:B------:R-:W-:Y:S01]  /*14df0*/  LEA R15, R213, R198, 0x7 ;  /* 0x000000c6d50f7211 */ /* 0x000fe200078e38ff */
[----:B------:R-:W-:Y:S01]  /*14e00*/  IMAD R6, R6, c[0x0][0x3a4], R0 ;  /* 0x0000e90006067a24 */ /* 0x000fe200078e0200 */
[----:B------:R-:W-:Y:S01]  /*14e10*/  MOV R0, R4 ;  /* 0x0000000400007202 */ /* 0x000fe20000000f00 */
[----:B------:R-:W-:-:S03]  /*14e20*/  IMAD R7, R12, c[0x0][0x3f4], R5 ;  /* 0x0000fd000c077a24 */ /* 0x000fc600078e0205 */
[----:B------:R-:W-:-:S03]  /*14e30*/  IADD3 R3, R3, R6, RZ ;  /* 0x0000000603037210 */ /* 0x000fc60007ffe0ff */
[----:B------:R-:W-:-:S04]  /*14e40*/  @P0 IMAD.HI.U32 R6, R4, c[0x0][0x4ec], RZ ;  /* 0x00013b0004060a27 */ /* 0x000fc800078e00ff */
[----:B------:R-:W-:Y:S01]  /*14e50*/  IMAD.WIDE.U32 R2, R217, c[0x0][0x3e8], R2 ;  /* 0x0000fa00d9027a25 */ /* 0x000fe200078e0002 */
[----:B------:R-:W-:-:S03]  /*14e60*/  @P0 SHF.R.U32.HI R0, RZ, c[0x0][0x4f0], R6 ;  /* 0x00013c00ff000a19 */ /* 0x000fc60000011606 */
[----:B------:R-:W-:Y:S01]  /*14e70*/  IMAD R3, R217, c[0x0][0x3ec], R3 ;  /* 0x0000fb00d9037a24 */ /* 0x000fe200078e0203 */
[----:B------:R-:W-:Y:S02]  /*14e80*/  SHF.R.S32.HI R6, RZ, 0x1f, R0 ;  /* 0x0000001fff067819 */ /* 0x000fe40000011400 */
[----:B------:R-:W-:Y:S01]  /*14e90*/  IADD3 R5, -R0, RZ, RZ ;  /* 0x000000ff00057210 */ /* 0x000fe20007ffe1ff */
[----:B------:R-:W-:-:S04]  /*14ea0*/  IMAD.WIDE.U32 R2, R12, c[0x0][0x3f0], R2 ;  /* 0x0000fc000c027a25 */ /* 0x000fc800078e0002 */
[----:B------:R-:W-:Y:S01]  /*14eb0*/  IMAD R6, R6, c[0x0][0x3e0], RZ ;  /* 0x0000f80006067a24 */ /* 0x000fe200078e02ff */
[----:B------:R-:W-:Y:S01]  /*14ec0*/  IADD3 R3, R3, R7, RZ ;  /* 0x0000000703037210 */ /* 0x000fe20007ffe0ff */
        /* <DEDUP_REMOVED lines=13> */
.L_x_309:
[----:B------:R-:W-:Y:S05]  /*14fa0*/  BRA.DIV ~URZ, `(.L_x_259) ;  /* 0x00001f327f007947 */ /* 0x000fea000b800000 */
[----:B------:R3:W4:Y:S02]  /*14fb0*/  SHFL.IDX PT, R0, R16, RZ, 0x181f ;  /* 0x00181fff10007589 */ /* 0x00072400000e0000 */
.L_x_310:
[----:B------:R-:W-:Y:S01]  /*14fc0*/  IMAD R14, R19, c[0x0][0x4e8], RZ ;  /* 0x00013a00130e7a24 */ /* 0x000fe200078e02ff */
[----:B------:R-:W-:Y:S01]  /*14fd0*/  SHF.R.S32.HI R4, RZ, 0x1f, R134 ;  /* 0x0000001fff047819 */ /* 0x000fe20000011486 */
[----:B------:R-:W-:Y:S01]  /*14fe0*/  BSSY B0, `(.L_x_260) ;  /* 0x0000019000007945 */ /* 0x000fe20003800000 */
[----:B------:R-:W-:Y:S02]  /*14ff0*/  SHF.R.S32.HI R17, RZ, 0x1f, R132 ;  /* 0x0000001fff117819 */ /* 0x000fe40000011484 */
[----:B------:R-:W-:Y:S02]  /*15000*/  ISETP.GE.AND P0, PT, R15, R14, PT ;  /* 0x0000000e0f00720c */ /* 0x000fe40003f06270 */
[----:B------:R-:W-:Y:S02]  /*15010*/  LEA.HI R4, R4, R134, RZ, 0x3 ;  /* 0x0000008604047211 */ /* 0x000fe400078f18ff */
[----:B------:R-:W-:-:S02]  /*15020*/  SHF.R.S32.HI R20, RZ, 0x1f, R197 ;  /* 0x0000001fff147819 */ /* 0x000fc400000114c5 */
[----:B------:R-:W-:Y:S02]  /*15030*/  LOP3.LUT R4, R4, 0xfffffff8, RZ, 0xc0, !PT ;  /* 0xfffffff804047812 */ /* 0x000fe400078ec0ff */
[----:B------:R-:W-:Y:S02]  /*15040*/  SHF.R.S32.HI R19, RZ, 0x1f, R196 ;  /* 0x0000001fff137819 */ /* 0x000fe400000114c4 */
[----:B------:R-:W-:-:S03]  /*15050*/  SHF.R.S32.HI R18, RZ, 0x1f, R4 ;  /* 0x0000001fff127819 */ /* 0x000fc60000011404 */
        /* <DEDUP_REMOVED lines=8> */
[----:B--2---:R-:W-:Y:S02]  /*150e0*/  @!P3 LEA.HI.X R11, R132, R12, R17, 0x1, P4 ;  /* 0x0000000c840bb211 */ /* 0x004fe400020f0c11 */
[----:B------:R-:W-:Y:S02]  /*150f0*/  @!P0 LEA R2, P4, R197, R0, 0x1 ;  /* 0x00000000c5028211 */ /* 0x000fe400078808ff */
[-C--:B------:R-:W-:Y:S01]  /*15100*/  @!P2 LEA.HI.X R9, R4, R12.reuse, R18, 0x1, P6 ;  /* 0x0000000c0409a211 */ /* 0x080fe200030f0c12 */
[----:B------:R2:W-:Y:S01]  /*15110*/  @!P3 ST.E.128 [R10.64], RZ ;  /* 0x000000ff0a00b985 */ /* 0x0005e2000c101d06 */
[----:B------:R-:W-:-:S02]  /*15120*/  @!P1 LEA.HI.X R7, R196, R12, R19, 0x1, P5 ;  /* 0x0000000cc4079211 */ /* 0x000fc400028f0c13 */
[----:B------:R-:W-:Y:S01]  /*15130*/  @!P0 LEA.HI.X R3, R197, R12, R20, 0x1, P4 ;  /* 0x0000000cc5038211 */ /* 0x000fe200020f0c14 */
[----:B------:R2:W-:Y:S04]  /*15140*/  @!P2 ST.E.128 [R8.64], RZ ;  /* 0x000000ff0800a985 */ /* 0x0005e8000c101d06 */
[----:B------:R2:W-:Y:S04]  /*15150*/  @!P1 ST.E.128 [R6.64], RZ ;  /* 0x000000ff06009985 */ /* 0x0005e8000c101d06 */
[----:B------:R2:W-:Y:S02]  /*15160*/  @!P0 ST.E.128 [R2.64], RZ ;  /* 0x000000ff02008985 */ /* 0x0005e4000c101d06 */
.L_x_261:
[----:B------:R-:W-:Y:S05]  /*15170*/  BSYNC B0 ;  /* 0x0000000000007941 */ /* 0x000fea0003800000 */
.L_x_260:
[----:B------:R-:W-:Y:S05]  /*15180*/  BRA.DIV ~URZ, `(.L_x_262) ;  /* 0x00001db27f007947 */ /* 0x000fea000b800000 */
[----:B--2---:R2:W1:Y:S04]  /*15190*/  SHFL.IDX PT, R12, R13, 0x1, 0x181f ;  /* 0x00381f000d0c7f89 */ /* 0x00446800000e0000 */
[----:B----4-:R2:W4:Y:S02]  /*151a0*/  SHFL.IDX PT, R0, R16, 0x1, 0x181f ;  /* 0x00381f0010007f89 */ /* 0x01052400000e0000 */
.L_x_311:
        /* <DEDUP_REMOVED lines=11> */
[----:B-1----:R-:W-:Y:S02]  /*15260*/  @!P3 LEA.HI.X R11, R132, R12, R17, 0x1, P4 ;  /* 0x0000000c840bb211 */ /* 0x002fe400020f0c11 */
        /* <DEDUP_REMOVED lines=8> */
.L_x_264:
[----:B------:R-:W-:Y:S05]  /*152f0*/  BSYNC B0 ;  /* 0x0000000000007941 */ /* 0x000fea0003800000 */
.L_x_263:
[----:B------:R-:W-:Y:S05]  /*15300*/  BRA.DIV ~URZ, `(.L_x_265) ;  /* 0x00001cf27f007947 */ /* 0x000fea000b800000 */
[----:B-1----:R1:W2:Y:S02]  /*15310*/  SHFL.IDX PT, R12, R13, 0x2, 0x181f ;  /* 0x00581f000d0c7f89 */ /* 0x0022a400000e0000 */
.L_x_312:
[----:B------:R-:W-:Y:S05]  /*15320*/  BRA.DIV ~URZ, `(.L_x_266) ;  /* 0x00001d427f007947 */ /* 0x000fea000b800000 */
[----:B----4-:R4:W1:Y:S02]  /*15330*/  SHFL.IDX PT, R0, R16, 0x2, 0x181f ;  /* 0x00581f0010007f89 */ /* 0x01086400000e0000 */
.L_x_313:
        /* <DEDUP_REMOVED lines=8> */
[-C--:B-1----:R-:W-:Y:S02]  /*153c0*/  @!P3 LEA R10, P4, R132, R0.reuse, 0x1 ;  /* 0x00000000840ab211 */ /* 0x082fe400078808ff */
        /* <DEDUP_REMOVED lines=11> */
.L_x_268:
[----:B------:R-:W-:Y:S05]  /*15480*/  BSYNC B0 ;  /* 0x0000000000007941 */ /* 0x000fea0003800000 */
.L_x_267:
[----:B------:R-:W-:Y:S05]  /*15490*/  BRA.DIV ~URZ, `(.L_x_269) ;  /* 0x00001c327f007947 */ /* 0x000fea000b800000 */
[----:B--2---:R2:W3:Y:S04]  /*154a0*/  SHFL.IDX PT, R12, R13, 0x3, 0x181f ;  /* 0x00781f000d0c7f89 */ /* 0x0044e800000e0000 */
[----:B-1----:R2:W1:Y:S02]  /*154b0*/  SHFL.IDX PT, R0, R16, 0x3, 0x181f ;  /* 0x00781f0010007f89 */ /* 0x00246400000e0000 */
.L_x_314:
[----:B------:R-:W-:-:S04]  /*154c0*/  IADD3 R2, R15, 0x60, RZ ;  /* 0x000000600f027810 */ /* 0x000fc80007ffe0ff */
        /* <DEDUP_REMOVED lines=9> */
[----:B---3--:R-:W-:Y:S02]  /*15560*/  @!P3 LEA.HI.X R11, R132, R12, R17, 0x1, P4 ;  /* 0x0000000c840bb211 */ /* 0x008fe400020f0c11 */
        /* <DEDUP_REMOVED lines=8> */
.L_x_249:
[----:B------:R-:W-:Y:S05]  /*155f0*/  BSYNC B1 ;  /* 0x0000000000017941 */ /* 0x000fea0003800000 */
.L_x_233:
[----:B-1--4-:R-:W4:Y:S02]  /*15600*/  LDL R0, [R1] ;  /* 0x0000000001007983 */ /* 0x012f240000100800 */
[----:B----4-:R-:W-:-:S13]  /*15610*/  ISETP.NE.AND P0, PT, R0, RZ, PT ;  /* 0x000000ff0000720c */ /* 0x010fda0003f05270 */
[----:B------:R-:W-:Y:S01]  /*15620*/  @P0 WARPSYNC 0xffffffff ;  /* 0xffffffff00000948 */ /* 0x000fe20003800000 */
[----:B------:R-:W-:Y:S06]  /*15630*/  @P0 BAR.SYNC.DEFER_BLOCKING 0x5, 0x100 ;  /* 0x0144000000000b1d */ /* 0x000fec0000010000 */
[----:B------:R-:W1:Y:S04]  /*15640*/  @P0 LDS.128 R212, [0x20080] ;  /* 0x02008000ffd40984 */ /* 0x000e680000000c00 */
[----:B------:R-:W-:Y:S06]  /*15650*/  @P0 BAR.ARV 0x4, 0x100 ;  /* 0x0104000000000b1d */ /* 0x000fec0000002000 */
[----:B------:R-:W-:Y:S05]  /*15660*/  @P0 BRA `(.L_x_270) ;  /* 0x00000ae000000947 */ /* 0x000fea0003800000 */
[----:B------:R-:W4:Y:S01]  /*15670*/  S2R R0, SR_TID.X ;  /* 0x0000000000007919 */ /* 0x000f220000002100 */
[----:B------:R-:W-:Y:S01]  /*15680*/  IMAD.MOV.U32 R7, RZ, RZ, RZ ;  /* 0x000000ffff077224 */ /* 0x000fe200078e00ff */
[----:B--2-4-:R-:W-:-:S04]  /*15690*/  LOP3.LUT R13, R0, 0x1f, RZ, 0xc0, !PT ;  /* 0x0000001f000d7812 */ /* 0x014fc800078ec0ff */
[----:B------:R-:W-:Y:S01]  /*156a0*/  ISETP.NE.AND P6, PT, R13, 0x1f, PT ;  /* 0x0000001f0d00780c */ /* 0x000fe20003fc5270 */
[----:B------:R-:W-:Y:S10]  /*156b0*/  BRA.DIV ~URZ, `(.L_x_271) ;  /* 0x00001ad27f007947 */ /* 0x000ff4000b800000 */
[----:B------:R2:W4:Y:S02]  /*156c0*/  SHFL.IDX PT, R9, R21, RZ, 0x1f ;  /* 0x00001fff15097589 */ /* 0x00052400000e0000 */
.L_x_315:
[----:B------:R-:W-:Y:S05]  /*156d0*/  BRA.DIV ~URZ, `(.L_x_272) ;  /* 0x00001b227f007947 */ /* 0x000fea000b800000 */
[----:B------:R2:W4:Y:S02]  /*156e0*/  SHFL.IDX PT, R8, R21, 0x1, 0x1f ;  /* 0x00201f0015087f89 */ /* 0x00052400000e0000 */
.L_x_316:
[----:B-1----:R-:W-:Y:S02]  /*156f0*/  IMAD.IADD R0, R215, 0x1, R13 ;  /* 0x00000001d7007824 */ /* 0x002fe400078e020d */
[----:B------:R-:W-:-:S03]  /*15700*/  IMAD.MOV.U32 R6, RZ, RZ, RZ ;  /* 0x000000ffff067224 */ /* 0x000fc600078e00ff */
[----:B------:R-:W-:-:S13]  /*15710*/  ISETP.GE.OR P0, PT, R0, c[0x0][0x53c], !P6 ;  /* 0x00014f0000007a0c */ /* 0x000fda0007706670 */
[----:B------:R-:W-:Y:S01]  /*15720*/  @!P0 MOV R2, 0x4 ;  /* 0x0000000400028802 */ /* 0x000fe20000000f00 */
[----:B------:R-:W-:-:S04]  /*15730*/  @!P0 IMAD.MOV.U32 R4, RZ, RZ, 0x4 ;  /* 0x00000004ff048424 */ /* 0x000fc800078e00ff */
        /* <DEDUP_REMOVED lines=9> */
[----:B---3--:R-:W-:Y:S01]  /*157d0*/  MOV R12, RZ ;  /* 0x000000ff000c7202 */ /* 0x008fe20000000f00 */
[----:B-----5:R-:W-:Y:S01]  /*157e0*/  IMAD R0, R7, R6, RZ ;  /* 0x0000000607007224 */ /* 0x020fe200078e02ff */
[----:B------:R-:W-:Y:S07]  /*157f0*/  BRA.DIV ~URZ, `(.L_x_273) ;  /* 0x00001a727f007947 */ /* 0x000fee000b800000 */
[----:B------:R1:W3:Y:S02]  /*15800*/  SHFL.UP PT, R4, R0, 0x1, RZ ;  /* 0x0420000000047989 */ /* 0x0002e400000e00ff */
.L_x_317:
        /* <DEDUP_REMOVED lines=16> */
.L_x_318:
[----:B---3--:R-:W-:Y:S01]  /*15910*/  IMAD R0, R0, c[0x0][0x538], RZ ;  /* 0x00014e0000007a24 */ /* 0x008fe200078e02ff */
[----:B------:R-:W-:Y:S04]  /*15920*/  BSSY B1, `(.L_x_275) ;  /* 0x000007d000017945 */ /* 0x000fe80003800000 */
[----:B----4-:R-:W-:-:S04]  /*15930*/  IADD3 R8, R0, R8, RZ ;  /* 0x0000000800087210 */ /* 0x010fc80007ffe0ff */
[----:B------:R-:W-:-:S13]  /*15940*/  ISETP.GT.AND P0, PT, R8, R9, PT ;  /* 0x000000090800720c */ /* 0x000fda0003f04270 */
[----:B------:R-:W-:Y:S05]  /*15950*/  @P0 BRA `(.L_x_276) ;  /* 0x0000024000000947 */ /* 0x000fea0003800000 */
.L_x_280:
[----:B------:R-:W-:-:S04]  /*15960*/  IADD3 R0, R215, 0x1f, RZ ;  /* 0x0000001fd7007810 */ /* 0x000fc80007ffe0ff */
[----:B------:R-:W-:-:S13]  /*15970*/  ISETP.GE.AND P0, PT, R0, c[0x0][0x53c], PT ;  /* 0x00014f0000007a0c */ /* 0x000fda0003f06270 */
[----:B------:R-:W-:Y:S05]  /*15980*/  @P0 BRA `(.L_x_277) ;  /* 0x0000072000000947 */ /* 0x000fea0003800000 */
[----:B------:R-:W-:Y:S01]  /*15990*/  MOV R215, R0 ;  /* 0x0000000000d77202 */ /* 0x000fe20000000f00 */
[----:B------:R-:W-:-:S03]  /*159a0*/  CS2R R6, SRZ ;  /* 0x0000000000067805 */ /* 0x000fc6000001ff00 */
[----:B------:R-:W-:-:S04]  /*159b0*/  IADD3 R0, R215, R13, RZ ;  /* 0x0000000dd7007210 */ /* 0x000fc80007ffe0ff */
[----:B------:R-:W-:-:S13]  /*159c0*/  ISETP.GE.OR P0, PT, R0, c[0x0][0x53c], !P6 ;  /* 0x00014f0000007a0c */ /* 0x000fda0007706670 */
[----:B-1----:R-:W-:Y:S02]  /*159d0*/  @!P0 MOV R4, 0x4 ;  /* 0x0000000400048802 */ /* 0x002fe40000000f00 */
[----:B------:R-:W-:-:S03]  /*159e0*/  @!P0 MOV R2, 0x4 ;  /* 0x0000000400028802 */ /* 0x000fc60000000f00 */
[----:B------:R-:W-:-:S04]  /*159f0*/  @!P0 IMAD.WIDE R4, R0, R4, c[0x0][0x580] ;  /* 0x0001600000048625 */ /* 0x000fc800078e0204 */
[----:B------:R-:W-:Y:S01]  /*15a00*/  @!P0 IMAD.WIDE R2, R0, R2, c[0x0][0x578] ;  /* 0x00015e0000028625 */ /* 0x000fe200078e0202 */
[----:B------:R-:W3:Y:S04]  /*15a10*/  @!P0 LDG.E R6, [R4.64] ;  /* 0x0000000604068981 */ /* 0x000ee8000c1e1900 */
[----:B------:R-:W3:Y:S02]  /*15a20*/  @!P0 LDG.E R7, [R2.64] ;  /* 0x0000000602078981 */ /* 0x000ee4000c1e1900 */
[----:B---3--:R-:W-:Y:S01]  /*15a30*/  IMAD R0, R7, R6, RZ ;  /* 0x0000000607007224 */ /* 0x008fe200078e02ff */
[----:B------:R-:W-:Y:S05]  /*15a40*/  BRA.DIV ~URZ, `(.L_x_278) ;  /* 0x00001a027f007947 */ /* 0x000fea000b800000 */
[----:B------:R1:W3:Y:S02]  /*15a50*/  SHFL.UP PT, R2, R0, 0x1, RZ ;  /* 0x0420000000027989 */ /* 0x0002e400000e00ff */
.L_x_319:
        /* <DEDUP_REMOVED lines=16> */
.L_x_320:
[----:B---3--:R-:W-:-:S05]  /*15b60*/  IMAD R0, R0, c[0x0][0x538], RZ ;  /* 0x00014e0000007a24 */ /* 0x008fca00078e02ff */
[----:B------:R-:W-:-:S04]  /*15b70*/  IADD3 R8, R0, R8, RZ ;  /* 0x0000000800087210 */ /* 0x000fc80007ffe0ff */
[----:B------:R-:W-:-:S13]  /*15b80*/  ISETP.GT.AND P0, PT, R8, R9, PT ;  /* 0x000000090800720c */ /* 0x000fda0003f04270 */
[----:B-12---:R-:W-:Y:S05]  /*15b90*/  @!P0 BRA `(.L_x_280) ;  /* 0xfffffdc000008947 */ /* 0x006fea000383ffff */
.L_x_276:
[----:B------:R-:W-:-:S05]  /*15ba0*/  IADD3 R10, -R0, R8, RZ ;  /* 0x00000008000a7210 */ /* 0x000fca0007ffe1ff */
[----:B------:R-:W-:-:S05]  /*15bb0*/  IMAD R0, R4, c[0x0][0x538], R10 ;  /* 0x00014e0004007a24 */ /* 0x000fca00078e020a */
[----:B------:R-:W-:Y:S01]  /*15bc0*/  ISETP.GT.AND P0, PT, R0, R9, PT ;  /* 0x000000090000720c */ /* 0x000fe20003f04270 */
[----:B------:R-:W-:-:S12]  /*15bd0*/  BRA.DIV ~URZ, `(.L_x_281) ;  /* 0x00001a627f007947 */ /* 0x000fd8000b800000 */
[----:B------:R-:W-:-:S04]  /*15be0*/  VOTE.ANY R8, PT, !P0 ;  /* 0x0000000000087806 */ /* 0x000fc800040e0100 */
.L_x_321:
[----:B------:R3:W4:Y:S01]  /*15bf0*/  POPC R11, R8 ;  /* 0x00000008000b7309 */ /* 0x0007220000000000 */
[----:B------:R-:W-:Y:S05]  /*15c00*/  BRA.DIV ~URZ, `(.L_x_282) ;  /* 0x00001a827f007947 */ /* 0x000fea000b800000 */
[----:B----4-:R4:W1:Y:S04]  /*15c10*/  SHFL.IDX PT, R6, R6, R11, 0x1f ;  /* 0x00001f0b06067589 */ /* 0x01086800000e0000 */
[----:B------:R4:W2:Y:S02]  /*15c20*/  SHFL.IDX PT, R7, R7, R11, 0x1f ;  /* 0x00001f0b07077589 */ /* 0x0008a400000e0000 */
.L_x_322:
[----:B------:R-:W-:Y:S01]  /*15c30*/  ISETP.NE.AND P0, PT, R8, RZ, PT ;  /* 0x000000ff0800720c */ /* 0x000fe20003f05270 */
[----:B------:R-:W-:-:S12]  /*15c40*/  BSSY B0, `(.L_x_283) ;  /* 0x0000005000007945 */ /* 0x000fd80003800000 */
[----:B------:R-:W-:Y:S05]  /*15c50*/  @!P0 BRA `(.L_x_284) ;  /* 0x0000003000008947 */ /* 0x000fea0003800000 */
[----:B------:R-:W-:Y:S01]  /*15c60*/  IADD3 R3, R11, -0x1, RZ ;  /* 0xffffffff0b037810 */ /* 0x000fe20007ffe0ff */
[----:B------:R-:W-:Y:S05]  /*15c70*/  BRA.DIV ~URZ, `(.L_x_285) ;  /* 0x00001ae27f007947 */ /* 0x000fea000b800000 */
[----:B------:R3:W4:Y:S02]  /*15c80*/  SHFL.IDX PT, R12, R4, R3, 0x1f ;  /* 0x00001f03040c7589 */ /* 0x00072400000e0000 */
.L_x_284:
[----:B------:R-:W-:Y:S05]  /*15c90*/  BSYNC B0 ;  /* 0x0000000000007941 */ /* 0x000fea0003800000 */
.L_x_283:
[----:B-1-3--:R-:W-:Y:S01]  /*15ca0*/  IABS R4, R6 ;  /* 0x0000000600047213 */ /* 0x00afe20000000000 */
[----:B----4-:R-:W-:Y:S02]  /*15cb0*/  IMAD R212, R12, c[0x0][0x538], R10 ;  /* 0x00014e000cd47a24 */ /* 0x010fe400078e020a */
[----:B------:R-:W-:Y:S01]  /*15cc0*/  IMAD.IADD R215, R11, 0x1, R215 ;  /* 0x000000010bd77824 */ /* 0x000fe200078e02d7 */
[----:B------:R-:W1:Y:S01]  /*15cd0*/  I2F.RP R2, R4 ;  /* 0x0000000400027306 */ /* 0x000e620000209400 */
[----:B------:R-:W-:-:S07]  /*15ce0*/  IMAD.IADD R8, R9, 0x1, -R212 ;  /* 0x0000000109087824 */ /* 0x000fce00078e0ad4 */
[----:B-1----:R-:W1:Y:S02]  /*15cf0*/  MUFU.RCP R2, R2 ;  /* 0x0000000200027308 */ /* 0x002e640000001000 */
[----:B-1----:R-:W-:-:S06]  /*15d00*/  IADD3 R2, R2, 0xffffffe, RZ ;  /* 0x0ffffffe02027810 */ /* 0x002fcc0007ffe0ff */
[----:B------:R1:W3:Y:S02]  /*15d10*/  F2I.FTZ.U32.TRUNC.NTZ R3, R2 ;  /* 0x0000000200037305 */ /* 0x0002e4000021f000 */
[----:B-12---:R-:W-:Y:S01]  /*15d20*/  IABS R2, R7 ;  /* 0x0000000700027213 */ /* 0x006fe20000000000 */
[----:B---3--:R-:W-:-:S03]  /*15d30*/  IMAD.MOV R0, RZ, RZ, -R3 ;  /* 0x000000ffff007224 */ /* 0x008fc600078e0a03 */
[----:B------:R-:W-:Y:S01]  /*15d40*/  MOV R5, R2 ;  /* 0x0000000200057202 */ /* 0x000fe20000000f00 */
[----:B------:R-:W-:Y:S01]  /*15d50*/  IMAD.MOV.U32 R10, RZ, RZ, R0 ;  /* 0x000000ffff0a7224 */ /* 0x000fe200078e0000 */
[----:B------:R-:W-:Y:S01]  /*15d60*/  IABS R0, R6 ;  /* 0x0000000600007213 */ /* 0x000fe20000000000 */
[----:B------:R-:W-:Y:S01]  /*15d70*/  IMAD.MOV.U32 R2, RZ, RZ, RZ ;  /* 0x000000ffff027224 */ /* 0x000fe200078e00ff */
[----:B------:R-:W1:Y:S01]  /*15d80*/  I2F.RP R12, R5 ;  /* 0x00000005000c7306 */ /* 0x000e620000209400 */
[----:B------:R-:W-:Y:S01]  /*15d90*/  IMAD R9, R10, R4, RZ ;  /* 0x000000040a097224 */ /* 0x000fe200078e02ff */
[----:B------:R-:W-:Y:S01]  /*15da0*/  IABS R10, R8 ;  /* 0x00000008000a7213 */ /* 0x000fe20000000000 */
[----:B------:R-:W-:Y:S02]  /*15db0*/  IMAD.MOV R0, RZ, RZ, -R0 ;  /* 0x000000ffff007224 */ /* 0x000fe400078e0a00 */
[----:B------:R-:W-:-:S03]  /*15dc0*/  IMAD.HI.U32 R9, R3, R9, R2 ;  /* 0x0000000903097227 */ /* 0x000fc600078e0002 */
[----:B------:R-:W-:Y:S01]  /*15dd0*/  MOV R3, R0 ;  /* 0x0000000000037202 */ /* 0x000fe20000000f00 */
[----:B------:R-:W-:-:S04]  /*15de0*/  IMAD.MOV.U32 R2, RZ, RZ, R10 ;  /* 0x000000ffff027224 */ /* 0x000fc800078e000a */
[----:B------:R-:W-:-:S04]  /*15df0*/  IMAD.HI.U32 R0, R9, R2, RZ ;  /* 0x0000000209007227 */ /* 0x000fc800078e00ff */
[----:B------:R-:W-:Y:S02]  /*15e00*/  IMAD R2, R0, R3, R2 ;  /* 0x0000000300027224 */ /* 0x000fe400078e0202 */
[----:B-1----:R-:W1:Y:S03]  /*15e10*/  MUFU.RCP R3, R12 ;  /* 0x0000000c00037308 */ /* 0x002e660000001000 */
        /* <DEDUP_REMOVED lines=9> */
[----:B------:R-:W-:Y:S01]  /*15eb0*/  @P2 IADD3 R0, R0, 0x1, RZ ;  /* 0x0000000100002810 */ /* 0x000fe20007ffe0ff */
[----:B-1----:R-:W-:-:S05]  /*15ec0*/  IMAD.MOV R2, RZ, RZ, -R3 ;  /* 0x000000ffff027224 */ /* 0x002fca00078e0a03 */
[----:B------:R-:W-:Y:S01]  /*15ed0*/  @!P1 IMAD.MOV R0, RZ, RZ, -R0 ;  /* 0x000000ffff009224 */ /* 0x000fe200078e0a00 */
[----:B------:R-:W-:Y:S02]  /*15ee0*/  MOV R4, R2 ;  /* 0x0000000200047202 */ /* 0x000fe40000000f00 */
[----:B------:R-:W-:Y:S02]  /*15ef0*/  IABS R2, R7 ;  /* 0x0000000700027213 */ /* 0x000fe40000000000 */
[----:B------:R-:W-:Y:S01]  /*15f00*/  @!P0 LOP3.LUT R0, RZ, R6, RZ, 0x33, !PT ;  /* 0x00000006ff008212 */ /* 0x000fe200078e33ff */
[----:B------:R-:W-:Y:S02]  /*15f10*/  IMAD R4, R4, R5, RZ ;  /* 0x0000000504047224 */ /* 0x000fe400078e02ff */
[----:B------:R-:W-:Y:S01]  /*15f20*/  IMAD.MOV R9, RZ, RZ, -R2 ;  /* 0x000000ffff097224 */ /* 0x000fe200078e0a02 */
[----:B------:R-:W-:Y:S01]  /*15f30*/  IABS R10, R0 ;  /* 0x00000000000a7213 */ /* 0x000fe20000000000 */
[----:B------:R-:W-:-:S02]  /*15f40*/  IMAD.MOV.U32 R2, RZ, RZ, RZ ;  /* 0x000000ffff027224 */ /* 0x000fc400078e00ff */
[----:B------:R-:W-:Y:S02]  /*15f50*/  IMAD R6, R0, R6, RZ ;  /* 0x0000000600067224 */ /* 0x000fe400078e02ff */
[----:B------:R-:W-:Y:S01]  /*15f60*/  IMAD.HI.U32 R2, R3, R4, R2 ;  /* 0x0000000403027227 */ /* 0x000fe200078e0002 */
[----:B------:R-:W-:Y:S02]  /*15f70*/  MOV R4, R9 ;  /* 0x0000000900047202 */ /* 0x000fe40000000f00 */
[----:B------:R-:W-:Y:S01]  /*15f80*/  IADD3 R213, R8, -R6, RZ ;  /* 0x8000000608d57210 */ /* 0x000fe20007ffe0ff */
[----:B------:R-:W-:-:S04]  /*15f90*/  IMAD.MOV.U32 R3, RZ, RZ, R10 ;  /* 0x000000ffff037224 */ /* 0x000fc800078e000a */
        /* <DEDUP_REMOVED lines=11> */
[----:B------:R-:W-:-:S04]  /*16050*/  @!P0 LOP3.LUT R2, RZ, R7, RZ, 0x33, !PT ;  /* 0x00000007ff028212 */ /* 0x000fc800078e33ff */
[----:B------:R-:W-:Y:S01]  /*16060*/  IADD3 R3, -R2, RZ, RZ ;  /* 0x000000ff02037210 */ /* 0x000fe20007ffe1ff */
[----:B------:R-:W-:-:S04]  /*16070*/  IMAD R2, R7, 0x1000000, R2 ;  /* 0x0100000007027824 */ /* 0x000fc800078e0202 */
[----:B------:R-:W-:-:S04]  /*16080*/  IMAD R0, R7, R3, R0 ;  /* 0x0000000307007224 */ /* 0x000fc800078e0200 */
[----:B------:R-:W-:Y:S01]  /*16090*/  IMAD R214, R0, 0x10000, R2 ;  /* 0x0001000000d67824 */ /* 0x000fe200078e0202 */
[----:B------:R-:W-:Y:S05]  /*160a0*/  BRA `(.L_x_286) ;  /* 0x0000004000007947 */ /* 0x000fea0003800000 */
.L_x_277:
[----:B------:R-:W-:Y:S01]  /*160b0*/  IMAD.MOV.U32 R212, RZ, RZ, R9 ;  /* 0x000000ffffd47224 */ /* 0x000fe200078e0009 */
[----:B------:R-:W-:Y:S01]  /*160c0*/  MOV R214, RZ ;  /* 0x000000ff00d67202 */ /* 0x000fe20000000f00 */
[----:B------:R-:W-:Y:S01]  /*160d0*/  IMAD.MOV.U32 R213, RZ, RZ, RZ ;  /* 0x000000ffffd57224 */ /* 0x000fe200078e00ff */
[----:B------:R-:W-:Y:S02]  /*160e0*/  MOV R215, c[0x0][0x53c] ;  /* 0x00014f0000d77a02 */ /* 0x000fe40000000f00 */
.L_x_286:
[----:B------:R-:W-:Y:S05]  /*160f0*/  BSYNC B1 ;  /* 0x0000000000017941 */ /* 0x000fea0003800000 */
.L_x_275:
[----:B------:R-:W-:Y:S01]  /*16100*/  WARPSYNC 0xffffffff ;  /* 0xffffffff00007948 */ /* 0x000fe20003800000 */
[----:B------:R-:W-:Y:S01]  /*16110*/  BAR.SYNC.DEFER_BLOCKING 0x4, 0x100 ;  /* 0x0104000000007b1d */ /* 0x000fe20000010000 */
[----:B------:R-:W-:-:S13]  /*16120*/  ISETP.NE.AND P0, PT, R13, RZ, PT ;  /* 0x000000ff0d00720c */ /* 0x000fda0003f05270 */
[----:B------:R3:W-:Y:S04]  /*16130*/  @!P0 STS.128 [0x20080], R212 ;  /* 0x020080d4ff008388 */ /* 0x0007e80000000c00 */
[----:B------:R-:W-:Y:S06]  /*16140*/  BAR.ARV 0x5, 0x100 ;  /* 0x0144000000007b1d */ /* 0x000fec0000002000 */
.L_x_270:
[----:B-1----:R-:W-:-:S13]  /*16150*/  ISETP.GE.AND P0, PT, R215, c[0x0][0x53c], PT ;  /* 0x00014f00d7007a0c */ /* 0x002fda0003f06270 */
[----:B--23--:R-:W-:Y:S01]  /*16160*/  @P0 CALL.REL.NOINC `(.L_x_287) ;  /* 0x0000001000000944 */ /* 0x00cfe20003c00000 */
[----:B------:R-:W-:Y:S05]  /*16170*/  BRA `(.L_x_288) ;  /* 0xfffeb38000007947 */ /* 0x000fea000383ffff */
.L_x_287:
[----:B------:R-:W-:Y:S05]  /*16180*/  EXIT ;  /* 0x000000000000794d */ /* 0x000fea0003800000 */
.L_x_125:
[----:B------:R-:W-:Y:S01]  /*16190*/  IMAD.MOV.U32 R0, RZ, RZ, R5 ;  /* 0x000000ffff007224 */ /* 0x000fe200078e0005 */
[----:B------:R-:W-:Y:S02]  /*161a0*/  MOV R2, 0x1 ;  /* 0x0000000100027802 */ /* 0x000fe40000000f00 */
[----:B------:R-:W-:Y:S02]  /*161b0*/  MOV R3, 0x161d0 ;  /* 0x000161d000037802 */ /* 0x000fe40000000f00 */
[----:B--2---:R-:W-:Y:S05]  /*161c0*/  CALL.REL.NOINC `($__internal_6_$__cuda_sm70_shflsync_up_p) ;  /* 0x0000169000007944 */ /* 0x004fea0003c00000 */
[----:B------:R-:W-:Y:S01]  /*161d0*/  MOV R0, R4 ;  /* 0x0000000400007202 */ /* 0x000fe20000000f00 */
[----:B------:R-:W-:Y:S05]  /*161e0*/  BRA `(.L_x_289) ;  /* 0xfffea26000007947 */ /* 0x000fea000383ffff */
.L_x_126:
[----:B------:R-:W-:Y:S01]  /*161f0*/  IMAD.MOV.U32 R0, RZ, RZ, R5 ;  /* 0x000000ffff007224 */ /* 0x000fe200078e0005 */
[----:B------:R-:W-:Y:S02]  /*16200*/  MOV R2, 0x2 ;  /* 0x0000000200027802 */ /* 0x000fe40000000f00 */
[----:B------:R-:W-:Y:S02]  /*16210*/  MOV R3, 0x16230 ;  /* 0x0001623000037802 */ /* 0x000fe40000000f00 */
[----:B--2---:R-:W-:Y:S05]  /*16220*/  CALL.REL.NOINC `($__internal_6_$__cuda_sm70_shflsync_up_p) ;  /* 0x0000163000007944 */ /* 0x004fea0003c00000 */
[----:B------:R-:W-:Y:S01]  /*16230*/  SEL R0, R4, RZ, P4 ;  /* 0x000000ff04007207 */ /* 0x000fe20002000000 */
[----:B------:R-:W-:Y:S01]  /*16240*/  IMAD.MOV.U32 R2, RZ, RZ, 0x4 ;  /* 0x00000004ff027424 */ /* 0x000fe200078e00ff */
[----:B------:R-:W-:-:S03]  /*16250*/  MOV R3, 0x16280 ;  /* 0x0001628000037802 */ /* 0x000fc60000000f00 */
[----:B------:R-:W-:Y:S02]  /*16260*/  IMAD.IADD R0, R5, 0x1, R0 ;  /* 0x0000000105007824 */ /* 0x000fe400078e0200 */
[----:B------:R-:W-:Y:S05]  /*16270*/  CALL.REL.NOINC `($__internal_6_$__cuda_sm70_shflsync_up_p) ;  /* 0x000015e000007944 */ /* 0x000fea0003c00000 */
        /* <DEDUP_REMOVED lines=13> */
[----:B------:R-:W-:Y:S01]  /*16350*/  IMAD.IADD R4, R0, 0x1, R4 ;  /* 0x0000000100047824 */ /* 0x000fe200078e0204 */
[----:B------:R-:W-:-:S03]  /*16360*/  MOV R0, 0x1f ;  /* 0x0000001f00007802 */ /* 0x000fc60000000f00 */
[----:B------:R-:W-:Y:S02]  /*16370*/  IMAD.MOV.U32 R5, RZ, RZ, R4 ;  /* 0x000000ffff057224 */ /* 0x000fe400078e0004 */
[----:B------:R-:W-:Y:S05]  /*16380*/  CALL.REL.NOINC `($__internal_5_$__cuda_sm70_shflsync_idx_p) ;  /* 0x0000148000007944 */ /* 0x000fea0003c00000 */
[----:B------:R-:W-:Y:S05]  /*16390*/  BRA `(.L_x_290) ;  /* 0xfffea1b000007947 */ /* 0x000fea000383ffff */
.L_x_128:
[----:B------:R-:W-:Y:S02]  /*163a0*/  SEL R0, RZ, 0x1, P0 ;  /* 0x00000001ff007807 */ /* 0x000fe40000000000 */
[----:B------:R-:W-:Y:S02]  /*163b0*/  MOV R2, 0x163d0 ;  /* 0x000163d000027802 */ /* 0x000fe40000000f00 */
[----:B--2---:R-:W-:Y:S05]  /*163c0*/  CALL.REL.NOINC `($__internal_7_$__cuda_sm70_votesync_ballot) ;  /* 0x0000150000007944 */ /* 0x004fea0003c00000 */
[----:B------:R-:W-:Y:S01]  /*163d0*/  MOV R6, R0 ;  /* 0x0000000000067202 */ /* 0x000fe20000000f00 */
[----:B------:R-:W-:Y:S05]  /*163e0*/  BRA `(.L_x_291) ;  /* 0xfffea1f000007947 */ /* 0x000fea000383ffff */
.L_x_129:
[----:B------:R-:W-:Y:S01]  /*163f0*/  IMAD.MOV.U32 R5, RZ, RZ, R8 ;  /* 0x000000ffff057224 */ /* 0x000fe200078e0008 */
[----:B--2---:R-:W-:Y:S01]  /*16400*/  MOV R3, R215 ;  /* 0x000000d700037202 */ /* 0x004fe20000000f00 */
[----:B------:R-:W-:Y:S01]  /*16410*/  IMAD.MOV.U32 R0, RZ, RZ, 0x1f ;  /* 0x0000001fff007424 */ /* 0x000fe200078e00ff */
[----:B------:R-:W-:Y:S02]  /*16420*/  MOV R2, 0x16440 ;  /* 0x0001644000027802 */ /* 0x000fe40000000f00 */
[----:B-1----:R-:W-:Y:S05]  /*16430*/  CALL.REL.NOINC `($__internal_5_$__cuda_sm70_shflsync_idx_p) ;  /* 0x000013d000007944 */ /* 0x002fea0003c00000 */
[----:B------:R-:W-:Y:S01]  /*16440*/  IMAD.MOV.U32 R11, RZ, RZ, R0 ;  /* 0x000000ffff0b7224 */ /* 0x000fe200078e0000 */
[----:B------:R-:W-:Y:S01]  /*16450*/  MOV R5, R7 ;  /* 0x0000000700057202 */ /* 0x000fe20000000f00 */
[----:B------:R-:W-:Y:S01]  /*16460*/  IMAD.MOV.U32 R7, RZ, RZ, RZ ;  /* 0x000000ffff077224 */ /* 0x000fe200078e00ff */
[----:B------:R-:W-:Y:S01]  /*16470*/  MOV R3, R215 ;  /* 0x000000d700037202 */ /* 0x000fe20000000f00 */
[----:B------:R-:W-:Y:S01]  /*16480*/  IMAD.MOV.U32 R0, RZ, RZ, 0x1f ;  /* 0x0000001fff007424 */ /* 0x000fe200078e00ff */
[----:B------:R-:W-:-:S02]  /*16490*/  MOV R2, 0x164b0 ;  /* 0x000164b000027802 */ /* 0x000fc40000000f00 */
[----:B------:R-:W-:Y:S05]  /*164a0*/  CALL.REL.NOINC `($__internal_5_$__cuda_sm70_shflsync_idx_p) ;  /* 0x0000136000007944 */ /* 0x000fea0003c00000 */
[----:B------:R-:W-:Y:S01]  /*164b0*/  MOV R10, R0 ;  /* 0x00000000000a7202 */ /* 0x000fe20000000f00 */
[----:B------:R-:W-:Y:S05]  /*164c0*/  BRA `(.L_x_292) ;  /* 0xfffea16000007947 */ /* 0x000fea000383ffff */
.L_x_132:
[----:B------:R-:W-:Y:S01]  /*164d0*/  IMAD.MOV.U32 R5, RZ, RZ, R4 ;  /* 0x000000ffff057224 */ /* 0x000fe200078e0004 */
[----:B------:R-:W-:-:S02]  /*164e0*/  MOV R0, 0x1f ;  /* 0x0000001f00007802 */ /* 0x000fc40000000f00 */
[----:B------:R-:W-:Y:S02]  /*164f0*/  MOV R2, 0x16510 ;  /* 0x0001651000027802 */ /* 0x000fe40000000f00 */
[----:B-1----:R-:W-:Y:S05]  /*16500*/  CALL.REL.NOINC `($__internal_5_$__cuda_sm70_shflsync_idx_p) ;  /* 0x0000130000007944 */ /* 0x002fea0003c00000 */
[----:B------:R-:W-:Y:S01]  /*16510*/  MOV R7, R0 ;  /* 0x0000000000077202 */ /* 0x000fe20000000f00 */
[----:B------:R-:W-:Y:S05]  /*16520*/  BRA `(.L_x_131) ;  /* 0xfffea16000007947 */ /* 0x000fea000383ffff */
.L_x_162:
[----:B------:R-:W-:Y:S01]  /*16530*/  IMAD.MOV.U32 R5, RZ, RZ, R19 ;  /* 0x000000ffff057224 */ /* 0x000fe200078e0013 */
[----:B------:R-:W-:Y:S01]  /*16540*/  MOV R3, RZ ;  /* 0x000000ff00037202 */ /* 0x000fe20000000f00 */
[----:B------:R-:W-:Y:S01]  /*16550*/  IMAD.MOV.U32 R0, RZ, RZ, 0x181f ;  /* 0x0000181fff007424 */ /* 0x000fe200078e00ff */
[----:B------:R-:W-:Y:S02]  /*16560*/  MOV R2, 0x16580 ;  /* 0x0001658000027802 */ /* 0x000fe40000000f00 */
[----:B-----5:R-:W-:Y:S05]  /*16570*/  CALL.REL.NOINC `($__internal_5_$__cuda_sm70_shflsync_idx_p) ;  /* 0x0000129000007944 */ /* 0x020fea0003c00000 */
[----:B------:R-:W-:Y:S01]  /*16580*/  MOV R4, R0 ;  /* 0x0000000000047202 */ /* 0x000fe20000000f00 */
[----:B------:R-:W-:Y:S05]  /*16590*/  BRA `(.L_x_293) ;  /* 0xfffefd7000007947 */ /* 0x000fea000383ffff */
.L_x_163:
[----:B------:R-:W-:Y:S01]  /*165a0*/  IMAD.MOV.U32 R5, RZ, RZ, R21 ;  /* 0x000000ffff057224 */ /* 0x000fe200078e0015 */
[----:B------:R-:W-:Y:S01]  /*165b0*/  MOV R3, RZ ;  /* 0x000000ff00037202 */ /* 0x000fe20000000f00 */
[----:B------:R-:W-:Y:S01]  /*165c0*/  IMAD.MOV.U32 R0, RZ, RZ, 0x181f ;  /* 0x0000181fff007424 */ /* 0x000fe200078e00ff */
[----:B------:R-:W-:Y:S02]  /*165d0*/  MOV R2, 0x165f0 ;  /* 0x000165f000027802 */ /* 0x000fe40000000f00 */
[----:B-12--5:R-:W-:Y:S05]  /*165e0*/  CALL.REL.NOINC `($__internal_5_$__cuda_sm70_shflsync_idx_p) ;  /* 0x0000122000007944 */ /* 0x026fea0003c00000 */
[----:B------:R-:W-:Y:S05]  /*165f0*/  BRA `(.L_x_294) ;  /* 0xfffefd3000007947 */ /* 0x000fea000383ffff */
.L_x_166:
[----:B------:R-:W-:Y:S01]  /*16600*/  IMAD.MOV.U32 R5, RZ, RZ, R19 ;  /* 0x000000ffff057224 */ /* 0x000fe200078e0013 */
[----:B--2---:R-:W-:Y:S01]  /*16610*/  MOV R3, 0x1 ;  /* 0x0000000100037802 */ /* 0x004fe20000000f00 */
[----:B----4-:R-:W-:Y:S01]  /*16620*/  IMAD.MOV.U32 R0, RZ, RZ, 0x181f ;  /* 0x0000181fff007424 */ /* 0x010fe200078e00ff */
[----:B------:R-:W-:-:S02]  /*16630*/  MOV R2, 0x16650 ;  /* 0x0001665000027802 */ /* 0x000fc40000000f00 */
[----:B-1-3-5:R-:W-:Y:S05]  /*16640*/  CALL.REL.NOINC `($__internal_5_$__cuda_sm70_shflsync_idx_p) ;  /* 0x000011c000007944 */ /* 0x02afea0003c00000 */
[----:B------:R-:W-:Y:S01]  /*16650*/  IMAD.MOV.U32 R6, RZ, RZ, R0 ;  /* 0x000000ffff067224 */ /* 0x000fe200078e0000 */
[----:B------:R-:W-:Y:S01]  /*16660*/  MOV R3, 0x1 ;  /* 0x0000000100037802 */ /* 0x000fe20000000f00 */
[----:B------:R-:W-:Y:S01]  /*16670*/  IMAD.MOV.U32 R5, RZ, RZ, R21 ;  /* 0x000000ffff057224 */ /* 0x000fe200078e0015 */
[----:B------:R-:W-:-:S02]  /*16680*/  MOV R0, 0x181f ;  /* 0x0000181f00007802 */ /* 0x000fc40000000f00 */
[----:B------:R-:W-:Y:S02]  /*16690*/  MOV R2, 0x166b0 ;  /* 0x000166b000027802 */ /* 0x000fe40000000f00 */
[----:B------:R-:W-:Y:S05]  /*166a0*/  CALL.REL.NOINC `($__internal_5_$__cuda_sm70_shflsync_idx_p) ;  /* 0x0000116000007944 */ /* 0x000fea0003c00000 */
[----:B------:R-:W-:Y:S05]  /*166b0*/  BRA `(.L_x_295) ;  /* 0xfffefe4000007947 */ /* 0x000fea000383ffff */
.L_x_169:
[----:B------:R-:W-:Y:S01]  /*166c0*/  IMAD.MOV.U32 R5, RZ, RZ, R19 ;  /* 0x000000ffff057224 */ /* 0x000fe200078e0013 */
[----:B-1----:R-:W-:Y:S01]  /*166d0*/  MOV R3, 0x2 ;  /* 0x0000000200037802 */ /* 0x002fe20000000f00 */
[----:B----4-:R-:W-:Y:S01]  /*166e0*/  IMAD.MOV.U32 R0, RZ, RZ, 0x181f ;  /* 0x0000181fff007424 */ /* 0x010fe200078e00ff */
[----:B------:R-:W-:Y:S02]  /*166f0*/  MOV R2, 0x16710 ;  /* 0x0001671000027802 */ /* 0x000fe40000000f00 */
[----:B--23-5:R-:W-:Y:S05]  /*16700*/  CALL.REL.NOINC `($__internal_5_$__cuda_sm70_shflsync_idx_p) ;  /* 0x0000110000007944 */ /* 0x02cfea0003c00000 */
[----:B------:R-:W-:Y:S01]  /*16710*/  MOV R6, R0 ;  /* 0x0000000000067202 */ /* 0x000fe20000000f00 */
[----:B------:R-:W-:Y:S05]  /*16720*/  BRA `(.L_x_296) ;  /* 0xfffeff5000007947 */ /* 0x000fea000383ffff */
.L_x_170:
[----:B------:R-:W-:Y:S01]  /*16730*/  IMAD.MOV.U32 R5, RZ, RZ, R21 ;  /* 0x000000ffff057224 */ /* 0x000fe200078e0015 */
[----:B------:R-:W-:Y:S01]  /*16740*/  MOV R3, 0x2 ;  /* 0x0000000200037802 */ /* 0x000fe20000000f00 */
[----:B----4-:R-:W-:Y:S01]  /*16750*/  IMAD.MOV.U32 R0, RZ, RZ, 0x181f ;  /* 0x0000181fff007424 */ /* 0x010fe200078e00ff */
[----:B------:R-:W-:Y:S02]  /*16760*/  MOV R2, 0x16780 ;  /* 0x0001678000027802 */ /* 0x000fe40000000f00 */
[----:B-123-5:R-:W-:Y:S05]  /*16770*/  CALL.REL.NOINC `($__internal_5_$__cuda_sm70_shflsync_idx_p) ;  /* 0x0000109000007944 */ /* 0x02efea0003c00000 */
[----:B------:R-:W-:Y:S05]  /*16780*/  BRA `(.L_x_297) ;  /* 0xfffeff1000007947 */ /* 0x000fea000383ffff */
.L_x_173:
[----:B------:R-:W-:Y:S01]  /*16790*/  IMAD.MOV.U32 R5, RZ, RZ, R19 ;  /* 0x000000ffff057224 */ /* 0x000fe200078e0013 */
[----:B-1----:R-:W-:Y:S01]  /*167a0*/  MOV R3, 0x3 ;  /* 0x0000000300037802 */ /* 0x002fe20000000f00 */
[----:B------:R-:W-:Y:S01]  /*167b0*/  IMAD.MOV.U32 R0, RZ, RZ, 0x181f ;  /* 0x0000181fff007424 */ /* 0x000fe200078e00ff */
[----:B------:R-:W-:-:S02]  /*167c0*/  MOV R2, 0x167e0 ;  /* 0x000167e000027802 */ /* 0x000fc40000000f00 */
[----:B--2345:R-:W-:Y:S05]  /*167d0*/  CALL.REL.NOINC `($__internal_5_$__cuda_sm70_shflsync_idx_p) ;  /* 0x0000103000007944 */ /* 0x03cfea0003c00000 */
[----:B------:R-:W-:Y:S01]  /*167e0*/  IMAD.MOV.U32 R6, RZ, RZ, R0 ;  /* 0x000000ffff067224 */ /* 0x000fe200078e0000 */
[----:B------:R-:W-:Y:S01]  /*167f0*/  MOV R3, 0x3 ;  /* 0x0000000300037802 */ /* 0x000fe20000000f00 */
[----:B------:R-:W-:Y:S01]  /*16800*/  IMAD.MOV.U32 R5, RZ, RZ, R21 ;  /* 0x000000ffff057224 */ /* 0x000fe200078e0015 */
[----:B------:R-:W-:-:S02]  /*16810*/  MOV R0, 0x181f ;  /* 0x0000181f00007802 */ /* 0x000fc40000000f00 */
[----:B------:R-:W-:Y:S02]  /*16820*/  MOV R2, 0x16840 ;  /* 0x0001684000027802 */ /* 0x000fe40000000f00 */
[----:B------:R-:W-:Y:S05]  /*16830*/  CALL.REL.NOINC `($__internal_5_$__cuda_sm70_shflsync_idx_p) ;  /* 0x00000fd000007944 */ /* 0x000fea0003c00000 */
[----:B------:R-:W-:Y:S05]  /*16840*/  BRA `(.L_x_298) ;  /* 0xfffeffc000007947 */ /* 0x000fea000383ffff */
.L_x_230:
[----:B------:R-:W-:Y:S01]  /*16850*/  IMAD.MOV.U32 R2, RZ, RZ, R195 ;  /* 0x000000ffff027224 */ /* 0x000fe200078e00c3 */
[----:B------:R-:W-:Y:S01]  /*16860*/  MOV R7, 0x1f ;  /* 0x0000001f00077802 */ /* 0x000fe20000000f00 */
[----:B------:R-:W-:Y:S01]  /*16870*/  IMAD.MOV.U32 R5, RZ, RZ, 0x2 ;  /* 0x00000002ff057424 */ /* 0x000fe200078e00ff */
[----:B------:R-:W-:Y:S02]  /*16880*/  MOV R6, 0xffffffff ;  /* 0xffffffff00067802 */ /* 0x000fe40000000f00 */
[----:B------:R-:W-:Y:S02]  /*16890*/  MOV R3, 0x168b0 ;  /* 0x000168b000037802 */ /* 0x000fe40000000f00 */
[----:B------:R-:W-:Y:S05]  /*168a0*/  CALL.REL.NOINC `($__internal_4_$__cuda_sm70_shflsync_bfly_p) ;  /* 0x00000f1000007944 */ /* 0x000fea0003c00000 */
[----:B------:R-:W-:Y:S01]  /*168b0*/  FADD.FTZ R0, R195, R5 ;  /* 0x00000005c3007221 */ /* 0x000fe20000010000 */
[----:B------:R-:W-:Y:S02]  /*168c0*/  MOV R5, 0x1 ;  /* 0x0000000100057802 */ /* 0x000fe40000000f00 */
[----:B------:R-:W-:Y:S02]  /*168d0*/  MOV R3, 0x16900 ;  /* 0x0001690000037802 */ /* 0x000fe40000000f00 */
[----:B------:R-:W-:-:S02]  /*168e0*/  MOV R2, R0 ;  /* 0x0000000000027202 */ /* 0x000fc40000000f00 */
[----:B------:R-:W-:Y:S05]  /*168f0*/  CALL.REL.NOINC `($__internal_4_$__cuda_sm70_shflsync_bfly_p) ;  /* 0x00000ec000007944 */ /* 0x000fea0003c00000 */
[----:B------:R-:W-:Y:S01]  /*16900*/  FADD.FTZ R0, R0, R5 ;  /* 0x0000000500007221 */ /* 0x000fe20000010000 */
[----:B------:R-:W-:-:S02]  /*16910*/  MOV R2, R194 ;  /* 0x000000c200027202 */ /* 0x000fc40000000f00 */
[----:B------:R-:W-:Y:S02]  /*16920*/  MOV R5, 0x2 ;  /* 0x0000000200057802 */ /* 0x000fe40000000f00 */
[----:B------:R-:W-:Y:S02]  /*16930*/  MOV R3, 0x16950 ;  /* 0x0001695000037802 */ /* 0x000fe40000000f00 */
[----:B------:R-:W-:Y:S05]  /*16940*/  CALL.REL.NOINC `($__internal_4_$__cuda_sm70_shflsync_bfly_p) ;  /* 0x00000e7000007944 */ /* 0x000fea0003c00000 */
[----:B------:R-:W-:Y:S01]  /*16950*/  FADD.FTZ R4, R194, R5 ;  /* 0x00000005c2047221 */ /* 0x000fe20000010000 */
[----:B------:R-:W-:Y:S02]  /*16960*/  MOV R5, 0x1 ;  /* 0x0000000100057802 */ /* 0x000fe40000000f00 */
[----:B------:R-:W-:Y:S02]  /*16970*/  MOV R3, 0x169a0 ;  /* 0x000169a000037802 */ /* 0x000fe40000000f00 */
[----:B------:R-:W-:Y:S02]  /*16980*/  MOV R2, R4 ;  /* 0x0000000400027202 */ /* 0x000fe40000000f00 */
[----:B------:R-:W-:Y:S05]  /*16990*/  CALL.REL.NOINC `($__internal_4_$__cuda_sm70_shflsync_bfly_p) ;  /* 0x00000e2000007944 */ /* 0x000fea0003c00000 */
[----:B------:R-:W-:Y:S01]  /*169a0*/  MOV R3, R5 ;  /* 0x0000000500037202 */ /* 0x000fe20000000f00 */
[----:B------:R-:W-:Y:S05]  /*169b0*/  BRA `(.L_x_299) ;  /* 0xffffa3c000007947 */ /* 0x000fea000383ffff */
.L_x_237:
[----:B--234-:R-:W-:Y:S01]  /*169c0*/  IMAD.MOV.U32 R5, RZ, RZ, R15 ;  /* 0x000000ffff057224 */ /* 0x01cfe200078e000f */
[----:B------:R-:W-:Y:S01]  /*169d0*/  MOV R3, RZ ;  /* 0x000000ff00037202 */ /* 0x000fe20000000f00 */
[----:B------:R-:W-:Y:S01]  /*169e0*/  IMAD.MOV.U32 R0, RZ, RZ, 0x181f ;  /* 0x0000181fff007424 */ /* 0x000fe200078e00ff */
[----:B------:R-:W-:-:S02]  /*169f0*/  MOV R2, 0x16a10 ;  /* 0x00016a1000027802 */ /* 0x000fc40000000f00 */
[----:B-1----:R-:W-:Y:S05]  /*16a00*/  CALL.REL.NOINC `($__internal_5_$__cuda_sm70_shflsync_idx_p) ;  /* 0x00000e0000007944 */ /* 0x002fea0003c00000 */
[----:B------:R-:W-:Y:S01]  /*16a10*/  MOV R12, R0 ;  /* 0x00000000000c7202 */ /* 0x000fe20000000f00 */
[----:B------:R-:W-:Y:S05]  /*16a20*/  BRA `(.L_x_300) ;  /* 0xffffbf0000007947 */ /* 0x000fea000383ffff */
.L_x_238:
[----:B------:R-:W-:Y:S01]  /*16a30*/  IMAD.MOV.U32 R5, RZ, RZ, R16 ;  /* 0x000000ffff057224 */ /* 0x000fe200078e0010 */
[----:B------:R-:W-:Y:S01]  /*16a40*/  MOV R3, RZ ;  /* 0x000000ff00037202 */ /* 0x000fe20000000f00 */
[----:B------:R-:W-:Y:S01]  /*16a50*/  IMAD.MOV.U32 R0, RZ, RZ, 0x181f ;  /* 0x0000181fff007424 */ /* 0x000fe200078e00ff */
[----:B------:R-:W-:-:S02]  /*16a60*/  MOV R2, 0x16a80 ;  /* 0x00016a8000027802 */ /* 0x000fc40000000f00 */
[----:B-123--:R-:W-:Y:S05]  /*16a70*/  CALL.REL.NOINC `($__internal_5_$__cuda_sm70_shflsync_idx_p) ;  /* 0x00000d9000007944 */ /* 0x00efea0003c00000 */
[----:B------:R-:W-:Y:S05]  /*16a80*/  BRA `(.L_x_301) ;  /* 0xffffbec000007947 */ /* 0x000fea000383ffff */
.L_x_241:
[----:B------:R-:W-:Y:S01]  /*16a90*/  IMAD.MOV.U32 R5, RZ, RZ, R15 ;  /* 0x000000ffff057224 */ /* 0x000fe200078e000f */
[----:B--2---:R-:W-:Y:S01]  /*16aa0*/  MOV R3, 0x1 ;  /* 0x0000000100037802 */ /* 0x004fe20000000f00 */
[----:B------:R-:W-:Y:S01]  /*16ab0*/  IMAD.MOV.U32 R0, RZ, RZ, 0x181f ;  /* 0x0000181fff007424 */ /* 0x000fe200078e00ff */
[----:B------:R-:W-:-:S02]  /*16ac0*/  MOV R2, 0x16ae0 ;  /* 0x00016ae000027802 */ /* 0x000fc40000000f00 */
[----:B-1-34-:R-:W-:Y:S05]  /*16ad0*/  CALL.REL.NOINC `($__internal_5_$__cuda_sm70_shflsync_idx_p) ;  /* 0x00000d3000007944 */ /* 0x01afea0003c00000 */
[----:B------:R-:W-:Y:S01]  /*16ae0*/  IMAD.MOV.U32 R12, RZ, RZ, R0 ;  /* 0x000000ffff0c7224 */ /* 0x000fe200078e0000 */
[----:B------:R-:W-:Y:S01]  /*16af0*/  MOV R3, 0x1 ;  /* 0x0000000100037802 */ /* 0x000fe20000000f00 */
[----:B------:R-:W-:Y:S01]  /*16b00*/  IMAD.MOV.U32 R5, RZ, RZ, R16 ;  /* 0x000000ffff057224 */ /* 0x000fe200078e0010 */
[----:B------:R-:W-:-:S02]  /*16b10*/  MOV R0, 0x181f ;  /* 0x0000181f00007802 */ /* 0x000fc40000000f00 */
[----:B------:R-:W-:Y:S02]  /*16b20*/  MOV R2, 0x16b40 ;  /* 0x00016b4000027802 */ /* 0x000fe40000000f00 */
[----:B------:R-:W-:Y:S05]  /*16b30*/  CALL.REL.NOINC `($__internal_5_$__cuda_sm70_shflsync_idx_p) ;  /* 0x00000cd000007944 */ /* 0x000fea0003c00000 */
[----:B------:R-:W-:Y:S05]  /*16b40*/  BRA `(.L_x_302) ;  /* 0xffffbfe000007947 */ /* 0x000fea000383ffff */
.L_x_244:
[----:B------:R-:W-:Y:S01]  /*16b50*/  IMAD.MOV.U32 R5, RZ, RZ, R15 ;  /* 0x000000ffff057224 */ /* 0x000fe200078e000f */
[----:B--2---:R-:W-:Y:S01]  /*16b60*/  MOV R3, 0x2 ;  /* 0x0000000200037802 */ /* 0x004fe20000000f00 */
[----:B------:R-:W-:Y:S01]  /*16b70*/  IMAD.MOV.U32 R0, RZ, RZ, 0x181f ;  /* 0x0000181fff007424 */ /* 0x000fe200078e00ff */
[----:B------:R-:W-:Y:S02]  /*16b80*/  MOV R2, 0x16ba0 ;  /* 0x00016ba000027802 */ /* 0x000fe40000000f00 */
[----:B-1-34-:R-:W-:Y:S05]  /*16b90*/  CALL.REL.NOINC `($__internal_5_$__cuda_sm70_shflsync_idx_p) ;  /* 0x00000c7000007944 */ /* 0x01afea0003c00000 */
[----:B------:R-:W-:Y:S01]  /*16ba0*/  MOV R12, R0 ;  /* 0x00000000000c7202 */ /* 0x000fe20000000f00 */
[----:B------:R-:W-:Y:S05]  /*16bb0*/  BRA `(.L_x_303) ;  /* 0xffffc0e000007947 */ /* 0x000fea000383ffff */
.L_x_245:
[----:B------:R-:W-:Y:S01]  /*16bc0*/  IMAD.MOV.U32 R5, RZ, RZ, R16 ;  /* 0x000000ffff057224 */ /* 0x000fe200078e0010 */
[----:B--2---:R-:W-:Y:S01]  /*16bd0*/  MOV R3, 0x2 ;  /* 0x0000000200037802 */ /* 0x004fe20000000f00 */
[----:B------:R-:W-:Y:S01]  /*16be0*/  IMAD.MOV.U32 R0, RZ, RZ, 0x181f ;  /* 0x0000181fff007424 */ /* 0x000fe200078e00ff */
[----:B------:R-:W-:Y:S02]  /*16bf0*/  MOV R2, 0x16c10 ;  /* 0x00016c1000027802 */ /* 0x000fe40000000f00 */
[----:B-1-34-:R-:W-:Y:S05]  /*16c00*/  CALL.REL.NOINC `($__internal_5_$__cuda_sm70_shflsync_idx_p) ;  /* 0x00000c0000007944 */ /* 0x01afea0003c00000 */
[----:B------:R-:W-:Y:S05]  /*16c10*/  BRA `(.L_x_304) ;  /* 0xffffc0a000007947 */ /* 0x000fea000383ffff */
.L_x_248:
[----:B------:R-:W-:Y:S01]  /*16c20*/  IMAD.MOV.U32 R5, RZ, RZ, R15 ;  /* 0x000000ffff057224 */ /* 0x000fe200078e000f */
[----:B---3--:R-:W-:Y:S01]  /*16c30*/  MOV R3, 0x3 ;  /* 0x0000000300037802 */ /* 0x008fe20000000f00 */
[----:B----4-:R-:W-:Y:S01]  /*16c40*/  IMAD.MOV.U32 R0, RZ, RZ, 0x181f ;  /* 0x0000181fff007424 */ /* 0x010fe200078e00ff */
[----:B------:R-:W-:-:S02]  /*16c50*/  MOV R2, 0x16c70 ;  /* 0x00016c7000027802 */ /* 0x000fc40000000f00 */
[----:B-12---:R-:W-:Y:S05]  /*16c60*/  CALL.REL.NOINC `($__internal_5_$__cuda_sm70_shflsync_idx_p) ;  /* 0x00000ba000007944 */ /* 0x006fea0003c00000 */
[----:B------:R-:W-:Y:S01]  /*16c70*/  IMAD.MOV.U32 R10, RZ, RZ, R0 ;  /* 0x000000ffff0a7224 */ /* 0x000fe200078e0000 */
[----:B------:R-:W-:Y:S01]  /*16c80*/  MOV R3, 0x3 ;  /* 0x0000000300037802 */ /* 0x000fe20000000f00 */
[----:B------:R-:W-:Y:S01]  /*16c90*/  IMAD.MOV.U32 R5, RZ, RZ, R16 ;  /* 0x000000ffff057224 */ /* 0x000fe200078e0010 */
[----:B------:R-:W-:-:S02]  /*16ca0*/  MOV R0, 0x181f ;  /* 0x0000181f00007802 */ /* 0x000fc40000000f00 */
[----:B------:R-:W-:Y:S02]  /*16cb0*/  MOV R2, 0x16cd0 ;  /* 0x00016cd000027802 */ /* 0x000fe40000000f00 */
[----:B------:R-:W-:Y:S05]  /*16cc0*/  CALL.REL.NOINC `($__internal_5_$__cuda_sm70_shflsync_idx_p) ;  /* 0x00000b4000007944 */ /* 0x000fea0003c00000 */
[----:B------:R-:W-:Y:S05]  /*16cd0*/  BRA `(.L_x_305) ;  /* 0xffffc16000007947 */ /* 0x000fea000383ffff */
.L_x_250:
[----:B------:R-:W-:Y:S01]  /*16ce0*/  IMAD.MOV.U32 R5, RZ, RZ, R16 ;  /* 0x000000ffff057224 */ /* 0x000fe200078e0010 */
[----:B------:R-:W-:Y:S01]  /*16cf0*/  MOV R3, RZ ;  /* 0x000000ff00037202 */ /* 0x000fe20000000f00 */
[----:B------:R-:W-:Y:S01]  /*16d00*/  IMAD.MOV.U32 R0, RZ, RZ, 0x1c1f ;  /* 0x00001c1fff007424 */ /* 0x000fe200078e00ff */
[----:B------:R-:W-:Y:S02]  /*16d10*/  MOV R2, 0x16d30 ;  /* 0x00016d3000027802 */ /* 0x000fe40000000f00 */
[----:B------:R-:W-:Y:S05]  /*16d20*/  CALL.REL.NOINC `($__internal_5_$__cuda_sm70_shflsync_idx_p) ;  /* 0x00000ae000007944 */ /* 0x000fea0003c00000 */
[----:B------:R-:W-:Y:S01]  /*16d30*/  MOV R4, R0 ;  /* 0x0000000000047202 */ /* 0x000fe20000000f00 */
[----:B------:R-:W-:Y:S05]  /*16d40*/  BRA `(.L_x_306) ;  /* 0xffffc45000007947 */ /* 0x000fea000383ffff */
.L_x_251:
[----:B------:R-:W-:Y:S01]  /*16d50*/  IMAD.MOV.U32 R5, RZ, RZ, R17 ;  /* 0x000000ffff057224 */ /* 0x000fe200078e0011 */
[----:B------:R-:W-:Y:S01]  /*16d60*/  MOV R3, RZ ;  /* 0x000000ff00037202 */ /* 0x000fe20000000f00 */
[----:B------:R-:W-:Y:S01]  /*16d70*/  IMAD.MOV.U32 R0, RZ, RZ, 0x1c1f ;  /* 0x00001c1fff007424 */ /* 0x000fe200078e00ff */
[----:B------:R-:W-:Y:S02]  /*16d80*/  MOV R2, 0x16da0 ;  /* 0x00016da000027802 */ /* 0x000fe40000000f00 */
[----:B-12---:R-:W-:Y:S05]  /*16d90*/  CALL.REL.NOINC `($__internal_5_$__cuda_sm70_shflsync_idx_p) ;  /* 0x00000a7000007944 */ /* 0x006fea0003c00000 */
[----:B------:R-:W-:Y:S05]  /*16da0*/  BRA `(.L_x_307) ;  /* 0xffffc41000007947 */ /* 0x000fea000383ffff */
.L_x_254:
[----:B------:R-:W-:Y:S01]  /*16db0*/  IMAD.MOV.U32 R5, RZ, RZ, R16 ;  /* 0x000000ffff057224 */ /* 0x000fe200078e0010 */
[----:B------:R-:W-:Y:S01]  /*16dc0*/  MOV R3, 0x1 ;  /* 0x0000000100037802 */ /* 0x000fe20000000f00 */
[----:B----4-:R-:W-:Y:S01]  /*16dd0*/  IMAD.MOV.U32 R0, RZ, RZ, 0x1c1f ;  /* 0x00001c1fff007424 */ /* 0x010fe200078e00ff */
[----:B------:R-:W-:-:S02]  /*16de0*/  MOV R2, 0x16e00 ;  /* 0x00016e0000027802 */ /* 0x000fc40000000f00 */
[----:B-123--:R-:W-:Y:S05]  /*16df0*/  CALL.REL.NOINC `($__internal_5_$__cuda_sm70_shflsync_idx_p) ;  /* 0x00000a1000007944 */ /* 0x00efea0003c00000 */
[----:B------:R-:W-:Y:S01]  /*16e00*/  IMAD.MOV.U32 R4, RZ, RZ, R0 ;  /* 0x000000ffff047224 */ /* 0x000fe200078e0000 */
[----:B------:R-:W-:Y:S01]  /*16e10*/  MOV R3, 0x1 ;  /* 0x0000000100037802 */ /* 0x000fe20000000f00 */
[----:B------:R-:W-:Y:S01]  /*16e20*/  IMAD.MOV.U32 R5, RZ, RZ, R17 ;  /* 0x000000ffff057224 */ /* 0x000fe200078e0011 */
[----:B------:R-:W-:-:S02]  /*16e30*/  MOV R0, 0x1c1f ;  /* 0x00001c1f00007802 */ /* 0x000fc40000000f00 */
[----:B------:R-:W-:Y:S02]  /*16e40*/  MOV R2, 0x16e60 ;  /* 0x00016e6000027802 */ /* 0x000fe40000000f00 */
[----:B------:R-:W-:Y:S05]  /*16e50*/  CALL.REL.NOINC `($__internal_5_$__cuda_sm70_shflsync_idx_p) ;  /* 0x000009b000007944 */ /* 0x000fea0003c00000 */
[----:B------:R-:W-:Y:S05]  /*16e60*/  BRA `(.L_x_308) ;  /* 0xffffcec000007947 */ /* 0x000fea000383ffff */
.L_x_258:
[----:B------:R-:W-:Y:S01]  /*16e70*/  IMAD.MOV.U32 R5, RZ, RZ, R13 ;  /* 0x000000ffff057224 */ /* 0x000fe200078e000d */
[----:B------:R-:W-:Y:S01]  /*16e80*/  MOV R3, RZ ;  /* 0x000000ff00037202 */ /* 0x000fe20000000f00 */
[----:B------:R-:W-:Y:S01]  /*16e90*/  IMAD.MOV.U32 R0, RZ, RZ, 0x181f ;  /* 0x0000181fff007424 */ /* 0x000fe200078e00ff */
[----:B------:R-:W-:Y:S02]  /*16ea0*/  MOV R2, 0x16ec0 ;  /* 0x00016ec000027802 */ /* 0x000fe40000000f00 */
[----:B------:R-:W-:Y:S05]  /*16eb0*/  CALL.REL.NOINC `($__internal_5_$__cuda_sm70_shflsync_idx_p) ;  /* 0x0000095000007944 */ /* 0x000fea0003c00000 */
[----:B------:R-:W-:Y:S01]  /*16ec0*/  MOV R12, R0 ;  /* 0x00000000000c7202 */ /* 0x000fe20000000f00 */
[----:B------:R-:W-:Y:S05]  /*16ed0*/  BRA `(.L_x_309) ;  /* 0xffffe0c000007947 */ /* 0x000fea000383ffff */
.L_x_259:
[----:B------:R-:W-:Y:S01]  /*16ee0*/  IMAD.MOV.U32 R5, RZ, RZ, R16 ;  /* 0x000000ffff057224 */ /* 0x000fe200078e0010 */
[----:B------:R-:W-:Y:S01]  /*16ef0*/  MOV R3, RZ ;  /* 0x000000ff00037202 */ /* 0x000fe20000000f00 */
[----:B------:R-:W-:Y:S01]  /*16f00*/  IMAD.MOV.U32 R0, RZ, RZ, 0x181f ;  /* 0x0000181fff007424 */ /* 0x000fe200078e00ff */
[----:B------:R-:W-:Y:S02]  /*16f10*/  MOV R2, 0x16f30 ;  /* 0x00016f3000027802 */ /* 0x000fe40000000f00 */
[----:B-12---:R-:W-:Y:S05]  /*16f20*/  CALL.REL.NOINC `($__internal_5_$__cuda_sm70_shflsync_idx_p) ;  /* 0x000008e000007944 */ /* 0x006fea0003c00000 */
[----:B------:R-:W-:Y:S05]  /*16f30*/  BRA `(.L_x_310) ;  /* 0xffffe08000007947 */ /* 0x000fea000383ffff */
.L_x_262:
[----:B------:R-:W-:Y:S01]  /*16f40*/  IMAD.MOV.U32 R5, RZ, RZ, R13 ;  /* 0x000000ffff057224 */ /* 0x000fe200078e000d */
[----:B--2---:R-:W-:Y:S01]  /*16f50*/  MOV R3, 0x1 ;  /* 0x0000000100037802 */ /* 0x004fe20000000f00 */
[----:B----4-:R-:W-:Y:S01]  /*16f60*/  IMAD.MOV.U32 R0, RZ, RZ, 0x181f ;  /* 0x0000181fff007424 */ /* 0x010fe200078e00ff */
[----:B------:R-:W-:-:S02]  /*16f70*/  MOV R2, 0x16f90 ;  /* 0x00016f9000027802 */ /* 0x000fc40000000f00 */
[----:B-1-3--:R-:W-:Y:S05]  /*16f80*/  CALL.REL.NOINC `($__internal_5_$__cuda_sm70_shflsync_idx_p) ;  /* 0x0000088000007944 */ /* 0x00afea0003c00000 */
[----:B------:R-:W-:Y:S01]  /*16f90*/  IMAD.MOV.U32 R12, RZ, RZ, R0 ;  /* 0x000000ffff0c7224 */ /* 0x000fe200078e0000 */
[----:B------:R-:W-:Y:S01]  /*16fa0*/  MOV R3, 0x1 ;  /* 0x0000000100037802 */ /* 0x000fe20000000f00 */
[----:B------:R-:W-:Y:S01]  /*16fb0*/  IMAD.MOV.U32 R5, RZ, RZ, R16 ;  /* 0x000000ffff057224 */ /* 0x000fe200078e0010 */
[----:B------:R-:W-:-:S02]  /*16fc0*/  MOV R0, 0x181f ;  /* 0x0000181f00007802 */ /* 0x000fc40000000f00 */
[----:B------:R-:W-:Y:S02]  /*16fd0*/  MOV R2, 0x16ff0 ;  /* 0x00016ff000027802 */ /* 0x000fe40000000f00 */
[----:B------:R-:W-:Y:S05]  /*16fe0*/  CALL.REL.NOINC `($__internal_5_$__cuda_sm70_shflsync_idx_p) ;  /* 0x0000082000007944 */ /* 0x000fea0003c00000 */
[----:B------:R-:W-:Y:S05]  /*16ff0*/  BRA `(.L_x_311) ;  /* 0xffffe1b000007947 */ /* 0x000fea000383ffff */
.L_x_265:
[----:B------:R-:W-:Y:S01]  /*17000*/  IMAD.MOV.U32 R5, RZ, RZ, R13 ;  /* 0x000000ffff057224 */ /* 0x000fe200078e000d */
[----:B-1----:R-:W-:Y:S01]  /*17010*/  MOV R3, 0x2 ;  /* 0x0000000200037802 */ /* 0x002fe20000000f00 */
[----:B----4-:R-:W-:Y:S01]  /*17020*/  IMAD.MOV.U32 R0, RZ, RZ, 0x181f ;  /* 0x0000181fff007424 */ /* 0x010fe200078e00ff */
[----:B------:R-:W-:Y:S02]  /*17030*/  MOV R2, 0x17050 ;  /* 0x0001705000027802 */ /* 0x000fe40000000f00 */
[----:B--23--:R-:W-:Y:S05]  /*17040*/  CALL.REL.NOINC `($__internal_5_$__cuda_sm70_shflsync_idx_p) ;  /* 0x000007c000007944 */ /* 0x00cfea0003c00000 */
[----:B------:R-:W-:Y:S01]  /*17050*/  MOV R12, R0 ;  /* 0x00000000000c7202 */ /* 0x000fe20000000f00 */
[----:B------:R-:W-:Y:S05]  /*17060*/  BRA `(.L_x_312) ;  /* 0xffffe2b000007947 */ /* 0x000fea000383ffff */
.L_x_266:
[----:B------:R-:W-:Y:S01]  /*17070*/  IMAD.MOV.U32 R5, RZ, RZ, R16 ;  /* 0x000000ffff057224 */ /* 0x000fe200078e0010 */
[----:B------:R-:W-:Y:S01]  /*17080*/  MOV R3, 0x2 ;  /* 0x0000000200037802 */ /* 0x000fe20000000f00 */
[----:B----4-:R-:W-:Y:S01]  /*17090*/  IMAD.MOV.U32 R0, RZ, RZ, 0x181f ;  /* 0x0000181fff007424 */ /* 0x010fe200078e00ff */
[----:B------:R-:W-:Y:S02]  /*170a0*/  MOV R2, 0x170c0 ;  /* 0x000170c000027802 */ /* 0x000fe40000000f00 */
[----:B-123--:R-:W-:Y:S05]  /*170b0*/  CALL.REL.NOINC `($__internal_5_$__cuda_sm70_shflsync_idx_p) ;  /* 0x0000075000007944 */ /* 0x00efea0003c00000 */
[----:B------:R-:W-:Y:S05]  /*170c0*/  BRA `(.L_x_313) ;  /* 0xffffe27000007947 */ /* 0x000fea000383ffff */
.L_x_269:
[----:B------:R-:W-:Y:S01]  /*170d0*/  IMAD.MOV.U32 R5, RZ, RZ, R13 ;  /* 0x000000ffff057224 */ /* 0x000fe200078e000d */
[----:B-1----:R-:W-:Y:S01]  /*170e0*/  MOV R3, 0x3 ;  /* 0x0000000300037802 */ /* 0x002fe20000000f00 */
[----:B------:R-:W-:Y:S01]  /*170f0*/  IMAD.MOV.U32 R0, RZ, RZ, 0x181f ;  /* 0x0000181fff007424 */ /* 0x000fe200078e00ff */
[----:B------:R-:W-:-:S02]  /*17100*/  MOV R2, 0x17120 ;  /* 0x0001712000027802 */ /* 0x000fc40000000f00 */
[----:B--234-:R-:W-:Y:S05]  /*17110*/  CALL.REL.NOINC `($__internal_5_$__cuda_sm70_shflsync_idx_p) ;  /* 0x000006f000007944 */ /* 0x01cfea0003c00000 */
[----:B------:R-:W-:Y:S01]  /*17120*/  IMAD.MOV.U32 R12, RZ, RZ, R0 ;  /* 0x000000ffff0c7224 */ /* 0x000fe200078e0000 */
[----:B------:R-:W-:Y:S01]  /*17130*/  MOV R3, 0x3 ;  /* 0x0000000300037802 */ /* 0x000fe20000000f00 */
[----:B------:R-:W-:Y:S01]  /*17140*/  IMAD.MOV.U32 R5, RZ, RZ, R16 ;  /* 0x000000ffff057224 */ /* 0x000fe200078e0010 */
[----:B------:R-:W-:-:S02]  /*17150*/  MOV R0, 0x181f ;  /* 0x0000181f00007802 */ /* 0x000fc40000000f00 */
[----:B------:R-:W-:Y:S02]  /*17160*/  MOV R2, 0x17180 ;  /* 0x0001718000027802 */ /* 0x000fe40000000f00 */
[----:B------:R-:W-:Y:S05]  /*17170*/  CALL.REL.NOINC `($__internal_5_$__cuda_sm70_shflsync_idx_p) ;  /* 0x0000069000007944 */ /* 0x000fea0003c00000 */
[----:B------:R-:W-:Y:S05]  /*17180*/  BRA `(.L_x_314) ;  /* 0xffffe33000007947 */ /* 0x000fea000383ffff */
.L_x_271:
[----:B------:R-:W-:Y:S01]  /*17190*/  IMAD.MOV.U32 R5, RZ, RZ, R21 ;  /* 0x000000ffff057224 */ /* 0x000fe200078e0015 */
[----:B------:R-:W-:Y:S01]  /*171a0*/  MOV R3, RZ ;  /* 0x000000ff00037202 */ /* 0x000fe20000000f00 */
[----:B------:R-:W-:Y:S01]  /*171b0*/  IMAD.MOV.U32 R0, RZ, RZ, 0x1f ;  /* 0x0000001fff007424 */ /* 0x000fe200078e00ff */
[----:B------:R-:W-:Y:S02]  /*171c0*/  MOV R2, 0x171e0 ;  /* 0x000171e000027802 */ /* 0x000fe40000000f00 */
[----:B-1-3--:R-:W-:Y:S05]  /*171d0*/  CALL.REL.NOINC `($__internal_5_$__cuda_sm70_shflsync_idx_p) ;  /* 0x0000063000007944 */ /* 0x00afea0003c00000 */
[----:B------:R-:W-:Y:S01]  /*171e0*/  MOV R9, R0 ;  /* 0x0000000000097202 */ /* 0x000fe20000000f00 */
[----:B------:R-:W-:Y:S05]  /*171f0*/  BRA `(.L_x_315) ;  /* 0xffffe4d000007947 */ /* 0x000fea000383ffff */
.L_x_272:
[----:B------:R-:W-:Y:S01]  /*17200*/  IMAD.MOV.U32 R5, RZ, RZ, R21 ;  /* 0x000000ffff057224 */ /* 0x000fe200078e0015 */
[----:B------:R-:W-:Y:S01]  /*17210*/  MOV R3, 0x1 ;  /* 0x0000000100037802 */ /* 0x000fe20000000f00 */
[----:B------:R-:W-:Y:S01]  /*17220*/  IMAD.MOV.U32 R0, RZ, RZ, 0x1f ;  /* 0x0000001fff007424 */ /* 0x000fe200078e00ff */
[----:B------:R-:W-:Y:S02]  /*17230*/  MOV R2, 0x17250 ;  /* 0x0001725000027802 */ /* 0x000fe40000000f00 */
[----:B-1234-:R-:W-:Y:S05]  /*17240*/  CALL.REL.NOINC `($__internal_5_$__cuda_sm70_shflsync_idx_p) ;  /* 0x000005c000007944 */ /* 0x01efea0003c00000 */
[----:B------:R-:W-:Y:S01]  /*17250*/  MOV R8, R0 ;  /* 0x0000000000087202 */ /* 0x000fe20000000f00 */
[----:B------:R-:W-:Y:S05]  /*17260*/  BRA `(.L_x_316) ;  /* 0xffffe48000007947 */ /* 0x000fea000383ffff */
.L_x_273:
[----:B------:R-:W-:Y:S02]  /*17270*/  MOV R2, 0x1 ;  /* 0x0000000100027802 */ /* 0x000fe40000000f00 */
[----:B------:R-:W-:-:S02]  /*17280*/  MOV R3, 0x172a0 ;  /* 0x000172a000037802 */ /* 0x000fc40000000f00 */
[----:B--2-4-:R-:W-:Y:S05]  /*17290*/  CALL.REL.NOINC `($__internal_6_$__cuda_sm70_shflsync_up_p) ;  /* 0x000005c000007944 */ /* 0x014fea0003c00000 */
[----:B------:R-:W-:Y:S05]  /*172a0*/  BRA `(.L_x_317) ;  /* 0xffffe56000007947 */ /* 0x000fea000383ffff */
.L_x_274:
[----:B------:R-:W-:Y:S02]  /*172b0*/  MOV R2, 0x2 ;  /* 0x0000000200027802 */ /* 0x000fe40000000f00 */
[----:B------:R-:W-:-:S02]  /*172c0*/  MOV R3, 0x172e0 ;  /* 0x000172e000037802 */ /* 0x000fc40000000f00 */
[----:B--2-4-:R-:W-:Y:S05]  /*172d0*/  CALL.REL.NOINC `($__internal_6_$__cuda_sm70_shflsync_up_p) ;  /* 0x0000058000007944 */ /* 0x014fea0003c00000 */
        /* <DEDUP_REMOVED lines=23> */
.L_x_278:
[----:B------:R-:W-:Y:S02]  /*17450*/  MOV R2, 0x1 ;  /* 0x0000000100027802 */ /* 0x000fe40000000f00 */
[----:B------:R-:W-:Y:S02]  /*17460*/  MOV R3, 0x17480 ;  /* 0x0001748000037802 */ /* 0x000fe40000000f00 */
[----:B--2---:R-:W-:Y:S05]  /*17470*/  CALL.REL.NOINC `($__internal_6_$__cuda_sm70_shflsync_up_p) ;  /* 0x000003e000007944 */ /* 0x004fea0003c00000 */
[----:B------:R-:W-:Y:S01]  /*17480*/  MOV R2, R4 ;  /* 0x0000000400027202 */ /* 0x000fe20000000f00 */
[----:B------:R-:W-:Y:S05]  /*17490*/  BRA `(.L_x_319) ;  /* 0xffffe5c000007947 */ /* 0x000fea000383ffff */
.L_x_279:
        /* <DEDUP_REMOVED lines=26> */
.L_x_281:
[----:B------:R-:W-:Y:S02]  /*17640*/  SEL R0, RZ, 0x1, P0 ;  /* 0x00000001ff007807 */ /* 0x000fe40000000000 */
[----:B------:R-:W-:Y:S02]  /*17650*/  MOV R2, 0x17670 ;  /* 0x0001767000027802 */ /* 0x000fe40000000f00 */
[----:B-12---:R-:W-:Y:S05]  /*17660*/  CALL.REL.NOINC `($__internal_7_$__cuda_sm70_votesync_ballot) ;  /* 0x0000026000007944 */ /* 0x006fea0003c00000 */
[----:B------:R-:W-:Y:S01]  /*17670*/  MOV R8, R0 ;  /* 0x0000000000087202 */ /* 0x000fe20000000f00 */
[----:B------:R-:W-:Y:S05]  /*17680*/  BRA `(.L_x_321) ;  /* 0xffffe56000007947 */ /* 0x000fea000383ffff */
.L_x_282:
[----:B------:R-:W-:Y:S01]  /*17690*/  IMAD.MOV.U32 R5, RZ, RZ, R6 ;  /* 0x000000ffff057224 */ /* 0x000fe200078e0006 */
[----:B----4-:R-:W-:Y:S01]  /*176a0*/  MOV R3, R11 ;  /* 0x0000000b00037202 */ /* 0x010fe20000000f00 */
[----:B------:R-:W-:Y:S01]  /*176b0*/  IMAD.MOV.U32 R0, RZ, RZ, 0x1f ;  /* 0x0000001fff007424 */ /* 0x000fe200078e00ff */
[----:B------:R-:W-:Y:S02]  /*176c0*/  MOV R2, 0x176e0 ;  /* 0x000176e000027802 */ /* 0x000fe40000000f00 */
[----:B-123--:R-:W-:Y:S05]  /*176d0*/  CALL.REL.NOINC `($__internal_5_$__cuda_sm70_shflsync_idx_p) ;  /* 0x0000013000007944 */ /* 0x00efea0003c00000 */
[----:B------:R-:W-:Y:S01]  /*176e0*/  IMAD.MOV.U32 R6, RZ, RZ, R0 ;  /* 0x000000ffff067224 */ /* 0x000fe200078e0000 */
[----:B------:R-:W-:Y:S01]  /*176f0*/  MOV R3, R11 ;  /* 0x0000000b00037202 */ /* 0x000fe20000000f00 */
[----:B------:R-:W-:Y:S01]  /*17700*/  IMAD.MOV.U32 R5, RZ, RZ, R7 ;  /* 0x000000ffff057224 */ /* 0x000fe200078e0007 */
[----:B------:R-:W-:Y:S02]  /*17710*/  MOV R0, 0x1f ;  /* 0x0000001f00007802 */ /* 0x000fe40000000f00 */
[----:B------:R-:W-:-:S02]  /*17720*/  MOV R2, 0x17740 ;  /* 0x0001774000027802 */ /* 0x000fc40000000f00 */
[----:B------:R-:W-:Y:S05]  /*17730*/  CALL.REL.NOINC `($__internal_5_$__cuda_sm70_shflsync_idx_p) ;  /* 0x000000d000007944 */ /* 0x000fea0003c00000 */
[----:B------:R-:W-:Y:S01]  /*17740*/  MOV R7, R0 ;  /* 0x0000000000077202 */ /* 0x000fe20000000f00 */
[----:B------:R-:W-:Y:S05]  /*17750*/  BRA `(.L_x_322) ;  /* 0xffffe4d000007947 */ /* 0x000fea000383ffff */
.L_x_285:
[----:B------:R-:W-:Y:S01]  /*17760*/  IMAD.MOV.U32 R5, RZ, RZ, R4 ;  /* 0x000000ffff057224 */ /* 0x000fe200078e0004 */
[----:B------:R-:W-:-:S02]  /*17770*/  MOV R0, 0x1f ;  /* 0x0000001f00007802 */ /* 0x000fc40000000f00 */
[----:B------:R-:W-:Y:S02]  /*17780*/  MOV R2, 0x177a0 ;  /* 0x000177a000027802 */ /* 0x000fe40000000f00 */
[----:B-1234-:R-:W-:Y:S05]  /*17790*/  CALL.REL.NOINC `($__internal_5_$__cuda_sm70_shflsync_idx_p) ;  /* 0x0000007000007944 */ /* 0x01efea0003c00000 */
[----:B------:R-:W-:Y:S01]  /*177a0*/  MOV R12, R0 ;  /* 0x00000000000c7202 */ /* 0x000fe20000000f00 */
[----:B------:R-:W-:Y:S05]  /*177b0*/  BRA `(.L_x_284) ;  /* 0xffffe4d000007947 */ /* 0x000fea000383ffff */
        .weak           $__internal_4_$__cuda_sm70_shflsync_bfly_p
        .type           $__internal_4_$__cuda_sm70_shflsync_bfly_p,@function
        .size           $__internal_4_$__cuda_sm70_shflsync_bfly_p,($__internal_5_$__cuda_sm70_shflsync_idx_p - $__internal_4_$__cuda_sm70_shflsync_bfly_p)
$__internal_4_$__cuda_sm70_shflsync_bfly_p:
[----:B------:R-:W-:Y:S04]  /*177c0*/  WARPSYNC R6 ;  /* 0x0000000600007348 */ /* 0x000fe80003800000 */
[----:B------:R1:W2:Y:S02]  /*177d0*/  SHFL.BFLY PT, R5, R2, R5, R7 ;  /* 0x0c00000502057389 */ /* 0x0002a400000e0007 */
[----:B-1----:R-:W-:Y:S02]  /*177e0*/  MOV R2, R3 ;  /* 0x0000000300027202 */ /* 0x002fe40000000f00 */
[----:B------:R-:W-:-:S04]  /*177f0*/  MOV R3, 0x0 ;  /* 0x0000000000037802 */ /* 0x000fc80000000f00 */
[----:B--2---:R-:W-:Y:S05]  /*17800*/  RET.REL.NODEC R2 `(_ZN7cutlass13device_kernelIN5flash19enable_sm80_to_sm89INS1_16FlashAttnFwdSm80INS1_25CollectiveMainloopFwdSm80ILi8ELi1ELb0EN4cute5tupleIJNS5_1CILi128EEENS7_ILi32EEENS7_ILi256EEEEEELi256ENS_10bfloat16_tEfNS_4arch4Sm80ELb0ELb0ELb1ELb1ELb0ELb1ELb1ELb1EEENS1_21CollectiveEpilogueFwdINS6_IJS8_SA_S9_EEENS6_IJNS7_ILi1EEESI_SI_EEESC_SE_Li256ELb1ELb1ELb1ELb0EEENS1_36VarlenDynamicPersistentTileSchedulerILi128ELi32ELi256ELi256ELb1ELb1ELb0ELb0ELb1ELb1EEEEEEEEEvNT_6ParamsE) ;  /* 0xfffe87f002007950 */ /* 0x004fea0003c3ffff */
        .weak           $__internal_5_$__cuda_sm70_shflsync_idx_p
        .type           $__internal_5_$__cuda_sm70_shflsync_idx_p,@function
        .size           $__internal_5_$__cuda_sm70_shflsync_idx_p,($__internal_6_$__cuda_sm70_shflsync_up_p - $__internal_5_$__cuda_sm70_shflsync_idx_p)
$__internal_5_$__cuda_sm70_shflsync_idx_p:
[----:B------:R-:W-:-:S04]  /*17810*/  MOV R115, 0xffffffff ;  /* 0xffffffff00737802 */ /* 0x000fc80000000f00 */
[----:B------:R-:W-:Y:S04]  /*17820*/  WARPSYNC R115 ;  /* 0x0000007300007348 */ /* 0x000fe80003800000 */
[----:B------:R1:W2:Y:S02]  /*17830*/  SHFL.IDX PT, R0, R5, R3, R0 ;  /* 0x0000000305007389 */ /* 0x0002a400000e0000 */
[----:B-1----:R-:W-:-:S04]  /*17840*/  MOV R3, 0x0 ;  /* 0x0000000000037802 */ /* 0x002fc80000000f00 */
[----:B--2---:R-:W-:Y:S05]  /*17850*/  RET.REL.NODEC R2 `(_ZN7cutlass13device_kernelIN5flash19enable_sm80_to_sm89INS1_16FlashAttnFwdSm80INS1_25CollectiveMainloopFwdSm80ILi8ELi1ELb0EN4cute5tupleIJNS5_1CILi128EEENS7_ILi32EEENS7_ILi256EEEEEELi256ENS_10bfloat16_tEfNS_4arch4Sm80ELb0ELb0ELb1ELb1ELb0ELb1ELb1ELb1EEENS1_21CollectiveEpilogueFwdINS6_IJS8_SA_S9_EEENS6_IJNS7_ILi1EEESI_SI_EEESC_SE_Li256ELb1ELb1ELb1ELb0EEENS1_36VarlenDynamicPersistentTileSchedulerILi128ELi32ELi256ELi256ELb1ELb1ELb0ELb0ELb1ELb1EEEEEEEEEvNT_6ParamsE) ;  /* 0xfffe87a002007950 */ /* 0x004fea0003c3ffff */
        .weak           $__internal_6_$__cuda_sm70_shflsync_up_p
        .type           $__internal_6_$__cuda_sm70_shflsync_up_p,@function
        .size           $__internal_6_$__cuda_sm70_shflsync_up_p,($__internal_7_$__cuda_sm70_votesync_ballot - $__internal_6_$__cuda_sm70_shflsync_up_p)
$__internal_6_$__cuda_sm70_shflsync_up_p:
[----:B------:R-:W-:Y:S02]  /*17860*/  IMAD.MOV.U32 R4, RZ, RZ, RZ ;  /* 0x000000ffff047224 */ /* 0x000fe400078e00ff */
[----:B------:R-:W-:-:S04]  /*17870*/  IMAD.MOV.U32 R10, RZ, RZ, -0x1 ;  /* 0xffffffffff0a7424 */ /* 0x000fc800078e00ff */
[----:B------:R-:W-:Y:S04]  /*17880*/  WARPSYNC R10 ;  /* 0x0000000a00007348 */ /* 0x000fe80003800000 */
[----:B------:R1:W2:Y:S02]  /*17890*/  SHFL.UP PT, R4, R0, R2, R4 ;  /* 0x0400000200047389 */ /* 0x0002a400000e0004 */
[----:B-1----:R-:W-:Y:S02]  /*178a0*/  MOV R2, R3 ;  /* 0x0000000300027202 */ /* 0x002fe40000000f00 */
[----:B------:R-:W-:-:S04]  /*178b0*/  MOV R3, 0x0 ;  /* 0x0000000000037802 */ /* 0x000fc80000000f00 */
[----:B--2---:R-:W-:Y:S05]  /*178c0*/  RET.REL.NODEC R2 `(_ZN7cutlass13device_kernelIN5flash19enable_sm80_to_sm89INS1_16FlashAttnFwdSm80INS1_25CollectiveMainloopFwdSm80ILi8ELi1ELb0EN4cute5tupleIJNS5_1CILi128EEENS7_ILi32EEENS7_ILi256EEEEEELi256ENS_10bfloat16_tEfNS_4arch4Sm80ELb0ELb0ELb1ELb1ELb0ELb1ELb1ELb1EEENS1_21CollectiveEpilogueFwdINS6_IJS8_SA_S9_EEENS6_IJNS7_ILi1EEESI_SI_EEESC_SE_Li256ELb1ELb1ELb1ELb0EEENS1_36VarlenDynamicPersistentTileSchedulerILi128ELi32ELi256ELi256ELb1ELb1ELb0ELb0ELb1ELb1EEEEEEEEEvNT_6ParamsE) ;  /* 0xfffe873002007950 */ /* 0x004fea0003c3ffff */
        .weak           $__internal_7_$__cuda_sm70_votesync_ballot
        .type           $__internal_7_$__cuda_sm70_votesync_ballot,@function
        .size           $__internal_7_$__cuda_sm70_votesync_ballot,(.L_x_5174 - $__internal_7_$__cuda_sm70_votesync_ballot)
$__internal_7_$__cuda_sm70_votesync_ballot:
[----:B------:R-:W-:Y:S01]  /*178d0*/  ISETP.NE.U32.AND P0, PT, R0, 0x1, PT ;  /* 0x000000010000780c */ /* 0x000fe20003f05070 */
[----:B------:R-:W-:-:S04]  /*178e0*/  IMAD.MOV.U32 R3, RZ, RZ, -0x1 ;  /* 0xffffffffff037424 */ /* 0x000fc800078e00ff */
[----:B------:R-:W-:Y:S08]  /*178f0*/  WARPSYNC R3 ;  /* 0x0000000300007348 */ /* 0x000ff00003800000 */
[----:B------:R-:W-:-:S04]  /*17900*/  VOTE.ANY R0, PT, !P0 ;  /* 0x0000000000007806 */ /* 0x000fc800040e0100 */
[----:B------:R-:W-:Y:S01]  /*17910*/  LOP3.LUT R0, R0, R3, RZ, 0xc0, !PT ;  /* 0x0000000300007212 */ /* 0x000fe200078ec0ff */
[----:B------:R-:W-:-:S04]  /*17920*/  IMAD.MOV.U32 R3, RZ, RZ, 0x0 ;  /* 0x00000000ff037424 */ /* 0x000fc800078e00ff */
[----:B------:R-:W-:Y:S05]  /*17930*/  RET.REL.NODEC R2 `(_ZN7cutlass13device_kernelIN5flash19enable_sm80_to_sm89INS1_16FlashAttnFwdSm80INS1_25CollectiveMainloopFwdSm80ILi8ELi1ELb0EN4cute5tupleIJNS5_1CILi128EEENS7_ILi32EEENS7_ILi256EEEEEELi256ENS_10bfloat16_tEfNS_4arch4Sm80ELb0ELb0ELb1ELb1ELb0ELb1ELb1ELb1EEENS1_21CollectiveEpilogueFwdINS6_IJS8_SA_S9_EEENS6_IJNS7_ILi1EEESI_SI_EEESC_SE_Li256ELb1ELb1ELb1ELb0EEENS1_36VarlenDynamicPersistentTileSchedulerILi128ELi32ELi256ELi256ELb1ELb1ELb0ELb0ELb1ELb1EEEEEEEEEvNT_6ParamsE) ;  /* 0xfffe86c002007950 */ /* 0x000fea0003c3ffff */
.L_x_323:
        /* <DEDUP_REMOVED lines=12> */
.L_x_5174:


//--------------------- .text._ZN7cutlass13device_kernelIN5flash19enable_sm80_to_sm89INS1_16FlashAttnFwdSm80INS1_25CollectiveMainloopFwdSm80ILi8ELi1ELb1EN4cute5tupleIJNS5_1CILi128EEENS7_ILi48EEENS7_ILi256EEEEEELi256ENS_10bfloat16_tEfNS_4arch4Sm80ELb0ELb1ELb1ELb0ELb0ELb0ELb1ELb1EEENS1_21CollectiveEpilogueFwdINS6_IJS8_SA_S9_EEENS6_IJNS7_ILi1EEESI_SI_EEESC_SE_Li256ELb0ELb1ELb1ELb0EEENS1_19SingleTileSchedulerILb0ELb1ELb1ELi128EEEEEEEEEvNT_6ParamsE --------------------------
	.section	.text._ZN7cutlass13device_kernelIN5flash19enable_sm80_to_sm89INS1_16FlashAttnFwdSm80INS1_25CollectiveMainloopFwdSm80ILi8ELi1ELb1EN4cute5tupleIJNS5_1CILi128EEENS7_ILi48EEENS7_ILi256EEEEEELi256ENS_10bfloat16_tEfNS_4arch4Sm80ELb0ELb1ELb1ELb0ELb0ELb0ELb1ELb1EEENS1_21CollectiveEpilogueFwdINS6_IJS8_SA_S9_EEENS6_IJNS7_ILi1EEESI_SI_EEESC_SE_Li256ELb0ELb1ELb1ELb0EEENS1_19SingleTileSchedulerILb0ELb1ELb1ELi128EEEEEEEEEvNT_6ParamsE,"ax",@progbits
	.sectioninfo	@"SHI_REGISTERS=255"
	.align	128
.text._ZN7cutlass13device_kernelIN5flash19enable_sm80_to_sm89INS1_16FlashAttnFwdSm80INS1_25CollectiveMainloopFwdSm80ILi8ELi1ELb1EN4cute5tupleIJNS5_1CILi128EEENS7_ILi48EEENS7_ILi256EEEEEELi256ENS_10bfloat16_tEfNS_4arch4Sm80ELb0ELb1ELb1ELb0ELb0ELb0ELb1ELb1EEENS1_21CollectiveEpilogueFwdINS6_IJS8_SA_S9_EEENS6_IJNS7_ILi1EEESI_SI_EEESC_SE_Li256ELb0ELb1ELb1ELb0EEENS1_19SingleTileSchedulerILb0ELb1ELb1ELi128EEEEEEEEEvNT_6ParamsE:
        .type           _ZN7cutlass13device_kernelIN5flash19enable_sm80_to_sm89INS1_16FlashAttnFwdSm80INS1_25CollectiveMainloopFwdSm80ILi8ELi1ELb1EN4cute5tupleIJNS5_1CILi128EEENS7_ILi48EEENS7_ILi256EEEEEELi256ENS_10bfloat16_tEfNS_4arch4Sm80ELb0ELb1ELb1ELb0ELb0ELb0ELb1ELb1EEENS1_21CollectiveEpilogueFwdINS6_IJS8_SA_S9_EEENS6_IJNS7_ILi1EEESI_SI_EEESC_SE_Li256ELb0ELb1ELb1ELb0EEENS1_19SingleTileSchedulerILb0ELb1ELb1ELi128EEEEEEEEEvNT_6ParamsE,@function
        .size           _ZN7cutlass13device_kernelIN5flash19enable_sm80_to_sm89INS1_16FlashAttnFwdSm80INS1_25CollectiveMainloopFwdSm80ILi8ELi1ELb1EN4cute5tupleIJNS5_1CILi128EEENS7_ILi48EEENS7_ILi256EEEEEELi256ENS_10bfloat16_tEfNS_4arch4Sm80ELb0ELb1ELb1ELb0ELb0ELb0ELb1ELb1EEENS1_21CollectiveEpilogueFwdINS6_IJS8_SA_S9_EEENS6_IJNS7_ILi1EEESI_SI_EEESC_SE_Li256ELb0ELb1ELb1ELb0EEENS1_19SingleTileSchedulerILb0ELb1ELb1ELi128EEEEEEEEEvNT_6ParamsE,(.L_x_5179 - _ZN7cutlass13device_kernelIN5flash19enable_sm80_to_sm89INS1_16FlashAttnFwdSm80INS1_25CollectiveMainloopFwdSm80ILi8ELi1ELb1EN4cute5tupleIJNS5_1CILi128EEENS7_ILi48EEENS7_ILi256EEEEEELi256ENS_10bfloat16_tEfNS_4arch4Sm80ELb0ELb1ELb1ELb0ELb0ELb0ELb1ELb1EEENS1_21CollectiveEpilogueFwdINS6_IJS8_SA_S9_EEENS6_IJNS7_ILi1EEESI_SI_EEESC_SE_Li256ELb0ELb1ELb1ELb0EEENS1_19SingleTileSchedulerILb0ELb1ELb1ELi128EEEEEEEEEvNT_6ParamsE)
        .other          _ZN7cutlass13device_kernelIN5flash19enable_sm80_to_sm89INS1_16FlashAttnFwdSm80INS1_25CollectiveMainloopFwdSm80ILi8ELi1ELb1EN4cute5tupleIJNS5_1CILi128EEENS7_ILi48EEENS7_ILi256EEEEEELi256ENS_10bfloat16_tEfNS_4arch4Sm80ELb0ELb1ELb1ELb0ELb0ELb0ELb1ELb1EEENS1_21CollectiveEpilogueFwdINS6_IJS8_SA_S9_EEENS6_IJNS7_ILi1EEESI_SI_EEESC_SE_Li256ELb0ELb1ELb1ELb0EEENS1_19SingleTileSchedulerILb0ELb1ELb1ELi128EEEEEEEEEvNT_6ParamsE,@"STO_CUDA_ENTRY STV_DEFAULT"
_ZN7cutlass13device_kernelIN5flash19enable_sm80_to_sm89INS1_16FlashAttnFwdSm80INS1_25CollectiveMainloopFwdSm80ILi8ELi1ELb1EN4cute5tupleIJNS5_1CILi128EEENS7_ILi48EEENS7_ILi256EEEEEELi256ENS_10bfloat16_tEfNS_4arch4Sm80ELb0ELb1ELb1ELb0ELb0ELb0ELb1ELb1EEENS1_21CollectiveEpilogueFwdINS6_IJS8_SA_S9_EEENS6_IJNS7_ILi1EEESI_SI_EEESC_SE_Li256ELb0ELb1ELb1ELb0EEENS1_19SingleTileSchedulerILb0ELb1ELb1ELi128EEEEEEEEEvNT_6ParamsE:
        /* <DEDUP_REMOVED lines=18> */
.L_x_324:
[----:B---3--:R-:W-:Y:S02]  /*0120*/  ULDC.64 UR4, c[0x0][0x550] ;  /* 0x0001540000047ab9 */ /* 0x008fe40000000a00 */
[----:B------:R-:W-:Y:S02]  /*0130*/  UISETP.NE.AND UP0, UPT, UR4, 0x1, UPT ;  /* 0x000000010400788c */ /* 0x000fe4000bf05270 */
[----:B------:R-:W-:-:S02]  /*0140*/  UIMAD.WIDE.U32 UR8, UR6, UR5, URZ ;  /* 0x00000005060872a5 */ /* 0x000fc4000f8e003f */
[----:B------:R-:W-:Y:S02]  /*0150*/  ULDC UR4, c[0x0][0x558] ;  /* 0x0001560000047ab9 */ /* 0x000fe40000000800 */
[----:B------:R-:W-:-:S05]  /*0160*/  UMOV UR12, UR6 ;  /* 0x00000006000c7c82 */ /* 0x000fca0008000000 */
[----:B------:R-:W-:-:S03]  /*0170*/  @UP0 USHF.R.U32.HI UR12, URZ, UR4, UR9 ;  /* 0x000000043f0c0299 */ /* 0x000fc60008011609 */
.L_x_325:
[----:B------:R-:W-:Y:S01]  /*0180*/  ISETP.GE.AND P0, PT, R11, RZ, PT ;  /* 0x000000ff0b00720c */ /* 0x000fe20003f06270 */
[----:B------:R-:W-:Y:S02]  /*0190*/  UIADD3 UR5, -UR12, URZ, URZ ;  /* 0x0000003f0c057290 */ /* 0x000fe4000fffe13f */
[----:B------:R-:W-:Y:S02]  /*01a0*/  ULDC UR4, c[0x0][0x550] ;  /* 0x0001540000047ab9 */ /* 0x000fe40000000800 */
[----:B------:R-:W-:-:S08]  /*01b0*/  UIMAD UR6, UR5, UR4, UR6 ;  /* 0x00000004050672a4 */ /* 0x000fd0000f8e0206 */
[----:B------:R-:W-:Y:S05]  /*01c0*/  @!P0 EXIT ;  /* 0x000000000000894d */ /* 0x000fea0003800000 */
[----:B------:R-:W1:Y:S01]  /*01d0*/  S2UR UR11, SR_CTAID.X ;  /* 0x00000000000b79c3 */ /* 0x000e620000002500 */
[----:B------:R-:W-:Y:S02]  /*01e0*/  ULDC UR7, c[0x0][0x2c4] ;  /* 0x0000b10000077ab9 */ /* 0x000fe40000000800 */
[----:B------:R-:W-:Y:S02]  /*01f0*/  UISETP.NE.AND UP1, UPT, UR7, 0x1, UPT ;  /* 0x000000010700788c */ /* 0x000fe4000bf25270 */
[----:B------:R-:W-:Y:S02]  /*0200*/  UMOV UR10, 0x1 ;  /* 0x00000001000a7882 */ /* 0x000fe40000000000 */
[----:B------:R-:W-:Y:S02]  /*0210*/  ULDC.64 UR4, c[0x0][0x328] ;  /* 0x0000ca0000047ab9 */ /* 0x000fe40000000a00 */
[----:B------:R-:W-:Y:S02]  /*0220*/  UISETP.LE.AND UP0, UPT, UR10, UR5, UPT ;  /* 0x000000050a00728c */ /* 0x000fe4000bf03270 */
[----:B------:R-:W-:-:S02]  /*0230*/  ULDC.64 UR8, c[0x0][0x2c8] ;  /* 0x0000b20000087ab9 */ /* 0x000fc40000000a00 */
[----:B------:R-:W-:Y:S02]  /*0240*/  ULDC UR13, c[0x0][0x168] ;  /* 0x00005a00000d7ab9 */ /* 0x000fe40000000800 */
[----:B------:R-:W-:Y:S01]  /*0250*/  PLOP3.LUT P0, PT, PT, PT, UP0, 0x40, 0x0 ;  /* 0x000000000000781c */ /* 0x000fe20003f0e808 */
[----:B------:R-:W-:Y:S02]  /*0260*/  ULDC UR5, c[0x0][0x1d0] ;  /* 0x0000740000057ab9 */ /* 0x000fe40000000800 */
[----:B------:R-:W-:Y:S02]  /*0270*/  UP2UR UR14, UPR, URZ, 0x2 ;  /* 0x000000023f0e7883 */ /* 0x000fe40008000000 */
[----:B-1----:R-:W-:-:S04]  /*0280*/  USHF.L.U32 UR11, UR11, 0x7, URZ ;  /* 0x000000070b0b7899 */ /* 0x002fc8000800063f */
[----:B------:R-:W-:Y:S02]  /*0290*/  @UP1 UIADD3 UR16, UR11, 0x7f, URZ ;  /* 0x0000007f0b101890 */ /* 0x000fe4000fffe03f */
[----:B------:R-:W-:Y:S02]  /*02a0*/  UIADD3 UR15, UR11, 0x7f, URZ ;  /* 0x0000007f0b0f7890 */ /* 0x000fe4000fffe03f */
[----:B------:R-:W-:Y:S02]  /*02b0*/  UIMAD.WIDE.U32 UR16, UR16, UR8, URZ ;  /* 0x00000008101072a5 */ /* 0x000fe4000f8e003f */
[----:B------:R-:W-:Y:S02]  /*02c0*/  UIADD3 UR8, UR10, -UR13, URZ ;  /* 0x8000000d0a087290 */ /* 0x000fe4000fffe03f */
[----:B------:R-:W-:Y:S02]  /*02d0*/  @UP1 USHF.R.U32.HI UR15, URZ, UR9, UR17 ;  /* 0x000000093f0f1299 */ /* 0x000fe40008011611 */
[----:B------:R-:W-:-:S02]  /*02e0*/  UP2UR UR13, UPR, URZ, 0x1 ;  /* 0x000000013f0d7883 */ /* 0x000fc40008000000 */
[----:B------:R-:W-:-:S04]  /*02f0*/  UIADD3 UR5, UR15, UR5, UR8 ;  /* 0x000000050f057290 */ /* 0x000fc8000fffe008 */
[----:B------:R-:W-:Y:S01]  /*0300*/  UIADD3 UR8, UR5, UR4, URZ ;  /* 0x0000000405087290 */ /* 0x000fe2000fffe03f */
[----:B------:R-:W-:Y:S05]  /*0310*/  @P0 BRA `(.L_x_326) ;  /* 0x0000014000000947 */ /* 0x000fea0003800000 */
[----:B------:R-:W-:Y:S01]  /*0320*/  ISETP.LT.AND P0, PT, RZ, UR5, PT ;  /* 0x00000005ff007c0c */ /* 0x000fe2000bf01270 */
[----:B------:R-:W-:-:S12]  /*0330*/  UIADD3 UR9, UR5, -0x1, URZ ;  /* 0xffffffff05097890 */ /* 0x000fd8000fffe03f */
[----:B------:R-:W-:Y:S05]  /*0340*/  @P0 BRA `(.L_x_327) ;  /* 0x0000008000000947 */ /* 0x000fea0003800000 */
[----:B------:R-:W-:Y:S02]  /*0350*/  ULDC UR4, c[0x0][0x32c] ;  /* 0x0000cb0000047ab9 */ /* 0x000fe40000000800 */
[----:B------:R-:W-:Y:S02]  /*0360*/  UISETP.NE.AND UP0, UPT, UR10, UR4, UPT ;  /* 0x000000040a00728c */ /* 0x000fe4000bf05270 */
[----:B------:R-:W-:-:S03]  /*0370*/  UIADD3 UR9, -UR5, URZ, URZ ;  /* 0x0000003f05097290 */ /* 0x000fc6000fffe13f */
[----:B------:R-:W-:Y:S02]  /*0380*/  ULDC.64 UR4, c[0x0][0x330] ;  /* 0x0000cc0000047ab9 */ /* 0x000fe40000000a00 */
[----:B------:R-:W-:-:S04]  /*0390*/  UIMAD.WIDE.U32 UR16, UR9, UR4, URZ ;  /* 0x00000004091072a5 */ /* 0x000fc8000f8e003f */
[----:B------:R-:W-:-:S04]  /*03a0*/  @UP0 USHF.R.U32.HI UR9, URZ, UR5, UR17 ;  /* 0x000000053f090299 */ /* 0x000fc80008011611 */
[----:B------:R-:W-:Y:S01]  /*03b0*/  ULOP3.LUT UR9, URZ, UR9, URZ, 0x33, !UPT ;  /* 0x000000093f097292 */ /* 0x000fe2000f8e333f */
[----:B------:R-:W-:Y:S05]  /*03c0*/  BRA `(.L_x_328) ;  /* 0x0000005000007947 */ /* 0x000fea0003800000 */
.L_x_327:
[----:B------:R-:W-:Y:S02]  /*03d0*/  ULDC UR4, c[0x0][0x32c] ;  /* 0x0000cb0000047ab9 */ /* 0x000fe40000000800 */
[----:B------:R-:W-:-:S03]  /*03e0*/  UISETP.NE.AND UP0, UPT, UR10, UR4, UPT ;  /* 0x000000040a00728c */ /* 0x000fc6000bf05270 */
[----:B------:R-:W-:Y:S02]  /*03f0*/  ULDC.64 UR4, c[0x0][0x330] ;  /* 0x0000cc0000047ab9 */ /* 0x000fe40000000a00 */
[----:B------:R-:W-:-:S06]  /*0400*/  UIMAD.WIDE.U32 UR16, UR9, UR4, URZ ;  /* 0x00000004091072a5 */ /* 0x000fcc000f8e003f */
[----:B------:R-:W-:Y:S02]  /*0410*/  @UP0 USHF.R.U32.HI UR9, URZ, UR5, UR17 ;  /* 0x000000053f090299 */ /* 0x000fe40008011611 */
.L_x_328:
[----:B------:R-:W-:Y:S02]  /*0420*/  ULDC UR4, c[0x0][0x32c] ;  /* 0x0000cb0000047ab9 */ /* 0x000fe40000000800 */
[----:B------:R-:W-:-:S04]  /*0430*/  UIMAD UR4, UR9, UR4, UR4 ;  /* 0x00000004090472a4 */ /* 0x000fc8000f8e0204 */
[----:B------:R-:W-:-:S04]  /*0440*/  UISETP.LT.AND UP0, UPT, UR8, UR4, UPT ;  /* 0x000000040800728c */ /* 0x000fc8000bf01270 */
[----:B------:R-:W-:Y:S02]  /*0450*/  USEL UR8, UR8, UR4, UP0 ;  /* 0x0000000408087287 */ /* 0x000fe40008000000 */
.L_x_326:
[----:B------:R-:W-:Y:S02]  /*0460*/  UMOV UR18, 0x2f ;  /* 0x0000002f00127882 */ /* 0x000fe40000000000 */
[----:B------:R-:W-:Y:S02]  /*0470*/  ULDC UR10, c[0x0][0x1d0] ;  /* 0x00007400000a7ab9 */ /* 0x000fe40000000800 */
[----:B------:R-:W-:Y:S02]  /*0480*/  UISETP.NE.AND UP0, UPT, UR7, 0x1, UPT ;  /* 0x000000010700788c */ /* 0x000fe4000bf05270 */
[----:B------:R-:W-:Y:S02]  /*0490*/  UIADD3 UR18, UR18, UR10, URZ ;  /* 0x0000000a12127290 */ /* 0x000fe4000fffe03f */
[----:B------:R-:W-:Y:S02]  /*04a0*/  ULDC.64 UR4, c[0x0][0x2c8] ;  /* 0x0000b20000047ab9 */ /* 0x000fe40000000a00 */
[----:B------:R-:W-:-:S02]  /*04b0*/  UIMAD.WIDE.U32 UR16, UR11, UR4, URZ ;  /* 0x000000040b1072a5 */ /* 0x000fc4000f8e003f */
[----:B------:R-:W-:Y:S02]  /*04c0*/  UIMAD.WIDE UR18, UR18, 0x2aaaaaab, URZ ;  /* 0x2aaaaaab121278a5 */ /* 0x000fe4000f8e023f */
[----:B------:R-:W-:Y:S02]  /*04d0*/  UIADD3 UR8, UR8, 0x2f, URZ ;  /* 0x0000002f08087890 */ /* 0x000fe4000fffe03f */
[----:B------:R-:W-:Y:S02]  /*04e0*/  UISETP.NE.AND UP1, UPT, UR13, URZ, UPT ;  /* 0x0000003f0d00728c */ /* 0x000fe4000bf25270 */
[----:B------:R-:W-:Y:S02]  /*04f0*/  UIMAD.WIDE UR8, UR8, 0x2aaaaaab, URZ ;  /* 0x2aaaaaab080878a5 */ /* 0x000fe4000f8e023f */
[----:B------:R-:W-:Y:S02]  /*0500*/  @UP0 UMOV UR15, UR17 ;  /* 0x00000011000f0c82 */ /* 0x000fe40008000000 */
[----:B------:R-:W-:Y:S01]  /*0510*/  UMOV UR4, UR11 ;  /* 0x0000000b00047c82 */ /* 0x000fe20008000000 */
[----:B------:R-:W-:Y:S01]  /*0520*/  PLOP3.LUT P0, PT, PT, PT, UP1, 0x40, 0x0 ;  /* 0x000000000000781c */ /* 0x000fe20003f0e818 */
[----:B------:R-:W-:-:S02]  /*0530*/  UMOV UR17, UR19 ;  /* 0x0000001300117c82 */ /* 0x000fc40008000000 */
[----:B------:R-:W-:Y:S02]  /*0540*/  @UP0 USHF.R.U32.HI UR4, URZ, UR5, UR15 ;  /* 0x000000053f040299 */ /* 0x000fe4000801160f */
[----:B------:R-:W-:Y:S02]  /*0550*/  USHF.R.U32.HI UR8, URZ, 0x1f, UR9 ;  /* 0x0000001f3f087899 */ /* 0x000fe40008011609 */
[----:B------:R-:W-:Y:S02]  /*0560*/  USHF.R.U32.HI UR15, URZ, 0x1f, UR17 ;  /* 0x0000001f3f0f7899 */ /* 0x000fe40008011611 */
[----:B------:R-:W-:Y:S02]  /*0570*/  ULDC UR16, c[0x0][0x168] ;  /* 0x00005a0000107ab9 */ /* 0x000fe40000000800 */
[----:B------:R-:W-:Y:S02]  /*0580*/  UIADD3 UR10, UR10, -UR16, URZ ;  /* 0x800000100a0a7290 */ /* 0x000fe4000fffe03f */
[----:B------:R-:W-:-:S02]  /*0590*/  ULEA.HI.SX32 UR8, UR9, UR8, 0x1d ;  /* 0x0000000809087291 */ /* 0x000fc4000f8fea3f */
[----:B------:R-:W-:Y:S02]  /*05a0*/  ULEA.HI.SX32 UR15, UR17, UR15, 0x1d ;  /* 0x0000000f110f7291 */ /* 0x000fe4000f8fea3f */
[----:B------:R-:W-:Y:S02]  /*05b0*/  UIADD3 UR4, UR10, UR4, URZ ;  /* 0x000000040a047290 */ /* 0x000fe4000fffe03f */
[----:B------:R-:W-:Y:S02]  /*05c0*/  UISETP.LT.AND UP0, UPT, UR15, UR8, UPT ;  /* 0x000000080f00728c */ /* 0x000fe4000bf01270 */
[----:B------:R-:W-:Y:S02]  /*05d0*/  ULDC UR5, c[0x0][0x324] ;  /* 0x0000c90000057ab9 */ /* 0x000fe40000000800 */
[----:B------:R-:W-:Y:S02]  /*05e0*/  UIADD3 UR9, UR4, -UR5, URZ ;  /* 0x8000000504097290 */ /* 0x000fe4000fffe03f */
[----:B------:R-:W-:Y:S01]  /*05f0*/  USEL UR8, UR15, UR8, UP0 ;  /* 0x000000080f087287 */ /* 0x000fe20008000000 */
[----:B------:R-:W-:Y:S05]  /*0600*/  @P0 BRA `(.L_x_329) ;  /* 0x0000015000000947 */ /* 0x000fea0003800000 */
[----:B------:R-:W-:Y:S02]  /*0610*/  UMOV UR15, UR4 ;  /* 0x00000004000f7c82 */ /* 0x000fe40008000000 */
[----:B------:R-:W-:-:S06]  /*0620*/  UISETP.GT.AND UP0, UPT, UR15, -0x1, UPT ;  /* 0xffffffff0f00788c */ /* 0x000fcc000bf04270 */
[----:B------:R-:W-:-:S13]  /*0630*/  PLOP3.LUT P0, PT, PT, PT, UP0, 0x80, 0x0 ;  /* 0x000000000000781c */ /* 0x000fda0003f0f008 */
[----:B------:R-:W-:Y:S05]  /*0640*/  @P0 BRA `(.L_x_330) ;  /* 0x0000008000000947 */ /* 0x000fea0003800000 */
[----:B------:R-:W-:Y:S02]  /*0650*/  ULDC UR4, c[0x0][0x32c] ;  /* 0x0000cb0000047ab9 */ /* 0x000fe40000000800 */
[----:B------:R-:W-:Y:S02]  /*0660*/  UISETP.NE.AND UP0, UPT, UR4, 0x1, UPT ;  /* 0x000000010400788c */ /* 0x000fe4000bf05270 */
[----:B------:R-:W-:Y:S02]  /*0670*/  ULOP3.LUT UR15, URZ, UR15, URZ, 0x33, !UPT ;  /* 0x0000000f3f0f7292 */ /* 0x000fe4000f8e333f */
[----:B------:R-:W-:Y:S02]  /*0680*/  ULDC.64 UR4, c[0x0][0x330] ;  /* 0x0000cc0000047ab9 */ /* 0x000fe40000000a00 */
[----:B------:R-:W-:-:S05]  /*0690*/  UIMAD.WIDE.U32 UR16, UR15, UR4, URZ ;  /* 0x000000040f1072a5 */ /* 0x000fca000f8e003f */
[----:B------:R-:W-:-:S04]  /*06a0*/  @UP0 USHF.R.U32.HI UR15, URZ, UR5, UR17 ;  /* 0x000000053f0f0299 */ /* 0x000fc80008011611 */
[----:B------:R-:W-:Y:S01]  /*06b0*/  ULOP3.LUT UR15, URZ, UR15, URZ, 0x33, !UPT ;  /* 0x0000000f3f0f7292 */ /* 0x000fe2000f8e333f */
[----:B------:R-:W-:Y:S05]  /*06c0*/  BRA `(.L_x_331) ;  /* 0x0000005000007947 */ /* 0x000fea0003800000 */
.L_x_330:
[----:B------:R-:W-:Y:S02]  /*06d0*/  ULDC UR4, c[0x0][0x32c] ;  /* 0x0000cb0000047ab9 */ /* 0x000fe40000000800 */
[----:B------:R-:W-:-:S03]  /*06e0*/  UISETP.NE.AND UP0, UPT, UR4, 0x1, UPT ;  /* 0x000000010400788c */ /* 0x000fc6000bf05270 */
[----:B------:R-:W-:Y:S02]  /*06f0*/  ULDC.64 UR4, c[0x0][0x330] ;  /* 0x0000cc0000047ab9 */ /* 0x000fe40000000a00 */
[----:B------:R-:W-:-:S06]  /*0700*/  UIMAD.WIDE.U32 UR16, UR15, UR4, URZ ;  /* 0x000000040f1072a5 */ /* 0x000fcc000f8e003f */
[----:B------:R-:W-:Y:S02]  /*0710*/  @UP0 USHF.R.U32.HI UR15, URZ, UR5, UR17 ;  /* 0x000000053f0f0299 */ /* 0x000fe40008011611 */
.L_x_331:
[----:B------:R-:W-:Y:S02]  /*0720*/  ULDC UR4, c[0x0][0x32c] ;  /* 0x0000cb0000047ab9 */ /* 0x000fe40000000800 */
[----:B------:R-:W-:-:S04]  /*0730*/  UIMAD UR4, UR15, UR4, URZ ;  /* 0x000000040f0472a4 */ /* 0x000fc8000f8e023f */
[----:B------:R-:W-:-:S04]  /*0740*/  UISETP.LT.AND UP0, UPT, UR9, UR4, UPT ;  /* 0x000000040900728c */ /* 0x000fc8000bf01270 */
[----:B------:R-:W-:-:S04]  /*0750*/  USEL UR9, UR9, UR4, !UP0 ;  /* 0x0000000409097287 */ /* 0x000fc8000c000000 */
.L_x_329:
[----:B------:R-:W-:-:S04]  /*0760*/  UIMAD.WIDE UR4, UR9, 0x2aaaaaab, URZ ;  /* 0x2aaaaaab090478a5 */ /* 0x000fc8000f8e023f */
[----:B------:R-:W-:-:S04]  /*0770*/  USHF.R.U32.HI UR4, URZ, 0x1f, UR5 ;  /* 0x0000001f3f047899 */ /* 0x000fc80008011605 */
[----:B------:R-:W-:-:S03]  /*0780*/  ULEA.HI.SX32 UR4, UR5, UR4, 0x1d ;  /* 0x0000000405047291 */ /* 0x000fc6000f8fea3f */
[----:B------:R-:W-:Y:S02]  /*0790*/  ULDC UR5, c[0x0][0x338] ;  /* 0x0000ce0000057ab9 */ /* 0x000fe40000000800 */
[----:B------:R-:W-:-:S04]  /*07a0*/  UISETP.LT.AND UP0, UPT, URZ, UR4, UPT ;  /* 0x000000043f00728c */ /* 0x000fc8000bf01270 */
[----:B------:R-:W-:Y:S02]  /*07b0*/  USEL UR9, URZ, UR4, !UP0 ;  /* 0x000000043f097287 */ /* 0x000fe4000c000000 */
[----:B------:R-:W-:Y:S02]  /*07c0*/  USHF.R.U32.HI UR4, URZ, 0x10, UR6 ;  /* 0x000000103f047899 */ /* 0x000fe40008011606 */
[----:B------:R-:W-:Y:S02]  /*07d0*/  UISETP.GT.AND UP0, UPT, UR8, UR9, UPT ;  /* 0x000000090800728c */ /* 0x000fe4000bf04270 */
[----:B------:R-:W-:-:S04]  /*07e0*/  UISETP.NE.AND UP1, UPT, UR4, URZ, UPT ;  /* 0x0000003f0400728c */ /* 0x000fc8000bf25270 */
[----:B------:R-:W-:Y:S01]  /*07f0*/  PLOP3.LUT P0, PT, PT, PT, UP0, 0x80, 0x0 ;  /* 0x000000000000781c */ /* 0x000fe20003f0f008 */
[----:B------:R-:W-:-:S03]  /*0800*/  USEL UR5, UR4, UR5, UP1 ;  /* 0x0000000504057287 */ /* 0x000fc60008800000 */
[----:B------:R-:W-:-:S09]  /*0810*/  UMOV UR4, URZ ;  /* 0x0000003f00047c82 */ /* 0x000fd20008000000 */
[----:B------:R-:W-:Y:S05]  /*0820*/  @!P0 BRA `(.L_x_332) ;  /* 0x0000021000008947 */ /* 0x000fea0003800000 */
[----:B------:R-:W-:Y:S01]  /*0830*/  IMAD.U32 R3, RZ, RZ, UR5 ;  /* 0x00000005ff037e24 */ /* 0x000fe2000f8e00ff */
[----:B------:R-:W-:Y:S02]  /*0840*/  UIADD3 UR18, UR5, -0x1, UR8 ;  /* 0xffffffff05127890 */ /* 0x000fe4000fffe008 */
[----:B------:R-:W-:Y:S02]  /*0850*/  UMOV UR20, URZ ;  /* 0x0000003f00147c82 */ /* 0x000fe40008000000 */
[----:B------:R-:W-:Y:S01]  /*0860*/  IABS R0, R3 ;  /* 0x0000000300007213 */ /* 0x000fe20000000000 */
[----:B------:R-:W-:-:S03]  /*0870*/  UIADD3 UR18, -UR9, UR18, URZ ;  /* 0x0000001209127290 */ /* 0x000fc6000fffe13f */
        /* <DEDUP_REMOVED lines=24> */
[----:B------:R-:W-:-:S05]  /*0a00*/  UISETP.NE.AND UP1, UPT, UR5, URZ, UPT ;  /* 0x0000003f0500728c */ /* 0x000fca000bf25270 */
[----:B------:R-:W-:Y:S02]  /*0a10*/  UMOV UR4, UR21 ;  /* 0x0000001500047c82 */ /* 0x000fe40008000000 */
[----:B------:R-:W-:-:S04]  /*0a20*/  @!UP0 UIADD3 UR4, -UR4, URZ, URZ ;  /* 0x0000003f04048290 */ /* 0x000fc8000fffe13f */
[----:B------:R-:W-:Y:S02]  /*0a30*/  @!UP1 ULOP3.LUT UR4, URZ, UR5, URZ, 0x33, !UPT ;  /* 0x000000053f049292 */ /* 0x000fe4000f8e333f */
.L_x_332:
[----:B------:R-:W-:Y:S01]  /*0a40*/  ULOP3.LUT UR6, UR6, 0xffff, URZ, 0xc0, !UPT ;  /* 0x0000ffff06067892 */ /* 0x000fe2000f8ec03f */
[----:B------:R-:W-:Y:S01]  /*0a50*/  PLOP3.LUT P2, PT, PT, PT, PT, 0x80, 0x0 ;  /* 0x000000000000781c */ /* 0x000fe20003f4f070 */
[----:B------:R-:W-:Y:S01]  /*0a60*/  ULDC.64 UR16, c[0x0][0x118] ;  /* 0x0000460000107ab9 */ /* 0x000fe20000000a00 */
[----:B------:R-:W-:Y:S01]  /*0a70*/  CS2R R16, SRZ ;  /* 0x0000000000107805 */ /* 0x000fe2000001ff00 */
[----:B------:R-:W-:Y:S01]  /*0a80*/  UIMAD UR9, UR6, UR4, UR9 ;  /* 0x00000004060972a4 */ /* 0x000fe2000f8e0209 */
        /* <DEDUP_REMOVED lines=71> */
[----:B------:R-:W2:Y:S01]  /*0f00*/  LDL.LU R133, [R1+0x28] ;  /* 0x0000280001857983 */ /* 0x000ea20000300800 */
[----:B------:R-:W-:Y:S01]  /*0f10*/  SHF.R.S32.HI R75, RZ, 0x1f, R132 ;  /* 0x0000001fff4b7819 */ /* 0x000fe20000011484 */
[----:B------:R-:W-:Y:S01]  /*0f20*/  UISETP.NE.AND UP0, UPT, UR14, URZ, UPT ;  /* 0x0000003f0e00728c */ /* 0x000fe2000bf05270 */
[----:B------:R-:W-:Y:S01]  /*0f30*/  ISETP.NE.AND.EX P3, PT, RZ, c[0x0][0x344], PT, P0 ;  /* 0x0000d100ff007a0c */ /* 0x000fe20003f65300 */
[----:B------:R-:W-:-:S02]  /*0f40*/  USHF.R.S32.HI UR6, URZ, 0x1f, UR12 ;  /* 0x0000001f3f067899 */ /* 0x000fc4000801140c */
[----:B------:R-:W-:-:S10]  /*0f50*/  ULDC.64 UR4, c[0x0][0x1b8] ;  /* 0x00006e0000047ab9 */ /* 0x000fd40000000a00 */
[----:B------:R-:W-:-:S04]  /*0f60*/  @P3 IMAD.MOV.U32 R2, RZ, RZ, 0x4 ;  /* 0x00000004ff023424 */ /* 0x000fc800078e00ff */
[----:B------:R-:W-:-:S05]  /*0f70*/  @P3 IMAD.WIDE R2, R11, R2, c[0x0][0x340] ;  /* 0x0000d0000b023625 */ /* 0x000fca00078e0202 */
[----:B------:R1:W3:Y:S01]  /*0f80*/  @P3 LDG.E R8, [R2.64] ;  /* 0x0000001002083981 */ /* 0x0002e2000c1e1900 */
[----:B------:R-:W-:Y:S01]  /*0f90*/  PLOP3.LUT P1, PT, PT, PT, UP0, 0x80, 0x0 ;  /* 0x000000000000781c */ /* 0x000fe20003f2f008 */
[----:B------:R-:W-:Y:S01]  /*0fa0*/  UIMAD.WIDE.U32 UR18, UR12, UR4, URZ ;  /* 0x000000040c1272a5 */ /* 0x000fe2000f8e003f */
[----:B------:R-:W-:Y:S01]  /*0fb0*/  PLOP3.LUT P0, PT, PT, PT, UP0, 0x80, 0x0 ;  /* 0x000000000000781c */ /* 0x000fe20003f0f008 */
[----:B------:R-:W-:Y:S01]  /*0fc0*/  UIMAD UR4, UR6, UR4, URZ ;  /* 0x00000004060472a4 */ /* 0x000fe2000f8e023f */
[----:B------:R-:W-:Y:S01]  /*0fd0*/  SHF.R.S32.HI R10, RZ, 0x1f, R11 ;  /* 0x0000001fff0a7819 */ /* 0x000fe2000001140b */
[----:B------:R-:W-:Y:S01]  /*0fe0*/  UMOV UR21, 0x30 ;  /* 0x0000003000157882 */ /* 0x000fe20000000000 */
[-C--:B------:R-:W-:Y:S01]  /*0ff0*/  LEA.HI R74, R75, R132.reuse, RZ, 0x5 ;  /* 0x000000844b4a7211 */ /* 0x080fe200078f28ff */
[----:B------:R-:W-:Y:S02]  /*1000*/  UIMAD UR4, UR12, UR5, UR4 ;  /* 0x000000050c0472a4 */ /* 0x000fe4000f8e0204 */
[----:B------:R-:W-:Y:S01]  /*1010*/  IMAD R6, R10, c[0x0][0x1c0], RZ ;  /* 0x000070000a067a24 */ /* 0x000fe200078e02ff */
[----:B------:R-:W-:Y:S01]  /*1020*/  UIADD3 UR20, UR8, -0x1, URZ ;  /* 0xffffffff08147890 */ /* 0x000fe2000fffe03f */
[----:B------:R-:W-:Y:S01]  /*1030*/  SHF.R.S32.HI R73, RZ, 0x5, R74 ;  /* 0x00000005ff497819 */ /* 0x000fe2000001144a */
[----:B------:R-:W-:Y:S01]  /*1040*/  UIADD3 UR4, UR19, UR4, URZ ;  /* 0x0000000413047290 */ /* 0x000fe2000fffe03f */
[----:B------:R-:W-:Y:S01]  /*1050*/  IMAD R6, R11, c[0x0][0x1c4], R6 ;  /* 0x000071000b067a24 */ /* 0x000fe200078e0206 */
[----:B-1----:R-:W-:Y:S01]  /*1060*/  LEA.HI R2, R75, R132, RZ, 0x3 ;  /* 0x000000844b027211 */ /* 0x002fe200078f18ff */
[----:B------:R-:W-:Y:S01]  /*1070*/  IMAD.U32 R3, RZ, RZ, UR19 ;  /* 0x00000013ff037e24 */ /* 0x000fe2000f8e00ff */
[----:B------:R-:W-:-:S02]  /*1080*/  UIMAD UR19, UR8, -0x30, UR21 ;  /* 0xffffffd0081378a4 */ /* 0x000fc4000f8e0215 */
[----:B------:R-:W-:Y:S01]  /*1090*/  IMAD.U32 R3, RZ, RZ, UR4 ;  /* 0x00000004ff037e24 */ /* 0x000fe2000f8e00ff */
[----:B------:R-:W-:Y:S01]  /*10a0*/  LOP3.LUT R0, R2, 0xfffffff8, RZ, 0xc0, !PT ;  /* 0xfffffff802007812 */ /* 0x000fe200078ec0ff */
[----:B------:R-:W-:Y:S01]  /*10b0*/  ULDC UR4, c[0x0][0x168] ;  /* 0x00005a0000047ab9 */ /* 0x000fe20000000800 */
[----:B------:R-:W-:Y:S01]  /*10c0*/  SHF.R.S32.HI R77, RZ, 0x3, R2 ;  /* 0x00000003ff4d7819 */ /* 0x000fe20000011402 */
[----:B------:R-:W-:Y:S01]  /*10d0*/  IMAD.U32 R2, RZ, RZ, UR18 ;  /* 0x00000012ff027e24 */ /* 0x000fe2000f8e00ff */
[----:B------:R-:W-:Y:S01]  /*10e0*/  UIMAD UR4, UR7, UR4, URZ ;  /* 0x00000004070472a4 */ /* 0x000fe2000f8e023f */
[----:B------:R-:W-:Y:S01]  /*10f0*/  IMAD.IADD R21, R132, 0x1, -R0 ;  /* 0x0000000184157824 */ /* 0x000fe200078e0a00 */
[----:B------:R-:W-:Y:S01]  /*1100*/  IADD3 R18, R77, UR11, RZ ;  /* 0x0000000b4d127c10 */ /* 0x000fe2000fffe0ff */
[----:B------:R-:W-:Y:S01]  /*1110*/  IMAD.WIDE.U32 R2, R11, c[0x0][0x1c0], R2 ;  /* 0x000070000b027a25 */ /* 0x000fe200078e0002 */
[----:B------:R-:W-:Y:S01]  /*1120*/  ULDC UR18, c[0x0][0x1d0] ;  /* 0x0000740000127ab9 */ /* 0x000fe20000000800 */
[----:B------:R-:W-:Y:S01]  /*1130*/  STL [R1+0x80], R77 ;  /* 0x0000804d01007387 */ /* 0x000fe20000100800 */
[----:B------:R-:W-:Y:S01]  /*1140*/  UIADD3 UR18, UR19, UR18, URZ ;  /* 0x0000001213127290 */ /* 0x000fe2000fffe03f */
[----:B------:R-:W-:-:S02]  /*1150*/  IMAD R0, R21, 0x20, R77 ;  /* 0x0000002015007824 */ /* 0x000fc400078e024d */
[----:B------:R-:W-:Y:S01]  /*1160*/  IMAD.IADD R3, R3, 0x1, R6 ;  /* 0x0000000103037824 */ /* 0x000fe200078e0206 */
[----:B------:R-:W-:Y:S01]  /*1170*/  LEA.HI R6, R75, R132, RZ, 0x6 ;  /* 0x000000844b067211 */ /* 0x000fe200078f30ff */
[----:B------:R-:W-:Y:S01]  /*1180*/  UISETP.LT.AND UP0, UPT, UR18, 0x30, UPT ;  /* 0x000000301200788c */ /* 0x000fe2000bf01270 */
[----:B------:R-:W-:Y:S01]  /*1190*/  IADD3 R4, R0, UR11, RZ ;  /* 0x0000000b00047c10 */ /* 0x000fe2000fffe0ff */
[----:B------:R-:W-:Y:S02]  /*11a0*/  IMAD.U32 R72, RZ, RZ, UR19 ;  /* 0x00000013ff487e24 */ /* 0x000fe4000f8e00ff */
[----:B------:R-:W-:Y:S02]  /*11b0*/  USEL UR23, UR18, 0x30, UP0 ;  /* 0x0000003012177887 */ /* 0x000fe40008000000 */
[----:B------:R-:W-:Y:S01]  /*11c0*/  @P1 IMAD.HI.U32 R5, R4, c[0x0][0x2c8], RZ ;  /* 0x0000b20004051a27 */ /* 0x000fe200078e00ff */
[----:B------:R-:W-:-:S03]  /*11d0*/  UISETP.GT.AND UP0, UPT, UR20, UR9, UPT ;  /* 0x000000091400728c */ /* 0x000fc6000bf04270 */
[----:B------:R-:W-:Y:S01]  /*11e0*/  IMAD.MOV.U32 R0, RZ, RZ, R4 ;  /* 0x000000ffff007224 */ /* 0x000fe200078e0004 */
[----:B------:R-:W-:-:S04]  /*11f0*/  @P0 SHF.R.U32.HI R0, RZ, c[0x0][0x2cc], R5 ;  /* 0x0000b300ff000a19 */ /* 0x000fc80000011605 */
[--C-:B------:R-:W-:Y:S01]  /*1200*/  SHF.R.S32.HI R7, RZ, 0x1f, R0.reuse ;  /* 0x0000001fff077819 */ /* 0x100fe20000011400 */
[----:B------:R-:W-:Y:S02]  /*1210*/  IMAD.MOV R5, RZ, RZ, -R0 ;  /* 0x000000ffff057224 */ /* 0x000fe400078e0a00 */
[----:B------:R-:W-:-:S04]  /*1220*/  IMAD.WIDE.U32 R2, R0, c[0x0][0x1b0], R2 ;  /* 0x00006c0000027a25 */ /* 0x000fc800078e0002 */
[----:B------:R-:W-:Y:S02]  /*1230*/  IMAD R5, R5, c[0x0][0x2c4], R4 ;  /* 0x0000b10005057a24 */ /* 0x000fe400078e0204 */
[----:B------:R-:W-:-:S03]  /*1240*/  IMAD R7, R7, c[0x0][0x1b0], RZ ;  /* 0x00006c0007077a24 */ /* 0x000fc600078e02ff */
[----:B------:R-:W-:Y:S01]  /*1250*/  SHF.R.S32.HI R4, RZ, 0x1f, R5 ;  /* 0x0000001fff047819 */ /* 0x000fe20000011405 */
[----:B------:R-:W-:Y:S01]  /*1260*/  IMAD R0, R0, c[0x0][0x1b4], R7 ;  /* 0x00006d0000007a24 */ /* 0x000fe200078e0207 */
[----:B------:R-:W-:-:S03]  /*1270*/  IADD3 R7, R18, 0x20, RZ ;  /* 0x0000002012077810 */ /* 0x000fc60007ffe0ff */
[----:B------:R-:W-:Y:S01]  /*1280*/  IMAD.IADD R3, R3, 0x1, R0 ;  /* 0x0000000103037824 */ /* 0x000fe200078e0200 */
[----:B------:R-:W-:Y:S01]  /*1290*/  BAR.SYNC.DEFER_BLOCKING 0x0 ;  /* 0x0000000000007b1d */ /* 0x000fe20000010000 */
[----:B------:R-:W-:Y:S01]  /*12a0*/  IMAD R0, R4, c[0x0][0x1a8], RZ ;  /* 0x00006a0004007a24 */ /* 0x000fe200078e02ff */
[----:B------:R-:W-:Y:S01]  /*12b0*/  ISETP.GE.AND P2, PT, R7, UR4, PT ;  /* 0x0000000407007c0c */ /* 0x000fe2000bf46270 */
[----:B------:R-:W-:-:S04]  /*12c0*/  IMAD.WIDE.U32 R2, R5, c[0x0][0x1a8], R2 ;  /* 0x00006a0005027a25 */ /* 0x000fc800078e0002 */
[----:B------:R-:W-:Y:S01]  /*12d0*/  IMAD R0, R5, c[0x0][0x1ac], R0 ;  /* 0x00006b0005007a24 */ /* 0x000fe200078e0200 */
[----:B------:R-:W-:-:S03]  /*12e0*/  LEA R19, P0, R2, c[0x0][0x160], 0x1 ;  /* 0x0000580002137a11 */ /* 0x000fc600078008ff */
[----:B------:R-:W-:Y:S02]  /*12f0*/  IMAD.IADD R0, R3, 0x1, R0 ;  /* 0x0000000103007824 */ /* 0x000fe400078e0200 */
[----:B------:R-:W-:Y:S01]  /*1300*/  IMAD.SHL.U32 R3, R77, 0x40, RZ ;  /* 0x000000404d037824 */ /* 0x000fe200078e00ff */
[----:B------:R-:W-:Y:S02]  /*1310*/  SHFL.IDX PT, R4, R19, RZ, 0x181f ;  /* 0x00181fff13047589 */ /* 0x000fe400000e0000 */
[----:B------:R-:W-:Y:S01]  /*1320*/  LEA.HI.X R20, R2, c[0x0][0x164], R0, 0x1, P0 ;  /* 0x0000590002147a11 */ /* 0x000fe200000f0c00 */
[----:B------:R-:W-:Y:S01]  /*1330*/  IMAD.SHL.U32 R2, R21, 0x8, RZ ;  /* 0x0000000815027824 */ /* 0x000fe200078e00ff */
[----:B------:R-:W-:Y:S02]  /*1340*/  LOP3.LUT R0, R3, 0x1c0, RZ, 0xc0, !PT ;  /* 0x000001c003007812 */ /* 0x000fe400078ec0ff */
[----:B------:R-:W-:Y:S01]  /*1350*/  ISETP.GE.AND P0, PT, R18, UR4, PT ;  /* 0x0000000412007c0c */ /* 0x000fe2000bf06270 */
[----:B------:R-:W1:Y:S01]  /*1360*/  SHFL.IDX PT, R5, R20, RZ, 0x181f ;  /* 0x00181fff14057589 */ /* 0x000e6200000e0000 */
[----:B------:R-:W-:-:S02]  /*1370*/  SHF.R.U32.HI R3, RZ, 0x3, R0 ;  /* 0x00000003ff037819 */ /* 0x000fc40000011600 */
[----:B------:R-:W-:Y:S02]  /*1380*/  LOP3.LUT R0, R0, 0x38, R2, 0xf8, !PT ;  /* 0x0000003800007812 */ /* 0x000fe400078ef802 */
[----:B------:R-:W-:Y:S02]  /*1390*/  IADD3 R12, R2, 0x40, RZ ;  /* 0x00000040020c7810 */ /* 0x000fe40007ffe0ff */
[----:B------:R-:W-:Y:S01]  /*13a0*/  LOP3.LUT R0, R0, R3, RZ, 0x3c, !PT ;  /* 0x0000000300007212 */ /* 0x000fe200078e3cff */
[----:B------:R-:W-:Y:S01]  /*13b0*/  IMAD.SHL.U32 R3, R6, 0x8, RZ ;  /* 0x0000000806037824 */ /* 0x000fe200078e00ff */
[----:B------:R-:W-:Y:S02]  /*13c0*/  IADD3 R6, R18, 0x40, RZ ;  /* 0x0000004012067810 */ /* 0x000fe40007ffe0ff */
[----:B------:R-:W-:Y:S02]  /*13d0*/  IADD3 R22, R2, 0xc0, RZ ;  /* 0x000000c002167810 */ /* 0x000fe40007ffe0ff */
[----:B------:R-:W-:-:S02]  /*13e0*/  LOP3.LUT R14, R0, 0xfffffe00, R3, 0xf8, !PT ;  /* 0xfffffe00000e7812 */ /* 0x000fc400078ef803 */
[----:B------:R-:W-:Y:S02]  /*13f0*/  IADD3 R0, R2, 0x80, RZ ;  /* 0x0000008002007810 */ /* 0x000fe40007ffe0ff */
[----:B------:R-:W-:Y:S01]  /*1400*/  @!P0 SHF.R.S32.HI R13, RZ, 0x1f, R12 ;  /* 0x0000001fff0d8819 */ /* 0x000fe2000001140c */
[----:B------:R-:W-:Y:S01]  /*1410*/  IMAD.SHL.U32 R76, R14, 0x2, RZ ;  /* 0x000000020e4c7824 */ /* 0x000fe200078e00ff */
[----:B------:R-:W-:Y:S02]  /*1420*/  ISETP.GE.AND P1, PT, R6, UR4, PT ;  /* 0x0000000406007c0c */ /* 0x000fe4000bf26270 */
[----:B------:R-:W-:Y:S02]  /*1430*/  @!P0 SHF.R.S32.HI R7, RZ, 0x1f, R0 ;  /* 0x0000001fff078819 */ /* 0x000fe40000011400 */
[----:B------:R-:W-:Y:S01]  /*1440*/  @!P0 SHF.R.S32.HI R6, RZ, 0x1f, R22 ;  /* 0x0000001fff068819 */ /* 0x000fe20000011416 */
[----:B------:R-:W-:Y:S01]  /*1450*/  STL [R1+0x4], R76 ;  /* 0x0000044c01007387 */ /* 0x000fe20000100800 */
[----:B------:R-:W-:-:S02]  /*1460*/  SHF.R.S32.HI R3, RZ, 0x1f, R2 ;  /* 0x0000001fff037819 */ /* 0x000fc40000011402 */
[----:B------:R-:W-:Y:S02]  /*1470*/  @!P0 LEA.HI R16, R13, R12, RZ, 0x3 ;  /* 0x0000000c0d108211 */ /* 0x000fe400078f18ff */
[----:B------:R-:W-:Y:S02]  /*1480*/  @!P0 LEA.HI R13, R7, R0, RZ, 0x3 ;  /* 0x00000000070d8211 */ /* 0x000fe400078f18ff */
[----:B------:R-:W-:Y:S02]  /*1490*/  @!P0 LEA.HI R7, R6, R22, RZ, 0x3 ;  /* 0x0000001606078211 */ /* 0x000fe400078f18ff */
[----:B------:R-:W-:Y:S01]  /*14a0*/  ISETP.GE.AND P5, PT, R12, c[0x0][0x198], PT ;  /* 0x000066000c007a0c */ /* 0x000fe20003fa6270 */
[----:B------:R-:W4:Y:S01]  /*14b0*/  SHFL.IDX PT, R6, R19, 0x1, 0x181f ;  /* 0x00381f0013067f89 */ /* 0x000f2200000e0000 */
[----:B------:R-:W-:Y:S02]  /*14c0*/  ISETP.GE.AND P6, PT, R0, c[0x0][0x198], PT ;  /* 0x0000660000007a0c */ /* 0x000fe40003fc6270 */
[----:B------:R-:W-:-:S02]  /*14d0*/  @!P0 LOP3.LUT R16, R16, 0xfffffff8, RZ, 0xc0, !PT ;  /* 0xfffffff810108812 */ /* 0x000fc400078ec0ff */
[----:B------:R-:W-:Y:S02]  /*14e0*/  @!P0 LOP3.LUT R14, R13, 0xfffffff8, RZ, 0xc0, !PT ;  /* 0xfffffff80d0e8812 */ /* 0x000fe400078ec0ff */
[----:B------:R-:W-:Y:S01]  /*14f0*/  @!P0 LOP3.LUT R13, R7, 0xfffffff8, RZ, 0xc0, !PT ;  /* 0xfffffff8070d8812 */ /* 0x000fe200078ec0ff */
[--C-:B-1----:R-:W-:Y:S01]  /*1500*/  @!P0 IMAD.WIDE R16, R16, 0x2, R4.reuse ;  /* 0x0000000210108825 */ /* 0x102fe200078e0204 */
[----:B------:R-:W1:Y:S01]  /*1510*/  SHFL.IDX PT, R7, R20, 0x1, 0x181f ;  /* 0x00381f0014077f89 */ /* 0x000e6200000e0000 */
[----:B------:R-:W-:Y:S02]  /*1520*/  IADD3 R18, R18, 0x60, RZ ;  /* 0x0000006012127810 */ /* 0x000fe40007ffe0ff */
[----:B------:R-:W-:Y:S01]  /*1530*/  @!P0 IMAD.WIDE R14, R14, 0x2, R4 ;  /* 0x000000020e0e8825 */ /* 0x000fe200078e0204 */
[----:B--2---:R-:W-:Y:S02]  /*1540*/  LOP3.LUT R133, R133, 0xfffffffe, RZ, 0xc0, !PT ;  /* 0xfffffffe85857812 */ /* 0x004fe400078ec0ff */
[----:B---3--:R-:W-:Y:S01]  /*1550*/  @P3 SHF.R.S32.HI R9, RZ, 0x1f, R8 ;  /* 0x0000001fff093819 */ /* 0x008fe20000011408 */
[----:B------:R-:W-:Y:S01]  /*1560*/  @!P3 IMAD.MOV.U32 R9, RZ, RZ, R10 ;  /* 0x000000ffff09b224 */ /* 0x000fe200078e000a */
[C---:B------:R-:W-:Y:S01]  /*1570*/  @!P0 LEA R10, P4, R2.reuse, R4, 0x1 ;  /* 0x00000004020a8211 */ /* 0x040fe200078808ff */
[----:B------:R-:W-:Y:S01]  /*1580*/  @!P3 IMAD.MOV.U32 R8, RZ, RZ, R11 ;  /* 0x000000ffff08b224 */ /* 0x000fe200078e000b */
[----:B------:R-:W-:-:S02]  /*1590*/  ISETP.GE.AND P3, PT, R2, c[0x0][0x198], PT ;  /* 0x0000660002007a0c */ /* 0x000fc40003f66270 */
[----:B------:R-:W-:Y:S01]  /*15a0*/  @!P0 LEA.HI.X R11, R2, R5, R3, 0x1, P4 ;  /* 0x00000005020b8211 */ /* 0x000fe200020f0c03 */
[----:B------:R-:W-:Y:S01]  /*15b0*/  @!P0 IMAD.WIDE R4, R13, 0x2, R4 ;  /* 0x000000020d048825 */ /* 0x000fe200078e0204 */
[----:B------:R-:W-:-:S09]  /*15c0*/  ISETP.GE.AND P4, PT, R22, c[0x0][0x198], PT ;  /* 0x0000660016007a0c */ /* 0x000fd20003f86270 */
[----:B------:R2:W-:Y:S04]  /*15d0*/  @!P0 LDGSTS.E.BYPASS.LTC128B.128 [R76+0x100], [R10.64], !P3 ;  /* 0x001000000a4c8fae */ /* 0x0005e8000d901d50 */
[----:B------:R3:W-:Y:S04]  /*15e0*/  @!P0 LDGSTS.E.BYPASS.LTC128B.128 [R76+0x4100], [R16.64], !P5 ;  /* 0x04100000104c8fae */ /* 0x0007e8000e901d50 */
[----:B------:R5:W-:Y:S04]  /*15f0*/  @!P0 LDGSTS.E.BYPASS.LTC128B.128 [R76+0x8100], [R14.64], !P6 ;  /* 0x081000000e4c8fae */ /* 0x000be8000f101d50 */
[----:B------:R1:W-:Y:S01]  /*1600*/  @!P0 LDGSTS.E.BYPASS.LTC128B.128 [R76+0xc100], [R4.64], !P4 ;  /* 0x0c100000044c8fae */ /* 0x0003e2000e101d50 */
[----:B--2---:R-:W-:-:S04]  /*1610*/  @!P2 SHF.R.S32.HI R10, RZ, 0x1f, R12 ;  /* 0x0000001fff0aa819 */ /* 0x004fc8000001140c */
[----:B------:R-:W-:-:S04]  /*1620*/  @!P2 LEA.HI R10, R10, R12, RZ, 0x3 ;  /* 0x0000000c0a0aa211 */ /* 0x000fc800078f18ff */
[----:B---3--:R-:W-:Y:S02]  /*1630*/  @!P2 LOP3.LUT R16, R10, 0xfffffff8, RZ, 0xc0, !PT ;  /* 0xfffffff80a10a812 */ /* 0x008fe400078ec0ff */
[----:B----4-:R-:W-:Y:S02]  /*1640*/  @!P2 LEA R10, P0, R2, R6, 0x1 ;  /* 0x00000006020aa211 */ /* 0x010fe400078008ff */
[----:B-1----:R-:W-:Y:S01]  /*1650*/  @!P2 SHF.R.S32.HI R5, RZ, 0x1f, R0 ;  /* 0x0000001fff05a819 */ /* 0x002fe20000011400 */
[----:B------:R-:W-:Y:S01]  /*1660*/  @!P2 IMAD.WIDE R16, R16, 0x2, R6 ;  /* 0x000000021010a825 */ /* 0x000fe200078e0206 */
[----:B------:R-:W-:Y:S02]  /*1670*/  @!P2 SHF.R.S32.HI R4, RZ, 0x1f, R22 ;  /* 0x0000001fff04a819 */ /* 0x000fe40000011416 */
[----:B-----5:R-:W-:Y:S02]  /*1680*/  @!P2 LEA.HI R14, R5, R0, RZ, 0x3 ;  /* 0x00000000050ea211 */ /* 0x020fe400078f18ff */
[----:B------:R-:W-:-:S02]  /*1690*/  @!P2 LEA.HI R5, R4, R22, RZ, 0x3 ;  /* 0x000000160405a211 */ /* 0x000fc400078f18ff */
[----:B------:R-:W-:Y:S01]  /*16a0*/  SHFL.IDX PT, R4, R19, 0x2, 0x181f ;  /* 0x00581f0013047f89 */ /* 0x000fe200000e0000 */
[----:B------:R-:W-:Y:S02]  /*16b0*/  @!P2 LOP3.LUT R14, R14, 0xfffffff8, RZ, 0xc0, !PT ;  /* 0xfffffff80e0ea812 */ /* 0x000fe400078ec0ff */
[----:B------:R-:W-:Y:S02]  /*16c0*/  @!P2 LOP3.LUT R13, R5, 0xfffffff8, RZ, 0xc0, !PT ;  /* 0xfffffff8050da812 */ /* 0x000fe400078ec0ff */
[----:B------:R-:W1:Y:S01]  /*16d0*/  SHFL.IDX PT, R5, R20, 0x2, 0x181f ;  /* 0x00581f0014057f89 */ /* 0x000e6200000e0000 */
[----:B------:R-:W-:Y:S01]  /*16e0*/  @!P2 LEA.HI.X R11, R2, R7, R3, 0x1, P0 ;  /* 0x00000007020ba211 */ /* 0x000fe200000f0c03 */
[--C-:B------:R-:W-:Y:S01]  /*16f0*/  @!P2 IMAD.WIDE R14, R14, 0x2, R6.reuse ;  /* 0x000000020e0ea825 */ /* 0x100fe200078e0206 */
[----:B------:R-:W-:Y:S01]  /*1700*/  ISETP.GE.AND P0, PT, R18, UR4, PT ;  /* 0x0000000412007c0c */ /* 0x000fe2000bf06270 */
[----:B------:R-:W-:Y:S02]  /*1710*/  ULDC.64 UR4, c[0x0][0x1e8] ;  /* 0x00007a0000047ab9 */ /* 0x000fe40000000a00 */
[----:B------:R-:W-:Y:S01]  /*1720*/  @!P2 IMAD.WIDE R6, R13, 0x2, R6 ;  /* 0x000000020d06a825 */ /* 0x000fe200078e0206 */
[----:B------:R2:W-:Y:S01]  /*1730*/  @!P2 LDGSTS.E.BYPASS.LTC128B.128 [R76+0x1100], [R10.64], !P3 ;  /* 0x011000000a4cafae */ /* 0x0005e2000d901d50 */
[----:B------:R-:W-:Y:S01]  /*1740*/  @!P1 SHF.R.S32.HI R13, RZ, 0x1f, R0 ;  /* 0x0000001fff0d9819 */ /* 0x000fe20000011400 */
[----:B------:R-:W-:-:S02]  /*1750*/  UIMAD UR4, UR6, UR4, URZ ;  /* 0x00000004060472a4 */ /* 0x000fc4000f8e023f */
[----:B------:R3:W-:Y:S01]  /*1760*/  @!P2 LDGSTS.E.BYPASS.LTC128B.128 [R76+0x5100], [R16.64], !P5 ;  /* 0x05100000104cafae */ /* 0x0007e2000e901d50 */
[----:B------:R-:W-:Y:S01]  /*1770*/  @!P1 LEA.HI R13, R13, R0, RZ, 0x3 ;  /* 0x000000000d0d9211 */ /* 0x000fe200078f18ff */
[----:B------:R-:W-:Y:S02]  /*1780*/  UIMAD UR15, UR12, UR5, UR4 ;  /* 0x000000050c0f72a4 */ /* 0x000fe4000f8e0204 */
[----:B------:R4:W-:Y:S01]  /*1790*/  @!P2 LDGSTS.E.BYPASS.LTC128B.128 [R76+0x9100], [R14.64], !P6 ;  /* 0x091000000e4cafae */ /* 0x0009e2000f101d50 */
[----:B------:R-:W-:Y:S01]  /*17a0*/  ISETP.GE.AND P6, PT, R2, c[0x0][0x1d4], PT ;  /* 0x0000750002007a0c */ /* 0x000fe20003fc6270 */
[----:B------:R-:W-:Y:S02]  /*17b0*/  ULDC.64 UR4, c[0x0][0x210] ;  /* 0x0000840000047ab9 */ /* 0x000fe40000000a00 */
[----:B------:R5:W-:Y:S01]  /*17c0*/  @!P2 LDGSTS.E.BYPASS.LTC128B.128 [R76+0xd100], [R6.64], !P4 ;  /* 0x0d100000064cafae */ /* 0x000be2000e101d50 */
[----:B------:R-:W-:-:S03]  /*17d0*/  UIMAD UR4, UR6, UR4, URZ ;  /* 0x00000004060472a4 */ /* 0x000fc6000f8e023f */
[----:B------:R-:W-:Y:S02]  /*17e0*/  ULDC.64 UR6, c[0x0][0x1e0] ;  /* 0x0000780000067ab9 */ /* 0x000fe40000000a00 */
[----:B------:R-:W-:Y:S02]  /*17f0*/  UIMAD.WIDE.U32 UR26, UR21, UR6, URZ ;  /* 0x00000006151a72a5 */ /* 0x000fe4000f8e003f */
[----:B------:R-:W-:Y:S02]  /*1800*/  UIMAD UR21, UR21, UR7, URZ ;  /* 0x00000007151572a4 */ /* 0x000fe4000f8e023f */
[----:B------:R-:W-:Y:S02]  /*1810*/  UIMAD UR22, UR12, UR5, UR4 ;  /* 0x000000050c1672a4 */ /* 0x000fe4000f8e0204 */
[----:B------:R-:W-:Y:S02]  /*1820*/  UIADD3 UR21, UR27, UR21, URZ ;  /* 0x000000151b157290 */ /* 0x000fe4000fffe03f */
[----:B------:R-:W-:Y:S01]  /*1830*/  ULDC.64 UR4, c[0x0][0x208] ;  /* 0x0000820000047ab9 */ /* 0x000fe20000000a00 */
[----:B--2---:R-:W2:Y:S01]  /*1840*/  SHFL.IDX PT, R10, R19, 0x3, 0x181f ;  /* 0x00781f00130a7f89 */ /* 0x004ea200000e0000 */
[----:B------:R-:W-:-:S03]  /*1850*/  UIMAD.WIDE.U32 UR24, UR20, UR4, URZ ;  /* 0x00000004141872a5 */ /* 0x000fc6000f8e003f */
[----:B------:R-:W2:Y:S01]  /*1860*/  SHFL.IDX PT, R11, R20, 0x3, 0x181f ;  /* 0x00781f00140b7f89 */ /* 0x000ea200000e0000 */
[----:B----4-:R-:W-:Y:S02]  /*1870*/  @!P1 LOP3.LUT R14, R13, 0xfffffff8, RZ, 0xc0, !PT ;  /* 0xfffffff80d0e9812 */ /* 0x010fe400078ec0ff */
[----:B-----5:R-:W-:-:S03]  /*1880*/  @!P1 SHF.R.S32.HI R6, RZ, 0x1f, R12 ;  /* 0x0000001fff069819 */ /* 0x020fc6000001140c */
[----:B-1----:R-:W-:Y:S01]  /*1890*/  @!P1 IMAD.WIDE R14, R14, 0x2, R4 ;  /* 0x000000020e0e9825 */ /* 0x002fe200078e0204 */
[----:B------:R-:W-:Y:S02]  /*18a0*/  @!P1 SHF.R.S32.HI R7, RZ, 0x1f, R22 ;  /* 0x0000001fff079819 */ /* 0x000fe40000011416 */
[----:B------:R-:W-:Y:S02]  /*18b0*/  @!P1 LEA.HI R6, R6, R12, RZ, 0x3 ;  /* 0x0000000c06069211 */ /* 0x000fe400078f18ff */
[----:B------:R-:W-:Y:S02]  /*18c0*/  @!P1 LEA.HI R7, R7, R22, RZ, 0x3 ;  /* 0x0000001607079211 */ /* 0x000fe400078f18ff */
[----:B---3--:R-:W-:Y:S02]  /*18d0*/  @!P1 LOP3.LUT R16, R6, 0xfffffff8, RZ, 0xc0, !PT ;  /* 0xfffffff806109812 */ /* 0x008fe400078ec0ff */
[----:B------:R-:W-:Y:S02]  /*18e0*/  @!P1 LEA R6, P2, R2, R4, 0x1 ;  /* 0x0000000402069211 */ /* 0x000fe400078408ff */
[----:B------:R-:W-:Y:S01]  /*18f0*/  @!P1 LOP3.LUT R13, R7, 0xfffffff8, RZ, 0xc0, !PT ;  /* 0xfffffff8070d9812 */ /* 0x000fe200078ec0ff */
[----:B------:R-:W-:Y:S01]  /*1900*/  @!P1 IMAD.WIDE R16, R16, 0x2, R4 ;  /* 0x0000000210109825 */ /* 0x000fe200078e0204 */
[----:B------:R-:W-:-:S02]  /*1910*/  @!P1 LEA.HI.X R7, R2, R5, R3, 0x1, P2 ;  /* 0x0000000502079211 */ /* 0x000fc400010f0c03 */
[----:B------:R-:W-:Y:S01]  /*1920*/  ISETP.GE.AND P2, PT, R0, c[0x0][0x198], PT ;  /* 0x0000660000007a0c */ /* 0x000fe20003f46270 */
[----:B------:R-:W-:Y:S01]  /*1930*/  @!P1 IMAD.WIDE R4, R13, 0x2, R4 ;  /* 0x000000020d049825 */ /* 0x000fe200078e0204 */
[----:B------:R-:W-:Y:S01]  /*1940*/  SHF.R.S32.HI R13, RZ, 0x1f, R77 ;  /* 0x0000001fff0d7819 */ /* 0x000fe2000001144d */
[----:B------:R1:W-:Y:S04]  /*1950*/  @!P1 LDGSTS.E.BYPASS.LTC128B.128 [R76+0x2100], [R6.64], !P3 ;  /* 0x02100000064c9fae */ /* 0x0003e8000d901d50 */
[----:B------:R3:W-:Y:S01]  /*1960*/  @!P1 LDGSTS.E.BYPASS.LTC128B.128 [R76+0x6100], [R16.64], !P5 ;  /* 0x06100000104c9fae */ /* 0x0007e2000e901d50 */
[----:B------:R-:W-:-:S05]  /*1970*/  ISETP.GE.AND P5, PT, R12, c[0x0][0x1d4], PT ;  /* 0x000075000c007a0c */ /* 0x000fca0003fa6270 */
[----:B------:R4:W-:Y:S04]  /*1980*/  @!P1 LDGSTS.E.BYPASS.LTC128B.128 [R76+0xa100], [R14.64], !P2 ;  /* 0x0a1000000e4c9fae */ /* 0x0009e8000d101d50 */
[----:B------:R2:W-:Y:S04]  /*1990*/  @!P1 LDGSTS.E.BYPASS.LTC128B.128 [R76+0xe100], [R4.64], !P4 ;  /* 0x0e100000044c9fae */ /* 0x0005e8000e101d50 */
[----:B------:R-:W-:Y:S02]  /*19a0*/  @P5 LOP3.LUT R133, R133, 0x1, RZ, 0xfc, !PT ;  /* 0x0000000185855812 */ /* 0x000fe400078efcff */
[----:B------:R-:W-:-:S03]  /*19b0*/  ISETP.GE.AND P5, PT, R0, c[0x0][0x1d4], PT ;  /* 0x0000750000007a0c */ /* 0x000fc60003fa6270 */
[----:B------:R-:W-:Y:S01]  /*19c0*/  STL [R1+0x28], R133 ;  /* 0x0000288501007387 */ /* 0x000fe20000100800 */
[----:B-1----:R-:W-:Y:S01]  /*19d0*/  @!P0 SHF.R.S32.HI R6, RZ, 0x1f, R12 ;  /* 0x0000001fff068819 */ /* 0x002fe2000001140c */
[----:B------:R-:W-:-:S04]  /*19e0*/  IMAD R7, R13, c[0x0][0x1e0], RZ ;  /* 0x000078000d077a24 */ /* 0x000fc800078e02ff */
[----:B------:R-:W-:Y:S01]  /*19f0*/  IMAD R7, R77, c[0x0][0x1e4], R7 ;  /* 0x000079004d077a24 */ /* 0x000fe200078e0207 */
[----:B----4-:R-:W-:Y:S01]  /*1a00*/  @!P0 LEA.HI R14, R6, R12, RZ, 0x3 ;  /* 0x0000000c060e8211 */ /* 0x010fe200078f18ff */
[----:B------:R-:W-:Y:S01]  /*1a10*/  IMAD R6, R13, c[0x0][0x208], RZ ;  /* 0x000082000d067a24 */ /* 0x000fe200078e02ff */
[----:B--2---:R-:W-:-:S03]  /*1a20*/  @!P0 LEA R4, P1, R2, R10, 0x1 ;  /* 0x0000000a02048211 */ /* 0x004fc600078208ff */
[----:B------:R-:W-:Y:S01]  /*1a30*/  IMAD R13, R77, c[0x0][0x20c], R6 ;  /* 0x000083004d0d7a24 */ /* 0x000fe200078e0206 */
[----:B------:R-:W-:Y:S02]  /*1a40*/  @!P0 SHF.R.S32.HI R6, RZ, 0x1f, R0 ;  /* 0x0000001fff068819 */ /* 0x000fe40000011400 */
[----:B------:R-:W-:Y:S02]  /*1a50*/  @!P0 LEA.HI.X R5, R2, R11, R3, 0x1, P1 ;  /* 0x0000000b02058211 */ /* 0x000fe400008f0c03 */
[----:B------:R-:W-:Y:S01]  /*1a60*/  @!P0 LEA.HI R6, R6, R0, RZ, 0x3 ;  /* 0x0000000006068211 */ /* 0x000fe200078f18ff */
[----:B------:R-:W-:Y:S01]  /*1a70*/  IMAD.U32 R0, RZ, RZ, UR12 ;  /* 0x0000000cff007e24 */ /* 0x000fe2000f8e00ff */
[----:B------:R-:W-:Y:S01]  /*1a80*/  ISETP.GE.AND P1, PT, R12, c[0x0][0x198], PT ;  /* 0x000066000c007a0c */ /* 0x000fe20003f26270 */
[----:B------:R1:W-:Y:S01]  /*1a90*/  @!P0 LDGSTS.E.BYPASS.LTC128B.128 [R76+0x3100], [R4.64], !P3 ;  /* 0x03100000044c8fae */ /* 0x0003e2000d901d50 */
[----:B------:R-:W-:Y:S02]  /*1aa0*/  @!P0 LOP3.LUT R14, R14, 0xfffffff8, RZ, 0xc0, !PT ;  /* 0xfffffff80e0e8812 */ /* 0x000fe400078ec0ff */
[----:B------:R-:W-:-:S02]  /*1ab0*/  @!P0 LOP3.LUT R6, R6, 0xfffffff8, RZ, 0xc0, !PT ;  /* 0xfffffff806068812 */ /* 0x000fc400078ec0ff */
[----:B------:R-:W-:Y:S01]  /*1ac0*/  LOP3.LUT P3, RZ, R133, 0x1, RZ, 0xc0, !PT ;  /* 0x0000000185ff7812 */ /* 0x000fe2000786c0ff */
[----:B------:R-:W-:-:S06]  /*1ad0*/  @!P0 IMAD.WIDE R14, R14, 0x2, R10 ;  /* 0x000000020e0e8825 */ /* 0x000fcc00078e020a */
[----:B------:R2:W-:Y:S01]  /*1ae0*/  @!P0 LDGSTS.E.BYPASS.LTC128B.128 [R76+0x7100], [R14.64], !P1 ;  /* 0x071000000e4c8fae */ /* 0x0005e2000c901d50 */
[----:B-1----:R-:W-:-:S04]  /*1af0*/  IMAD.WIDE.U32 R4, R77, c[0x0][0x1e0], R2 ;  /* 0x000078004d047a25 */ /* 0x002fc800078e0002 */
[----:B------:R-:W-:-:S04]  /*1b00*/  IMAD.WIDE.U32 R2, R77, c[0x0][0x208], R2 ;  /* 0x000082004d027a25 */ /* 0x000fc800078e0002 */
[----:B------:R-:W-:Y:S02]  /*1b10*/  IMAD.IADD R5, R5, 0x1, R7 ;  /* 0x0000000105057824 */ /* 0x000fe400078e0207 */
[----:B------:R-:W-:Y:S02]  /*1b20*/  IMAD.IADD R3, R3, 0x1, R13 ;  /* 0x0000000103037824 */ /* 0x000fe400078e020d */
[----:B------:R-:W-:-:S04]  /*1b30*/  @!P0 IMAD.WIDE R6, R6, 0x2, R10 ;  /* 0x0000000206068825 */ /* 0x000fc800078e020a */
[C---:B------:R-:W-:Y:S01]  /*1b40*/  IMAD.WIDE.U32 R4, R0.reuse, c[0x0][0x1e8], R4 ;  /* 0x00007a0000047a25 */ /* 0x040fe200078e0004 */
[----:B------:R1:W-:Y:S03]  /*1b50*/  @!P0 LDGSTS.E.BYPASS.LTC128B.128 [R76+0xb100], [R6.64], !P2 ;  /* 0x0b100000064c8fae */ /* 0x0003e6000d101d50 */
[----:B------:R-:W-:Y:S01]  /*1b60*/  IMAD.WIDE.U32 R2, R0, c[0x0][0x210], R2 ;  /* 0x0000840000027a25 */ /* 0x000fe200078e0002 */
[----:B------:R-:W-:Y:S02]  /*1b70*/  IADD3 R0, -R77, UR23, RZ ;  /* 0x000000174d007c10 */ /* 0x000fe4000fffe1ff */
[----:B------:R-:W-:Y:S01]  /*1b80*/  IADD3 R5, R5, UR15, RZ ;  /* 0x0000000f05057c10 */ /* 0x000fe2000fffe0ff */
[----:B------:R-:W-:Y:S01]  /*1b90*/  USHF.R.S32.HI UR15, URZ, 0x1f, UR20 ;  /* 0x0000001f3f0f7899 */ /* 0x000fe20008011414 */
[C---:B------:R-:W-:Y:S02]  /*1ba0*/  ISETP.GE.AND P2, PT, R0.reuse, 0x1, PT ;  /* 0x000000010000780c */ /* 0x040fe40003f46270 */
[----:B------:R-:W-:Y:S01]  /*1bb0*/  ISETP.GE.AND P1, PT, R0, 0x21, PT ;  /* 0x000000210000780c */ /* 0x000fe20003f26270 */
[----:B------:R-:W-:Y:S01]  /*1bc0*/  IMAD.WIDE.U32 R80, R8, c[0x0][0x1f0], R4 ;  /* 0x00007c0008507a25 */ /* 0x000fe200078e0004 */
[----:B------:R-:W-:Y:S01]  /*1bd0*/  IADD3 R3, R3, UR22, RZ ;  /* 0x0000001603037c10 */ /* 0x000fe2000fffe0ff */
[----:B------:R-:W-:-:S02]  /*1be0*/  UIMAD UR22, UR21, UR20, URZ ;  /* 0x00000014151672a4 */ /* 0x000fc4000f8e023f */
[----:B------:R-:W-:Y:S01]  /*1bf0*/  IMAD.U32 R4, RZ, RZ, UR26 ;  /* 0x0000001aff047e24 */ /* 0x000fe2000f8e00ff */
[----:B------:R-:W-:Y:S01]  /*1c00*/  UIMAD UR4, UR15, UR4, URZ ;  /* 0x000000040f0472a4 */ /* 0x000fe2000f8e023f */
[----:B------:R-:W-:Y:S01]  /*1c10*/  IMAD.MOV.U32 R78, RZ, RZ, R80 ;  /* 0x000000ffff4e7224 */ /* 0x000fe200078e0050 */
[----:B------:R-:W-:Y:S01]  /*1c20*/  UIMAD UR22, UR15, UR26, UR22 ;  /* 0x0000001a0f1672a4 */ /* 0x000fe2000f8e0216 */
[----:B------:R-:W-:Y:S01]  /*1c30*/  IMAD.WIDE.U32 R26, R8, c[0x0][0x218], R2 ;  /* 0x00008600081a7a25 */ /* 0x000fe200078e0002 */
[----:B------:R-:W-:Y:S01]  /*1c40*/  USHF.L.U32 UR15, UR6, 0x5, URZ ;  /* 0x00000005060f7899 */ /* 0x000fe2000800063f */
[----:B------:R-:W-:Y:S01]  /*1c50*/  STL.64 [R1+0x38], R80 ;  /* 0x0000385001007387 */ /* 0x000fe20000100a00 */
[----:B------:R-:W-:Y:S01]  /*1c60*/  UIMAD UR4, UR20, UR5, UR4 ;  /* 0x00000005140472a4 */ /* 0x000fe2000f8e0204 */
[----:B------:R-:W-:Y:S02]  /*1c70*/  IMAD.U32 R5, RZ, RZ, UR27 ;  /* 0x0000001bff057e24 */ /* 0x000fe4000f8e00ff */
[----:B------:R-:W-:Y:S01]  /*1c80*/  UMOV UR5, 0x5 ;  /* 0x0000000500057882 */ /* 0x000fe20000000000 */
[----:B------:R-:W-:Y:S01]  /*1c90*/  IMAD.MOV.U32 R24, RZ, RZ, R26 ;  /* 0x000000ffff187224 */ /* 0x000fe200078e001a */
[----:B-1----:R-:W-:Y:S01]  /*1ca0*/  @!P0 SHF.R.S32.HI R6, RZ, 0x1f, R22 ;  /* 0x0000001fff068819 */ /* 0x002fe20000011416 */
[----:B------:R-:W-:Y:S01]  /*1cb0*/  USHF.L.U64.HI UR6, UR6, UR5, UR7 ;  /* 0x0000000506067299 */ /* 0x000fe20008010207 */
[----:B------:R-:W-:Y:S01]  /*1cc0*/  IMAD.U32 R7, RZ, RZ, UR25 ;  /* 0x00000019ff077e24 */ /* 0x000fe2000f8e00ff */
[----:B------:R-:W-:Y:S01]  /*1cd0*/  UIADD3 UR4, UR25, UR4, URZ ;  /* 0x0000000419047290 */ /* 0x000fe2000fffe03f */
[----:B------:R-:W-:Y:S01]  /*1ce0*/  @!P0 LEA.HI R0, R6, R22, RZ, 0x3 ;  /* 0x0000001606008211 */ /* 0x000fe200078f18ff */
[----:B------:R-:W-:-:S02]  /*1cf0*/  IMAD R6, R9, c[0x0][0x1f0], RZ ;  /* 0x00007c0009067a24 */ /* 0x000fc400078e02ff */
[----:B------:R-:W-:Y:S01]  /*1d00*/  UIMAD UR4, UR4, 0x30, URZ ;  /* 0x00000030040478a4 */ /* 0x000fe2000f8e023f */
[----:B------:R-:W-:Y:S01]  /*1d10*/  @!P0 LOP3.LUT R0, R0, 0xfffffff8, RZ, 0xc0, !PT ;  /* 0xfffffff800008812 */ /* 0x000fe200078ec0ff */
[----:B------:R-:W-:-:S04]  /*1d20*/  IMAD R6, R8, c[0x0][0x1f4], R6 ;  /* 0x00007d0008067a24 */ /* 0x000fc800078e0206 */
[----:B------:R-:W-:-:S04]  /*1d30*/  @!P0 IMAD.WIDE R10, R0, 0x2, R10 ;  /* 0x00000002000a8825 */ /* 0x000fc800078e020a */
[----:B------:R-:W-:Y:S01]  /*1d40*/  IMAD R0, R9, c[0x0][0x218], RZ ;  /* 0x0000860009007a24 */ /* 0x000fe200078e02ff */
[----:B------:R1:W-:Y:S01]  /*1d50*/  @!P0 LDGSTS.E.BYPASS.LTC128B.128 [R76+0xf100], [R10.64], !P4 ;  /* 0x0f1000000a4c8fae */ /* 0x0003e2000e101d50 */
[----:B------:R-:W-:Y:S01]  /*1d60*/  IMAD.IADD R79, R81, 0x1, R6 ;  /* 0x00000001514f7824 */ /* 0x000fe200078e0206 */
[----:B------:R-:W-:Y:S01]  /*1d70*/  ISETP.GE.AND P4, PT, R22, c[0x0][0x1d4], PT ;  /* 0x0000750016007a0c */ /* 0x000fe20003f86270 */
[----:B------:R-:W-:Y:S01]  /*1d80*/  IMAD R0, R8, c[0x0][0x21c], R0 ;  /* 0x0000870008007a24 */ /* 0x000fe200078e0200 */
[----:B------:R-:W0:Y:S01]  /*1d90*/  LDGDEPBAR ;  /* 0x00000000000079af */ /* 0x000e220000000000 */
[----:B------:R-:W-:-:S03]  /*1da0*/  IMAD.WIDE.U32 R2, R4, UR20, R78 ;  /* 0x0000001404027c25 */ /* 0x000fc6000f8e004e */
[----:B------:R-:W-:Y:S01]  /*1db0*/  STL.64 [R1+0x30], R78 ;  /* 0x0000304e01007387 */ /* 0x000fe20000100a00 */
[----:B------:R-:W-:Y:S01]  /*1dc0*/  IMAD.IADD R25, R27, 0x1, R0 ;  /* 0x000000011b197824 */ /* 0x000fe200078e0200 */
[----:B------:R-:W-:Y:S01]  /*1dd0*/  IADD3 R0, R3, UR22, RZ ;  /* 0x0000001603007c10 */ /* 0x000fe2000fffe0ff */
[----:B------:R-:W-:Y:S01]  /*1de0*/  IMAD.U32 R6, RZ, RZ, UR24 ;  /* 0x00000018ff067e24 */ /* 0x000fe2000f8e00ff */
[----:B------:R-:W-:Y:S01]  /*1df0*/  @P2 LEA R4, P0, R2, c[0x0][0x1c8], 0x1 ;  /* 0x0000720002042a11 */ /* 0x000fe200078008ff */
[----:B------:R-:W-:Y:S02]  /*1e00*/  STL.64 [R1+0x48], R26 ;  /* 0x0000481a01007387 */ /* 0x000fe40000100a00 */
[----:B------:R-:W-:Y:S01]  /*1e10*/  IMAD.WIDE.U32 R6, R6, 0x30, R24 ;  /* 0x0000003006067825 */ /* 0x000fe200078e0018 */
[C---:B------:R-:W-:Y:S01]  /*1e20*/  @P2 LEA.HI.X R5, R2.reuse, c[0x0][0x1cc], R0, 0x1, P0 ;  /* 0x0000730002052a11 */ /* 0x040fe200000f0c00 */
[----:B------:R-:W-:Y:S01]  /*1e30*/  STL.64 [R1+0x40], R24 ;  /* 0x0000401801007387 */ /* 0x000fe20000100a00 */
[----:B------:R-:W-:-:S03]  /*1e40*/  @P1 IADD3 R2, P0, R2, UR15, RZ ;  /* 0x0000000f02021c10 */ /* 0x000fc6000ff1e0ff */
[----:B------:R4:W-:Y:S01]  /*1e50*/  @P2 LDGSTS.E.BYPASS.LTC128B.128 [R76+0x10100], [R4.64], !P6 ;  /* 0x10100000044c2fae */ /* 0x0009e2000f101d50 */
[----:B------:R-:W-:Y:S02]  /*1e60*/  @P1 IADD3.X R0, R0, UR6, RZ, P0, !PT ;  /* 0x0000000600001c10 */ /* 0x000fe400087fe4ff */
[----:B------:R-:W-:Y:S01]  /*1e70*/  @P1 LEA R8, P0, R2, c[0x0][0x1c8], 0x1 ;  /* 0x0000720002081a11 */ /* 0x000fe200078008ff */
[----:B------:R4:W-:Y:S01]  /*1e80*/  @P2 LDGSTS.E.BYPASS.LTC128B.128 [R76+0x11900], [R4.64+0x80], !P3 ;  /* 0x11900080044c2fae */ /* 0x0009e2000d901d50 */
[----:B------:R-:W-:Y:S02]  /*1e90*/  ISETP.GT.AND P3, PT, R132, 0x7f, PT ;  /* 0x0000007f8400780c */ /* 0x000fe40003f64270 */
[----:B------:R-:W-:Y:S01]  /*1ea0*/  @P1 LEA.HI.X R9, R2, c[0x0][0x1cc], R0, 0x1, P0 ;  /* 0x0000730002091a11 */ /* 0x000fe200000f0c00 */
[----:B------:R4:W-:Y:S01]  /*1eb0*/  @P2 LDGSTS.E.BYPASS.LTC128B.128 [R76+0x13100], [R4.64+0x100], !P5 ;  /* 0x13100100044c2fae */ /* 0x0009e2000e901d50 */
[----:B------:R-:W-:Y:S02]  /*1ec0*/  IADD3 R0, R7, UR4, RZ ;  /* 0x0000000407007c10 */ /* 0x000fe4000fffe0ff */
[----:B------:R-:W-:Y:S01]  /*1ed0*/  LEA R12, P0, R6, c[0x0][0x1f8], 0x1 ;  /* 0x00007e00060c7a11 */ /* 0x000fe200078008ff */
[----:B------:R4:W-:Y:S01]  /*1ee0*/  @P2 LDGSTS.E.BYPASS.LTC128B.128 [R76+0x14900], [R4.64+0x180], !P4 ;  /* 0x14900180044c2fae */ /* 0x0009e2000e101d50 */
[----:B------:R-:W-:-:S02]  /*1ef0*/  LOP3.LUT P2, RZ, R133, 0x1, RZ, 0xc0, !PT ;  /* 0x0000000185ff7812 */ /* 0x000fc4000784c0ff */
[----:B------:R-:W-:Y:S01]  /*1f00*/  LEA.HI.X R13, R6, c[0x0][0x1fc], R0, 0x1, P0 ;  /* 0x00007f00060d7a11 */ /* 0x000fe200000f0c00 */
[----:B------:R-:W-:Y:S01]  /*1f10*/  IMAD.SHL.U32 R6, R77, 0x8, RZ ;  /* 0x000000084d067824 */ /* 0x000fe200078e00ff */
[----:B------:R5:W-:Y:S01]  /*1f20*/  @P1 LDGSTS.E.BYPASS.LTC128B.128 [R76+0x11100], [R8.64], !P6 ;  /* 0x11100000084c1fae */ /* 0x000be2000f101d50 */
[----:B------:R-:W-:Y:S01]  /*1f30*/  @!P3 IMAD.MOV.U32 R7, RZ, RZ, c[0x0][0x208] ;  /* 0x00008200ff07b624 */ /* 0x000fe200078e00ff */
[----:B---3--:R-:W-:Y:S01]  /*1f40*/  P2R R16, PR, RZ, 0x8 ;  /* 0x00000008ff107803 */ /* 0x008fe20000000000 */
[----:B-1----:R-:W-:-:S03]  /*1f50*/  @!P3 IMAD.MOV.U32 R11, RZ, RZ, c[0x0][0x20c] ;  /* 0x00008300ff0bb624 */ /* 0x002fc600078e00ff */
[----:B--2---:R-:W-:-:S03]  /*1f60*/  @!P3 LEA R14, P0, R7, R12, 0x6 ;  /* 0x0000000c070eb211 */ /* 0x004fc600078030ff */
[----:B------:R5:W-:Y:S01]  /*1f70*/  @P1 LDGSTS.E.BYPASS.LTC128B.128 [R76+0x12900], [R8.64+0x80], !P2 ;  /* 0x12900080084c1fae */ /* 0x000be2000d101d50 */
[----:B------:R-:W-:Y:S02]  /*1f80*/  @!P3 LEA.HI.X R15, R7, R13, R11, 0x6, P0 ;  /* 0x0000000d070fb211 */ /* 0x000fe400000f340b */
[----:B------:R-:W-:Y:S01]  /*1f90*/  LOP3.LUT P0, RZ, R21, 0x2, RZ, 0xc0, !PT ;  /* 0x0000000215ff7812 */ /* 0x000fe2000780c0ff */
[----:B------:R5:W-:Y:S01]  /*1fa0*/  @P1 LDGSTS.E.BYPASS.LTC128B.128 [R76+0x14100], [R8.64+0x100], !P5 ;  /* 0x14100100084c1fae */ /* 0x000be2000e901d50 */
[----:B------:R-:W-:-:S03]  /*1fb0*/  SEL R7, RZ, 0x1, P6 ;  /* 0x00000001ff077807 */ /* 0x000fc60003000000 */
[----:B------:R5:W-:Y:S04]  /*1fc0*/  @P1 LDGSTS.E.BYPASS.LTC128B.128 [R76+0x15900], [R8.64+0x180], !P4 ;  /* 0x15900180084c1fae */ /* 0x000be8000e101d50 */
[----:B------:R-:W0:Y:S01]  /*1fd0*/  LDGDEPBAR ;  /* 0x00000000000079af */ /* 0x000e220000000000 */
[----:B----4-:R-:W-:-:S04]  /*1fe0*/  LEA.HI R4, R75, R132, RZ, 0x4 ;  /* 0x000000844b047211 */ /* 0x010fc800078f20ff */
[----:B------:R-:W-:Y:S02]  /*1ff0*/  LOP3.LUT R2, R4, 0xfffffff0, RZ, 0xc0, !PT ;  /* 0xfffffff004027812 */ /* 0x000fe400078ec0ff */
[----:B------:R-:W-:-:S03]  /*2000*/  SHF.R.S32.HI R3, RZ, 0x4, R4 ;  /* 0x00000004ff037819 */ /* 0x000fc60000011404 */
[----:B------:R-:W-:Y:S01]  /*2010*/  IMAD.IADD R0, R132, 0x1, -R2 ;  /* 0x0000000184007824 */ /* 0x000fe200078e0a02 */
[----:B------:R-:W-:Y:S01]  /*2020*/  LEA.HI R4, R4, R3, RZ, 0x1 ;  /* 0x0000000304047211 */ /* 0x000fe200078f08ff */
[----:B------:R-:W-:-:S03]  /*2030*/  IMAD.SHL.U32 R2, R21, 0x40, RZ ;  /* 0x0000004015027824 */ /* 0x000fc600078e00ff */
[----:B------:R-:W-:Y:S02]  /*2040*/  SHF.R.S32.HI R5, RZ, 0x1f, R0 ;  /* 0x0000001fff057819 */ /* 0x000fe40000011400 */
[----:B------:R-:W-:Y:S02]  /*2050*/  LOP3.LUT R2, R2, 0x1c0, RZ, 0xc0, !PT ;  /* 0x000001c002027812 */ /* 0x000fe400078ec0ff */
[----:B------:R-:W-:Y:S02]  /*2060*/  LEA.HI R10, R5, R0, RZ, 0x3 ;  /* 0x00000000050a7211 */ /* 0x000fe400078f18ff */
[----:B------:R-:W-:Y:S02]  /*2070*/  LOP3.LUT R4, R4, 0xfffffffe, RZ, 0xc0, !PT ;  /* 0xfffffffe04047812 */ /* 0x000fe400078ec0ff */
[----:B------:R-:W-:Y:S01]  /*2080*/  LOP3.LUT R5, R10, 0xfffffff8, RZ, 0xc0, !PT ;  /* 0xfffffff80a057812 */ /* 0x000fe200078ec0ff */
[----:B------:R-:W-:-:S04]  /*2090*/  DEPBAR.LE SB0, 0x1 ;  /* 0x000080400000791a */ /* 0x000fc80000000000 */
[----:B------:R-:W-:Y:S01]  /*20a0*/  LOP3.LUT R6, R2, 0x8, R6, 0xf8, !PT ;  /* 0x0000000802067812 */ /* 0x000fe200078ef806 */
[----:B------:R-:W-:Y:S01]  /*20b0*/  IMAD.IADD R3, R3, 0x1, -R4 ;  /* 0x0000000103037824 */ /* 0x000fe200078e0a04 */
[----:B------:R-:W-:Y:S01]  /*20c0*/  SHF.R.U32.HI R2, RZ, 0x3, R2 ;  /* 0x00000003ff027819 */ /* 0x000fe20000011602 */
[----:B------:R-:W-:Y:S01]  /*20d0*/  IMAD.IADD R4, R0, 0x1, -R5 ;  /* 0x0000000100047824 */ /* 0x000fe200078e0a05 */
[----:B------:R-:W-:Y:S02]  /*20e0*/  SEL R5, RZ, 0x4, P5 ;  /* 0x00000004ff057807 */ /* 0x000fe40002800000 */
[----:B------:R-:W-:Y:S01]  /*20f0*/  LOP3.LUT R0, R6, R2, RZ, 0x3c, !PT ;  /* 0x0000000206007212 */ /* 0x000fe200078e3cff */
[C---:B------:R-:W-:Y:S01]  /*2100*/  IMAD.SHL.U32 R2, R4.reuse, 0x40, RZ ;  /* 0x0000004004027824 */ /* 0x040fe200078e00ff */
[----:B------:R-:W-:Y:S01]  /*2110*/  SEL R6, RZ, 0x2, P2 ;  /* 0x00000002ff067807 */ /* 0x000fe20001000000 */
[----:B------:R-:W-:Y:S01]  /*2120*/  BAR.SYNC.DEFER_BLOCKING 0x0 ;  /* 0x0000000000007b1d */ /* 0x000fe20000010000 */
[----:B------:R-:W-:Y:S01]  /*2130*/  LOP3.LUT P1, RZ, R4, 0x4, RZ, 0xc0, !PT ;  /* 0x0000000404ff7812 */ /* 0x000fe2000782c0ff */
[C---:B------:R-:W-:Y:S01]  /*2140*/  IMAD R0, R3.reuse, 0x200, R0 ;  /* 0x0000020003007824 */ /* 0x040fe200078e0200 */
[----:B------:R-:W-:Y:S01]  /*2150*/  LOP3.LUT R2, R2, 0x1c0, RZ, 0xc0, !PT ;  /* 0x000001c002027812 */ /* 0x000fe200078ec0ff */
[----:B------:R-:W-:Y:S01]  /*2160*/  IMAD.SHL.U32 R3, R3, 0x8, RZ ;  /* 0x0000000803037824 */ /* 0x000fe200078e00ff */
[----:B------:R-:W-:Y:S01]  /*2170*/  IADD3 R5, R5, R6, R7 ;  /* 0x0000000605057210 */ /* 0x000fe20007ffe007 */
[----:B------:R-:W-:Y:S01]  /*2180*/  IMAD.SHL.U32 R135, R0, 0x2, RZ ;  /* 0x0000000200877824 */ /* 0x000fe200078e00ff */
[----:B------:R-:W-:-:S02]  /*2190*/  P2R R7, PR, RZ, 0x40 ;  /* 0x00000040ff077803 */ /* 0x000fc40000000000 */
[----:B------:R-:W-:Y:S02]  /*21a0*/  LOP3.LUT R3, R2, 0x8, R3, 0xf8, !PT ;  /* 0x0000000802037812 */ /* 0x000fe400078ef803 */
[----:B------:R-:W-:Y:S02]  /*21b0*/  SHF.R.U32.HI R2, RZ, 0x3, R2 ;  /* 0x00000003ff027819 */ /* 0x000fe40000011602 */
[----:B------:R-:W-:Y:S02]  /*21c0*/  IADD3 R0, R135, 0x10100, RZ ;  /* 0x0001010087007810 */ /* 0x000fe40007ffe0ff */
[----:B------:R-:W-:Y:S01]  /*21d0*/  LOP3.LUT R2, R3, R2, RZ, 0x3c, !PT ;  /* 0x0000000203027212 */ /* 0x000fe200078e3cff */
[----:B------:R-:W-:Y:S01]  /*21e0*/  IMAD.SHL.U32 R3, R10, 0x40, RZ ;  /* 0x000000400a037824 */ /* 0x000fe200078e00ff */
[----:B------:R-:W-:Y:S02]  /*21f0*/  IADD3 R242, R135, 0x10120, RZ ;  /* 0x0001012087f27810 */ /* 0x000fe40007ffe0ff */
[----:B------:R-:W-:-:S02]  /*2200*/  @P0 IADD3 R242, R0, -0x20, RZ ;  /* 0xffffffe000f20810 */ /* 0x000fc40007ffe0ff */
[----:B------:R-:W-:Y:S01]  /*2210*/  LOP3.LUT R3, R2, 0xfffffe00, R3, 0xf8, !PT ;  /* 0xfffffe0002037812 */ /* 0x000fe200078ef803 */
[----:B------:R-:W-:Y:S01]  /*2220*/  IMAD.MOV.U32 R2, RZ, RZ, 0x40 ;  /* 0x00000040ff027424 */ /* 0x000fe200078e00ff */
[----:B------:R-:W-:Y:S02]  /*2230*/  SEL R0, RZ, 0x8, P4 ;  /* 0x00000008ff007807 */ /* 0x000fe40002000000 */
[----:B------:R-:W-:Y:S01]  /*2240*/  LOP3.LUT P0, RZ, R4, 0x2, RZ, 0xc0, !PT ;  /* 0x0000000204ff7812 */ /* 0x000fe2000780c0ff */
[----:B------:R-:W-:Y:S01]  /*2250*/  IMAD.MOV.U32 R4, RZ, RZ, 0x10 ;  /* 0x00000010ff047424 */ /* 0x000fe200078e00ff */
[C---:B------:R-:W-:Y:S01]  /*2260*/  IADD3 R252, R242.reuse, 0x1000, RZ ;  /* 0x00001000f2fc7810 */ /* 0x040fe20007ffe0ff */
[----:B------:R-:W-:Y:S01]  /*2270*/  IMAD R220, R73, 0x400, R3 ;  /* 0x0000040049dc7824 */ /* 0x000fe200078e0203 */
[----:B------:R-:W-:Y:S01]  /*2280*/  IADD3 R251, R242, 0x1800, RZ ;  /* 0x00001800f2fb7810 */ /* 0x000fe20007ffe0ff */
[----:B------:R-:W-:Y:S01]  /*2290*/  IMAD.IADD R6, R0, 0x1, R5 ;  /* 0x0000000100067824 */ /* 0x000fe200078e0205 */
[----:B------:R-:W-:Y:S01]  /*22a0*/  SEL R4, R4, 0xfffffff0, !P0 ;  /* 0xfffffff004047807 */ /* 0x000fe20004000000 */
[----:B------:R-:W-:Y:S01]  /*22b0*/  IMAD.MOV.U32 R0, RZ, RZ, 0x20 ;  /* 0x00000020ff007424 */ /* 0x000fe200078e00ff */
[C---:B------:R-:W-:Y:S01]  /*22c0*/  LEA R228, R220.reuse, 0x100, 0x1 ;  /* 0x00000100dce47811 */ /* 0x040fe200078e08ff */
[----:B------:R-:W-:Y:S01]  /*22d0*/  IMAD.SHL.U32 R220, R220, 0x2, RZ ;  /* 0x00000002dcdc7824 */ /* 0x000fe200078e00ff */
[----:B------:R-:W-:-:S02]  /*22e0*/  IADD3 R5, R72, c[0x0][0x1d0], -R77 ;  /* 0x0000740048057a10 */ /* 0x000fc40007ffe84d */
[----:B------:R-:W-:Y:S01]  /*22f0*/  SEL R0, R0, 0xffffffe0, !P1 ;  /* 0xffffffe000007807 */ /* 0x000fe20004800000 */
[--C-:B------:R-:W-:Y:S01]  /*2300*/  IMAD R224, R4, 0x2, R228.reuse ;  /* 0x0000000204e07824 */ /* 0x100fe200078e02e4 */
[----:B------:R-:W-:Y:S01]  /*2310*/  LDSM.16.M88.4 R160, [R220+0x100] ;  /* 0x00010000dca0783b */ /* 0x000fe20000000200 */
[----:B------:R-:W-:Y:S02]  /*2320*/  LOP3.LUT P6, RZ, R6, 0x1, RZ, 0xc0, !PT ;  /* 0x0000000106ff7812 */ /* 0x000fe400078cc0ff */
[C---:B------:R-:W-:Y:S01]  /*2330*/  IMAD R228, R0.reuse, 0x2, R228 ;  /* 0x0000000200e47824 */ /* 0x040fe200078e02e4 */
[----:B------:R-:W-:Y:S01]  /*2340*/  LDSM.16.M88.4 R188, [R220+0x4100] ;  /* 0x00410000dcbc783b */ /* 0x000fe20000000200 */
[----:B------:R-:W-:Y:S01]  /*2350*/  IMAD R232, R0, 0x2, R224 ;  /* 0x0000000200e87824 */ /* 0x000fe200078e02e0 */
[----:B------:R-:W-:Y:S02]  /*2360*/  ISETP.LT.OR P0, PT, R5, 0x1, !P6 ;  /* 0x000000010500780c */ /* 0x000fe40007701670 */
[----:B------:R-:W-:Y:S01]  /*2370*/  LDSM.16.M88.4 R204, [R220+0x8100] ;  /* 0x00810000dccc783b */ /* 0x000fe20000000200 */
[----:B------:R-:W-:-:S02]  /*2380*/  LOP3.LUT P2, RZ, R6, 0x2, RZ, 0xc0, !PT ;  /* 0x0000000206ff7812 */ /* 0x000fc4000784c0ff */
[----:B------:R-:W-:Y:S01]  /*2390*/  LOP3.LUT P1, RZ, R6, 0x4, RZ, 0xc0, !PT ;  /* 0x0000000406ff7812 */ /* 0x000fe2000782c0ff */
[----:B------:R-:W-:Y:S01]  /*23a0*/  LDSM.16.M88.4 R164, [R224] ;  /* 0x00000000e0a4783b */ /* 0x000fe20000000200 */
[C---:B------:R-:W-:Y:S02]  /*23b0*/  IADD3 R250, R242.reuse, 0x2000, RZ ;  /* 0x00002000f2fa7810 */ /* 0x040fe40007ffe0ff */
[C---:B------:R-:W-:Y:S01]  /*23c0*/  IADD3 R249, R242.reuse, 0x2800, RZ ;  /* 0x00002800f2f97810 */ /* 0x040fe20007ffe0ff */
[----:B------:R-:W-:Y:S01]  /*23d0*/  LDSM.16.M88.4 R192, [R224+0x4000] ;  /* 0x00400000e0c0783b */ /* 0x000fe20000000200 */
[C---:B------:R-:W-:Y:S02]  /*23e0*/  IADD3 R248, R242.reuse, 0x3000, RZ ;  /* 0x00003000f2f87810 */ /* 0x040fe40007ffe0ff */
[C---:B------:R-:W-:Y:S01]  /*23f0*/  IADD3 R247, R242.reuse, 0x3800, RZ ;  /* 0x00003800f2f77810 */ /* 0x040fe20007ffe0ff */
[----:B------:R-:W-:Y:S01]  /*2400*/  LDSM.16.M88.4 R208, [R224+0x8000] ;  /* 0x00800000e0d0783b */ /* 0x000fe20000000200 */
[----:B------:R-:W-:-:S02]  /*2410*/  IADD3 R246, R242, 0x4000, RZ ;  /* 0x00004000f2f67810 */ /* 0x000fc40007ffe0ff */
[C---:B------:R-:W-:Y:S01]  /*2420*/  IADD3 R245, R242.reuse, 0x4800, RZ ;  /* 0x00004800f2f57810 */ /* 0x040fe20007ffe0ff */
[----:B------:R-:W-:Y:S01]  /*2430*/  LDSM.16.M88.4 R180, [R228] ;  /* 0x00000000e4b4783b */ /* 0x000fe20000000200 */
[C---:B------:R-:W-:Y:S02]  /*2440*/  IADD3 R244, R242.reuse, 0x5000, RZ ;  /* 0x00005000f2f47810 */ /* 0x040fe40007ffe0ff */
[----:B------:R-:W-:Y:S01]  /*2450*/  IADD3 R243, R242, 0x5800, RZ ;  /* 0x00005800f2f37810 */ /* 0x000fe20007ffe0ff */
        /* <DEDUP_REMOVED lines=12> */
[----:B-----5:R-:W1:Y:S04]  /*2520*/  LDSM.16.M88.4 R8, [R135+0x10100] ;  /* 0x010100008708783b */ /* 0x020e680000000200 */
[----:B------:R-:W2:Y:S04]  /*2530*/  LDSM.16.M88.4 R24, [R135+0x10900] ;  /* 0x010900008718783b */ /* 0x000ea80000000200 */
[----:B------:R-:W3:Y:S04]  /*2540*/  LDSM.16.M88.4 R28, [R135+0x11100] ;  /* 0x01110000871c783b */ /* 0x000ee80000000200 */
[----:B------:R-:W4:Y:S04]  /*2550*/  LDSM.16.M88.4 R44, [R242] ;  /* 0x00000000f22c783b */ /* 0x000f280000000200 */
[----:B------:R-:W5:Y:S04]  /*2560*/  LDSM.16.M88.4 R48, [R242+0x800] ;  /* 0x00080000f230783b */ /* 0x000f680000000200 */
[----:B------:R-:W3:Y:S04]  /*2570*/  LDSM.16.M88.4 R56, [R242+0x1000] ;  /* 0x00100000f238783b */ /* 0x000ee80000000200 */
[----:B------:R-:W-:Y:S01]  /*2580*/  @!PT LDS RZ, [RZ] ;  /* 0x00000000fffff984 */ /* 0x000fe20000000800 */
[----:B------:R-:W-:Y:S01]  /*2590*/  @!PT LDS RZ, [RZ] ;  /* 0x00000000fffff984 */ /* 0x000fe20000000800 */
[----:B------:R-:W-:Y:S01]  /*25a0*/  @!PT LDS RZ, [RZ] ;  /* 0x00000000fffff984 */ /* 0x000fe20000000800 */
[----:B------:R3:W-:Y:S01]  /*25b0*/  LDGSTS.E.BYPASS.LTC128B.128 [R76+0x100], [R12.64], !P0 ;  /* 0x001000000c4c7fae */ /* 0x0007e2000c101d50 */
[----:B------:R-:W-:-:S04]  /*25c0*/  LOP3.LUT P0, RZ, R21, 0x4, RZ, 0xc0, !PT ;  /* 0x0000000415ff7812 */ /* 0x000fc8000780c0ff */
[----:B------:R-:W-:Y:S02]  /*25d0*/  SEL R2, R2, 0xffffffc0, !P0 ;  /* 0xffffffc002027807 */ /* 0x000fe40004000000 */
[----:B------:R-:W-:-:S03]  /*25e0*/  ISETP.LT.OR P0, PT, R5, 0x1, !P2 ;  /* 0x000000010500780c */ /* 0x000fc60005701670 */
[--C-:B------:R-:W-:Y:S02]  /*25f0*/  IMAD.IADD R241, R135, 0x1, R2.reuse ;  /* 0x0000000187f17824 */ /* 0x100fe400078e0202 */
[----:B------:R-:W-:Y:S01]  /*2600*/  IMAD.IADD R238, R242, 0x1, R2 ;  /* 0x00000001f2ee7824 */ /* 0x000fe200078e0202 */
[C---:B-1----:R-:W-:Y:S07]  /*2610*/  HMMA.16816.F32.BF16 R20, R160.reuse, R10, RZ ;  /* 0x0000000aa014723c */ /* 0x042fee00000418ff */
[----:B------:R1:W-:Y:S01]  /*2620*/  LDGSTS.E.BYPASS.LTC128B.128 [R76+0x1900], [R12.64+0x80], !P0 ;  /* 0x019000800c4c7fae */ /* 0x0003e2000c101d50 */
[----:B------:R-:W-:Y:S01]  /*2630*/  ISETP.LT.OR P0, PT, R5, 0x1, !P1 ;  /* 0x000000010500780c */ /* 0x000fe20004f01670 */
[C---:B--2---:R-:W-:Y:S08]  /*2640*/  HMMA.16816.F32.BF16 R32, R160.reuse, R24, RZ ;  /* 0x00000018a020723c */ /* 0x044ff000000418ff */
[----:B------:R-:W-:Y:S04]  /*2650*/  HMMA.16816.F32.BF16 R36, R160, R26, RZ ;  /* 0x0000001aa024723c */ /* 0x000fe800000418ff */
[----:B------:R1:W-:Y:S01]  /*2660*/  LDGSTS.E.BYPASS.LTC128B.128 [R76+0x3100], [R12.64+0x100], !P0 ;  /* 0x031001000c4c7fae */ /* 0x0003e2000c101d50 */
[----:B------:R-:W-:-:S04]  /*2670*/  LOP3.LUT P0, RZ, R6, 0x8, RZ, 0xc0, !PT ;  /* 0x0000000806ff7812 */ /* 0x000fc8000780c0ff */
[----:B------:R-:W-:Y:S01]  /*2680*/  ISETP.LT.OR P3, PT, R5, 0x1, !P0 ;  /* 0x000000010500780c */ /* 0x000fe20004761670 */
[----:B---3--:R-:W-:Y:S08]  /*2690*/  HMMA.16816.F32.BF16 R40, R160, R28, RZ ;  /* 0x0000001ca028723c */ /* 0x008ff000000418ff */
[----:B----4-:R-:W-:Y:S04]  /*26a0*/  HMMA.16816.F32.BF16 R20, R164, R46, R20 ;  /* 0x0000002ea414723c */ /* 0x010fe80000041814 */
[----:B------:R1:W-:Y:S01]  /*26b0*/  LDGSTS.E.BYPASS.LTC128B.128 [R76+0x4900], [R12.64+0x180], !P3 ;  /* 0x049001800c4c7fae */ /* 0x0003e2000d901d50 */
[----:B------:R-:W-:-:S03]  /*26c0*/  ISETP.NE.AND P3, PT, R16, RZ, PT ;  /* 0x000000ff1000720c */ /* 0x000fc60003f65270 */
[C---:B------:R-:W-:Y:S08]  /*26d0*/  HMMA.16816.F32.BF16 R16, R160.reuse, R8, RZ ;  /* 0x00000008a010723c */ /* 0x040ff000000418ff */
[----:B------:R-:W-:Y:S02]  /*26e0*/  HMMA.16816.F32.BF16 R8, R160, R30, RZ ;  /* 0x0000001ea008723c */ /* 0x000fe400000418ff */
[----:B------:R-:W-:-:S02]  /*26f0*/  @!P3 ISETP.LT.OR P6, PT, R5, 0x21, !P6 ;  /* 0x000000210500b80c */ /* 0x000fc400077c1670 */
[C---:B------:R-:W-:Y:S02]  /*2700*/  @!P3 ISETP.LT.OR P2, PT, R5.reuse, 0x21, !P2 ;  /* 0x000000210500b80c */ /* 0x040fe40005741670 */
[C---:B------:R-:W-:Y:S02]  /*2710*/  @!P3 ISETP.LT.OR P1, PT, R5.reuse, 0x21, !P1 ;  /* 0x000000210500b80c */ /* 0x040fe40004f21670 */
[----:B------:R-:W-:Y:S01]  /*2720*/  @!P3 ISETP.LT.OR P0, PT, R5, 0x21, !P0 ;  /* 0x000000210500b80c */ /* 0x000fe20004701670 */
[----:B-----5:R-:W-:Y:S01]  /*2730*/  HMMA.16816.F32.BF16 R24, R164, R48, R32 ;  /* 0x00000030a418723c */ /* 0x020fe20000041820 */
[----:B------:R-:W-:-:S05]  /*2740*/  IADD3 R5, R242, 0x800, RZ ;  /* 0x00000800f2057810 */ /* 0x000fca0007ffe0ff */
[----:B------:R1:W-:Y:S01]  /*2750*/  @!P3 LDGSTS.E.BYPASS.LTC128B.128 [R76+0x1100], [R14.64], !P6 ;  /* 0x011000000e4cbfae */ /* 0x0003e2000f101d50 */
[----:B------:R-:W-:Y:S01]  /*2760*/  ISETP.NE.AND P6, PT, R7, RZ, PT ;  /* 0x000000ff0700720c */ /* 0x000fe20003fc5270 */
[C---:B------:R-:W-:Y:S02]  /*2770*/  HMMA.16816.F32.BF16 R16, R164.reuse, R44, R16 ;  /* 0x0000002ca410723c */ /* 0x040fe40000041810 */
[----:B------:R1:W-:Y:S04]  /*2780*/  @!P3 LDGSTS.E.BYPASS.LTC128B.128 [R76+0x2900], [R14.64+0x80], !P2 ;  /* 0x029000800e4cbfae */ /* 0x0003e8000d101d50 */
[----:B------:R1:W-:Y:S02]  /*2790*/  @!P3 LDGSTS.E.BYPASS.LTC128B.128 [R76+0x4100], [R14.64+0x100], !P1 ;  /* 0x041001000e4cbfae */ /* 0x0003e4000c901d50 */
[----:B------:R-:W-:Y:S02]  /*27a0*/  HMMA.16816.F32.BF16 R28, R164, R50, R36 ;  /* 0x00000032a41c723c */ /* 0x000fe40000041824 */
[----:B------:R1:W-:Y:S01]  /*27b0*/  @!P3 LDGSTS.E.BYPASS.LTC128B.128 [R76+0x5900], [R14.64+0x180], !P0 ;  /* 0x059001800e4cbfae */ /* 0x0003e2000c101d50 */
[----:B------:R-:W-:-:S03]  /*27c0*/  PLOP3.LUT P0, PT, PT, PT, UP0, 0x40, 0x0 ;  /* 0x000000000000781c */ /* 0x000fc60003f0e808 */
[----:B------:R-:W2:Y:S02]  /*27d0*/  LDSM.16.M88.4 R52, [R241+0x10100] ;  /* 0x01010000f134783b */ /* 0x000ea40000000200 */
[C---:B------:R-:W-:Y:S02]  /*27e0*/  HMMA.16816.F32.BF16 R32, R164.reuse, R56, R40 ;  /* 0x00000038a420723c */ /* 0x040fe40000041828 */
[----:B------:R-:W3:Y:S04]  /*27f0*/  LDSM.16.M88.4 R60, [R241+0x10900] ;  /* 0x01090000f13c783b */ /* 0x000ee80000000200 */
[----:B------:R-:W4:Y:S02]  /*2800*/  LDSM.16.M88.4 R64, [R241+0x11100] ;  /* 0x01110000f140783b */ /* 0x000f240000000200 */
[----:B------:R-:W-:Y:S02]  /*2810*/  HMMA.16816.F32.BF16 R8, R164, R58, R8 ;  /* 0x0000003aa408723c */ /* 0x000fe40000041808 */
[----:B------:R-:W-:Y:S04]  /*2820*/  LDSM.16.M88.4 R40, [R238+0x800] ;  /* 0x00080000ee28783b */ /* 0x000fe80000000200 */
[----:B------:R-:W-:Y:S04]  /*2830*/  LDSM.16.M88.4 R56, [R238+0x1000] ;  /* 0x00100000ee38783b */ /* 0x000fe80000000200 */
[----:B------:R-:W-:Y:S04]  /*2840*/  LDSM.16.M88.4 R36, [R135+0x11900] ;  /* 0x011900008724783b */ /* 0x000fe80000000200 */
[----:B-1----:R-:W1:Y:S04]  /*2850*/  LDSM.16.M88.4 R12, [R238] ;  /* 0x00000000ee0c783b */ /* 0x002e680000000200 */
[----:B------:R-:W5:Y:S04]  /*2860*/  LDSM.16.M88.4 R48, [R135+0x12100] ;  /* 0x012100008730783b */ /* 0x000f680000000200 */
[----:B------:R-:W-:Y:S04]  /*2870*/  LDSM.16.M88.4 R44, [R242+0x2000] ;  /* 0x00200000f22c783b */ /* 0x000fe80000000200 */
[----:B------:R-:W-:Y:S01]  /*2880*/  LDSM.16.M88.4 R68, [R241+0x14900] ;  /* 0x01490000f144783b */ /* 0x000fe20000000200 */
[C---:B--2---:R-:W-:Y:S03]  /*2890*/  HMMA.16816.F32.BF16 R16, R180.reuse, R52, R16 ;  /* 0x00000034b410723c */ /* 0x044fe60000041810 */
[----:B------:R-:W0:Y:S04]  /*28a0*/  LDGDEPBAR ;  /* 0x00000000000079af */ /* 0x000e280000000000 */
[----:B------:R-:W-:Y:S01]  /*28b0*/  STL [R1], R5 ;  /* 0x0000000501007387 */ /* 0x000fe20000100800 */
[C---:B------:R-:W-:Y:S03]  /*28c0*/  HMMA.16816.F32.BF16 R20, R180.reuse, R54, R20 ;  /* 0x00000036b414723c */ /* 0x040fe60000041814 */
[----:B------:R-:W-:Y:S05]  /*28d0*/  LDSM.16.M88.4 R52, [R242+0x2800] ;  /* 0x00280000f234783b */ /* 0x000fea0000000200 */
[C---:B---3--:R-:W-:Y:S08]  /*28e0*/  HMMA.16816.F32.BF16 R24, R180.reuse, R60, R24 ;  /* 0x0000003cb418723c */ /* 0x048ff00000041818 */
[C---:B------:R-:W-:Y:S01]  /*28f0*/  HMMA.16816.F32.BF16 R28, R180.reuse, R62, R28 ;  /* 0x0000003eb41c723c */ /* 0x040fe2000004181c */
[----:B------:R-:W2:Y:S07]  /*2900*/  LDSM.16.M88.4 R60, [R135+0x12900] ;  /* 0x01290000873c783b */ /* 0x000eae0000000200 */
[C---:B----4-:R-:W-:Y:S08]  /*2910*/  HMMA.16816.F32.BF16 R32, R180.reuse, R64, R32 ;  /* 0x00000040b420723c */ /* 0x050ff00000041820 */
[----:B------:R-:W-:Y:S01]  /*2920*/  HMMA.16816.F32.BF16 R8, R180, R66, R8 ;  /* 0x00000042b408723c */ /* 0x000fe20000041808 */
[----:B------:R-:W-:Y:S07]  /*2930*/  LDSM.16.M88.4 R64, [R135+0x14100] ;  /* 0x014100008740783b */ /* 0x000fee0000000200 */
[C---:B-1----:R-:W-:Y:S08]  /*2940*/  HMMA.16816.F32.BF16 R16, R184.reuse, R12, R16 ;  /* 0x0000000cb810723c */ /* 0x042ff00000041810 */
[C---:B------:R-:W-:Y:S01]  /*2950*/  HMMA.16816.F32.BF16 R20, R184.reuse, R14, R20 ;  /* 0x0000000eb814723c */ /* 0x040fe20000041814 */
[----:B------:R-:W1:Y:S07]  /*2960*/  LDSM.16.M88.4 R12, [R242+0x1800] ;  /* 0x00180000f20c783b */ /* 0x000e6e0000000200 */
[C---:B------:R-:W-:Y:S08]  /*2970*/  HMMA.16816.F32.BF16 R24, R184.reuse, R40, R24 ;  /* 0x00000028b818723c */ /* 0x040ff00000041818 */
[C---:B------:R-:W-:Y:S01]  /*2980*/  HMMA.16816.F32.BF16 R28, R184.reuse, R42, R28 ;  /* 0x0000002ab81c723c */ /* 0x040fe2000004181c */
[----:B------:R-:W3:Y:S07]  /*2990*/  LDSM.16.M88.4 R40, [R241+0x11900] ;  /* 0x01190000f128783b */ /* 0x000eee0000000200 */
[C---:B------:R-:W-:Y:S08]  /*29a0*/  HMMA.16816.F32.BF16 R32, R184.reuse, R56, R32 ;  /* 0x00000038b820723c */ /* 0x040ff00000041820 */
[----:B------:R-:W-:Y:S01]  /*29b0*/  HMMA.16816.F32.BF16 R8, R184, R58, R8 ;  /* 0x0000003ab808723c */ /* 0x000fe20000041808 */
[----:B------:R-:W-:Y:S07]  /*29c0*/  LDSM.16.M88.4 R56, [R238+0x2800] ;  /* 0x00280000ee38783b */ /* 0x000fee0000000200 */
[C---:B------:R-:W-:Y:S08]  /*29d0*/  HMMA.16816.F32.BF16 R16, R188.reuse, R36, R16 ;  /* 0x00000024bc10723c */ /* 0x040ff00000041810 */
[C---:B------:R-:W-:Y:S01]  /*29e0*/  HMMA.16816.F32.BF16 R20, R188.reuse, R38, R20 ;  /* 0x00000026bc14723c */ /* 0x040fe20000041814 */
[----:B------:R-:W-:Y:S07]  /*29f0*/  LDSM.16.M88.4 R36, [R238+0x1800] ;  /* 0x00180000ee24783b */ /* 0x000fee0000000200 */
[C---:B-----5:R-:W-:Y:S08]  /*2a00*/  HMMA.16816.F32.BF16 R24, R188.reuse, R48, R24 ;  /* 0x00000030bc18723c */ /* 0x060ff00000041818 */
[C---:B------:R-:W-:Y:S01]  /*2a10*/  HMMA.16816.F32.BF16 R28, R188.reuse, R50, R28 ;  /* 0x00000032bc1c723c */ /* 0x040fe2000004181c */
[----:B------:R-:W4:Y:S07]  /*2a20*/  LDSM.16.M88.4 R48, [R241+0x12100] ;  /* 0x01210000f130783b */ /* 0x000f2e0000000200 */
[C---:B--2---:R-:W-:Y:S08]  /*2a30*/  HMMA.16816.F32.BF16 R32, R188.reuse, R60, R32 ;  /* 0x0000003cbc20723c */ /* 0x044ff00000041820 */
[----:B------:R-:W-:Y:S01]  /*2a40*/  HMMA.16816.F32.BF16 R8, R188, R62, R8 ;  /* 0x0000003ebc08723c */ /* 0x000fe20000041808 */
[----:B------:R-:W2:Y:S07]  /*2a50*/  LDSM.16.M88.4 R60, [R241+0x12900] ;  /* 0x01290000f13c783b */ /* 0x000eae0000000200 */
[C---:B-1----:R-:W-:Y:S08]  /*2a60*/  HMMA.16816.F32.BF16 R16, R192.reuse, R12, R16 ;  /* 0x0000000cc010723c */ /* 0x042ff00000041810 */
[C---:B------:R-:W-:Y:S08]  /*2a70*/  HMMA.16816.F32.BF16 R20, R192.reuse, R14, R20 ;  /* 0x0000000ec014723c */ /* 0x040ff00000041814 */
[C---:B------:R-:W-:Y:S08]  /*2a80*/  HMMA.16816.F32.BF16 R24, R192.reuse, R44, R24 ;  /* 0x0000002cc018723c */ /* 0x040ff00000041818 */
[C---:B------:R-:W-:Y:S01]  /*2a90*/  HMMA.16816.F32.BF16 R28, R192.reuse, R46, R28 ;  /* 0x0000002ec01c723c */ /* 0x040fe2000004181c */
[----:B------:R-:W1:Y:S07]  /*2aa0*/  LDSM.16.M88.4 R44, [R238+0x2000] ;  /* 0x00200000ee2c783b */ /* 0x000e6e0000000200 */
[C---:B------:R-:W-:Y:S08]  /*2ab0*/  HMMA.16816.F32.BF16 R32, R192.reuse, R52, R32 ;  /* 0x00000034c020723c */ /* 0x040ff00000041820 */
[----:B------:R-:W-:Y:S01]  /*2ac0*/  HMMA.16816.F32.BF16 R12, R192, R54, R8 ;  /* 0x00000036c00c723c */ /* 0x000fe20000041808 */
[----:B------:R-:W-:Y:S07]  /*2ad0*/  LDSM.16.M88.4 R52, [R135+0x13900] ;  /* 0x013900008734783b */ /* 0x000fee0000000200 */
[C---:B---3--:R-:W-:Y:S08]  /*2ae0*/  HMMA.16816.F32.BF16 R8, R196.reuse, R40, R16 ;  /* 0x00000028c408723c */ /* 0x048ff00000041810 */
[C---:B------:R-:W-:Y:S01]  /*2af0*/  HMMA.16816.F32.BF16 R20, R196.reuse, R42, R20 ;  /* 0x0000002ac414723c */ /* 0x040fe20000041814 */
[----:B------:R-:W3:Y:S07]  /*2b00*/  LDSM.16.M88.4 R40, [R135+0x13100] ;  /* 0x013100008728783b */ /* 0x000eee0000000200 */
[C---:B----4-:R-:W-:Y:S08]  /*2b10*/  HMMA.16816.F32.BF16 R24, R196.reuse, R48, R24 ;  /* 0x00000030c418723c */ /* 0x050ff00000041818 */
[C---:B------:R-:W-:Y:S01]  /*2b20*/  HMMA.16816.F32.BF16 R28, R196.reuse, R50, R28 ;  /* 0x00000032c41c723c */ /* 0x040fe2000004181c */
[----:B------:R-:W-:Y:S07]  /*2b30*/  LDSM.16.M88.4 R48, [R242+0x3800] ;  /* 0x00380000f230783b */ /* 0x000fee0000000200 */
[C---:B--2---:R-:W-:Y:S08]  /*2b40*/  HMMA.16816.F32.BF16 R32, R196.reuse, R60, R32 ;  /* 0x0000003cc420723c */ /* 0x044ff00000041820 */
[----:B------:R-:W-:Y:S01]  /*2b50*/  HMMA.16816.F32.BF16 R16, R196, R62, R12 ;  /* 0x0000003ec410723c */ /* 0x000fe2000004180c */
[----:B------:R-:W-:Y:S07]  /*2b60*/  LDSM.16.M88.4 R60, [R242+0x4000] ;  /* 0x00400000f23c783b */ /* 0x000fee0000000200 */
[C---:B------:R-:W-:Y:S08]  /*2b70*/  HMMA.16816.F32.BF16 R12, R200.reuse, R36, R8 ;  /* 0x00000024c80c723c */ /* 0x040ff00000041808 */
[C---:B------:R-:W-:Y:S01]  /*2b80*/  HMMA.16816.F32.BF16 R8, R200.reuse, R38, R20 ;  /* 0x00000026c808723c */ /* 0x040fe20000041814 */
[----:B------:R-:W2:Y:S07]  /*2b90*/  LDSM.16.M88.4 R36, [R242+0x3000] ;  /* 0x00300000f224783b */ /* 0x000eae0000000200 */
[C---:B-1----:R-:W-:Y:S08]  /*2ba0*/  HMMA.16816.F32.BF16 R24, R200.reuse, R44, R24 ;  /* 0x0000002cc818723c */ /* 0x042ff00000041818 */
[C---:B------:R-:W-:Y:S01]  /*2bb0*/  HMMA.16816.F32.BF16 R28, R200.reuse, R46, R28 ;  /* 0x0000002ec81c723c */ /* 0x040fe2000004181c */
[----:B------:R-:W1:Y:S07]  /*2bc0*/  LDSM.16.M88.4 R44, [R241+0x13100] ;  /* 0x01310000f12c783b */ /* 0x000e6e0000000200 */
[C---:B------:R-:W-:Y:S08]  /*2bd0*/  HMMA.16816.F32.BF16 R32, R200.reuse, R56, R32 ;  /* 0x00000038c820723c */ /* 0x040ff00000041820 */
[----:B------:R-:W-:Y:S01]  /*2be0*/  HMMA.16816.F32.BF16 R20, R200, R58, R16 ;  /* 0x0000003ac814723c */ /* 0x000fe20000041810 */
[----:B------:R-:W4:Y:S07]  /*2bf0*/  LDSM.16.M88.4 R56, [R241+0x13900] ;  /* 0x01390000f138783b */ /* 0x000f2e0000000200 */
[C---:B---3--:R-:W-:Y:S08]  /*2c00*/  HMMA.16816.F32.BF16 R16, R204.reuse, R40, R12 ;  /* 0x00000028cc10723c */ /* 0x048ff0000004180c */
[C---:B------:R-:W-:Y:S01]  /*2c10*/  HMMA.16816.F32.BF16 R12, R204.reuse, R42, R8 ;  /* 0x0000002acc0c723c */ /* 0x040fe20000041808 */
[----:B------:R-:W-:Y:S07]  /*2c20*/  LDSM.16.M88.4 R40, [R238+0x3000] ;  /* 0x00300000ee28783b */ /* 0x000fee0000000200 */
[C---:B------:R-:W-:Y:S08]  /*2c30*/  HMMA.16816.F32.BF16 R8, R204.reuse, R52, R24 ;  /* 0x00000034cc08723c */ /* 0x040ff00000041818 */
[C---:B------:R-:W-:Y:S01]  /*2c40*/  HMMA.16816.F32.BF16 R28, R204.reuse, R54, R28 ;  /* 0x00000036cc1c723c */ /* 0x040fe2000004181c */
[----:B------:R-:W-:Y:S07]  /*2c50*/  LDSM.16.M88.4 R52, [R238+0x3800] ;  /* 0x00380000ee34783b */ /* 0x000fee0000000200 */
[C---:B------:R-:W-:Y:S08]  /*2c60*/  HMMA.16816.F32.BF16 R32, R204.reuse, R64, R32 ;  /* 0x00000040cc20723c */ /* 0x040ff00000041820 */
[----:B------:R-:W-:Y:S01]  /*2c70*/  HMMA.16816.F32.BF16 R24, R204, R66, R20 ;  /* 0x00000042cc18723c */ /* 0x000fe20000041814 */
[----:B------:R-:W-:Y:S07]  /*2c80*/  LDSM.16.M88.4 R64, [R135+0x14900] ;  /* 0x014900008740783b */ /* 0x000fee0000000200 */
[C---:B--2---:R-:W-:Y:S08]  /*2c90*/  HMMA.16816.F32.BF16 R20, R208.reuse, R36, R16 ;  /* 0x00000024d014723c */ /* 0x044ff00000041810 */
[C---:B------:R-:W-:Y:S01]  /*2ca0*/  HMMA.16816.F32.BF16 R16, R208.reuse, R38, R12 ;  /* 0x00000026d010723c */ /* 0x040fe2000004180c */
[----:B------:R-:W2:Y:S07]  /*2cb0*/  LDSM.16.M88.4 R36, [R241+0x14100] ;  /* 0x01410000f124783b */ /* 0x000eae0000000200 */
[C---:B------:R-:W-:Y:S08]  /*2cc0*/  HMMA.16816.F32.BF16 R12, R208.reuse, R48, R8 ;  /* 0x00000030d00c723c */ /* 0x040ff00000041808 */
[C---:B------:R-:W-:Y:S01]  /*2cd0*/  HMMA.16816.F32.BF16 R8, R208.reuse, R50, R28 ;  /* 0x00000032d008723c */ /* 0x040fe2000004181c */
[----:B------:R-:W-:Y:S07]  /*2ce0*/  LDSM.16.M88.4 R48, [R242+0x4800] ;  /* 0x00480000f230783b */ /* 0x000fee0000000200 */
[----:B------:R-:W-:Y:S08]  /*2cf0*/  HMMA.16816.F32.BF16 R32, R208, R60, R32 ;  /* 0x0000003cd020723c */ /* 0x000ff00000041820 */
[----:B-1----:R-:W-:Y:S08]  /*2d00*/  HMMA.16816.F32.BF16 R28, R212, R44, R20 ;  /* 0x0000002cd41c723c */ /* 0x002ff00000041814 */
[----:B------:R-:W-:Y:S01]  /*2d10*/  HMMA.16816.F32.BF16 R24, R208, R62, R24 ;  /* 0x0000003ed018723c */ /* 0x000fe20000041818 */
[----:B------:R-:W1:Y:S07]  /*2d20*/  LDSM.16.M88.4 R60, [R238+0x4000] ;  /* 0x00400000ee3c783b */ /* 0x000e6e0000000200 */
[C---:B------:R-:W-:Y:S01]  /*2d30*/  HMMA.16816.F32.BF16 R20, R212.reuse, R46, R16 ;  /* 0x0000002ed414723c */ /* 0x040fe20000041810 */
[----:B------:R-:W3:Y:S07]  /*2d40*/  LDSM.16.M88.4 R44, [R135+0x15100] ;  /* 0x01510000872c783b */ /* 0x000eee0000000200 */
[C---:B----4-:R-:W-:Y:S08]  /*2d50*/  HMMA.16816.F32.BF16 R16, R212.reuse, R56, R12 ;  /* 0x00000038d410723c */ /* 0x050ff0000004180c */
[C---:B------:R-:W-:Y:S01]  /*2d60*/  HMMA.16816.F32.BF16 R12, R212.reuse, R58, R8 ;  /* 0x0000003ad40c723c */ /* 0x040fe20000041808 */
[----:B------:R-:W-:Y:S07]  /*2d70*/  LDSM.16.M88.4 R56, [R242+0x5000] ;  /* 0x00500000f238783b */ /* 0x000fee0000000200 */
[----:B--2---:R-:W-:Y:S08]  /*2d80*/  HMMA.16816.F32.BF16 R8, R212, R36, R32 ;  /* 0x00000024d408723c */ /* 0x004ff00000041820 */
[----:B------:R-:W-:Y:S08]  /*2d90*/  HMMA.16816.F32.BF16 R28, R216, R40, R28 ;  /* 0x00000028d81c723c */ /* 0x000ff0000004181c */
[----:B------:R-:W-:Y:S08]  /*2da0*/  HMMA.16816.F32.BF16 R36, R212, R38, R24 ;  /* 0x00000026d424723c */ /* 0x000ff00000041818 */
[C---:B------:R-:W-:Y:S01]  /*2db0*/  HMMA.16816.F32.BF16 R32, R216.reuse, R42, R20 ;  /* 0x0000002ad820723c */ /* 0x040fe20000041814 */
[----:B------:R-:W2:Y:S07]  /*2dc0*/  LDSM.16.M88.4 R40, [R135+0x15900] ;  /* 0x015900008728783b */ /* 0x000eae0000000200 */
[C---:B------:R-:W-:Y:S08]  /*2dd0*/  HMMA.16816.F32.BF16 R24, R216.reuse, R52, R16 ;  /* 0x00000034d818723c */ /* 0x040ff00000041810 */
[----:B-1----:R-:W-:Y:S08]  /*2de0*/  HMMA.16816.F32.BF16 R16, R216, R60, R8 ;  /* 0x0000003cd810723c */ /* 0x002ff00000041808 */
[----:B------:R-:W-:Y:S08]  /*2df0*/  HMMA.16816.F32.BF16 R8, R220, R64, R28 ;  /* 0x00000040dc08723c */ /* 0x000ff0000004181c */
[C---:B------:R-:W-:Y:S01]  /*2e00*/  HMMA.16816.F32.BF16 R20, R216.reuse, R54, R12 ;  /* 0x00000036d814723c */ /* 0x040fe2000004180c */
[----:B------:R-:W-:Y:S07]  /*2e10*/  LDSM.16.M88.4 R52, [R241+0x15900] ;  /* 0x01590000f134783b */ /* 0x000fee0000000200 */
[----:B------:R-:W-:Y:S01]  /*2e20*/  HMMA.16816.F32.BF16 R12, R216, R62, R36 ;  /* 0x0000003ed80c723c */ /* 0x000fe20000041824 */
[----:B------:R-:W1:Y:S04]  /*2e30*/  LDSM.16.M88.4 R36, [R242+0x5800] ;  /* 0x00580000f224783b */ /* 0x000e680000000200 */
[----:B------:R-:W-:Y:S03]  /*2e40*/  LDSM.16.M88.4 R60, [R241+0x15100] ;  /* 0x01510000f13c783b */ /* 0x000fe60000000200 */
[----:B------:R-:W-:Y:S01]  /*2e50*/  HMMA.16816.F32.BF16 R32, R220, R66, R32 ;  /* 0x00000042dc20723c */ /* 0x000fe20000041820 */
[----:B------:R-:W4:Y:S07]  /*2e60*/  LDSM.16.M88.4 R64, [R238+0x4800] ;  /* 0x00480000ee40783b */ /* 0x000f2e0000000200 */
[----:B------:R-:W-:Y:S08]  /*2e70*/  HMMA.16816.F32.BF16 R8, R224, R48, R8 ;  /* 0x00000030e008723c */ /* 0x000ff00000041808 */
[C---:B---3--:R-:W-:Y:S08]  /*2e80*/  HMMA.16816.F32.BF16 R28, R220.reuse, R44, R24 ;  /* 0x0000002cdc1c723c */ /* 0x048ff00000041818 */
[C---:B------:R-:W-:Y:S08]  /*2e90*/  HMMA.16816.F32.BF16 R44, R220.reuse, R46, R20 ;  /* 0x0000002edc2c723c */ /* 0x040ff00000041814 */
[C---:B--2---:R-:W-:Y:S08]  /*2ea0*/  HMMA.16816.F32.BF16 R24, R220.reuse, R40, R16 ;  /* 0x00000028dc18723c */ /* 0x044ff00000041810 */
[----:B------:R-:W-:Y:S08]  /*2eb0*/  HMMA.16816.F32.BF16 R20, R220, R42, R12 ;  /* 0x0000002adc14723c */ /* 0x000ff0000004180c */
[----:B------:R-:W-:Y:S01]  /*2ec0*/  HMMA.16816.F32.BF16 R16, R224, R50, R32 ;  /* 0x00000032e010723c */ /* 0x000fe20000041820 */
[----:B------:R-:W2:Y:S07]  /*2ed0*/  LDSM.16.M88.4 R48, [R238+0x5000] ;  /* 0x00500000ee30783b */ /* 0x000eae0000000200 */
[----:B------:R-:W-:Y:S08]  /*2ee0*/  HMMA.16816.F32.BF16 R8, R228, R68, R8 ;  /* 0x00000044e408723c */ /* 0x000ff00000041808 */
[----:B------:R-:W-:Y:S01]  /*2ef0*/  HMMA.16816.F32.BF16 R12, R224, R56, R28 ;  /* 0x00000038e00c723c */ /* 0x000fe2000004181c */
[----:B------:R-:W3:Y:S01]  /*2f00*/  LDSM.16.M88.4 R28, [R238+0x5800] ;  /* 0x00580000ee1c783b */ /* 0x000ee20000000200 */
[----:B------:R-:W-:-:S06]  /*2f10*/  DEPBAR.LE SB0, 0x0 ;  /* 0x000080000000791a */ /* 0x000fcc0000000000 */
[C---:B-1----:R-:W-:Y:S08]  /*2f20*/  HMMA.16816.F32.BF16 R40, R224.reuse, R36, R24 ;  /* 0x00000024e028723c */ /* 0x042ff00000041818 */
[----:B------:R-:W-:Y:S08]  /*2f30*/  HMMA.16816.F32.BF16 R36, R224, R38, R20 ;  /* 0x00000026e024723c */ /* 0x000ff00000041814 */
[----:B------:R-:W-:Y:S08]  /*2f40*/  HMMA.16816.F32.BF16 R32, R228, R70, R16 ;  /* 0x00000046e420723c */ /* 0x000ff00000041810 */
[----:B------:R-:W-:Y:S08]  /*2f50*/  HMMA.16816.F32.BF16 R44, R224, R58, R44 ;  /* 0x0000003ae02c723c */ /* 0x000ff0000004182c */
[----:B----4-:R-:W-:Y:S08]  /*2f60*/  HMMA.16816.F32.BF16 R8, R232, R64, R8 ;  /* 0x00000040e808723c */ /* 0x010ff00000041808 */
[C---:B------:R-:W-:Y:S08]  /*2f70*/  HMMA.16816.F32.BF16 R24, R228.reuse, R60, R12 ;  /* 0x0000003ce418723c */ /* 0x040ff0000004180c */
[----:B------:R-:W-:Y:S08]  /*2f80*/  HMMA.16816.F32.BF16 R12, R228, R54, R36 ;  /* 0x00000036e40c723c */ /* 0x000ff00000041824 */
[----:B------:R-:W-:Y:S01]  /*2f90*/  HMMA.16816.F32.BF16 R36, R232, R66, R32 ;  /* 0x00000042e824723c */ /* 0x000fe20000041820 */
[----:B------:R-:W-:-:S02]  /*2fa0*/  FMUL.FTZ R2, R10, c[0x0][0x320] ;  /* 0x0000c8000a027a20 */ /* 0x000fc40000410000 */
[----:B------:R-:W-:Y:S02]  /*2fb0*/  FMUL.FTZ R8, R8, c[0x0][0x320] ;  /* 0x0000c80008087a20 */ /* 0x000fe40000410000 */
[----:B------:R-:W-:Y:S02]  /*2fc0*/  FMUL.FTZ R9, R9, c[0x0][0x320] ;  /* 0x0000c80009097a20 */ /* 0x000fe40000410000 */
[----:B------:R-:W-:Y:S01]  /*2fd0*/  FMUL.FTZ R11, R11, c[0x0][0x320] ;  /* 0x0000c8000b0b7a20 */ /* 0x000fe20000410000 */
[C---:B------:R-:W-:Y:S01]  /*2fe0*/  HMMA.16816.F32.BF16 R20, R228.reuse, R62, R44 ;  /* 0x0000003ee414723c */ /* 0x040fe2000004182c */
[----:B------:R1:W4:Y:S07]  /*2ff0*/  MUFU.TANH R45, R2 ;  /* 0x00000002002d7308 */ /* 0x00032e0000002400 */
[----:B------:R-:W-:Y:S01]  /*3000*/  HMMA.16816.F32.BF16 R16, R228, R52, R40 ;  /* 0x00000034e410723c */ /* 0x000fe20000041828 */
[----:B------:R-:W3:Y:S07]  /*3010*/  MUFU.TANH R44, R11 ;  /* 0x0000000b002c7308 */ /* 0x000eee0000002400 */
[C---:B--2---:R-:W-:Y:S01]  /*3020*/  HMMA.16816.F32.BF16 R40, R232.reuse, R48, R24 ;  /* 0x00000030e828723c */ /* 0x044fe20000041818 */
[----:B-1----:R-:W-:Y:S01]  /*3030*/  FMUL.FTZ R2, R36, c[0x0][0x320] ;  /* 0x0000c80024027a20 */ /* 0x002fe20000410000 */
[----:B------:R-:W1:Y:S06]  /*3040*/  MUFU.TANH R24, R8 ;  /* 0x0000000800187308 */ /* 0x000e6c0000002400 */
[C---:B------:R-:W-:Y:S02]  /*3050*/  HMMA.16816.F32.BF16 R48, R232.reuse, R50, R20 ;  /* 0x00000032e830723c */ /* 0x040fe40000041814 */
[----:B------:R2:W1:Y:S06]  /*3060*/  MUFU.TANH R20, R2 ;  /* 0x0000000200147308 */ /* 0x00046c0000002400 */
[C---:B---3--:R-:W-:Y:S02]  /*3070*/  HMMA.16816.F32.BF16 R32, R232.reuse, R28, R16 ;  /* 0x0000001ce820723c */ /* 0x048fe40000041810 */
[----:B------:R3:W1:Y:S06]  /*3080*/  MUFU.TANH R21, R9 ;  /* 0x0000000900157308 */ /* 0x00066c0000002400 */
[----:B------:R-:W-:Y:S01]  /*3090*/  HMMA.16816.F32.BF16 R28, R232, R30, R12 ;  /* 0x0000001ee81c723c */ /* 0x000fe2000004180c */
[----:B--2---:R-:W-:-:S04]  /*30a0*/  FMUL.FTZ R2, R37, c[0x0][0x320] ;  /* 0x0000c80025027a20 */ /* 0x004fc80000410000 */
[----:B------:R3:W2:Y:S01]  /*30b0*/  MUFU.TANH R19, R2 ;  /* 0x0000000200137308 */ /* 0x0006a20000002400 */
[----:B------:R-:W-:Y:S06]  /*30c0*/  BAR.SYNC.DEFER_BLOCKING 0x0 ;  /* 0x0000000000007b1d */ /* 0x000fec0000010000 */
[----:B------:R-:W-:Y:S05]  /*30d0*/  @P0 BRA `(.L_x_334) ;  /* 0x000001f000000947 */ /* 0x000fea0003800000 */
[----:B-1-34-:R-:W-:Y:S01]  /*30e0*/  IADD3 R2, -R77, 0x30, RZ ;  /* 0x000000304d027810 */ /* 0x01afe20007ffe1ff */
[----:B------:R-:W-:Y:S01]  /*30f0*/  UIADD3 UR5, UR8, -0x2, URZ ;  /* 0xfffffffe08057890 */ /* 0x000fe2000fffe03f */
[----:B------:R-:W-:Y:S02]  /*3100*/  IMAD.U32 R5, RZ, RZ, UR15 ;  /* 0x0000000fff057e24 */ /* 0x000fe4000f8e00ff */
[----:B------:R-:W-:Y:S01]  /*3110*/  ISETP.GE.AND P0, PT, R2, 0x21, PT ;  /* 0x000000210200780c */ /* 0x000fe20003f06270 */
[----:B------:R-:W-:Y:S01]  /*3120*/  USHF.R.S32.HI UR4, URZ, 0x1f, UR5 ;  /* 0x0000001f3f047899 */ /* 0x000fe20008011405 */
[----:B------:R-:W-:Y:S01]  /*3130*/  IMAD.U32 R7, RZ, RZ, UR6 ;  /* 0x00000006ff077e24 */ /* 0x000fe2000f8e00ff */
[----:B------:R-:W-:-:S02]  /*3140*/  UIMAD UR21, UR21, UR5, URZ ;  /* 0x00000005151572a4 */ /* 0x000fc4000f8e023f */
[----:B------:R-:W-:Y:S02]  /*3150*/  UIMAD.WIDE.U32 UR22, UR26, UR5, URZ ;  /* 0x000000051a1672a5 */ /* 0x000fe4000f8e003f */
[----:B------:R-:W-:-:S04]  /*3160*/  UIMAD UR4, UR4, UR26, UR21 ;  /* 0x0000001a040472a4 */ /* 0x000fc8000f8e0215 */
[----:B------:R-:W-:Y:S02]  /*3170*/  UIADD3 UR4, UR23, UR4, URZ ;  /* 0x0000000417047290 */ /* 0x000fe4000fffe03f */
[----:B------:R-:W-:-:S04]  /*3180*/  @P0 IADD3 R5, P2, P1, R80, UR22, R5 ;  /* 0x0000001650050c10 */ /* 0x000fc8000f95e005 */
[----:B------:R-:W-:Y:S02]  /*3190*/  @P0 IADD3.X R7, R79, UR4, R7, P2, P1 ;  /* 0x000000044f070c10 */ /* 0x000fe400097e2407 */
[----:B------:R-:W-:-:S13]  /*31a0*/  ISETP.GE.AND P1, PT, R2, 0x1, PT ;  /* 0x000000010200780c */ /* 0x000fda0003f26270 */
[----:B------:R-:W-:-:S04]  /*31b0*/  @P1 IADD3 R2, P2, R80, UR22, RZ ;  /* 0x0000001650021c10 */ /* 0x000fc8000ff5e0ff */
[----:B------:R-:W-:Y:S02]  /*31c0*/  @P1 IADD3.X R6, R79, UR4, RZ, P2, !PT ;  /* 0x000000044f061c10 */ /* 0x000fe400097fe4ff */
[----:B------:R-:W-:-:S04]  /*31d0*/  @P1 LEA R8, P2, R2, c[0x0][0x1c8], 0x1 ;  /* 0x0000720002081a11 */ /* 0x000fc800078408ff */
[----:B------:R-:W-:Y:S02]  /*31e0*/  @P1 LEA.HI.X R9, R2, c[0x0][0x1cc], R6, 0x1, P2 ;  /* 0x0000730002091a11 */ /* 0x000fe400010f0c06 */
[----:B------:R-:W-:-:S03]  /*31f0*/  @P0 LEA R6, P2, R5, c[0x0][0x1c8], 0x1 ;  /* 0x0000720005060a11 */ /* 0x000fc600078408ff */
[----:B------:R-:W-:Y:S01]  /*3200*/  @!PT LDS RZ, [RZ] ;  /* 0x00000000fffff984 */ /* 0x000fe20000000800 */
[----:B------:R-:W-:Y:S01]  /*3210*/  @!PT LDS RZ, [RZ] ;  /* 0x00000000fffff984 */ /* 0x000fe20000000800 */
[----:B------:R-:W-:Y:S01]  /*3220*/  @!PT LDS RZ, [RZ] ;  /* 0x00000000fffff984 */ /* 0x000fe20000000800 */
[----:B------:R1:W-:Y:S01]  /*3230*/  @P1 LDGSTS.E.BYPASS.LTC128B.128 [R76+0x10100], [R8.64], !P6 ;  /* 0x10100000084c1fae */ /* 0x0003e2000f101d50 */
[----:B------:R-:W-:Y:S02]  /*3240*/  @P0 LEA.HI.X R7, R5, c[0x0][0x1cc], R7, 0x1, P2 ;  /* 0x0000730005070a11 */ /* 0x000fe400010f0c07 */
[----:B------:R-:W-:-:S13]  /*3250*/  LOP3.LUT P2, RZ, R133, 0x1, RZ, 0xc0, !PT ;  /* 0x0000000185ff7812 */ /* 0x000fda000784c0ff */
[----:B------:R1:W-:Y:S04]  /*3260*/  @P1 LDGSTS.E.BYPASS.LTC128B.128 [R76+0x11900], [R8.64+0x80], !P2 ;  /* 0x11900080084c1fae */ /* 0x0003e8000d101d50 */
[----:B------:R1:W-:Y:S04]  /*3270*/  @P1 LDGSTS.E.BYPASS.LTC128B.128 [R76+0x13100], [R8.64+0x100], !P5 ;  /* 0x13100100084c1fae */ /* 0x0003e8000e901d50 */
[----:B------:R1:W-:Y:S04]  /*3280*/  @P1 LDGSTS.E.BYPASS.LTC128B.128 [R76+0x14900], [R8.64+0x180], !P4 ;  /* 0x14900180084c1fae */ /* 0x0003e8000e101d50 */
[----:B------:R1:W-:Y:S04]  /*3290*/  @P0 LDGSTS.E.BYPASS.LTC128B.128 [R76+0x11100], [R6.64], !P6 ;  /* 0x11100000064c0fae */ /* 0x0003e8000f101d50 */
[----:B------:R1:W-:Y:S04]  /*32a0*/  @P0 LDGSTS.E.BYPASS.LTC128B.128 [R76+0x12900], [R6.64+0x80], !P2 ;  /* 0x12900080064c0fae */ /* 0x0003e8000d101d50 */
[----:B------:R1:W-:Y:S04]  /*32b0*/  @P0 LDGSTS.E.BYPASS.LTC128B.128 [R76+0x14100], [R6.64+0x100], !P5 ;  /* 0x14100100064c0fae */ /* 0x0003e8000e901d50 */
[----:B------:R1:W-:Y:S02]  /*32c0*/  @P0 LDGSTS.E.BYPASS.LTC128B.128 [R76+0x15900], [R6.64+0x180], !P4 ;  /* 0x15900180064c0fae */ /* 0x0003e4000e101d50 */
.L_x_334:
[----:B-1--4-:R-:W-:Y:S01]  /*32d0*/  SHF.R.S32.HI R7, RZ, 0x1f, R73 ;  /* 0x0000001fff077819 */ /* 0x012fe20000011449 */
[----:B------:R-:W-:Y:S01]  /*32e0*/  FMUL.FTZ R5, R41, c[0x0][0x320] ;  /* 0x0000c80029057a20 */ /* 0x000fe20000410000 */
[----:B---3--:R-:W-:Y:S01]  /*32f0*/  LOP3.LUT R2, R74, 0xffffffe0, RZ, 0xc0, !PT ;  /* 0xffffffe04a027812 */ /* 0x008fe200078ec0ff */
[----:B------:R-:W-:Y:S01]  /*3300*/  UISETP.NE.AND UP1, UPT, UR14, URZ, UPT ;  /* 0x0000003f0e00728c */ /* 0x000fe2000bf25270 */
[----:B------:R-:W-:Y:S01]  /*3310*/  LEA.HI R6, R75, R132, RZ, 0x2 ;  /* 0x000000844b067211 */ /* 0x000fe200078f10ff */
[----:B------:R1:W3:Y:S01]  /*3320*/  MUFU.TANH R17, R5 ;  /* 0x0000000500117308 */ /* 0x0002e20000002400 */
[----:B------:R-:W-:Y:S01]  /*3330*/  LEA.HI R7, R7, R73, RZ, 0x3 ;  /* 0x0000004907077211 */ /* 0x000fe200078f18ff */
[----:B------:R-:W-:Y:S01]  /*3340*/  IMAD.IADD R2, R132, 0x1, -R2 ;  /* 0x0000000184027824 */ /* 0x000fe200078e0a02 */
[----:B------:R-:W-:Y:S01]  /*3350*/  LOP3.LUT R6, R6, 0xfffffffc, RZ, 0xc0, !PT ;  /* 0xfffffffc06067812 */ /* 0x000fe200078ec0ff */
[----:B------:R-:W-:Y:S01]  /*3360*/  UISETP.NE.AND UP0, UPT, UR13, URZ, UPT ;  /* 0x0000003f0d00728c */ /* 0x000fe2000bf05270 */
[----:B------:R-:W-:Y:S01]  /*3370*/  LOP3.LUT R8, R7, 0xffffff8, RZ, 0xc0, !PT ;  /* 0x0ffffff807087812 */ /* 0x000fe200078ec0ff */
[----:B------:R-:W-:Y:S01]  /*3380*/  FMUL.FTZ R7, R48, c[0x0][0x320] ;  /* 0x0000c80030077a20 */ /* 0x000fe20000410000 */
[----:B------:R-:W-:Y:S01]  /*3390*/  SHF.R.S32.HI R10, RZ, 0x1f, R2 ;  /* 0x0000001fff0a7819 */ /* 0x000fe20000011402 */
[----:B------:R-:W-:Y:S01]  /*33a0*/  ULDC UR7, c[0x0][0x324] ;  /* 0x0000c90000077ab9 */ /* 0x000fe20000000800 */
[----:B------:R-:W-:Y:S01]  /*33b0*/  PLOP3.LUT P1, PT, PT, PT, UP1, 0x80, 0x0 ;  /* 0x000000000000781c */ /* 0x000fe20003f2f018 */
[----:B------:R-:W-:Y:S01]  /*33c0*/  IMAD.IADD R9, R73, 0x1, -R8 ;  /* 0x0000000149097824 */ /* 0x000fe200078e0a08 */
[----:B------:R4:W2:Y:S01]  /*33d0*/  MUFU.TANH R15, R7 ;  /* 0x00000007000f7308 */ /* 0x0008a20000002400 */
[----:B------:R-:W-:Y:S01]  /*33e0*/  PLOP3.LUT P0, PT, PT, PT, UP1, 0x80, 0x0 ;  /* 0x000000000000781c */ /* 0x000fe20003f0f018 */
[----:B------:R-:W-:Y:S01]  /*33f0*/  ULOP3.LUT UR7, URZ, UR7, URZ, 0x33, !UPT ;  /* 0x000000073f077292 */ /* 0x000fe2000f8e333f */
[----:B------:R-:W0:Y:S01]  /*3400*/  LDGDEPBAR ;  /* 0x00000000000079af */ /* 0x000e220000000000 */
[----:B-1----:R-:W-:Y:S01]  /*3410*/  IMAD.IADD R5, R132, 0x1, -R6 ;  /* 0x0000000184057824 */ /* 0x002fe200078e0a06 */
[----:B------:R-:W-:Y:S01]  /*3420*/  LEA.HI R6, R10, R2, RZ, 0x2 ;  /* 0x000000020a067211 */ /* 0x000fe200078f10ff */
[----:B------:R-:W-:-:S03]  /*3430*/  FMUL.FTZ R10, R49, c[0x0][0x320] ;  /* 0x0000c800310a7a20 */ /* 0x000fc60000410000 */
[----:B------:R-:W-:Y:S01]  /*3440*/  LEA.HI R8, R5, R5, RZ, 0x1 ;  /* 0x0000000505087211 */ /* 0x000fe200078f08ff */
[----:B------:R-:W1:Y:S03]  /*3450*/  MUFU.TANH R13, R10 ;  /* 0x0000000a000d7308 */ /* 0x000e660000002400 */
[----:B------:R-:W-:Y:S02]  /*3460*/  LOP3.LUT R8, R8, 0x1ffffffe, RZ, 0xc0, !PT ;  /* 0x1ffffffe08087812 */ /* 0x000fe400078ec0ff */
[----:B----4-:R-:W-:-:S03]  /*3470*/  LEA.HI.SX32 R7, R6, UR11, 0x1e ;  /* 0x0000000b06077c11 */ /* 0x010fc6000f8ff2ff */
[----:B------:R-:W-:Y:S02]  /*3480*/  IMAD.IADD R5, R5, 0x1, -R8 ;  /* 0x0000000105057824 */ /* 0x000fe400078e0a08 */
[----:B------:R-:W-:-:S04]  /*3490*/  IMAD R7, R9, 0x10, R7 ;  /* 0x0000001009077824 */ /* 0x000fc800078e0207 */
[----:B------:R-:W-:Y:S02]  /*34a0*/  IMAD R11, R5, 0x8, R7 ;  /* 0x00000008050b7824 */ /* 0x000fe400078e0207 */
[----:B------:R-:W-:Y:S02]  /*34b0*/  FMUL.FTZ R5, R32, c[0x0][0x320] ;  /* 0x0000c80020057a20 */ /* 0x000fe40000410000 */
[----:B------:R-:W-:Y:S01]  /*34c0*/  @P1 IMAD.HI.U32 R8, R11, c[0x0][0x2c8], RZ ;  /* 0x0000b2000b081a27 */ /* 0x000fe200078e00ff */
[----:B------:R4:W-:Y:S01]  /*34d0*/  STL [R1+0x84], R11 ;  /* 0x0000840b01007387 */ /* 0x0009e20000100800 */
[----:B------:R5:W1:Y:S02]  /*34e0*/  MUFU.TANH R27, R5 ;  /* 0x00000005001b7308 */ /* 0x000a640000002400 */
[----:B------:R-:W-:Y:S01]  /*34f0*/  IMAD.MOV.U32 R7, RZ, RZ, R11 ;  /* 0x000000ffff077224 */ /* 0x000fe200078e000b */
[----:B------:R-:W-:Y:S01]  /*3500*/  @P0 SHF.R.U32.HI R7, RZ, c[0x0][0x2cc], R8 ;  /* 0x0000b300ff070a19 */ /* 0x000fe20000011608 */
[----:B------:R-:W-:Y:S01]  /*3510*/  FMUL.FTZ R8, R29, c[0x0][0x320] ;  /* 0x0000c8001d087a20 */ /* 0x000fe20000410000 */
[----:B------:R-:W-:-:S03]  /*3520*/  PLOP3.LUT P0, PT, PT, PT, UP0, 0x40, 0x0 ;  /* 0x000000000000781c */ /* 0x000fc60003f0e808 */
[----:B------:R-:W1:Y:S01]  /*3530*/  MUFU.TANH R25, R8 ;  /* 0x0000000800197308 */ /* 0x000e620000002400 */
[----:B-----5:R-:W-:-:S07]  /*3540*/  FMUL.FTZ R5, R28, c[0x0][0x320] ;  /* 0x0000c8001c057a20 */ /* 0x020fce0000410000 */
[----:B------:R5:W1:Y:S02]  /*3550*/  MUFU.TANH R26, R5 ;  /* 0x00000005001a7308 */ /* 0x000a640000002400 */
[----:B-----5:R-:W-:Y:S02]  /*3560*/  LOP3.LUT R5, R6, 0x7ffffffc, RZ, 0xc0, !PT ;  /* 0x7ffffffc06057812 */ /* 0x020fe400078ec0ff */
[----:B------:R-:W5:Y:S03]  /*3570*/  SHFL.IDX PT, R6, R7, RZ, 0x1c1f ;  /* 0x001c1fff07067589 */ /* 0x000f6600000e0000 */
[----:B------:R-:W-:Y:S02]  /*3580*/  IMAD.IADD R8, R2, 0x1, -R5 ;  /* 0x0000000102087824 */ /* 0x000fe400078e0a05 */
[----:B------:R-:W-:Y:S02]  /*3590*/  IMAD.U32 R2, RZ, RZ, UR18 ;  /* 0x00000012ff027e24 */ /* 0x000fe4000f8e00ff */
[----:B----4-:R-:W-:-:S02]  /*35a0*/  IMAD.SHL.U32 R11, R8, 0x2, RZ ;  /* 0x00000002080b7824 */ /* 0x010fc400078e00ff */
[----:B------:R-:W-:-:S03]  /*35b0*/  FMUL.FTZ R5, R40, c[0x0][0x320] ;  /* 0x0000c80028057a20 */ /* 0x000fc60000410000 */
[C---:B------:R-:W-:Y:S01]  /*35c0*/  IADD3 R2, -R11.reuse, 0x1, R2 ;  /* 0x000000010b027810 */ /* 0x040fe20007ffe102 */
[----:B------:R4:W1:Y:S01]  /*35d0*/  MUFU.TANH R18, R5 ;  /* 0x0000000500127308 */ /* 0x0008620000002400 */
[----:B------:R-:W-:Y:S01]  /*35e0*/  IADD3 R9, -R11, c[0x0][0x1d0], R72 ;  /* 0x000074000b097a10 */ /* 0x000fe20007ffe148 */
[----:B------:R1:W-:Y:S01]  /*35f0*/  STL [R1+0x7c], R11 ;  /* 0x00007c0b01007387 */ /* 0x0003e20000100800 */
[----:B------:R-:W-:-:S04]  /*3600*/  IADD3 R2, R2, -c[0x0][0x168], RZ ;  /* 0x80005a0002027a10 */ /* 0x000fc80007ffe0ff */
[C---:B------:R-:W-:Y:S02]  /*3610*/  IADD3 R8, R2.reuse, c[0x0][0x328], RZ ;  /* 0x0000ca0002087a10 */ /* 0x040fe40007ffe0ff */
[----:B------:R-:W-:-:S05]  /*3620*/  IADD3 R10, R2, UR7, RZ ;  /* 0x00000007020a7c10 */ /* 0x000fca000fffe0ff */
[----:B-----5:R-:W-:Y:S02]  /*3630*/  IMAD.IADD R2, R10, 0x1, R6 ;  /* 0x000000010a027824 */ /* 0x020fe400078e0206 */
[----:B----4-:R-:W-:-:S04]  /*3640*/  FMUL.FTZ R5, R33, c[0x0][0x320] ;  /* 0x0000c80021057a20 */ /* 0x010fc80000410000 */
[----:B------:R4:W2:Y:S01]  /*3650*/  MUFU.TANH R23, R5 ;  /* 0x0000000500177308 */ /* 0x0008a20000002400 */
[----:B-1----:R-:W-:Y:S01]  /*3660*/  IADD3 R11, -R11, UR19, RZ ;  /* 0x000000130b0b7c10 */ /* 0x002fe2000fffe1ff */
[----:B----4-:R-:W-:-:S05]  /*3670*/  IMAD.IADD R5, R8, 0x1, R6 ;  /* 0x0000000108057824 */ /* 0x010fca00078e0206 */
[----:B------:R-:W-:Y:S01]  /*3680*/  IMNMX R5, R5, R9, PT ;  /* 0x0000000905057217 */ /* 0x000fe20003800200 */
[----:B------:R-:W-:Y:S05]  /*3690*/  @P0 BRA `(.L_x_335) ;  /* 0x0000015000000947 */ /* 0x000fea0003800000 */
[----:B--23--:R-:W-:Y:S01]  /*36a0*/  IADD3 R6, R6, c[0x0][0x1d0], RZ ;  /* 0x0000740006067a10 */ /* 0x00cfe20007ffe0ff */
[----:B------:R-:W-:Y:S03]  /*36b0*/  BSSY B0, `(.L_x_336) ;  /* 0x000000f000007945 */ /* 0x000fe60003800000 */
[----:B------:R-:W-:-:S04]  /*36c0*/  IADD3 R6, R6, -c[0x0][0x168], RZ ;  /* 0x80005a0006067a10 */ /* 0x000fc80007ffe0ff */
[----:B------:R-:W-:-:S13]  /*36d0*/  ISETP.GT.AND P0, PT, R6, -0x1, PT ;  /* 0xffffffff0600780c */ /* 0x000fda0003f04270 */
[----:B------:R-:W-:Y:S05]  /*36e0*/  @P0 BRA `(.L_x_337) ;  /* 0x0000007000000947 */ /* 0x000fea0003800000 */
[----:B------:R-:W-:Y:S01]  /*36f0*/  IMAD.MOV.U32 R12, RZ, RZ, c[0x0][0x32c] ;  /* 0x0000cb00ff0c7624 */ /* 0x000fe200078e00ff */
[----:B------:R-:W-:-:S04]  /*3700*/  LOP3.LUT R6, RZ, R6, RZ, 0x33, !PT ;  /* 0x00000006ff067212 */ /* 0x000fc800078e33ff */
[----:B------:R-:W-:-:S13]  /*3710*/  ISETP.NE.AND P0, PT, R12, 0x1, PT ;  /* 0x000000010c00780c */ /* 0x000fda0003f05270 */
[----:B------:R-:W-:-:S05]  /*3720*/  @P0 IMAD.HI.U32 R12, R6, c[0x0][0x330], RZ ;  /* 0x0000cc00060c0a27 */ /* 0x000fca00078e00ff */
[----:B------:R-:W-:-:S04]  /*3730*/  @P0 SHF.R.U32.HI R6, RZ, c[0x0][0x334], R12 ;  /* 0x0000cd00ff060a19 */ /* 0x000fc8000001160c */
[----:B------:R-:W-:Y:S01]  /*3740*/  LOP3.LUT R6, RZ, R6, RZ, 0x33, !PT ;  /* 0x00000006ff067212 */ /* 0x000fe200078e33ff */
[----:B------:R-:W-:Y:S05]  /*3750*/  BRA `(.L_x_338) ;  /* 0x0000004000007947 */ /* 0x000fea0003800000 */
.L_x_337:
[----:B------:R-:W-:-:S04]  /*3760*/  MOV R12, c[0x0][0x32c] ;  /* 0x0000cb00000c7a02 */ /* 0x000fc80000000f00 */
[----:B------:R-:W-:-:S13]  /*3770*/  ISETP.NE.AND P0, PT, R12, 0x1, PT ;  /* 0x000000010c00780c */ /* 0x000fda0003f05270 */
[----:B------:R-:W-:-:S05]  /*3780*/  @P0 IMAD.HI.U32 R12, R6, c[0x0][0x330], RZ ;  /* 0x0000cc00060c0a27 */ /* 0x000fca00078e00ff */
[----:B------:R-:W-:Y:S02]  /*3790*/  @P0 SHF.R.U32.HI R6, RZ, c[0x0][0x334], R12 ;  /* 0x0000cd00ff060a19 */ /* 0x000fe4000001160c */
.L_x_338:
[----:B------:R-:W-:Y:S05]  /*37a0*/  BSYNC B0 ;  /* 0x0000000000007941 */ /* 0x000fea0003800000 */
.L_x_336:
[----:B------:R-:W-:-:S05]  /*37b0*/  IMAD R6, R6, c[0x0][0x32c], R11 ;  /* 0x0000cb0006067a24 */ /* 0x000fca00078e020b */
[----:B------:R-:W-:Y:S02]  /*37c0*/  IADD3 R12, R6, c[0x0][0x32c], RZ ;  /* 0x0000cb00060c7a10 */ /* 0x000fe40007ffe0ff */
[----:B------:R-:W-:Y:S02]  /*37d0*/  IMNMX R2, R2, R6, !PT ;  /* 0x0000000602027217 */ /* 0x000fe40007800200 */
[----:B------:R-:W-:Y:S02]  /*37e0*/  IMNMX R5, R5, R12, PT ;  /* 0x0000000c05057217 */ /* 0x000fe40003800200 */
.L_x_335:
[----:B--23--:R-:W-:Y:S01]  /*37f0*/  UISETP.GE.AND UP1, UPT, UR19, 0x1, UPT ;  /* 0x000000011300788c */ /* 0x00cfe2000bf26270 */
[----:B------:R-:W-:Y:S01]  /*3800*/  FMUL.FTZ R6, R34, c[0x0][0x320] ;  /* 0x0000c80022067a20 */ /* 0x000fe20000410000 */
[----:B------:R-:W-:Y:S01]  /*3810*/  UISETP.GE.AND UP0, UPT, UR19, 0x2, UPT ;  /* 0x000000021300788c */ /* 0x000fe2000bf06270 */
[----:B------:R-:W-:Y:S01]  /*3820*/  FMUL.FTZ R12, R39, c[0x0][0x320] ;  /* 0x0000c800270c7a20 */ /* 0x000fe20000410000 */
[----:B------:R-:W-:Y:S01]  /*3830*/  UP2UR UR21, UPR, URZ, 0x2 ;  /* 0x000000023f157883 */ /* 0x000fe20008000000 */
[----:B------:R1:W2:Y:S01]  /*3840*/  MUFU.TANH R34, R6 ;  /* 0x0000000600227308 */ /* 0x0002a20000002400 */
[----:B------:R-:W-:Y:S01]  /*3850*/  PLOP3.LUT P1, PT, PT, PT, UP1, 0x40, 0x0 ;  /* 0x000000000000781c */ /* 0x000fe20003f2e818 */
[----:B------:R-:W-:Y:S01]  /*3860*/  UP2UR UR20, UPR, URZ, 0x1 ;  /* 0x000000013f147883 */ /* 0x000fe20008000000 */
[----:B------:R-:W-:Y:S01]  /*3870*/  PLOP3.LUT P0, PT, PT, PT, UP0, 0x40, 0x0 ;  /* 0x000000000000781c */ /* 0x000fe20003f0e808 */
[----:B------:R-:W-:Y:S01]  /*3880*/  UISETP.GE.AND UP1, UPT, UR19, 0x9, UPT ;  /* 0x000000091300788c */ /* 0x000fe2000bf26270 */
[C---:B------:R-:W-:Y:S01]  /*3890*/  ISETP.GT.AND P1, PT, R2.reuse, RZ, P1 ;  /* 0x000000ff0200720c */ /* 0x040fe20000f24270 */
[----:B------:R-:W-:Y:S01]  /*38a0*/  UISETP.GE.AND UP0, UPT, UR19, 0xa, UPT ;  /* 0x0000000a1300788c */ /* 0x000fe2000bf06270 */
[----:B------:R-:W-:Y:S01]  /*38b0*/  ISETP.GT.AND P0, PT, R2, 0x1, P0 ;  /* 0x000000010200780c */ /* 0x000fe20000704270 */
[----:B------:R-:W-:Y:S01]  /*38c0*/  UISETP.GE.AND UP6, UPT, UR19, 0x12, UPT ;  /* 0x000000121300788c */ /* 0x000fe2000bfc6270 */
[C---:B------:R-:W-:Y:S01]  /*38d0*/  ISETP.LT.OR P1, PT, R5.reuse, 0x1, P1 ;  /* 0x000000010500780c */ /* 0x040fe20000f21670 */
[----:B------:R-:W-:Y:S01]  /*38e0*/  UP2UR UR5, UPR, URZ, 0x1 ;  /* 0x000000013f057883 */ /* 0x000fe20008000000 */
[----:B------:R-:W-:Y:S01]  /*38f0*/  ISETP.LT.OR P0, PT, R5, 0x2, P0 ;  /* 0x000000020500780c */ /* 0x000fe20000701670 */
[----:B------:R-:W-:Y:S01]  /*3900*/  UISETP.GE.AND UP5, UPT, UR19, 0x19, UPT ;  /* 0x000000191300788c */ /* 0x000fe2000bfa6270 */
[----:B------:R-:W-:Y:S01]  /*3910*/  FSEL R14, R24, -INF , !P1 ;  /* 0xff800000180e7808 */ /* 0x000fe20004800000 */
[----:B------:R-:W-:Y:S01]  /*3920*/  UISETP.GE.AND UP4, UPT, UR19, 0x1a, UPT ;  /* 0x0000001a1300788c */ /* 0x000fe2000bf86270 */
[----:B------:R-:W-:Y:S01]  /*3930*/  PLOP3.LUT P1, PT, PT, PT, UP1, 0x40, 0x0 ;  /* 0x000000000000781c */ /* 0x000fe20003f2e818 */
[----:B-1----:R-:W-:Y:S01]  /*3940*/  FMUL.FTZ R6, R35, c[0x0][0x320] ;  /* 0x0000c80023067a20 */ /* 0x002fe20000410000 */
[----:B------:R-:W-:Y:S01]  /*3950*/  FSEL R16, R21, -INF , !P0 ;  /* 0xff80000015107808 */ /* 0x000fe20004000000 */
[----:B------:R-:W-:Y:S01]  /*3960*/  UISETP.GE.AND UP3, UPT, UR19, 0x21, UPT ;  /* 0x000000211300788c */ /* 0x000fe2000bf66270 */
[----:B------:R-:W-:Y:S01]  /*3970*/  PLOP3.LUT P0, PT, PT, PT, UP0, 0x40, 0x0 ;  /* 0x000000000000781c */ /* 0x000fe20003f0e808 */
[----:B------:R-:W-:Y:S01]  /*3980*/  UISETP.GE.AND UP0, UPT, UR19, 0x11, UPT ;  /* 0x000000111300788c */ /* 0x000fe2000bf06270 */
[C---:B------:R-:W-:Y:S01]  /*3990*/  ISETP.GT.AND P1, PT, R2.reuse, 0x8, P1 ;  /* 0x000000080200780c */ /* 0x040fe20000f24270 */
[----:B------:R1:W3:Y:S01]  /*39a0*/  MUFU.TANH R33, R6 ;  /* 0x0000000600217308 */ /* 0x0002e20000002400 */
[----:B------:R-:W-:Y:S01]  /*39b0*/  ISETP.GT.AND P0, PT, R2, 0x9, P0 ;  /* 0x000000090200780c */ /* 0x000fe20000704270 */
[----:B------:R-:W-:Y:S01]  /*39c0*/  UISETP.GE.AND UP2, UPT, UR19, 0x22, UPT ;  /* 0x000000221300788c */ /* 0x000fe2000bf46270 */
[C---:B------:R-:W-:Y:S01]  /*39d0*/  ISETP.LT.OR P1, PT, R5.reuse, 0x9, P1 ;  /* 0x000000090500780c */ /* 0x040fe20000f21670 */
[----:B------:R-:W-:Y:S01]  /*39e0*/  UP2UR UR18, UPR, URZ, 0x2 ;  /* 0x000000023f127883 */ /* 0x000fe20008000000 */
[----:B------:R-:W-:Y:S01]  /*39f0*/  ISETP.LT.OR P0, PT, R5, 0xa, P0 ;  /* 0x0000000a0500780c */ /* 0x000fe20000701670 */
[----:B------:R-:W-:Y:S01]  /*3a00*/  UP2UR UR4, UPR, URZ, 0x1 ;  /* 0x000000013f047883 */ /* 0x000fe20008000000 */
[----:B------:R-:W-:Y:S01]  /*3a10*/  FSEL R20, R20, -INF , !P1 ;  /* 0xff80000014147808 */ /* 0x000fe20004800000 */
[----:B------:R-:W-:Y:S01]  /*3a20*/  UISETP.GE.AND UP1, UPT, UR19, 0x29, UPT ;  /* 0x000000291300788c */ /* 0x000fe2000bf26270 */
[----:B------:R-:W-:Y:S01]  /*3a30*/  PLOP3.LUT P1, PT, PT, PT, UP0, 0x40, 0x0 ;  /* 0x000000000000781c */ /* 0x000fe20003f2e808 */
[----:B------:R-:W-:Y:S01]  /*3a40*/  UISETP.GE.AND UP0, UPT, UR19, 0x2a, UPT ;  /* 0x0000002a1300788c */ /* 0x000fe2000bf06270 */
[----:B------:R-:W-:Y:S01]  /*3a50*/  FSEL R19, R19, -INF , !P0 ;  /* 0xff80000013137808 */ /* 0x000fe20004000000 */
[----:B------:R-:W-:Y:S01]  /*3a60*/  UP2UR UR22, UPR, URZ, 0x40 ;  /* 0x000000403f167883 */ /* 0x000fe20008000000 */
[----:B------:R-:W-:Y:S01]  /*3a70*/  PLOP3.LUT P0, PT, PT, PT, UP6, 0x40, 0x0 ;  /* 0x000000000000781c */ /* 0x000fe20003f0e868 */
[----:B------:R-:W-:Y:S01]  /*3a80*/  UISETP.NE.AND UP6, UPT, UR13, URZ, UPT ;  /* 0x0000003f0d00728c */ /* 0x000fe2000bfc5270 */
[C---:B------:R-:W-:Y:S01]  /*3a90*/  ISETP.GT.AND P1, PT, R2.reuse, 0x10, P1 ;  /* 0x000000100200780c */ /* 0x040fe20000f24270 */
[----:B-1----:R-:W-:Y:S01]  /*3aa0*/  FMUL.FTZ R6, R43, c[0x0][0x320] ;  /* 0x0000c8002b067a20 */ /* 0x002fe20000410000 */
[----:B------:R-:W-:-:S02]  /*3ab0*/  ISETP.GT.AND P0, PT, R2, 0x11, P0 ;  /* 0x000000110200780c */ /* 0x000fc40000704270 */
[C---:B------:R-:W-:Y:S01]  /*3ac0*/  ISETP.LT.OR P1, PT, R5.reuse, 0x11, P1 ;  /* 0x000000110500780c */ /* 0x040fe20000f21670 */
[----:B------:R1:W4:Y:S01]  /*3ad0*/  MUFU.TANH R28, R6 ;  /* 0x00000006001c7308 */ /* 0x0003220000002400 */
[----:B------:R-:W-:Y:S02]  /*3ae0*/  ISETP.LT.OR P0, PT, R5, 0x12, P0 ;  /* 0x000000120500780c */ /* 0x000fe40000701670 */
[----:B------:R-:W-:Y:S02]  /*3af0*/  FSEL R18, R18, -INF , !P1 ;  /* 0xff80000012127808 */ /* 0x000fe40004800000 */
[----:B------:R-:W-:Y:S02]  /*3b00*/  PLOP3.LUT P1, PT, PT, PT, UP5, 0x40, 0x0 ;  /* 0x000000000000781c */ /* 0x000fe40003f2e858 */
[----:B------:R-:W-:Y:S02]  /*3b10*/  FSEL R17, R17, -INF , !P0 ;  /* 0xff80000011117808 */ /* 0x000fe40004000000 */
[----:B------:R-:W-:-:S02]  /*3b20*/  PLOP3.LUT P0, PT, PT, PT, UP4, 0x40, 0x0 ;  /* 0x000000000000781c */ /* 0x000fc40003f0e848 */
[C---:B------:R-:W-:Y:S02]  /*3b30*/  ISETP.GT.AND P1, PT, R2.reuse, 0x18, P1 ;  /* 0x000000180200780c */ /* 0x040fe40000f24270 */
[----:B------:R-:W-:Y:S02]  /*3b40*/  ISETP.GT.AND P0, PT, R2, 0x19, P0 ;  /* 0x000000190200780c */ /* 0x000fe40000704270 */
[C---:B------:R-:W-:Y:S01]  /*3b50*/  ISETP.LT.OR P1, PT, R5.reuse, 0x19, P1 ;  /* 0x000000190500780c */ /* 0x040fe20000f21670 */
[----:B-1----:R-:W-:Y:S01]  /*3b60*/  FMUL.FTZ R6, R50, c[0x0][0x320] ;  /* 0x0000c80032067a20 */ /* 0x002fe20000410000 */
[----:B------:R-:W-:Y:S02]  /*3b70*/  ISETP.LT.OR P0, PT, R5, 0x1a, P0 ;  /* 0x0000001a0500780c */ /* 0x000fe40000701670 */
[----:B------:R-:W-:Y:S01]  /*3b80*/  FSEL R22, R15, -INF , !P1 ;  /* 0xff8000000f167808 */ /* 0x000fe20004800000 */
[----:B------:R1:W1:Y:S01]  /*3b90*/  MUFU.TANH R29, R6 ;  /* 0x00000006001d7308 */ /* 0x0002620000002400 */
[----:B------:R-:W-:-:S02]  /*3ba0*/  PLOP3.LUT P1, PT, PT, PT, UP3, 0x40, 0x0 ;  /* 0x000000000000781c */ /* 0x000fc40003f2e838 */
[----:B------:R-:W-:Y:S01]  /*3bb0*/  FSEL R21, R13, -INF , !P0 ;  /* 0xff8000000d157808 */ /* 0x000fe20004000000 */
[----:B------:R-:W-:Y:S01]  /*3bc0*/  FMUL.FTZ R13, R42, c[0x0][0x320] ;  /* 0x0000c8002a0d7a20 */ /* 0x000fe20000410000 */
[----:B------:R-:W-:Y:S02]  /*3bd0*/  PLOP3.LUT P0, PT, PT, PT, UP2, 0x40, 0x0 ;  /* 0x000000000000781c */ /* 0x000fe40003f0e828 */
[C---:B------:R-:W-:Y:S01]  /*3be0*/  ISETP.GT.AND P1, PT, R2.reuse, 0x20, P1 ;  /* 0x000000200200780c */ /* 0x040fe20000f24270 */
[----:B------:R-:W2:Y:S01]  /*3bf0*/  MUFU.TANH R15, R13 ;  /* 0x0000000d000f7308 */ /* 0x000ea20000002400 */
[----:B------:R-:W-:Y:S02]  /*3c00*/  ISETP.GT.AND P0, PT, R2, 0x21, P0 ;  /* 0x000000210200780c */ /* 0x000fe40000704270 */
[C---:B------:R-:W-:Y:S02]  /*3c10*/  ISETP.LT.OR P1, PT, R5.reuse, 0x21, P1 ;  /* 0x000000210500780c */ /* 0x040fe40000f21670 */
[----:B------:R-:W-:-:S02]  /*3c20*/  ISETP.LT.OR P0, PT, R5, 0x22, P0 ;  /* 0x000000220500780c */ /* 0x000fc40000701670 */
[----:B------:R-:W-:Y:S01]  /*3c30*/  FSEL R96, R27, -INF , !P1 ;  /* 0xff8000001b607808 */ /* 0x000fe20004800000 */
[----:B-1----:R-:W-:Y:S01]  /*3c40*/  FMUL.FTZ R6, R30, c[0x0][0x320] ;  /* 0x0000c8001e067a20 */ /* 0x002fe20000410000 */
[----:B------:R-:W-:Y:S01]  /*3c50*/  PLOP3.LUT P1, PT, PT, PT, UP1, 0x40, 0x0 ;  /* 0x000000000000781c */ /* 0x000fe20003f2e818 */
[----:B------:R-:W1:Y:S01]  /*3c60*/  MUFU.TANH R13, R12 ;  /* 0x0000000c000d7308 */ /* 0x000e620000002400 */
[----:B------:R-:W-:Y:S02]  /*3c70*/  FSEL R95, R23, -INF , !P0 ;  /* 0xff800000175f7808 */ /* 0x000fe40004000000 */
[----:B------:R-:W-:Y:S02]  /*3c80*/  PLOP3.LUT P0, PT, PT, PT, UP0, 0x40, 0x0 ;  /* 0x000000000000781c */ /* 0x000fe40003f0e808 */
[C---:B------:R-:W-:Y:S02]  /*3c90*/  ISETP.GT.AND P1, PT, R2.reuse, 0x28, P1 ;  /* 0x000000280200780c */ /* 0x040fe40000f24270 */
[----:B------:R-:W-:Y:S01]  /*3ca0*/  ISETP.GT.AND P0, PT, R2, 0x29, P0 ;  /* 0x000000290200780c */ /* 0x000fe20000704270 */
[----:B------:R5:W1:Y:S01]  /*3cb0*/  MUFU.TANH R32, R6 ;  /* 0x0000000600207308 */ /* 0x000a620000002400 */
[C---:B------:R-:W-:Y:S01]  /*3cc0*/  ISETP.LT.OR P2, PT, R5.reuse, 0x29, P1 ;  /* 0x000000290500780c */ /* 0x040fe20000f41670 */
[----:B------:R-:W-:Y:S01]  /*3cd0*/  FMUL.FTZ R2, R38, c[0x0][0x320] ;  /* 0x0000c80026027a20 */ /* 0x000fe20000410000 */
[----:B------:R-:W-:-:S02]  /*3ce0*/  ISETP.LT.OR P1, PT, R5, 0x2a, P0 ;  /* 0x0000002a0500780c */ /* 0x000fc40000721670 */
[----:B------:R-:W-:Y:S01]  /*3cf0*/  PLOP3.LUT P0, PT, PT, PT, UP6, 0x40, 0x0 ;  /* 0x000000000000781c */ /* 0x000fe20003f0e868 */
[----:B------:R-:W-:Y:S01]  /*3d00*/  UISETP.NE.AND UP6, UPT, UR22, URZ, UPT ;  /* 0x0000003f1600728c */ /* 0x000fe2000bfc5270 */
[----:B------:R-:W-:Y:S01]  /*3d10*/  FSEL R94, R26, -INF , !P2 ;  /* 0xff8000001a5e7808 */ /* 0x000fe20005000000 */
[----:B------:R-:W1:Y:S01]  /*3d20*/  MUFU.TANH R12, R2 ;  /* 0x00000002000c7308 */ /* 0x000e620000002400 */
[----:B------:R-:W-:Y:S01]  /*3d30*/  FSEL R93, R25, -INF , !P1 ;  /* 0xff800000195d7808 */ /* 0x000fe20004800000 */
[----:B-----5:R-:W-:-:S06]  /*3d40*/  FMUL.FTZ R6, R31, c[0x0][0x320] ;  /* 0x0000c8001f067a20 */ /* 0x020fcc0000410000 */
[----:B------:R5:W1:Y:S02]  /*3d50*/  MUFU.TANH R30, R6 ;  /* 0x00000006001e7308 */ /* 0x000a640000002400 */
[----:B-----5:R-:W-:-:S06]  /*3d60*/  FMUL.FTZ R6, R51, c[0x0][0x320] ;  /* 0x0000c80033067a20 */ /* 0x020fcc0000410000 */
[----:B------:R5:W1:Y:S02]  /*3d70*/  MUFU.TANH R24, R6 ;  /* 0x0000000600187308 */ /* 0x000a640000002400 */
[----:B-----5:R-:W5:Y:S02]  /*3d80*/  SHFL.IDX PT, R6, R7, 0x1, 0x1c1f ;  /* 0x003c1f0007067f89 */ /* 0x020f6400000e0000 */
[--C-:B-----5:R-:W-:Y:S02]  /*3d90*/  IMAD.IADD R5, R8, 0x1, R6.reuse ;  /* 0x0000000108057824 */ /* 0x120fe400078e0206 */
[----:B------:R-:W-:-:S03]  /*3da0*/  IMAD.IADD R2, R10, 0x1, R6 ;  /* 0x000000010a027824 */ /* 0x000fc600078e0206 */
[----:B------:R-:W-:Y:S01]  /*3db0*/  IMNMX R5, R5, R9, PT ;  /* 0x0000000905057217 */ /* 0x000fe20003800200 */
[----:B------:R-:W-:Y:S05]  /*3dc0*/  @P0 BRA `(.L_x_339) ;  /* 0x0000015000000947 */ /* 0x000fea0003800000 */
[----:B-1234-:R-:W-:Y:S01]  /*3dd0*/  IADD3 R6, R6, c[0x0][0x1d0], RZ ;  /* 0x0000740006067a10 */ /* 0x01efe20007ffe0ff */
        /* <DEDUP_REMOVED lines=11> */
.L_x_341:
[----:B------:R-:W-:-:S04]  /*3e90*/  MOV R7, c[0x0][0x32c] ;  /* 0x0000cb0000077a02 */ /* 0x000fc80000000f00 */
[----:B------:R-:W-:-:S13]  /*3ea0*/  ISETP.NE.AND P0, PT, R7, 0x1, PT ;  /* 0x000000010700780c */ /* 0x000fda0003f05270 */
[----:B------:R-:W-:-:S05]  /*3eb0*/  @P0 IMAD.HI.U32 R7, R6, c[0x0][0x330], RZ ;  /* 0x0000cc0006070a27 */ /* 0x000fca00078e00ff */
[----:B------:R-:W-:Y:S02]  /*3ec0*/  @P0 SHF.R.U32.HI R6, RZ, c[0x0][0x334], R7 ;  /* 0x0000cd00ff060a19 */ /* 0x000fe40000011607 */
.L_x_342:
[----:B------:R-:W-:Y:S05]  /*3ed0*/  BSYNC B0 ;  /* 0x0000000000007941 */ /* 0x000fea0003800000 */
.L_x_340:
[----:B------:R-:W-:-:S05]  /*3ee0*/  IMAD R6, R6, c[0x0][0x32c], R11 ;  /* 0x0000cb0006067a24 */ /* 0x000fca00078e020b */
[----:B------:R-:W-:Y:S02]  /*3ef0*/  IADD3 R7, R6, c[0x0][0x32c], RZ ;  /* 0x0000cb0006077a10 */ /* 0x000fe40007ffe0ff */
[----:B------:R-:W-:Y:S02]  /*3f00*/  IMNMX R2, R2, R6, !PT ;  /* 0x0000000602027217 */ /* 0x000fe40007800200 */
[----:B------:R-:W-:Y:S02]  /*3f10*/  IMNMX R5, R5, R7, PT ;  /* 0x0000000705057217 */ /* 0x000fe40003800200 */
.L_x_339:
[----:B-1234-:R-:W-:Y:S01]  /*3f20*/  UP2UR UR19, UPR, URZ, 0x10 ;  /* 0x000000103f137883 */ /* 0x01efe20008000000 */
[----:B------:R-:W-:Y:S01]  /*3f30*/  FMNMX.FTZ R133, R14, R16, !PT ;  /* 0x000000100e857209 */ /* 0x000fe20007810000 */
[----:B------:R-:W-:Y:S01]  /*3f40*/  UISETP.NE.AND UP4, UPT, UR21, URZ, UPT ;  /* 0x0000003f1500728c */ /* 0x000fe2000bf85270 */
[----:B------:R-:W-:Y:S01]  /*3f50*/  IMAD.SHL.U32 R236, R3, 0x2, RZ ;  /* 0x0000000203ec7824 */ /* 0x000fe200078e00ff */
[----:B------:R-:W-:Y:S01]  /*3f60*/  UP2UR UR21, UPR, URZ, 0x8 ;  /* 0x000000083f157883 */ /* 0x000fe20008000000 */
[----:B------:R-:W-:Y:S01]  /*3f70*/  FMNMX.FTZ R133, R20, R133, !PT ;  /* 0x0000008514857209 */ /* 0x000fe20007810000 */
[----:B------:R-:W-:Y:S01]  /*3f80*/  UISETP.NE.AND UP3, UPT, UR20, URZ, UPT ;  /* 0x0000003f1400728c */ /* 0x000fe2000bf65270 */
[--C-:B------:R-:W-:Y:S01]  /*3f90*/  IMAD R237, R4, 0x2, R236.reuse ;  /* 0x0000000204ed7824 */ /* 0x100fe200078e02ec */
[----:B------:R-:W-:Y:S01]  /*3fa0*/  PLOP3.LUT P0, PT, PT, PT, UP4, 0x40, 0x0 ;  /* 0x000000000000781c */ /* 0x000fe20003f0e848 */
[----:B------:R-:W-:Y:S01]  /*3fb0*/  UP2UR UR20, UPR, URZ, 0x4 ;  /* 0x000000043f147883 */ /* 0x000fe20008000000 */
[----:B------:R-:W-:Y:S01]  /*3fc0*/  FMNMX.FTZ R133, R19, R133, !PT ;  /* 0x0000008513857209 */ /* 0x000fe20007810000 */
[----:B------:R-:W-:Y:S01]  /*3fd0*/  UISETP.NE.AND UP2, UPT, UR18, URZ, UPT ;  /* 0x0000003f1200728c */ /* 0x000fe2000bf45270 */
[C---:B------:R-:W-:Y:S01]  /*3fe0*/  ISETP.GT.AND P0, PT, R2.reuse, RZ, P0 ;  /* 0x000000ff0200720c */ /* 0x040fe20000704270 */
[----:B------:R-:W-:Y:S01]  /*3ff0*/  UP2UR UR18, UPR, URZ, 0x2 ;  /* 0x000000023f127883 */ /* 0x000fe20008000000 */
[----:B------:R-:W-:Y:S01]  /*4000*/  PLOP3.LUT P2, PT, PT, PT, UP3, 0x40, 0x0 ;  /* 0x000000000000781c */ /* 0x000fe20003f4e838 */
[----:B------:R-:W-:Y:S01]  /*4010*/  UISETP.NE.AND UP1, UPT, UR5, URZ, UPT ;  /* 0x0000003f0500728c */ /* 0x000fe2000bf25270 */
[----:B------:R-:W-:Y:S01]  /*4020*/  ISETP.LT.OR P0, PT, R5, 0x1, P0 ;  /* 0x000000010500780c */ /* 0x000fe20000701670 */
[----:B------:R-:W-:Y:S01]  /*4030*/  UP2UR UR5, UPR, URZ, 0x1 ;  /* 0x000000013f057883 */ /* 0x000fe20008000000 */
[----:B------:R-:W-:Y:S01]  /*4040*/  PLOP3.LUT P1, PT, PT, PT, UP2, 0x40, 0x0 ;  /* 0x000000000000781c */ /* 0x000fe20003f2e828 */
[----:B------:R-:W-:Y:S01]  /*4050*/  UISETP.NE.AND UP0, UPT, UR4, URZ, UPT ;  /* 0x0000003f0400728c */ /* 0x000fe2000bf05270 */
[----:B------:R-:W-:Y:S01]  /*4060*/  FSEL R6, R45, -INF , !P0 ;  /* 0xff8000002d067808 */ /* 0x000fe20004000000 */
[----:B------:R-:W-:Y:S01]  /*4070*/  UISETP.NE.AND UP4, UPT, UR19, URZ, UPT ;  /* 0x0000003f1300728c */ /* 0x000fe2000bf85270 */
[----:B------:R-:W-:Y:S01]  /*4080*/  ISETP.GT.AND P0, PT, R2, 0x1, P2 ;  /* 0x000000010200780c */ /* 0x000fe20001704270 */
[----:B------:R-:W-:Y:S01]  /*4090*/  UISETP.NE.AND UP3, UPT, UR21, URZ, UPT ;  /* 0x0000003f1500728c */ /* 0x000fe2000bf65270 */
[----:B------:R-:W-:Y:S01]  /*40a0*/  PLOP3.LUT P2, PT, PT, PT, UP1, 0x40, 0x0 ;  /* 0x000000000000781c */ /* 0x000fe20003f4e818 */
[----:B------:R-:W-:Y:S01]  /*40b0*/  UISETP.NE.AND UP2, UPT, UR20, URZ, UPT ;  /* 0x0000003f1400728c */ /* 0x000fe2000bf45270 */
[----:B------:R-:W-:Y:S01]  /*40c0*/  ISETP.LT.OR P0, PT, R5, 0x2, P0 ;  /* 0x000000020500780c */ /* 0x000fe20000701670 */
[----:B------:R-:W-:Y:S01]  /*40d0*/  UISETP.NE.AND UP1, UPT, UR18, URZ, UPT ;  /* 0x0000003f1200728c */ /* 0x000fe2000bf25270 */
[----:B------:R-:W-:Y:S01]  /*40e0*/  FMNMX.FTZ R133, R18, R133, !PT ;  /* 0x0000008512857209 */ /* 0x000fe20007810000 */
[----:B------:R-:W-:Y:S01]  /*40f0*/  IMAD R240, R0, 0x2, R236 ;  /* 0x0000000200f07824 */ /* 0x000fe200078e02ec */
[----:B------:R-:W-:Y:S01]  /*4100*/  FSEL R11, R44, -INF , !P0 ;  /* 0xff8000002c0b7808 */ /* 0x000fe20004000000 */
[----:B------:R-:W-:Y:S01]  /*4110*/  LDSM.16.MT88.4 R48, [R237+0x900] ;  /* 0x00090000ed30783b */ /* 0x000fe20000004200 */
[----:B------:R-:W-:-:S02]  /*4120*/  ISETP.GT.AND P0, PT, R2, 0x8, P1 ;  /* 0x000000080200780c */ /* 0x000fc40000f04270 */
[----:B------:R-:W-:Y:S01]  /*4130*/  PLOP3.LUT P1, PT, PT, PT, UP0, 0x40, 0x0 ;  /* 0x000000000000781c */ /* 0x000fe20003f2e808 */
[----:B------:R-:W-:Y:S01]  /*4140*/  UISETP.NE.AND UP0, UPT, UR5, URZ, UPT ;  /* 0x0000003f0500728c */ /* 0x000fe2000bf05270 */
[C---:B------:R-:W-:Y:S01]  /*4150*/  ISETP.LT.OR P0, PT, R5.reuse, 0x9, P0 ;  /* 0x000000090500780c */ /* 0x040fe20000701670 */
[----:B------:R-:W-:Y:S01]  /*4160*/  LDSM.16.MT88.4 R44, [R240+0x100] ;  /* 0x00010000f02c783b */ /* 0x000fe20000004200 */
[----:B------:R-:W-:Y:S01]  /*4170*/  FMNMX.FTZ R132, R6, R11, !PT ;  /* 0x0000000b06847209 */ /* 0x000fe20007810000 */
[----:B------:R-:W-:Y:S01]  /*4180*/  ULDC.64 UR4, c[0x0][0x2c8] ;  /* 0x0000b20000047ab9 */ /* 0x000fe20000000a00 */
[----:B------:R-:W-:Y:S01]  /*4190*/  FSEL R10, R12, -INF , !P0 ;  /* 0xff8000000c0a7808 */ /* 0x000fe20004000000 */
[----:B------:R-:W-:Y:S01]  /*41a0*/  LDSM.16.MT88.4 R40, [R240+0x900] ;  /* 0x00090000f028783b */ /* 0x000fe20000004200 */
[----:B------:R-:W-:Y:S02]  /*41b0*/  ISETP.GT.AND P0, PT, R2, 0x9, P2 ;  /* 0x000000090200780c */ /* 0x000fe40001704270 */
[----:B------:R-:W-:Y:S01]  /*41c0*/  PLOP3.LUT P2, PT, PT, PT, UP6, 0x40, 0x0 ;  /* 0x000000000000781c */ /* 0x000fe20003f4e868 */
[----:B------:R-:W-:Y:S01]  /*41d0*/  LDSM.16.MT88.4 R68, [R240+0x1900] ;  /* 0x00190000f044783b */ /* 0x000fe20000004200 */
[----:B------:R-:W-:Y:S01]  /*41e0*/  ISETP.LT.OR P0, PT, R5, 0xa, P0 ;  /* 0x0000000a0500780c */ /* 0x000fe20000701670 */
[----:B------:R-:W-:Y:S01]  /*41f0*/  UISETP.NE.AND UP6, UPT, UR13, URZ, UPT ;  /* 0x0000003f0d00728c */ /* 0x000fe2000bfc5270 */
[----:B------:R-:W-:Y:S01]  /*4200*/  FMNMX.FTZ R132, R10, R132, !PT ;  /* 0x000000840a847209 */ /* 0x000fe20007810000 */
[----:B------:R-:W-:Y:S01]  /*4210*/  LDSM.16.MT88.4 R60, [R236+0x2100] ;  /* 0x00210000ec3c783b */ /* 0x000fe20000004200 */
[----:B------:R-:W-:-:S02]  /*4220*/  FSEL R9, R13, -INF , !P0 ;  /* 0xff8000000d097808 */ /* 0x000fc40004000000 */
[C---:B------:R-:W-:Y:S01]  /*4230*/  ISETP.GT.AND P0, PT, R2.reuse, 0x10, P1 ;  /* 0x000000100200780c */ /* 0x040fe20000f04270 */
[----:B------:R-:W-:Y:S01]  /*4240*/  LDSM.16.MT88.4 R64, [R237+0x1900] ;  /* 0x00190000ed40783b */ /* 0x000fe20000004200 */
[----:B------:R-:W-:Y:S01]  /*4250*/  PLOP3.LUT P1, PT, PT, PT, UP5, 0x40, 0x0 ;  /* 0x000000000000781c */ /* 0x000fe20003f2e858 */
[----:B------:R-:W-:Y:S01]  /*4260*/  UISETP.NE.AND UP5, UPT, UR14, URZ, UPT ;  /* 0x0000003f0e00728c */ /* 0x000fe2000bfa5270 */
[----:B------:R-:W-:Y:S01]  /*4270*/  ISETP.LT.OR P0, PT, R5, 0x11, P0 ;  /* 0x000000110500780c */ /* 0x000fe20000701670 */
[----:B------:R-:W-:Y:S01]  /*4280*/  LDSM.16.MT88.4 R56, [R237+0x2100] ;  /* 0x00210000ed38783b */ /* 0x000fe20000004200 */
[C---:B------:R-:W-:Y:S02]  /*4290*/  ISETP.GT.AND P1, PT, R2.reuse, 0x18, P1 ;  /* 0x000000180200780c */ /* 0x040fe40000f24270 */
[----:B------:R-:W-:Y:S01]  /*42a0*/  FSEL R8, R15, -INF , !P0 ;  /* 0xff8000000f087808 */ /* 0x000fe20004000000 */
[----:B------:R-:W-:Y:S01]  /*42b0*/  STL [R1+0x98], R163 ;  /* 0x000098a301007387 */ /* 0x000fe20000100800 */
[----:B------:R-:W-:-:S02]  /*42c0*/  ISETP.GT.AND P0, PT, R2, 0x11, P2 ;  /* 0x000000110200780c */ /* 0x000fc40001704270 */
[C---:B------:R-:W-:Y:S01]  /*42d0*/  ISETP.LT.OR P1, PT, R5.reuse, 0x19, P1 ;  /* 0x000000190500780c */ /* 0x040fe20000f21670 */
[----:B------:R-:W-:Y:S01]  /*42e0*/  STL [R1+0x94], R162 ;  /* 0x000094a201007387 */ /* 0x000fe20000100800 */
[----:B------:R-:W-:Y:S02]  /*42f0*/  ISETP.LT.OR P0, PT, R5, 0x12, P0 ;  /* 0x000000120500780c */ /* 0x000fe40000701670 */
[----:B------:R-:W-:Y:S01]  /*4300*/  FMNMX.FTZ R133, R17, R133, !PT ;  /* 0x0000008511857209 */ /* 0x000fe20007810000 */
[----:B------:R-:W-:Y:S01]  /*4310*/  STL [R1+0x90], R161 ;  /* 0x000090a101007387 */ /* 0x000fe20000100800 */
[----:B------:R-:W-:Y:S02]  /*4320*/  FSEL R7, R28, -INF , !P0 ;  /* 0xff8000001c077808 */ /* 0x000fe40004000000 */
[----:B------:R-:W-:Y:S01]  /*4330*/  PLOP3.LUT P0, PT, PT, PT, UP4, 0x40, 0x0 ;  /* 0x000000000000781c */ /* 0x000fe20003f0e848 */
[----:B------:R-:W-:Y:S01]  /*4340*/  STL [R1+0x8c], R160 ;  /* 0x00008ca001007387 */ /* 0x000fe20000100800 */
[----:B------:R-:W-:-:S02]  /*4350*/  FSEL R13, R29, -INF , !P1 ;  /* 0xff8000001d0d7808 */ /* 0x000fc40004800000 */
[----:B------:R-:W-:Y:S01]  /*4360*/  ISETP.GT.AND P0, PT, R2, 0x19, P0 ;  /* 0x000000190200780c */ /* 0x000fe20000704270 */
[----:B------:R-:W-:Y:S01]  /*4370*/  STL [R1+0x88], R135 ;  /* 0x0000888701007387 */ /* 0x000fe20000100800 */
[----:B------:R-:W-:Y:S02]  /*4380*/  PLOP3.LUT P1, PT, PT, PT, UP3, 0x40, 0x0 ;  /* 0x000000000000781c */ /* 0x000fe40003f2e838 */
[----:B------:R-:W-:Y:S02]  /*4390*/  ISETP.LT.OR P0, PT, R5, 0x1a, P0 ;  /* 0x0000001a0500780c */ /* 0x000fe40000701670 */
[----:B------:R-:W-:Y:S02]  /*43a0*/  FMNMX.FTZ R132, R9, R132, !PT ;  /* 0x0000008409847209 */ /* 0x000fe40007810000 */
[----:B------:R-:W-:Y:S02]  /*43b0*/  FMNMX.FTZ R133, R22, R133, !PT ;  /* 0x0000008516857209 */ /* 0x000fe40007810000 */
[----:B------:R-:W-:-:S02]  /*43c0*/  FSEL R15, R24, -INF , !P0 ;  /* 0xff800000180f7808 */ /* 0x000fc40004000000 */
[----:B------:R-:W-:Y:S01]  /*43d0*/  PLOP3.LUT P0, PT, PT, PT, UP2, 0x40, 0x0 ;  /* 0x000000000000781c */ /* 0x000fe20003f0e828 */
[----:B------:R-:W-:Y:S01]  /*43e0*/  LDSM.16.MT88.4 R24, [R236+0x900] ;  /* 0x00090000ec18783b */ /* 0x000fe20000004200 */
[----:B------:R-:W-:Y:S02]  /*43f0*/  ISETP.GT.AND P1, PT, R2, 0x20, P1 ;  /* 0x000000200200780c */ /* 0x000fe40000f24270 */
[----:B------:R-:W-:Y:S02]  /*4400*/  FMNMX.FTZ R132, R8, R132, !PT ;  /* 0x0000008408847209 */ /* 0x000fe40007810000 */
[----:B------:R-:W-:Y:S02]  /*4410*/  FMNMX.FTZ R133, R21, R133, !PT ;  /* 0x0000008515857209 */ /* 0x000fe40007810000 */
[----:B------:R-:W-:Y:S02]  /*4420*/  ISETP.GT.AND P0, PT, R2, 0x21, P0 ;  /* 0x000000210200780c */ /* 0x000fe40000704270 */
[----:B------:R-:W-:-:S02]  /*4430*/  ISETP.LT.OR P1, PT, R5, 0x21, P1 ;  /* 0x000000210500780c */ /* 0x000fc40000f21670 */
[----:B------:R-:W-:Y:S02]  /*4440*/  FMNMX.FTZ R132, R7, R132, !PT ;  /* 0x0000008407847209 */ /* 0x000fe40007810000 */
[----:B------:R-:W-:Y:S02]  /*4450*/  FMNMX.FTZ R133, R96, R133, !PT ;  /* 0x0000008560857209 */ /* 0x000fe40007810000 */
[----:B------:R-:W-:Y:S02]  /*4460*/  ISETP.LT.OR P0, PT, R5, 0x22, P0 ;  /* 0x000000220500780c */ /* 0x000fe40000701670 */
[----:B------:R-:W-:Y:S02]  /*4470*/  FSEL R92, R34, -INF , !P1 ;  /* 0xff800000225c7808 */ /* 0x000fe40004800000 */
[----:B------:R-:W-:Y:S02]  /*4480*/  PLOP3.LUT P1, PT, PT, PT, UP1, 0x40, 0x0 ;  /* 0x000000000000781c */ /* 0x000fe40003f2e818 */
[----:B------:R-:W-:-:S02]  /*4490*/  FMNMX.FTZ R132, R13, R132, !PT ;  /* 0x000000840d847209 */ /* 0x000fc40007810000 */
[----:B------:R-:W-:Y:S02]  /*44a0*/  FMNMX.FTZ R133, R95, R133, !PT ;  /* 0x000000855f857209 */ /* 0x000fe40007810000 */
[----:B------:R-:W-:Y:S02]  /*44b0*/  FSEL R91, R33, -INF , !P0 ;  /* 0xff800000215b7808 */ /* 0x000fe40004000000 */
[----:B------:R-:W-:Y:S02]  /*44c0*/  PLOP3.LUT P0, PT, PT, PT, UP0, 0x40, 0x0 ;  /* 0x000000000000781c */ /* 0x000fe40003f0e808 */
[----:B------:R-:W-:Y:S02]  /*44d0*/  ISETP.GT.AND P1, PT, R2, 0x28, P1 ;  /* 0x000000280200780c */ /* 0x000fe40000f24270 */
[----:B------:R-:W-:Y:S02]  /*44e0*/  FMNMX.FTZ R132, R15, R132, !PT ;  /* 0x000000840f847209 */ /* 0x000fe40007810000 */
[----:B------:R-:W-:-:S02]  /*44f0*/  FMNMX.FTZ R133, R94, R133, !PT ;  /* 0x000000855e857209 */ /* 0x000fc40007810000 */
[----:B------:R-:W-:Y:S02]  /*4500*/  ISETP.GT.AND P0, PT, R2, 0x29, P0 ;  /* 0x000000290200780c */ /* 0x000fe40000704270 */
[----:B------:R-:W-:Y:S02]  /*4510*/  ISETP.LT.OR P1, PT, R5, 0x29, P1 ;  /* 0x000000290500780c */ /* 0x000fe40000f21670 */
[----:B------:R-:W-:Y:S02]  /*4520*/  FMNMX.FTZ R132, R92, R132, !PT ;  /* 0x000000845c847209 */ /* 0x000fe40007810000 */
[----:B------:R-:W-:Y:S02]  /*4530*/  FMNMX.FTZ R133, R93, R133, !PT ;  /* 0x000000855d857209 */ /* 0x000fe40007810000 */
[----:B------:R-:W-:Y:S02]  /*4540*/  ISETP.LT.OR P0, PT, R5, 0x2a, P0 ;  /* 0x0000002a0500780c */ /* 0x000fe40000701670 */
[----:B------:R-:W-:Y:S01]  /*4550*/  FSEL R90, R32, -INF , !P1 ;  /* 0xff800000205a7808 */ /* 0x000fe20004800000 */
[----:B------:R-:W1:Y:S01]  /*4560*/  SHFL.BFLY PT, R12, R133, 0x2, 0x1f ;  /* 0x0c401f00850c7f89 */ /* 0x000e6200000e0000 */
[----:B------:R-:W-:-:S02]  /*4570*/  FMNMX.FTZ R132, R91, R132, !PT ;  /* 0x000000845b847209 */ /* 0x000fc40007810000 */
[----:B------:R-:W-:Y:S02]  /*4580*/  FSEL R89, R30, -INF , !P0 ;  /* 0xff8000001e597808 */ /* 0x000fe40004000000 */
[----:B------:R-:W-:Y:S01]  /*4590*/  FMNMX.FTZ R132, R90, R132, !PT ;  /* 0x000000845a847209 */ /* 0x000fe20007810000 */
[----:B------:R-:W-:Y:S01]  /*45a0*/  LDSM.16.MT88.4 R28, [R237+0x100] ;  /* 0x00010000ed1c783b */ /* 0x000fe20000004200 */
[----:B------:R-:W-:Y:S02]  /*45b0*/  LEA R239, R0, R237, 0x1 ;  /* 0x000000ed00ef7211 */ /* 0x000fe400078e08ff */
[----:B------:R-:W-:-:S03]  /*45c0*/  FMNMX.FTZ R132, R89, R132, !PT ;  /* 0x0000008459847209 */ /* 0x000fc60007810000 */
[----:B------:R-:W-:Y:S04]  /*45d0*/  LDSM.16.MT88.4 R32, [R239+0x100] ;  /* 0x00010000ef20783b */ /* 0x000fe80000004200 */
[----:B------:R-:W2:Y:S04]  /*45e0*/  SHFL.BFLY PT, R2, R132, 0x2, 0x1f ;  /* 0x0c401f0084027f89 */ /* 0x000ea800000e0000 */
[----:B------:R-:W-:Y:S01]  /*45f0*/  LDSM.16.MT88.4 R72, [R239+0x900] ;  /* 0x00090000ef48783b */ /* 0x000fe20000004200 */
[----:B-1----:R-:W-:-:S03]  /*4600*/  FMNMX.FTZ R133, R133, R12, !PT ;  /* 0x0000000c85857209 */ /* 0x002fc60007810000 */
[----:B------:R-:W-:Y:S04]  /*4610*/  LDSM.16.MT88.4 R76, [R239+0x1900] ;  /* 0x00190000ef4c783b */ /* 0x000fe80000004200 */
[----:B------:R-:W1:Y:S04]  /*4620*/  SHFL.BFLY PT, R12, R133, 0x1, 0x1f ;  /* 0x0c201f00850c7f89 */ /* 0x000e6800000e0000 */
[----:B------:R-:W-:Y:S01]  /*4630*/  LDSM.16.MT88.4 R80, [R239+0x2100] ;  /* 0x00210000ef50783b */ /* 0x000fe20000004200 */
[----:B--2---:R-:W-:-:S05]  /*4640*/  FMNMX.FTZ R132, R132, R2, !PT ;  /* 0x0000000284847209 */ /* 0x004fca0007810000 */
[----:B------:R-:W2:Y:S01]  /*4650*/  SHFL.BFLY PT, R2, R132, 0x1, 0x1f ;  /* 0x0c201f0084027f89 */ /* 0x000ea200000e0000 */
[----:B-1----:R-:W-:-:S04]  /*4660*/  FMNMX.FTZ R133, R133, R12, !PT ;  /* 0x0000000c85857209 */ /* 0x002fc80007810000 */
[C---:B------:R-:W-:Y:S01]  /*4670*/  FSETP.NEU.FTZ.AND P0, PT, R133.reuse, -INF , PT ;  /* 0xff8000008500780b */ /* 0x040fe20003f1d000 */
[----:B------:R-:W-:-:S05]  /*4680*/  FMUL.FTZ R12, R133, c[0x0][0x2d0] ;  /* 0x0000b400850c7a20 */ /* 0x000fca0000410000 */
[----:B------:R-:W-:-:S05]  /*4690*/  FSEL R12, R12, RZ, P0 ;  /* 0x000000ff0c0c7208 */ /* 0x000fca0000000000 */
[--C-:B------:R-:W-:Y:S01]  /*46a0*/  FFMA.FTZ R14, R14, c[0x0][0x2d0], -R12.reuse ;  /* 0x0000b4000e0e7a23 */ /* 0x100fe2000001080c */
[----:B--2---:R-:W-:Y:S01]  /*46b0*/  FMNMX.FTZ R132, R132, R2, !PT ;  /* 0x0000000284847209 */ /* 0x004fe20007810000 */
[--C-:B------:R-:W-:Y:S02]  /*46c0*/  FFMA.FTZ R16, R16, c[0x0][0x2d0], -R12.reuse ;  /* 0x0000b40010107a23 */ /* 0x100fe4000001080c */
[--C-:B------:R-:W-:Y:S01]  /*46d0*/  FFMA.FTZ R19, R19, c[0x0][0x2d0], -R12.reuse ;  /* 0x0000b40013137a23 */ /* 0x100fe2000001080c */
[C---:B------:R-:W-:Y:S01]  /*46e0*/  FSETP.NEU.FTZ.AND P0, PT, R132.reuse, -INF , PT ;  /* 0xff8000008400780b */ /* 0x040fe20003f1d000 */
[----:B------:R-:W-:Y:S01]  /*46f0*/  FMUL.FTZ R2, R132, c[0x0][0x2d0] ;  /* 0x0000b40084027a20 */ /* 0x000fe20000410000 */
[----:B------:R-:W-:Y:S01]  /*4700*/  MUFU.EX2 R97, R14 ;  /* 0x0000000e00617308 */ /* 0x000fe20000000800 */
[--C-:B------:R-:W-:Y:S02]  /*4710*/  FFMA.FTZ R18, R18, c[0x0][0x2d0], -R12.reuse ;  /* 0x0000b40012127a23 */ /* 0x100fe4000001080c */
[--C-:B------:R-:W-:Y:S01]  /*4720*/  FFMA.FTZ R17, R17, c[0x0][0x2d0], -R12.reuse ;  /* 0x0000b40011117a23 */ /* 0x100fe2000001080c */
[----:B------:R-:W-:Y:S01]  /*4730*/  FSEL R2, R2, RZ, P0 ;  /* 0x000000ff02027208 */ /* 0x000fe20000000000 */
[----:B------:R-:W-:-:S02]  /*4740*/  FFMA.FTZ R20, R20, c[0x0][0x2d0], -R12 ;  /* 0x0000b40014147a23 */ /* 0x000fc4000001080c */
[----:B------:R-:W-:Y:S01]  /*4750*/  FFMA.FTZ R22, R22, c[0x0][0x2d0], -R12 ;  /* 0x0000b40016167a23 */ /* 0x000fe2000001080c */
[----:B------:R-:W-:Y:S01]  /*4760*/  MUFU.EX2 R14, R16 ;  /* 0x00000010000e7308 */ /* 0x000fe20000000800 */
[--C-:B------:R-:W-:Y:S02]  /*4770*/  FFMA.FTZ R3, R11, c[0x0][0x2d0], -R2.reuse ;  /* 0x0000b4000b037a23 */ /* 0x100fe40000010802 */
[----:B------:R-:W-:Y:S02]  /*4780*/  FFMA.FTZ R6, R6, c[0x0][0x2d0], -R2 ;  /* 0x0000b40006067a23 */ /* 0x000fe40000010802 */
[----:B------:R-:W-:-:S03]  /*4790*/  FFMA.FTZ R21, R21, c[0x0][0x2d0], -R12 ;  /* 0x0000b40015157a23 */ /* 0x000fc6000001080c */
[----:B------:R-:W-:Y:S08]  /*47a0*/  MUFU.EX2 R99, R19 ;  /* 0x0000001300637308 */ /* 0x000ff00000000800 */
[----:B------:R-:W-:Y:S08]  /*47b0*/  MUFU.EX2 R128, R18 ;  /* 0x0000001200807308 */ /* 0x000ff00000000800 */
[----:B------:R1:W2:Y:S08]  /*47c0*/  MUFU.EX2 R130, R17 ;  /* 0x0000001100827308 */ /* 0x0002b00000000800 */
[----:B------:R3:W-:Y:S01]  /*47d0*/  MUFU.EX2 R84, R3 ;  /* 0x0000000300547308 */ /* 0x0007e20000000800 */
[----:B-1----:R-:W1:Y:S07]  /*47e0*/  LDSM.16.MT88.4 R16, [R236+0x100] ;  /* 0x00010000ec10783b */ /* 0x002e6e0000004200 */
[----:B------:R-:W4:Y:S01]  /*47f0*/  MUFU.EX2 R98, R20 ;  /* 0x0000001400627308 */ /* 0x000f220000000800 */
[----:B--2---:R-:W-:Y:S01]  /*4800*/  F2FP.BF16.PACK_AB R4, R130, R128 ;  /* 0x000000808204723e */ /* 0x004fe200000010ff */
[----:B---3--:R-:W-:-:S06]  /*4810*/  FFMA.FTZ R3, R10, c[0x0][0x2d0], -R2 ;  /* 0x0000b4000a037a23 */ /* 0x008fcc0000010802 */
[----:B------:R-:W2:Y:S08]  /*4820*/  MUFU.EX2 R86, R6 ;  /* 0x0000000600567308 */ /* 0x000eb00000000800 */
[----:B------:R3:W-:Y:S01]  /*4830*/  MUFU.EX2 R85, R3 ;  /* 0x0000000300557308 */ /* 0x0007e20000000800 */
[----:B----4-:R-:W-:-:S07]  /*4840*/  F2FP.BF16.PACK_AB R10, R99, R98 ;  /* 0x00000062630a723e */ /* 0x010fce00000010ff */
[----:B------:R-:W-:Y:S01]  /*4850*/  MUFU.EX2 R129, R22 ;  /* 0x0000001600817308 */ /* 0x000fe20000000800 */
[----:B---3--:R-:W-:Y:S01]  /*4860*/  FFMA.FTZ R3, R9, c[0x0][0x2d0], -R2 ;  /* 0x0000b40009037a23 */ /* 0x008fe20000010802 */
[----:B--2---:R-:W-:-:S06]  /*4870*/  F2FP.BF16.PACK_AB R9, R84, R86 ;  /* 0x000000565409723e */ /* 0x004fcc00000010ff */
[----:B------:R-:W2:Y:S08]  /*4880*/  MUFU.EX2 R120, R21 ;  /* 0x0000001500787308 */ /* 0x000eb00000000800 */
[----:B------:R3:W4:Y:S01]  /*4890*/  MUFU.EX2 R88, R3 ;  /* 0x0000000300587308 */ /* 0x0007220000000800 */
[----:B--2---:R-:W-:Y:S01]  /*48a0*/  F2FP.BF16.PACK_AB R6, R120, R129 ;  /* 0x000000817806723e */ /* 0x004fe200000010ff */
[----:B---3--:R-:W-:Y:S01]  /*48b0*/  FFMA.FTZ R3, R8, c[0x0][0x2d0], -R2 ;  /* 0x0000b40008037a23 */ /* 0x008fe20000010802 */
[----:B------:R-:W-:-:S02]  /*48c0*/  F2FP.BF16.PACK_AB R8, R14, R97 ;  /* 0x000000610e08723e */ /* 0x000fc400000010ff */
[----:B----4-:R-:W-:-:S03]  /*48d0*/  F2FP.BF16.PACK_AB R11, R88, R85 ;  /* 0x00000055580b723e */ /* 0x010fc600000010ff */
[----:B------:R2:W-:Y:S04]  /*48e0*/  MUFU.EX2 R87, R3 ;  /* 0x0000000300577308 */ /* 0x0005e80000000800 */
[C---:B-1----:R-:W-:Y:S08]  /*48f0*/  HMMA.16816.F32.BF16 R20, R8.reuse, R16, RZ ;  /* 0x000000100814723c */ /* 0x042ff000000418ff */
[----:B------:R-:W-:Y:S01]  /*4900*/  HMMA.16816.F32.BF16 R16, R8, R18, RZ ;  /* 0x000000120810723c */ /* 0x000fe200000418ff */
[----:B--2---:R-:W-:-:S04]  /*4910*/  FFMA.FTZ R3, R7, c[0x0][0x2d0], -R2 ;  /* 0x0000b40007037a23 */ /* 0x004fc80000010802 */
[----:B------:R1:W2:Y:S03]  /*4920*/  MUFU.EX2 R103, R3 ;  /* 0x0000000300677308 */ /* 0x0002a60000000800 */
[----:B------:R-:W-:Y:S01]  /*4930*/  HMMA.16816.F32.BF16 R36, R8, R28, RZ ;  /* 0x0000001c0824723c */ /* 0x000fe200000418ff */
[----:B-1----:R-:W-:Y:S01]  /*4940*/  FFMA.FTZ R3, R13, c[0x0][0x2d0], -R2 ;  /* 0x0000b4000d037a23 */ /* 0x002fe20000010802 */
[----:B--2---:R-:W-:-:S03]  /*4950*/  F2FP.BF16.PACK_AB R5, R103, R87 ;  /* 0x000000576705723e */ /* 0x004fc600000010ff */
[----:B------:R1:W-:Y:S02]  /*4960*/  MUFU.EX2 R105, R3 ;  /* 0x0000000300697308 */ /* 0x0003e40000000800 */
[----:B-1----:R-:W-:-:S06]  /*4970*/  FFMA.FTZ R3, R15, c[0x0][0x2d0], -R2 ;  /* 0x0000b4000f037a23 */ /* 0x002fcc0000010802 */
[----:B------:R-:W1:Y:S02]  /*4980*/  MUFU.EX2 R134, R3 ;  /* 0x0000000300867308 */ /* 0x000e640000000800 */
[----:B-1----:R-:W-:-:S07]  /*4990*/  F2FP.BF16.PACK_AB R7, R134, R105 ;  /* 0x000000698607723e */ /* 0x002fce00000010ff */
[C---:B------:R-:W-:Y:S08]  /*49a0*/  HMMA.16816.F32.BF16 R156, R4.reuse, R24, R20 ;  /* 0x00000018049c723c */ /* 0x040ff00000041814 */
[----:B------:R-:W-:Y:S08]  /*49b0*/  HMMA.16816.F32.BF16 R52, R4, R26, R16 ;  /* 0x0000001a0434723c */ /* 0x000ff00000041810 */
[C---:B------:R-:W-:Y:S01]  /*49c0*/  HMMA.16816.F32.BF16 R24, R8.reuse, R30, RZ ;  /* 0x0000001e0818723c */ /* 0x040fe200000418ff */
[----:B------:R-:W1:Y:S07]  /*49d0*/  LDSM.16.MT88.4 R28, [R236+0x1900] ;  /* 0x00190000ec1c783b */ /* 0x000e6e0000004200 */
[C---:B------:R-:W-:Y:S08]  /*49e0*/  HMMA.16816.F32.BF16 R20, R8.reuse, R44, RZ ;  /* 0x0000002c0814723c */ /* 0x040ff000000418ff */
[----:B------:R-:W-:Y:S01]  /*49f0*/  HMMA.16816.F32.BF16 R16, R8, R46, RZ ;  /* 0x0000002e0810723c */ /* 0x000fe200000418ff */
[----:B------:R-:W-:Y:S01]  /*4a00*/  IMAD.MOV.U32 R104, RZ, RZ, R52 ;  /* 0x000000ffff687224 */ /* 0x000fe200078e0034 */
[----:B------:R-:W-:Y:S01]  /*4a10*/  MOV R169, R53 ;  /* 0x0000003500a97202 */ /* 0x000fe20000000f00 */
[----:B------:R-:W-:-:S02]  /*4a20*/  IMAD.MOV.U32 R100, RZ, RZ, R55 ;  /* 0x000000ffff647224 */ /* 0x000fc400078e0037 */
[----:B------:R-:W-:Y:S02]  /*4a30*/  IMAD.MOV.U32 R168, RZ, RZ, R54 ;  /* 0x000000ffffa87224 */ /* 0x000fe400078e0036 */
[----:B------:R-:W2:Y:S01]  /*4a40*/  LDSM.16.MT88.4 R52, [R240+0x2100] ;  /* 0x00210000f034783b */ /* 0x000ea20000004200 */
[C---:B------:R-:W-:Y:S08]  /*4a50*/  HMMA.16816.F32.BF16 R148, R4.reuse, R48, R36 ;  /* 0x000000300494723c */ /* 0x040ff00000041824 */
[C---:B------:R-:W-:Y:S08]  /*4a60*/  HMMA.16816.F32.BF16 R140, R4.reuse, R40, R20 ;  /* 0x00000028048c723c */ /* 0x040ff00000041814 */
[C---:B------:R-:W-:Y:S08]  /*4a70*/  HMMA.16816.F32.BF16 R108, R4.reuse, R42, R16 ;  /* 0x0000002a046c723c */ /* 0x040ff00000041810 */
[----:B------:R-:W-:Y:S08]  /*4a80*/  HMMA.16816.F32.BF16 R136, R4, R50, R24 ;  /* 0x000000320488723c */ /* 0x000ff00000041818 */
[C---:B-1----:R-:W-:Y:S08]  /*4a90*/  HMMA.16816.F32.BF16 R40, R8.reuse, R28, RZ ;  /* 0x0000001c0828723c */ /* 0x042ff000000418ff */
[----:B------:R-:W-:Y:S01]  /*4aa0*/  HMMA.16816.F32.BF16 R48, R8, R32, RZ ;  /* 0x000000200830723c */ /* 0x000fe200000418ff */
[----:B------:R-:W-:Y:S01]  /*4ab0*/  IMAD.MOV.U32 R154, RZ, RZ, R108 ;  /* 0x000000ffff9a7224 */ /* 0x000fe200078e006c */
[----:B------:R-:W-:Y:S01]  /*4ac0*/  MOV R153, R109 ;  /* 0x0000006d00997202 */ /* 0x000fe20000000f00 */
[----:B------:R-:W-:-:S02]  /*4ad0*/  IMAD.MOV.U32 R152, RZ, RZ, R110 ;  /* 0x000000ffff987224 */ /* 0x000fc400078e006e */
[----:B------:R-:W-:-:S03]  /*4ae0*/  IMAD.MOV.U32 R147, RZ, RZ, R111 ;  /* 0x000000ffff937224 */ /* 0x000fc600078e006f */
[C---:B------:R-:W-:Y:S08]  /*4af0*/  HMMA.16816.F32.BF16 R24, R8.reuse, R68, RZ ;  /* 0x000000440818723c */ /* 0x040ff000000418ff */
[----:B------:R-:W-:Y:S08]  /*4b00*/  HMMA.16816.F32.BF16 R44, R8, R34, RZ ;  /* 0x00000022082c723c */ /* 0x000ff000000418ff */
[----:B------:R-:W-:Y:S08]  /*4b10*/  HMMA.16816.F32.BF16 R40, R4, R60, R40 ;  /* 0x0000003c0428723c */ /* 0x000ff00000041828 */
[----:B------:R-:W-:Y:S08]  /*4b20*/  HMMA.16816.F32.BF16 R36, R8, R30, RZ ;  /* 0x0000001e0824723c */ /* 0x000ff000000418ff */
[----:B------:R-:W-:Y:S08]  /*4b30*/  HMMA.16816.F32.BF16 R48, R4, R72, R48 ;  /* 0x000000480430723c */ /* 0x000ff00000041830 */
[----:B------:R-:W-:Y:S01]  /*4b40*/  HMMA.16816.F32.BF16 R16, R8, R76, RZ ;  /* 0x0000004c0810723c */ /* 0x000fe200000418ff */
[----:B------:R-:W-:Y:S01]  /*4b50*/  IMAD.MOV.U32 R146, RZ, RZ, R40 ;  /* 0x000000ffff927224 */ /* 0x000fe200078e0028 */
[----:B------:R-:W-:Y:S01]  /*4b60*/  MOV R145, R41 ;  /* 0x0000002900917202 */ /* 0x000fe20000000f00 */
[----:B------:R-:W-:-:S02]  /*4b70*/  IMAD.MOV.U32 R144, RZ, RZ, R42 ;  /* 0x000000ffff907224 */ /* 0x000fc400078e002a */
[----:B------:R-:W-:-:S03]  /*4b80*/  IMAD.MOV.U32 R131, RZ, RZ, R43 ;  /* 0x000000ffff837224 */ /* 0x000fc600078e002b */
[C---:B------:R-:W-:Y:S08]  /*4b90*/  HMMA.16816.F32.BF16 R32, R8.reuse, R64, RZ ;  /* 0x000000400820723c */ /* 0x040ff000000418ff */
[----:B------:R-:W-:Y:S01]  /*4ba0*/  HMMA.16816.F32.BF16 R28, R8, R66, RZ ;  /* 0x00000042081c723c */ /* 0x000fe200000418ff */
[----:B------:R-:W1:Y:S01]  /*4bb0*/  LDSM.16.MT88.4 R64, [R236+0x3100] ;  /* 0x00310000ec40783b */ /* 0x000e620000004200 */
[----:B------:R-:W-:Y:S01]  /*4bc0*/  MOV R161, R48 ;  /* 0x0000003000a17202 */ /* 0x000fe20000000f00 */
[----:B------:R-:W-:Y:S01]  /*4bd0*/  IMAD.MOV.U32 R160, RZ, RZ, R49 ;  /* 0x000000ffffa07224 */ /* 0x000fe200078e0031 */
[----:B------:R-:W-:Y:S01]  /*4be0*/  MOV R155, R51 ;  /* 0x00000033009b7202 */ /* 0x000fe20000000f00 */
[----:B------:R-:W-:-:S02]  /*4bf0*/  IMAD.MOV.U32 R135, RZ, RZ, R50 ;  /* 0x000000ffff877224 */ /* 0x000fc400078e0032 */
[----:B------:R-:W3:Y:S01]  /*4c00*/  LDSM.16.MT88.4 R48, [R237+0x3100] ;  /* 0x00310000ed30783b */ /* 0x000ee20000004200 */
[C---:B--2---:R-:W-:Y:S08]  /*4c10*/  HMMA.16816.F32.BF16 R24, R4.reuse, R52, R24 ;  /* 0x000000340418723c */ /* 0x044ff00000041818 */
[C---:B------:R-:W-:Y:S08]  /*4c20*/  HMMA.16816.F32.BF16 R44, R4.reuse, R74, R44 ;  /* 0x0000004a042c723c */ /* 0x040ff0000004182c */
[----:B------:R-:W-:Y:S01]  /*4c30*/  HMMA.16816.F32.BF16 R40, R4, R62, R36 ;  /* 0x0000003e0428723c */ /* 0x000fe20000041824 */
[----:B------:R-:W-:Y:S07]  /*4c40*/  LDSM.16.MT88.4 R60, [R236+0x4900] ;  /* 0x00490000ec3c783b */ /* 0x000fee0000004200 */
[----:B------:R-:W-:Y:S01]  /*4c50*/  HMMA.16816.F32.BF16 R20, R8, R70, RZ ;  /* 0x000000460814723c */ /* 0x000fe200000418ff */
[----:B------:R-:W-:Y:S01]  /*4c60*/  IMAD.MOV.U32 R119, RZ, RZ, R25 ;  /* 0x000000ffff777224 */ /* 0x000fe200078e0019 */
[----:B------:R-:W-:Y:S01]  /*4c70*/  MOV R118, R26 ;  /* 0x0000001a00767202 */ /* 0x000fe20000000f00 */
[----:B------:R-:W-:-:S02]  /*4c80*/  IMAD.MOV.U32 R117, RZ, RZ, R27 ;  /* 0x000000ffff757224 */ /* 0x000fc400078e001b */
[----:B------:R-:W-:Y:S02]  /*4c90*/  IMAD.MOV.U32 R116, RZ, RZ, R24 ;  /* 0x000000ffff747224 */ /* 0x000fe400078e0018 */
[----:B------:R-:W2:Y:S01]  /*4ca0*/  LDSM.16.MT88.4 R24, [R236+0x3900] ;  /* 0x00390000ec18783b */ /* 0x000ea20000004200 */
[C---:B------:R-:W-:Y:S01]  /*4cb0*/  HMMA.16816.F32.BF16 R16, R4.reuse, R80, R16 ;  /* 0x000000500410723c */ /* 0x040fe20000041810 */
[----:B------:R-:W-:Y:S01]  /*4cc0*/  IMAD.MOV.U32 R102, RZ, RZ, R45 ;  /* 0x000000ffff667224 */ /* 0x000fe200078e002d */
[----:B------:R-:W-:Y:S01]  /*4cd0*/  MOV R163, R46 ;  /* 0x0000002e00a37202 */ /* 0x000fe20000000f00 */
[----:B------:R-:W-:Y:S02]  /*4ce0*/  IMAD.MOV.U32 R101, RZ, RZ, R44 ;  /* 0x000000ffff657224 */ /* 0x000fe400078e002c */
[----:B------:R-:W-:Y:S02]  /*4cf0*/  IMAD.MOV.U32 R162, RZ, RZ, R47 ;  /* 0x000000ffffa27224 */ /* 0x000fe400078e002f */
[----:B------:R-:W4:Y:S01]  /*4d00*/  LDSM.16.MT88.4 R44, [R240+0x3100] ;  /* 0x00310000f02c783b */ /* 0x000f220000004200 */
[----:B------:R-:W-:Y:S01]  /*4d10*/  HMMA.16816.F32.BF16 R32, R4, R56, R32 ;  /* 0x000000380420723c */ /* 0x000fe20000041820 */
[----:B------:R-:W-:Y:S01]  /*4d20*/  MOV R36, R41 ;  /* 0x0000002900247202 */ /* 0x000fe20000000f00 */
[----:B------:R-:W-:Y:S01]  /*4d30*/  IMAD.MOV.U32 R127, RZ, RZ, R42 ;  /* 0x000000ffff7f7224 */ /* 0x000fe200078e002a */
[----:B------:R-:W-:Y:S01]  /*4d40*/  MOV R125, R40 ;  /* 0x00000028007d7202 */ /* 0x000fe20000000f00 */
[----:B------:R-:W-:-:S02]  /*4d50*/  IMAD.MOV.U32 R126, RZ, RZ, R43 ;  /* 0x000000ffff7e7224 */ /* 0x000fc400078e002b */
[----:B------:R-:W2:Y:S02]  /*4d60*/  LDSM.16.MT88.4 R40, [R237+0x3900] ;  /* 0x00390000ed28783b */ /* 0x000ea40000004200 */
[C---:B------:R-:W-:Y:S02]  /*4d70*/  HMMA.16816.F32.BF16 R20, R4.reuse, R54, R20 ;  /* 0x000000360414723c */ /* 0x040fe40000041814 */
[----:B------:R-:W2:Y:S06]  /*4d80*/  LDSM.16.MT88.4 R52, [R239+0x3100] ;  /* 0x00310000ef34783b */ /* 0x000eac0000004200 */
[----:B------:R-:W-:Y:S01]  /*4d90*/  IMAD.MOV.U32 R15, RZ, RZ, R17 ;  /* 0x000000ffff0f7224 */ /* 0x000fe200078e0011 */
[----:B------:R-:W-:Y:S01]  /*4da0*/  MOV R3, R19 ;  /* 0x0000001300037202 */ /* 0x000fe20000000f00 */
[----:B------:R-:W-:Y:S01]  /*4db0*/  IMAD.MOV.U32 R13, RZ, RZ, R18 ;  /* 0x000000ffff0d7224 */ /* 0x000fe200078e0012 */
[----:B------:R-:W-:Y:S01]  /*4dc0*/  HMMA.16816.F32.BF16 R72, R4, R58, R28 ;  /* 0x0000003a0448723c */ /* 0x000fe2000004181c */
[----:B------:R-:W-:Y:S01]  /*4dd0*/  IMAD.MOV.U32 R0, RZ, RZ, R16 ;  /* 0x000000ffff007224 */ /* 0x000fe200078e0010 */
[----:B------:R-:W4:Y:S03]  /*4de0*/  LDSM.16.MT88.4 R56, [R240+0x3900] ;  /* 0x00390000f038783b */ /* 0x000f260000004200 */
[----:B------:R-:W-:Y:S01]  /*4df0*/  IMAD.MOV.U32 R124, RZ, RZ, R33 ;  /* 0x000000ffff7c7224 */ /* 0x000fe200078e0021 */
[----:B------:R-:W-:Y:S01]  /*4e00*/  MOV R122, R35 ;  /* 0x00000023007a7202 */ /* 0x000fe20000000f00 */
[----:B------:R-:W-:Y:S01]  /*4e10*/  IMAD.MOV.U32 R123, RZ, RZ, R34 ;  /* 0x000000ffff7b7224 */ /* 0x000fe200078e0022 */
[----:B-1----:R-:W-:Y:S01]  /*4e20*/  HMMA.16816.F32.BF16 R16, R8, R64, RZ ;  /* 0x000000400810723c */ /* 0x002fe200000418ff */
[----:B------:R-:W-:-:S04]  /*4e30*/  IMAD.MOV.U32 R121, RZ, RZ, R32 ;  /* 0x000000ffff797224 */ /* 0x000fc800078e0020 */
[----:B------:R-:W-:Y:S01]  /*4e40*/  MOV R111, R23 ;  /* 0x00000017006f7202 */ /* 0x000fe20000000f00 */
[----:B------:R-:W-:Y:S01]  /*4e50*/  IMAD.MOV.U32 R110, RZ, RZ, R21 ;  /* 0x000000ffff6e7224 */ /* 0x000fe200078e0015 */
[----:B------:R-:W-:Y:S01]  /*4e60*/  MOV R108, R20 ;  /* 0x00000014006c7202 */ /* 0x000fe20000000f00 */
[----:B---3--:R-:W-:Y:S01]  /*4e70*/  HMMA.16816.F32.BF16 R32, R8, R48, RZ ;  /* 0x000000300820723c */ /* 0x008fe200000418ff */
[----:B------:R-:W-:Y:S02]  /*4e80*/  IMAD.MOV.U32 R65, RZ, RZ, R36 ;  /* 0x000000ffff417224 */ /* 0x000fe400078e0024 */
[----:B------:R-:W-:-:S05]  /*4e90*/  IMAD.MOV.U32 R109, RZ, RZ, R22 ;  /* 0x000000ffff6d7224 */ /* 0x000fca00078e0016 */
[C---:B------:R-:W-:Y:S01]  /*4ea0*/  HMMA.16816.F32.BF16 R28, R8.reuse, R50, RZ ;  /* 0x00000032081c723c */ /* 0x040fe200000418ff */
[----:B------:R-:W1:Y:S07]  /*4eb0*/  LDSM.16.MT88.4 R48, [R239+0x3900] ;  /* 0x00390000ef30783b */ /* 0x000e6e0000004200 */
[----:B------:R-:W-:Y:S08]  /*4ec0*/  HMMA.16816.F32.BF16 R36, R8, R66, RZ ;  /* 0x000000420824723c */ /* 0x000ff000000418ff */
[----:B--2---:R-:W-:Y:S08]  /*4ed0*/  HMMA.16816.F32.BF16 R68, R4, R24, R16 ;  /* 0x000000180444723c */ /* 0x004ff00000041810 */
[C---:B----4-:R-:W-:Y:S07]  /*4ee0*/  HMMA.16816.F32.BF16 R16, R8.reuse, R44, RZ ;  /* 0x0000002c0810723c */ /* 0x050fee00000418ff */
[----:B------:R-:W-:Y:S01]  /*4ef0*/  MOV R45, R105 ;  /* 0x00000069002d7202 */ /* 0x000fe20000000f00 */
[----:B------:R-:W-:Y:S08]  /*4f00*/  HMMA.16816.F32.BF16 R20, R8, R78, RZ ;  /* 0x0000004e0814723c */ /* 0x000ff000000418ff */
[C---:B------:R-:W-:Y:S08]  /*4f10*/  HMMA.16816.F32.BF16 R76, R4.reuse, R40, R32 ;  /* 0x00000028044c723c */ /* 0x040ff00000041820 */
[----:B------:R-:W-:Y:S01]  /*4f20*/  HMMA.16816.F32.BF16 R172, R4, R42, R28 ;  /* 0x0000002a04ac723c */ /* 0x000fe2000004181c */
[----:B------:R-:W-:Y:S07]  /*4f30*/  LDSM.16.MT88.4 R40, [R237+0x4900] ;  /* 0x00490000ed28783b */ /* 0x000fee0000004200 */
[C---:B------:R-:W-:Y:S07]  /*4f40*/  HMMA.16816.F32.BF16 R32, R8.reuse, R46, RZ ;  /* 0x0000002e0820723c */ /* 0x040fee00000418ff */
[----:B------:R-:W-:Y:S01]  /*4f50*/  MOV R46, R123 ;  /* 0x0000007b002e7202 */ /* 0x000fe20000000f00 */
[----:B------:R-:W-:Y:S01]  /*4f60*/  HMMA.16816.F32.BF16 R28, R8, R52, RZ ;  /* 0x00000034081c723c */ /* 0x000fe200000418ff */
[----:B------:R-:W-:-:S06]  /*4f70*/  IMAD.MOV.U32 R47, RZ, RZ, R122 ;  /* 0x000000ffff2f7224 */ /* 0x000fcc00078e007a */
[----:B------:R-:W-:Y:S01]  /*4f80*/  IMAD.MOV.U32 R53, RZ, RZ, R119 ;  /* 0x000000ffff357224 */ /* 0x000fe200078e0077 */
[----:B------:R-:W-:Y:S01]  /*4f90*/  HMMA.16816.F32.BF16 R176, R4, R26, R36 ;  /* 0x0000001a04b0723c */ /* 0x000fe20000041824 */
[----:B------:R-:W2:Y:S01]  /*4fa0*/  LDSM.16.MT88.4 R36, [R236+0x5100] ;  /* 0x00510000ec24783b */ /* 0x000ea20000004200 */
[----:B------:R-:W-:-:S06]  /*4fb0*/  IMAD.MOV.U32 R52, RZ, RZ, R116 ;  /* 0x000000ffff347224 */ /* 0x000fcc00078e0074 */
[----:B------:R-:W-:Y:S07]  /*4fc0*/  HMMA.16816.F32.BF16 R24, R8, R54, RZ ;  /* 0x000000360818723c */ /* 0x000fee00000418ff */
[----:B------:R-:W-:Y:S01]  /*4fd0*/  IMAD.MOV.U32 R54, RZ, RZ, R118 ;  /* 0x000000ffff367224 */ /* 0x000fe200078e0076 */
[----:B------:R-:W-:Y:S01]  /*4fe0*/  HMMA.16816.F32.BF16 R16, R4, R56, R16 ;  /* 0x000000380410723c */ /* 0x000fe20000041810 */
[----:B------:R-:W-:-:S06]  /*4ff0*/  MOV R55, R117 ;  /* 0x0000007500377202 */ /* 0x000fcc0000000f00 */
[----:B------:R-:W-:Y:S01]  /*5000*/  IMAD.MOV.U32 R56, RZ, RZ, R104 ;  /* 0x000000ffff387224 */ /* 0x000fe200078e0068 */
[----:B------:R-:W-:Y:S01]  /*5010*/  HMMA.16816.F32.BF16 R80, R4, R82, R20 ;  /* 0x000000520450723c */ /* 0x000fe20000041814 */
[----:B------:R-:W-:-:S07]  /*5020*/  MOV R57, R103 ;  /* 0x0000006700397202 */ /* 0x000fce0000000f00 */
[----:B------:R-:W-:Y:S07]  /*5030*/  HMMA.16816.F32.BF16 R20, R8, R60, RZ ;  /* 0x0000003c0814723c */ /* 0x000fee00000418ff */
[----:B------:R-:W-:Y:S01]  /*5040*/  MOV R60, R0 ;  /* 0x00000000003c7202 */ /* 0x000fe20000000f00 */
[----:B------:R-:W-:Y:S01]  /*5050*/  HMMA.16816.F32.BF16 R112, R4, R58, R32 ;  /* 0x0000003a0470723c */ /* 0x000fe20000041820 */
[----:B------:R-:W-:Y:S01]  /*5060*/  IMAD.MOV.U32 R44, RZ, RZ, R16 ;  /* 0x000000ffff2c7224 */ /* 0x000fe200078e0010 */
[----:B------:R-:W-:Y:S01]  /*5070*/  MOV R66, R18 ;  /* 0x0000001200427202 */ /* 0x000fe20000000f00 */
[----:B------:R-:W-:Y:S01]  /*5080*/  IMAD.MOV.U32 R67, RZ, RZ, R17 ;  /* 0x000000ffff437224 */ /* 0x000fe200078e0011 */
[----:B------:R-:W-:Y:S01]  /*5090*/  MOV R61, R15 ;  /* 0x0000000f003d7202 */ /* 0x000fe20000000f00 */
[----:B------:R-:W-:-:S02]  /*50a0*/  IMAD.MOV.U32 R64, RZ, RZ, R19 ;  /* 0x000000ffff407224 */ /* 0x000fc400078e0013 */
[----:B------:R-:W-:Y:S01]  /*50b0*/  IMAD.MOV.U32 R32, RZ, RZ, R102 ;  /* 0x000000ffff207224 */ /* 0x000fe200078e0066 */
[----:B-1----:R-:W-:Y:S01]  /*50c0*/  HMMA.16816.F32.BF16 R104, R4, R48, R28 ;  /* 0x000000300468723c */ /* 0x002fe2000004181c */
[----:B------:R-:W-:Y:S01]  /*50d0*/  LDSM.16.MT88.4 R28, [R240+0x4900] ;  /* 0x00490000f01c783b */ /* 0x000fe20000004200 */
[----:B------:R-:W-:Y:S01]  /*50e0*/  IMAD.MOV.U32 R33, RZ, RZ, R57 ;  /* 0x000000ffff217224 */ /* 0x000fe200078e0039 */
[----:B------:R-:W-:Y:S01]  /*50f0*/  MOV R35, R44 ;  /* 0x0000002c00237202 */ /* 0x000fe20000000f00 */
[----:B------:R-:W-:Y:S01]  /*5100*/  IMAD.MOV.U32 R57, RZ, RZ, R65 ;  /* 0x000000ffff397224 */ /* 0x000fe200078e0041 */
[----:B------:R-:W-:Y:S01]  /*5110*/  MOV R65, R120 ;  /* 0x0000007800417202 */ /* 0x000fe20000000f00 */
[----:B------:R-:W-:Y:S01]  /*5120*/  IMAD.MOV.U32 R44, RZ, RZ, R121 ;  /* 0x000000ffff2c7224 */ /* 0x000fe200078e0079 */
[----:B------:R-:W-:Y:S01]  /*5130*/  MOV R48, R100 ;  /* 0x0000006400307202 */ /* 0x000fe20000000f00 */
[----:B------:R-:W-:Y:S01]  /*5140*/  IMAD.MOV.U32 R49, RZ, RZ, R101 ;  /* 0x000000ffff317224 */ /* 0x000fe200078e0065 */
[----:B------:R-:W-:Y:S01]  /*5150*/  HMMA.16816.F32.BF16 R16, R8, R62, RZ ;  /* 0x0000003e0810723c */ /* 0x000fe200000418ff */
[----:B------:R-:W-:Y:S01]  /*5160*/  IMAD.MOV.U32 R34, RZ, RZ, R45 ;  /* 0x000000ffff227224 */ /* 0x000fe200078e002d */
[----:B------:R-:W-:Y:S01]  /*5170*/  MOV R59, R126 ;  /* 0x0000007e003b7202 */ /* 0x000fe20000000f00 */
[----:B------:R-:W-:-:S02]  /*5180*/  IMAD.MOV.U32 R58, RZ, RZ, R127 ;  /* 0x000000ffff3a7224 */ /* 0x000fc400078e007f */
[----:B------:R-:W-:Y:S02]  /*5190*/  IMAD.MOV.U32 R45, RZ, RZ, R124 ;  /* 0x000000ffff2d7224 */ /* 0x000fe400078e007c */
[----:B------:R-:W-:Y:S01]  /*51a0*/  FADD.FTZ R0, R97, R14 ;  /* 0x0000000e61007221 */ /* 0x000fe20000010000 */
[----:B------:R-:W-:Y:S01]  /*51b0*/  HMMA.16816.F32.BF16 R100, R4, R50, R24 ;  /* 0x000000320464723c */ /* 0x000fe20000041818 */
[----:B------:R-:W1:Y:S01]  /*51c0*/  LDSM.16.MT88.4 R24, [R237+0x5100] ;  /* 0x00510000ed18783b */ /* 0x000e620000004200 */
[----:B------:R-:W-:Y:S02]  /*51d0*/  IMAD.MOV.U32 R62, RZ, RZ, R13 ;  /* 0x000000ffff3e7224 */ /* 0x000fe400078e000d */
[----:B------:R-:W-:Y:S02]  /*51e0*/  FADD.FTZ R13, R98, R0 ;  /* 0x00000000620d7221 */ /* 0x000fe40000010000 */
[----:B------:R-:W-:Y:S02]  /*51f0*/  IMAD.MOV.U32 R63, RZ, RZ, R3 ;  /* 0x000000ffff3f7224 */ /* 0x000fe400078e0003 */
[----:B------:R-:W-:-:S02]  /*5200*/  IMAD.MOV.U32 R50, RZ, RZ, R169 ;  /* 0x000000ffff327224 */ /* 0x000fc400078e00a9 */
[----:B------:R-:W-:Y:S02]  /*5210*/  IMAD.MOV.U32 R51, RZ, RZ, R168 ;  /* 0x000000ffff337224 */ /* 0x000fe400078e00a8 */
[----:B--2---:R-:W-:Y:S01]  /*5220*/  HMMA.16816.F32.BF16 R168, R4, R36, R20 ;  /* 0x0000002404a8723c */ /* 0x004fe20000041814 */
[--C-:B------:R-:W-:Y:S02]  /*5230*/  FFMA.FTZ R3, R94, c[0x0][0x2d0], -R12.reuse ;  /* 0x0000b4005e037a23 */ /* 0x100fe4000001080c */
[----:B------:R-:W-:Y:S02]  /*5240*/  FFMA.FTZ R0, R93, c[0x0][0x2d0], -R12 ;  /* 0x0000b4005d007a23 */ /* 0x000fe4000001080c */
[----:B------:R-:W-:Y:S01]  /*5250*/  IMAD.MOV.U32 R97, RZ, RZ, R50 ;  /* 0x000000ffff617224 */ /* 0x000fe200078e0032 */
[----:B------:R-:W-:Y:S01]  /*5260*/  MOV R50, R163 ;  /* 0x000000a300327202 */ /* 0x000fe20000000f00 */
[----:B------:R-:W-:Y:S01]  /*5270*/  IMAD.MOV.U32 R36, RZ, RZ, R111 ;  /* 0x000000ffff247224 */ /* 0x000fe200078e006f */
[----:B------:R-:W-:Y:S01]  /*5280*/  HMMA.16816.F32.BF16 R20, R8, R40, RZ ;  /* 0x000000280814723c */ /* 0x000fe200000418ff */
[----:B------:R-:W-:Y:S01]  /*5290*/  MOV R37, R56 ;  /* 0x0000003800257202 */ /* 0x000fe20000000f00 */
[----:B------:R-:W-:Y:S01]  /*52a0*/  IMAD.MOV.U32 R56, RZ, RZ, R125 ;  /* 0x000000ffff387224 */ /* 0x000fe200078e007d */
[----:B------:R2:W3:Y:S01]  /*52b0*/  MUFU.EX2 R40, R0 ;  /* 0x0000000000287308 */ /* 0x0004e20000000800 */
[----:B------:R-:W-:Y:S01]  /*52c0*/  IMAD.MOV.U32 R98, RZ, RZ, R51 ;  /* 0x000000ffff627224 */ /* 0x000fe200078e0033 */
[----:B------:R4:W5:Y:S02]  /*52d0*/  LDL.LU R163, [R1+0x98] ;  /* 0x0000980001a37983 */ /* 0x0009640000300800 */
[----:B------:R-:W-:Y:S01]  /*52e0*/  IMAD.MOV.U32 R41, RZ, RZ, R108 ;  /* 0x000000ffff297224 */ /* 0x000fe200078e006c */
[----:B------:R-:W-:Y:S07]  /*52f0*/  HMMA.16816.F32.BF16 R120, R4, R38, R16 ;  /* 0x000000260478723c */ /* 0x000fee0000041810 */
[----:B------:R-:W-:Y:S01]  /*5300*/  MOV R38, R110 ;  /* 0x0000006e00267202 */ /* 0x000fe20000000f00 */
[----:B------:R-:W-:Y:S01]  /*5310*/  HMMA.16816.F32.BF16 R16, R8, R42, RZ ;  /* 0x0000002a0810723c */ /* 0x000fe200000418ff */
[----:B------:R-:W-:-:S02]  /*5320*/  IMAD.MOV.U32 R39, RZ, RZ, R109 ;  /* 0x000000ffff277224 */ /* 0x000fc400078e006d */
[----:B------:R-:W-:Y:S01]  /*5330*/  MOV R93, R38 ;  /* 0x00000026005d7202 */ /* 0x000fe20000000f00 */
[----:B--2---:R-:W-:-:S04]  /*5340*/  FFMA.FTZ R0, R92, c[0x0][0x2d0], -R2 ;  /* 0x0000b4005c007a23 */ /* 0x004fc80000010802 */
[C---:B-1----:R-:W-:Y:S01]  /*5350*/  HMMA.16816.F32.BF16 R108, R4.reuse, R24, R20 ;  /* 0x00000018046c723c */ /* 0x042fe20000041814 */
[----:B------:R-:W1:Y:S11]  /*5360*/  LDSM.16.MT88.4 R20, [R240+0x5100] ;  /* 0x00510000f014783b */ /* 0x000e760000004200 */
[----:B------:R-:W-:Y:S04]  /*5370*/  @!UPT UIADD3 URZ, URZ, URZ, URZ ;  /* 0x0000003f3f3ff290 */ /* 0x000fe8000fffe03f */
[----:B------:R-:W-:Y:S01]  /*5380*/  HMMA.16816.F32.BF16 R116, R4, R26, R16 ;  /* 0x0000001a0474723c */ /* 0x000fe20000041810 */
[----:B------:R-:W-:Y:S01]  /*5390*/  MOV R38, R144 ;  /* 0x0000009000267202 */ /* 0x000fe20000000f00 */
[----:B------:R-:W-:Y:S02]  /*53a0*/  IMAD.MOV.U32 R43, RZ, RZ, R155 ;  /* 0x000000ffff2b7224 */ /* 0x000fe400078e009b */
[----:B------:R-:W-:Y:S02]  /*53b0*/  IMAD.MOV.U32 R94, RZ, RZ, R39 ;  /* 0x000000ffff5e7224 */ /* 0x000fe400078e0027 */
[----:B------:R-:W-:Y:S02]  /*53c0*/  IMAD.MOV.U32 R92, RZ, RZ, R41 ;  /* 0x000000ffff5c7224 */ /* 0x000fe400078e0029 */
[----:B------:R-:W-:Y:S11]  /*53d0*/  HMMA.16816.F32.BF16 R16, R8, R28, RZ ;  /* 0x0000001c0810723c */ /* 0x000ff600000418ff */
[----:B------:R-:W-:Y:S11]  /*53e0*/  @!UPT UIADD3 URZ, URZ, URZ, URZ ;  /* 0x0000003f3f3ff290 */ /* 0x000ff6000fffe03f */
[----:B------:R-:W-:Y:S02]  /*53f0*/  @!UPT UIADD3 URZ, URZ, URZ, URZ ;  /* 0x0000003f3f3ff290 */ /* 0x000fe4000fffe03f */
[----:B-1----:R-:W-:Y:S07]  /*5400*/  HMMA.16816.F32.BF16 R124, R4, R20, R16 ;  /* 0x00000014047c723c */ /* 0x002fee0000041810 */
[--C-:B------:R-:W-:Y:S01]  /*5410*/  FFMA.FTZ R21, R96, c[0x0][0x2d0], -R12.reuse ;  /* 0x0000b40060157a23 */ /* 0x100fe2000001080c */
[----:B------:R-:W-:Y:S01]  /*5420*/  HMMA.16816.F32.BF16 R16, R8, R30, RZ ;  /* 0x0000001e0810723c */ /* 0x000fe200000418ff */
[----:B------:R-:W-:Y:S01]  /*5430*/  FFMA.FTZ R20, R95, c[0x0][0x2d0], -R12 ;  /* 0x0000b4005f147a23 */ /* 0x000fe2000001080c */
[----:B------:R-:W-:Y:S01]  /*5440*/  MOV R96, R37 ;  /* 0x0000002500607202 */ /* 0x000fe20000000f00 */
[----:B------:R-:W-:Y:S01]  /*5450*/  IMAD.MOV.U32 R95, RZ, RZ, R36 ;  /* 0x000000ffff5f7224 */ /* 0x000fe200078e0024 */
[----:B------:R-:W-:Y:S01]  /*5460*/  MOV R28, R154 ;  /* 0x0000009a001c7202 */ /* 0x000fe20000000f00 */
[----:B------:R-:W-:Y:S01]  /*5470*/  IMAD.MOV.U32 R29, RZ, RZ, R153 ;  /* 0x000000ffff1d7224 */ /* 0x000fe200078e0099 */
[----:B------:R-:W-:Y:S11]  /*5480*/  MUFU.EX2 R21, R21 ;  /* 0x0000001500157308 */ /* 0x000ff60000000800 */
[----:B------:R-:W-:Y:S07]  /*5490*/  @!UPT UIADD3 URZ, URZ, URZ, URZ ;  /* 0x0000003f3f3ff290 */ /* 0x000fee000fffe03f */
[----:B------:R-:W-:Y:S01]  /*54a0*/  HMMA.16816.F32.BF16 R24, R4, R22, R16 ;  /* 0x000000160418723c */ /* 0x000fe20000041810 */
[----:B------:R-:W-:Y:S01]  /*54b0*/  MOV R31, R147 ;  /* 0x00000093001f7202 */ /* 0x000fe20000000f00 */
[----:B------:R-:W-:Y:S01]  /*54c0*/  IMAD.MOV.U32 R36, RZ, RZ, R146 ;  /* 0x000000ffff247224 */ /* 0x000fe200078e0092 */
[----:B------:R1:W-:Y:S04]  /*54d0*/  MUFU.EX2 R23, R3 ;  /* 0x0000000300177308 */ /* 0x0003e80000000800 */
[----:B------:R-:W-:Y:S01]  /*54e0*/  FADD.FTZ R22, R99, R13 ;  /* 0x0000000d63167221 */ /* 0x000fe20000010000 */
[----:B------:R-:W-:Y:S01]  /*54f0*/  MOV R99, R48 ;  /* 0x0000003000637202 */ /* 0x000fe20000000f00 */
[----:B------:R-:W2:Y:S01]  /*5500*/  LDSM.16.MT88.4 R12, [R239+0x4900] ;  /* 0x00490000ef0c783b */ /* 0x000ea20000004200 */
[----:B------:R-:W-:Y:S01]  /*5510*/  IMAD.MOV.U32 R37, RZ, RZ, R145 ;  /* 0x000000ffff257224 */ /* 0x000fe200078e0091 */
[----:B------:R-:W2:Y:S01]  /*5520*/  MUFU.EX2 R20, R20 ;  /* 0x0000001400147308 */ /* 0x000ea20000000800 */
[----:B------:R-:W-:Y:S01]  /*5530*/  IMAD.MOV.U32 R30, RZ, RZ, R152 ;  /* 0x000000ffff1e7224 */ /* 0x000fe200078e0098 */
[----:B------:R-:W-:Y:S01]  /*5540*/  LDSM.16.MT88.4 R144, [R237+0x1100] ;  /* 0x00110000ed90783b */ /* 0x000fe20000004200 */
[----:B------:R-:W-:-:S02]  /*5550*/  IMAD.MOV.U32 R39, RZ, RZ, R131 ;  /* 0x000000ffff277224 */ /* 0x000fc400078e0083 */
[----:B------:R-:W-:Y:S01]  /*5560*/  IMAD.MOV.U32 R48, RZ, RZ, R49 ;  /* 0x000000ffff307224 */ /* 0x000fe200078e0031 */
[----:B------:R-:W-:Y:S01]  /*5570*/  LDSM.16.MT88.4 R152, [R236+0x1100] ;  /* 0x00110000ec98783b */ /* 0x000fe20000004200 */
[----:B------:R-:W-:Y:S02]  /*5580*/  IMAD.MOV.U32 R49, RZ, RZ, R32 ;  /* 0x000000ffff317224 */ /* 0x000fe400078e0020 */
[----:B-1----:R-:W-:Y:S01]  /*5590*/  FFMA.FTZ R3, R90, c[0x0][0x2d0], -R2 ;  /* 0x0000b4005a037a23 */ /* 0x002fe20000010802 */
[C---:B--2---:R-:W-:Y:S08]  /*55a0*/  HMMA.16816.F32.BF16 R16, R8.reuse, R12, RZ ;  /* 0x0000000c0810723c */ /* 0x044ff000000418ff */
[----:B------:R-:W-:Y:S01]  /*55b0*/  HMMA.16816.F32.BF16 R8, R8, R14, RZ ;  /* 0x0000000e0808723c */ /* 0x000fe200000418ff */
[----:B------:R-:W1:Y:S11]  /*55c0*/  LDSM.16.MT88.4 R12, [R239+0x5100] ;  /* 0x00510000ef0c783b */ /* 0x000e760000004200 */
[----:B------:R-:W-:Y:S04]  /*55d0*/  @!UPT UIADD3 URZ, URZ, URZ, URZ ;  /* 0x0000003f3f3ff290 */ /* 0x000fe8000fffe03f */
[C---:B-1----:R-:W-:Y:S08]  /*55e0*/  HMMA.16816.F32.BF16 R16, R4.reuse, R12, R16 ;  /* 0x0000000c0410723c */ /* 0x042ff00000041810 */
[----:B------:R-:W-:Y:S01]  /*55f0*/  HMMA.16816.F32.BF16 R12, R4, R14, R8 ;  /* 0x0000000e040c723c */ /* 0x000fe20000041808 */
[----:B------:R1:W-:Y:S06]  /*5600*/  MUFU.EX2 R7, R0 ;  /* 0x0000000000077308 */ /* 0x0003ec0000000800 */
[----:B------:R-:W-:-:S02]  /*5610*/  FADD.FTZ R4, R128, R22 ;  /* 0x0000001680047221 */ /* 0x000fc40000010000 */
[----:B------:R-:W-:Y:S01]  /*5620*/  MUFU.EX2 R5, R3 ;  /* 0x0000000300057308 */ /* 0x000fe20000000800 */
[----:B---3--:R-:W-:Y:S02]  /*5630*/  IMAD.MOV.U32 R22, RZ, RZ, R40 ;  /* 0x000000ffff167224 */ /* 0x008fe400078e0028 */
[--C-:B-1----:R-:W-:Y:S02]  /*5640*/  FFMA.FTZ R0, R91, c[0x0][0x2d0], -R2.reuse ;  /* 0x0000b4005b007a23 */ /* 0x102fe40000010802 */
[----:B------:R-:W-:-:S03]  /*5650*/  FFMA.FTZ R2, R89, c[0x0][0x2d0], -R2 ;  /* 0x0000b40059027a23 */ /* 0x000fc60000010802 */
[----:B------:R1:W-:Y:S08]  /*5660*/  MUFU.EX2 R6, R0 ;  /* 0x0000000000067308 */ /* 0x0003f00000000800 */
[----:B------:R2:W3:Y:S01]  /*5670*/  MUFU.EX2 R3, R2 ;  /* 0x0000000200037308 */ /* 0x0004e20000000800 */
[----:B------:R-:W-:Y:S01]  /*5680*/  F2FP.BF16.PACK_AB R128, R20, R21 ;  /* 0x000000151480723e */ /* 0x000fe200000010ff */
[----:B------:R-:W-:Y:S01]  /*5690*/  IMAD.MOV.U32 R8, RZ, RZ, R35 ;  /* 0x000000ffff087224 */ /* 0x000fe200078e0023 */
[----:B------:R-:W-:Y:S01]  /*56a0*/  MOV R41, R160 ;  /* 0x000000a000297202 */ /* 0x000fe20000000f00 */
[----:B------:R-:W-:-:S02]  /*56b0*/  IMAD.MOV.U32 R40, RZ, RZ, R161 ;  /* 0x000000ffff287224 */ /* 0x000fc400078e00a1 */
[----:B------:R-:W-:Y:S02]  /*56c0*/  IMAD.MOV.U32 R42, RZ, RZ, R135 ;  /* 0x000000ffff2a7224 */ /* 0x000fe400078e0087 */
[----:B------:R-:W-:Y:S02]  /*56d0*/  IMAD.MOV.U32 R51, RZ, RZ, R162 ;  /* 0x000000ffff337224 */ /* 0x000fe400078e00a2 */
[----:B-1----:R-:W-:Y:S01]  /*56e0*/  FADD.FTZ R0, R86, R84 ;  /* 0x0000005456007221 */ /* 0x002fe20000010000 */
[----:B------:R-:W-:Y:S01]  /*56f0*/  MOV R10, R66 ;  /* 0x00000042000a7202 */ /* 0x000fe20000000f00 */
[----:B------:R-:W-:Y:S01]  /*5700*/  IMAD.MOV.U32 R9, RZ, RZ, R67 ;  /* 0x000000ffff097224 */ /* 0x000fe200078e0043 */
[----:B------:R4:W5:Y:S01]  /*5710*/  LDL.LU R162, [R1+0x94] ;  /* 0x0000940001a27983 */ /* 0x0009620000300800 */
[----:B--2---:R-:W-:Y:S01]  /*5720*/  FADD.FTZ R2, R130, R4 ;  /* 0x0000000482027221 */ /* 0x004fe20000010000 */
[----:B------:R-:W-:Y:S02]  /*5730*/  F2FP.BF16.PACK_AB R130, R22, R23 ;  /* 0x000000171682723e */ /* 0x000fe400000010ff */
[----:B---3--:R-:W-:Y:S01]  /*5740*/  F2FP.BF16.PACK_AB R131, R3, R5 ;  /* 0x000000050383723e */ /* 0x008fe200000010ff */
[----:B------:R-:W-:Y:S01]  /*5750*/  FADD.FTZ R4, R129, R2 ;  /* 0x0000000281047221 */ /* 0x000fe20000010000 */
[----:B------:R-:W-:Y:S01]  /*5760*/  F2FP.BF16.PACK_AB R129, R6, R7 ;  /* 0x000000070681723e */ /* 0x000fe200000010ff */
[----:B------:R-:W-:Y:S01]  /*5770*/  FADD.FTZ R0, R85, R0 ;  /* 0x0000000055007221 */ /* 0x000fe20000010000 */
[----:B------:R4:W5:Y:S05]  /*5780*/  LDL.LU R161, [R1+0x90] ;  /* 0x0000900001a17983 */ /* 0x00096a0000300800 */
[C---:B------:R-:W-:Y:S08]  /*5790*/  HMMA.16816.F32.BF16 R148, R128.reuse, R144, R148 ;  /* 0x000000908094723c */ /* 0x040ff00000041894 */
[C---:B------:R-:W-:Y:S01]  /*57a0*/  HMMA.16816.F32.BF16 R156, R128.reuse, R152, R156 ;  /* 0x00000098809c723c */ /* 0x040fe2000004189c */
[----:B------:R-:W-:Y:S01]  /*57b0*/  FADD.FTZ R0, R88, R0 ;  /* 0x0000000058007221 */ /* 0x000fe20000010000 */
[----:B------:R4:W5:Y:S06]  /*57c0*/  LDL.LU R160, [R1+0x8c] ;  /* 0x00008c0001a07983 */ /* 0x00096c0000300800 */
[C---:B------:R-:W-:Y:S01]  /*57d0*/  HMMA.16816.F32.BF16 R144, R128.reuse, R146, R136 ;  /* 0x000000928090723c */ /* 0x040fe20000041888 */
[----:B------:R-:W1:Y:S07]  /*57e0*/  LDSM.16.MT88.4 R136, [R240+0x1100] ;  /* 0x00110000f088783b */ /* 0x000e6e0000004200 */
[----:B------:R-:W-:Y:S01]  /*57f0*/  HMMA.16816.F32.BF16 R152, R128, R154, R96 ;  /* 0x0000009a8098723c */ /* 0x000fe20000041860 */
[----:B------:R-:W-:Y:S01]  /*5800*/  FADD.FTZ R2, R87, R0 ;  /* 0x0000000057027221 */ /* 0x000fe20000010000 */
[----:B------:R-:W-:Y:S01]  /*5810*/  LDSM.16.MT88.4 R88, [R240+0x4100] ;  /* 0x00410000f058783b */ /* 0x000fe20000004200 */
[----:B------:R-:W-:-:S03]  /*5820*/  IMAD.MOV.U32 R11, RZ, RZ, R64 ;  /* 0x000000ffff0b7224 */ /* 0x000fc600078e0040 */
[----:B------:R4:W5:Y:S01]  /*5830*/  LDL.LU R135, [R1+0x88] ;  /* 0x0000880001877983 */ /* 0x0009620000300800 */
[----:B------:R-:W-:Y:S01]  /*5840*/  IMAD.MOV.U32 R98, RZ, RZ, R33 ;  /* 0x000000ffff627224 */ /* 0x000fe200078e0021 */
[----:B------:R-:W-:Y:S02]  /*5850*/  MOV R97, R34 ;  /* 0x0000002200617202 */ /* 0x000fe40000000f00 */
[----:B------:R-:W2:Y:S01]  /*5860*/  LDSM.16.MT88.4 R32, [R239+0x1100] ;  /* 0x00110000ef20783b */ /* 0x000ea20000004200 */
[C---:B-1----:R-:W-:Y:S08]  /*5870*/  HMMA.16816.F32.BF16 R140, R128.reuse, R136, R140 ;  /* 0x00000088808c723c */ /* 0x042ff0000004188c */
[C---:B------:R-:W-:Y:S08]  /*5880*/  HMMA.16816.F32.BF16 R136, R128.reuse, R138, R28 ;  /* 0x0000008a8088723c */ /* 0x040ff0000004181c */
[C---:B--2---:R-:W-:Y:S01]  /*5890*/  HMMA.16816.F32.BF16 R28, R128.reuse, R32, R40 ;  /* 0x00000020801c723c */ /* 0x044fe20000041828 */
[----:B------:R-:W-:Y:S07]  /*58a0*/  LDSM.16.MT88.4 R40, [R236+0x2900] ;  /* 0x00290000ec28783b */ /* 0x000fee0000004200 */
[C---:B------:R-:W-:Y:S01]  /*58b0*/  HMMA.16816.F32.BF16 R32, R128.reuse, R34, R48 ;  /* 0x000000228020723c */ /* 0x040fe20000041830 */
[----:B------:R-:W1:Y:S07]  /*58c0*/  LDSM.16.MT88.4 R48, [R237+0x2900] ;  /* 0x00290000ed30783b */ /* 0x000e6e0000004200 */
[C---:B-1----:R-:W-:Y:S08]  /*58d0*/  HMMA.16816.F32.BF16 R44, R128.reuse, R48, R44 ;  /* 0x00000030802c723c */ /* 0x042ff0000004182c */
[C---:B------:R-:W-:Y:S01]  /*58e0*/  HMMA.16816.F32.BF16 R48, R128.reuse, R50, R72 ;  /* 0x000000328030723c */ /* 0x040fe20000041848 */
[----:B------:R-:W1:Y:S07]  /*58f0*/  LDSM.16.MT88.4 R72, [R236+0x4100] ;  /* 0x00410000ec48783b */ /* 0x000e6e0000004200 */
[C---:B------:R-:W-:Y:S08]  /*5900*/  HMMA.16816.F32.BF16 R36, R128.reuse, R40, R36 ;  /* 0x000000288024723c */ /* 0x040ff00000041824 */
[C---:B------:R-:W-:Y:S01]  /*5910*/  HMMA.16816.F32.BF16 R40, R128.reuse, R42, R56 ;  /* 0x0000002a8028723c */ /* 0x040fe20000041838 */
[----:B------:R-:W2:Y:S07]  /*5920*/  LDSM.16.MT88.4 R56, [R240+0x2900] ;  /* 0x00290000f038783b */ /* 0x000eae0000004200 */
[C---:B-1----:R-:W-:Y:S08]  /*5930*/  HMMA.16816.F32.BF16 R68, R128.reuse, R72, R68 ;  /* 0x000000488044723c */ /* 0x042ff00000041844 */
[----:B------:R-:W-:Y:S07]  /*5940*/  HMMA.16816.F32.BF16 R72, R128, R74, R176 ;  /* 0x0000004a8048723c */ /* 0x000fee00000418b0 */
[----:B------:R-:W-:Y:S01]  /*5950*/  MOV R178, R98 ;  /* 0x0000006200b27202 */ /* 0x000fe20000000f00 */
[----:B------:R-:W-:-:S02]  /*5960*/  IMAD.MOV.U32 R179, RZ, RZ, R97 ;  /* 0x000000ffffb37224 */ /* 0x000fc400078e0061 */
[----:B------:R-:W1:Y:S01]  /*5970*/  LDSM.16.MT88.4 R96, [R239+0x4100] ;  /* 0x00410000ef60783b */ /* 0x000e620000004200 */
[C---:B--2---:R-:W-:Y:S01]  /*5980*/  HMMA.16816.F32.BF16 R52, R128.reuse, R56, R52 ;  /* 0x000000388034723c */ /* 0x044fe20000041834 */
[----:B------:R-:W-:Y:S02]  /*5990*/  IMAD.MOV.U32 R0, RZ, RZ, R65 ;  /* 0x000000ffff007224 */ /* 0x000fe400078e0041 */
[----:B------:R-:W2:Y:S05]  /*59a0*/  LDSM.16.MT88.4 R64, [R239+0x2900] ;  /* 0x00290000ef40783b */ /* 0x000eaa0000004200 */
[C---:B------:R-:W-:Y:S08]  /*59b0*/  HMMA.16816.F32.BF16 R56, R128.reuse, R58, R92 ;  /* 0x0000003a8038723c */ /* 0x040ff0000004185c */
[----:B-1----:R-:W-:Y:S01]  /*59c0*/  HMMA.16816.F32.BF16 R92, R128, R96, R104 ;  /* 0x00000060805c723c */ /* 0x002fe20000041868 */
[----:B------:R-:W1:Y:S01]  /*59d0*/  LDSM.16.MT88.4 R104, [R236+0x5900] ;  /* 0x00590000ec68783b */ /* 0x000e620000004200 */
[----:B------:R-:W-:-:S02]  /*59e0*/  FADD.FTZ R0, R0, R4 ;  /* 0x0000000400007221 */ /* 0x000fc40000010000 */
[----:B------:R-:W-:Y:S02]  /*59f0*/  FADD.FTZ R2, R178, R2 ;  /* 0x00000002b2027221 */ /* 0x000fe40000010000 */
[----:B------:R-:W-:Y:S02]  /*5a00*/  FADD.FTZ R4, R21, R0 ;  /* 0x0000000015047221 */ /* 0x000fe40000010000 */
[C---:B------:R-:W-:Y:S01]  /*5a10*/  HMMA.16816.F32.BF16 R84, R128.reuse, R88, R8 ;  /* 0x000000588054723c */ /* 0x040fe20000041808 */
[----:B------:R-:W-:Y:S01]  /*5a20*/  FADD.FTZ R0, R179, R2 ;  /* 0x00000002b3007221 */ /* 0x000fe20000010000 */
[----:B------:R-:W-:Y:S06]  /*5a30*/  LDSM.16.MT88.4 R8, [R239+0x5900] ;  /* 0x00590000ef08783b */ /* 0x000fec0000004200 */
[----:B------:R-:W-:Y:S01]  /*5a40*/  HMMA.16816.F32.BF16 R88, R128, R90, R112 ;  /* 0x0000005a8058723c */ /* 0x000fe20000041870 */
[----:B------:R-:W3:Y:S01]  /*5a50*/  LDSM.16.MT88.4 R112, [R237+0x5900] ;  /* 0x00590000ed70783b */ /* 0x000ee20000004200 */
[----:B------:R-:W-:-:S06]  /*5a60*/  FADD.FTZ R0, R134, R0 ;  /* 0x0000000086007221 */ /* 0x000fcc0000010000 */
[C---:B------:R-:W-:Y:S08]  /*5a70*/  HMMA.16816.F32.BF16 R96, R128.reuse, R98, R100 ;  /* 0x000000628060723c */ /* 0x040ff00000041864 */
[C---:B--2---:R-:W-:Y:S08]  /*5a80*/  HMMA.16816.F32.BF16 R60, R128.reuse, R64, R60 ;  /* 0x00000040803c723c */ /* 0x044ff0000004183c */
[C---:B------:R-:W-:Y:S01]  /*5a90*/  HMMA.16816.F32.BF16 R64, R128.reuse, R66, R80 ;  /* 0x000000428040723c */ /* 0x040fe20000041850 */
[----:B------:R-:W2:Y:S07]  /*5aa0*/  LDSM.16.MT88.4 R80, [R237+0x4100] ;  /* 0x00410000ed50783b */ /* 0x000eae0000004200 */
[C---:B-1----:R-:W-:Y:S08]  /*5ab0*/  HMMA.16816.F32.BF16 R100, R128.reuse, R104, R168 ;  /* 0x000000688064723c */ /* 0x042ff000000418a8 */
[----:B------:R-:W-:Y:S01]  /*5ac0*/  HMMA.16816.F32.BF16 R104, R128, R106, R120 ;  /* 0x0000006a8068723c */ /* 0x000fe20000041878 */
[----:B------:R-:W1:Y:S01]  /*5ad0*/  LDSM.16.MT88.4 R120, [R240+0x5900] ;  /* 0x00590000f078783b */ /* 0x000e620000004200 */
[----:B------:R-:W-:-:S02]  /*5ae0*/  FADD.FTZ R7, R7, R0 ;  /* 0x0000000007077221 */ /* 0x000fc40000010000 */
[----:B------:R-:W-:Y:S02]  /*5af0*/  FADD.FTZ R2, R20, R4 ;  /* 0x0000000414027221 */ /* 0x000fe40000010000 */
[----:B------:R-:W-:Y:S02]  /*5b00*/  FADD.FTZ R6, R6, R7 ;  /* 0x0000000706067221 */ /* 0x000fe40000010000 */
[----:B------:R-:W-:Y:S02]  /*5b10*/  FADD.FTZ R0, R23, R2 ;  /* 0x0000000217007221 */ /* 0x000fe40000010000 */
[----:B------:R-:W-:Y:S02]  /*5b20*/  FADD.FTZ R5, R5, R6 ;  /* 0x0000000605057221 */ /* 0x000fe40000010000 */
[----:B------:R-:W-:Y:S02]  /*5b30*/  FADD.FTZ R2, R22, R0 ;  /* 0x0000000016027221 */ /* 0x000fe40000010000 */
[----:B------:R-:W-:-:S05]  /*5b40*/  FADD.FTZ R0, R3, R5 ;  /* 0x0000000503007221 */ /* 0x000fca0000010000 */
[----:B------:R4:W-:Y:S04]  /*5b50*/  STL [R1+0x24], R0 ;  /* 0x0000240001007387 */ /* 0x0009e80000100800 */
[----:B------:R4:W-:Y:S01]  /*5b60*/  STL [R1+0x20], R2 ;  /* 0x0000200201007387 */ /* 0x0009e20000100800 */
[----:B------:R-:W-:Y:S01]  /*5b70*/  UIMAD.WIDE.U32 UR18, UR11, UR4, URZ ;  /* 0x000000040b1272a5 */ /* 0x000fe2000f8e003f */
[----:B------:R-:W-:-:S03]  /*5b80*/  PLOP3.LUT P0, PT, PT, PT, UP6, 0x40, 0x0 ;  /* 0x000000000000781c */ /* 0x000fc60003f0e868 */
[----:B------:R-:W-:Y:S01]  /*5b90*/  @UP5 USHF.R.U32.HI UR11, URZ, UR5, UR19 ;  /* 0x000000053f0b5299 */ /* 0x000fe20008011613 */
[----:B---3--:R-:W-:Y:S03]  /*5ba0*/  HMMA.16816.F32.BF16 R108, R128, R112, R108 ;  /* 0x00000070806c723c */ /* 0x008fe6000004186c */
[----:B------:R-:W-:-:S03]  /*5bb0*/  UIADD3 UR4, UR10, UR11, URZ ;  /* 0x0000000b0a047290 */ /* 0x000fc6000fffe03f */
[----:B------:R-:W-:Y:S02]  /*5bc0*/  ULDC UR11, c[0x0][0x328] ;  /* 0x0000ca00000b7ab9 */ /* 0x000fe40000000800 */
[----:B------:R-:W-:Y:S01]  /*5bd0*/  HMMA.16816.F32.BF16 R112, R128, R114, R116 ;  /* 0x000000728070723c */ /* 0x000fe20000041874 */
[----:B------:R-:W-:Y:S02]  /*5be0*/  UIADD3 UR8, UR8, -0x2, URZ ;  /* 0xfffffffe08087890 */ /* 0x000fe4000fffe03f */
[----:B------:R-:W-:-:S05]  /*5bf0*/  UIADD3 UR11, UR4, UR11, URZ ;  /* 0x0000000b040b7290 */ /* 0x000fca000fffe03f */
[C---:B--2---:R-:W-:Y:S08]  /*5c00*/  HMMA.16816.F32.BF16 R76, R128.reuse, R80, R76 ;  /* 0x00000050804c723c */ /* 0x044ff0000004184c */
[C---:B-1----:R-:W-:Y:S08]  /*5c10*/  HMMA.16816.F32.BF16 R116, R128.reuse, R120, R124 ;  /* 0x000000788074723c */ /* 0x042ff0000004187c */
[C---:B------:R-:W-:Y:S08]  /*5c20*/  HMMA.16816.F32.BF16 R80, R128.reuse, R82, R172 ;  /* 0x000000528050723c */ /* 0x040ff000000418ac */
[C---:B------:R-:W-:Y:S08]  /*5c30*/  HMMA.16816.F32.BF16 R120, R128.reuse, R122, R24 ;  /* 0x0000007a8078723c */ /* 0x040ff00000041818 */
[C---:B------:R-:W-:Y:S08]  /*5c40*/  HMMA.16816.F32.BF16 R124, R128.reuse, R8, R16 ;  /* 0x00000008807c723c */ /* 0x040ff00000041810 */
[----:B------:R-:W-:Y:S01]  /*5c50*/  HMMA.16816.F32.BF16 R128, R128, R10, R12 ;  /* 0x0000000a8080723c */ /* 0x000fe2000004180c */
[----:B------:R-:W-:Y:S07]  /*5c60*/  @P0 BRA `(.L_x_343) ;  /* 0x0000015000000947 */ /* 0x000fee0003800000 */
[----:B----4-:R-:W-:Y:S01]  /*5c70*/  ISETP.LT.AND P0, PT, RZ, UR4, PT ;  /* 0x00000004ff007c0c */ /* 0x010fe2000bf01270 */
[----:B------:R-:W-:-:S02]  /*5c80*/  UIADD3 UR18, UR4, -0x1, URZ ;  /* 0xffffffff04127890 */ /* 0x000fc4000fffe03f */
[----:B------:R-:W-:-:S10]  /*5c90*/  ULDC UR10, c[0x0][0x32c] ;  /* 0x0000cb00000a7ab9 */ /* 0x000fd40000000800 */
[----:B------:R-:W-:Y:S05]  /*5ca0*/  @P0 BRA `(.L_x_344) ;  /* 0x0000008000000947 */ /* 0x000fea0003800000 */
[----:B------:R-:W-:Y:S02]  /*5cb0*/  UISETP.NE.AND UP0, UPT, UR10, 0x1, UPT ;  /* 0x000000010a00788c */ /* 0x000fe4000bf05270 */
[----:B------:R-:W-:-:S03]  /*5cc0*/  UIADD3 UR18, -UR4, URZ, URZ ;  /* 0x0000003f04127290 */ /* 0x000fc6000fffe13f */
[----:B------:R-:W-:Y:S02]  /*5cd0*/  ULDC.64 UR4, c[0x0][0x330] ;  /* 0x0000cc0000047ab9 */ /* 0x000fe40000000a00 */
[----:B------:R-:W-:-:S07]  /*5ce0*/  UIMAD.WIDE.U32 UR20, UR18, UR4, URZ ;  /* 0x00000004121472a5 */ /* 0x000fce000f8e003f */
[----:B------:R-:W-:Y:S02]  /*5cf0*/  @UP0 UMOV UR19, UR21 ;  /* 0x0000001500130c82 */ /* 0x000fe40008000000 */
[----:B------:R-:W-:-:S04]  /*5d00*/  @UP0 USHF.R.U32.HI UR18, URZ, UR5, UR19 ;  /* 0x000000053f120299 */ /* 0x000fc80008011613 */
[----:B------:R-:W-:Y:S01]  /*5d10*/  ULOP3.LUT UR18, URZ, UR18, URZ, 0x33, !UPT ;  /* 0x000000123f127292 */ /* 0x000fe2000f8e333f */
[----:B------:R-:W-:Y:S05]  /*5d20*/  BRA `(.L_x_345) ;  /* 0x0000005000007947 */ /* 0x000fea0003800000 */
.L_x_344:
[----:B------:R-:W-:Y:S02]  /*5d30*/  UISETP.NE.AND UP0, UPT, UR10, 0x1, UPT ;  /* 0x000000010a00788c */ /* 0x000fe4000bf05270 */
[----:B------:R-:W-:Y:S02]  /*5d40*/  ULDC.64 UR4, c[0x0][0x330] ;  /* 0x0000cc0000047ab9 */ /* 0x000fe40000000a00 */
[----:B------:R-:W-:-:S07]  /*5d50*/  UIMAD.WIDE.U32 UR20, UR18, UR4, URZ ;  /* 0x00000004121472a5 */ /* 0x000fce000f8e003f */
[----:B------:R-:W-:Y:S02]  /*5d60*/  @UP0 UMOV UR19, UR21 ;  /* 0x0000001500130c82 */ /* 0x000fe40008000000 */
[----:B------:R-:W-:Y:S02]  /*5d70*/  @UP0 USHF.R.U32.HI UR18, URZ, UR5, UR19 ;  /* 0x000000053f120299 */ /* 0x000fe40008011613 */
.L_x_345:
[----:B------:R-:W-:Y:S02]  /*5d80*/  ULDC UR4, c[0x0][0x32c] ;  /* 0x0000cb0000047ab9 */ /* 0x000fe40000000800 */
[----:B------:R-:W-:-:S04]  /*5d90*/  UIMAD UR4, UR18, UR10, UR4 ;  /* 0x0000000a120472a4 */ /* 0x000fc8000f8e0204 */
[----:B------:R-:W-:-:S04]  /*5da0*/  UISETP.LT.AND UP0, UPT, UR11, UR4, UPT ;  /* 0x000000040b00728c */ /* 0x000fc8000bf01270 */
[----:B------:R-:W-:-:S04]  /*5db0*/  USEL UR11, UR11, UR4, UP0 ;  /* 0x000000040b0b7287 */ /* 0x000fc80008000000 */
.L_x_343:
[----:B----4-:R-:W-:-:S04]  /*5dc0*/  UIMAD.WIDE UR4, UR11, 0x2aaaaaab, URZ ;  /* 0x2aaaaaab0b0478a5 */ /* 0x010fc8000f8e023f */
[----:B------:R-:W-:-:S04]  /*5dd0*/  USHF.R.U32.HI UR4, URZ, 0x1f, UR5 ;  /* 0x0000001f3f047899 */ /* 0x000fc80008011605 */
[----:B------:R-:W-:-:S04]  /*5de0*/  ULEA.HI.SX32 UR4, UR5, UR4, 0x1d ;  /* 0x0000000405047291 */ /* 0x000fc8000f8fea3f */
[----:B------:R-:W-:-:S04]  /*5df0*/  UISETP.LT.AND UP0, UPT, UR9, UR4, UPT ;  /* 0x000000040900728c */ /* 0x000fc8000bf01270 */
[----:B------:R-:W-:-:S04]  /*5e00*/  USEL UR10, UR9, UR4, !UP0 ;  /* 0x00000004090a7287 */ /* 0x000fc8000c000000 */
[----:B------:R-:W-:-:S06]  /*5e10*/  UISETP.GE.AND UP0, UPT, UR8, UR10, UPT ;  /* 0x0000000a0800728c */ /* 0x000fcc000bf06270 */
[----:B------:R-:W-:-:S13]  /*5e20*/  PLOP3.LUT P0, PT, PT, PT, UP0, 0x40, 0x0 ;  /* 0x000000000000781c */ /* 0x000fda0003f0e808 */
[----:B------:R-:W-:Y:S05]  /*5e30*/  @P0 BRA `(.L_x_346) ;  /* 0x00003f9000000947 */ /* 0x000fea0003800000 */
[----:B------:R-:W2:Y:S04]  /*5e40*/  LDL.64 R8, [R1+0x48] ;  /* 0x0000480001087983 */ /* 0x000ea80000100a00 */
[----:B------:R-:W3:Y:S04]  /*5e50*/  LDL.64 R6, [R1+0x40] ;  /* 0x0000400001067983 */ /* 0x000ee80000100a00 */
[----:B------:R-:W4:Y:S04]  /*5e60*/  LDL.64 R2, [R1+0x38] ;  /* 0x0000380001027983 */ /* 0x000f280000100a00 */
[----:B------:R-:W4:Y:S01]  /*5e70*/  LDL.64 R4, [R1+0x30] ;  /* 0x0000300001047983 */ /* 0x000f220000100a00 */
[----:B------:R-:W-:-:S02]  /*5e80*/  MOV R134, R132 ;  /* 0x0000008400867202 */ /* 0x000fc40000000f00 */
[C---:B--2---:R-:W-:Y:S02]  /*5e90*/  IADD3 R0, P0, R8.reuse, 0x40, RZ ;  /* 0x0000004008007810 */ /* 0x044fe40007f1e0ff */
[----:B------:R-:W-:-:S03]  /*5ea0*/  IADD3 R11, P1, R8, 0x80, RZ ;  /* 0x00000080080b7810 */ /* 0x000fc60007f3e0ff */
[--C-:B---3--:R-:W-:Y:S01]  /*5eb0*/  IMAD.X R10, RZ, RZ, R7.reuse, P0 ;  /* 0x000000ffff0a7224 */ /* 0x108fe200000e0607 */
[----:B------:R1:W-:Y:S01]  /*5ec0*/  STL [R1+0x68], R0 ;  /* 0x0000680001007387 */ /* 0x0003e20000100800 */
[----:B------:R-:W-:-:S03]  /*5ed0*/  IMAD.X R9, RZ, RZ, R7, P1 ;  /* 0x000000ffff097224 */ /* 0x000fc600008e0607 */
[----:B------:R-:W-:Y:S04]  /*5ee0*/  STL [R1+0x60], R11 ;  /* 0x0000600b01007387 */ /* 0x000fe80000100800 */
[----:B------:R-:W-:Y:S01]  /*5ef0*/  STL [R1+0x64], R10 ;  /* 0x0000640a01007387 */ /* 0x000fe20000100800 */
[----:B-1----:R-:W-:Y:S02]  /*5f00*/  IADD3 R0, P0, R8, 0xc0, RZ ;  /* 0x000000c008007810 */ /* 0x002fe40007f1e0ff */
[----:B----4-:R-:W-:-:S03]  /*5f10*/  IADD3 R8, P2, R2, 0x40, RZ ;  /* 0x0000004002087810 */ /* 0x010fc60007f5e0ff */
[----:B------:R1:W-:Y:S02]  /*5f20*/  STL [R1+0x58], R0 ;  /* 0x0000580001007387 */ /* 0x0003e40000100800 */
[----:B------:R-:W-:Y:S02]  /*5f30*/  IMAD.X R6, RZ, RZ, R5, P2 ;  /* 0x000000ffff067224 */ /* 0x000fe400010e0605 */
[----:B------:R-:W-:Y:S04]  /*5f40*/  STL [R1+0x5c], R9 ;  /* 0x00005c0901007387 */ /* 0x000fe80000100800 */
[----:B------:R-:W-:Y:S01]  /*5f50*/  STL [R1+0x50], R8 ;  /* 0x0000500801007387 */ /* 0x000fe20000100800 */
[----:B-1----:R-:W-:Y:S01]  /*5f60*/  IMAD.X R0, RZ, RZ, R7, P0 ;  /* 0x000000ffff007224 */ /* 0x002fe200000e0607 */
[----:B------:R-:W-:-:S04]  /*5f70*/  IADD3 R7, P1, R2, 0x80, RZ ;  /* 0x0000008002077810 */ /* 0x000fc80007f3e0ff */
[----:B------:R1:W-:Y:S01]  /*5f80*/  STL [R1+0x54], R0 ;  /* 0x0000540001007387 */ /* 0x0003e20000100800 */
[----:B------:R-:W-:-:S03]  /*5f90*/  IMAD.X R3, RZ, RZ, R5, P1 ;  /* 0x000000ffff037224 */ /* 0x000fc600008e0605 */
[----:B------:R-:W-:Y:S04]  /*5fa0*/  STL [R1+0x1c], R7 ;  /* 0x00001c0701007387 */ /* 0x000fe80000100800 */
[----:B------:R-:W-:Y:S01]  /*5fb0*/  STL [R1+0x2c], R6 ;  /* 0x00002c0601007387 */ /* 0x000fe20000100800 */
[----:B-1----:R-:W-:-:S05]  /*5fc0*/  IADD3 R0, P0, R2, 0xc0, RZ ;  /* 0x000000c002007810 */ /* 0x002fca0007f1e0ff */
[----:B------:R1:W-:Y:S04]  /*5fd0*/  STL [R1+0x14], R0 ;  /* 0x0000140001007387 */ /* 0x0003e80000100800 */
[----:B------:R2:W-:Y:S01]  /*5fe0*/  STL [R1+0x18], R3 ;  /* 0x0000180301007387 */ /* 0x0005e20000100800 */
[----:B-1----:R-:W-:-:S05]  /*5ff0*/  IADD3.X R0, RZ, R5, RZ, P0, !PT ;  /* 0x00000005ff007210 */ /* 0x002fca00007fe4ff */
[----:B------:R2:W-:Y:S01]  /*6000*/  STL [R1+0x10], R0 ;  /* 0x0000100001007387 */ /* 0x0005e20000100800 */
[----:B------:R-:W-:-:S03]  /*6010*/  IMAD.MOV.U32 R2, RZ, RZ, R133 ;  /* 0x000000ffff027224 */ /* 0x000fc600078e0085 */
.L_x_357:
[----:B-12---:R-:W2:Y:S01]  /*6020*/  LDL R0, [R1] ;  /* 0x0000000001007983 */ /* 0x006ea20000100800 */
[----:B------:R-:W-:Y:S04]  /*6030*/  DEPBAR.LE SB0, 0x0 ;  /* 0x000080000000791a */ /* 0x000fe80000000000 */
[----:B------:R-:W-:Y:S01]  /*6040*/  BAR.SYNC.DEFER_BLOCKING 0x0 ;  /* 0x0000000000007b1d */ /* 0x000fe20000010000 */
[----:B------:R-:W-:Y:S06]  /*6050*/  UISETP.GT.AND UP0, UPT, UR9, UR8, UPT ;  /* 0x000000080900728c */ /* 0x000fec000bf04270 */
[----:B------:R-:W-:Y:S01]  /*6060*/  PLOP3.LUT P0, PT, PT, PT, UP0, 0x80, 0x0 ;  /* 0x000000000000781c */ /* 0x000fe20003f0f008 */
[----:B-----5:R1:W3:Y:S04]  /*6070*/  LDSM.16.M88.4 R8, [R135+0x10100] ;  /* 0x010100008708783b */ /* 0x0202e80000000200 */
[----:B------:R1:W4:Y:S04]  /*6080*/  LDSM.16.M88.4 R16, [R135+0x10900] ;  /* 0x010900008710783b */ /* 0x0003280000000200 */
[----:B------:R1:W1:Y:S04]  /*6090*/  LDSM.16.M88.4 R24, [R135+0x11100] ;  /* 0x011100008718783b */ /* 0x0002680000000200 */
[----:B------:R1:W1:Y:S04]  /*60a0*/  LDSM.16.M88.4 R168, [R242] ;  /* 0x00000000f2a8783b */ /* 0x0002680000000200 */
[----:B------:R1:W1:Y:S04]  /*60b0*/  LDSM.16.M88.4 R176, [R252] ;  /* 0x00000000fcb0783b */ /* 0x0002680000000200 */
[----:B--2---:R2:W1:Y:S01]  /*60c0*/  LDSM.16.M88.4 R172, [R0] ;  /* 0x0000000000ac783b */ /* 0x0044620000000200 */
[----:B------:R-:W-:-:S05]  /*60d0*/  @P0 BRA `(.L_x_347) ;  /* 0x0000043000000947 */ /* 0x000fca0003800000 */
[----:B--234-:R-:W2:Y:S01]  /*60e0*/  LDL R0, [R1+0x28] ;  /* 0x0000280001007983 */ /* 0x01cea20000100800 */
[----:B------:R-:W-:Y:S02]  /*60f0*/  ULDC.64 UR4, c[0x0][0x208] ;  /* 0x0000820000047ab9 */ /* 0x000fe40000000a00 */
[----:B------:R-:W-:Y:S01]  /*6100*/  UIMAD.WIDE.U32 UR18, UR8, UR4, URZ ;  /* 0x00000004081272a5 */ /* 0x000fe2000f8e003f */
[----:B------:R-:W3:Y:S01]  /*6110*/  LDL.64 R6, [R1+0x48] ;  /* 0x0000480001067983 */ /* 0x000ee20000100a00 */
[----:B------:R-:W-:Y:S03]  /*6120*/  USHF.R.S32.HI UR11, URZ, 0x1f, UR8 ;  /* 0x0000001f3f0b7899 */ /* 0x000fe60008011408 */
[----:B------:R-:W4:Y:S01]  /*6130*/  LDL.64 R132, [R1+0x40] ;  /* 0x0000400001847983 */ /* 0x000f220000100a00 */
[----:B------:R-:W-:Y:S03]  /*6140*/  UIMAD UR11, UR11, UR4, URZ ;  /* 0x000000040b0b72a4 */ /* 0x000fe6000f8e023f */
[----:B------:R-:W5:Y:S01]  /*6150*/  LDL R12, [R1+0x4] ;  /* 0x00000400010c7983 */ /* 0x000f620000100800 */
[----:B------:R-:W-:Y:S03]  /*6160*/  UIMAD UR11, UR8, UR5, UR11 ;  /* 0x00000005080b72a4 */ /* 0x000fe6000f8e020b */
[----:B------:R-:W5:Y:S01]  /*6170*/  LDL R22, [R1+0x68] ;  /* 0x0000680001167983 */ /* 0x000f620000100800 */
[----:B------:R-:W-:Y:S02]  /*6180*/  UIADD3 UR4, UR19, UR11, URZ ;  /* 0x0000000b13047290 */ /* 0x000fe4000fffe03f */
[----:B------:R-:W-:Y:S01]  /*6190*/  UIMAD.WIDE.U32 UR18, UR18, 0x30, URZ ;  /* 0x00000030121278a5 */ /* 0x000fe2000f8e003f */
[----:B------:R-:W5:Y:S01]  /*61a0*/  LDL R21, [R1+0x64] ;  /* 0x0000640001157983 */ /* 0x000f620000100800 */
[----:B------:R-:W-:Y:S03]  /*61b0*/  UIMAD UR4, UR4, 0x30, URZ ;  /* 0x00000030040478a4 */ /* 0x000fe6000f8e023f */
[----:B------:R-:W5:Y:S01]  /*61c0*/  LDL R20, [R1+0x60] ;  /* 0x0000600001147983 */ /* 0x000f620000100800 */
[----:B------:R-:W-:Y:S03]  /*61d0*/  UIADD3 UR4, UR19, UR4, URZ ;  /* 0x0000000413047290 */ /* 0x000fe6000fffe03f */
[----:B------:R-:W5:Y:S04]  /*61e0*/  LDL R15, [R1+0x5c] ;  /* 0x00005c00010f7983 */ /* 0x000f680000100800 */
[----:B------:R-:W5:Y:S04]  /*61f0*/  LDL R14, [R1+0x58] ;  /* 0x00005800010e7983 */ /* 0x000f680000100800 */
[----:B------:R-:W5:Y:S01]  /*6200*/  LDL R13, [R1+0x54] ;  /* 0x00005400010d7983 */ /* 0x000f620000100800 */
[----:B--2---:R-:W-:Y:S02]  /*6210*/  LOP3.LUT P2, RZ, R0, 0x1, RZ, 0xc0, !PT ;  /* 0x0000000100ff7812 */ /* 0x004fe4000784c0ff */
[----:B---3--:R-:W-:Y:S04]  /*6220*/  IADD3 R0, P1, R6, UR18, RZ ;  /* 0x0000001206007c10 */ /* 0x008fe8000ff3e0ff */
[C---:B------:R-:W-:Y:S02]  /*6230*/  LEA R4, P0, R0.reuse, c[0x0][0x1f8], 0x1 ;  /* 0x00007e0000047a11 */ /* 0x040fe400078008ff */
[----:B----4-:R-:W-:Y:S04]  /*6240*/  IADD3.X R3, R133, UR4, RZ, P1, !PT ;  /* 0x0000000485037c10 */ /* 0x010fe80008ffe4ff */
[----:B------:R-:W-:Y:S02]  /*6250*/  LEA.HI.X R5, R0, c[0x0][0x1fc], R3, 0x1, P0 ;  /* 0x00007f0000057a11 */ /* 0x000fe400000f0c03 */
[----:B-----5:R-:W-:Y:S03]  /*6260*/  IADD3 R0, P1, R22, UR18, RZ ;  /* 0x0000001216007c10 */ /* 0x020fe6000ff3e0ff */
[----:B------:R-:W-:Y:S01]  /*6270*/  @!PT LDS RZ, [RZ] ;  /* 0x00000000fffff984 */ /* 0x000fe20000000800 */
[----:B------:R-:W-:Y:S01]  /*6280*/  @!PT LDS RZ, [RZ] ;  /* 0x00000000fffff984 */ /* 0x000fe20000000800 */
[----:B------:R-:W-:Y:S01]  /*6290*/  @!PT LDS RZ, [RZ] ;  /* 0x00000000fffff984 */ /* 0x000fe20000000800 */
[----:B------:R2:W-:Y:S01]  /*62a0*/  LDGSTS.E.BYPASS.LTC128B.128 [R12+0x100], [R4.64], !P6 ;  /* 0x00100000040c7fae */ /* 0x0005e2000f101d50 */
[----:B------:R-:W-:Y:S02]  /*62b0*/  IADD3.X R3, R21, UR4, RZ, P1, !PT ;  /* 0x0000000415037c10 */ /* 0x000fe40008ffe4ff */
[C---:B--2---:R-:W-:Y:S04]  /*62c0*/  LEA R4, P0, R0.reuse, c[0x0][0x1f8], 0x1 ;  /* 0x00007e0000047a11 */ /* 0x044fe800078008ff */
[----:B------:R-:W-:Y:S02]  /*62d0*/  LEA.HI.X R5, R0, c[0x0][0x1fc], R3, 0x1, P0 ;  /* 0x00007f0000057a11 */ /* 0x000fe400000f0c03 */
[----:B------:R-:W-:Y:S03]  /*62e0*/  IADD3 R0, P1, R20, UR18, RZ ;  /* 0x0000001214007c10 */ /* 0x000fe6000ff3e0ff */
        /* <DEDUP_REMOVED lines=8> */
[----:B------:R-:W-:Y:S01]  /*6370*/  LEA.HI.X R5, R0, c[0x0][0x1fc], R3, 0x1, P0 ;  /* 0x00007f0000057a11 */ /* 0x000fe200000f0c03 */
[----:B------:R-:W-:Y:S04]  /*6380*/  @!P3 IMAD.MOV.U32 R0, RZ, RZ, c[0x0][0x208] ;  /* 0x00008200ff00b624 */ /* 0x000fe800078e00ff */
[----:B------:R2:W-:Y:S01]  /*6390*/  LDGSTS.E.BYPASS.LTC128B.128 [R12+0x4900], [R4.64], !P4 ;  /* 0x04900000040c7fae */ /* 0x0005e2000e101d50 */
[C---:B------:R-:W-:Y:S01]  /*63a0*/  @!P3 LEA R3, P0, R0.reuse, UR18, 0x5 ;  /* 0x000000120003bc11 */ /* 0x040fe2000f8028ff */
[----:B--2---:R-:W-:Y:S05]  /*63b0*/  @!P3 IMAD.MOV.U32 R4, RZ, RZ, c[0x0][0x20c] ;  /* 0x00008300ff04b624 */ /* 0x004fea00078e00ff */
[----:B------:R-:W-:Y:S02]  /*63c0*/  @!P3 LEA.HI.X R0, R0, UR4, R4, 0x5, P0 ;  /* 0x000000040000bc11 */ /* 0x000fe400080f2c04 */
[C---:B------:R-:W-:Y:S04]  /*63d0*/  @!P3 IADD3 R4, P1, R3.reuse, R6, RZ ;  /* 0x000000060304b210 */ /* 0x040fe80007f3e0ff */
[----:B------:R-:W-:Y:S01]  /*63e0*/  @!P3 LEA R6, P0, R4, c[0x0][0x1f8], 0x1 ;  /* 0x00007e000406ba11 */ /* 0x000fe200078008ff */
[----:B------:R-:W-:Y:S05]  /*63f0*/  @!P3 IMAD.X R5, R0, 0x1, R133, P1 ;  /* 0x000000010005b824 */ /* 0x000fea00008e0685 */
[----:B------:R-:W-:Y:S02]  /*6400*/  @!P3 LEA.HI.X R7, R4, c[0x0][0x1fc], R5, 0x1, P0 ;  /* 0x00007f000407ba11 */ /* 0x000fe400000f0c05 */
[----:B------:R-:W-:Y:S03]  /*6410*/  @!P3 IADD3 R5, P1, R3, R22, RZ ;  /* 0x000000160305b210 */ /* 0x000fe60007f3e0ff */
[----:B------:R2:W-:Y:S01]  /*6420*/  @!P3 LDGSTS.E.BYPASS.LTC128B.128 [R12+0x1100], [R6.64], !P6 ;  /* 0x01100000060cbfae */ /* 0x0005e2000f101d50 */
[C---:B------:R-:W-:Y:S01]  /*6430*/  @!P3 LEA R4, P0, R5.reuse, c[0x0][0x1f8], 0x1 ;  /* 0x00007e000504ba11 */ /* 0x040fe200078008ff */
[C---:B--2---:R-:W-:Y:S05]  /*6440*/  @!P3 IMAD.X R6, R0.reuse, 0x1, R21, P1 ;  /* 0x000000010006b824 */ /* 0x044fea00008e0615 */
[----:B------:R-:W-:Y:S05]  /*6450*/  @!P3 LEA.HI.X R5, R5, c[0x0][0x1fc], R6, 0x1, P0 ;  /* 0x00007f000505ba11 */ /* 0x000fea00000f0c06 */
[----:B------:R2:W-:Y:S02]  /*6460*/  @!P3 LDGSTS.E.BYPASS.LTC128B.128 [R12+0x2900], [R4.64], !P2 ;  /* 0x02900000040cbfae */ /* 0x0005e4000d101d50 */
[----:B--2---:R-:W-:Y:S04]  /*6470*/  @!P3 IADD3 R5, P1, R3, R20, RZ ;  /* 0x000000140305b210 */ /* 0x004fe80007f3e0ff */
[----:B------:R-:W-:Y:S01]  /*6480*/  @!P3 LEA R4, P0, R5, c[0x0][0x1f8], 0x1 ;  /* 0x00007e000504ba11 */ /* 0x000fe200078008ff */
[C---:B------:R-:W-:Y:S01]  /*6490*/  @!P3 IMAD.X R6, R0.reuse, 0x1, R15, P1 ;  /* 0x000000010006b824 */ /* 0x040fe200008e060f */
[----:B------:R-:W-:Y:S04]  /*64a0*/  @!P3 IADD3 R3, P1, R3, R14, RZ ;  /* 0x0000000e0303b210 */ /* 0x000fe80007f3e0ff */
[----:B------:R-:W-:Y:S01]  /*64b0*/  @!P3 LEA.HI.X R5, R5, c[0x0][0x1fc], R6, 0x1, P0 ;  /* 0x00007f000505ba11 */ /* 0x000fe200000f0c06 */
[----:B------:R-:W-:Y:S04]  /*64c0*/  @!P3 IMAD.X R0, R0, 0x1, R13, P1 ;  /* 0x000000010000b824 */ /* 0x000fe800008e060d */
[----:B------:R2:W-:Y:S02]  /*64d0*/  @!P3 LDGSTS.E.BYPASS.LTC128B.128 [R12+0x4100], [R4.64], !P5 ;  /* 0x04100000040cbfae */ /* 0x0005e4000e901d50 */
[C---:B--2---:R-:W-:Y:S04]  /*64e0*/  @!P3 LEA R4, P0, R3.reuse, c[0x0][0x1f8], 0x1 ;  /* 0x00007e000304ba11 */ /* 0x044fe800078008ff */
[----:B------:R-:W-:Y:S05]  /*64f0*/  @!P3 LEA.HI.X R5, R3, c[0x0][0x1fc], R0, 0x1, P0 ;  /* 0x00007f000305ba11 */ /* 0x000fea00000f0c00 */
[----:B------:R2:W-:Y:S04]  /*6500*/  @!P3 LDGSTS.E.BYPASS.LTC128B.128 [R12+0x5900], [R4.64], !P4 ;  /* 0x05900000040cbfae */ /* 0x0005e8000e101d50 */
.L_x_347:
[C---:B--234-:R-:W-:Y:S01]  /*6510*/  HMMA.16816.F32.BF16 R4, R160.reuse, R8, RZ ;  /* 0x00000008a004723c */ /* 0x05cfe200000418ff */
[----:B------:R-:W0:Y:S01]  /*6520*/  LDGDEPBAR ;  /* 0x00000000000079af */ /* 0x000e220000000000 */
[----:B------:R-:W-:Y:S06]  /*6530*/  UISETP.GT.AND UP0, UPT, UR8, UR9, UPT ;  /* 0x000000090800728c */ /* 0x000fec000bf04270 */
[C---:B------:R-:W-:Y:S01]  /*6540*/  HMMA.16816.F32.BF16 R8, R160.reuse, R10, RZ ;  /* 0x0000000aa008723c */ /* 0x040fe200000418ff */
[----:B------:R-:W-:Y:S07]  /*6550*/  PLOP3.LUT P0, PT, PT, PT, UP0, 0x40, 0x0 ;  /* 0x000000000000781c */ /* 0x000fee0003f0e808 */
[C---:B------:R-:W-:Y:S08]  /*6560*/  HMMA.16816.F32.BF16 R12, R160.reuse, R16, RZ ;  /* 0x00000010a00c723c */ /* 0x040ff000000418ff */
[C---:B------:R-:W-:Y:S08]  /*6570*/  HMMA.16816.F32.BF16 R16, R160.reuse, R18, RZ ;  /* 0x00000012a010723c */ /* 0x040ff000000418ff */
[C---:B-1----:R-:W-:Y:S08]  /*6580*/  HMMA.16816.F32.BF16 R20, R160.reuse, R24, RZ ;  /* 0x00000018a014723c */ /* 0x042ff000000418ff */
[----:B------:R-:W-:Y:S08]  /*6590*/  HMMA.16816.F32.BF16 R24, R160, R26, RZ ;  /* 0x0000001aa018723c */ /* 0x000ff000000418ff */
[C---:B------:R-:W-:Y:S08]  /*65a0*/  HMMA.16816.F32.BF16 R4, R164.reuse, R168, R4 ;  /* 0x000000a8a404723c */ /* 0x040ff00000041804 */
[C---:B------:R-:W-:Y:S01]  /*65b0*/  HMMA.16816.F32.BF16 R8, R164.reuse, R170, R8 ;  /* 0x000000aaa408723c */ /* 0x040fe20000041808 */
[----:B------:R-:W1:Y:S07]  /*65c0*/  LDSM.16.M88.4 R168, [R241+0x10100] ;  /* 0x01010000f1a8783b */ /* 0x000e6e0000000200 */
[C---:B------:R-:W-:Y:S08]  /*65d0*/  HMMA.16816.F32.BF16 R12, R164.reuse, R172, R12 ;  /* 0x000000aca40c723c */ /* 0x040ff0000004180c */
[C---:B------:R-:W-:Y:S01]  /*65e0*/  HMMA.16816.F32.BF16 R16, R164.reuse, R174, R16 ;  /* 0x000000aea410723c */ /* 0x040fe20000041810 */
[----:B------:R-:W2:Y:S07]  /*65f0*/  LDSM.16.M88.4 R172, [R241+0x10900] ;  /* 0x01090000f1ac783b */ /* 0x000eae0000000200 */
[C---:B------:R-:W-:Y:S08]  /*6600*/  HMMA.16816.F32.BF16 R20, R164.reuse, R176, R20 ;  /* 0x000000b0a414723c */ /* 0x040ff00000041814 */
[----:B------:R-:W-:Y:S08]  /*6610*/  HMMA.16816.F32.BF16 R24, R164, R178, R24 ;  /* 0x000000b2a418723c */ /* 0x000ff00000041818 */
[C---:B-1----:R-:W-:Y:S08]  /*6620*/  HMMA.16816.F32.BF16 R4, R180.reuse, R168, R4 ;  /* 0x000000a8b404723c */ /* 0x042ff00000041804 */
[C---:B------:R-:W-:Y:S01]  /*6630*/  HMMA.16816.F32.BF16 R8, R180.reuse, R170, R8 ;  /* 0x000000aab408723c */ /* 0x040fe20000041808 */
[----:B------:R-:W1:Y:S07]  /*6640*/  LDSM.16.M88.4 R168, [R241+0x11100] ;  /* 0x01110000f1a8783b */ /* 0x000e6e0000000200 */
[C---:B--2---:R-:W-:Y:S08]  /*6650*/  HMMA.16816.F32.BF16 R12, R180.reuse, R172, R12 ;  /* 0x000000acb40c723c */ /* 0x044ff0000004180c */
[C---:B------:R-:W-:Y:S01]  /*6660*/  HMMA.16816.F32.BF16 R16, R180.reuse, R174, R16 ;  /* 0x000000aeb410723c */ /* 0x040fe20000041810 */
[----:B------:R-:W2:Y:S07]  /*6670*/  LDSM.16.M88.4 R172, [R238] ;  /* 0x00000000eeac783b */ /* 0x000eae0000000200 */
[C---:B-1----:R-:W-:Y:S08]  /*6680*/  HMMA.16816.F32.BF16 R20, R180.reuse, R168, R20 ;  /* 0x000000a8b414723c */ /* 0x042ff00000041814 */
[----:B------:R-:W-:Y:S01]  /*6690*/  HMMA.16816.F32.BF16 R24, R180, R170, R24 ;  /* 0x000000aab418723c */ /* 0x000fe20000041818 */
[----:B------:R-:W1:Y:S07]  /*66a0*/  LDSM.16.M88.4 R168, [R238+0x800] ;  /* 0x00080000eea8783b */ /* 0x000e6e0000000200 */
[C---:B--2---:R-:W-:Y:S08]  /*66b0*/  HMMA.16816.F32.BF16 R4, R184.reuse, R172, R4 ;  /* 0x000000acb804723c */ /* 0x044ff00000041804 */
[C---:B------:R-:W-:Y:S01]  /*66c0*/  HMMA.16816.F32.BF16 R8, R184.reuse, R174, R8 ;  /* 0x000000aeb808723c */ /* 0x040fe20000041808 */
[----:B------:R-:W2:Y:S07]  /*66d0*/  LDSM.16.M88.4 R172, [R238+0x1000] ;  /* 0x00100000eeac783b */ /* 0x000eae0000000200 */
[C---:B-1----:R-:W-:Y:S08]  /*66e0*/  HMMA.16816.F32.BF16 R12, R184.reuse, R168, R12 ;  /* 0x000000a8b80c723c */ /* 0x042ff0000004180c */
[C---:B------:R-:W-:Y:S01]  /*66f0*/  HMMA.16816.F32.BF16 R16, R184.reuse, R170, R16 ;  /* 0x000000aab810723c */ /* 0x040fe20000041810 */
[----:B------:R-:W1:Y:S07]  /*6700*/  LDSM.16.M88.4 R168, [R135+0x11900] ;  /* 0x0119000087a8783b */ /* 0x000e6e0000000200 */
[C---:B--2---:R-:W-:Y:S08]  /*6710*/  HMMA.16816.F32.BF16 R20, R184.reuse, R172, R20 ;  /* 0x000000acb814723c */ /* 0x044ff00000041814 */
[----:B------:R-:W-:Y:S01]  /*6720*/  HMMA.16816.F32.BF16 R24, R184, R174, R24 ;  /* 0x000000aeb818723c */ /* 0x000fe20000041818 */
[----:B------:R-:W2:Y:S07]  /*6730*/  LDSM.16.M88.4 R172, [R135+0x12100] ;  /* 0x0121000087ac783b */ /* 0x000eae0000000200 */
        /* <DEDUP_REMOVED lines=8> */
[----:B------:R-:W1:Y:S07]  /*67c0*/  LDSM.16.M88.4 R168, [R250] ;  /* 0x00000000faa8783b */ /* 0x000e6e0000000200 */
[C---:B--2---:R-:W-:Y:S08]  /*67d0*/  HMMA.16816.F32.BF16 R4, R192.reuse, R172, R4 ;  /* 0x000000acc004723c */ /* 0x044ff00000041804 */
[C---:B------:R-:W-:Y:S01]  /*67e0*/  HMMA.16816.F32.BF16 R8, R192.reuse, R174, R8 ;  /* 0x000000aec008723c */ /* 0x040fe20000041808 */
[----:B------:R-:W2:Y:S07]  /*67f0*/  LDSM.16.M88.4 R172, [R249] ;  /* 0x00000000f9ac783b */ /* 0x000eae0000000200 */
        /* <DEDUP_REMOVED lines=11> */
[----:B------:R-:W2:Y:S07]  /*68b0*/  LDSM.16.M88.4 R172, [R238+0x1800] ;  /* 0x00180000eeac783b */ /* 0x000eae0000000200 */
        /* <DEDUP_REMOVED lines=76> */
[C---:B------:R-:W-:Y:S11]  /*6d80*/  HMMA.16816.F32.BF16 R8, R232.reuse, R174, R8 ;  /* 0x000000aee808723c */ /* 0x040ff60000041808 */
[----:B------:R-:W-:Y:S05]  /*6d90*/  @!UPT UIADD3 URZ, URZ, URZ, URZ ;  /* 0x0000003f3f3ff290 */ /* 0x000fea000fffe03f */
[----:B------:R-:W-:Y:S02]  /*6da0*/  FMUL.FTZ R4, R4, c[0x0][0x320] ;  /* 0x0000c80004047a20 */ /* 0x000fe40000410000 */
[----:B------:R-:W-:Y:S02]  /*6db0*/  FMUL.FTZ R5, R5, c[0x0][0x320] ;  /* 0x0000c80005057a20 */ /* 0x000fe40000410000 */
[----:B------:R-:W-:Y:S01]  /*6dc0*/  MUFU.TANH R174, R4 ;  /* 0x0000000400ae7308 */ /* 0x000fe20000002400 */
[----:B------:R-:W-:Y:S02]  /*6dd0*/  FMUL.FTZ R6, R6, c[0x0][0x320] ;  /* 0x0000c80006067a20 */ /* 0x000fe40000410000 */
[----:B------:R-:W-:Y:S01]  /*6de0*/  FMUL.FTZ R7, R7, c[0x0][0x320] ;  /* 0x0000c80007077a20 */ /* 0x000fe20000410000 */
[C---:B-1----:R-:W-:Y:S03]  /*6df0*/  HMMA.16816.F32.BF16 R12, R232.reuse, R168, R12 ;  /* 0x000000a8e80c723c */ /* 0x042fe6000004180c */
[----:B------:R-:W-:Y:S03]  /*6e00*/  FMUL.FTZ R9, R9, c[0x0][0x320] ;  /* 0x0000c80009097a20 */ /* 0x000fe60000410000 */
[----:B------:R-:W-:Y:S01]  /*6e10*/  MUFU.TANH R173, R5 ;  /* 0x0000000500ad7308 */ /* 0x000fe20000002400 */
[----:B------:R-:W-:Y:S01]  /*6e20*/  FMUL.FTZ R10, R10, c[0x0][0x320] ;  /* 0x0000c8000a0a7a20 */ /* 0x000fe20000410000 */
[C---:B------:R-:W-:Y:S04]  /*6e30*/  HMMA.16816.F32.BF16 R16, R232.reuse, R170, R16 ;  /* 0x000000aae810723c */ /* 0x040fe80000041810 */
[----:B------:R-:W-:Y:S02]  /*6e40*/  FMUL.FTZ R11, R11, c[0x0][0x320] ;  /* 0x0000c8000b0b7a20 */ /* 0x000fe40000410000 */
[----:B------:R-:W-:Y:S02]  /*6e50*/  FMUL.FTZ R8, R8, c[0x0][0x320] ;  /* 0x0000c80008087a20 */ /* 0x000fe40000410000 */
[----:B------:R-:W1:Y:S08]  /*6e60*/  MUFU.TANH R0, R6 ;  /* 0x0000000600007308 */ /* 0x000e700000002400 */
[----:B------:R-:W-:Y:S02]  /*6e70*/  FMUL.FTZ R12, R12, c[0x0][0x320] ;  /* 0x0000c8000c0c7a20 */ /* 0x000fe40000410000 */
[----:B------:R2:W3:Y:S01]  /*6e80*/  MUFU.TANH R179, R7 ;  /* 0x0000000700b37308 */ /* 0x0004e20000002400 */
[----:B------:R-:W-:Y:S02]  /*6e90*/  FMUL.FTZ R13, R13, c[0x0][0x320] ;  /* 0x0000c8000d0d7a20 */ /* 0x000fe40000410000 */
[----:B------:R-:W-:Y:S02]  /*6ea0*/  FMUL.FTZ R14, R14, c[0x0][0x320] ;  /* 0x0000c8000e0e7a20 */ /* 0x000fe40000410000 */
[----:B------:R-:W-:Y:S02]  /*6eb0*/  FMUL.FTZ R15, R15, c[0x0][0x320] ;  /* 0x0000c8000f0f7a20 */ /* 0x000fe40000410000 */
[----:B------:R-:W-:Y:S02]  /*6ec0*/  FMUL.FTZ R19, R19, c[0x0][0x320] ;  /* 0x0000c80013137a20 */ /* 0x000fe40000410000 */
[----:B------:R-:W-:Y:S01]  /*6ed0*/  FMUL.FTZ R18, R18, c[0x0][0x320] ;  /* 0x0000c80012127a20 */ /* 0x000fe20000410000 */
[----:B------:R-:W4:Y:S01]  /*6ee0*/  MUFU.TANH R168, R9 ;  /* 0x0000000900a87308 */ /* 0x000f220000002400 */
[----:B-1----:R-:W-:Y:S09]  /*6ef0*/  STL [R1+0x8], R0 ;  /* 0x0000080001007387 */ /* 0x002ff20000100800 */
[----:B------:R-:W1:Y:S01]  /*6f00*/  MUFU.TANH R178, R10 ;  /* 0x0000000a00b27308 */ /* 0x000e620000002400 */
[----:B--2---:R-:W2:Y:S01]  /*6f10*/  LDSM.16.M88.4 R4, [R238+0x5800] ;  /* 0x00580000ee04783b */ /* 0x004ea20000000200 */
[----:B------:R-:W-:Y:S08]  /*6f20*/  DEPBAR.LE SB0, 0x0 ;  /* 0x000080000000791a */ /* 0x000ff00000000000 */
[----:B------:R-:W1:Y:S01]  /*6f30*/  MUFU.TANH R177, R11 ;  /* 0x0000000b00b17308 */ /* 0x000e620000002400 */
[----:B------:R-:W-:Y:S09]  /*6f40*/  BAR.SYNC.DEFER_BLOCKING 0x0 ;  /* 0x0000000000007b1d */ /* 0x000ff20000010000 */
[----:B------:R5:W1:Y:S10]  /*6f50*/  MUFU.TANH R133, R12 ;  /* 0x0000000c00857308 */ /* 0x000a740000002400 */
[----:B------:R1:W1:Y:S10]  /*6f60*/  MUFU.TANH R132, R13 ;  /* 0x0000000d00847308 */ /* 0x0002740000002400 */
[----:B------:R3:W3:Y:S01]  /*6f70*/  MUFU.TANH R169, R19 ;  /* 0x0000001300a97308 */ /* 0x0006e20000002400 */
[C---:B--2---:R-:W-:Y:S05]  /*6f80*/  HMMA.16816.F32.BF16 R20, R232.reuse, R4, R20 ;  /* 0x00000004e814723c */ /* 0x044fea0000041814 */
[----:B-----5:R-:W-:Y:S04]  /*6f90*/  FMUL.FTZ R12, R17, c[0x0][0x320] ;  /* 0x0000c800110c7a20 */ /* 0x020fe80000410000 */
[----:B------:R2:W2:Y:S01]  /*6fa0*/  MUFU.TANH R172, R8 ;  /* 0x0000000800ac7308 */ /* 0x0004a20000002400 */
[----:B------:R-:W-:Y:S03]  /*6fb0*/  HMMA.16816.F32.BF16 R24, R232, R6, R24 ;  /* 0x00000006e818723c */ /* 0x000fe60000041818 */
[----:B-1----:R-:W-:Y:S06]  /*6fc0*/  FMUL.FTZ R13, R16, c[0x0][0x320] ;  /* 0x0000c800100d7a20 */ /* 0x002fec0000410000 */
[----:B------:R1:W1:Y:S05]  /*6fd0*/  MUFU.TANH R176, R14 ;  /* 0x0000000e00b07308 */ /* 0x00026a0000002400 */
[----:B------:R-:W-:Y:S05]  /*6fe0*/  FMUL.FTZ R11, R20, c[0x0][0x320] ;  /* 0x0000c800140b7a20 */ /* 0x000fea0000410000 */
[----:B------:R1:W1:Y:S01]  /*6ff0*/  MUFU.TANH R175, R15 ;  /* 0x0000000f00af7308 */ /* 0x0002620000002400 */
[----:B------:R-:W-:Y:S02]  /*7000*/  FMUL.FTZ R10, R21, c[0x0][0x320] ;  /* 0x0000c800150a7a20 */ /* 0x000fe40000410000 */
[----:B------:R-:W-:Y:S02]  /*7010*/  FMUL.FTZ R21, R22, c[0x0][0x320] ;  /* 0x0000c80016157a20 */ /* 0x000fe40000410000 */
[----:B------:R-:W-:Y:S02]  /*7020*/  FMUL.FTZ R20, R23, c[0x0][0x320] ;  /* 0x0000c80017147a20 */ /* 0x000fe40000410000 */
[----:B------:R-:W-:Y:S02]  /*7030*/  FMUL.FTZ R9, R24, c[0x0][0x320] ;  /* 0x0000c80018097a20 */ /* 0x000fe40000410000 */
[----:B---3--:R-:W-:Y:S01]  /*7040*/  FMUL.FTZ R19, R25, c[0x0][0x320] ;  /* 0x0000c80019137a20 */ /* 0x008fe20000410000 */
[----:B------:R-:W3:Y:S01]  /*7050*/  MUFU.TANH R13, R13 ;  /* 0x0000000d000d7308 */ /* 0x000ee20000002400 */
[----:B------:R-:W-:Y:S02]  /*7060*/  FMUL.FTZ R23, R26, c[0x0][0x320] ;  /* 0x0000c8001a177a20 */ /* 0x000fe40000410000 */
[----:B------:R-:W-:Y:S07]  /*7070*/  FMUL.FTZ R22, R27, c[0x0][0x320] ;  /* 0x0000c8001b167a20 */ /* 0x000fee0000410000 */
[----:B------:R-:W1:Y:S10]  /*7080*/  MUFU.TANH R12, R12 ;  /* 0x0000000c000c7308 */ /* 0x000e740000002400 */
[----:B------:R1:W1:Y:S10]  /*7090*/  MUFU.TANH R170, R18 ;  /* 0x0000001200aa7308 */ /* 0x0002740000002400 */
[----:B------:R-:W1:Y:S10]  /*70a0*/  MUFU.TANH R11, R11 ;  /* 0x0000000b000b7308 */ /* 0x000e740000002400 */
[----:B------:R-:W1:Y:S10]  /*70b0*/  MUFU.TANH R10, R10 ;  /* 0x0000000a000a7308 */ /* 0x000e740000002400 */
[----:B------:R-:W1:Y:S10]  /*70c0*/  MUFU.TANH R21, R21 ;  /* 0x0000001500157308 */ /* 0x000e740000002400 */
[----:B------:R-:W1:Y:S10]  /*70d0*/  MUFU.TANH R20, R20 ;  /* 0x0000001400147308 */ /* 0x000e740000002400 */
[----:B------:R-:W1:Y:S10]  /*70e0*/  MUFU.TANH R9, R9 ;  /* 0x0000000900097308 */ /* 0x000e740000002400 */
[----:B------:R-:W1:Y:S10]  /*70f0*/  MUFU.TANH R19, R19 ;  /* 0x0000001300137308 */ /* 0x000e740000002400 */
[----:B------:R-:W1:Y:S10]  /*7100*/  MUFU.TANH R23, R23 ;  /* 0x0000001700177308 */ /* 0x000e740000002400 */
[----:B------:R-:W1:Y:S01]  /*7110*/  MUFU.TANH R22, R22 ;  /* 0x0000001600167308 */ /* 0x000e620000002400 */
[----:B------:R-:W-:-:S05]  /*7120*/  @P0 BRA `(.L_x_348) ;  /* 0x000004e000000947 */ /* 0x000fca0003800000 */
[----:B--234-:R-:W2:Y:S01]  /*7130*/  LDL.64 R24, [R1+0x38] ;  /* 0x0000380001187983 */ /* 0x01cea20000100a00 */
[----:B------:R-:W-:Y:S02]  /*7140*/  UIADD3 UR18, UR8, -0x1, URZ ;  /* 0xffffffff08127890 */ /* 0x000fe4000fffe03f */
[----:B------:R-:W-:Y:S01]  /*7150*/  ULDC.64 UR4, c[0x0][0x1e0] ;  /* 0x0000780000047ab9 */ /* 0x000fe20000000a00 */
[----:B------:R-:W3:Y:S01]  /*7160*/  LDL.64 R6, [R1+0x30] ;  /* 0x0000300001067983 */ /* 0x000ee20000100a00 */
[----:B------:R-:W-:Y:S02]  /*7170*/  USHF.R.S32.HI UR11, URZ, 0x1f, UR18 ;  /* 0x0000001f3f0b7899 */ /* 0x000fe40008011412 */
[----:B------:R-:W-:Y:S01]  /*7180*/  UIMAD.WIDE.U32 UR20, UR18, UR4, URZ ;  /* 0x00000004121472a5 */ /* 0x000fe2000f8e003f */
[----:B------:R-:W4:Y:S01]  /*7190*/  LDL R8, [R1+0x4] ;  /* 0x0000040001087983 */ /* 0x000f220000100800 */
[----:B------:R-:W-:Y:S03]  /*71a0*/  UIMAD UR11, UR11, UR4, URZ ;  /* 0x000000040b0b72a4 */ /* 0x000fe6000f8e023f */
[----:B-1----:R-:W5:Y:S01]  /*71b0*/  LDL R18, [R1+0x50] ;  /* 0x0000500001127983 */ /* 0x002f620000100800 */
[----:B------:R-:W-:Y:S03]  /*71c0*/  UIMAD UR11, UR18, UR5, UR11 ;  /* 0x00000005120b72a4 */ /* 0x000fe6000f8e020b */
[----:B------:R-:W4:Y:S01]  /*71d0*/  LDL R17, [R1+0x2c] ;  /* 0x00002c0001117983 */ /* 0x000f220000100800 */
[----:B------:R-:W-:Y:S02]  /*71e0*/  UIADD3 UR11, UR21, UR11, URZ ;  /* 0x0000000b150b7290 */ /* 0x000fe4000fffe03f */
[----:B------:R-:W-:Y:S01]  /*71f0*/  UIMAD.WIDE.U32 UR20, UR20, 0x30, URZ ;  /* 0x00000030141478a5 */ /* 0x000fe2000f8e003f */
[----:B------:R-:W4:Y:S01]  /*7200*/  LDL R26, [R1+0x28] ;  /* 0x00002800011a7983 */ /* 0x000f220000100800 */
[----:B------:R-:W-:Y:S03]  /*7210*/  UIMAD UR4, UR11, 0x30, URZ ;  /* 0x000000300b0478a4 */ /* 0x000fe6000f8e023f */
[----:B------:R-:W4:Y:S01]  /*7220*/  LDL R16, [R1+0x1c] ;  /* 0x00001c0001107983 */ /* 0x000f220000100800 */
[----:B------:R-:W-:Y:S03]  /*7230*/  UIADD3 UR4, UR21, UR4, URZ ;  /* 0x0000000415047290 */ /* 0x000fe6000fffe03f */
[----:B------:R-:W4:Y:S04]  /*7240*/  LDL R15, [R1+0x18] ;  /* 0x00001800010f7983 */ /* 0x000f280000100800 */
[----:B------:R-:W4:Y:S04]  /*7250*/  LDL R14, [R1+0x14] ;  /* 0x00001400010e7983 */ /* 0x000f280000100800 */
[----:B------:R-:W4:Y:S04]  /*7260*/  LDL R171, [R1+0x10] ;  /* 0x0000100001ab7983 */ /* 0x000f280000100800 */
[----:B------:R-:W1:Y:S04]  /*7270*/  S2R R0, SR_TID.X ;  /* 0x0000000000007919 */ /* 0x000e680000002100 */
[----:B------:R-:W1:Y:S02]  /*7280*/  S2R R3, SR_TID.X ;  /* 0x0000000000037919 */ /* 0x000e640000002100 */
[----:B-1----:R-:W-:Y:S04]  /*7290*/  SHF.R.S32.HI R0, RZ, 0x1f, R0 ;  /* 0x0000001fff007819 */ /* 0x002fe80000011400 */
[----:B------:R-:W-:Y:S04]  /*72a0*/  LEA.HI R0, R0, R3, RZ, 0x3 ;  /* 0x0000000300007211 */ /* 0x000fe800078f18ff */
[----:B------:R-:W-:Y:S04]  /*72b0*/  SHF.R.S32.HI R0, RZ, 0x3, R0 ;  /* 0x00000003ff007819 */ /* 0x000fe80000011400 */
[----:B------:R-:W-:Y:S04]  /*72c0*/  IADD3 R0, -R0, 0x30, RZ ;  /* 0x0000003000007810 */ /* 0x000fe80007ffe1ff */
[C---:B------:R-:W-:Y:S02]  /*72d0*/  ISETP.GE.AND P1, PT, R0.reuse, 0x1, PT ;  /* 0x000000010000780c */ /* 0x040fe40003f26270 */
[----:B------:R-:W-:Y:S11]  /*72e0*/  ISETP.GE.AND P0, PT, R0, 0x21, PT ;  /* 0x000000210000780c */ /* 0x000ff60003f06270 */
[----:B------:R-:W-:Y:S02]  /*72f0*/  @!UPT UIADD3 URZ, URZ, URZ, URZ ;  /* 0x0000003f3f3ff290 */ /* 0x000fe4000fffe03f */
[----:B------:R-:W-:Y:S01]  /*7300*/  VOTEU.ANY UP0, P0 ;  /* 0x00000000003f7886 */ /* 0x000fe20000000100 */
[----:B--2---:R-:W-:Y:S04]  /*7310*/  @P1 IADD3 R0, P2, R24, UR20, RZ ;  /* 0x0000001418001c10 */ /* 0x004fe8000ff5e0ff */
[----:B---3--:R-:W-:Y:S02]  /*7320*/  @P1 IADD3.X R3, R7, UR4, RZ, P2, !PT ;  /* 0x0000000407031c10 */ /* 0x008fe400097fe4ff */
[C---:B------:R-:W-:Y:S04]  /*7330*/  @P1 LEA R4, P2, R0.reuse, c[0x0][0x1c8], 0x1 ;  /* 0x0000720000041a11 */ /* 0x040fe800078408ff */
[----:B------:R-:W-:Y:S02]  /*7340*/  @P1 LEA.HI.X R5, R0, c[0x0][0x1cc], R3, 0x1, P2 ;  /* 0x0000730000051a11 */ /* 0x000fe400010f0c03 */
[----:B-----5:R-:W-:Y:S03]  /*7350*/  @P1 IADD3 R0, P2, R18, UR20, RZ ;  /* 0x0000001412001c10 */ /* 0x020fe6000ff5e0ff */
[----:B------:R-:W-:Y:S01]  /*7360*/  @!PT LDS RZ, [RZ] ;  /* 0x00000000fffff984 */ /* 0x000fe20000000800 */
[----:B------:R-:W-:Y:S01]  /*7370*/  @!PT LDS RZ, [RZ] ;  /* 0x00000000fffff984 */ /* 0x000fe20000000800 */
[----:B------:R-:W-:Y:S01]  /*7380*/  @!PT LDS RZ, [RZ] ;  /* 0x00000000fffff984 */ /* 0x000fe20000000800 */
[----:B----4-:R1:W-:Y:S01]  /*7390*/  @P1 LDGSTS.E.BYPASS.LTC128B.128 [R8+0x10100], [R4.64], !P6 ;  /* 0x1010000004081fae */ /* 0x0103e2000f101d50 */
[----:B------:R-:W-:Y:S02]  /*73a0*/  @P1 IADD3.X R3, R17, UR4, RZ, P2, !PT ;  /* 0x0000000411031c10 */ /* 0x000fe400097fe4ff */
[C---:B-1----:R-:W-:Y:S04]  /*73b0*/  @P1 LEA R4, P2, R0.reuse, c[0x0][0x1c8], 0x1 ;  /* 0x0000720000041a11 */ /* 0x042fe800078408ff */
[----:B------:R-:W-:Y:S02]  /*73c0*/  @P1 LEA.HI.X R5, R0, c[0x0][0x1cc], R3, 0x1, P2 ;  /* 0x0000730000051a11 */ /* 0x000fe400010f0c03 */
[----:B------:R-:W-:Y:S11]  /*73d0*/  LOP3.LUT P2, RZ, R26, 0x1, RZ, 0xc0, !PT ;  /* 0x000000011aff7812 */ /* 0x000ff6000784c0ff */
[----:B------:R-:W-:Y:S02]  /*73e0*/  @!UPT UIADD3 URZ, URZ, URZ, URZ ;  /* 0x0000003f3f3ff290 */ /* 0x000fe4000fffe03f */
[----:B------:R1:W-:Y:S01]  /*73f0*/  @P1 LDGSTS.E.BYPASS.LTC128B.128 [R8+0x11900], [R4.64], !P2 ;  /* 0x1190000004081fae */ /* 0x0003e2000d101d50 */
[----:B------:R-:W-:Y:S04]  /*7400*/  @P1 IADD3 R0, P2, R16, UR20, RZ ;  /* 0x0000001410001c10 */ /* 0x000fe8000ff5e0ff */
        /* <DEDUP_REMOVED lines=10> */
[----:B------:R-:W-:Y:S03]  /*74b0*/  LOP3.LUT P2, RZ, R26, 0x1, RZ, 0xc0, !PT ;  /* 0x000000011aff7812 */ /* 0x000fe6000784c0ff */
[----:B------:R1:W-:Y:S01]  /*74c0*/  @P1 LDGSTS.E.BYPASS.LTC128B.128 [R8+0x14900], [R4.64], !P4 ;  /* 0x1490000004081fae */ /* 0x0003e2000e101d50 */
[----:B------:R-:W-:Y:S04]  /*74d0*/  @P0 IADD3 R0, P1, R24, UR20, RZ ;  /* 0x0000001418000c10 */ /* 0x000fe8000ff3e0ff */
        /* <DEDUP_REMOVED lines=17> */
[----:B------:R-:W-:Y:S05]  /*75f0*/  @P0 LEA.HI.X R5, R0, c[0x0][0x1cc], R3, 0x1, P1 ;  /* 0x0000730000050a11 */ /* 0x000fea00008f0c03 */
[----:B------:R1:W-:Y:S04]  /*7600*/  @P0 LDGSTS.E.BYPASS.LTC128B.128 [R8+0x15900], [R4.64], !P4 ;  /* 0x1590000004080fae */ /* 0x0003e8000e101d50 */
.L_x_348:
[----:B--234-:R-:W2:Y:S01]  /*7610*/  LDL R3, [R1+0x84] ;  /* 0x0000840001037983 */ /* 0x01cea20000100800 */
[----:B------:R-:W-:Y:S02]  /*7620*/  UISETP.NE.AND UP1, UPT, UR14, URZ, UPT ;  /* 0x0000003f0e00728c */ /* 0x000fe4000bf25270 */
[----:B------:R-:W-:Y:S01]  /*7630*/  UIMAD UR4, UR8, -0x30, URZ ;  /* 0xffffffd0080478a4 */ /* 0x000fe2000f8e023f */
[----:B------:R-:W3:Y:S01]  /*7640*/  LDL R24, [R1+0x7c] ;  /* 0x00007c0001187983 */ /* 0x000ee20000100800 */
[----:B------:R-:W-:Y:S02]  /*7650*/  UISETP.NE.AND UP0, UPT, UR13, URZ, UPT ;  /* 0x0000003f0d00728c */ /* 0x000fe4000bf05270 */
[----:B------:R-:W-:Y:S01]  /*7660*/  PLOP3.LUT P1, PT, PT, PT, UP1, 0x80, 0x0 ;  /* 0x000000000000781c */ /* 0x000fe20003f2f018 */
[----:B------:R-:W0:Y:S01]  /*7670*/  LDGDEPBAR ;  /* 0x00000000000079af */ /* 0x000e220000000000 */
[----:B------:R-:W-:Y:S11]  /*7680*/  PLOP3.LUT P0, PT, PT, PT, UP1, 0x80, 0x0 ;  /* 0x000000000000781c */ /* 0x000ff60003f0f018 */
[----:B--2---:R-:W-:Y:S04]  /*7690*/  @P1 IMAD.HI.U32 R0, R3, c[0x0][0x2c8], RZ ;  /* 0x0000b20003001a27 */ /* 0x004fe800078e00ff */
[----:B-1----:R-:W-:Y:S01]  /*76a0*/  IMAD.MOV.U32 R5, RZ, RZ, R3 ;  /* 0x000000ffff057224 */ /* 0x002fe200078e0003 */
[----:B------:R-:W-:Y:S01]  /*76b0*/  @P0 SHF.R.U32.HI R5, RZ, c[0x0][0x2cc], R0 ;  /* 0x0000b300ff050a19 */ /* 0x000fe20000011600 */
[----:B------:R-:W-:Y:S01]  /*76c0*/  IMAD.U32 R0, RZ, RZ, UR4 ;  /* 0x00000004ff007e24 */ /* 0x000fe2000f8e00ff */
[----:B------:R-:W-:Y:S03]  /*76d0*/  PLOP3.LUT P0, PT, PT, PT, UP0, 0x40, 0x0 ;  /* 0x000000000000781c */ /* 0x000fe60003f0e808 */
[----:B------:R-:W1:Y:S01]  /*76e0*/  SHFL.IDX PT, R4, R5, RZ, 0x1c1f ;  /* 0x001c1fff05047589 */ /* 0x000e6200000e0000 */
[----:B---3--:R-:W-:Y:S04]  /*76f0*/  IADD3 R0, -R24, 0x1, R0 ;  /* 0x0000000118007810 */ /* 0x008fe80007ffe100 */
[----:B------:R-:W-:Y:S04]  /*7700*/  IADD3 R0, R0, c[0x0][0x1d0], RZ ;  /* 0x0000740000007a10 */ /* 0x000fe80007ffe0ff */
[----:B------:R-:W-:Y:S04]  /*7710*/  IADD3 R0, R0, -c[0x0][0x168], RZ ;  /* 0x80005a0000007a10 */ /* 0x000fe80007ffe0ff */
[C---:B------:R-:W-:Y:S02]  /*7720*/  IADD3 R7, R0.reuse, c[0x0][0x328], RZ ;  /* 0x0000ca0000077a10 */ /* 0x040fe40007ffe0ff */
[----:B------:R-:W-:Y:S03]  /*7730*/  IADD3 R6, R0, UR7, RZ ;  /* 0x0000000700067c10 */ /* 0x000fe6000fffe0ff */
[----:B-1----:R-:W-:Y:S02]  /*7740*/  IMAD.IADD R3, R7, 0x1, R4 ;  /* 0x0000000107037824 */ /* 0x002fe400078e0204 */
[----:B------:R-:W-:Y:S01]  /*7750*/  IMAD.IADD R0, R4, 0x1, R6 ;  /* 0x0000000104007824 */ /* 0x000fe200078e0206 */
[----:B------:R-:W-:-:S05]  /*7760*/  @P0 BRA `(.L_x_349) ;  /* 0x0000019000000947 */ /* 0x000fca0003800000 */
[----:B------:R-:W-:Y:S01]  /*7770*/  IADD3 R4, R4, c[0x0][0x1d0], RZ ;  /* 0x0000740004047a10 */ /* 0x000fe20007ffe0ff */
[----:B------:R-:W-:Y:S03]  /*7780*/  BSSY B0, `(.L_x_350) ;  /* 0x0000012000007945 */ /* 0x000fe60003800000 */
[----:B------:R-:W-:Y:S04]  /*7790*/  IADD3 R4, R4, -c[0x0][0x168], RZ ;  /* 0x80005a0004047a10 */ /* 0x000fe80007ffe0ff */
[----:B------:R-:W-:Y:S11]  /*77a0*/  ISETP.GT.AND P0, PT, R4, -0x1, PT ;  /* 0xffffffff0400780c */ /* 0x000ff60003f04270 */
[----:B------:R-:W-:Y:S02]  /*77b0*/  @!UPT UIADD3 URZ, URZ, URZ, URZ ;  /* 0x0000003f3f3ff290 */ /* 0x000fe4000fffe03f */
[----:B------:R-:W-:-:S05]  /*77c0*/  @P0 BRA `(.L_x_351) ;  /* 0x0000008000000947 */ /* 0x000fca0003800000 */
[----:B------:R-:W-:Y:S01]  /*77d0*/  LOP3.LUT R4, RZ, R4, RZ, 0x33, !PT ;  /* 0x00000004ff047212 */ /* 0x000fe200078e33ff */
[----:B------:R-:W-:Y:S05]  /*77e0*/  IMAD.MOV.U32 R8, RZ, RZ, c[0x0][0x32c] ;  /* 0x0000cb00ff087624 */ /* 0x000fea00078e00ff */
[----:B------:R-:W-:Y:S11]  /*77f0*/  ISETP.NE.AND P0, PT, R8, 0x1, PT ;  /* 0x000000010800780c */ /* 0x000ff60003f05270 */
[----:B------:R-:W-:Y:S02]  /*7800*/  @!UPT UIADD3 URZ, URZ, URZ, URZ ;  /* 0x0000003f3f3ff290 */ /* 0x000fe4000fffe03f */
[----:B------:R-:W-:Y:S05]  /*7810*/  @P0 IMAD.HI.U32 R8, R4, c[0x0][0x330], RZ ;  /* 0x0000cc0004080a27 */ /* 0x000fea00078e00ff */
[----:B------:R-:W-:Y:S04]  /*7820*/  @P0 SHF.R.U32.HI R4, RZ, c[0x0][0x334], R8 ;  /* 0x0000cd00ff040a19 */ /* 0x000fe80000011608 */
[----:B------:R-:W-:Y:S01]  /*7830*/  LOP3.LUT R4, RZ, R4, RZ, 0x33, !PT ;  /* 0x00000004ff047212 */ /* 0x000fe200078e33ff */
[----:B------:R-:W-:-:S05]  /*7840*/  BRA `(.L_x_352) ;  /* 0x0000005000007947 */ /* 0x000fca0003800000 */
.L_x_351:
[----:B------:R-:W-:Y:S04]  /*7850*/  MOV R8, c[0x0][0x32c] ;  /* 0x0000cb0000087a02 */ /* 0x000fe80000000f00 */
[----:B------:R-:W-:Y:S11]  /*7860*/  ISETP.NE.AND P0, PT, R8, 0x1, PT ;  /* 0x000000010800780c */ /* 0x000ff60003f05270 */
[----:B------:R-:W-:Y:S02]  /*7870*/  @!UPT UIADD3 URZ, URZ, URZ, URZ ;  /* 0x0000003f3f3ff290 */ /* 0x000fe4000fffe03f */
[----:B------:R-:W-:Y:S05]  /*7880*/  @P0 IMAD.HI.U32 R8, R4, c[0x0][0x330], RZ ;  /* 0x0000cc0004080a27 */ /* 0x000fea00078e00ff */
[----:B------:R-:W-:Y:S02]  /*7890*/  @P0 SHF.R.U32.HI R4, RZ, c[0x0][0x334], R8 ;  /* 0x0000cd00ff040a19 */ /* 0x000fe40000011608 */
.L_x_352:
[----:B------:R-:W-:Y:S05]  /*78a0*/  BSYNC B0 ;  /* 0x0000000000007941 */ /* 0x000fea0003800000 */
.L_x_350:
[----:B------:R-:W-:Y:S05]  /*78b0*/  IADD3 R8, -R24, UR4, RZ ;  /* 0x0000000418087c10 */ /* 0x000fea000fffe1ff */
[----:B------:R-:W-:Y:S05]  /*78c0*/  IMAD R4, R4, c[0x0][0x32c], R8 ;  /* 0x0000cb0004047a24 */ /* 0x000fea00078e0208 */
[----:B------:R-:W-:Y:S02]  /*78d0*/  IMNMX R0, R0, R4, !PT ;  /* 0x0000000400007217 */ /* 0x000fe40007800200 */
[----:B------:R-:W-:Y:S04]  /*78e0*/  IADD3 R4, R4, c[0x0][0x32c], RZ ;  /* 0x0000cb0004047a10 */ /* 0x000fe80007ffe0ff */
[----:B------:R-:W-:Y:S02]  /*78f0*/  IMNMX R3, R3, R4, PT ;  /* 0x0000000403037217 */ /* 0x000fe40003800200 */
.L_x_349:
[----:B------:R-:W-:Y:S01]  /*7900*/  UISETP.GE.AND UP1, UPT, UR4, 0x1, UPT ;  /* 0x000000010400788c */ /* 0x000fe2000bf26270 */
[----:B------:R-:W1:Y:S01]  /*7910*/  SHFL.IDX PT, R5, R5, 0x1, 0x1c1f ;  /* 0x003c1f0005057f89 */ /* 0x000e6200000e0000 */
[----:B------:R-:W-:Y:S02]  /*7920*/  UISETP.GE.AND UP0, UPT, UR4, 0x2, UPT ;  /* 0x000000020400788c */ /* 0x000fe4000bf06270 */
[----:B------:R-:W-:Y:S02]  /*7930*/  UP2UR UR20, UPR, URZ, 0x2 ;  /* 0x000000023f147883 */ /* 0x000fe40008000000 */
        /* <DEDUP_REMOVED lines=15> */
[----:B------:R-:W-:Y:S01]  /*7a30*/  UISETP.GE.AND UP3, UPT, UR4, 0x21, UPT ;  /* 0x000000210400788c */ /* 0x000fe2000bf66270 */
[----:B------:R-:W-:Y:S01]  /*7a40*/  FSEL R18, R173, -INF , !P0 ;  /* 0xff800000ad127808 */ /* 0x000fe20004000000 */
[----:B------:R-:W-:Y:S01]  /*7a50*/  UISETP.GE.AND UP2, UPT, UR4, 0x22, UPT ;  /* 0x000000220400788c */ /* 0x000fe2000bf46270 */
[----:B------:R-:W-:Y:S01]  /*7a60*/  PLOP3.LUT P0, PT, PT, PT, UP0, 0x40, 0x0 ;  /* 0x000000000000781c */ /* 0x000fe20003f0e808 */
[----:B------:R-:W-:Y:S01]  /*7a70*/  UISETP.GE.AND UP0, UPT, UR4, 0x11, UPT ;  /* 0x000000110400788c */ /* 0x000fe2000bf06270 */
[C---:B------:R-:W-:Y:S01]  /*7a80*/  ISETP.GT.AND P1, PT, R0.reuse, 0x8, P1 ;  /* 0x000000080000780c */ /* 0x040fe20000f24270 */
[----:B------:R-:W-:Y:S01]  /*7a90*/  UP2UR UR18, UPR, URZ, 0x2 ;  /* 0x000000023f127883 */ /* 0x000fe20008000000 */
[----:B------:R-:W-:Y:S01]  /*7aa0*/  ISETP.GT.AND P0, PT, R0, 0x9, P0 ;  /* 0x000000090000780c */ /* 0x000fe20000704270 */
[----:B------:R-:W-:Y:S01]  /*7ab0*/  UP2UR UR5, UPR, URZ, 0x1 ;  /* 0x000000013f057883 */ /* 0x000fe20008000000 */
[C---:B------:R-:W-:Y:S01]  /*7ac0*/  ISETP.LT.OR P1, PT, R3.reuse, 0x9, P1 ;  /* 0x000000090300780c */ /* 0x040fe20000f21670 */
[----:B------:R-:W-:Y:S01]  /*7ad0*/  UISETP.GE.AND UP1, UPT, UR4, 0x29, UPT ;  /* 0x000000290400788c */ /* 0x000fe2000bf26270 */
[----:B------:R-:W-:Y:S01]  /*7ae0*/  ISETP.LT.OR P0, PT, R3, 0xa, P0 ;  /* 0x0000000a0300780c */ /* 0x000fe20000701670 */
[----:B------:R-:W-:Y:S01]  /*7af0*/  UP2UR UR21, UPR, URZ, 0x40 ;  /* 0x000000403f157883 */ /* 0x000fe20008000000 */
[----:B------:R-:W-:Y:S01]  /*7b00*/  FSEL R17, R172, -INF , !P1 ;  /* 0xff800000ac117808 */ /* 0x000fe20004800000 */
[--C-:B-1----:R-:W-:Y:S01]  /*7b10*/  IMAD.IADD R4, R7, 0x1, R5.reuse ;  /* 0x0000000107047824 */ /* 0x102fe200078e0205 */
[----:B------:R-:W-:Y:S01]  /*7b20*/  PLOP3.LUT P1, PT, PT, PT, UP0, 0x40, 0x0 ;  /* 0x000000000000781c */ /* 0x000fe20003f2e808 */
[----:B------:R-:W-:Y:S01]  /*7b30*/  UISETP.GE.AND UP0, UPT, UR4, 0x2a, UPT ;  /* 0x0000002a0400788c */ /* 0x000fe2000bf06270 */
[----:B------:R-:W-:Y:S02]  /*7b40*/  FSEL R16, R168, -INF , !P0 ;  /* 0xff800000a8107808 */ /* 0x000fe40004000000 */
[----:B------:R-:W-:Y:S01]  /*7b50*/  PLOP3.LUT P0, PT, PT, PT, UP6, 0x40, 0x0 ;  /* 0x000000000000781c */ /* 0x000fe20003f0e868 */
[----:B------:R-:W-:Y:S01]  /*7b60*/  UISETP.NE.AND UP6, UPT, UR13, URZ, UPT ;  /* 0x0000003f0d00728c */ /* 0x000fe2000bfc5270 */
[C---:B------:R-:W-:Y:S02]  /*7b70*/  ISETP.GT.AND P1, PT, R0.reuse, 0x10, P1 ;  /* 0x000000100000780c */ /* 0x040fe40000f24270 */
[----:B------:R-:W-:Y:S02]  /*7b80*/  ISETP.GT.AND P0, PT, R0, 0x11, P0 ;  /* 0x000000110000780c */ /* 0x000fe40000704270 */
[C---:B------:R-:W-:Y:S02]  /*7b90*/  ISETP.LT.OR P1, PT, R3.reuse, 0x11, P1 ;  /* 0x000000110300780c */ /* 0x040fe40000f21670 */
[----:B------:R-:W-:Y:S02]  /*7ba0*/  ISETP.LT.OR P0, PT, R3, 0x12, P0 ;  /* 0x000000120300780c */ /* 0x000fe40000701670 */
[----:B------:R-:W-:Y:S02]  /*7bb0*/  FSEL R15, R133, -INF , !P1 ;  /* 0xff800000850f7808 */ /* 0x000fe40004800000 */
[----:B------:R-:W-:Y:S02]  /*7bc0*/  PLOP3.LUT P1, PT, PT, PT, UP5, 0x40, 0x0 ;  /* 0x000000000000781c */ /* 0x000fe40003f2e858 */
[----:B------:R-:W-:Y:S02]  /*7bd0*/  FSEL R14, R132, -INF , !P0 ;  /* 0xff800000840e7808 */ /* 0x000fe40004000000 */
[----:B------:R-:W-:Y:S02]  /*7be0*/  PLOP3.LUT P0, PT, PT, PT, UP4, 0x40, 0x0 ;  /* 0x000000000000781c */ /* 0x000fe40003f0e848 */
        /* <DEDUP_REMOVED lines=19> */
[----:B------:R-:W-:Y:S01]  /*7d20*/  ISETP.LT.OR P1, PT, R3, 0x2a, P0 ;  /* 0x0000002a0300780c */ /* 0x000fe20000721670 */
[----:B------:R-:W-:Y:S01]  /*7d30*/  IMAD.IADD R3, R6, 0x1, R5 ;  /* 0x0000000106037824 */ /* 0x000fe200078e0205 */
[----:B------:R-:W-:Y:S01]  /*7d40*/  PLOP3.LUT P0, PT, PT, PT, UP6, 0x40, 0x0 ;  /* 0x000000000000781c */ /* 0x000fe20003f0e868 */
[----:B------:R-:W-:Y:S01]  /*7d50*/  UISETP.NE.AND UP6, UPT, UR21, URZ, UPT ;  /* 0x0000003f1500728c */ /* 0x000fe2000bfc5270 */
[----:B------:R-:W-:Y:S02]  /*7d60*/  FSEL R9, R9, -INF , !P2 ;  /* 0xff80000009097808 */ /* 0x000fe40005000000 */
[----:B------:R-:W-:Y:S09]  /*7d70*/  FSEL R6, R19, -INF , !P1 ;  /* 0xff80000013067808 */ /* 0x000ff20004800000 */
        /* <DEDUP_REMOVED lines=15> */
.L_x_355:
[----:B------:R-:W-:Y:S04]  /*7e70*/  MOV R5, c[0x0][0x32c] ;  /* 0x0000cb0000057a02 */ /* 0x000fe80000000f00 */
[----:B------:R-:W-:Y:S11]  /*7e80*/  ISETP.NE.AND P0, PT, R5, 0x1, PT ;  /* 0x000000010500780c */ /* 0x000ff60003f05270 */
[----:B------:R-:W-:Y:S02]  /*7e90*/  @!UPT UIADD3 URZ, URZ, URZ, URZ ;  /* 0x0000003f3f3ff290 */ /* 0x000fe4000fffe03f */
[----:B------:R-:W-:Y:S05]  /*7ea0*/  @P0 IMAD.HI.U32 R5, R0, c[0x0][0x330], RZ ;  /* 0x0000cc0000050a27 */ /* 0x000fea00078e00ff */
[----:B------:R-:W-:Y:S02]  /*7eb0*/  @P0 SHF.R.U32.HI R0, RZ, c[0x0][0x334], R5 ;  /* 0x0000cd00ff000a19 */ /* 0x000fe40000011605 */
.L_x_356:
[----:B------:R-:W-:Y:S05]  /*7ec0*/  BSYNC B0 ;  /* 0x0000000000007941 */ /* 0x000fea0003800000 */
.L_x_354:
[----:B------:R-:W-:Y:S05]  /*7ed0*/  IADD3 R5, -R24, UR4, RZ ;  /* 0x0000000418057c10 */ /* 0x000fea000fffe1ff */
[----:B------:R-:W-:Y:S05]  /*7ee0*/  IMAD R0, R0, c[0x0][0x32c], R5 ;  /* 0x0000cb0000007a24 */ /* 0x000fea00078e0205 */
[----:B------:R-:W-:Y:S02]  /*7ef0*/  IMNMX R3, R3, R0, !PT ;  /* 0x0000000003037217 */ /* 0x000fe40007800200 */
[----:B------:R-:W-:Y:S04]  /*7f00*/  IADD3 R0, R0, c[0x0][0x32c], RZ ;  /* 0x0000cb0000007a10 */ /* 0x000fe80007ffe0ff */
[----:B------:R-:W-:Y:S02]  /*7f10*/  IMNMX R4, R4, R0, PT ;  /* 0x0000000004047217 */ /* 0x000fe40003800200 */
.L_x_353:
[----:B------:R-:W2:Y:S01]  /*7f20*/  LDL.LU R5, [R1+0x8] ;  /* 0x0000080001057983 */ /* 0x000ea20000300800 */
[----:B------:R-:W-:Y:S01]  /*7f30*/  FMNMX.FTZ R133, R8, R2, !PT ;  /* 0x0000000208857209 */ /* 0x000fe20007810000 */
[----:B------:R-:W-:Y:S02]  /*7f40*/  UP2UR UR4, UPR, URZ, 0x10 ;  /* 0x000000103f047883 */ /* 0x000fe40008000000 */
[----:B------:R-:W-:Y:S01]  /*7f50*/  UISETP.NE.AND UP4, UPT, UR20, URZ, UPT ;  /* 0x0000003f1400728c */ /* 0x000fe2000bf85270 */
[----:B------:R-:W-:Y:S01]  /*7f60*/  FMNMX.FTZ R133, R18, R133, !PT ;  /* 0x0000008512857209 */ /* 0x000fe20007810000 */
[----:B------:R-:W-:Y:S02]  /*7f70*/  UP2UR UR20, UPR, URZ, 0x8 ;  /* 0x000000083f147883 */ /* 0x000fe40008000000 */
[----:B------:R-:W-:Y:S01]  /*7f80*/  UISETP.NE.AND UP3, UPT, UR19, URZ, UPT ;  /* 0x0000003f1300728c */ /* 0x000fe2000bf65270 */
[----:B------:R-:W-:Y:S01]  /*7f90*/  FMNMX.FTZ R133, R17, R133, !PT ;  /* 0x0000008511857209 */ /* 0x000fe20007810000 */
[----:B------:R-:W-:Y:S02]  /*7fa0*/  UP2UR UR19, UPR, URZ, 0x4 ;  /* 0x000000043f137883 */ /* 0x000fe40008000000 */
[----:B------:R-:W-:Y:S01]  /*7fb0*/  UISETP.NE.AND UP2, UPT, UR18, URZ, UPT ;  /* 0x0000003f1200728c */ /* 0x000fe2000bf45270 */
[----:B------:R-:W-:Y:S01]  /*7fc0*/  FMNMX.FTZ R133, R16, R133, !PT ;  /* 0x0000008510857209 */ /* 0x000fe20007810000 */
[----:B------:R-:W-:Y:S01]  /*7fd0*/  UP2UR UR18, UPR, URZ, 0x2 ;  /* 0x000000023f127883 */ /* 0x000fe20008000000 */
[----:B------:R-:W-:Y:S01]  /*7fe0*/  PLOP3.LUT P2, PT, PT, PT, UP3, 0x40, 0x0 ;  /* 0x000000000000781c */ /* 0x000fe20003f4e838 */
[----:B------:R-:W-:Y:S01]  /*7ff0*/  UISETP.NE.AND UP1, UPT, UR11, URZ, UPT ;  /* 0x0000003f0b00728c */ /* 0x000fe2000bf25270 */
[----:B------:R-:W-:Y:S01]  /*8000*/  FMNMX.FTZ R133, R15, R133, !PT ;  /* 0x000000850f857209 */ /* 0x000fe20007810000 */
[----:B------:R-:W-:Y:S01]  /*8010*/  UP2UR UR11, UPR, URZ, 0x1 ;  /* 0x000000013f0b7883 */ /* 0x000fe20008000000 */
[----:B------:R-:W-:Y:S01]  /*8020*/  PLOP3.LUT P1, PT, PT, PT, UP2, 0x40, 0x0 ;  /* 0x000000000000781c */ /* 0x000fe20003f2e828 */
[----:B------:R-:W-:Y:S01]  /*8030*/  UISETP.NE.AND UP0, UPT, UR5, URZ, UPT ;  /* 0x0000003f0500728c */ /* 0x000fe2000bf05270 */
[----:B------:R-:W-:Y:S01]  /*8040*/  FMNMX.FTZ R133, R14, R133, !PT ;  /* 0x000000850e857209 */ /* 0x000fe20007810000 */
[----:B------:R-:W-:Y:S02]  /*8050*/  UISETP.NE.AND UP3, UPT, UR20, URZ, UPT ;  /* 0x0000003f1400728c */ /* 0x000fe4000bf65270 */
[----:B------:R-:W-:Y:S01]  /*8060*/  UISETP.NE.AND UP2, UPT, UR19, URZ, UPT ;  /* 0x0000003f1300728c */ /* 0x000fe2000bf45270 */
        /* <DEDUP_REMOVED lines=9> */
[----:B-1----:R-:W-:Y:S04]  /*8100*/  FMNMX.FTZ R133, R133, R0, !PT ;  /* 0x0000000085857209 */ /* 0x002fe80007810000 */
[C---:B------:R-:W-:Y:S04]  /*8110*/  FSETP.NEU.FTZ.AND P0, PT, R133.reuse, -INF , PT ;  /* 0xff8000008500780b */ /* 0x040fe80003f1d000 */
[C---:B------:R-:W-:Y:S05]  /*8120*/  FSEL R0, R133.reuse, RZ, P0 ;  /* 0x000000ff85007208 */ /* 0x040fea0000000000 */
[----:B------:R-:W-:Y:S02]  /*8130*/  FADD.FTZ R0, -R0, R2 ;  /* 0x0000000200007221 */ /* 0x000fe40000010100 */
[----:B------:R-:W-:Y:S02]  /*8140*/  FMUL.FTZ R2, R133, c[0x0][0x2d0] ;  /* 0x0000b40085027a20 */ /* 0x000fe40000410000 */
[----:B------:R-:W-:Y:S03]  /*8150*/  FMUL.FTZ R0, R0, c[0x0][0x2d0] ;  /* 0x0000b40000007a20 */ /* 0x000fe60000410000 */
[----:B------:R-:W-:Y:S02]  /*8160*/  FSEL R2, R2, RZ, P0 ;  /* 0x000000ff02027208 */ /* 0x000fe40000000000 */
[----:B------:R-:W-:Y:S01]  /*8170*/  PLOP3.LUT P0, PT, PT, PT, UP4, 0x40, 0x0 ;  /* 0x000000000000781c */ /* 0x000fe20003f0e848 */
[----:B------:R-:W-:Y:S02]  /*8180*/  UISETP.NE.AND UP4, UPT, UR4, URZ, UPT ;  /* 0x0000003f0400728c */ /* 0x000fe4000bf85270 */
[--C-:B------:R-:W-:Y:S01]  /*8190*/  FFMA.FTZ R26, R6, c[0x0][0x2d0], -R2.reuse ;  /* 0x0000b400061a7a23 */ /* 0x100fe20000010802 */
[----:B------:R-:W-:Y:S01]  /*81a0*/  ISETP.GT.AND P0, PT, R3, RZ, P0 ;  /* 0x000000ff0300720c */ /* 0x000fe20000704270 */
[--C-:B------:R-:W-:Y:S02]  /*81b0*/  FFMA.FTZ R24, R10, c[0x0][0x2d0], -R2.reuse ;  /* 0x0000b4000a187a23 */ /* 0x100fe40000010802 */
[--C-:B------:R-:W-:Y:S01]  /*81c0*/  FFMA.FTZ R27, R13, c[0x0][0x2d0], -R2.reuse ;  /* 0x0000b4000d1b7a23 */ /* 0x100fe20000010802 */
[----:B------:R-:W-:Y:S01]  /*81d0*/  ISETP.LT.OR P0, PT, R4, 0x1, P0 ;  /* 0x000000010400780c */ /* 0x000fe20000701670 */
[--C-:B------:R-:W-:Y:S02]  /*81e0*/  FFMA.FTZ R19, R11, c[0x0][0x2d0], -R2.reuse ;  /* 0x0000b4000b137a23 */ /* 0x100fe40000010802 */
        /* <DEDUP_REMOVED lines=8> */
[----:B------:R-:W-:Y:S05]  /*8270*/  FFMA.FTZ R174, R12, c[0x0][0x2d0], -R2 ;  /* 0x0000b4000cae7a23 */ /* 0x000fea0000010802 */
[----:B------:R-:W1:Y:S10]  /*8280*/  MUFU.EX2 R2, R0 ;  /* 0x0000000000027308 */ /* 0x000e740000000800 */
[----:B------:R-:W3:Y:S10]  /*8290*/  MUFU.EX2 R18, R18 ;  /* 0x0000001200127308 */ /* 0x000ef40000000800 */
[----:B------:R-:W-:Y:S01]  /*82a0*/  MUFU.EX2 R17, R17 ;  /* 0x0000001100117308 */ /* 0x000fe20000000800 */
[C---:B-1----:R-:W-:Y:S01]  /*82b0*/  FMUL.FTZ R9, R2.reuse, R153 ;  /* 0x0000009902097220 */ /* 0x042fe20000410000 */
[----:B------:R-:W-:Y:S01]  /*82c0*/  MOV R153, R25 ;  /* 0x0000001900997202 */ /* 0x000fe20000000f00 */
[C---:B------:R-:W-:Y:S02]  /*82d0*/  FMUL.FTZ R25, R2.reuse, R137 ;  /* 0x0000008902197220 */ /* 0x040fe40000410000 */
[C---:B------:R-:W-:Y:S01]  /*82e0*/  FMUL.FTZ R12, R2.reuse, R148 ;  /* 0x00000094020c7220 */ /* 0x040fe20000410000 */
[----:B------:R-:W-:Y:S04]  /*82f0*/  MOV R148, R15 ;  /* 0x0000000f00947202 */ /* 0x000fe80000000f00 */
[----:B------:R-:W1:Y:S01]  /*8300*/  MUFU.EX2 R16, R16 ;  /* 0x0000001000107308 */ /* 0x000e620000000800 */
[C---:B------:R-:W-:Y:S02]  /*8310*/  FMUL.FTZ R13, R2.reuse, R149 ;  /* 0x00000095020d7220 */ /* 0x040fe40000410000 */
[----:B------:R-:W-:Y:S01]  /*8320*/  FMUL.FTZ R28, R2, R28 ;  /* 0x0000001c021c7220 */ /* 0x000fe20000410000 */
[----:B---3--:R-:W-:Y:S01]  /*8330*/  F2FP.BF16.PACK_AB R168, R18, R8 ;  /* 0x0000000812a8723e */ /* 0x008fe200000010ff */
        /* <DEDUP_REMOVED lines=51> */
[----:B------:R-:W-:Y:S01]  /*8670*/  FMUL.FTZ R129, R2, R129 ;  /* 0x0000008102817220 */ /* 0x000fe20000410000 */
[----:B--2---:R-:W-:Y:S02]  /*8680*/  FSEL R6, R5, -INF , !P0 ;  /* 0xff80000005067808 */ /* 0x004fe40004000000 */
[----:B------:R-:W2:Y:S01]  /*8690*/  LDL.LU R5, [R1+0x20] ;  /* 0x0000200001057983 */ /* 0x000ea20000300800 */
[----:B------:R-:W-:Y:S02]  /*86a0*/  ISETP.GT.AND P0, PT, R3, 0x1, P2 ;  /* 0x000000010300780c */ /* 0x000fe40001704270 */
[----:B------:R-:W-:Y:S01]  /*86b0*/  PLOP3.LUT P2, PT, PT, PT, UP1, 0x40, 0x0 ;  /* 0x000000000000781c */ /* 0x000fe20003f4e818 */
[----:B------:R-:W-:Y:S01]  /*86c0*/  UISETP.NE.AND UP1, UPT, UR18, URZ, UPT ;  /* 0x0000003f1200728c */ /* 0x000fe2000bf25270 */
[C---:B------:R-:W-:Y:S04]  /*86d0*/  ISETP.LT.OR P0, PT, R4.reuse, 0x2, P0 ;  /* 0x000000020400780c */ /* 0x040fe80000701670 */
[----:B------:R-:W-:Y:S02]  /*86e0*/  FSEL R7, R179, -INF , !P0 ;  /* 0xff800000b3077808 */ /* 0x000fe40004000000 */
[C---:B------:R-:W-:Y:S02]  /*86f0*/  ISETP.GT.AND P0, PT, R3.reuse, 0x8, P1 ;  /* 0x000000080300780c */ /* 0x040fe40000f04270 */
[----:B------:R-:W-:Y:S01]  /*8700*/  PLOP3.LUT P1, PT, PT, PT, UP0, 0x40, 0x0 ;  /* 0x000000000000781c */ /* 0x000fe20003f2e808 */
[----:B------:R-:W-:Y:S01]  /*8710*/  UISETP.NE.AND UP0, UPT, UR11, URZ, UPT ;  /* 0x0000003f0b00728c */ /* 0x000fe2000bf05270 */
[----:B------:R-:W-:Y:S04]  /*8720*/  ISETP.LT.OR P0, PT, R4, 0x9, P0 ;  /* 0x000000090400780c */ /* 0x000fe80000701670 */
[----:B------:R-:W-:Y:S02]  /*8730*/  FSEL R10, R178, -INF , !P0 ;  /* 0xff800000b20a7808 */ /* 0x000fe40004000000 */
[----:B------:R-:W-:Y:S02]  /*8740*/  ISETP.GT.AND P0, PT, R3, 0x9, P2 ;  /* 0x000000090300780c */ /* 0x000fe40001704270 */
[----:B------:R-:W-:Y:S02]  /*8750*/  PLOP3.LUT P2, PT, PT, PT, UP6, 0x40, 0x0 ;  /* 0x000000000000781c */ /* 0x000fe40003f4e868 */
[C---:B------:R-:W-:Y:S04]  /*8760*/  ISETP.LT.OR P0, PT, R4.reuse, 0xa, P0 ;  /* 0x0000000a0400780c */ /* 0x040fe80000701670 */
[----:B------:R-:W-:Y:S02]  /*8770*/  FSEL R171, R177, -INF , !P0 ;  /* 0xff800000b1ab7808 */ /* 0x000fe40004000000 */
[C---:B------:R-:W-:Y:S02]  /*8780*/  ISETP.GT.AND P0, PT, R3.reuse, 0x10, P1 ;  /* 0x000000100300780c */ /* 0x040fe40000f04270 */
[----:B------:R-:W-:Y:S02]  /*8790*/  PLOP3.LUT P1, PT, PT, PT, UP5, 0x40, 0x0 ;  /* 0x000000000000781c */ /* 0x000fe40003f2e858 */
[----:B------:R-:W-:Y:S02]  /*87a0*/  ISETP.LT.OR P0, PT, R4, 0x11, P0 ;  /* 0x000000110400780c */ /* 0x000fe40000701670 */
[C---:B------:R-:W-:Y:S02]  /*87b0*/  ISETP.GT.AND P1, PT, R3.reuse, 0x18, P1 ;  /* 0x000000180300780c */ /* 0x040fe40000f24270 */
[----:B------:R-:W-:Y:S02]  /*87c0*/  FSEL R176, R176, -INF , !P0 ;  /* 0xff800000b0b07808 */ /* 0x000fe40004000000 */
[----:B------:R-:W-:Y:S02]  /*87d0*/  ISETP.LT.OR P1, PT, R4, 0x19, P1 ;  /* 0x000000190400780c */ /* 0x000fe40000f21670 */
[C---:B------:R-:W-:Y:S02]  /*87e0*/  ISETP.GT.AND P0, PT, R3.reuse, 0x11, P2 ;  /* 0x000000110300780c */ /* 0x040fe40001704270 */
[----:B------:R-:W-:Y:S02]  /*87f0*/  FSEL R172, R170, -INF , !P1 ;  /* 0xff800000aaac7808 */ /* 0x000fe40004800000 */
[----:B------:R-:W-:Y:S02]  /*8800*/  PLOP3.LUT P1, PT, PT, PT, UP3, 0x40, 0x0 ;  /* 0x000000000000781c */ /* 0x000fe40003f2e838 */
[C---:B------:R-:W-:Y:S02]  /*8810*/  ISETP.LT.OR P0, PT, R4.reuse, 0x12, P0 ;  /* 0x000000120400780c */ /* 0x040fe40000701670 */
[----:B------:R-:W-:Y:S02]  /*8820*/  ISETP.GT.AND P1, PT, R3, 0x20, P1 ;  /* 0x000000200300780c */ /* 0x000fe40000f24270 */
[----:B------:R-:W-:Y:S02]  /*8830*/  FSEL R175, R175, -INF , !P0 ;  /* 0xff800000afaf7808 */ /* 0x000fe40004000000 */
[----:B------:R-:W-:Y:S02]  /*8840*/  ISETP.LT.OR P1, PT, R4, 0x21, P1 ;  /* 0x000000210400780c */ /* 0x000fe40000f21670 */
[----:B------:R-:W-:Y:S02]  /*8850*/  PLOP3.LUT P0, PT, PT, PT, UP4, 0x40, 0x0 ;  /* 0x000000000000781c */ /* 0x000fe40003f0e848 */
[----:B------:R-:W-:Y:S01]  /*8860*/  FSEL R178, R21, -INF , !P1 ;  /* 0xff80000015b27808 */ /* 0x000fe20004800000 */
[----:B------:R-:W-:Y:S01]  /*8870*/  FMUL.FTZ R21, R2, R141 ;  /* 0x0000008d02157220 */ /* 0x000fe20000410000 */
[C---:B------:R-:W-:Y:S01]  /*8880*/  ISETP.GT.AND P0, PT, R3.reuse, 0x19, P0 ;  /* 0x000000190300780c */ /* 0x040fe20000704270 */
[----:B------:R-:W3:Y:S01]  /*8890*/  LDL.LU R141, [R1+0x24] ;  /* 0x00002400018d7983 */ /* 0x000ee20000300800 */
[----:B------:R-:W-:Y:S02]  /*88a0*/  PLOP3.LUT P1, PT, PT, PT, UP1, 0x40, 0x0 ;  /* 0x000000000000781c */ /* 0x000fe40003f2e818 */
[C---:B------:R-:W-:Y:S02]  /*88b0*/  ISETP.LT.OR P0, PT, R4.reuse, 0x1a, P0 ;  /* 0x0000001a0400780c */ /* 0x040fe40000701670 */
[----:B------:R-:W-:Y:S02]  /*88c0*/  ISETP.GT.AND P1, PT, R3, 0x28, P1 ;  /* 0x000000280300780c */ /* 0x000fe40000f24270 */
[----:B------:R-:W-:Y:S02]  /*88d0*/  FSEL R173, R169, -INF , !P0 ;  /* 0xff800000a9ad7808 */ /* 0x000fe40004000000 */
[----:B------:R-:W-:Y:S02]  /*88e0*/  PLOP3.LUT P0, PT, PT, PT, UP2, 0x40, 0x0 ;  /* 0x000000000000781c */ /* 0x000fe40003f0e828 */
[C---:B------:R-:W-:Y:S02]  /*88f0*/  ISETP.LT.OR P1, PT, R4.reuse, 0x29, P1 ;  /* 0x000000290400780c */ /* 0x040fe40000f21670 */
[----:B------:R-:W-:Y:S02]  /*8900*/  ISETP.GT.AND P0, PT, R3, 0x21, P0 ;  /* 0x000000210300780c */ /* 0x000fe40000704270 */
[----:B------:R-:W-:Y:S02]  /*8910*/  FSEL R177, R23, -INF , !P1 ;  /* 0xff80000017b17808 */ /* 0x000fe40004800000 */
[----:B------:R-:W-:Y:S02]  /*8920*/  ISETP.LT.OR P0, PT, R4, 0x22, P0 ;  /* 0x000000220400780c */ /* 0x000fe40000701670 */
[----:B-1----:R-:W-:Y:S02]  /*8930*/  F2FP.BF16.PACK_AB R170, R16, R17 ;  /* 0x0000001110aa723e */ /* 0x002fe400000010ff */
[----:B------:R-:W-:Y:S01]  /*8940*/  FSEL R179, R20, -INF , !P0 ;  /* 0xff80000014b37808 */ /* 0x000fe20004000000 */
[----:B------:R-:W-:Y:S01]  /*8950*/  FMUL.FTZ R20, R2, R140 ;  /* 0x0000008c02147220 */ /* 0x000fe20000410000 */
[----:B------:R-:W-:Y:S01]  /*8960*/  PLOP3.LUT P0, PT, PT, PT, UP0, 0x40, 0x0 ;  /* 0x000000000000781c */ /* 0x000fe20003f0e808 */
[----:B------:R-:W-:Y:S01]  /*8970*/  UISETP.GT.AND UP0, UPT, UR8, UR10, UPT ;  /* 0x0000000a0800728c */ /* 0x000fe2000bf04270 */
[----:B------:R-:W-:Y:S01]  /*8980*/  MOV R140, R19 ;  /* 0x00000013008c7202 */ /* 0x000fe20000000f00 */
[----:B------:R-:W-:Y:S01]  /*8990*/  UIADD3 UR8, UR8, -0x1, URZ ;  /* 0xffffffff08087890 */ /* 0x000fe2000fffe03f */
[----:B------:R-:W-:Y:S04]  /*89a0*/  ISETP.GT.AND P0, PT, R3, 0x29, P0 ;  /* 0x000000290300780c */ /* 0x000fe80000704270 */
[----:B------:R-:W-:Y:S04]  /*89b0*/  ISETP.LT.OR P0, PT, R4, 0x2a, P0 ;  /* 0x0000002a0400780c */ /* 0x000fe80000701670 */
[----:B------:R-:W-:Y:S01]  /*89c0*/  FSEL R132, R22, -INF , !P0 ;  /* 0xff80000016847808 */ /* 0x000fe20004000000 */
[C---:B--2---:R-:W-:Y:S02]  /*89d0*/  FFMA.FTZ R0, R2.reuse, R5, R8 ;  /* 0x0000000502007223 */ /* 0x044fe40000010008 */
[----:B------:R-:W-:Y:S01]  /*89e0*/  FMUL.FTZ R8, R2, R152 ;  /* 0x0000009802087220 */ /* 0x000fe20000410000 */
[----:B------:R-:W-:Y:S01]  /*89f0*/  MOV R152, R24 ;  /* 0x0000001800987202 */ /* 0x000fe20000000f00 */
[----:B------:R-:W-:Y:S01]  /*8a00*/  FADD.FTZ R4, R18, R0 ;  /* 0x0000000012047221 */ /* 0x000fe20000010000 */
[----:B------:R-:W-:Y:S01]  /*8a10*/  FMNMX.FTZ R0, R6, R134, !PT ;  /* 0x0000008606007209 */ /* 0x000fe20007810000 */
[C---:B------:R-:W-:Y:S02]  /*8a20*/  FMUL.FTZ R24, R2.reuse, R136 ;  /* 0x0000008802187220 */ /* 0x040fe40000410000 */
[----:B------:R-:W-:Y:S01]  /*8a30*/  FMUL.FTZ R5, R2, R157 ;  /* 0x0000009d02057220 */ /* 0x000fe20000410000 */
[----:B------:R-:W-:Y:S01]  /*8a40*/  FMNMX.FTZ R0, R7, R0, !PT ;  /* 0x0000000007007209 */ /* 0x000fe20007810000 */
[----:B------:R-:W-:Y:S01]  /*8a50*/  MUFU.EX2 R152, R152 ;  /* 0x0000009800987308 */ /* 0x000fe20000000800 */
        /* <DEDUP_REMOVED lines=14> */
[----:B-1----:R-:W-:Y:S01]  /*8b40*/  FMNMX.FTZ R3, R0, R3, !PT ;  /* 0x0000000300037209 */ /* 0x002fe20007810000 */
[----:B------:R-:W-:Y:S02]  /*8b50*/  FADD.FTZ R0, R17, R4 ;  /* 0x0000000411007221 */ /* 0x000fe40000010000 */
[----:B------:R-:W-:Y:S01]  /*8b60*/  FMUL.FTZ R4, R2, R156 ;  /* 0x0000009c02047220 */ /* 0x000fe20000410000 */
[C---:B------:R-:W-:Y:S01]  /*8b70*/  FSETP.NEU.FTZ.AND P0, PT, R3.reuse, -INF , PT ;  /* 0xff8000000300780b */ /* 0x040fe20003f1d000 */
[----:B------:R-:W-:Y:S01]  /*8b80*/  FADD.FTZ R11, R16, R0 ;  /* 0x00000000100b7221 */ /* 0x000fe20000010000 */
[----:B------:R-:W-:Y:S01]  /*8b90*/  MOV R156, R27 ;  /* 0x0000001b009c7202 */ /* 0x000fe20000000f00 */
[C---:B------:R-:W-:Y:S01]  /*8ba0*/  FMUL.FTZ R16, R2.reuse, R144 ;  /* 0x0000009002107220 */ /* 0x040fe20000410000 */
[C---:B------:R-:W-:Y:S01]  /*8bb0*/  FSEL R0, R3.reuse, RZ, P0 ;  /* 0x000000ff03007208 */ /* 0x040fe20000000000 */
[----:B------:R-:W-:Y:S01]  /*8bc0*/  FMUL.FTZ R17, R2, R145 ;  /* 0x0000009102117220 */ /* 0x000fe20000410000 */
[----:B------:R-:W-:Y:S02]  /*8bd0*/  MOV R145, R26 ;  /* 0x0000001a00917202 */ /* 0x000fe40000000f00 */
[----:B------:R-:W-:Y:S01]  /*8be0*/  MOV R149, R11 ;  /* 0x0000000b00957202 */ /* 0x000fe20000000f00 */
[----:B------:R-:W-:Y:S01]  /*8bf0*/  FADD.FTZ R0, -R0, R134 ;  /* 0x0000008600007221 */ /* 0x000fe20000010100 */
[----:B------:R-:W-:Y:S01]  /*8c00*/  MUFU.EX2 R156, R156 ;  /* 0x0000009c009c7308 */ /* 0x000fe20000000800 */
[----:B------:R-:W-:Y:S02]  /*8c10*/  FMUL.FTZ R134, R3, c[0x0][0x2d0] ;  /* 0x0000b40003867a20 */ /* 0x000fe40000410000 */
[----:B------:R-:W-:Y:S03]  /*8c20*/  FMUL.FTZ R0, R0, c[0x0][0x2d0] ;  /* 0x0000b40000007a20 */ /* 0x000fe60000410000 */
[----:B------:R-:W-:Y:S02]  /*8c30*/  FSEL R134, R134, RZ, P0 ;  /* 0x000000ff86867208 */ /* 0x000fe40000000000 */
[----:B------:R-:W-:Y:S02]  /*8c40*/  PLOP3.LUT P0, PT, PT, PT, UP0, 0x80, 0x0 ;  /* 0x000000000000781c */ /* 0x000fe40003f0f008 */
[----:B------:R-:W1:Y:S01]  /*8c50*/  MUFU.EX2 R0, R0 ;  /* 0x0000000000007308 */ /* 0x000e620000000800 */
[--C-:B------:R-:W-:Y:S02]  /*8c60*/  FFMA.FTZ R169, R6, c[0x0][0x2d0], -R134.reuse ;  /* 0x0000b40006a97a23 */ /* 0x100fe40000010886 */
[--C-:B------:R-:W-:Y:S02]  /*8c70*/  FFMA.FTZ R7, R7, c[0x0][0x2d0], -R134.reuse ;  /* 0x0000b40007077a23 */ /* 0x100fe40000010886 */
[--C-:B------:R-:W-:Y:S05]  /*8c80*/  FFMA.FTZ R2, R10, c[0x0][0x2d0], -R134.reuse ;  /* 0x0000b4000a027a23 */ /* 0x100fea0000010886 */
[----:B------:R-:W3:Y:S10]  /*8c90*/  MUFU.EX2 R169, R169 ;  /* 0x000000a900a97308 */ /* 0x000ef40000000800 */
[----:B------:R-:W2:Y:S01]  /*8ca0*/  MUFU.EX2 R144, R7 ;  /* 0x0000000700907308 */ /* 0x000ea20000000800 */
[C---:B-1----:R-:W-:Y:S02]  /*8cb0*/  FMUL.FTZ R26, R0.reuse, R138 ;  /* 0x0000008a001a7220 */ /* 0x042fe40000410000 */
[C---:B------:R-:W-:Y:S02]  /*8cc0*/  FMUL.FTZ R27, R0.reuse, R139 ;  /* 0x0000008b001b7220 */ /* 0x040fe40000410000 */
[----:B------:R-:W1:Y:S01]  /*8cd0*/  LDSM.16.MT88.4 R136, [R236+0x100] ;  /* 0x00010000ec88783b */ /* 0x000e620000004200 */
[C---:B------:R-:W-:Y:S02]  /*8ce0*/  FMUL.FTZ R11, R0.reuse, R155 ;  /* 0x0000009b000b7220 */ /* 0x040fe40000410000 */
[C---:B------:R-:W-:Y:S02]  /*8cf0*/  FMUL.FTZ R22, R0.reuse, R142 ;  /* 0x0000008e00167220 */ /* 0x040fe40000410000 */
[C---:B------:R-:W-:Y:S02]  /*8d00*/  FMUL.FTZ R23, R0.reuse, R143 ;  /* 0x0000008f00177220 */ /* 0x040fe40000410000 */
[C---:B------:R-:W-:Y:S01]  /*8d10*/  FMUL.FTZ R6, R0.reuse, R158 ;  /* 0x0000009e00067220 */ /* 0x040fe20000410000 */
[----:B------:R-:W-:Y:S01]  /*8d20*/  MOV R158, R145 ;  /* 0x00000091009e7202 */ /* 0x000fe20000000f00 */
[C---:B------:R-:W-:Y:S01]  /*8d30*/  FMUL.FTZ R10, R0.reuse, R154 ;  /* 0x0000009a000a7220 */ /* 0x040fe20000410000 */
[----:B------:R-:W-:Y:S01]  /*8d40*/  MOV R154, R149 ;  /* 0x00000095009a7202 */ /* 0x000fe20000000f00 */
[C---:B------:R-:W-:Y:S01]  /*8d50*/  FMUL.FTZ R14, R0.reuse, R150 ;  /* 0x00000096000e7220 */ /* 0x040fe20000410000 */
[----:B------:R-:W-:Y:S01]  /*8d60*/  MUFU.EX2 R145, R157 ;  /* 0x0000009d00917308 */ /* 0x000fe20000000800 */
[C---:B------:R-:W-:Y:S02]  /*8d70*/  FMUL.FTZ R15, R0.reuse, R151 ;  /* 0x00000097000f7220 */ /* 0x040fe40000410000 */
[----:B---3--:R-:W-:Y:S01]  /*8d80*/  FFMA.FTZ R151, R0, R141, R169 ;  /* 0x0000008d00977223 */ /* 0x008fe200000100a9 */
[----:B--2---:R-:W-:Y:S01]  /*8d90*/  F2FP.BF16.PACK_AB R169, R144, R169 ;  /* 0x000000a990a9723e */ /* 0x004fe200000010ff */
[C---:B------:R-:W-:Y:S01]  /*8da0*/  FMUL.FTZ R7, R0.reuse, R159 ;  /* 0x0000009f00077220 */ /* 0x040fe20000410000 */
[----:B------:R-:W-:Y:S01]  /*8db0*/  MOV R159, R140 ;  /* 0x0000008c009f7202 */ /* 0x000fe20000000f00 */
[C---:B------:R-:W-:Y:S01]  /*8dc0*/  FMUL.FTZ R18, R0.reuse, R146 ;  /* 0x0000009200127220 */ /* 0x040fe20000410000 */
[----:B------:R-:W-:Y:S01]  /*8dd0*/  LDSM.16.MT88.4 R140, [R236+0x900] ;  /* 0x00090000ec8c783b */ /* 0x000fe20000004200 */
        /* <DEDUP_REMOVED lines=56> */
[--C-:B------:R-:W-:Y:S02]  /*9160*/  FFMA.FTZ R0, R171, c[0x0][0x2d0], -R134.reuse ;  /* 0x0000b400ab007a23 */ /* 0x100fe40000010886 */
[----:B------:R-:W-:Y:S02]  /*9170*/  FADD.FTZ R144, R144, R151 ;  /* 0x0000009790907221 */ /* 0x000fe40000010000 */
[----:B------:R-:W2:Y:S02]  /*9180*/  MUFU.EX2 R146, R0 ;  /* 0x0000000000927308 */ /* 0x000ea40000000800 */
[----:B--2---:R-:W-:Y:S01]  /*9190*/  F2FP.BF16.PACK_AB R171, R146, R147 ;  /* 0x0000009392ab723e */ /* 0x004fe200000010ff */
[--C-:B------:R-:W-:Y:S07]  /*91a0*/  FFMA.FTZ R0, R176, c[0x0][0x2d0], -R134.reuse ;  /* 0x0000b400b0007a23 */ /* 0x100fee0000010886 */
[----:B------:R-:W-:Y:S01]  /*91b0*/  MUFU.EX2 R176, R159 ;  /* 0x0000009f00b07308 */ /* 0x000fe20000000800 */
[C---:B-1----:R-:W-:Y:S09]  /*91c0*/  HMMA.16816.F32.BF16 R4, R168.reuse, R136, R4 ;  /* 0x00000088a804723c */ /* 0x042ff20000041804 */
[----:B------:R1:W-:Y:S01]  /*91d0*/  MUFU.EX2 R149, R0 ;  /* 0x0000000000957308 */ /* 0x0003e20000000800 */
[C---:B------:R-:W-:Y:S01]  /*91e0*/  HMMA.16816.F32.BF16 R8, R168.reuse, R138, R8 ;  /* 0x0000008aa808723c */ /* 0x040fe20000041808 */
[----:B------:R-:W2:Y:S02]  /*91f0*/  LDSM.16.MT88.4 R136, [R237+0x100] ;  /* 0x00010000ed88783b */ /* 0x000ea40000004200 */
[--C-:B-1----:R-:W-:Y:S06]  /*9200*/  FFMA.FTZ R0, R175, c[0x0][0x2d0], -R134.reuse ;  /* 0x0000b400af007a23 */ /* 0x102fec0000010886 */
[----:B------:R1:W3:Y:S01]  /*9210*/  MUFU.EX2 R150, R0 ;  /* 0x0000000000967308 */ /* 0x0002e20000000800 */
[C---:B--2---:R-:W-:Y:S08]  /*9220*/  HMMA.16816.F32.BF16 R12, R168.reuse, R136, R12 ;  /* 0x00000088a80c723c */ /* 0x044ff0000004180c */
[C---:B------:R-:W-:Y:S01]  /*9230*/  HMMA.16816.F32.BF16 R16, R168.reuse, R138, R16 ;  /* 0x0000008aa810723c */ /* 0x040fe20000041810 */
[----:B------:R-:W2:Y:S03]  /*9240*/  LDSM.16.MT88.4 R136, [R240+0x100] ;  /* 0x00010000f088783b */ /* 0x000ea60000004200 */
[--C-:B-1----:R-:W-:Y:S04]  /*9250*/  FFMA.FTZ R0, R172, c[0x0][0x2d0], -R134.reuse ;  /* 0x0000b400ac007a23 */ /* 0x102fe80000010886 */
[----:B------:R1:W-:Y:S04]  /*9260*/  MUFU.EX2 R148, R0 ;  /* 0x0000000000947308 */ /* 0x0003e80000000800 */
[----:B-1----:R-:W-:Y:S06]  /*9270*/  FFMA.FTZ R0, R173, c[0x0][0x2d0], -R134 ;  /* 0x0000b400ad007a23 */ /* 0x002fec0000010886 */
[----:B------:R1:W4:Y:S01]  /*9280*/  MUFU.EX2 R174, R0 ;  /* 0x0000000000ae7308 */ /* 0x0003220000000800 */
[C---:B--2---:R-:W-:Y:S08]  /*9290*/  HMMA.16816.F32.BF16 R20, R168.reuse, R136, R20 ;  /* 0x00000088a814723c */ /* 0x044ff00000041814 */
[C---:B------:R-:W-:Y:S01]  /*92a0*/  HMMA.16816.F32.BF16 R24, R168.reuse, R138, R24 ;  /* 0x0000008aa818723c */ /* 0x040fe20000041818 */
[----:B------:R-:W2:Y:S03]  /*92b0*/  LDSM.16.MT88.4 R136, [R239+0x100] ;  /* 0x00010000ef88783b */ /* 0x000ea60000004200 */
[----:B-1----:R-:W-:Y:S02]  /*92c0*/  FADD.FTZ R0, R2, R154 ;  /* 0x0000009a02007221 */ /* 0x002fe40000010000 */
[----:B------:R-:W1:Y:S02]  /*92d0*/  MUFU.EX2 R154, R158 ;  /* 0x0000009e009a7308 */ /* 0x000e640000000800 */
[----:B------:R-:W-:Y:S04]  /*92e0*/  FADD.FTZ R151, R145, R0 ;  /* 0x0000000091977221 */ /* 0x000fe80000010000 */
[----:B------:R-:W-:Y:S01]  /*92f0*/  FADD.FTZ R0, R147, R144 ;  /* 0x0000009093007221 */ /* 0x000fe20000010000 */
        /* <DEDUP_REMOVED lines=36> */
[C---:B--2---:R-:W-:Y:S07]  /*9540*/  HMMA.16816.F32.BF16 R124, R168.reuse, R136, R124 ;  /* 0x00000088a87c723c */ /* 0x044fee000004187c */
[----:B------:R-:W-:Y:S01]  /*9550*/  F2FP.BF16.PACK_AB R136, R145, R2 ;  /* 0x000000029188723e */ /* 0x000fe200000010ff */
[----:B------:R-:W-:Y:S04]  /*9560*/  HMMA.16816.F32.BF16 R128, R168, R138, R128 ;  /* 0x0000008aa880723c */ /* 0x000fe80000041880 */
[----:B---3--:R-:W-:Y:S01]  /*9570*/  F2FP.BF16.PACK_AB R137, R150, R149 ;  /* 0x000000959689723e */ /* 0x008fe200000010ff */
[----:B------:R-:W-:Y:S02]  /*9580*/  FADD.FTZ R2, R146, R0 ;  /* 0x0000000092027221 */ /* 0x000fe40000010000 */
[----:B------:R-:W-:Y:S01]  /*9590*/  F2FP.BF16.PACK_AB R138, R157, R156 ;  /* 0x0000009c9d8a723e */ /* 0x000fe200000010ff */
[----:B------:R-:W-:Y:S01]  /*95a0*/  LDSM.16.MT88.4 R144, [R239+0x5100] ;  /* 0x00510000ef90783b */ /* 0x000fe20000004200 */
[----:B----4-:R-:W-:Y:S03]  /*95b0*/  F2FP.BF16.PACK_AB R139, R174, R148 ;  /* 0x00000094ae8b723e */ /* 0x010fe600000010ff */
[----:B------:R-:W-:Y:S01]  /*95c0*/  FFMA.FTZ R0, R178, c[0x0][0x2d0], -R134 ;  /* 0x0000b400b2007a23 */ /* 0x000fe20000010886 */
[----:B-1----:R-:W-:Y:S01]  /*95d0*/  MOV R178, R154 ;  /* 0x0000009a00b27202 */ /* 0x002fe20000000f00 */
[----:B------:R-:W-:Y:S02]  /*95e0*/  FADD.FTZ R2, R149, R2 ;  /* 0x0000000295027221 */ /* 0x000fe40000010000 */
[C---:B------:R-:W-:Y:S01]  /*95f0*/  HMMA.16816.F32.BF16 R4, R136.reuse, R140, R4 ;  /* 0x0000008c8804723c */ /* 0x040fe20000041804 */
[----:B------:R1:W-:Y:S04]  /*9600*/  MUFU.EX2 R172, R0 ;  /* 0x0000000000ac7308 */ /* 0x0003e80000000800 */
[----:B------:R-:W-:Y:S03]  /*9610*/  FADD.FTZ R2, R150, R2 ;  /* 0x0000000296027221 */ /* 0x000fe60000010000 */
[C---:B------:R-:W-:Y:S01]  /*9620*/  HMMA.16816.F32.BF16 R8, R136.reuse, R142, R8 ;  /* 0x0000008e8808723c */ /* 0x040fe20000041808 */
[----:B------:R-:W2:Y:S03]  /*9630*/  LDSM.16.MT88.4 R140, [R237+0x900] ;  /* 0x00090000ed8c783b */ /* 0x000ea60000004200 */
[--C-:B-1----:R-:W-:Y:S01]  /*9640*/  FFMA.FTZ R0, R179, c[0x0][0x2d0], -R134.reuse ;  /* 0x0000b400b3007a23 */ /* 0x102fe20000010886 */
[----:B------:R-:W-:Y:S03]  /*9650*/  MOV R179, R153 ;  /* 0x0000009900b37202 */ /* 0x000fe60000000f00 */
[----:B------:R1:W3:Y:S01]  /*9660*/  MUFU.EX2 R173, R0 ;  /* 0x0000000000ad7308 */ /* 0x0002e20000000800 */
[----:B------:R-:W-:Y:S01]  /*9670*/  F2FP.BF16.PACK_AB R170, R178, R179 ;  /* 0x000000b3b2aa723e */ /* 0x000fe200000010ff */
[C---:B--2---:R-:W-:Y:S03]  /*9680*/  HMMA.16816.F32.BF16 R12, R136.reuse, R140, R12 ;  /* 0x0000008c880c723c */ /* 0x044fe6000004180c */
[--C-:B-1----:R-:W-:Y:S01]  /*9690*/  FFMA.FTZ R0, R177, c[0x0][0x2d0], -R134.reuse ;  /* 0x0000b400b1007a23 */ /* 0x102fe20000010886 */
[----:B------:R-:W-:Y:S01]  /*96a0*/  MOV R177, R152 ;  /* 0x0000009800b17202 */ /* 0x000fe20000000f00 */
[----:B------:R-:W-:Y:S01]  /*96b0*/  FFMA.FTZ R134, R132, c[0x0][0x2d0], -R134 ;  /* 0x0000b40084867a23 */ /* 0x000fe20000010886 */
[----:B------:R-:W-:Y:S02]  /*96c0*/  LDSM.16.MT88.4 R152, [R236+0x1100] ;  /* 0x00110000ec98783b */ /* 0x000fe40000004200 */
[C---:B------:R-:W-:Y:S01]  /*96d0*/  HMMA.16816.F32.BF16 R16, R136.reuse, R142, R16 ;  /* 0x0000008e8810723c */ /* 0x040fe20000041810 */
[----:B------:R1:W-:Y:S03]  /*96e0*/  MUFU.EX2 R132, R0 ;  /* 0x0000000000847308 */ /* 0x0003e60000000800 */
[----:B------:R-:W-:Y:S02]  /*96f0*/  F2FP.BF16.PACK_AB R168, R177, R176 ;  /* 0x000000b0b1a8723e */ /* 0x000fe400000010ff */
[----:B---3--:R-:W-:Y:S01]  /*9700*/  F2FP.BF16.PACK_AB R169, R173, R172 ;  /* 0x000000acada9723e */ /* 0x008fe200000010ff */
[----:B------:R-:W2:Y:S04]  /*9710*/  LDSM.16.MT88.4 R140, [R240+0x900] ;  /* 0x00090000f08c783b */ /* 0x000ea80000004200 */
[----:B------:R-:W3:Y:S01]  /*9720*/  MUFU.EX2 R134, R134 ;  /* 0x0000008600867308 */ /* 0x000ee20000000800 */
[----:B-1----:R-:W-:Y:S04]  /*9730*/  FADD.FTZ R0, R156, R151 ;  /* 0x000000979c007221 */ /* 0x002fe80000010000 */
[----:B------:R-:W-:Y:S02]  /*9740*/  FADD.FTZ R175, R157, R0 ;  /* 0x000000009daf7221 */ /* 0x000fe40000010000 */
[----:B------:R-:W-:Y:S02]  /*9750*/  FADD.FTZ R0, R148, R2 ;  /* 0x0000000294007221 */ /* 0x000fe40000010000 */
[----:B------:R-:W-:Y:S01]  /*9760*/  FADD.FTZ R2, R176, R175 ;  /* 0x000000afb0027221 */ /* 0x000fe20000010000 */
[----:B---3--:R-:W-:Y:S01]  /*9770*/  F2FP.BF16.PACK_AB R171, R134, R132 ;  /* 0x0000008486ab723e */ /* 0x008fe200000010ff */
[----:B------:R-:W-:Y:S02]  /*9780*/  FADD.FTZ R0, R174, R0 ;  /* 0x00000000ae007221 */ /* 0x000fe40000010000 */
[----:B------:R-:W-:Y:S02]  /*9790*/  FADD.FTZ R2, R177, R2 ;  /* 0x00000002b1027221 */ /* 0x000fe40000010000 */
[----:B------:R-:W-:Y:S02]  /*97a0*/  FADD.FTZ R0, R172, R0 ;  /* 0x00000000ac007221 */ /* 0x000fe40000010000 */
[----:B------:R-:W-:Y:S02]  /*97b0*/  FADD.FTZ R2, R179, R2 ;  /* 0x00000002b3027221 */ /* 0x000fe40000010000 */
[----:B------:R-:W-:Y:S01]  /*97c0*/  FADD.FTZ R0, R173, R0 ;  /* 0x00000000ad007221 */ /* 0x000fe20000010000 */
[C---:B--2---:R-:W-:Y:S03]  /*97d0*/  HMMA.16816.F32.BF16 R20, R136.reuse, R140, R20 ;  /* 0x0000008c8814723c */ /* 0x044fe60000041814 */
[----:B------:R-:W-:Y:S01]  /*97e0*/  FADD.FTZ R0, R132, R0 ;  /* 0x0000000084007221 */ /* 0x000fe20000010000 */
[-C--:B------:R-:W-:Y:S03]  /*97f0*/  MOV R132, R3.reuse ;  /* 0x0000000300847202 */ /* 0x080fe60000000f00 */
[----:B------:R-:W-:Y:S01]  /*9800*/  FADD.FTZ R0, R134, R0 ;  /* 0x0000000086007221 */ /* 0x000fe20000010000 */
[C---:B------:R-:W-:Y:S01]  /*9810*/  HMMA.16816.F32.BF16 R24, R136.reuse, R142, R24 ;  /* 0x0000008e8818723c */ /* 0x040fe20000041818 */
[----:B------:R-:W1:Y:S03]  /*9820*/  LDSM.16.MT88.4 R140, [R239+0x900] ;  /* 0x00090000ef8c783b */ /* 0x000e660000004200 */
[----:B------:R-:W-:Y:S04]  /*9830*/  MOV R134, R3 ;  /* 0x0000000300867202 */ /* 0x000fe80000000f00 */
        /* <DEDUP_REMOVED lines=34> */
[C---:B------:R-:W-:Y:S08]  /*9a60*/  HMMA.16816.F32.BF16 R120, R136.reuse, R142, R120 ;  /* 0x0000008e8878723c */ /* 0x040ff00000041878 */
[C---:B------:R-:W-:Y:S08]  /*9a70*/  HMMA.16816.F32.BF16 R124, R136.reuse, R144, R124 ;  /* 0x00000090887c723c */ /* 0x040ff0000004187c */
[----:B------:R-:W-:Y:S01]  /*9a80*/  HMMA.16816.F32.BF16 R128, R136, R146, R128 ;  /* 0x000000928880723c */ /* 0x000fe20000041880 */
[----:B------:R-:W1:Y:S07]  /*9a90*/  LDSM.16.MT88.4 R144, [R237+0x1100] ;  /* 0x00110000ed90783b */ /* 0x000e6e0000004200 */
[C---:B------:R-:W-:Y:S01]  /*9aa0*/  HMMA.16816.F32.BF16 R156, R168.reuse, R152, R4 ;  /* 0x00000098a89c723c */ /* 0x040fe20000041804 */
[----:B------:R-:W2:Y:S07]  /*9ab0*/  LDSM.16.MT88.4 R136, [R240+0x1100] ;  /* 0x00110000f088783b */ /* 0x000eae0000004200 */
[C---:B------:R-:W-:Y:S01]  /*9ac0*/  HMMA.16816.F32.BF16 R152, R168.reuse, R154, R8 ;  /* 0x0000009aa898723c */ /* 0x040fe20000041808 */
[----:B------:R-:W3:Y:S08]  /*9ad0*/  LDSM.16.MT88.4 R4, [R239+0x1100] ;  /* 0x00110000ef04783b */ /* 0x000ef00000004200 */
[----:B------:R-:W4:Y:S01]  /*9ae0*/  LDSM.16.MT88.4 R8, [R236+0x2900] ;  /* 0x00290000ec08783b */ /* 0x000f220000004200 */
[C---:B-1----:R-:W-:Y:S07]  /*9af0*/  HMMA.16816.F32.BF16 R148, R168.reuse, R144, R12 ;  /* 0x00000090a894723c */ /* 0x042fee000004180c */
[----:B------:R-:W1:Y:S01]  /*9b00*/  LDSM.16.MT88.4 R12, [R237+0x2900] ;  /* 0x00290000ed0c783b */ /* 0x000e620000004200 */
[C---:B------:R-:W-:Y:S08]  /*9b10*/  HMMA.16816.F32.BF16 R144, R168.reuse, R146, R16 ;  /* 0x00000092a890723c */ /* 0x040ff00000041810 */
[C---:B--2---:R-:W-:Y:S08]  /*9b20*/  HMMA.16816.F32.BF16 R140, R168.reuse, R136, R20 ;  /* 0x00000088a88c723c */ /* 0x044ff00000041814 */
[C---:B------:R-:W-:Y:S08]  /*9b30*/  HMMA.16816.F32.BF16 R136, R168.reuse, R138, R24 ;  /* 0x0000008aa888723c */ /* 0x040ff00000041818 */
[C---:B---3--:R-:W-:Y:S08]  /*9b40*/  HMMA.16816.F32.BF16 R28, R168.reuse, R4, R28 ;  /* 0x00000004a81c723c */ /* 0x048ff0000004181c */
[C---:B------:R-:W-:Y:S01]  /*9b50*/  HMMA.16816.F32.BF16 R32, R168.reuse, R6, R32 ;  /* 0x00000006a820723c */ /* 0x040fe20000041820 */
[----:B------:R-:W2:Y:S07]  /*9b60*/  LDSM.16.MT88.4 R4, [R240+0x2900] ;  /* 0x00290000f004783b */ /* 0x000eae0000004200 */
[C---:B----4-:R-:W-:Y:S08]  /*9b70*/  HMMA.16816.F32.BF16 R36, R168.reuse, R8, R36 ;  /* 0x00000008a824723c */ /* 0x050ff00000041824 */
        /* <DEDUP_REMOVED lines=30> */
[C---:B--2---:R-:W-:Y:S07]  /*9d60*/  HMMA.16816.F32.BF16 R124, R168.reuse, R4, R124 ;  /* 0x00000004a87c723c */ /* 0x044fee000004187c */
[----:B------:R-:W-:Y:S01]  /*9d70*/  FADD.FTZ R4, R178, R2 ;  /* 0x00000002b2047221 */ /* 0x000fe20000010000 */
[----:B------:R-:W-:Y:S04]  /*9d80*/  HMMA.16816.F32.BF16 R128, R168, R6, R128 ;  /* 0x00000006a880723c */ /* 0x000fe80000041880 */
[----:B------:R1:W-:Y:S01]  /*9d90*/  STL [R1+0x20], R4 ;  /* 0x0000200401007387 */ /* 0x0003e20000100800 */
[----:B------:R-:W-:Y:S03]  /*9da0*/  MOV R2, R133 ;  /* 0x0000008500027202 */ /* 0x000fe60000000f00 */
[----:B------:R1:W-:Y:S01]  /*9db0*/  STL [R1+0x24], R0 ;  /* 0x0000240001007387 */ /* 0x0003e20000100800 */
[----:B------:R-:W-:-:S05]  /*9dc0*/  @P0 BRA `(.L_x_357) ;  /* 0xffffc25000000947 */ /* 0x000fca000383ffff */
.L_x_346:
[----:B------:R-:W2:Y:S01]  /*9dd0*/  S2UR UR10, SR_CTAID.X ;  /* 0x00000000000a79c3 */ /* 0x000ea20000002500 */
[----:B------:R-:W-:-:S02]  /*9de0*/  UISETP.NE.AND UP1, UPT, UR14, URZ, UPT ;  /* 0x0000003f0e00728c */ /* 0x000fc4000bf25270 */
[----:B------:R-:W-:Y:S02]  /*9df0*/  UISETP.NE.AND UP0, UPT, UR13, URZ, UPT ;  /* 0x0000003f0d00728c */ /* 0x000fe4000bf05270 */
[----:B------:R-:W-:-:S04]  /*9e00*/  ULDC.64 UR4, c[0x0][0x2c8] ;  /* 0x0000b20000047ab9 */ /* 0x000fc80000000a00 */
[----:B------:R-:W-:Y:S01]  /*9e10*/  PLOP3.LUT P0, PT, PT, PT, UP0, 0x40, 0x0 ;  /* 0x000000000000781c */ /* 0x000fe20003f0e808 */
[----:B--2---:R-:W-:-:S04]  /*9e20*/  ULEA UR10, UR10, 0x7f, 0x7 ;  /* 0x0000007f0a0a7891 */ /* 0x004fc8000f8e383f */
[----:B------:R-:W-:-:S03]  /*9e30*/  UIMAD.WIDE.U32 UR18, UR10, UR4, URZ ;  /* 0x000000040a1272a5 */ /* 0x000fc6000f8e003f */
[----:B------:R-:W-:Y:S02]  /*9e40*/  ULDC UR4, c[0x0][0x168] ;  /* 0x00005a0000047ab9 */ /* 0x000fe40000000800 */
[----:B------:R-:W-:Y:S02]  /*9e50*/  @UP1 USHF.R.U32.HI UR10, URZ, UR5, UR19 ;  /* 0x000000053f0a1299 */ /* 0x000fe40008011613 */
[----:B------:R-:W-:Y:S02]  /*9e60*/  UIADD3 UR4, -UR4, 0x1, URZ ;  /* 0x0000000104047890 */ /* 0x000fe4000fffe13f */
[----:B------:R-:W-:Y:S02]  /*9e70*/  ULDC UR5, c[0x0][0x1d0] ;  /* 0x0000740000057ab9 */ /* 0x000fe40000000800 */
[----:B------:R-:W-:-:S03]  /*9e80*/  UIADD3 UR11, UR10, UR5, UR4 ;  /* 0x000000050a0b7290 */ /* 0x000fc6000fffe004 */
[----:B------:R-:W-:Y:S02]  /*9e90*/  ULDC UR10, c[0x0][0x324] ;  /* 0x0000c900000a7ab9 */ /* 0x000fe40000000800 */
[----:B------:R-:W-:Y:S01]  /*9ea0*/  UIADD3 UR10, UR11, -UR10, URZ ;  /* 0x8000000a0b0a7290 */ /* 0x000fe2000fffe03f */
[----:B------:R-:W-:Y:S05]  /*9eb0*/  @P0 BRA `(.L_x_358) ;  /* 0x0000014000000947 */ /* 0x000fea0003800000 */
        /* <DEDUP_REMOVED lines=11> */
.L_x_359:
[----:B------:R-:W-:Y:S02]  /*9f70*/  ULDC UR4, c[0x0][0x32c] ;  /* 0x0000cb0000047ab9 */ /* 0x000fe40000000800 */
[----:B------:R-:W-:-:S03]  /*9f80*/  UISETP.NE.AND UP0, UPT, UR4, 0x1, UPT ;  /* 0x000000010400788c */ /* 0x000fc6000bf05270 */
[----:B------:R-:W-:Y:S02]  /*9f90*/  ULDC.64 UR4, c[0x0][0x330] ;  /* 0x0000cc0000047ab9 */ /* 0x000fe40000000a00 */
[----:B------:R-:W-:-:S06]  /*9fa0*/  UIMAD.WIDE.U32 UR18, UR11, UR4, URZ ;  /* 0x000000040b1272a5 */ /* 0x000fcc000f8e003f */
[----:B------:R-:W-:Y:S02]  /*9fb0*/  @UP0 USHF.R.U32.HI UR11, URZ, UR5, UR19 ;  /* 0x000000053f0b0299 */ /* 0x000fe40008011613 */
.L_x_360:
[----:B------:R-:W-:Y:S02]  /*9fc0*/  ULDC UR4, c[0x0][0x32c] ;  /* 0x0000cb0000047ab9 */ /* 0x000fe40000000800 */
[----:B------:R-:W-:-:S04]  /*9fd0*/  UIMAD UR4, UR11, UR4, URZ ;  /* 0x000000040b0472a4 */ /* 0x000fc8000f8e023f */
[----:B------:R-:W-:-:S04]  /*9fe0*/  UISETP.LT.AND UP0, UPT, UR10, UR4, UPT ;  /* 0x000000040a00728c */ /* 0x000fc8000bf01270 */
[----:B------:R-:W-:-:S04]  /*9ff0*/  USEL UR10, UR10, UR4, !UP0 ;  /* 0x000000040a0a7287 */ /* 0x000fc8000c000000 */
.L_x_358:
[----:B------:R-:W-:-:S04]  /*a000*/  UIADD3 UR10, UR10, 0x2f, URZ ;  /* 0x0000002f0a0a7890 */ /* 0x000fc8000fffe03f */
[----:B------:R-:W-:-:S04]  /*a010*/  UIMAD.WIDE UR4, UR10, 0x2aaaaaab, URZ ;  /* 0x2aaaaaab0a0478a5 */ /* 0x000fc8000f8e023f */
        /* <DEDUP_REMOVED lines=9> */
[----:B-1----:R-:W4:Y:S04]  /*a0b0*/  LDL.64 R4, [R1+0x38] ;  /* 0x0000380001047983 */ /* 0x002f280000100a00 */
[----:B------:R-:W4:Y:S01]  /*a0c0*/  LDL.64 R2, [R1+0x30] ;  /* 0x0000300001027983 */ /* 0x000f220000100a00 */
[----:B--2---:R-:W-:-:S02]  /*a0d0*/  IADD3 R11, P0, R8, 0x40, RZ ;  /* 0x00000040080b7810 */ /* 0x004fc40007f1e0ff */
[----:B------:R-:W-:-:S03]  /*a0e0*/  IADD3 R10, P1, R8, 0x80, RZ ;  /* 0x00000080080a7810 */ /* 0x000fc60007f3e0ff */
[--C-:B---3--:R-:W-:Y:S01]  /*a0f0*/  IMAD.X R0, RZ, RZ, R7.reuse, P0 ;  /* 0x000000ffff007224 */ /* 0x108fe200000e0607 */
[----:B------:R-:W-:Y:S01]  /*a100*/  STL [R1+0x78], R11 ;  /* 0x0000780b01007387 */ /* 0x000fe20000100800 */
[----:B------:R-:W-:Y:S01]  /*a110*/  IADD3 R9, P0, R8, 0xc0, RZ ;  /* 0x000000c008097810 */ /* 0x000fe20007f1e0ff */
[--C-:B------:R-:W-:Y:S01]  /*a120*/  IMAD.X R8, RZ, RZ, R7.reuse, P1 ;  /* 0x000000ffff087224 */ /* 0x100fe200008e0607 */
[C---:B----4-:R-:W-:Y:S01]  /*a130*/  IADD3 R6, P1, R4.reuse, 0x80, RZ ;  /* 0x0000008004067810 */ /* 0x050fe20007f3e0ff */
[----:B------:R-:W-:Y:S02]  /*a140*/  STL [R1+0x70], R10 ;  /* 0x0000700a01007387 */ /* 0x000fe40000100800 */
[----:B------:R-:W-:Y:S01]  /*a150*/  IMAD.X R7, RZ, RZ, R7, P0 ;  /* 0x000000ffff077224 */ /* 0x000fe200000e0607 */
[C---:B------:R-:W-:Y:S01]  /*a160*/  IADD3 R5, P0, R4.reuse, 0xc0, RZ ;  /* 0x000000c004057810 */ /* 0x040fe20007f1e0ff */
[----:B------:R1:W-:Y:S04]  /*a170*/  STL [R1+0x74], R0 ;  /* 0x0000740001007387 */ /* 0x0003e80000100800 */
[----:B------:R-:W-:Y:S04]  /*a180*/  STL [R1+0x68], R9 ;  /* 0x0000680901007387 */ /* 0x000fe80000100800 */
[----:B------:R-:W-:Y:S01]  /*a190*/  STL [R1+0x6c], R8 ;  /* 0x00006c0801007387 */ /* 0x000fe20000100800 */
[----:B-1----:R-:W-:Y:S01]  /*a1a0*/  IADD3 R0, P2, R4, 0x40, RZ ;  /* 0x0000004004007810 */ /* 0x002fe20007f5e0ff */
[----:B------:R-:W-:-:S04]  /*a1b0*/  IMAD.X R4, RZ, RZ, R3, P1 ;  /* 0x000000ffff047224 */ /* 0x000fc800008e0603 */
[----:B------:R1:W-:Y:S04]  /*a1c0*/  STL [R1+0x60], R0 ;  /* 0x0000600001007387 */ /* 0x0003e80000100800 */
[----:B------:R-:W-:Y:S04]  /*a1d0*/  STL [R1+0x64], R7 ;  /* 0x0000640701007387 */ /* 0x000fe80000100800 */
[----:B------:R-:W-:Y:S01]  /*a1e0*/  STL [R1+0x58], R6 ;  /* 0x0000580601007387 */ /* 0x000fe20000100800 */
[----:B-1----:R-:W-:-:S05]  /*a1f0*/  IMAD.X R0, RZ, RZ, R3, P2 ;  /* 0x000000ffff007224 */ /* 0x002fca00010e0603 */
[----:B------:R1:W-:Y:S04]  /*a200*/  STL [R1+0x5c], R0 ;  /* 0x00005c0001007387 */ /* 0x0003e80000100800 */
[----:B------:R2:W-:Y:S01]  /*a210*/  STL [R1+0x50], R5 ;  /* 0x0000500501007387 */ /* 0x0005e20000100800 */
[----:B-1----:R-:W-:-:S05]  /*a220*/  IMAD.X R0, RZ, RZ, R3, P0 ;  /* 0x000000ffff007224 */ /* 0x002fca00000e0603 */
[----:B------:R2:W-:Y:S04]  /*a230*/  STL [R1+0x2c], R0 ;  /* 0x00002c0001007387 */ /* 0x0005e80000100800 */
[----:B------:R2:W-:Y:S02]  /*a240*/  STL [R1+0x54], R4 ;  /* 0x0000540401007387 */ /* 0x0005e40000100800 */
.L_x_364:
[----:B--2---:R-:W2:Y:S01]  /*a250*/  LDL R0, [R1] ;  /* 0x0000000001007983 */ /* 0x004ea20000100800 */
[----:B------:R-:W-:Y:S04]  /*a260*/  DEPBAR.LE SB0, 0x0 ;  /* 0x000080000000791a */ /* 0x000fe80000000000 */
[----:B------:R-:W-:Y:S01]  /*a270*/  BAR.SYNC.DEFER_BLOCKING 0x0 ;  /* 0x0000000000007b1d */ /* 0x000fe20000010000 */
[----:B------:R-:W-:Y:S01]  /*a280*/  UISETP.GT.AND UP0, UPT, UR9, UR8, UPT ;  /* 0x000000080900728c */ /* 0x000fe2000bf04270 */
[----:B------:R-:W-:Y:S05]  /*a290*/  MOV R2, R133 ;  /* 0x0000008500027202 */ /* 0x000fea0000000f00 */
        /* <DEDUP_REMOVED lines=13> */
[----:B------:R4:W-:Y:S01]  /*a370*/  STL.64 [R1+0x88], R8 ;  /* 0x0000880801007387 */ /* 0x0009e20000100a00 */
[----:B------:R-:W-:Y:S03]  /*a380*/  UIMAD UR11, UR11, UR4, URZ ;  /* 0x000000040b0b72a4 */ /* 0x000fe6000f8e023f */
[----:B------:R-:W3:Y:S01]  /*a390*/  LDL R12, [R1+0x4] ;  /* 0x00000400010c7983 */ /* 0x000ee20000100800 */
[----:B------:R-:W-:Y:S03]  /*a3a0*/  UIMAD UR11, UR8, UR5, UR11 ;  /* 0x00000005080b72a4 */ /* 0x000fe6000f8e020b */
[----:B------:R-:W3:Y:S01]  /*a3b0*/  LDL R22, [R1+0x78] ;  /* 0x0000780001167983 */ /* 0x000ee20000100800 */
[----:B------:R-:W-:Y:S02]  /*a3c0*/  UIADD3 UR4, UR19, UR11, URZ ;  /* 0x0000000b13047290 */ /* 0x000fe4000fffe03f */
[----:B------:R-:W-:Y:S01]  /*a3d0*/  UIMAD.WIDE.U32 UR18, UR18, 0x30, URZ ;  /* 0x00000030121278a5 */ /* 0x000fe2000f8e003f */
[----:B------:R-:W3:Y:S01]  /*a3e0*/  LDL R21, [R1+0x74] ;  /* 0x0000740001157983 */ /* 0x000ee20000100800 */
[----:B------:R-:W-:Y:S03]  /*a3f0*/  UIMAD UR4, UR4, 0x30, URZ ;  /* 0x00000030040478a4 */ /* 0x000fe6000f8e023f */
[----:B------:R-:W3:Y:S01]  /*a400*/  LDL R20, [R1+0x70] ;  /* 0x0000700001147983 */ /* 0x000ee20000100800 */
[----:B------:R-:W-:Y:S03]  /*a410*/  UIADD3 UR4, UR19, UR4, URZ ;  /* 0x0000000413047290 */ /* 0x000fe6000fffe03f */
[----:B------:R-:W3:Y:S04]  /*a420*/  LDL R15, [R1+0x6c] ;  /* 0x00006c00010f7983 */ /* 0x000ee80000100800 */
[----:B------:R-:W3:Y:S04]  /*a430*/  LDL R14, [R1+0x68] ;  /* 0x00006800010e7983 */ /* 0x000ee80000100800 */
[----:B----4-:R-:W4:Y:S04]  /*a440*/  LDL.64 R8, [R1+0x40] ;  /* 0x0000400001087983 */ /* 0x010f280000100a00 */
[----:B------:R-:W4:Y:S01]  /*a450*/  LDL R13, [R1+0x64] ;  /* 0x00006400010d7983 */ /* 0x000f220000100800 */
[----:B--2---:R-:W-:Y:S02]  /*a460*/  LOP3.LUT P2, RZ, R0, 0x1, RZ, 0xc0, !PT ;  /* 0x0000000100ff7812 */ /* 0x004fe4000784c0ff */
[----:B---3--:R-:W-:Y:S04]  /*a470*/  IADD3 R0, P1, R6, UR18, RZ ;  /* 0x0000001206007c10 */ /* 0x008fe8000ff3e0ff */
[C---:B------:R-:W-:Y:S02]  /*a480*/  LEA R4, P0, R0.reuse, c[0x0][0x1f8], 0x1 ;  /* 0x00007e0000047a11 */ /* 0x040fe400078008ff */
[----:B----4-:R-:W-:Y:S04]  /*a490*/  IADD3.X R3, R9, UR4, RZ, P1, !PT ;  /* 0x0000000409037c10 */ /* 0x010fe80008ffe4ff */
[----:B------:R-:W-:Y:S02]  /*a4a0*/  LEA.HI.X R5, R0, c[0x0][0x1fc], R3, 0x1, P0 ;  /* 0x00007f0000057a11 */ /* 0x000fe400000f0c03 */
[----:B------:R-:W-:Y:S03]  /*a4b0*/  IADD3 R0, P1, R22, UR18, RZ ;  /* 0x0000001216007c10 */ /* 0x000fe6000ff3e0ff */
        /* <DEDUP_REMOVED lines=24> */
[----:B------:R-:W-:Y:S02]  /*a640*/  @!P3 IMAD.X R5, R0, 0x1, R9, P1 ;  /* 0x000000010005b824 */ /* 0x000fe400008e0609 */
[----:B------:R2:W5:Y:S03]  /*a650*/  LDL.LU.64 R8, [R1+0x88] ;  /* 0x0000880001087983 */ /* 0x0005660000300a00 */
[----:B------:R-:W-:Y:S02]  /*a660*/  @!P3 LEA.HI.X R7, R4, c[0x0][0x1fc], R5, 0x1, P0 ;  /* 0x00007f000407ba11 */ /* 0x000fe400000f0c05 */
[----:B------:R-:W-:Y:S03]  /*a670*/  @!P3 IADD3 R5, P1, R3, R22, RZ ;  /* 0x000000160305b210 */ /* 0x000fe60007f3e0ff */
[----:B------:R3:W-:Y:S01]  /*a680*/  @!P3 LDGSTS.E.BYPASS.LTC128B.128 [R12+0x1100], [R6.64], !P6 ;  /* 0x01100000060cbfae */ /* 0x0007e2000f101d50 */
[C---:B------:R-:W-:Y:S01]  /*a690*/  @!P3 LEA R4, P0, R5.reuse, c[0x0][0x1f8], 0x1 ;  /* 0x00007e000504ba11 */ /* 0x040fe200078008ff */
[C---:B---3--:R-:W-:Y:S05]  /*a6a0*/  @!P3 IMAD.X R6, R0.reuse, 0x1, R21, P1 ;  /* 0x000000010006b824 */ /* 0x048fea00008e0615 */
[----:B------:R-:W-:Y:S05]  /*a6b0*/  @!P3 LEA.HI.X R5, R5, c[0x0][0x1fc], R6, 0x1, P0 ;  /* 0x00007f000505ba11 */ /* 0x000fea00000f0c06 */
[----:B------:R3:W-:Y:S02]  /*a6c0*/  @!P3 LDGSTS.E.BYPASS.LTC128B.128 [R12+0x2900], [R4.64], !P2 ;  /* 0x02900000040cbfae */ /* 0x0007e4000d101d50 */
[----:B---3--:R-:W-:Y:S04]  /*a6d0*/  @!P3 IADD3 R5, P1, R3, R20, RZ ;  /* 0x000000140305b210 */ /* 0x008fe80007f3e0ff */
[----:B------:R-:W-:Y:S01]  /*a6e0*/  @!P3 LEA R4, P0, R5, c[0x0][0x1f8], 0x1 ;  /* 0x00007e000504ba11 */ /* 0x000fe200078008ff */
[C---:B------:R-:W-:Y:S01]  /*a6f0*/  @!P3 IMAD.X R6, R0.reuse, 0x1, R15, P1 ;  /* 0x000000010006b824 */ /* 0x040fe200008e060f */
[----:B------:R-:W-:Y:S04]  /*a700*/  @!P3 IADD3 R3, P1, R3, R14, RZ ;  /* 0x0000000e0303b210 */ /* 0x000fe80007f3e0ff */
[----:B------:R-:W-:Y:S01]  /*a710*/  @!P3 LEA.HI.X R5, R5, c[0x0][0x1fc], R6, 0x1, P0 ;  /* 0x00007f000505ba11 */ /* 0x000fe200000f0c06 */
[----:B------:R-:W-:Y:S04]  /*a720*/  @!P3 IMAD.X R0, R0, 0x1, R13, P1 ;  /* 0x000000010000b824 */ /* 0x000fe800008e060d */
[----:B------:R3:W-:Y:S02]  /*a730*/  @!P3 LDGSTS.E.BYPASS.LTC128B.128 [R12+0x4100], [R4.64], !P5 ;  /* 0x04100000040cbfae */ /* 0x0007e4000e901d50 */
[C---:B---3--:R-:W-:Y:S04]  /*a740*/  @!P3 LEA R4, P0, R3.reuse, c[0x0][0x1f8], 0x1 ;  /* 0x00007e000304ba11 */ /* 0x048fe800078008ff */
[----:B------:R-:W-:Y:S05]  /*a750*/  @!P3 LEA.HI.X R5, R3, c[0x0][0x1fc], R0, 0x1, P0 ;  /* 0x00007f000305ba11 */ /* 0x000fea00000f0c00 */
[----:B------:R2:W-:Y:S04]  /*a760*/  @!P3 LDGSTS.E.BYPASS.LTC128B.128 [R12+0x5900], [R4.64], !P4 ;  /* 0x05900000040cbfae */ /* 0x0005e8000e101d50 */
.L_x_362:
[C---:B--2345:R-:W-:Y:S01]  /*a770*/  HMMA.16816.F32.BF16 R4, R160.reuse, R8, RZ ;  /* 0x00000008a004723c */ /* 0x07cfe200000418ff */
        /* <DEDUP_REMOVED lines=138> */
[----:B------:R-:W2:Y:S01]  /*b020*/  MUFU.TANH R175, R4 ;  /* 0x0000000400af7308 */ /* 0x000ea20000002400 */
[----:B------:R-:W-:Y:S02]  /*b030*/  FMUL.FTZ R6, R6, c[0x0][0x320] ;  /* 0x0000c80006067a20 */ /* 0x000fe40000410000 */
[----:B------:R-:W-:Y:S01]  /*b040*/  FMUL.FTZ R7, R7, c[0x0][0x320] ;  /* 0x0000c80007077a20 */ /* 0x000fe20000410000 */
[C---:B-1----:R-:W-:Y:S03]  /*b050*/  HMMA.16816.F32.BF16 R12, R232.reuse, R168, R12 ;  /* 0x000000a8e80c723c */ /* 0x042fe6000004180c */
[----:B------:R-:W-:Y:S03]  /*b060*/  FMUL.FTZ R8, R8, c[0x0][0x320] ;  /* 0x0000c80008087a20 */ /* 0x000fe60000410000 */
[----:B------:R-:W1:Y:S01]  /*b070*/  MUFU.TANH R174, R5 ;  /* 0x0000000500ae7308 */ /* 0x000e620000002400 */
[----:B------:R-:W-:Y:S01]  /*b080*/  FMUL.FTZ R9, R9, c[0x0][0x320] ;  /* 0x0000c80009097a20 */ /* 0x000fe20000410000 */
[C---:B------:R-:W-:Y:S04]  /*b090*/  HMMA.16816.F32.BF16 R16, R232.reuse, R170, R16 ;  /* 0x000000aae810723c */ /* 0x040fe80000041810 */
[----:B------:R-:W-:Y:S02]  /*b0a0*/  FMUL.FTZ R10, R10, c[0x0][0x320] ;  /* 0x0000c8000a0a7a20 */ /* 0x000fe40000410000 */
[----:B------:R-:W-:Y:S02]  /*b0b0*/  FMUL.FTZ R11, R11, c[0x0][0x320] ;  /* 0x0000c8000b0b7a20 */ /* 0x000fe40000410000 */
[----:B------:R-:W3:Y:S08]  /*b0c0*/  MUFU.TANH R178, R6 ;  /* 0x0000000600b27308 */ /* 0x000ef00000002400 */
[----:B------:R-:W-:Y:S02]  /*b0d0*/  FMUL.FTZ R12, R12, c[0x0][0x320] ;  /* 0x0000c8000c0c7a20 */ /* 0x000fe40000410000 */
[----:B------:R4:W1:Y:S01]  /*b0e0*/  MUFU.TANH R179, R7 ;  /* 0x0000000700b37308 */ /* 0x0008620000002400 */
[----:B------:R-:W-:Y:S02]  /*b0f0*/  FMUL.FTZ R13, R13, c[0x0][0x320] ;  /* 0x0000c8000d0d7a20 */ /* 0x000fe40000410000 */
[----:B------:R-:W-:Y:S02]  /*b100*/  FMUL.FTZ R14, R14, c[0x0][0x320] ;  /* 0x0000c8000e0e7a20 */ /* 0x000fe40000410000 */
[----:B------:R-:W-:Y:S05]  /*b110*/  FMUL.FTZ R15, R15, c[0x0][0x320] ;  /* 0x0000c8000f0f7a20 */ /* 0x000fea0000410000 */
[----:B------:R-:W1:Y:S10]  /*b120*/  MUFU.TANH R173, R8 ;  /* 0x0000000800ad7308 */ /* 0x000e740000002400 */
[----:B------:R-:W1:Y:S01]  /*b130*/  MUFU.TANH R169, R9 ;  /* 0x0000000900a97308 */ /* 0x000e620000002400 */
[----:B----4-:R-:W4:Y:S01]  /*b140*/  LDSM.16.M88.4 R4, [R238+0x5800] ;  /* 0x00580000ee04783b */ /* 0x010f220000000200 */
[----:B------:R-:W-:Y:S08]  /*b150*/  DEPBAR.LE SB0, 0x0 ;  /* 0x000080000000791a */ /* 0x000ff00000000000 */
[----:B------:R-:W1:Y:S01]  /*b160*/  MUFU.TANH R177, R10 ;  /* 0x0000000a00b17308 */ /* 0x000e620000002400 */
[----:B------:R-:W-:Y:S09]  /*b170*/  BAR.SYNC.DEFER_BLOCKING 0x0 ;  /* 0x0000000000007b1d */ /* 0x000ff20000010000 */
[----:B------:R1:W1:Y:S10]  /*b180*/  MUFU.TANH R176, R11 ;  /* 0x0000000b00b07308 */ /* 0x0002740000002400 */
[----:B------:R-:W2:Y:S10]  /*b190*/  MUFU.TANH R168, R12 ;  /* 0x0000000c00a87308 */ /* 0x000eb40000002400 */
[----:B------:R2:W2:Y:S01]  /*b1a0*/  MUFU.TANH R134, R13 ;  /* 0x0000000d00867308 */ /* 0x0004a20000002400 */
[C---:B----4-:R-:W-:Y:S05]  /*b1b0*/  HMMA.16816.F32.BF16 R20, R232.reuse, R4, R20 ;  /* 0x00000004e814723c */ /* 0x050fea0000041814 */
[----:B-1----:R-:W-:Y:S04]  /*b1c0*/  FMUL.FTZ R11, R17, c[0x0][0x320] ;  /* 0x0000c800110b7a20 */ /* 0x002fe80000410000 */
[----:B------:R1:W4:Y:S01]  /*b1d0*/  MUFU.TANH R172, R14 ;  /* 0x0000000e00ac7308 */ /* 0x0003220000002400 */
[----:B------:R-:W-:Y:S09]  /*b1e0*/  HMMA.16816.F32.BF16 R24, R232, R6, R24 ;  /* 0x00000006e818723c */ /* 0x000ff20000041818 */
[----:B------:R3:W3:Y:S03]  /*b1f0*/  MUFU.TANH R171, R15 ;  /* 0x0000000f00ab7308 */ /* 0x0006e60000002400 */
[----:B--2---:R-:W-:Y:S02]  /*b200*/  FMUL.FTZ R13, R16, c[0x0][0x320] ;  /* 0x0000c800100d7a20 */ /* 0x004fe40000410000 */
[----:B------:R-:W-:Y:S02]  /*b210*/  FMUL.FTZ R16, R18, c[0x0][0x320] ;  /* 0x0000c80012107a20 */ /* 0x000fe40000410000 */
[----:B------:R-:W-:Y:S03]  /*b220*/  FMUL.FTZ R10, R20, c[0x0][0x320] ;  /* 0x0000c800140a7a20 */ /* 0x000fe60000410000 */
[----:B------:R-:W2:Y:S01]  /*b230*/  MUFU.TANH R13, R13 ;  /* 0x0000000d000d7308 */ /* 0x000ea20000002400 */
[----:B------:R-:W-:Y:S02]  /*b240*/  FMUL.FTZ R9, R21, c[0x0][0x320] ;  /* 0x0000c80015097a20 */ /* 0x000fe40000410000 */
[----:B------:R-:W-:Y:S02]  /*b250*/  FMUL.FTZ R12, R23, c[0x0][0x320] ;  /* 0x0000c800170c7a20 */ /* 0x000fe40000410000 */
[----:B-1----:R-:W-:Y:S02]  /*b260*/  FMUL.FTZ R14, R22, c[0x0][0x320] ;  /* 0x0000c800160e7a20 */ /* 0x002fe40000410000 */
[----:B------:R-:W-:Y:S02]  /*b270*/  FMUL.FTZ R8, R24, c[0x0][0x320] ;  /* 0x0000c80018087a20 */ /* 0x000fe40000410000 */
[----:B------:R-:W-:Y:S01]  /*b280*/  FMUL.FTZ R5, R25, c[0x0][0x320] ;  /* 0x0000c80019057a20 */ /* 0x000fe20000410000 */
[----:B------:R-:W1:Y:S01]  /*b290*/  MUFU.TANH R11, R11 ;  /* 0x0000000b000b7308 */ /* 0x000e620000002400 */
[----:B------:R-:W-:Y:S02]  /*b2a0*/  FMUL.FTZ R4, R26, c[0x0][0x320] ;  /* 0x0000c8001a047a20 */ /* 0x000fe40000410000 */
[----:B------:R-:W-:Y:S02]  /*b2b0*/  FMUL.FTZ R0, R27, c[0x0][0x320] ;  /* 0x0000c8001b007a20 */ /* 0x000fe40000410000 */
[----:B---3--:R-:W-:Y:S05]  /*b2c0*/  FMUL.FTZ R15, R19, c[0x0][0x320] ;  /* 0x0000c800130f7a20 */ /* 0x008fea0000410000 */
[----:B------:R-:W3:Y:S10]  /*b2d0*/  MUFU.TANH R16, R16 ;  /* 0x0000001000107308 */ /* 0x000ef40000002400 */
[----:B------:R-:W1:Y:S10]  /*b2e0*/  MUFU.TANH R15, R15 ;  /* 0x0000000f000f7308 */ /* 0x000e740000002400 */
[----:B------:R-:W1:Y:S10]  /*b2f0*/  MUFU.TANH R10, R10 ;  /* 0x0000000a000a7308 */ /* 0x000e740000002400 */
[----:B------:R-:W1:Y:S10]  /*b300*/  MUFU.TANH R9, R9 ;  /* 0x0000000900097308 */ /* 0x000e740000002400 */
[----:B------:R-:W1:Y:S10]  /*b310*/  MUFU.TANH R14, R14 ;  /* 0x0000000e000e7308 */ /* 0x000e740000002400 */
[----:B------:R-:W1:Y:S10]  /*b320*/  MUFU.TANH R12, R12 ;  /* 0x0000000c000c7308 */ /* 0x000e740000002400 */
[----:B------:R-:W1:Y:S10]  /*b330*/  MUFU.TANH R8, R8 ;  /* 0x0000000800087308 */ /* 0x000e740000002400 */
[----:B------:R-:W1:Y:S10]  /*b340*/  MUFU.TANH R5, R5 ;  /* 0x0000000500057308 */ /* 0x000e740000002400 */
[----:B------:R-:W1:Y:S10]  /*b350*/  MUFU.TANH R4, R4 ;  /* 0x0000000400047308 */ /* 0x000e740000002400 */
[----:B------:R1:W1:Y:S01]  /*b360*/  MUFU.TANH R3, R0 ;  /* 0x0000000000037308 */ /* 0x0002620000002400 */
[----:B------:R-:W-:-:S05]  /*b370*/  @!P0 BRA `(.L_x_363) ;  /* 0x0000049000008947 */ /* 0x000fca0003800000 */
[----:B--234-:R-:W2:Y:S01]  /*b380*/  LDL R17, [R1+0x80] ;  /* 0x0000800001117983 */ /* 0x01cea20000100800 */
[----:B------:R-:W-:Y:S02]  /*b390*/  ULDC.64 UR4, c[0x0][0x1e0] ;  /* 0x0000780000047ab9 */ /* 0x000fe40000000a00 */
[----:B------:R-:W-:Y:S01]  /*b3a0*/  UIADD3 UR18, UR8, -0x1, URZ ;  /* 0xffffffff08127890 */ /* 0x000fe2000fffe03f */
[----:B------:R-:W3:Y:S03]  /*b3b0*/  LDL.64 R26, [R1+0x38] ;  /* 0x00003800011a7983 */ /* 0x000ee60000100a00 */
[----:B------:R-:W-:Y:S01]  /*b3c0*/  UIMAD.WIDE.U32 UR20, UR18, UR4, URZ ;  /* 0x00000004121472a5 */ /* 0x000fe2000f8e003f */
[----:B------:R-:W4:Y:S01]  /*b3d0*/  LDL.64 R24, [R1+0x30] ;  /* 0x0000300001187983 */ /* 0x000f220000100a00 */
[----:B------:R-:W-:Y:S03]  /*b3e0*/  USHF.R.S32.HI UR11, URZ, 0x1f, UR18 ;  /* 0x0000001f3f0b7899 */ /* 0x000fe60008011412 */
[----:B------:R-:W5:Y:S01]  /*b3f0*/  LDL R170, [R1+0x4] ;  /* 0x0000040001aa7983 */ /* 0x000f620000100800 */
[----:B------:R-:W-:Y:S03]  /*b400*/  UIMAD UR11, UR11, UR4, URZ ;  /* 0x000000040b0b72a4 */ /* 0x000fe6000f8e023f */
[----:B------:R-:W3:Y:S01]  /*b410*/  LDL R22, [R1+0x60] ;  /* 0x0000600001167983 */ /* 0x000ee20000100800 */
[----:B------:R-:W-:Y:S03]  /*b420*/  UIMAD UR11, UR18, UR5, UR11 ;  /* 0x00000005120b72a4 */ /* 0x000fe6000f8e020b */
[----:B------:R-:W4:Y:S01]  /*b430*/  LDL R21, [R1+0x5c] ;  /* 0x00005c0001157983 */ /* 0x000f220000100800 */
[----:B------:R-:W-:Y:S02]  /*b440*/  UIADD3 UR11, UR21, UR11, URZ ;  /* 0x0000000b150b7290 */ /* 0x000fe4000fffe03f */
[----:B------:R-:W-:Y:S01]  /*b450*/  UIMAD.WIDE.U32 UR20, UR20, 0x30, URZ ;  /* 0x00000030141478a5 */ /* 0x000fe2000f8e003f */
[----:B------:R-:W5:Y:S01]  /*b460*/  LDL R23, [R1+0x28] ;  /* 0x0000280001177983 */ /* 0x000f620000100800 */
[----:B------:R-:W-:Y:S03]  /*b470*/  UIMAD UR4, UR11, 0x30, URZ ;  /* 0x000000300b0478a4 */ /* 0x000fe6000f8e023f */
[----:B------:R-:W5:Y:S01]  /*b480*/  LDL R20, [R1+0x58] ;  /* 0x0000580001147983 */ /* 0x000f620000100800 */
[----:B------:R-:W-:Y:S03]  /*b490*/  UIADD3 UR4, UR21, UR4, URZ ;  /* 0x0000000415047290 */ /* 0x000fe6000fffe03f */
[----:B------:R-:W5:Y:S04]  /*b4a0*/  LDL R19, [R1+0x54] ;  /* 0x0000540001137983 */ /* 0x000f680000100800 */
[----:B------:R-:W5:Y:S01]  /*b4b0*/  LDL R18, [R1+0x50] ;  /* 0x0000500001127983 */ /* 0x000f620000100800 */
[----:B-12---:R-:W-:Y:S03]  /*b4c0*/  IADD3 R0, -R17, 0x30, RZ ;  /* 0x0000003011007810 */ /* 0x006fe60007ffe1ff */
[----:B------:R-:W2:Y:S01]  /*b4d0*/  LDL R17, [R1+0x2c] ;  /* 0x00002c0001117983 */ /* 0x000ea20000100800 */
[C---:B------:R-:W-:Y:S02]  /*b4e0*/  ISETP.GE.AND P1, PT, R0.reuse, 0x1, PT ;  /* 0x000000010000780c */ /* 0x040fe40003f26270 */
[----:B------:R-:W-:Y:S11]  /*b4f0*/  ISETP.GE.AND P0, PT, R0, 0x21, PT ;  /* 0x000000210000780c */ /* 0x000ff60003f06270 */
[----:B---3--:R-:W-:Y:S02]  /*b500*/  @P1 IADD3 R0, P2, R26, UR20, RZ ;  /* 0x000000141a001c10 */ /* 0x008fe4000ff5e0ff */
[----:B------:R-:W-:Y:S02]  /*b510*/  VOTEU.ANY UP0, P0 ;  /* 0x00000000003f7886 */ /* 0x000fe40000000100 */
[----:B----4-:R-:W-:Y:S02]  /*b520*/  @P1 IADD3.X R7, R25, UR4, RZ, P2, !PT ;  /* 0x0000000419071c10 */ /* 0x010fe400097fe4ff */
[C---:B------:R-:W-:Y:S04]  /*b530*/  @P1 LEA R6, P2, R0.reuse, c[0x0][0x1c8], 0x1 ;  /* 0x0000720000061a11 */ /* 0x040fe800078408ff */
[----:B------:R-:W-:Y:S02]  /*b540*/  @P1 LEA.HI.X R7, R0, c[0x0][0x1cc], R7, 0x1, P2 ;  /* 0x0000730000071a11 */ /* 0x000fe400010f0c07 */
[----:B------:R-:W-:Y:S03]  /*b550*/  @P1 IADD3 R0, P2, R22, UR20, RZ ;  /* 0x0000001416001c10 */ /* 0x000fe6000ff5e0ff */
[----:B------:R-:W-:Y:S01]  /*b560*/  @!PT LDS RZ, [RZ] ;  /* 0x00000000fffff984 */ /* 0x000fe20000000800 */
[----:B------:R-:W-:Y:S01]  /*b570*/  @!PT LDS RZ, [RZ] ;  /* 0x00000000fffff984 */ /* 0x000fe20000000800 */
[----:B------:R-:W-:Y:S01]  /*b580*/  @!PT LDS RZ, [RZ] ;  /* 0x00000000fffff984 */ /* 0x000fe20000000800 */
[----:B-----5:R1:W-:Y:S02]  /*b590*/  @P1 LDGSTS.E.BYPASS.LTC128B.128 [R170+0x10100], [R6.64], !P6 ;  /* 0x1010000006aa1fae */ /* 0x0203e4000f101d50 */
[----:B-1----:R-:W-:Y:S02]  /*b5a0*/  @P1 IADD3.X R7, R21, UR4, RZ, P2, !PT ;  /* 0x0000000415071c10 */ /* 0x002fe400097fe4ff */
[C---:B------:R-:W-:Y:S04]  /*b5b0*/  @P1 LEA R6, P2, R0.reuse, c[0x0][0x1c8], 0x1 ;  /* 0x0000720000061a11 */ /* 0x040fe800078408ff */
[----:B------:R-:W-:Y:S02]  /*b5c0*/  @P1 LEA.HI.X R7, R0, c[0x0][0x1cc], R7, 0x1, P2 ;  /* 0x0000730000071a11 */ /* 0x000fe400010f0c07 */
[----:B------:R-:W-:Y:S11]  /*b5d0*/  LOP3.LUT P2, RZ, R23, 0x1, RZ, 0xc0, !PT ;  /* 0x0000000117ff7812 */ /* 0x000ff6000784c0ff */
[----:B------:R-:W-:Y:S02]  /*b5e0*/  @!UPT UIADD3 URZ, URZ, URZ, URZ ;  /* 0x0000003f3f3ff290 */ /* 0x000fe4000fffe03f */
[----:B------:R1:W-:Y:S01]  /*b5f0*/  @P1 LDGSTS.E.BYPASS.LTC128B.128 [R170+0x11900], [R6.64], !P2 ;  /* 0x1190000006aa1fae */ /* 0x0003e2000d101d50 */
[----:B------:R-:W-:Y:S04]  /*b600*/  @P1 IADD3 R0, P2, R20, UR20, RZ ;  /* 0x0000001414001c10 */ /* 0x000fe8000ff5e0ff */
[----:B-1----:R-:W-:Y:S02]  /*b610*/  @P1 IADD3.X R7, R19, UR4, RZ, P2, !PT ;  /* 0x0000000413071c10 */ /* 0x002fe400097fe4ff */
[C---:B------:R-:W-:Y:S04]  /*b620*/  @P1 LEA R6, P2, R0.reuse, c[0x0][0x1c8], 0x1 ;  /* 0x0000720000061a11 */ /* 0x040fe800078408ff */
[----:B------:R-:W-:Y:S02]  /*b630*/  @P1 LEA.HI.X R7, R0, c[0x0][0x1cc], R7, 0x1, P2 ;  /* 0x0000730000071a11 */ /* 0x000fe400010f0c07 */
[----:B------:R-:W-:Y:S01]  /*b640*/  @P1 IADD3 R0, P2, R18, UR20, RZ ;  /* 0x0000001412001c10 */ /* 0x000fe2000ff5e0ff */
[----:B------:R-:W-:Y:S02]  /*b650*/  @UP0 UIADD3 UR20, UP1, UR15, UR20, URZ ;  /* 0x000000140f140290 */ /* 0x000fe4000ff3e03f */
[----:B------:R2:W-:Y:S02]  /*b660*/  @P1 LDGSTS.E.BYPASS.LTC128B.128 [R170+0x13100], [R6.64], !P5 ;  /* 0x1310000006aa1fae */ /* 0x0005e4000e901d50 */
[----:B--2---:R-:W-:Y:S01]  /*b670*/  @P1 IADD3.X R7, R17, UR4, RZ, P2, !PT ;  /* 0x0000000411071c10 */ /* 0x004fe200097fe4ff */
[----:B------:R-:W-:Y:S01]  /*b680*/  @UP0 UIADD3.X UR4, UR6, UR4, URZ, UP1, !UPT ;  /* 0x0000000406040290 */ /* 0x000fe20008ffe43f */
[C---:B------:R-:W-:Y:S04]  /*b690*/  @P1 LEA R6, P2, R0.reuse, c[0x0][0x1c8], 0x1 ;  /* 0x0000720000061a11 */ /* 0x040fe800078408ff */
[----:B------:R-:W-:Y:S02]  /*b6a0*/  @P1 LEA.HI.X R7, R0, c[0x0][0x1cc], R7, 0x1, P2 ;  /* 0x0000730000071a11 */ /* 0x000fe400010f0c07 */
[----:B------:R-:W-:Y:S03]  /*b6b0*/  LOP3.LUT P2, RZ, R23, 0x1, RZ, 0xc0, !PT ;  /* 0x0000000117ff7812 */ /* 0x000fe6000784c0ff */
[----:B------:R1:W-:Y:S01]  /*b6c0*/  @P1 LDGSTS.E.BYPASS.LTC128B.128 [R170+0x14900], [R6.64], !P4 ;  /* 0x1490000006aa1fae */ /* 0x0003e2000e101d50 */
[----:B------:R-:W-:Y:S04]  /*b6d0*/  @P0 IADD3 R0, P1, R26, UR20, RZ ;  /* 0x000000141a000c10 */ /* 0x000fe8000ff3e0ff */
[----:B-1----:R-:W-:Y:S02]  /*b6e0*/  @P0 IADD3.X R7, R25, UR4, RZ, P1, !PT ;  /* 0x0000000419070c10 */ /* 0x002fe40008ffe4ff */
[C---:B------:R-:W-:Y:S04]  /*b6f0*/  @P0 LEA R6, P1, R0.reuse, c[0x0][0x1c8], 0x1 ;  /* 0x0000720000060a11 */ /* 0x040fe800078208ff */
[----:B------:R-:W-:Y:S02]  /*b700*/  @P0 LEA.HI.X R7, R0, c[0x0][0x1cc], R7, 0x1, P1 ;  /* 0x0000730000070a11 */ /* 0x000fe400008f0c07 */
[----:B------:R-:W-:Y:S03]  /*b710*/  @P0 IADD3 R0, P1, R22, UR20, RZ ;  /* 0x0000001416000c10 */ /* 0x000fe6000ff3e0ff */
[----:B------:R1:W-:Y:S02]  /*b720*/  @P0 LDGSTS.E.BYPASS.LTC128B.128 [R170+0x11100], [R6.64], !P6 ;  /* 0x1110000006aa0fae */ /* 0x0003e4000f101d50 */
        /* <DEDUP_REMOVED lines=12> */
[----:B------:R-:W-:Y:S05]  /*b7f0*/  @P0 LEA.HI.X R7, R0, c[0x0][0x1cc], R7, 0x1, P1 ;  /* 0x0000730000070a11 */ /* 0x000fea00008f0c07 */
[----:B------:R1:W-:Y:S04]  /*b800*/  @P0 LDGSTS.E.BYPASS.LTC128B.128 [R170+0x15900], [R6.64], !P4 ;  /* 0x1590000006aa0fae */ /* 0x0003e8000e101d50 */
.L_x_363:
[----:B--234-:R-:W2:Y:S01]  /*b810*/  LDL.LU R17, [R1+0x20] ;  /* 0x0000200001117983 */ /* 0x01cea20000300800 */
[----:B------:R-:W-:Y:S01]  /*b820*/  FMNMX.FTZ R133, R175, R133, !PT ;  /* 0x00000085af857209 */ /* 0x000fe20007810000 */
[----:B------:R-:W-:Y:S02]  /*b830*/  UISETP.GT.AND UP0, UPT, UR8, UR10, UPT ;  /* 0x0000000a0800728c */ /* 0x000fe4000bf04270 */
[----:B------:R-:W0:Y:S01]  /*b840*/  LDGDEPBAR ;  /* 0x00000000000079af */ /* 0x000e220000000000 */
[----:B------:R-:W-:Y:S01]  /*b850*/  FMNMX.FTZ R133, R174, R133, !PT ;  /* 0x00000085ae857209 */ /* 0x000fe20007810000 */
[----:B------:R-:W-:Y:S02]  /*b860*/  UIADD3 UR8, UR8, -0x1, URZ ;  /* 0xffffffff08087890 */ /* 0x000fe4000fffe03f */
[----:B------:R-:W-:Y:S02]  /*b870*/  PLOP3.LUT P0, PT, PT, PT, UP0, 0x80, 0x0 ;  /* 0x000000000000781c */ /* 0x000fe40003f0f008 */
[----:B------:R-:W-:Y:S04]  /*b880*/  FMNMX.FTZ R133, R173, R133, !PT ;  /* 0x00000085ad857209 */ /* 0x000fe80007810000 */
[----:B------:R-:W-:Y:S04]  /*b890*/  FMNMX.FTZ R133, R169, R133, !PT ;  /* 0x00000085a9857209 */ /* 0x000fe80007810000 */
[----:B------:R-:W-:Y:S04]  /*b8a0*/  FMNMX.FTZ R133, R168, R133, !PT ;  /* 0x00000085a8857209 */ /* 0x000fe80007810000 */
[----:B------:R-:W-:Y:S04]  /*b8b0*/  FMNMX.FTZ R133, R134, R133, !PT ;  /* 0x0000008586857209 */ /* 0x000fe80007810000 */
[----:B------:R-:W-:Y:S04]  /*b8c0*/  FMNMX.FTZ R133, R13, R133, !PT ;  /* 0x000000850d857209 */ /* 0x000fe80007810000 */
[----:B-1----:R-:W-:Y:S04]  /*b8d0*/  FMNMX.FTZ R133, R11, R133, !PT ;  /* 0x000000850b857209 */ /* 0x002fe80007810000 */
        /* <DEDUP_REMOVED lines=12> */
[----:B------:R-:W3:Y:S01]  /*b9a0*/  LDL.LU R8, [R1+0x24] ;  /* 0x0000240001087983 */ /* 0x000ee20000300800 */
[--C-:B------:R-:W-:Y:S01]  /*b9b0*/  FFMA.FTZ R175, R175, c[0x0][0x2d0], -R2.reuse ;  /* 0x0000b400afaf7a23 */ /* 0x100fe20000010802 */
[----:B------:R-:W1:Y:S01]  /*b9c0*/  MUFU.EX2 R6, R0 ;  /* 0x0000000000067308 */ /* 0x000e620000000800 */
[--C-:B------:R-:W-:Y:S02]  /*b9d0*/  FFMA.FTZ R174, R174, c[0x0][0x2d0], -R2.reuse ;  /* 0x0000b400aeae7a23 */ /* 0x100fe40000010802 */
[--C-:B------:R-:W-:Y:S02]  /*b9e0*/  FFMA.FTZ R18, R168, c[0x0][0x2d0], -R2.reuse ;  /* 0x0000b400a8127a23 */ /* 0x100fe40000010802 */
[--C-:B------:R-:W-:Y:S02]  /*b9f0*/  FFMA.FTZ R173, R173, c[0x0][0x2d0], -R2.reuse ;  /* 0x0000b400adad7a23 */ /* 0x100fe40000010802 */
[--C-:B------:R-:W-:Y:S02]  /*ba00*/  FFMA.FTZ R169, R169, c[0x0][0x2d0], -R2.reuse ;  /* 0x0000b400a9a97a23 */ /* 0x100fe40000010802 */
[--C-:B------:R-:W-:Y:S01]  /*ba10*/  FFMA.FTZ R19, R134, c[0x0][0x2d0], -R2.reuse ;  /* 0x0000b40086137a23 */ /* 0x100fe20000010802 */
[----:B------:R-:W2:Y:S01]  /*ba20*/  MUFU.EX2 R175, R175 ;  /* 0x000000af00af7308 */ /* 0x000ea20000000800 */
[--C-:B------:R-:W-:Y:S02]  /*ba30*/  FFMA.FTZ R134, R11, c[0x0][0x2d0], -R2.reuse ;  /* 0x0000b4000b867a23 */ /* 0x100fe40000010802 */
[--C-:B------:R-:W-:Y:S02]  /*ba40*/  FFMA.FTZ R22, R13, c[0x0][0x2d0], -R2.reuse ;  /* 0x0000b4000d167a23 */ /* 0x100fe40000010802 */
[--C-:B------:R-:W-:Y:S02]  /*ba50*/  FFMA.FTZ R24, R10, c[0x0][0x2d0], -R2.reuse ;  /* 0x0000b4000a187a23 */ /* 0x100fe40000010802 */
[--C-:B------:R-:W-:Y:S02]  /*ba60*/  FFMA.FTZ R21, R5, c[0x0][0x2d0], -R2.reuse ;  /* 0x0000b40005157a23 */ /* 0x100fe40000010802 */
[----:B------:R-:W-:Y:S01]  /*ba70*/  FFMA.FTZ R7, R9, c[0x0][0x2d0], -R2 ;  /* 0x0000b40009077a23 */ /* 0x000fe20000010802 */
[----:B------:R-:W4:Y:S01]  /*ba80*/  MUFU.EX2 R168, R174 ;  /* 0x000000ae00a87308 */ /* 0x000f220000000800 */
[C---:B-1----:R-:W-:Y:S02]  /*ba90*/  FMUL.FTZ R25, R6.reuse, R137 ;  /* 0x0000008906197220 */ /* 0x042fe40000410000 */
[C---:B------:R-:W-:Y:S02]  /*baa0*/  FMUL.FTZ R9, R6.reuse, R153 ;  /* 0x0000009906097220 */ /* 0x040fe40000410000 */
[C---:B------:R-:W-:Y:S01]  /*bab0*/  FMUL.FTZ R13, R6.reuse, R149 ;  /* 0x00000095060d7220 */ /* 0x040fe20000410000 */
[----:B------:R-:W-:Y:S04]  /*bac0*/  MOV R149, R19 ;  /* 0x0000001300957202 */ /* 0x000fe80000000f00 */
[----:B------:R-:W1:Y:S01]  /*bad0*/  MUFU.EX2 R170, R173 ;  /* 0x000000ad00aa7308 */ /* 0x000e620000000800 */
[C---:B------:R-:W-:Y:S02]  /*bae0*/  FMUL.FTZ R28, R6.reuse, R28 ;  /* 0x0000001c061c7220 */ /* 0x040fe40000410000 */
[C---:B------:R-:W-:Y:S02]  /*baf0*/  FMUL.FTZ R29, R6.reuse, R29 ;  /* 0x0000001d061d7220 */ /* 0x040fe40000410000 */
[C---:B------:R-:W-:Y:S02]  /*bb00*/  FMUL.FTZ R32, R6.reuse, R32 ;  /* 0x0000002006207220 */ /* 0x040fe40000410000 */
[C---:B------:R-:W-:Y:S02]  /*bb10*/  FMUL.FTZ R33, R6.reuse, R33 ;  /* 0x0000002106217220 */ /* 0x040fe40000410000 */
[C---:B------:R-:W-:Y:S01]  /*bb20*/  FMUL.FTZ R36, R6.reuse, R36 ;  /* 0x0000002406247220 */ /* 0x040fe20000410000 */
[----:B------:R-:W5:Y:S01]  /*bb30*/  MUFU.EX2 R169, R169 ;  /* 0x000000a900a97308 */ /* 0x000f620000000800 */
        /* <DEDUP_REMOVED lines=48> */
[C---:B--2---:R-:W-:Y:S02]  /*be40*/  FFMA.FTZ R0, R6.reuse, R17, R175 ;  /* 0x0000001106007223 */ /* 0x044fe400000100af */
[----:B------:R-:W-:Y:S01]  /*be50*/  FMUL.FTZ R17, R6, R145 ;  /* 0x0000009106117220 */ /* 0x000fe20000410000 */
[----:B------:R-:W-:Y:S01]  /*be60*/  MOV R145, R24 ;  /* 0x0000001800917202 */ /* 0x000fe20000000f00 */
[C---:B----4-:R-:W-:Y:S01]  /*be70*/  FADD.FTZ R0, R168.reuse, R0 ;  /* 0x00000000a8007221 */ /* 0x050fe20000010000 */
[----:B------:R-:W-:Y:S01]  /*be80*/  F2FP.BF16.PACK_AB R168, R168, R175 ;  /* 0x000000afa8a8723e */ /* 0x000fe200000010ff */
[----:B------:R-:W-:Y:S02]  /*be90*/  FMUL.FTZ R24, R6, R136 ;  /* 0x0000008806187220 */ /* 0x000fe40000410000 */
[----:B-1----:R-:W-:Y:S01]  /*bea0*/  FADD.FTZ R0, R170, R0 ;  /* 0x00000000aa007221 */ /* 0x002fe20000010000 */
[C---:B-----5:R-:W-:Y:S03]  /*beb0*/  F2FP.BF16.PACK_AB R170, R169.reuse, R170 ;  /* 0x000000aaa9aa723e */ /* 0x060fe600000010ff */
[----:B------:R-:W-:Y:S01]  /*bec0*/  FADD.FTZ R11, R169, R0 ;  /* 0x00000000a90b7221 */ /* 0x000fe20000010000 */
        /* <DEDUP_REMOVED lines=16> */
[C---:B------:R-:W-:Y:S01]  /*bfd0*/  FADD.FTZ R0, -R2.reuse, R132 ;  /* 0x0000008402007221 */ /* 0x040fe20000010100 */
[----:B------:R-:W-:Y:S01]  /*bfe0*/  MOV R132, R21 ;  /* 0x0000001500847202 */ /* 0x000fe20000000f00 */
[----:B------:R-:W-:Y:S02]  /*bff0*/  FMUL.FTZ R5, R2, c[0x0][0x2d0] ;  /* 0x0000b40002057a20 */ /* 0x000fe40000410000 */
[----:B------:R-:W-:Y:S01]  /*c000*/  FMUL.FTZ R0, R0, c[0x0][0x2d0] ;  /* 0x0000b40000007a20 */ /* 0x000fe20000410000 */
[----:B------:R-:W-:Y:S01]  /*c010*/  MOV R153, R132 ;  /* 0x0000008400997202 */ /* 0x000fe20000000f00 */
[--C-:B------:R-:W-:Y:S01]  /*c020*/  FFMA.FTZ R178, R178, c[0x0][0x2d0], -R5.reuse ;  /* 0x0000b400b2b27a23 */ /* 0x100fe20000010805 */
[----:B------:R-:W-:Y:S01]  /*c030*/  MOV R132, R18 ;  /* 0x0000001200847202 */ /* 0x000fe20000000f00 */
[--C-:B------:R-:W-:Y:S02]  /*c040*/  FFMA.FTZ R27, R14, c[0x0][0x2d0], -R5.reuse ;  /* 0x0000b4000e1b7a23 */ /* 0x100fe40000010805 */
[----:B------:R-:W1:Y:S01]  /*c050*/  MUFU.EX2 R0, R0 ;  /* 0x0000000000007308 */ /* 0x000e620000000800 */
[--C-:B------:R-:W-:Y:S02]  /*c060*/  FFMA.FTZ R26, R12, c[0x0][0x2d0], -R5.reuse ;  /* 0x0000b4000c1a7a23 */ /* 0x100fe40000010805 */
[--C-:B------:R-:W-:Y:S02]  /*c070*/  FFMA.FTZ R174, R16, c[0x0][0x2d0], -R5.reuse ;  /* 0x0000b40010ae7a23 */ /* 0x100fe40000010805 */
[--C-:B------:R-:W-:Y:S02]  /*c080*/  FFMA.FTZ R23, R4, c[0x0][0x2d0], -R5.reuse ;  /* 0x0000b40004177a23 */ /* 0x100fe40000010805 */
[--C-:B------:R-:W-:Y:S02]  /*c090*/  FFMA.FTZ R179, R179, c[0x0][0x2d0], -R5.reuse ;  /* 0x0000b400b3b37a23 */ /* 0x100fe40000010805 */
[--C-:B------:R-:W-:Y:S01]  /*c0a0*/  FFMA.FTZ R177, R177, c[0x0][0x2d0], -R5.reuse ;  /* 0x0000b400b1b17a23 */ /* 0x100fe20000010805 */
[----:B------:R-:W3:Y:S01]  /*c0b0*/  MUFU.EX2 R178, R178 ;  /* 0x000000b200b27308 */ /* 0x000ee20000000800 */
[--C-:B------:R-:W-:Y:S02]  /*c0c0*/  FFMA.FTZ R176, R176, c[0x0][0x2d0], -R5.reuse ;  /* 0x0000b400b0b07a23 */ /* 0x100fe40000010805 */
[--C-:B------:R-:W-:Y:S02]  /*c0d0*/  FFMA.FTZ R173, R172, c[0x0][0x2d0], -R5.reuse ;  /* 0x0000b400acad7a23 */ /* 0x100fe40000010805 */
[--C-:B------:R-:W-:Y:S01]  /*c0e0*/  FFMA.FTZ R172, R171, c[0x0][0x2d0], -R5.reuse ;  /* 0x0000b400abac7a23 */ /* 0x100fe20000010805 */
[----:B------:R-:W-:Y:S01]  /*c0f0*/  MOV R171, R20 ;  /* 0x0000001400ab7202 */ /* 0x000fe20000000f00 */
[--C-:B------:R-:W-:Y:S01]  /*c100*/  FFMA.FTZ R175, R15, c[0x0][0x2d0], -R5.reuse ;  /* 0x0000b4000faf7a23 */ /* 0x100fe20000010805 */
[----:B------:R-:W-:Y:S01]  /*c110*/  MOV R15, R7 ;  /* 0x00000007000f7202 */ /* 0x000fe20000000f00 */
[----:B------:R-:W-:Y:S01]  /*c120*/  FFMA.FTZ R10, R3, c[0x0][0x2d0], -R5 ;  /* 0x0000b400030a7a23 */ /* 0x000fe20000010805 */
[----:B------:R-:W2:Y:S01]  /*c130*/  MUFU.EX2 R169, R179 ;  /* 0x000000b300a97308 */ /* 0x000ea20000000800 */
[C---:B------:R-:W-:Y:S01]  /*c140*/  FMUL.FTZ R5, R6.reuse, R157 ;  /* 0x0000009d06057220 */ /* 0x040fe20000410000 */
[----:B------:R-:W-:Y:S01]  /*c150*/  MOV R157, R26 ;  /* 0x0000001a009d7202 */ /* 0x000fe20000000f00 */
[----:B------:R-:W-:Y:S02]  /*c160*/  FMUL.FTZ R20, R6, R140 ;  /* 0x0000008c06147220 */ /* 0x000fe40000410000 */
[----:B-1----:R-:W-:Y:S02]  /*c170*/  FMUL.FTZ R26, R0, R138 ;  /* 0x0000008a001a7220 */ /* 0x002fe40000410000 */
[C---:B------:R-:W-:Y:S02]  /*c180*/  FMUL.FTZ R21, R6.reuse, R141 ;  /* 0x0000008d06157220 */ /* 0x040fe40000410000 */
[C---:B------:R-:W-:Y:S01]  /*c190*/  FMUL.FTZ R4, R6.reuse, R156 ;  /* 0x0000009c06047220 */ /* 0x040fe20000410000 */
[----:B------:R-:W-:Y:S01]  /*c1a0*/  MOV R156, R23 ;  /* 0x00000017009c7202 */ /* 0x000fe20000000f00 */
[C---:B------:R-:W-:Y:S01]  /*c1b0*/  FMUL.FTZ R12, R6.reuse, R148 ;  /* 0x00000094060c7220 */ /* 0x040fe20000410000 */
[----:B------:R-:W-:Y:S01]  /*c1c0*/  MUFU.EX2 R132, R132 ;  /* 0x0000008400847308 */ /* 0x000fe20000000800 */
[----:B------:R-:W-:Y:S02]  /*c1d0*/  FMUL.FTZ R16, R6, R144 ;  /* 0x0000009006107220 */ /* 0x000fe40000410000 */
[----:B---3--:R-:W-:Y:S02]  /*c1e0*/  FFMA.FTZ R3, R0, R8, R178 ;  /* 0x0000000800037223 */ /* 0x008fe400000100b2 */
[----:B------:R-:W-:Y:S01]  /*c1f0*/  FMUL.FTZ R8, R6, R152 ;  /* 0x0000009806087220 */ /* 0x000fe20000410000 */
[----:B------:R-:W-:Y:S01]  /*c200*/  MOV R152, R27 ;  /* 0x0000001b00987202 */ /* 0x000fe20000000f00 */
[C---:B------:R-:W-:Y:S02]  /*c210*/  FMUL.FTZ R27, R0.reuse, R139 ;  /* 0x0000008b001b7220 */ /* 0x040fe40000410000 */
[----:B------:R-:W1:Y:S01]  /*c220*/  LDSM.16.MT88.4 R136, [R236+0x100] ;  /* 0x00010000ec88783b */ /* 0x000e620000004200 */
[C---:B------:R-:W-:Y:S01]  /*c230*/  FMUL.FTZ R6, R0.reuse, R158 ;  /* 0x0000009e00067220 */ /* 0x040fe20000410000 */
[----:B------:R-:W-:Y:S01]  /*c240*/  MOV R158, R171 ;  /* 0x000000ab009e7202 */ /* 0x000fe20000000f00 */
[C---:B------:R-:W-:Y:S01]  /*c250*/  FMUL.FTZ R14, R0.reuse, R150 ;  /* 0x00000096000e7220 */ /* 0x040fe20000410000 */
[----:B------:R-:W3:Y:S01]  /*c260*/  MUFU.EX2 R171, R177 ;  /* 0x000000b100ab7308 */ /* 0x000ee20000000800 */
[C---:B--2---:R-:W-:Y:S01]  /*c270*/  FADD.FTZ R3, R169.reuse, R3 ;  /* 0x00000003a9037221 */ /* 0x044fe20000010000 */
[----:B------:R-:W-:Y:S01]  /*c280*/  F2FP.BF16.PACK_AB R169, R169, R178 ;  /* 0x000000b2a9a9723e */ /* 0x000fe200000010ff */
[C---:B------:R-:W-:Y:S01]  /*c290*/  FMUL.FTZ R7, R0.reuse, R159 ;  /* 0x0000009f00077220 */ /* 0x040fe20000410000 */
[----:B------:R-:W-:Y:S01]  /*c2a0*/  MOV R179, R10 ;  /* 0x0000000a00b37202 */ /* 0x000fe20000000f00 */
[C---:B------:R-:W-:Y:S01]  /*c2b0*/  FMUL.FTZ R10, R0.reuse, R154 ;  /* 0x0000009a000a7220 */ /* 0x040fe20000410000 */
[----:B------:R-:W-:Y:S01]  /*c2c0*/  MOV R154, R11 ;  /* 0x0000000b009a7202 */ /* 0x000fe20000000f00 */
[C---:B------:R-:W-:Y:S01]  /*c2d0*/  FMUL.FTZ R11, R0.reuse, R155 ;  /* 0x0000009b000b7220 */ /* 0x040fe20000410000 */
[----:B------:R-:W-:Y:S01]  /*c2e0*/  MOV R159, R15 ;  /* 0x0000000f009f7202 */ /* 0x000fe20000000f00 */
[C---:B------:R-:W-:Y:S01]  /*c2f0*/  FMUL.FTZ R15, R0.reuse, R151 ;  /* 0x00000097000f7220 */ /* 0x040fe20000410000 */
[----:B------:R-:W2:Y:S01]  /*c300*/  MUFU.EX2 R150, R176 ;  /* 0x000000b000967308 */ /* 0x000ea20000000800 */
[C---:B------:R-:W-:Y:S01]  /*c310*/  FMUL.FTZ R18, R0.reuse, R146 ;  /* 0x0000009200127220 */ /* 0x040fe20000410000 */
[----:B------:R-:W-:Y:S01]  /*c320*/  MOV R178, R22 ;  /* 0x0000001600b27202 */ /* 0x000fe20000000f00 */
[C---:B------:R-:W-:Y:S02]  /*c330*/  FMUL.FTZ R19, R0.reuse, R147 ;  /* 0x0000009300137220 */ /* 0x040fe40000410000 */
[C---:B------:R-:W-:Y:S02]  /*c340*/  FMUL.FTZ R22, R0.reuse, R142 ;  /* 0x0000008e00167220 */ /* 0x040fe40000410000 */
[C---:B------:R-:W-:Y:S02]  /*c350*/  FMUL.FTZ R23, R0.reuse, R143 ;  /* 0x0000008f00177220 */ /* 0x040fe40000410000 */
[C---:B------:R-:W-:Y:S01]  /*c360*/  FMUL.FTZ R30, R0.reuse, R30 ;  /* 0x0000001e001e7220 */ /* 0x040fe20000410000 */
[----:B------:R-:W-:Y:S01]  /*c370*/  LDSM.16.MT88.4 R140, [R236+0x900] ;  /* 0x00090000ec8c783b */ /* 0x000fe20000004200 */
[C---:B------:R-:W-:Y:S01]  /*c380*/  FMUL.FTZ R31, R0.reuse, R31 ;  /* 0x0000001f001f7220 */ /* 0x040fe20000410000 */
[----:B------:R-:W-:Y:S01]  /*c390*/  MUFU.EX2 R144, R178 ;  /* 0x000000b200907308 */ /* 0x000fe20000000800 */
[C---:B------:R-:W-:Y:S02]  /*c3a0*/  FMUL.FTZ R34, R0.reuse, R34 ;  /* 0x0000002200227220 */ /* 0x040fe40000410000 */
[----:B---3--:R-:W-:Y:S02]  /*c3b0*/  FADD.FTZ R148, R171, R3 ;  /* 0x00000003ab947221 */ /* 0x008fe40000010000 */
[C---:B------:R-:W-:Y:S02]  /*c3c0*/  FMUL.FTZ R35, R0.reuse, R35 ;  /* 0x0000002300237220 */ /* 0x040fe40000410000 */
[C---:B------:R-:W-:Y:S02]  /*c3d0*/  FMUL.FTZ R38, R0.reuse, R38 ;  /* 0x0000002600267220 */ /* 0x040fe40000410000 */
[C---:B------:R-:W-:Y:S01]  /*c3e0*/  FMUL.FTZ R39, R0.reuse, R39 ;  /* 0x0000002700277220 */ /* 0x040fe20000410000 */
[----:B------:R-:W3:Y:S01]  /*c3f0*/  MUFU.EX2 R3, R149 ;  /* 0x0000009500037308 */ /* 0x000ee20000000800 */
[----:B------:R-:W-:Y:S01]  /*c400*/  FMUL.FTZ R42, R0, R42 ;  /* 0x0000002a002a7220 */ /* 0x000fe20000410000 */
[----:B--2---:R-:W-:Y:S01]  /*c410*/  F2FP.BF16.PACK_AB R171, R150, R171 ;  /* 0x000000ab96ab723e */ /* 0x004fe200000010ff */
[C---:B------:R-:W-:Y:S02]  /*c420*/  FMUL.FTZ R43, R0.reuse, R43 ;  /* 0x0000002b002b7220 */ /* 0x040fe40000410000 */
[C---:B------:R-:W-:Y:S02]  /*c430*/  FMUL.FTZ R46, R0.reuse, R46 ;  /* 0x0000002e002e7220 */ /* 0x040fe40000410000 */
[C---:B------:R-:W-:Y:S02]  /*c440*/  FMUL.FTZ R47, R0.reuse, R47 ;  /* 0x0000002f002f7220 */ /* 0x040fe40000410000 */
[C---:B-1----:R-:W-:Y:S01]  /*c450*/  HMMA.16816.F32.BF16 R4, R168.reuse, R136, R4 ;  /* 0x00000088a804723c */ /* 0x042fe20000041804 */
[----:B------:R-:W-:Y:S04]  /*c460*/  MUFU.EX2 R149, R173 ;  /* 0x000000ad00957308 */ /* 0x000fe80000000800 */
[C---:B------:R-:W-:Y:S02]  /*c470*/  FMUL.FTZ R50, R0.reuse, R50 ;  /* 0x0000003200327220 */ /* 0x040fe40000410000 */
[C---:B------:R-:W-:Y:S01]  /*c480*/  FMUL.FTZ R51, R0.reuse, R51 ;  /* 0x0000003300337220 */ /* 0x040fe20000410000 */
[C---:B------:R-:W-:Y:S01]  /*c490*/  HMMA.16816.F32.BF16 R8, R168.reuse, R138, R8 ;  /* 0x0000008aa808723c */ /* 0x040fe20000041808 */
[----:B------:R-:W1:Y:S02]  /*c4a0*/  LDSM.16.MT88.4 R136, [R237+0x100] ;  /* 0x00010000ed88783b */ /* 0x000e640000004200 */
[----:B------:R-:W2:Y:S01]  /*c4b0*/  MUFU.EX2 R178, R172 ;  /* 0x000000ac00b27308 */ /* 0x000ea20000000800 */
[C---:B------:R-:W-:Y:S02]  /*c4c0*/  FMUL.FTZ R54, R0.reuse, R54 ;  /* 0x0000003600367220 */ /* 0x040fe40000410000 */
[C---:B------:R-:W-:Y:S02]  /*c4d0*/  FMUL.FTZ R55, R0.reuse, R55 ;  /* 0x0000003700377220 */ /* 0x040fe40000410000 */
[C---:B------:R-:W-:Y:S04]  /*c4e0*/  FMUL.FTZ R58, R0.reuse, R58 ;  /* 0x0000003a003a7220 */ /* 0x040fe80000410000 */
        /* <DEDUP_REMOVED lines=13> */
[----:B------:R-:W4:Y:S01]  /*c5c0*/  MUFU.EX2 R176, R175 ;  /* 0x000000af00b07308 */ /* 0x000f220000000800 */
[C---:B------:R-:W-:Y:S02]  /*c5d0*/  FMUL.FTZ R82, R0.reuse, R82 ;  /* 0x0000005200527220 */ /* 0x040fe40000410000 */
[C---:B------:R-:W-:Y:S02]  /*c5e0*/  FMUL.FTZ R83, R0.reuse, R83 ;  /* 0x0000005300537220 */ /* 0x040fe40000410000 */
[C---:B------:R-:W-:Y:S02]  /*c5f0*/  FMUL.FTZ R86, R0.reuse, R86 ;  /* 0x0000005600567220 */ /* 0x040fe40000410000 */
[C---:B------:R-:W-:Y:S01]  /*c600*/  FMUL.FTZ R87, R0.reuse, R87 ;  /* 0x0000005700577220 */ /* 0x040fe20000410000 */
[C---:B-1----:R-:W-:Y:S02]  /*c610*/  HMMA.16816.F32.BF16 R12, R168.reuse, R136, R12 ;  /* 0x00000088a80c723c */ /* 0x042fe4000004180c */
[----:B------:R-:W1:Y:S01]  /*c620*/  MUFU.EX2 R175, R157 ;  /* 0x0000009d00af7308 */ /* 0x000e620000000800 */
[C---:B------:R-:W-:Y:S02]  /*c630*/  FMUL.FTZ R90, R0.reuse, R90 ;  /* 0x0000005a005a7220 */ /* 0x040fe40000410000 */
[C---:B------:R-:W-:Y:S02]  /*c640*/  FMUL.FTZ R91, R0.reuse, R91 ;  /* 0x0000005b005b7220 */ /* 0x040fe40000410000 */
[C---:B------:R-:W-:Y:S01]  /*c650*/  FMUL.FTZ R94, R0.reuse, R94 ;  /* 0x0000005e005e7220 */ /* 0x040fe20000410000 */
[C---:B------:R-:W-:Y:S01]  /*c660*/  HMMA.16816.F32.BF16 R16, R168.reuse, R138, R16 ;  /* 0x0000008aa810723c */ /* 0x040fe20000041810 */
[----:B------:R-:W5:Y:S03]  /*c670*/  LDSM.16.MT88.4 R136, [R240+0x100] ;  /* 0x00010000f088783b */ /* 0x000f660000004200 */
[C---:B------:R-:W-:Y:S01]  /*c680*/  FMUL.FTZ R95, R0.reuse, R95 ;  /* 0x0000005f005f7220 */ /* 0x040fe20000410000 */
[----:B------:R-:W-:Y:S01]  /*c690*/  MUFU.EX2 R172, R156 ;  /* 0x0000009c00ac7308 */ /* 0x000fe20000000800 */
[C---:B------:R-:W-:Y:S02]  /*c6a0*/  FMUL.FTZ R98, R0.reuse, R98 ;  /* 0x0000006200627220 */ /* 0x040fe40000410000 */
[C---:B------:R-:W-:Y:S04]  /*c6b0*/  FMUL.FTZ R99, R0.reuse, R99 ;  /* 0x0000006300637220 */ /* 0x040fe80000410000 */
[C---:B------:R-:W-:Y:S02]  /*c6c0*/  FMUL.FTZ R102, R0.reuse, R102 ;  /* 0x0000006600667220 */ /* 0x040fe40000410000 */
[C---:B------:R-:W-:Y:S01]  /*c6d0*/  FMUL.FTZ R103, R0.reuse, R103 ;  /* 0x0000006700677220 */ /* 0x040fe20000410000 */
[----:B------:R-:W1:Y:S01]  /*c6e0*/  MUFU.EX2 R173, R179 ;  /* 0x000000b300ad7308 */ /* 0x000e620000000800 */
        /* <DEDUP_REMOVED lines=12> */
[C---:B------:R-:W-:Y:S01]  /*c7b0*/  FMUL.FTZ R130, R0.reuse, R130 ;  /* 0x0000008200827220 */ /* 0x040fe20000410000 */
[C---:B-----5:R-:W-:Y:S03]  /*c7c0*/  HMMA.16816.F32.BF16 R20, R168.reuse, R136, R20 ;  /* 0x00000088a814723c */ /* 0x060fe60000041814 */
[----:B------:R-:W-:Y:S02]  /*c7d0*/  FMUL.FTZ R131, R0, R131 ;  /* 0x0000008300837220 */ /* 0x000fe40000410000 */
[----:B------:R-:W-:Y:S01]  /*c7e0*/  FADD.FTZ R0, R132, R154 ;  /* 0x0000009a84007221 */ /* 0x000fe20000010000 */
[----:B------:R-:W-:Y:S02]  /*c7f0*/  MOV R154, R145 ;  /* 0x00000091009a7202 */ /* 0x000fe40000000f00 */
[C---:B------:R-:W-:Y:S01]  /*c800*/  HMMA.16816.F32.BF16 R24, R168.reuse, R138, R24 ;  /* 0x0000008aa818723c */ /* 0x040fe20000041818 */
[----:B------:R-:W5:Y:S03]  /*c810*/  LDSM.16.MT88.4 R136, [R239+0x100] ;  /* 0x00010000ef88783b */ /* 0x000f660000004200 */
[C---:B---3--:R-:W-:Y:S04]  /*c820*/  FADD.FTZ R0, R3.reuse, R0 ;  /* 0x0000000003007221 */ /* 0x048fe80000010000 */
[----:B------:R-:W-:Y:S04]  /*c830*/  FADD.FTZ R0, R144, R0 ;  /* 0x0000000090007221 */ /* 0x000fe80000010000 */
[----:B------:R-:W-:Y:S01]  /*c840*/  FADD.FTZ R0, R134, R0 ;  /* 0x0000000086007221 */ /* 0x000fe20000010000 */
[C---:B-----5:R-:W-:Y:S08]  /*c850*/  HMMA.16816.F32.BF16 R28, R168.reuse, R136, R28 ;  /* 0x00000088a81c723c */ /* 0x060ff0000004181c */
[C---:B------:R-:W-:Y:S01]  /*c860*/  HMMA.16816.F32.BF16 R32, R168.reuse, R138, R32 ;  /* 0x0000008aa820723c */ /* 0x040fe20000041820 */
[----:B------:R-:W3:Y:S07]  /*c870*/  LDSM.16.MT88.4 R136, [R236+0x1900] ;  /* 0x00190000ec88783b */ /* 0x000eee0000004200 */
[C---:B---3--:R-:W-:Y:S08]  /*c880*/  HMMA.16816.F32.BF16 R36, R168.reuse, R136, R36 ;  /* 0x00000088a824723c */ /* 0x048ff00000041824 */
        /* <DEDUP_REMOVED lines=32> */
[C---:B---3--:R-:W-:Y:S07]  /*ca90*/  HMMA.16816.F32.BF16 R124, R168.reuse, R136, R124 ;  /* 0x00000088a87c723c */ /* 0x048fee000004187c */
[----:B------:R-:W-:Y:S01]  /*caa0*/  F2FP.BF16.PACK_AB R136, R3, R132 ;  /* 0x000000840388723e */ /* 0x000fe200000010ff */
[----:B------:R-:W-:Y:S01]  /*cab0*/  HMMA.16816.F32.BF16 R128, R168, R138, R128 ;  /* 0x0000008aa880723c */ /* 0x000fe20000041880 */
[----:B------:R-:W3:Y:S03]  /*cac0*/  MUFU.EX2 R132, R154 ;  /* 0x0000009a00847308 */ /* 0x000ee60000000800 */
[----:B--2---:R-:W-:Y:S01]  /*cad0*/  F2FP.BF16.PACK_AB R137, R178, R149 ;  /* 0x00000095b289723e */ /* 0x004fe200000010ff */
[----:B------:R-:W-:Y:S02]  /*cae0*/  FADD.FTZ R3, R150, R148 ;  /* 0x0000009496037221 */ /* 0x000fe40000010000 */
[----:B------:R-:W-:Y:S02]  /*caf0*/  F2FP.BF16.PACK_AB R138, R134, R144 ;  /* 0x00000090868a723e */ /* 0x000fe400000010ff */
[----:B------:R-:W2:Y:S02]  /*cb00*/  LDSM.16.MT88.4 R144, [R237+0x900] ;  /* 0x00090000ed90783b */ /* 0x000ea40000004200 */
[----:B------:R5:W-:Y:S01]  /*cb10*/  MUFU.EX2 R170, R153 ;  /* 0x0000009900aa7308 */ /* 0x000be20000000800 */
[----:B----4-:R-:W-:Y:S02]  /*cb20*/  F2FP.BF16.PACK_AB R139, R176, R177 ;  /* 0x000000b1b08b723e */ /* 0x010fe400000010ff */
[----:B-1----:R-:W-:Y:S02]  /*cb30*/  F2FP.BF16.PACK_AB R169, R175, R174 ;  /* 0x000000aeafa9723e */ /* 0x002fe400000010ff */
[----:B------:R-:W-:Y:S03]  /*cb40*/  F2FP.BF16.PACK_AB R171, R173, R172 ;  /* 0x000000acadab723e */ /* 0x000fe600000010ff */
[C---:B------:R-:W-:Y:S02]  /*cb50*/  HMMA.16816.F32.BF16 R4, R136.reuse, R140, R4 ;  /* 0x0000008c8804723c */ /* 0x040fe40000041804 */
[----:B------:R-:W1:Y:S03]  /*cb60*/  MUFU.EX2 R168, R159 ;  /* 0x0000009f00a87308 */ /* 0x000e660000000800 */
[----:B---3--:R-:W-:Y:S03]  /*cb70*/  FADD.FTZ R0, R132, R0 ;  /* 0x0000000084007221 */ /* 0x008fe60000010000 */
[C---:B------:R-:W-:Y:S01]  /*cb80*/  HMMA.16816.F32.BF16 R8, R136.reuse, R142, R8 ;  /* 0x0000008e8808723c */ /* 0x040fe20000041808 */
[----:B------:R-:W3:Y:S03]  /*cb90*/  LDSM.16.MT88.4 R140, [R240+0x900] ;  /* 0x00090000f08c783b */ /* 0x000ee60000004200 */
[----:B------:R-:W4:Y:S05]  /*cba0*/  MUFU.EX2 R134, R158 ;  /* 0x0000009e00867308 */ /* 0x000f2a0000000800 */
[----:B-----5:R-:W-:Y:S03]  /*cbb0*/  LDSM.16.MT88.4 R152, [R236+0x1100] ;  /* 0x00110000ec98783b */ /* 0x020fe60000004200 */
[C---:B-1----:R-:W-:Y:S01]  /*cbc0*/  FADD.FTZ R0, R168.reuse, R0 ;  /* 0x00000000a8007221 */ /* 0x042fe20000010000 */
[----:B------:R-:W-:Y:S01]  /*cbd0*/  F2FP.BF16.PACK_AB R168, R168, R132 ;  /* 0x00000084a8a8723e */ /* 0x000fe200000010ff */
[C---:B--2---:R-:W-:Y:S03]  /*cbe0*/  HMMA.16816.F32.BF16 R12, R136.reuse, R144, R12 ;  /* 0x00000090880c723c */ /* 0x044fe6000004180c */
[----:B----4-:R-:W-:Y:S05]  /*cbf0*/  FADD.FTZ R0, R134, R0 ;  /* 0x0000000086007221 */ /* 0x010fea0000010000 */
[C---:B------:R-:W-:Y:S01]  /*cc00*/  HMMA.16816.F32.BF16 R16, R136.reuse, R146, R16 ;  /* 0x000000928810723c */ /* 0x040fe20000041810 */
[----:B------:R-:W1:Y:S03]  /*cc10*/  LDSM.16.MT88.4 R144, [R239+0x900] ;  /* 0x00090000ef90783b */ /* 0x000e660000004200 */
[C---:B------:R-:W-:Y:S01]  /*cc20*/  FADD.FTZ R132, R170.reuse, R0 ;  /* 0x00000000aa847221 */ /* 0x040fe20000010000 */
[----:B------:R-:W-:Y:S01]  /*cc30*/  F2FP.BF16.PACK_AB R170, R170, R134 ;  /* 0x00000086aaaa723e */ /* 0x000fe200000010ff */
[----:B------:R-:W-:Y:S03]  /*cc40*/  FADD.FTZ R0, R149, R3 ;  /* 0x0000000395007221 */ /* 0x000fe60000010000 */
[----:B------:R2:W-:Y:S01]  /*cc50*/  STL [R1+0x20], R132 ;  /* 0x0000208401007387 */ /* 0x0005e20000100800 */
[C---:B---3--:R-:W-:Y:S03]  /*cc60*/  HMMA.16816.F32.BF16 R20, R136.reuse, R140, R20 ;  /* 0x0000008c8814723c */ /* 0x048fe60000041814 */
[----:B------:R-:W-:Y:S04]  /*cc70*/  FADD.FTZ R0, R178, R0 ;  /* 0x00000000b2007221 */ /* 0x000fe80000010000 */
[----:B------:R-:W-:Y:S01]  /*cc80*/  FADD.FTZ R0, R177, R0 ;  /* 0x00000000b1007221 */ /* 0x000fe20000010000 */
[C---:B------:R-:W-:Y:S01]  /*cc90*/  HMMA.16816.F32.BF16 R24, R136.reuse, R142, R24 ;  /* 0x0000008e8818723c */ /* 0x040fe20000041818 */
[----:B------:R-:W3:Y:S03]  /*cca0*/  LDSM.16.MT88.4 R140, [R236+0x2100] ;  /* 0x00210000ec8c783b */ /* 0x000ee60000004200 */
[----:B------:R-:W-:Y:S04]  /*ccb0*/  FADD.FTZ R0, R176, R0 ;  /* 0x00000000b0007221 */ /* 0x000fe80000010000 */
[----:B------:R-:W-:Y:S04]  /*ccc0*/  FADD.FTZ R0, R174, R0 ;  /* 0x00000000ae007221 */ /* 0x000fe80000010000 */
[----:B------:R-:W-:Y:S01]  /*ccd0*/  FADD.FTZ R0, R175, R0 ;  /* 0x00000000af007221 */ /* 0x000fe20000010000 */
[----:B--2---:R-:W-:Y:S03]  /*cce0*/  MOV R132, R2 ;  /* 0x0000000200847202 */ /* 0x004fe60000000f00 */
[----:B------:R-:W-:Y:S04]  /*ccf0*/  FADD.FTZ R0, R172, R0 ;  /* 0x00000000ac007221 */ /* 0x000fe80000010000 */
[----:B------:R-:W-:Y:S01]  /*cd00*/  FADD.FTZ R0, R173, R0 ;  /* 0x00000000ad007221 */ /* 0x000fe20000010000 */
[C---:B-1----:R-:W-:Y:S04]  /*cd10*/  HMMA.16816.F32.BF16 R28, R136.reuse, R144, R28 ;  /* 0x00000090881c723c */ /* 0x042fe8000004181c */
[----:B------:R-:W-:Y:S04]  /*cd20*/  STL [R1+0x24], R0 ;  /* 0x0000240001007387 */ /* 0x000fe80000100800 */
[C---:B------:R-:W-:Y:S01]  /*cd30*/  HMMA.16816.F32.BF16 R32, R136.reuse, R146, R32 ;  /* 0x000000928820723c */ /* 0x040fe20000041820 */
[----:B------:R-:W1:Y:S07]  /*cd40*/  LDSM.16.MT88.4 R144, [R237+0x2100] ;  /* 0x00210000ed90783b */ /* 0x000e6e0000004200 */
[C---:B---3--:R-:W-:Y:S08]  /*cd50*/  HMMA.16816.F32.BF16 R36, R136.reuse, R140, R36 ;  /* 0x0000008c8824723c */ /* 0x048ff00000041824 */
        /* <DEDUP_REMOVED lines=30> */
[C---:B------:R-:W-:Y:S08]  /*cf40*/  HMMA.16816.F32.BF16 R120, R136.reuse, R142, R120 ;  /* 0x0000008e8878723c */ /* 0x040ff00000041878 */
[C---:B-1----:R-:W-:Y:S08]  /*cf50*/  HMMA.16816.F32.BF16 R124, R136.reuse, R144, R124 ;  /* 0x00000090887c723c */ /* 0x042ff0000004187c */
        /* <DEDUP_REMOVED lines=49> */
.L_x_361:
[----:B------:R-:W-:-:S06]  /*d270*/  UISETP.GE.AND UP0, UPT, UR8, UR9, UPT ;  /* 0x000000090800728c */ /* 0x000fcc000bf06270 */
[----:B------:R-:W-:-:S13]  /*d280*/  PLOP3.LUT P0, PT, PT, PT, UP0, 0x40, 0x0 ;  /* 0x000000000000781c */ /* 0x000fda0003f0e808 */
[----:B------:R-:W-:Y:S05]  /*d290*/  @P0 BRA `(.L_x_365) ;  /* 0x00003f6000000947 */ /* 0x000fea0003800000 */
[----:B------:R-:W2:Y:S01]  /*d2a0*/  LDL.64 R8, [R1+0x48] ;  /* 0x0000480001087983 */ /* 0x000ea20000100a00 */
[----:B------:R-:W-:-:S03]  /*d2b0*/  ULDC.64 UR4, c[0x0][0x208] ;  /* 0x0000820000047ab9 */ /* 0x000fc60000000a00 */
[----:B------:R-:W3:Y:S04]  /*d2c0*/  LDL.64 R2, [R1+0x40] ;  /* 0x0000400001027983 */ /* 0x000ee80000100a00 */
[----:B------:R-:W4:Y:S04]  /*d2d0*/  LDL.64 R6, [R1+0x38] ;  /* 0x0000380001067983 */ /* 0x000f280000100a00 */
[----:B-1----:R-:W4:Y:S01]  /*d2e0*/  LDL.64 R4, [R1+0x30] ;  /* 0x0000300001047983 */ /* 0x002f220000100a00 */
[----:B------:R-:W-:Y:S01]  /*d2f0*/  UIMAD.WIDE.U32 UR18, UR4, 0x30, URZ ;  /* 0x00000030041278a5 */ /* 0x000fe2000f8e003f */
[----:B------:R-:W-:Y:S01]  /*d300*/  IMAD.MOV.U32 R134, RZ, RZ, R132 ;  /* 0x000000ffff867224 */ /* 0x000fe200078e0084 */
[----:B------:R-:W-:-:S04]  /*d310*/  UIMAD UR5, UR5, 0x30, URZ ;  /* 0x00000030050578a4 */ /* 0x000fc8000f8e023f */
[----:B------:R-:W-:Y:S01]  /*d320*/  UIADD3 UR10, UR19, UR5, URZ ;  /* 0x00000005130a7290 */ /* 0x000fe2000fffe03f */
[C---:B--2---:R-:W-:Y:S02]  /*d330*/  IADD3 R10, P0, R8.reuse, 0x40, RZ ;  /* 0x00000040080a7810 */ /* 0x044fe40007f1e0ff */
[C---:B------:R-:W-:Y:S01]  /*d340*/  IADD3 R0, P1, R8.reuse, 0x80, RZ ;  /* 0x0000008008007810 */ /* 0x040fe20007f3e0ff */
[----:B---3--:R-:W1:Y:S04]  /*d350*/  S2R R2, SR_TID.X ;  /* 0x0000000000027919 */ /* 0x008e680000002100 */
[--C-:B------:R-:W-:Y:S01]  /*d360*/  IMAD.X R9, RZ, RZ, R3.reuse, P1 ;  /* 0x000000ffff097224 */ /* 0x100fe200008e0603 */
[----:B------:R2:W-:Y:S04]  /*d370*/  STL [R1+0x6c], R10 ;  /* 0x00006c0a01007387 */ /* 0x0005e80000100800 */
[----:B------:R3:W-:Y:S01]  /*d380*/  STL [R1+0x64], R0 ;  /* 0x0000640001007387 */ /* 0x0007e20000100800 */
[----:B--2---:R-:W-:Y:S01]  /*d390*/  IMAD.X R10, RZ, RZ, R3, P0 ;  /* 0x000000ffff0a7224 */ /* 0x004fe200000e0603 */
[----:B---3--:R-:W-:-:S04]  /*d3a0*/  IADD3 R0, P0, R8, 0xc0, RZ ;  /* 0x000000c008007810 */ /* 0x008fc80007f1e0ff */
[----:B------:R-:W-:Y:S01]  /*d3b0*/  STL [R1+0x68], R10 ;  /* 0x0000680a01007387 */ /* 0x000fe20000100800 */
[----:B----4-:R-:W-:-:S03]  /*d3c0*/  IADD3 R8, P2, R6, 0x40, RZ ;  /* 0x0000004006087810 */ /* 0x010fc60007f5e0ff */
[----:B------:R2:W-:Y:S04]  /*d3d0*/  STL [R1+0x5c], R0 ;  /* 0x00005c0001007387 */ /* 0x0005e80000100800 */
[----:B------:R-:W-:Y:S04]  /*d3e0*/  STL [R1+0x60], R9 ;  /* 0x0000600901007387 */ /* 0x000fe80000100800 */
[----:B------:R-:W-:Y:S01]  /*d3f0*/  STL [R1+0x54], R8 ;  /* 0x0000540801007387 */ /* 0x000fe20000100800 */
[----:B--2---:R-:W-:Y:S01]  /*d400*/  IMAD.X R0, RZ, RZ, R3, P0 ;  /* 0x000000ffff007224 */ /* 0x004fe200000e0603 */
[----:B------:R-:W-:-:S04]  /*d410*/  IADD3 R3, P1, R6, 0x80, RZ ;  /* 0x0000008006037810 */ /* 0x000fc80007f3e0ff */
[----:B------:R2:W-:Y:S04]  /*d420*/  STL [R1+0x58], R0 ;  /* 0x0000580001007387 */ /* 0x0005e80000100800 */
[----:B------:R3:W-:Y:S04]  /*d430*/  STL [R1+0x2c], R3 ;  /* 0x00002c0301007387 */ /* 0x0007e80000100800 */
[----:B--2---:R-:W2:Y:S01]  /*d440*/  S2R R0, SR_TID.X ;  /* 0x0000000000007919 */ /* 0x004ea20000002100 */
[----:B---3--:R-:W-:-:S05]  /*d450*/  IMAD.X R3, RZ, RZ, R5, P2 ;  /* 0x000000ffff037224 */ /* 0x008fca00010e0605 */
[----:B------:R3:W-:Y:S01]  /*d460*/  STL [R1+0x50], R3 ;  /* 0x0000500301007387 */ /* 0x0007e20000100800 */
[----:B--2---:R-:W-:-:S04]  /*d470*/  SHF.R.S32.HI R0, RZ, 0x1f, R0 ;  /* 0x0000001fff007819 */ /* 0x004fc80000011400 */
[----:B-1----:R-:W-:Y:S02]  /*d480*/  LEA.HI R0, R0, R2, RZ, 0x3 ;  /* 0x0000000200007211 */ /* 0x002fe400078f18ff */
[----:B------:R-:W-:Y:S02]  /*d490*/  IADD3 R2, P0, R6, 0xc0, RZ ;  /* 0x000000c006027810 */ /* 0x000fe40007f1e0ff */
[----:B------:R-:W-:Y:S01]  /*d4a0*/  SHF.R.S32.HI R0, RZ, 0x3, R0 ;  /* 0x00000003ff007819 */ /* 0x000fe20000011400 */
[----:B---3--:R-:W-:Y:S02]  /*d4b0*/  IMAD.X R3, RZ, RZ, R5, P1 ;  /* 0x000000ffff037224 */ /* 0x008fe400008e0605 */
[----:B------:R1:W-:Y:S01]  /*d4c0*/  STL [R1+0x18], R2 ;  /* 0x0000180201007387 */ /* 0x0003e20000100800 */
[----:B------:R-:W-:-:S05]  /*d4d0*/  IADD3 R0, -R0, 0x30, RZ ;  /* 0x0000003000007810 */ /* 0x000fca0007ffe1ff */
[----:B------:R2:W-:Y:S01]  /*d4e0*/  STL [R1+0xc], R0 ;  /* 0x00000c0001007387 */ /* 0x0005e20000100800 */
[----:B-1----:R-:W-:Y:S02]  /*d4f0*/  IMAD.MOV.U32 R2, RZ, RZ, R133 ;  /* 0x000000ffff027224 */ /* 0x002fe400078e0085 */
[----:B--2---:R-:W-:-:S05]  /*d500*/  IMAD.X R0, RZ, RZ, R5, P0 ;  /* 0x000000ffff007224 */ /* 0x004fca00000e0605 */
[----:B------:R1:W-:Y:S04]  /*d510*/  STL [R1+0x14], R0 ;  /* 0x0000140001007387 */ /* 0x0003e80000100800 */
[----:B------:R1:W-:Y:S02]  /*d520*/  STL [R1+0x1c], R3 ;  /* 0x00001c0301007387 */ /* 0x0003e40000100800 */
.L_x_375:
[----:B------:R-:W2:Y:S01]  /*d530*/  LDL.64 R132, [R1+0x48] ;  /* 0x0000480001847983 */ /* 0x000ea20000100a00 */
[----:B------:R-:W-:Y:S01]  /*d540*/  USHF.R.S32.HI UR5, URZ, 0x1f, UR8 ;  /* 0x0000001f3f057899 */ /* 0x000fe20008011408 */
[----:B------:R-:W-:Y:S01]  /*d550*/  IMAD.MOV.U32 R24, RZ, RZ, c[0x0][0x208] ;  /* 0x00008200ff187624 */ /* 0x000fe200078e00ff */
[----:B------:R-:W-:Y:S01]  /*d560*/  UIMAD UR4, UR10, UR8, URZ ;  /* 0x000000080a0472a4 */ /* 0x000fe2000f8e023f */
[----:B------:R-:W-:Y:S01]  /*d570*/  IMAD.MOV.U32 R27, RZ, RZ, c[0x0][0x20c] ;  /* 0x00008300ff1b7624 */ /* 0x000fe200078e00ff */
[----:B------:R-:W-:Y:S01]  /*d580*/  UIMAD.WIDE.U32 UR20, UR18, UR8, URZ ;  /* 0x00000008121472a5 */ /* 0x000fe2000f8e003f */
[----:B------:R-:W3:Y:S01]  /*d590*/  LDL.64 R18, [R1+0x40] ;  /* 0x0000400001127983 */ /* 0x000ee20000100a00 */
[----:B------:R-:W-:Y:S01]  /*d5a0*/  UIMAD UR4, UR5, UR18, UR4 ;  /* 0x00000012050472a4 */ /* 0x000fe2000f8e0204 */
[----:B------:R-:W-:Y:S04]  /*d5b0*/  DEPBAR.LE SB0, 0x0 ;  /* 0x000080000000791a */ /* 0x000fe80000000000 */
[----:B------:R-:W4:Y:S01]  /*d5c0*/  LDL R22, [R1+0x6c] ;  /* 0x00006c0001167983 */ /* 0x000f220000100800 */
[----:B------:R-:W-:Y:S02]  /*d5d0*/  UIADD3 UR4, UR21, UR4, URZ ;  /* 0x0000000415047290 */ /* 0x000fe4000fffe03f */
[----:B------:R-:W-:Y:S03]  /*d5e0*/  UISETP.GT.AND UP0, UPT, UR8, UR9, UPT ;  /* 0x000000090800728c */ /* 0x000fe6000bf04270 */
[----:B------:R-:W4:Y:S06]  /*d5f0*/  LDL R17, [R1+0x68] ;  /* 0x0000680001117983 */ /* 0x000f2c0000100800 */
[----:B------:R-:W4:Y:S06]  /*d600*/  LDL R26, [R1+0x64] ;  /* 0x00006400011a7983 */ /* 0x000f2c0000100800 */
[----:B------:R-:W4:Y:S06]  /*d610*/  LDL R25, [R1+0x5c] ;  /* 0x00005c0001197983 */ /* 0x000f2c0000100800 */
[----:B------:R-:W4:Y:S06]  /*d620*/  LDL R174, [R1+0x60] ;  /* 0x0000600001ae7983 */ /* 0x000f2c0000100800 */
[----:B------:R-:W4:Y:S06]  /*d630*/  LDL R173, [R1+0x58] ;  /* 0x0000580001ad7983 */ /* 0x000f2c0000100800 */
[----:B------:R-:W4:Y:S06]  /*d640*/  LDL R23, [R1+0x28] ;  /* 0x0000280001177983 */ /* 0x000f2c0000100800 */
[----:B-1----:R1:W-:Y:S06]  /*d650*/  STL.64 [R1+0x90], R30 ;  /* 0x0000901e01007387 */ /* 0x0023ec0000100a00 */
[----:B------:R1:W-:Y:S06]  /*d660*/  STL.64 [R1+0x88], R28 ;  /* 0x0000881c01007387 */ /* 0x0003ec0000100a00 */
[----:B------:R-:W4:Y:S06]  /*d670*/  LDL R172, [R1] ;  /* 0x0000000001ac7983 */ /* 0x000f2c0000100800 */
[----:B------:R-:W-:Y:S06]  /*d680*/  BAR.SYNC.DEFER_BLOCKING 0x0 ;  /* 0x0000000000007b1d */ /* 0x000fec0000010000 */
[----:B-----5:R-:W1:Y:S06]  /*d690*/  LDSM.16.M88.4 R8, [R135+0x10100] ;  /* 0x010100008708783b */ /* 0x020e6c0000000200 */
[----:B------:R-:W-:Y:S06]  /*d6a0*/  LDSM.16.M88.4 R168, [R242] ;  /* 0x00000000f2a8783b */ /* 0x000fec0000000200 */
[----:B------:R-:W-:Y:S01]  /*d6b0*/  LDSM.16.M88.4 R176, [R252] ;  /* 0x00000000fcb0783b */ /* 0x000fe20000000200 */
[----:B-12---:R-:W-:Y:S04]  /*d6c0*/  IADD3 R0, P1, R132, UR20, RZ ;  /* 0x0000001484007c10 */ /* 0x006fe8000ff3e0ff */
[----:B---3--:R-:W-:Y:S02]  /*d6d0*/  IADD3.X R4, R19, UR4, RZ, P1, !PT ;  /* 0x0000000413047c10 */ /* 0x008fe40008ffe4ff */
[----:B------:R-:W-:Y:S02]  /*d6e0*/  LEA R14, P1, R0, c[0x0][0x1f8], 0x1 ;  /* 0x00007e00000e7a11 */ /* 0x000fe400078208ff */
[----:B----4-:R-:W-:Y:S02]  /*d6f0*/  IADD3 R3, P0, R22, UR20, RZ ;  /* 0x0000001416037c10 */ /* 0x010fe4000ff1e0ff */
[----:B------:R-:W-:Y:S02]  /*d700*/  LEA.HI.X R15, R0, c[0x0][0x1fc], R4, 0x1, P1 ;  /* 0x00007f00000f7a11 */ /* 0x000fe400008f0c04 */
[----:B------:R-:W-:Y:S02]  /*d710*/  IADD3.X R5, R17, UR4, RZ, P0, !PT ;  /* 0x0000000411057c10 */ /* 0x000fe400087fe4ff */
[C---:B------:R-:W-:Y:S02]  /*d720*/  LEA R12, P0, R3.reuse, c[0x0][0x1f8], 0x1 ;  /* 0x00007e00030c7a11 */ /* 0x040fe400078008ff */
[----:B------:R-:W-:Y:S02]  /*d730*/  IADD3 R0, P1, R26, UR20, RZ ;  /* 0x000000141a007c10 */ /* 0x000fe4000ff3e0ff */
[----:B------:R-:W-:Y:S02]  /*d740*/  LEA.HI.X R13, R3, c[0x0][0x1fc], R5, 0x1, P0 ;  /* 0x00007f00030d7a11 */ /* 0x000fe400000f0c05 */
[----:B------:R-:W-:Y:S02]  /*d750*/  LEA R6, P0, R0, c[0x0][0x1f8], 0x1 ;  /* 0x00007e0000067a11 */ /* 0x000fe400078008ff */
[----:B------:R-:W-:Y:S02]  /*d760*/  IADD3.X R3, R174, UR4, RZ, P1, !PT ;  /* 0x00000004ae037c10 */ /* 0x000fe40008ffe4ff */
[----:B------:R-:W-:Y:S02]  /*d770*/  IADD3 R4, P1, R25, UR20, RZ ;  /* 0x0000001419047c10 */ /* 0x000fe4000ff3e0ff */
[----:B------:R-:W-:Y:S02]  /*d780*/  LEA.HI.X R7, R0, c[0x0][0x1fc], R3, 0x1, P0 ;  /* 0x00007f0000077a11 */ /* 0x000fe400000f0c03 */
[----:B------:R-:W-:Y:S02]  /*d790*/  IADD3.X R16, R173, UR4, RZ, P1, !PT ;  /* 0x00000004ad107c10 */ /* 0x000fe40008ffe4ff */
[----:B------:R-:W-:Y:S02]  /*d7a0*/  LEA R20, P2, R4, c[0x0][0x1f8], 0x1 ;  /* 0x00007e0004147a11 */ /* 0x000fe400078408ff */
[----:B------:R-:W-:Y:S02]  /*d7b0*/  @!P3 LEA R0, P0, R24, UR20, 0x5 ;  /* 0x000000141800bc11 */ /* 0x000fe4000f8028ff */
[----:B------:R-:W-:Y:S02]  /*d7c0*/  LEA.HI.X R21, R4, c[0x0][0x1fc], R16, 0x1, P2 ;  /* 0x00007f0004157a11 */ /* 0x000fe400010f0c10 */
[----:B------:R-:W-:Y:S02]  /*d7d0*/  @!P3 LEA.HI.X R3, R24, UR4, R27, 0x5, P0 ;  /* 0x000000041803bc11 */ /* 0x000fe400080f2c1b */
[C---:B------:R-:W-:Y:S02]  /*d7e0*/  @!P3 IADD3 R5, P1, R0.reuse, R132, RZ ;  /* 0x000000840005b210 */ /* 0x040fe40007f3e0ff */
[----:B------:R-:W-:Y:S02]  /*d7f0*/  @!P3 IADD3 R4, P0, R0, R22, RZ ;  /* 0x000000160004b210 */ /* 0x000fe40007f1e0ff */
[----:B------:R-:W-:Y:S01]  /*d800*/  LOP3.LUT P2, RZ, R23, 0x1, RZ, 0xc0, !PT ;  /* 0x0000000117ff7812 */ /* 0x000fe2000784c0ff */
[----:B------:R-:W-:Y:S01]  /*d810*/  @!P3 IMAD.X R23, R3, 0x1, R19, P1 ;  /* 0x000000010317b824 */ /* 0x000fe200008e0613 */
[----:B------:R-:W-:Y:S01]  /*d820*/  @!P3 LEA R22, P1, R5, c[0x0][0x1f8], 0x1 ;  /* 0x00007e000516ba11 */ /* 0x000fe200078208ff */
[----:B------:R-:W-:Y:S01]  /*d830*/  @!P3 IMAD.X R24, R3, 0x1, R17, P0 ;  /* 0x000000010318b824 */ /* 0x000fe200000e0611 */
[C---:B------:R-:W-:Y:S01]  /*d840*/  @!P3 LEA R132, P0, R4.reuse, c[0x0][0x1f8], 0x1 ;  /* 0x00007e000484ba11 */ /* 0x040fe200078008ff */
[----:B------:R-:W1:Y:S01]  /*d850*/  LDSM.16.M88.4 R16, [R135+0x10900] ;  /* 0x010900008710783b */ /* 0x000e620000000200 */
[----:B------:R-:W-:Y:S02]  /*d860*/  @!P3 LEA.HI.X R23, R5, c[0x0][0x1fc], R23, 0x1, P1 ;  /* 0x00007f000517ba11 */ /* 0x000fe400008f0c17 */
[----:B------:R-:W-:Y:S02]  /*d870*/  @!P3 LEA.HI.X R133, R4, c[0x0][0x1fc], R24, 0x1, P0 ;  /* 0x00007f000485ba11 */ /* 0x000fe400000f0c18 */
[C---:B------:R-:W-:Y:S02]  /*d880*/  @!P3 IADD3 R4, P1, R0.reuse, R26, RZ ;  /* 0x0000001a0004b210 */ /* 0x040fe40007f3e0ff */
[----:B------:R-:W-:Y:S02]  /*d890*/  @!P3 IADD3 R0, P0, R0, R25, RZ ;  /* 0x000000190000b210 */ /* 0x000fe40007f1e0ff */
[----:B------:R-:W2:Y:S01]  /*d8a0*/  LDSM.16.M88.4 R24, [R135+0x11100] ;  /* 0x011100008718783b */ /* 0x000ea20000000200 */
[C---:B------:R-:W-:Y:S01]  /*d8b0*/  @!P3 IMAD.X R5, R3.reuse, 0x1, R174, P1 ;  /* 0x000000010305b824 */ /* 0x040fe200008e06ae */
[----:B------:R-:W-:Y:S01]  /*d8c0*/  @!P3 LEA R30, P1, R4, c[0x0][0x1f8], 0x1 ;  /* 0x00007e00041eba11 */ /* 0x000fe200078208ff */
[----:B------:R-:W-:Y:S01]  /*d8d0*/  @!P3 IMAD.X R3, R3, 0x1, R173, P0 ;  /* 0x000000010303b824 */ /* 0x000fe200000e06ad */
[----:B------:R-:W-:Y:S02]  /*d8e0*/  @!P3 LEA R28, P0, R0, c[0x0][0x1f8], 0x1 ;  /* 0x00007e00001cba11 */ /* 0x000fe400078008ff */
[----:B------:R-:W3:Y:S01]  /*d8f0*/  LDSM.16.M88.4 R172, [R172] ;  /* 0x00000000acac783b */ /* 0x000ee20000000200 */
[----:B------:R-:W-:Y:S02]  /*d900*/  @!P3 LEA.HI.X R31, R4, c[0x0][0x1fc], R5, 0x1, P1 ;  /* 0x00007f00041fba11 */ /* 0x000fe400008f0c05 */
[----:B------:R-:W-:Y:S02]  /*d910*/  @!P3 LEA.HI.X R29, R0, c[0x0][0x1fc], R3, 0x1, P0 ;  /* 0x00007f00001dba11 */ /* 0x000fe400000f0c03 */
[----:B------:R-:W-:Y:S01]  /*d920*/  PLOP3.LUT P0, PT, PT, PT, UP0, 0x40, 0x0 ;  /* 0x000000000000781c */ /* 0x000fe20003f0e808 */
[----:B------:R-:W4:Y:S06]  /*d930*/  LDL R3, [R1+0x4] ;  /* 0x0000040001037983 */ /* 0x000f2c0000100800 */
[----:B------:R-:W-:Y:S01]  /*d940*/  @!PT LDS RZ, [RZ] ;  /* 0x00000000fffff984 */ /* 0x000fe20000000800 */
[----:B------:R-:W-:Y:S01]  /*d950*/  @!PT LDS RZ, [RZ] ;  /* 0x00000000fffff984 */ /* 0x000fe20000000800 */
[----:B------:R-:W-:Y:S01]  /*d960*/  @!PT LDS RZ, [RZ] ;  /* 0x00000000fffff984 */ /* 0x000fe20000000800 */
[----:B----4-:R1:W-:Y:S06]  /*d970*/  LDGSTS.E.BYPASS.LTC128B.128 [R3+0x100], [R14.64], !P6 ;  /* 0x001000000e037fae */ /* 0x0103ec000f101d50 */
[----:B------:R1:W-:Y:S06]  /*d980*/  LDGSTS.E.BYPASS.LTC128B.128 [R3+0x1900], [R12.64], !P2 ;  /* 0x019000000c037fae */ /* 0x0003ec000d101d50 */
[----:B------:R4:W-:Y:S06]  /*d990*/  LDGSTS.E.BYPASS.LTC128B.128 [R3+0x3100], [R6.64], !P5 ;  /* 0x0310000006037fae */ /* 0x0009ec000e901d50 */
[----:B------:R2:W-:Y:S06]  /*d9a0*/  LDGSTS.E.BYPASS.LTC128B.128 [R3+0x4900], [R20.64], !P4 ;  /* 0x0490000014037fae */ /* 0x0005ec000e101d50 */
[----:B------:R2:W-:Y:S06]  /*d9b0*/  @!P3 LDGSTS.E.BYPASS.LTC128B.128 [R3+0x1100], [R22.64], !P6 ;  /* 0x011000001603bfae */ /* 0x0005ec000f101d50 */
[----:B------:R2:W-:Y:S06]  /*d9c0*/  @!P3 LDGSTS.E.BYPASS.LTC128B.128 [R3+0x2900], [R132.64], !P2 ;  /* 0x029000008403bfae */ /* 0x0005ec000d101d50 */
[----:B------:R2:W-:Y:S01]  /*d9d0*/  @!P3 LDGSTS.E.BYPASS.LTC128B.128 [R3+0x4100], [R30.64], !P5 ;  /* 0x041000001e03bfae */ /* 0x0005e2000e901d50 */
[C---:B----4-:R-:W-:Y:S05]  /*d9e0*/  HMMA.16816.F32.BF16 R4, R160.reuse, R8, RZ ;  /* 0x00000008a004723c */ /* 0x050fea00000418ff */
[----:B------:R4:W-:Y:S03]  /*d9f0*/  @!P3 LDGSTS.E.BYPASS.LTC128B.128 [R3+0x5900], [R28.64], !P4 ;  /* 0x059000001c03bfae */ /* 0x0009e6000e101d50 */
[C---:B------:R-:W-:Y:S03]  /*da00*/  HMMA.16816.F32.BF16 R8, R160.reuse, R10, RZ ;  /* 0x0000000aa008723c */ /* 0x040fe600000418ff */
[----:B------:R-:W0:Y:S05]  /*da10*/  LDGDEPBAR ;  /* 0x00000000000079af */ /* 0x000e2a0000000000 */
[C---:B-1----:R-:W-:Y:S08]  /*da20*/  HMMA.16816.F32.BF16 R12, R160.reuse, R16, RZ ;  /* 0x00000010a00c723c */ /* 0x042ff000000418ff */
[C---:B------:R-:W-:Y:S01]  /*da30*/  HMMA.16816.F32.BF16 R16, R160.reuse, R18, RZ ;  /* 0x00000012a010723c */ /* 0x040fe200000418ff */
[----:B--2---:R1:W5:Y:S06]  /*da40*/  LDL.LU.64 R30, [R1+0x90] ;  /* 0x00009000011e7983 */ /* 0x00436c0000300a00 */
[----:B----4-:R1:W5:Y:S01]  /*da50*/  LDL.LU.64 R28, [R1+0x88] ;  /* 0x00008800011c7983 */ /* 0x0103620000300a00 */
[C---:B------:R-:W-:Y:S08]  /*da60*/  HMMA.16816.F32.BF16 R20, R160.reuse, R24, RZ ;  /* 0x00000018a014723c */ /* 0x040ff000000418ff */
[----:B------:R-:W-:Y:S08]  /*da70*/  HMMA.16816.F32.BF16 R24, R160, R26, RZ ;  /* 0x0000001aa018723c */ /* 0x000ff000000418ff */
[C---:B------:R-:W-:Y:S08]  /*da80*/  HMMA.16816.F32.BF16 R4, R164.reuse, R168, R4 ;  /* 0x000000a8a404723c */ /* 0x040ff00000041804 */
[C---:B------:R-:W-:Y:S01]  /*da90*/  HMMA.16816.F32.BF16 R8, R164.reuse, R170, R8 ;  /* 0x000000aaa408723c */ /* 0x040fe20000041808 */
[----:B------:R-:W2:Y:S07]  /*daa0*/  LDSM.16.M88.4 R168, [R241+0x10100] ;  /* 0x01010000f1a8783b */ /* 0x000eae0000000200 */
[C---:B---3--:R-:W-:Y:S08]  /*dab0*/  HMMA.16816.F32.BF16 R12, R164.reuse, R172, R12 ;  /* 0x000000aca40c723c */ /* 0x048ff0000004180c */
[C---:B------:R-:W-:Y:S01]  /*dac0*/  HMMA.16816.F32.BF16 R16, R164.reuse, R174, R16 ;  /* 0x000000aea410723c */ /* 0x040fe20000041810 */
[----:B------:R-:W3:Y:S07]  /*dad0*/  LDSM.16.M88.4 R172, [R241+0x10900] ;  /* 0x01090000f1ac783b */ /* 0x000eee0000000200 */
[C---:B------:R-:W-:Y:S08]  /*dae0*/  HMMA.16816.F32.BF16 R20, R164.reuse, R176, R20 ;  /* 0x000000b0a414723c */ /* 0x040ff00000041814 */
[----:B------:R-:W-:Y:S01]  /*daf0*/  HMMA.16816.F32.BF16 R24, R164, R178, R24 ;  /* 0x000000b2a418723c */ /* 0x000fe20000041818 */
[----:B------:R-:W4:Y:S07]  /*db00*/  LDSM.16.M88.4 R176, [R241+0x11100] ;  /* 0x01110000f1b0783b */ /* 0x000f2e0000000200 */
[C---:B--2---:R-:W-:Y:S08]  /*db10*/  HMMA.16816.F32.BF16 R4, R180.reuse, R168, R4 ;  /* 0x000000a8b404723c */ /* 0x044ff00000041804 */
[C---:B------:R-:W-:Y:S01]  /*db20*/  HMMA.16816.F32.BF16 R8, R180.reuse, R170, R8 ;  /* 0x000000aab408723c */ /* 0x040fe20000041808 */
[----:B------:R-:W2:Y:S07]  /*db30*/  LDSM.16.M88.4 R168, [R238] ;  /* 0x00000000eea8783b */ /* 0x000eae0000000200 */
[C---:B---3--:R-:W-:Y:S08]  /*db40*/  HMMA.16816.F32.BF16 R12, R180.reuse, R172, R12 ;  /* 0x000000acb40c723c */ /* 0x048ff0000004180c */
[C---:B------:R-:W-:Y:S01]  /*db50*/  HMMA.16816.F32.BF16 R16, R180.reuse, R174, R16 ;  /* 0x000000aeb410723c */ /* 0x040fe20000041810 */
[----:B------:R-:W3:Y:S07]  /*db60*/  LDSM.16.M88.4 R172, [R238+0x800] ;  /* 0x00080000eeac783b */ /* 0x000eee0000000200 */
[C---:B----4-:R-:W-:Y:S08]  /*db70*/  HMMA.16816.F32.BF16 R20, R180.reuse, R176, R20 ;  /* 0x000000b0b414723c */ /* 0x050ff00000041814 */
[----:B------:R-:W-:Y:S01]  /*db80*/  HMMA.16816.F32.BF16 R24, R180, R178, R24 ;  /* 0x000000b2b418723c */ /* 0x000fe20000041818 */
[----:B------:R-:W4:Y:S07]  /*db90*/  LDSM.16.M88.4 R176, [R238+0x1000] ;  /* 0x00100000eeb0783b */ /* 0x000f2e0000000200 */
[C---:B--2---:R-:W-:Y:S08]  /*dba0*/  HMMA.16816.F32.BF16 R4, R184.reuse, R168, R4 ;  /* 0x000000a8b804723c */ /* 0x044ff00000041804 */
[C---:B------:R-:W-:Y:S01]  /*dbb0*/  HMMA.16816.F32.BF16 R8, R184.reuse, R170, R8 ;  /* 0x000000aab808723c */ /* 0x040fe20000041808 */
[----:B------:R-:W2:Y:S07]  /*dbc0*/  LDSM.16.M88.4 R168, [R135+0x11900] ;  /* 0x0119000087a8783b */ /* 0x000eae0000000200 */
        /* <DEDUP_REMOVED lines=8> */
[----:B------:R-:W2:Y:S07]  /*dc50*/  LDSM.16.M88.4 R168, [R251] ;  /* 0x00000000fba8783b */ /* 0x000eae0000000200 */
[C---:B---3--:R-:W-:Y:S08]  /*dc60*/  HMMA.16816.F32.BF16 R12, R188.reuse, R172, R12 ;  /* 0x000000acbc0c723c */ /* 0x048ff0000004180c */
[C---:B------:R-:W-:Y:S01]  /*dc70*/  HMMA.16816.F32.BF16 R16, R188.reuse, R174, R16 ;  /* 0x000000aebc10723c */ /* 0x040fe20000041810 */
[----:B------:R-:W3:Y:S07]  /*dc80*/  LDSM.16.M88.4 R172, [R250] ;  /* 0x00000000faac783b */ /* 0x000eee0000000200 */
[C---:B----4-:R-:W-:Y:S08]  /*dc90*/  HMMA.16816.F32.BF16 R20, R188.reuse, R176, R20 ;  /* 0x000000b0bc14723c */ /* 0x050ff00000041814 */
[----:B------:R-:W-:Y:S01]  /*dca0*/  HMMA.16816.F32.BF16 R24, R188, R178, R24 ;  /* 0x000000b2bc18723c */ /* 0x000fe20000041818 */
[----:B------:R-:W4:Y:S07]  /*dcb0*/  LDSM.16.M88.4 R176, [R249] ;  /* 0x00000000f9b0783b */ /* 0x000f2e0000000200 */
        /* <DEDUP_REMOVED lines=88> */
[----:B------:R-:W-:Y:S08]  /*e240*/  HMMA.16816.F32.BF16 R24, R228, R178, R24 ;  /* 0x000000b2e418723c */ /* 0x000ff00000041818 */
[C---:B--2---:R-:W-:Y:S08]  /*e250*/  HMMA.16816.F32.BF16 R4, R232.reuse, R168, R4 ;  /* 0x000000a8e804723c */ /* 0x044ff00000041804 */
[C---:B------:R-:W-:Y:S08]  /*e260*/  HMMA.16816.F32.BF16 R8, R232.reuse, R170, R8 ;  /* 0x000000aae808723c */ /* 0x040ff00000041808 */
[C---:B---3--:R-:W-:Y:S08]  /*e270*/  HMMA.16816.F32.BF16 R12, R232.reuse, R172, R12 ;  /* 0x000000ace80c723c */ /* 0x048ff0000004180c */
[----:B------:R-:W-:Y:S01]  /*e280*/  FMUL.FTZ R4, R4, c[0x0][0x320] ;  /* 0x0000c80004047a20 */ /* 0x000fe20000410000 */
[C---:B------:R-:W-:Y:S03]  /*e290*/  HMMA.16816.F32.BF16 R16, R232.reuse, R174, R16 ;  /* 0x000000aee810723c */ /* 0x040fe60000041810 */
[----:B------:R-:W2:Y:S01]  /*e2a0*/  MUFU.TANH R171, R4 ;  /* 0x0000000400ab7308 */ /* 0x000ea20000002400 */
[----:B------:R-:W-:Y:S02]  /*e2b0*/  FMUL.FTZ R5, R5, c[0x0][0x320] ;  /* 0x0000c80005057a20 */ /* 0x000fe40000410000 */
[----:B------:R-:W-:Y:S02]  /*e2c0*/  FMUL.FTZ R6, R6, c[0x0][0x320] ;  /* 0x0000c80006067a20 */ /* 0x000fe40000410000 */
[----:B------:R-:W-:Y:S04]  /*e2d0*/  FMUL.FTZ R7, R7, c[0x0][0x320] ;  /* 0x0000c80007077a20 */ /* 0x000fe80000410000 */
[----:B------:R-:W-:Y:S01]  /*e2e0*/  FMUL.FTZ R9, R9, c[0x0][0x320] ;  /* 0x0000c80009097a20 */ /* 0x000fe20000410000 */
[----:B------:R-:W3:Y:S01]  /*e2f0*/  MUFU.TANH R170, R5 ;  /* 0x0000000500aa7308 */ /* 0x000ee20000002400 */
[----:B------:R-:W-:Y:S02]  /*e300*/  FMUL.FTZ R11, R11, c[0x0][0x320] ;  /* 0x0000c8000b0b7a20 */ /* 0x000fe40000410000 */
[----:B------:R-:W-:Y:S02]  /*e310*/  FMUL.FTZ R12, R12, c[0x0][0x320] ;  /* 0x0000c8000c0c7a20 */ /* 0x000fe40000410000 */
[----:B------:R-:W-:Y:S02]  /*e320*/  FMUL.FTZ R13, R13, c[0x0][0x320] ;  /* 0x0000c8000d0d7a20 */ /* 0x000fe40000410000 */
[----:B------:R-:W-:Y:S02]  /*e330*/  FMUL.FTZ R14, R14, c[0x0][0x320] ;  /* 0x0000c8000e0e7a20 */ /* 0x000fe40000410000 */
[----:B------:R-:W-:Y:S01]  /*e340*/  FMUL.FTZ R8, R8, c[0x0][0x320] ;  /* 0x0000c80008087a20 */ /* 0x000fe20000410000 */
[----:B------:R-:W4:Y:S01]  /*e350*/  MUFU.TANH R179, R6 ;  /* 0x0000000600b37308 */ /* 0x000f220000002400 */
[----:B------:R-:W-:Y:S02]  /*e360*/  FMUL.FTZ R10, R10, c[0x0][0x320] ;  /* 0x0000c8000a0a7a20 */ /* 0x000fe40000410000 */
[----:B------:R-:W-:Y:S02]  /*e370*/  FMUL.FTZ R15, R15, c[0x0][0x320] ;  /* 0x0000c8000f0f7a20 */ /* 0x000fe40000410000 */
[----:B------:R-:W-:Y:S02]  /*e380*/  FMUL.FTZ R18, R18, c[0x0][0x320] ;  /* 0x0000c80012127a20 */ /* 0x000fe40000410000 */
[----:B------:R-:W-:Y:S03]  /*e390*/  FMUL.FTZ R19, R19, c[0x0][0x320] ;  /* 0x0000c80013137a20 */ /* 0x000fe60000410000 */
[----:B------:R1:W1:Y:S10]  /*e3a0*/  MUFU.TANH R178, R7 ;  /* 0x0000000700b27308 */ /* 0x0002740000002400 */
[----:B------:R-:W2:Y:S10]  /*e3b0*/  MUFU.TANH R168, R9 ;  /* 0x0000000900a87308 */ /* 0x000eb40000002400 */
[----:B------:R-:W2:Y:S01]  /*e3c0*/  MUFU.TANH R176, R11 ;  /* 0x0000000b00b07308 */ /* 0x000ea20000002400 */
[----:B-1----:R-:W1:Y:S01]  /*e3d0*/  LDSM.16.M88.4 R4, [R238+0x5800] ;  /* 0x00580000ee04783b */ /* 0x002e620000000200 */
[----:B------:R-:W-:Y:S08]  /*e3e0*/  DEPBAR.LE SB0, 0x0 ;  /* 0x000080000000791a */ /* 0x000ff00000000000 */
[----:B------:R-:W1:Y:S01]  /*e3f0*/  MUFU.TANH R133, R12 ;  /* 0x0000000c00857308 */ /* 0x000e620000002400 */
[----:B------:R-:W-:Y:S09]  /*e400*/  BAR.SYNC.DEFER_BLOCKING 0x0 ;  /* 0x0000000000007b1d */ /* 0x000ff20000010000 */
[----:B------:R1:W1:Y:S10]  /*e410*/  MUFU.TANH R132, R13 ;  /* 0x0000000d00847308 */ /* 0x0002740000002400 */
[----:B------:R2:W2:Y:S10]  /*e420*/  MUFU.TANH R175, R14 ;  /* 0x0000000e00af7308 */ /* 0x0004b40000002400 */
[----:B------:R3:W3:Y:S01]  /*e430*/  MUFU.TANH R169, R8 ;  /* 0x0000000800a97308 */ /* 0x0006e20000002400 */
[C---:B-1----:R-:W-:Y:S05]  /*e440*/  HMMA.16816.F32.BF16 R20, R232.reuse, R4, R20 ;  /* 0x00000004e814723c */ /* 0x042fea0000041814 */
[----:B------:R-:W-:Y:S04]  /*e450*/  FMUL.FTZ R13, R17, c[0x0][0x320] ;  /* 0x0000c800110d7a20 */ /* 0x000fe80000410000 */
[----:B------:R1:W1:Y:S01]  /*e460*/  MUFU.TANH R177, R10 ;  /* 0x0000000a00b17308 */ /* 0x0002620000002400 */
[----:B------:R-:W-:Y:S03]  /*e470*/  HMMA.16816.F32.BF16 R24, R232, R6, R24 ;  /* 0x00000006e818723c */ /* 0x000fe60000041818 */
[----:B--2---:R-:W-:Y:S06]  /*e480*/  FMUL.FTZ R14, R16, c[0x0][0x320] ;  /* 0x0000c800100e7a20 */ /* 0x004fec0000410000 */
[----:B------:R2:W1:Y:S05]  /*e490*/  MUFU.TANH R174, R15 ;  /* 0x0000000f00ae7308 */ /* 0x00046a0000002400 */
[----:B------:R-:W-:Y:S05]  /*e4a0*/  FMUL.FTZ R12, R20, c[0x0][0x320] ;  /* 0x0000c800140c7a20 */ /* 0x000fea0000410000 */
[----:B------:R-:W1:Y:S01]  /*e4b0*/  MUFU.TANH R14, R14 ;  /* 0x0000000e000e7308 */ /* 0x000e620000002400 */
[----:B------:R-:W-:Y:S02]  /*e4c0*/  FMUL.FTZ R11, R21, c[0x0][0x320] ;  /* 0x0000c800150b7a20 */ /* 0x000fe40000410000 */
[----:B------:R-:W-:Y:S02]  /*e4d0*/  FMUL.FTZ R22, R22, c[0x0][0x320] ;  /* 0x0000c80016167a20 */ /* 0x000fe40000410000 */
[----:B------:R-:W-:Y:S02]  /*e4e0*/  FMUL.FTZ R21, R23, c[0x0][0x320] ;  /* 0x0000c80017157a20 */ /* 0x000fe40000410000 */
[----:B------:R-:W-:Y:S02]  /*e4f0*/  FMUL.FTZ R9, R24, c[0x0][0x320] ;  /* 0x0000c80018097a20 */ /* 0x000fe40000410000 */
[----:B------:R-:W-:Y:S01]  /*e500*/  FMUL.FTZ R20, R25, c[0x0][0x320] ;  /* 0x0000c80019147a20 */ /* 0x000fe20000410000 */
[----:B------:R-:W1:Y:S01]  /*e510*/  MUFU.TANH R13, R13 ;  /* 0x0000000d000d7308 */ /* 0x000e620000002400 */
[----:B------:R-:W-:Y:S02]  /*e520*/  FMUL.FTZ R24, R26, c[0x0][0x320] ;  /* 0x0000c8001a187a20 */ /* 0x000fe40000410000 */
[----:B------:R-:W-:Y:S07]  /*e530*/  FMUL.FTZ R23, R27, c[0x0][0x320] ;  /* 0x0000c8001b177a20 */ /* 0x000fee0000410000 */
[----:B------:R2:W1:Y:S10]  /*e540*/  MUFU.TANH R173, R18 ;  /* 0x0000001200ad7308 */ /* 0x0004740000002400 */
        /* <DEDUP_REMOVED lines=10> */
[----:B--234-:R-:W2:Y:S01]  /*e5f0*/  LDL R25, [R1+0xc] ;  /* 0x00000c0001197983 */ /* 0x01cea20000100800 */
[----:B------:R-:W-:Y:S02]  /*e600*/  ULDC.64 UR4, c[0x0][0x1e0] ;  /* 0x0000780000047ab9 */ /* 0x000fe40000000a00 */
[----:B------:R-:W-:Y:S01]  /*e610*/  UIADD3 UR20, UR8, -0x1, URZ ;  /* 0xffffffff08147890 */ /* 0x000fe2000fffe03f */
[----:B------:R-:W3:Y:S03]  /*e620*/  LDL.64 R26, [R1+0x38] ;  /* 0x00003800011a7983 */ /* 0x000ee60000100a00 */
[----:B------:R-:W-:Y:S01]  /*e630*/  USHF.R.S32.HI UR11, URZ, 0x1f, UR20 ;  /* 0x0000001f3f0b7899 */ /* 0x000fe20008011414 */
[----:B------:R-:W4:Y:S01]  /*e640*/  LDL.64 R6, [R1+0x30] ;  /* 0x0000300001067983 */ /* 0x000f220000100a00 */
[----:B------:R-:W-:Y:S02]  /*e650*/  UIMAD.WIDE.U32 UR22, UR20, UR4, URZ ;  /* 0x00000004141672a5 */ /* 0x000fe4000f8e003f */
[----:B------:R-:W-:Y:S01]  /*e660*/  UIMAD UR11, UR11, UR4, URZ ;  /* 0x000000040b0b72a4 */ /* 0x000fe2000f8e023f */
[----:B------:R-:W3:Y:S03]  /*e670*/  LDL R8, [R1+0x4] ;  /* 0x0000040001087983 */ /* 0x000ee60000100800 */
[----:B------:R-:W-:Y:S01]  /*e680*/  UIMAD UR11, UR20, UR5, UR11 ;  /* 0x00000005140b72a4 */ /* 0x000fe2000f8e020b */
[----:B------:R-:W4:Y:S03]  /*e690*/  LDL R19, [R1+0x54] ;  /* 0x0000540001137983 */ /* 0x000f260000100800 */
[----:B------:R-:W-:Y:S01]  /*e6a0*/  UIADD3 UR11, UR23, UR11, URZ ;  /* 0x0000000b170b7290 */ /* 0x000fe2000fffe03f */
[----:B------:R-:W4:Y:S01]  /*e6b0*/  LDL R18, [R1+0x50] ;  /* 0x0000500001127983 */ /* 0x000f220000100800 */
[----:B------:R-:W-:Y:S02]  /*e6c0*/  UIMAD.WIDE.U32 UR22, UR22, 0x30, URZ ;  /* 0x00000030161678a5 */ /* 0x000fe4000f8e003f */
[----:B------:R-:W-:Y:S01]  /*e6d0*/  UIMAD UR4, UR11, 0x30, URZ ;  /* 0x000000300b0478a4 */ /* 0x000fe2000f8e023f */
[----:B------:R-:W4:Y:S03]  /*e6e0*/  LDL R17, [R1+0x2c] ;  /* 0x00002c0001117983 */ /* 0x000f260000100800 */
[----:B------:R-:W-:Y:S01]  /*e6f0*/  UIADD3 UR4, UR23, UR4, URZ ;  /* 0x0000000417047290 */ /* 0x000fe2000fffe03f */
[----:B------:R-:W4:Y:S04]  /*e700*/  LDL R16, [R1+0x1c] ;  /* 0x00001c0001107983 */ /* 0x000f280000100800 */
[----:B------:R-:W4:Y:S04]  /*e710*/  LDL R15, [R1+0x18] ;  /* 0x00001800010f7983 */ /* 0x000f280000100800 */
[----:B-1----:R-:W4:Y:S01]  /*e720*/  LDL R10, [R1+0x14] ;  /* 0x00001400010a7983 */ /* 0x002f220000100800 */
[----:B--2---:R-:W-:Y:S11]  /*e730*/  ISETP.GE.AND P0, PT, R25, 0x1, PT ;  /* 0x000000011900780c */ /* 0x004ff60003f06270 */
[----:B------:R-:W-:Y:S02]  /*e740*/  @!UPT UIADD3 URZ, URZ, URZ, URZ ;  /* 0x0000003f3f3ff290 */ /* 0x000fe4000fffe03f */
[----:B---3--:R-:W-:Y:S04]  /*e750*/  @P0 IADD3 R0, P1, R26, UR22, RZ ;  /* 0x000000161a000c10 */ /* 0x008fe8000ff3e0ff */
[----:B----4-:R-:W-:Y:S02]  /*e760*/  @P0 IADD3.X R3, R7, UR4, RZ, P1, !PT ;  /* 0x0000000407030c10 */ /* 0x010fe40008ffe4ff */
[C---:B------:R-:W-:Y:S04]  /*e770*/  @P0 LEA R4, P1, R0.reuse, c[0x0][0x1c8], 0x1 ;  /* 0x0000720000040a11 */ /* 0x040fe800078208ff */
[----:B------:R-:W-:Y:S02]  /*e780*/  @P0 LEA.HI.X R5, R0, c[0x0][0x1cc], R3, 0x1, P1 ;  /* 0x0000730000050a11 */ /* 0x000fe400008f0c03 */
[----:B------:R-:W-:Y:S03]  /*e790*/  @P0 IADD3 R0, P1, R19, UR22, RZ ;  /* 0x0000001613000c10 */ /* 0x000fe6000ff3e0ff */
[----:B------:R-:W-:Y:S01]  /*e7a0*/  @!PT LDS RZ, [RZ] ;  /* 0x00000000fffff984 */ /* 0x000fe20000000800 */
[----:B------:R-:W-:Y:S01]  /*e7b0*/  @!PT LDS RZ, [RZ] ;  /* 0x00000000fffff984 */ /* 0x000fe20000000800 */
[----:B------:R-:W-:Y:S01]  /*e7c0*/  @!PT LDS RZ, [RZ] ;  /* 0x00000000fffff984 */ /* 0x000fe20000000800 */
        /* <DEDUP_REMOVED lines=14> */
[----:B------:R1:W-:Y:S01]  /*e8b0*/  @P0 LDGSTS.E.BYPASS.LTC128B.128 [R8+0x14900], [R4.64], !P4 ;  /* 0x1490000004080fae */ /* 0x0003e2000e101d50 */
[----:B------:R-:W-:Y:S11]  /*e8c0*/  ISETP.GE.AND P0, PT, R25, 0x21, PT ;  /* 0x000000211900780c */ /* 0x000ff60003f06270 */
[----:B------:R-:W-:Y:S02]  /*e8d0*/  @!UPT UIADD3 URZ, URZ, URZ, URZ ;  /* 0x0000003f3f3ff290 */ /* 0x000fe4000fffe03f */
[----:B------:R-:W-:Y:S05]  /*e8e0*/  VOTEU.ANY UP0, P0 ;  /* 0x00000000003f7886 */ /* 0x000fea0000000100 */
[----:B------:R-:W-:Y:S04]  /*e8f0*/  @UP0 UIADD3 UR22, UP1, UR15, UR22, URZ ;  /* 0x000000160f160290 */ /* 0x000fe8000ff3e03f */
[----:B------:R-:W-:Y:S02]  /*e900*/  @UP0 UIADD3.X UR4, UR6, UR4, URZ, UP1, !UPT ;  /* 0x0000000406040290 */ /* 0x000fe40008ffe43f */
        /* <DEDUP_REMOVED lines=20> */
.L_x_366:
[----:B-1234-:R-:W2:Y:S01]  /*ea50*/  LDL R4, [R1+0x84] ;  /* 0x0000840001047983 */ /* 0x01eea20000100800 */
[----:B------:R-:W-:Y:S02]  /*ea60*/  UISETP.NE.AND UP1, UPT, UR14, URZ, UPT ;  /* 0x0000003f0e00728c */ /* 0x000fe4000bf25270 */
[----:B------:R-:W-:Y:S01]  /*ea70*/  UIMAD UR4, UR8, -0x30, URZ ;  /* 0xffffffd0080478a4 */ /* 0x000fe2000f8e023f */
[----:B------:R-:W3:Y:S01]  /*ea80*/  LDL R3, [R1+0x7c] ;  /* 0x00007c0001037983 */ /* 0x000ee20000100800 */
[----:B------:R-:W-:Y:S02]  /*ea90*/  UISETP.NE.AND UP0, UPT, UR13, URZ, UPT ;  /* 0x0000003f0d00728c */ /* 0x000fe4000bf05270 */
[----:B------:R-:W-:Y:S01]  /*eaa0*/  PLOP3.LUT P1, PT, PT, PT, UP1, 0x80, 0x0 ;  /* 0x000000000000781c */ /* 0x000fe20003f2f018 */
[----:B------:R-:W0:Y:S01]  /*eab0*/  LDGDEPBAR ;  /* 0x00000000000079af */ /* 0x000e220000000000 */
[----:B------:R-:W-:Y:S02]  /*eac0*/  PLOP3.LUT P0, PT, PT, PT, UP1, 0x80, 0x0 ;  /* 0x000000000000781c */ /* 0x000fe40003f0f018 */
[C---:B---3--:R-:W-:Y:S09]  /*ead0*/  IADD3 R10, -R3.reuse, UR4, RZ ;  /* 0x00000004030a7c10 */ /* 0x048ff2000fffe1ff */
[----:B--2---:R-:W-:Y:S04]  /*eae0*/  @P1 IMAD.HI.U32 R0, R4, c[0x0][0x2c8], RZ ;  /* 0x0000b20004001a27 */ /* 0x004fe800078e00ff */
[----:B------:R-:W-:Y:S01]  /*eaf0*/  IMAD.MOV.U32 R5, RZ, RZ, R4 ;  /* 0x000000ffff057224 */ /* 0x000fe200078e0004 */
[----:B------:R-:W-:Y:S01]  /*eb00*/  @P0 SHF.R.U32.HI R5, RZ, c[0x0][0x2cc], R0 ;  /* 0x0000b300ff050a19 */ /* 0x000fe20000011600 */
[----:B------:R-:W-:Y:S01]  /*eb10*/  IMAD.U32 R0, RZ, RZ, UR4 ;  /* 0x00000004ff007e24 */ /* 0x000fe2000f8e00ff */
[----:B------:R-:W-:Y:S03]  /*eb20*/  PLOP3.LUT P0, PT, PT, PT, UP0, 0x40, 0x0 ;  /* 0x000000000000781c */ /* 0x000fe60003f0e808 */
[----:B------:R-:W1:Y:S01]  /*eb30*/  SHFL.IDX PT, R4, R5, RZ, 0x1c1f ;  /* 0x001c1fff05047589 */ /* 0x000e6200000e0000 */
[----:B------:R-:W-:Y:S04]  /*eb40*/  IADD3 R0, -R3, 0x1, R0 ;  /* 0x0000000103007810 */ /* 0x000fe80007ffe100 */
[----:B------:R-:W-:Y:S04]  /*eb50*/  IADD3 R0, R0, c[0x0][0x1d0], RZ ;  /* 0x0000740000007a10 */ /* 0x000fe80007ffe0ff */
[----:B------:R-:W-:Y:S04]  /*eb60*/  IADD3 R0, R0, -c[0x0][0x168], RZ ;  /* 0x80005a0000007a10 */ /* 0x000fe80007ffe0ff */
[C---:B------:R-:W-:Y:S02]  /*eb70*/  IADD3 R7, R0.reuse, c[0x0][0x328], RZ ;  /* 0x0000ca0000077a10 */ /* 0x040fe40007ffe0ff */
[----:B------:R-:W-:Y:S03]  /*eb80*/  IADD3 R6, R0, UR7, RZ ;  /* 0x0000000700067c10 */ /* 0x000fe6000fffe0ff */
[--C-:B-1----:R-:W-:Y:S02]  /*eb90*/  IMAD.IADD R3, R7, 0x1, R4.reuse ;  /* 0x0000000107037824 */ /* 0x102fe400078e0204 */
        /* <DEDUP_REMOVED lines=16> */
.L_x_369:
[----:B------:R-:W-:Y:S04]  /*eca0*/  MOV R8, c[0x0][0x32c] ;  /* 0x0000cb0000087a02 */ /* 0x000fe80000000f00 */
[----:B------:R-:W-:Y:S11]  /*ecb0*/  ISETP.NE.AND P0, PT, R8, 0x1, PT ;  /* 0x000000010800780c */ /* 0x000ff60003f05270 */
[----:B------:R-:W-:Y:S02]  /*ecc0*/  @!UPT UIADD3 URZ, URZ, URZ, URZ ;  /* 0x0000003f3f3ff290 */ /* 0x000fe4000fffe03f */
[----:B------:R-:W-:Y:S05]  /*ecd0*/  @P0 IMAD.HI.U32 R8, R4, c[0x0][0x330], RZ ;  /* 0x0000cc0004080a27 */ /* 0x000fea00078e00ff */
[----:B------:R-:W-:Y:S02]  /*ece0*/  @P0 SHF.R.U32.HI R4, RZ, c[0x0][0x334], R8 ;  /* 0x0000cd00ff040a19 */ /* 0x000fe40000011608 */
.L_x_370:
[----:B------:R-:W-:Y:S05]  /*ecf0*/  BSYNC B0 ;  /* 0x0000000000007941 */ /* 0x000fea0003800000 */
.L_x_368:
[----:B------:R-:W-:Y:S05]  /*ed00*/  IMAD R4, R4, c[0x0][0x32c], R10 ;  /* 0x0000cb0004047a24 */ /* 0x000fea00078e020a */
[----:B------:R-:W-:Y:S02]  /*ed10*/  IMNMX R0, R0, R4, !PT ;  /* 0x0000000400007217 */ /* 0x000fe40007800200 */
[----:B------:R-:W-:Y:S04]  /*ed20*/  IADD3 R4, R4, c[0x0][0x32c], RZ ;  /* 0x0000cb0004047a10 */ /* 0x000fe80007ffe0ff */
[----:B------:R-:W-:Y:S02]  /*ed30*/  IMNMX R3, R3, R4, PT ;  /* 0x0000000403037217 */ /* 0x000fe40003800200 */
.L_x_367:
        /* <DEDUP_REMOVED lines=87> */
.L_x_373:
[----:B------:R-:W-:Y:S04]  /*f2b0*/  MOV R5, c[0x0][0x32c] ;  /* 0x0000cb0000057a02 */ /* 0x000fe80000000f00 */
[----:B------:R-:W-:Y:S11]  /*f2c0*/  ISETP.NE.AND P0, PT, R5, 0x1, PT ;  /* 0x000000010500780c */ /* 0x000ff60003f05270 */
[----:B------:R-:W-:Y:S02]  /*f2d0*/  @!UPT UIADD3 URZ, URZ, URZ, URZ ;  /* 0x0000003f3f3ff290 */ /* 0x000fe4000fffe03f */
[----:B------:R-:W-:Y:S05]  /*f2e0*/  @P0 IMAD.HI.U32 R5, R0, c[0x0][0x330], RZ ;  /* 0x0000cc0000050a27 */ /* 0x000fea00078e00ff */
[----:B------:R-:W-:Y:S02]  /*f2f0*/  @P0 SHF.R.U32.HI R0, RZ, c[0x0][0x334], R5 ;  /* 0x0000cd00ff000a19 */ /* 0x000fe40000011605 */
.L_x_374:
[----:B------:R-:W-:Y:S05]  /*f300*/  BSYNC B0 ;  /* 0x0000000000007941 */ /* 0x000fea0003800000 */
.L_x_372:
[----:B------:R-:W-:Y:S05]  /*f310*/  IMAD R0, R0, c[0x0][0x32c], R10 ;  /* 0x0000cb0000007a24 */ /* 0x000fea00078e020a */
[----:B------:R-:W-:Y:S02]  /*f320*/  IMNMX R3, R3, R0, !PT ;  /* 0x0000000003037217 */ /* 0x000fe40007800200 */
[----:B------:R-:W-:Y:S04]  /*f330*/  IADD3 R0, R0, c[0x0][0x32c], RZ ;  /* 0x0000cb0000007a10 */ /* 0x000fe80007ffe0ff */
[----:B------:R-:W-:Y:S02]  /*f340*/  IMNMX R4, R4, R0, PT ;  /* 0x0000000004047217 */ /* 0x000fe40003800200 */
.L_x_371:
[----:B------:R-:W-:Y:S01]  /*f350*/  FMNMX.FTZ R133, R8, R2, !PT ;  /* 0x0000000208857209 */ /* 0x000fe20007810000 */
[----:B------:R-:W2:Y:S01]  /*f360*/  LDL.LU R132, [R1+0x20] ;  /* 0x0000200001847983 */ /* 0x000ea20000300800 */
[----:B------:R-:W-:Y:S02]  /*f370*/  UP2UR UR4, UPR, URZ, 0x10 ;  /* 0x000000103f047883 */ /* 0x000fe40008000000 */
[----:B------:R-:W-:Y:S01]  /*f380*/  FMNMX.FTZ R133, R19, R133, !PT ;  /* 0x0000008513857209 */ /* 0x000fe20007810000 */
[----:B------:R-:W-:Y:S02]  /*f390*/  UISETP.NE.AND UP4, UPT, UR22, URZ, UPT ;  /* 0x0000003f1600728c */ /* 0x000fe4000bf85270 */
[----:B------:R-:W-:Y:S01]  /*f3a0*/  UP2UR UR22, UPR, URZ, 0x8 ;  /* 0x000000083f167883 */ /* 0x000fe20008000000 */
[----:B------:R-:W-:Y:S01]  /*f3b0*/  FMNMX.FTZ R133, R18, R133, !PT ;  /* 0x0000008512857209 */ /* 0x000fe20007810000 */
[----:B------:R-:W-:Y:S02]  /*f3c0*/  UISETP.NE.AND UP3, UPT, UR21, URZ, UPT ;  /* 0x0000003f1500728c */ /* 0x000fe4000bf65270 */
[----:B------:R-:W-:Y:S01]  /*f3d0*/  UP2UR UR21, UPR, URZ, 0x4 ;  /* 0x000000043f157883 */ /* 0x000fe20008000000 */
[----:B------:R-:W-:Y:S01]  /*f3e0*/  FMNMX.FTZ R133, R17, R133, !PT ;  /* 0x0000008511857209 */ /* 0x000fe20007810000 */
[----:B------:R-:W-:Y:S02]  /*f3f0*/  UISETP.NE.AND UP2, UPT, UR20, URZ, UPT ;  /* 0x0000003f1400728c */ /* 0x000fe4000bf45270 */
[----:B------:R-:W-:Y:S01]  /*f400*/  PLOP3.LUT P2, PT, PT, PT, UP3, 0x40, 0x0 ;  /* 0x000000000000781c */ /* 0x000fe20003f4e838 */
[----:B------:R-:W-:Y:S01]  /*f410*/  UP2UR UR20, UPR, URZ, 0x2 ;  /* 0x000000023f147883 */ /* 0x000fe20008000000 */
[----:B------:R-:W-:Y:S01]  /*f420*/  FMNMX.FTZ R133, R16, R133, !PT ;  /* 0x0000008510857209 */ /* 0x000fe20007810000 */
[----:B------:R-:W-:Y:S01]  /*f430*/  UISETP.NE.AND UP1, UPT, UR11, URZ, UPT ;  /* 0x0000003f0b00728c */ /* 0x000fe2000bf25270 */
[----:B------:R-:W-:Y:S01]  /*f440*/  PLOP3.LUT P1, PT, PT, PT, UP2, 0x40, 0x0 ;  /* 0x000000000000781c */ /* 0x000fe20003f2e828 */
[----:B------:R-:W-:Y:S01]  /*f450*/  UP2UR UR11, UPR, URZ, 0x1 ;  /* 0x000000013f0b7883 */ /* 0x000fe20008000000 */
[----:B------:R-:W-:Y:S01]  /*f460*/  FMNMX.FTZ R133, R15, R133, !PT ;  /* 0x000000850f857209 */ /* 0x000fe20007810000 */
[----:B------:R-:W-:Y:S02]  /*f470*/  UISETP.NE.AND UP0, UPT, UR5, URZ, UPT ;  /* 0x0000003f0500728c */ /* 0x000fe4000bf05270 */
[----:B------:R-:W-:Y:S01]  /*f480*/  UISETP.NE.AND UP2, UPT, UR21, URZ, UPT ;  /* 0x0000003f1500728c */ /* 0x000fe2000bf45270 */
[----:B------:R-:W-:Y:S01]  /*f490*/  FMNMX.FTZ R133, R14, R133, !PT ;  /* 0x000000850e857209 */ /* 0x000fe20007810000 */
[----:B------:R-:W-:Y:S03]  /*f4a0*/  UISETP.NE.AND UP3, UPT, UR22, URZ, UPT ;  /* 0x0000003f1600728c */ /* 0x000fe6000bf65270 */
        /* <DEDUP_REMOVED lines=23> */
[--C-:B------:R-:W-:Y:S01]  /*f620*/  FFMA.FTZ R8, R8, c[0x0][0x2d0], -R2.reuse ;  /* 0x0000b40008087a23 */ /* 0x100fe20000010802 */
[----:B------:R-:W-:Y:S01]  /*f630*/  FSEL R6, R179, -INF , !P0 ;  /* 0xff800000b3067808 */ /* 0x000fe20004000000 */
[--C-:B------:R-:W-:Y:S01]  /*f640*/  FFMA.FTZ R19, R19, c[0x0][0x2d0], -R2.reuse ;  /* 0x0000b40013137a23 */ /* 0x100fe20000010802 */
[----:B------:R-:W-:Y:S01]  /*f650*/  ISETP.GT.AND P0, PT, R3, 0x1, P2 ;  /* 0x000000010300780c */ /* 0x000fe20001704270 */
[--C-:B------:R-:W-:Y:S01]  /*f660*/  FFMA.FTZ R18, R18, c[0x0][0x2d0], -R2.reuse ;  /* 0x0000b40012127a23 */ /* 0x100fe20000010802 */
[----:B------:R-:W-:Y:S01]  /*f670*/  PLOP3.LUT P2, PT, PT, PT, UP1, 0x40, 0x0 ;  /* 0x000000000000781c */ /* 0x000fe20003f4e818 */
[--C-:B------:R-:W-:Y:S01]  /*f680*/  FFMA.FTZ R17, R17, c[0x0][0x2d0], -R2.reuse ;  /* 0x0000b40011117a23 */ /* 0x100fe20000010802 */
[----:B------:R-:W-:Y:S01]  /*f690*/  ISETP.LT.OR P0, PT, R4, 0x2, P0 ;  /* 0x000000020400780c */ /* 0x000fe20000701670 */
[--C-:B------:R-:W-:Y:S01]  /*f6a0*/  FFMA.FTZ R5, R16, c[0x0][0x2d0], -R2.reuse ;  /* 0x0000b40010057a23 */ /* 0x100fe20000010802 */
[----:B------:R-:W-:Y:S01]  /*f6b0*/  MUFU.EX2 R8, R8 ;  /* 0x0000000800087308 */ /* 0x000fe20000000800 */
[--C-:B------:R-:W-:Y:S01]  /*f6c0*/  FFMA.FTZ R20, R15, c[0x0][0x2d0], -R2.reuse ;  /* 0x0000b4000f147a23 */ /* 0x100fe20000010802 */
[----:B------:R-:W-:Y:S01]  /*f6d0*/  FSEL R7, R178, -INF , !P0 ;  /* 0xff800000b2077808 */ /* 0x000fe20004000000 */
[--C-:B------:R-:W-:Y:S01]  /*f6e0*/  FFMA.FTZ R14, R14, c[0x0][0x2d0], -R2.reuse ;  /* 0x0000b4000e0e7a23 */ /* 0x100fe20000010802 */
[----:B------:R-:W-:Y:S01]  /*f6f0*/  ISETP.GT.AND P0, PT, R3, 0x8, P1 ;  /* 0x000000080300780c */ /* 0x000fe20000f04270 */
[----:B------:R-:W-:Y:S01]  /*f700*/  FFMA.FTZ R15, R13, c[0x0][0x2d0], -R2 ;  /* 0x0000b4000d0f7a23 */ /* 0x000fe20000010802 */
[----:B------:R-:W-:Y:S01]  /*f710*/  PLOP3.LUT P1, PT, PT, PT, UP0, 0x40, 0x0 ;  /* 0x000000000000781c */ /* 0x000fe20003f2e808 */
[----:B------:R-:W-:Y:S01]  /*f720*/  UISETP.NE.AND UP1, UPT, UR20, URZ, UPT ;  /* 0x0000003f1400728c */ /* 0x000fe2000bf25270 */
[C---:B------:R-:W-:Y:S01]  /*f730*/  ISETP.LT.OR P0, PT, R4.reuse, 0x9, P0 ;  /* 0x000000090400780c */ /* 0x040fe20000701670 */
[----:B------:R-:W-:Y:S01]  /*f740*/  UISETP.NE.AND UP0, UPT, UR11, URZ, UPT ;  /* 0x0000003f0b00728c */ /* 0x000fe2000bf05270 */
[----:B------:R-:W1:Y:S01]  /*f750*/  MUFU.EX2 R2, R0 ;  /* 0x0000000000027308 */ /* 0x000e620000000800 */
[----:B------:R-:W-:Y:S02]  /*f760*/  MOV R11, R20 ;  /* 0x00000014000b7202 */ /* 0x000fe40000000f00 */
[----:B------:R-:W-:Y:S02]  /*f770*/  FSEL R10, R177, -INF , !P0 ;  /* 0xff800000b10a7808 */ /* 0x000fe40004000000 */
[C---:B------:R-:W-:Y:S02]  /*f780*/  ISETP.GT.AND P0, PT, R3.reuse, 0x9, P2 ;  /* 0x000000090300780c */ /* 0x040fe40001704270 */
[----:B------:R-:W-:Y:S02]  /*f790*/  PLOP3.LUT P2, PT, PT, PT, UP6, 0x40, 0x0 ;  /* 0x000000000000781c */ /* 0x000fe40003f4e868 */
[----:B------:R-:W-:Y:S01]  /*f7a0*/  ISETP.LT.OR P0, PT, R4, 0xa, P0 ;  /* 0x0000000a0400780c */ /* 0x000fe20000701670 */
[----:B------:R-:W3:Y:S03]  /*f7b0*/  MUFU.EX2 R19, R19 ;  /* 0x0000001300137308 */ /* 0x000ee60000000800 */
[----:B------:R-:W-:Y:S02]  /*f7c0*/  FSEL R171, R176, -INF , !P0 ;  /* 0xff800000b0ab7808 */ /* 0x000fe40004000000 */
[C---:B------:R-:W-:Y:S02]  /*f7d0*/  ISETP.GT.AND P0, PT, R3.reuse, 0x10, P1 ;  /* 0x000000100300780c */ /* 0x040fe40000f04270 */
[----:B------:R-:W-:Y:S02]  /*f7e0*/  PLOP3.LUT P1, PT, PT, PT, UP5, 0x40, 0x0 ;  /* 0x000000000000781c */ /* 0x000fe40003f2e858 */
[----:B------:R-:W-:Y:S01]  /*f7f0*/  ISETP.LT.OR P0, PT, R4, 0x11, P0 ;  /* 0x000000110400780c */ /* 0x000fe20000701670 */
[----:B------:R-:W-:Y:S01]  /*f800*/  MUFU.EX2 R18, R18 ;  /* 0x0000001200127308 */ /* 0x000fe20000000800 */
[----:B------:R-:W-:Y:S02]  /*f810*/  ISETP.GT.AND P1, PT, R3, 0x18, P1 ;  /* 0x000000180300780c */ /* 0x000fe40000f24270 */
[----:B------:R-:W-:Y:S01]  /*f820*/  FSEL R175, R175, -INF , !P0 ;  /* 0xff800000afaf7808 */ /* 0x000fe20004000000 */
[C---:B-1----:R-:W-:Y:S01]  /*f830*/  FMUL.FTZ R13, R2.reuse, R149 ;  /* 0x00000095020d7220 */ /* 0x042fe20000410000 */
[----:B------:R-:W-:Y:S01]  /*f840*/  ISETP.GT.AND P0, PT, R3, 0x11, P2 ;  /* 0x000000110300780c */ /* 0x000fe20001704270 */
[----:B------:R-:W-:Y:S01]  /*f850*/  FMUL.FTZ R16, R2, R144 ;  /* 0x0000009002107220 */ /* 0x000fe20000410000 */
[----:B------:R-:W-:Y:S01]  /*f860*/  ISETP.LT.OR P1, PT, R4, 0x19, P1 ;  /* 0x000000190400780c */ /* 0x000fe20000f21670 */
[----:B------:R-:W-:Y:S01]  /*f870*/  FMUL.FTZ R9, R2, R153 ;  /* 0x0000009902097220 */ /* 0x000fe20000410000 */
[----:B------:R-:W-:Y:S01]  /*f880*/  ISETP.LT.OR P0, PT, R4, 0x12, P0 ;  /* 0x000000120400780c */ /* 0x000fe20000701670 */
[----:B------:R-:W1:Y:S01]  /*f890*/  MUFU.EX2 R17, R17 ;  /* 0x0000001100117308 */ /* 0x000e620000000800 */
[----:B------:R-:W-:Y:S01]  /*f8a0*/  FSEL R173, R173, -INF , !P1 ;  /* 0xff800000adad7808 */ /* 0x000fe20004800000 */
[----:B------:R-:W-:Y:S01]  /*f8b0*/  FMUL.FTZ R12, R2, R148 ;  /* 0x00000094020c7220 */ /* 0x000fe20000410000 */
[----:B------:R-:W-:Y:S01]  /*f8c0*/  FSEL R174, R174, -INF , !P0 ;  /* 0xff800000aeae7808 */ /* 0x000fe20004000000 */
[C---:B------:R-:W-:Y:S01]  /*f8d0*/  FMUL.FTZ R20, R2.reuse, R140 ;  /* 0x0000008c02147220 */ /* 0x040fe20000410000 */
[----:B------:R-:W-:Y:S01]  /*f8e0*/  PLOP3.LUT P0, PT, PT, PT, UP4, 0x40, 0x0 ;  /* 0x000000000000781c */ /* 0x000fe20003f0e848 */
[C---:B-----5:R-:W-:Y:S01]  /*f8f0*/  FMUL.FTZ R28, R2.reuse, R28 ;  /* 0x0000001c021c7220 */ /* 0x060fe20000410000 */
[----:B------:R-:W-:Y:S01]  /*f900*/  PLOP3.LUT P1, PT, PT, PT, UP3, 0x40, 0x0 ;  /* 0x000000000000781c */ /* 0x000fe20003f2e838 */
[C---:B------:R-:W-:Y:S01]  /*f910*/  FMUL.FTZ R29, R2.reuse, R29 ;  /* 0x0000001d021d7220 */ /* 0x040fe20000410000 */
[C---:B------:R-:W-:Y:S01]  /*f920*/  ISETP.GT.AND P0, PT, R3.reuse, 0x19, P0 ;  /* 0x000000190300780c */ /* 0x040fe20000704270 */
[C---:B------:R-:W-:Y:S01]  /*f930*/  FMUL.FTZ R32, R2.reuse, R32 ;  /* 0x0000002002207220 */ /* 0x040fe20000410000 */
[C---:B------:R-:W-:Y:S01]  /*f940*/  ISETP.GT.AND P1, PT, R3.reuse, 0x20, P1 ;  /* 0x000000200300780c */ /* 0x040fe20000f24270 */
[----:B------:R-:W-:Y:S01]  /*f950*/  FMUL.FTZ R33, R2, R33 ;  /* 0x0000002102217220 */ /* 0x000fe20000410000 */
[----:B------:R-:W-:Y:S01]  /*f960*/  ISETP.LT.OR P0, PT, R4, 0x1a, P0 ;  /* 0x0000001a0400780c */ /* 0x000fe20000701670 */
[----:B------:R-:W-:Y:S01]  /*f970*/  FMUL.FTZ R36, R2, R36 ;  /* 0x0000002402247220 */ /* 0x000fe20000410000 */
[----:B------:R-:W-:Y:S01]  /*f980*/  ISETP.LT.OR P1, PT, R4, 0x21, P1 ;  /* 0x000000210400780c */ /* 0x000fe20000f21670 */
[----:B------:R-:W-:Y:S01]  /*f990*/  FMUL.FTZ R37, R2, R37 ;  /* 0x0000002502257220 */ /* 0x000fe20000410000 */
[----:B------:R-:W-:Y:S01]  /*f9a0*/  FSEL R172, R172, -INF , !P0 ;  /* 0xff800000acac7808 */ /* 0x000fe20004000000 */
[C---:B------:R-:W-:Y:S01]  /*f9b0*/  FMUL.FTZ R40, R2.reuse, R40 ;  /* 0x0000002802287220 */ /* 0x040fe20000410000 */
[----:B------:R-:W-:Y:S01]  /*f9c0*/  PLOP3.LUT P0, PT, PT, PT, UP2, 0x40, 0x0 ;  /* 0x000000000000781c */ /* 0x000fe20003f0e828 */
[----:B------:R-:W-:Y:S01]  /*f9d0*/  FMUL.FTZ R41, R2, R41 ;  /* 0x0000002902297220 */ /* 0x000fe20000410000 */
[----:B------:R-:W-:Y:S01]  /*f9e0*/  FSEL R177, R22, -INF , !P1 ;  /* 0xff80000016b17808 */ /* 0x000fe20004800000 */
[C---:B------:R-:W-:Y:S01]  /*f9f0*/  FMUL.FTZ R44, R2.reuse, R44 ;  /* 0x0000002c022c7220 */ /* 0x040fe20000410000 */
[C---:B------:R-:W-:Y:S01]  /*fa00*/  ISETP.GT.AND P0, PT, R3.reuse, 0x21, P0 ;  /* 0x000000210300780c */ /* 0x040fe20000704270 */
[C---:B------:R-:W-:Y:S01]  /*fa10*/  FMUL.FTZ R45, R2.reuse, R45 ;  /* 0x0000002d022d7220 */ /* 0x040fe20000410000 */
[----:B------:R-:W-:Y:S01]  /*fa20*/  PLOP3.LUT P1, PT, PT, PT, UP1, 0x40, 0x0 ;  /* 0x000000000000781c */ /* 0x000fe20003f2e818 */
[----:B------:R-:W-:Y:S01]  /*fa30*/  FMUL.FTZ R48, R2, R48 ;  /* 0x0000003002307220 */ /* 0x000fe20000410000 */
[----:B------:R-:W-:Y:S01]  /*fa40*/  ISETP.LT.OR P0, PT, R4, 0x22, P0 ;  /* 0x000000220400780c */ /* 0x000fe20000701670 */
[C---:B------:R-:W-:Y:S01]  /*fa50*/  FMUL.FTZ R49, R2.reuse, R49 ;  /* 0x0000003102317220 */ /* 0x040fe20000410000 */
[----:B------:R-:W-:Y:S01]  /*fa60*/  ISETP.GT.AND P1, PT, R3, 0x28, P1 ;  /* 0x000000280300780c */ /* 0x000fe20000f24270 */
[C---:B------:R-:W-:Y:S01]  /*fa70*/  FMUL.FTZ R52, R2.reuse, R52 ;  /* 0x0000003402347220 */ /* 0x040fe20000410000 */
[----:B------:R-:W-:Y:S01]  /*fa80*/  FSEL R178, R21, -INF , !P0 ;  /* 0xff80000015b27808 */ /* 0x000fe20004000000 */
[----:B------:R-:W-:Y:S01]  /*fa90*/  FMUL.FTZ R21, R2, R141 ;  /* 0x0000008d02157220 */ /* 0x000fe20000410000 */
[----:B------:R-:W-:Y:S01]  /*faa0*/  PLOP3.LUT P0, PT, PT, PT, UP0, 0x40, 0x0 ;  /* 0x000000000000781c */ /* 0x000fe20003f0e808 */
[----:B------:R-:W4:Y:S01]  /*fab0*/  LDL.LU R141, [R1+0x24] ;  /* 0x00002400018d7983 */ /* 0x000f220000300800 */
[----:B------:R-:W-:Y:S01]  /*fac0*/  ISETP.LT.OR P1, PT, R4, 0x29, P1 ;  /* 0x000000290400780c */ /* 0x000fe20000f21670 */
[C---:B------:R-:W-:Y:S01]  /*fad0*/  FMUL.FTZ R53, R2.reuse, R53 ;  /* 0x0000003502357220 */ /* 0x040fe20000410000 */
[----:B------:R-:W-:Y:S01]  /*fae0*/  ISETP.GT.AND P0, PT, R3, 0x29, P0 ;  /* 0x000000290300780c */ /* 0x000fe20000704270 */
[----:B------:R-:W-:Y:S01]  /*faf0*/  FMUL.FTZ R56, R2, R56 ;  /* 0x0000003802387220 */ /* 0x000fe20000410000 */
[----:B------:R-:W-:Y:S01]  /*fb00*/  FSEL R176, R24, -INF , !P1 ;  /* 0xff80000018b07808 */ /* 0x000fe20004800000 */
[----:B------:R-:W-:Y:S01]  /*fb10*/  FMUL.FTZ R24, R2, R136 ;  /* 0x0000008802187220 */ /* 0x000fe20000410000 */
[----:B------:R-:W-:Y:S01]  /*fb20*/  ISETP.LT.OR P0, PT, R4, 0x2a, P0 ;  /* 0x0000002a0400780c */ /* 0x000fe20000701670 */
[C---:B------:R-:W-:Y:S01]  /*fb30*/  FMUL.FTZ R57, R2.reuse, R57 ;  /* 0x0000003902397220 */ /* 0x040fe20000410000 */
[----:B------:R-:W-:Y:S01]  /*fb40*/  MOV R149, R169 ;  /* 0x000000a900957202 */ /* 0x000fe20000000f00 */
[C---:B------:R-:W-:Y:S01]  /*fb50*/  FMUL.FTZ R60, R2.reuse, R60 ;  /* 0x0000003c023c7220 */ /* 0x040fe20000410000 */
[----:B---3--:R-:W-:Y:S01]  /*fb60*/  F2FP.BF16.PACK_AB R168, R19, R8 ;  /* 0x0000000813a8723e */ /* 0x008fe200000010ff */
[C---:B------:R-:W-:Y:S01]  /*fb70*/  FMUL.FTZ R61, R2.reuse, R61 ;  /* 0x0000003d023d7220 */ /* 0x040fe20000410000 */
[----:B------:R-:W-:Y:S01]  /*fb80*/  MOV R153, R27 ;  /* 0x0000001b00997202 */ /* 0x000fe20000000f00 */
[C---:B------:R-:W-:Y:S01]  /*fb90*/  FMUL.FTZ R64, R2.reuse, R64 ;  /* 0x0000004002407220 */ /* 0x040fe20000410000 */
[----:B------:R-:W-:Y:S01]  /*fba0*/  MOV R148, R25 ;  /* 0x0000001900947202 */ /* 0x000fe20000000f00 */
[C---:B------:R-:W-:Y:S01]  /*fbb0*/  FMUL.FTZ R25, R2.reuse, R137 ;  /* 0x0000008902197220 */ /* 0x040fe20000410000 */
[----:B------:R-:W-:Y:S01]  /*fbc0*/  MOV R22, R5 ;  /* 0x0000000500167202 */ /* 0x000fe20000000f00 */
[C---:B------:R-:W-:Y:S01]  /*fbd0*/  FMUL.FTZ R5, R2.reuse, R157 ;  /* 0x0000009d02057220 */ /* 0x040fe20000410000 */
[----:B-1----:R-:W-:Y:S01]  /*fbe0*/  F2FP.BF16.PACK_AB R170, R17, R18 ;  /* 0x0000001211aa723e */ /* 0x002fe200000010ff */
[C---:B------:R-:W-:Y:S01]  /*fbf0*/  FMUL.FTZ R65, R2.reuse, R65 ;  /* 0x0000004102417220 */ /* 0x040fe20000410000 */
[----:B------:R-:W-:Y:S01]  /*fc00*/  MOV R140, R22 ;  /* 0x00000016008c7202 */ /* 0x000fe20000000f00 */
[C---:B------:R-:W-:Y:S01]  /*fc10*/  FMUL.FTZ R68, R2.reuse, R68 ;  /* 0x0000004402447220 */ /* 0x040fe20000410000 */
[----:B------:R-:W-:Y:S01]  /*fc20*/  MOV R157, R15 ;  /* 0x0000000f009d7202 */ /* 0x000fe20000000f00 */
[C---:B------:R-:W-:Y:S01]  /*fc30*/  FMUL.FTZ R69, R2.reuse, R69 ;  /* 0x0000004502457220 */ /* 0x040fe20000410000 */
[----:B------:R-:W-:Y:S01]  /*fc40*/  MUFU.EX2 R153, R153 ;  /* 0x0000009900997308 */ /* 0x000fe20000000800 */
[C---:B------:R-:W-:Y:S01]  /*fc50*/  FMUL.FTZ R72, R2.reuse, R72 ;  /* 0x0000004802487220 */ /* 0x040fe20000410000 */
[----:B------:R-:W-:Y:S01]  /*fc60*/  UISETP.GT.AND UP0, UPT, UR8, UR9, UPT ;  /* 0x000000090800728c */ /* 0x000fe2000bf04270 */
[C---:B------:R-:W-:Y:S01]  /*fc70*/  FMUL.FTZ R73, R2.reuse, R73 ;  /* 0x0000004902497220 */ /* 0x040fe20000410000 */
[----:B------:R-:W-:Y:S01]  /*fc80*/  UIADD3 UR8, UR8, -0x1, URZ ;  /* 0xffffffff08087890 */ /* 0x000fe2000fffe03f */
        /* <DEDUP_REMOVED lines=27> */
[C---:B--2---:R-:W-:Y:S01]  /*fe40*/  FFMA.FTZ R0, R2.reuse, R132, R8 ;  /* 0x0000008402007223 */ /* 0x044fe20000010008 */
[----:B------:R-:W-:Y:S01]  /*fe50*/  FSEL R132, R23, -INF , !P0 ;  /* 0xff80000017847808 */ /* 0x000fe20004000000 */
[----:B------:R-:W-:Y:S01]  /*fe60*/  FMUL.FTZ R8, R2, R152 ;  /* 0x0000009802087220 */ /* 0x000fe20000410000 */
[----:B------:R-:W-:Y:S01]  /*fe70*/  MOV R152, R26 ;  /* 0x0000001a00987202 */ /* 0x000fe20000000f00 */
[----:B------:R-:W-:Y:S01]  /*fe80*/  FADD.FTZ R4, R19, R0 ;  /* 0x0000000013047221 */ /* 0x000fe20000010000 */
[----:B------:R-:W-:Y:S01]  /*fe90*/  FMNMX.FTZ R0, R6, R134, !PT ;  /* 0x0000008606007209 */ /* 0x000fe20007810000 */
[C---:B------:R-:W-:Y:S02]  /*fea0*/  FMUL.FTZ R128, R2.reuse, R128 ;  /* 0x0000008002807220 */ /* 0x040fe40000410000 */
[----:B------:R-:W-:Y:S01]  /*feb0*/  FMUL.FTZ R129, R2, R129 ;  /* 0x0000008102817220 */ /* 0x000fe20000410000 */
[----:B------:R-:W-:Y:S01]  /*fec0*/  FMNMX.FTZ R0, R7, R0, !PT ;  /* 0x0000000007007209 */ /* 0x000fe20007810000 */
[----:B------:R-:W-:Y:S03]  /*fed0*/  MUFU.EX2 R152, R152 ;  /* 0x0000009800987308 */ /* 0x000fe60000000800 */
        /* <DEDUP_REMOVED lines=15> */
[C---:B------:R-:W-:Y:S01]  /*ffd0*/  FMUL.FTZ R4, R2.reuse, R156 ;  /* 0x0000009c02047220 */ /* 0x040fe20000410000 */
[----:B------:R-:W-:Y:S01]  /*ffe0*/  FSETP.NEU.FTZ.AND P0, PT, R3, -INF , PT ;  /* 0xff8000000300780b */ /* 0x000fe20003f1d000 */
[----:B------:R-:W-:Y:S01]  /*fff0*/  FADD.FTZ R179, R17, R0 ;  /* 0x0000000011b37221 */ /* 0x000fe20000010000 */
[----:B------:R-:W-:Y:S01]  /*10000*/  MOV R156, R14 ;  /* 0x0000000e009c7202 */ /* 0x000fe20000000f00 */
[----:B------:R-:W-:Y:S01]  /*10010*/  FMUL.FTZ R17, R2, R145 ;  /* 0x0000009102117220 */ /* 0x000fe20000410000 */
[C---:B------:R-:W-:Y:S02]  /*10020*/  FSEL R0, R3.reuse, RZ, P0 ;  /* 0x000000ff03007208 */ /* 0x040fe40000000000 */
[----:B------:R-:W-:Y:S02]  /*10030*/  MOV R145, R11 ;  /* 0x0000000b00917202 */ /* 0x000fe40000000f00 */
[----:B------:R-:W-:Y:S01]  /*10040*/  MUFU.EX2 R156, R156 ;  /* 0x0000009c009c7308 */ /* 0x000fe20000000800 */
[----:B------:R-:W-:Y:S02]  /*10050*/  FADD.FTZ R0, -R0, R134 ;  /* 0x0000008600007221 */ /* 0x000fe40000010100 */
[----:B------:R-:W-:Y:S02]  /*10060*/  FMUL.FTZ R134, R3, c[0x0][0x2d0] ;  /* 0x0000b40003867a20 */ /* 0x000fe40000410000 */
[----:B------:R-:W-:Y:S03]  /*10070*/  FMUL.FTZ R0, R0, c[0x0][0x2d0] ;  /* 0x0000b40000007a20 */ /* 0x000fe60000410000 */
[----:B------:R-:W-:Y:S02]  /*10080*/  FSEL R134, R134, RZ, P0 ;  /* 0x000000ff86867208 */ /* 0x000fe40000000000 */
[----:B------:R-:W-:Y:S01]  /*10090*/  MUFU.EX2 R145, R145 ;  /* 0x0000009100917308 */ /* 0x000fe20000000800 */
[----:B------:R-:W-:Y:S02]  /*100a0*/  PLOP3.LUT P0, PT, PT, PT, UP0, 0x80, 0x0 ;  /* 0x000000000000781c */ /* 0x000fe40003f0f008 */
[--C-:B------:R-:W-:Y:S02]  /*100b0*/  FFMA.FTZ R169, R6, c[0x0][0x2d0], -R134.reuse ;  /* 0x0000b40006a97a23 */ /* 0x100fe40000010886 */
[--C-:B------:R-:W-:Y:S02]  /*100c0*/  FFMA.FTZ R7, R7, c[0x0][0x2d0], -R134.reuse ;  /* 0x0000b40007077a23 */ /* 0x100fe40000010886 */
[--C-:B------:R-:W-:Y:S03]  /*100d0*/  FFMA.FTZ R2, R10, c[0x0][0x2d0], -R134.reuse ;  /* 0x0000b4000a027a23 */ /* 0x100fe60000010886 */
[----:B------:R-:W1:Y:S10]  /*100e0*/  MUFU.EX2 R0, R0 ;  /* 0x0000000000007308 */ /* 0x000e740000000800 */
[----:B------:R-:W4:Y:S10]  /*100f0*/  MUFU.EX2 R169, R169 ;  /* 0x000000a900a97308 */ /* 0x000f340000000800 */
[----:B------:R2:W3:Y:S01]  /*10100*/  MUFU.EX2 R144, R7 ;  /* 0x0000000700907308 */ /* 0x0004e20000000800 */
        /* <DEDUP_REMOVED lines=8> */
[C---:B------:R-:W-:Y:S02]  /*10190*/  FMUL.FTZ R10, R0.reuse, R154 ;  /* 0x0000009a000a7220 */ /* 0x040fe40000410000 */
[C---:B------:R-:W-:Y:S01]  /*101a0*/  FMUL.FTZ R14, R0.reuse, R150 ;  /* 0x00000096000e7220 */ /* 0x040fe20000410000 */
[----:B------:R-:W-:Y:S01]  /*101b0*/  MUFU.EX2 R154, R158 ;  /* 0x0000009e009a7308 */ /* 0x000fe20000000800 */
[C---:B------:R-:W-:Y:S02]  /*101c0*/  FMUL.FTZ R15, R0.reuse, R151 ;  /* 0x00000097000f7220 */ /* 0x040fe40000410000 */
[C---:B------:R-:W-:Y:S02]  /*101d0*/  FMUL.FTZ R18, R0.reuse, R146 ;  /* 0x0000009200127220 */ /* 0x040fe40000410000 */
[C---:B--2---:R-:W-:Y:S01]  /*101e0*/  FMUL.FTZ R7, R0.reuse, R159 ;  /* 0x0000009f00077220 */ /* 0x044fe20000410000 */
[----:B------:R-:W-:Y:S01]  /*101f0*/  MOV R159, R148 ;  /* 0x00000094009f7202 */ /* 0x000fe20000000f00 */
        /* <DEDUP_REMOVED lines=8> */
[----:B------:R2:W-:Y:S01]  /*10280*/  MUFU.EX2 R2, R140 ;  /* 0x0000008c00027308 */ /* 0x0005e20000000800 */
        /* <DEDUP_REMOVED lines=9> */
[----:B----4-:R-:W-:Y:S01]  /*10320*/  FFMA.FTZ R151, R0, R141, R169 ;  /* 0x0000008d00977223 */ /* 0x010fe200000100a9 */
[----:B---3--:R-:W-:Y:S01]  /*10330*/  F2FP.BF16.PACK_AB R169, R144, R169 ;  /* 0x000000a990a9723e */ /* 0x008fe200000010ff */
[C---:B------:R-:W-:Y:S02]  /*10340*/  FMUL.FTZ R59, R0.reuse, R59 ;  /* 0x0000003b003b7220 */ /* 0x040fe40000410000 */
[C---:B------:R-:W-:Y:S01]  /*10350*/  FMUL.FTZ R62, R0.reuse, R62 ;  /* 0x0000003e003e7220 */ /* 0x040fe20000410000 */
[----:B--2---:R-:W-:Y:S01]  /*10360*/  LDSM.16.MT88.4 R140, [R236+0x900] ;  /* 0x00090000ec8c783b */ /* 0x004fe20000004200 */
        /* <DEDUP_REMOVED lines=40> */
[----:B------:R2:W-:Y:S01]  /*105f0*/  MUFU.EX2 R149, R0 ;  /* 0x0000000000957308 */ /* 0x0005e20000000800 */
[C---:B-1----:R-:W-:Y:S08]  /*10600*/  HMMA.16816.F32.BF16 R4, R168.reuse, R136, R4 ;  /* 0x00000088a804723c */ /* 0x042ff00000041804 */
[C---:B------:R-:W-:Y:S01]  /*10610*/  HMMA.16816.F32.BF16 R8, R168.reuse, R138, R8 ;  /* 0x0000008aa808723c */ /* 0x040fe20000041808 */
[----:B------:R-:W1:Y:S03]  /*10620*/  LDSM.16.MT88.4 R136, [R237+0x100] ;  /* 0x00010000ed88783b */ /* 0x000e660000004200 */
[--C-:B--2---:R-:W-:Y:S04]  /*10630*/  FFMA.FTZ R0, R174, c[0x0][0x2d0], -R134.reuse ;  /* 0x0000b400ae007a23 */ /* 0x104fe80000010886 */
[----:B------:R2:W3:Y:S01]  /*10640*/  MUFU.EX2 R150, R0 ;  /* 0x0000000000967308 */ /* 0x0004e20000000800 */
[C---:B-1----:R-:W-:Y:S03]  /*10650*/  HMMA.16816.F32.BF16 R12, R168.reuse, R136, R12 ;  /* 0x00000088a80c723c */ /* 0x042fe6000004180c */
[--C-:B--2---:R-:W-:Y:S06]  /*10660*/  FFMA.FTZ R0, R173, c[0x0][0x2d0], -R134.reuse ;  /* 0x0000b400ad007a23 */ /* 0x104fec0000010886 */
[----:B------:R1:W-:Y:S01]  /*10670*/  MUFU.EX2 R148, R0 ;  /* 0x0000000000947308 */ /* 0x0003e20000000800 */
[C---:B------:R-:W-:Y:S01]  /*10680*/  HMMA.16816.F32.BF16 R16, R168.reuse, R138, R16 ;  /* 0x0000008aa810723c */ /* 0x040fe20000041810 */
[----:B------:R-:W2:Y:S02]  /*10690*/  LDSM.16.MT88.4 R136, [R240+0x100] ;  /* 0x00010000f088783b */ /* 0x000ea40000004200 */
        /* <DEDUP_REMOVED lines=54> */
[----:B------:R-:W-:Y:S01]  /*10a00*/  MOV R177, R154 ;  /* 0x0000009a00b17202 */ /* 0x000fe20000000f00 */
[----:B------:R-:W-:Y:S02]  /*10a10*/  FADD.FTZ R2, R149, R2 ;  /* 0x0000000295027221 */ /* 0x000fe40000010000 */
[C---:B------:R-:W-:Y:S01]  /*10a20*/  HMMA.16816.F32.BF16 R4, R136.reuse, R140, R4 ;  /* 0x0000008c8804723c */ /* 0x040fe20000041804 */
[----:B------:R2:W-:Y:S04]  /*10a30*/  MUFU.EX2 R172, R0 ;  /* 0x0000000000ac7308 */ /* 0x0005e80000000800 */
[----:B------:R-:W-:Y:S03]  /*10a40*/  FADD.FTZ R2, R150, R2 ;  /* 0x0000000296027221 */ /* 0x000fe60000010000 */
[C---:B------:R-:W-:Y:S01]  /*10a50*/  HMMA.16816.F32.BF16 R8, R136.reuse, R142, R8 ;  /* 0x0000008e8808723c */ /* 0x040fe20000041808 */
[----:B------:R-:W3:Y:S03]  /*10a60*/  LDSM.16.MT88.4 R140, [R237+0x900] ;  /* 0x00090000ed8c783b */ /* 0x000ee60000004200 */
[--C-:B--2---:R-:W-:Y:S01]  /*10a70*/  FFMA.FTZ R0, R178, c[0x0][0x2d0], -R134.reuse ;  /* 0x0000b400b2007a23 */ /* 0x104fe20000010886 */
[----:B------:R-:W-:Y:S03]  /*10a80*/  MOV R178, R153 ;  /* 0x0000009900b27202 */ /* 0x000fe60000000f00 */
[----:B------:R2:W4:Y:S01]  /*10a90*/  MUFU.EX2 R173, R0 ;  /* 0x0000000000ad7308 */ /* 0x0005220000000800 */
[----:B------:R-:W-:Y:S01]  /*10aa0*/  F2FP.BF16.PACK_AB R170, R177, R178 ;  /* 0x000000b2b1aa723e */ /* 0x000fe200000010ff */
[C---:B---3--:R-:W-:Y:S03]  /*10ab0*/  HMMA.16816.F32.BF16 R12, R136.reuse, R140, R12 ;  /* 0x0000008c880c723c */ /* 0x048fe6000004180c */
[--C-:B--2---:R-:W-:Y:S01]  /*10ac0*/  FFMA.FTZ R0, R176, c[0x0][0x2d0], -R134.reuse ;  /* 0x0000b400b0007a23 */ /* 0x104fe20000010886 */
[----:B------:R-:W-:Y:S01]  /*10ad0*/  MOV R176, R152 ;  /* 0x0000009800b07202 */ /* 0x000fe20000000f00 */
[----:B------:R-:W-:Y:S01]  /*10ae0*/  FFMA.FTZ R134, R132, c[0x0][0x2d0], -R134 ;  /* 0x0000b40084867a23 */ /* 0x000fe20000010886 */
[----:B------:R-:W-:Y:S02]  /*10af0*/  LDSM.16.MT88.4 R152, [R236+0x1100] ;  /* 0x00110000ec98783b */ /* 0x000fe40000004200 */
[C---:B------:R-:W-:Y:S01]  /*10b00*/  HMMA.16816.F32.BF16 R16, R136.reuse, R142, R16 ;  /* 0x0000008e8810723c */ /* 0x040fe20000041810 */
[----:B------:R2:W-:Y:S03]  /*10b10*/  MUFU.EX2 R132, R0 ;  /* 0x0000000000847308 */ /* 0x0005e60000000800 */
[----:B-1----:R-:W-:Y:S02]  /*10b20*/  F2FP.BF16.PACK_AB R168, R176, R179 ;  /* 0x000000b3b0a8723e */ /* 0x002fe400000010ff */
[----:B----4-:R-:W-:Y:S01]  /*10b30*/  F2FP.BF16.PACK_AB R169, R173, R172 ;  /* 0x000000acada9723e */ /* 0x010fe200000010ff */
[----:B------:R-:W1:Y:S04]  /*10b40*/  LDSM.16.MT88.4 R140, [R240+0x900] ;  /* 0x00090000f08c783b */ /* 0x000e680000004200 */
[----:B------:R-:W3:Y:S01]  /*10b50*/  MUFU.EX2 R134, R134 ;  /* 0x0000008600867308 */ /* 0x000ee20000000800 */
[----:B--2---:R-:W-:Y:S04]  /*10b60*/  FADD.FTZ R0, R156, R151 ;  /* 0x000000979c007221 */ /* 0x004fe80000010000 */
        /* <DEDUP_REMOVED lines=9> */
[C---:B-1----:R-:W-:Y:S03]  /*10c00*/  HMMA.16816.F32.BF16 R20, R136.reuse, R140, R20 ;  /* 0x0000008c8814723c */ /* 0x042fe60000041814 */
        /* <DEDUP_REMOVED lines=95> */
.L_x_365:
[----:B------:R-:W2:Y:S04]  /*11200*/  LDL.LU R3, [R1+0x20] ;  /* 0x0000200001037983 */ /* 0x000ea80000300800 */
[----:B-1----:R-:W3:Y:S01]  /*11210*/  LDL.LU R0, [R1+0x24] ;  /* 0x0000240001007983 */ /* 0x002ee20000300800 */
        /* <DEDUP_REMOVED lines=155> */
.L_x_333:
        /* <DEDUP_REMOVED lines=83> */
[----:B------:R-:W-:-:S04]  /*12100*/  IMAD.WIDE.U32 R2, R9, c[0x0][0x4c8], R2 ;  /* 0x0001320009027a25 */ /* 0x000fc800078e0002 */
        /* <DEDUP_REMOVED lines=11> */
[----:B------:R-:W-:Y:S01]  /*121c0*/  SHFL.IDX PT, R6, R6, 0x1, 0x1c1f ;  /* 0x003c1f0006067f89 */ /* 0x000fe200000e0000 */
[----:B------:R-:W-:-:S02]  /*121d0*/  LOP3.LUT P0, RZ, R14, 0x3, RZ, 0xc0, !PT ;  /* 0x000000030eff7812 */ /* 0x000fc4000780c0ff */
[----:B------:R-:W-:Y:S01]  /*121e0*/  IADD3 R3, R5, R0, RZ ;  /* 0x0000000005037210 */ /* 0x000fe20007ffe0ff */
[----:B------:R-:W-:Y:S01]  /*121f0*/  IMAD R0, R7, c[0x0][0x428], RZ ;  /* 0x00010a0007007a24 */ /* 0x000fe200078e02ff */
[----:B------:R-:W1:Y:S01]  /*12200*/  SHFL.IDX PT, R9, R2, RZ, 0x1c1f ;  /* 0x001c1fff02097589 */ /* 0x000e6200000e0000 */
[----:B------:R-:W-:Y:S02]  /*12210*/  IMAD R5, R20, c[0x0][0x388], RZ ;  /* 0x0000e20014057a24 */ /* 0x000fe400078e02ff */
        /* <DEDUP_REMOVED lines=16> */
[----:B------:R2:W3:Y:S02]  /*12320*/  SHFL.IDX PT, R2, R20, RZ, 0x1c1f ;  /* 0x001c1fff14027589 */ /* 0x0004e400000e0000 */
[----:B-1----:R-:W-:-:S02]  /*12330*/  P2R R16, PR, RZ, 0x2 ;  /* 0x00000002ff107803 */ /* 0x002fc40000000000 */
[----:B------:R2:W1:Y:S01]  /*12340*/  SHFL.IDX PT, R3, R19, RZ, 0x1c1f ;  /* 0x001c1fff13037589 */ /* 0x00046200000e0000 */
[----:B------:R-:W-:-:S04]  /*12350*/  SHF.L.U32 R0, R0, 0x1, RZ ;  /* 0x0000000100007819 */ /* 0x000fc800000006ff */
[----:B------:R-:W-:Y:S05]  /*12360*/  @P0 BRA `(.L_x_378) ;  /* 0x00000bd000000947 */ /* 0x000fea0003800000 */
[C---:B------:R-:W-:Y:S02]  /*12370*/  ISETP.GE.AND P0, PT, R0.reuse, c[0x0][0x3c8], PT ;  /* 0x0000f20000007a0c */ /* 0x040fe40003f06270 */
[C---:B------:R-:W-:Y:S02]  /*12380*/  IADD3 R5, R0.reuse, 0x8, RZ ;  /* 0x0000000800057810 */ /* 0x040fe40007ffe0ff */
[----:B------:R-:W-:Y:S02]  /*12390*/  IADD3 R4, R0, 0x10, RZ ;  /* 0x0000001000047810 */ /* 0x000fe40007ffe0ff */
[----:B------:R-:W-:Y:S02]  /*123a0*/  ISETP.GE.AND P5, PT, R5, c[0x0][0x3c8], PT ;  /* 0x0000f20005007a0c */ /* 0x000fe40003fa6270 */
[----:B------:R-:W-:Y:S02]  /*123b0*/  ISETP.GE.AND P4, PT, R4, c[0x0][0x3c8], PT ;  /* 0x0000f20004007a0c */ /* 0x000fe40003f86270 */
[----:B------:R-:W-:-:S02]  /*123c0*/  IADD3 R8, R0, 0x18, RZ ;  /* 0x0000001800087810 */ /* 0x000fc40007ffe0ff */
[C---:B------:R-:W-:Y:S01]  /*123d0*/  IADD3 R10, R0.reuse, 0x20, RZ ;  /* 0x00000020000a7810 */ /* 0x040fe20007ffe0ff */
[C---:B-123--:R-:W-:Y:S01]  /*123e0*/  @!P0 IMAD.WIDE R6, R0.reuse, 0x4, R2 ;  /* 0x0000000400068825 */ /* 0x04efe200078e0202 */
        /* <DEDUP_REMOVED lines=87> */
[----:B------:R-:W-:-:S02]  /*12960*/  IADD3 R13, R0, 0xa0, RZ ;  /* 0x000000a0000d7810 */ /* 0x000fc40007ffe0ff */
[----:B------:R-:W-:Y:S01]  /*12970*/  ISETP.GE.AND P5, PT, R12, c[0x0][0x3c8], PT ;  /* 0x0000f2000c007a0c */ /* 0x000fe20003fa6270 */
[----:B------:R2:W-:Y:S01]  /*12980*/  @!P4 ST.E.64 [R4.64], R60 ;  /* 0x0000003c0400c985 */ /* 0x0005e2000c101b10 */
        /* <DEDUP_REMOVED lines=91> */
.L_x_378:
[----:B------:R-:W-:Y:S05]  /*12f40*/  BSYNC B0 ;  /* 0x0000000000007941 */ /* 0x000fea0003800000 */
.L_x_377:
[----:B------:R-:W-:Y:S01]  /*12f50*/  ISETP.NE.AND P0, PT, R16, RZ, PT ;  /* 0x000000ff1000720c */ /* 0x000fe20003f05270 */
[----:B-1----:R1:W4:Y:S04]  /*12f60*/  SHFL.IDX PT, R3, R19, 0x1, 0x1c1f ;  /* 0x003c1f0013037f89 */ /* 0x00232800000e0000 */
[----:B---3--:R1:W3:Y:S08]  /*12f70*/  SHFL.IDX PT, R2, R20, 0x1, 0x1c1f ;  /* 0x003c1f0014027f89 */ /* 0x0082f000000e0000 */
        /* <DEDUP_REMOVED lines=12> */
[--C-:B---34-:R-:W-:Y:S01]  /*13040*/  @!P2 IMAD.WIDE R8, R0, 0x4, R2.reuse ;  /* 0x000000040008a825 */ /* 0x118fe200078e0202 */
[----:B------:R-:W-:Y:S02]  /*13050*/  @!P1 LOP3.LUT R5, R5, 0xfffffffe, RZ, 0xc0, !PT ;  /* 0xfffffffe05059812 */ /* 0x000fe400078ec0ff */
[----:B------:R-:W-:Y:S02]  /*13060*/  @!P0 LOP3.LUT R4, R4, 0xfffffffe, RZ, 0xc0, !PT ;  /* 0xfffffffe04048812 */ /* 0x000fe400078ec0ff */
[----:B------:R3:W-:Y:S01]  /*13070*/  @!P2 ST.E.64 [R8.64], R158 ;  /* 0x0000009e0800a985 */ /* 0x0007e2000c101b10 */
[----:B--2---:R-:W-:Y:S01]  /*13080*/  @!P1 IMAD.WIDE R6, R5, 0x4, R2 ;  /* 0x0000000405069825 */ /* 0x004fe200078e0202 */
        /* <DEDUP_REMOVED lines=11> */
[C---:B---3--:R-:W-:Y:S02]  /*13140*/  IADD3 R8, R0.reuse, 0x28, RZ ;  /* 0x0000002800087810 */ /* 0x048fe40007ffe0ff */
[----:B------:R-:W-:Y:S02]  /*13150*/  IADD3 R9, R0, 0x30, RZ ;  /* 0x0000003000097810 */ /* 0x000fe40007ffe0ff */
[----:B------:R-:W-:Y:S02]  /*13160*/  ISETP.GE.AND P4, PT, R8, c[0x0][0x3c8], PT ;  /* 0x0000f20008007a0c */ /* 0x000fe40003f86270 */
[----:B------:R-:W-:Y:S02]  /*13170*/  ISETP.GE.AND P3, PT, R9, c[0x0][0x3c8], PT ;  /* 0x0000f20009007a0c */ /* 0x000fe40003f66270 */
[----:B--2---:R-:W-:-:S02]  /*13180*/  @!P6 LEA.HI R4, R11, R11, RZ, 0x1 ;  /* 0x0000000b0b04e211 */ /* 0x004fc400078f08ff */
        /* <DEDUP_REMOVED lines=159> */
.L_x_376:
        /* <DEDUP_REMOVED lines=50> */
.L_x_379:
        /* <DEDUP_REMOVED lines=14> */
.L_x_5179:


//--------------------- .text._ZN7cutlass13device_kernelIN5flash19enable_sm80_to_sm89INS1_16FlashAttnFwdSm80INS1_25CollectiveMainloopFwdSm80ILi8ELi1ELb1EN4cute5tupleIJNS5_1CILi128EEENS7_ILi48EEENS7_ILi256EEEEEELi256ENS_10bfloat16_tEfNS_4arch4Sm80ELb0ELb1ELb1ELb1ELb0ELb0ELb1ELb1EEENS1_21CollectiveEpilogueFwdINS6_IJS8_SA_S9_EEENS6_IJNS7_ILi1EEESI_SI_EEESC_SE_Li256ELb1ELb1ELb1ELb0EEENS1_36VarlenDynamicPersistentTileSchedulerILi128ELi48ELi256ELi256ELb1ELb1ELb0ELb1ELb0ELb1EEEEEEEEEvNT_6ParamsE --------------------------
	.section	.text._ZN7cutlass13device_kernelIN5flash19enable_sm80_to_sm89INS1_16FlashAttnFwdSm80INS1_25CollectiveMainloopFwdSm80ILi8ELi1ELb1EN4cute5tupleIJNS5_1CILi128EEENS7_ILi48EEENS7_ILi256EEEEEELi256ENS_10bfloat16_tEfNS_4arch4Sm80ELb0ELb1ELb1ELb1ELb0ELb0ELb1ELb1EEENS1_21CollectiveEpilogueFwdINS6_IJS8_SA_S9_EEENS6_IJNS7_ILi1EEESI_SI_EEESC_SE_Li256ELb1ELb1ELb1ELb0EEENS1_36VarlenDynamicPersistentTileSchedulerILi128ELi48ELi256ELi256ELb1ELb1ELb0ELb1ELb0ELb1EEEEEEEEEvNT_6ParamsE,"ax",@progbits
	.sectioninfo	@"SHI_REGISTERS=255"
	.align	128
.text._ZN7cutlass13device_kernelIN5flash19enable_sm80_to_sm89INS1_16FlashAttnFwdSm80INS1_25CollectiveMainloopFwdSm80ILi8ELi1ELb1EN4cute5tupleIJNS5_1CILi128EEENS7_ILi48EEENS7_ILi256EEEEEELi256ENS_10bfloat16_tEfNS_4arch4Sm80ELb0ELb1ELb1ELb1ELb0ELb0ELb1ELb1EEENS1_21CollectiveEpilogueFwdINS6_IJS8_SA_S9_EEENS6_IJNS7_ILi1EEESI_SI_EEESC_SE_Li256ELb1ELb1ELb1ELb0EEENS1_36VarlenDynamicPersistentTileSchedulerILi128ELi48ELi256ELi256ELb1ELb1ELb0ELb1ELb0ELb1EEEEEEEEEvNT_6ParamsE:
        .type           _ZN7cutlass13device_kernelIN5flash19enable_sm80_to_sm89INS1_16FlashAttnFwdSm80INS1_25CollectiveMainloopFwdSm80ILi8ELi1ELb1EN4cute5tupleIJNS5_1CILi128EEENS7_ILi48EEENS7_ILi256EEEEEELi256ENS_10bfloat16_tEfNS_4arch4Sm80ELb0ELb1ELb1ELb1ELb0ELb0ELb1ELb1EEENS1_21CollectiveEpilogueFwdINS6_IJS8_SA_S9_EEENS6_IJNS7_ILi1EEESI_SI_EEESC_SE_Li256ELb1ELb1ELb1ELb0EEENS1_36VarlenDynamicPersistentTileSchedulerILi128ELi48ELi256ELi256ELb1ELb1ELb0ELb1ELb0ELb1EEEEEEEEEvNT_6ParamsE,@function
        .size           _ZN7cutlass13device_kernelIN5flash19enable_sm80_to_sm89INS1_16FlashAttnFwdSm80INS1_25CollectiveMainloopFwdSm80ILi8ELi1ELb1EN4cute5tupleIJNS5_1CILi128EEENS7_ILi48EEENS7_ILi256EEEEEELi256ENS_10bfloat16_tEfNS_4arch4Sm80ELb0ELb1ELb1ELb1ELb0ELb0ELb1ELb1EEENS1_21CollectiveEpilogueFwdINS6_IJS8_SA_S9_EEENS6_IJNS7_ILi1EEESI_SI_EEESC_SE_Li256ELb1ELb1ELb1ELb0EEENS1_36VarlenDynamicPersistentTileSchedulerILi128ELi48ELi256ELi256ELb1ELb1ELb0ELb1ELb0ELb1EEEEEEEEEvNT_6ParamsE,(.L_x_5180 - _ZN7cutlass13device_kernelIN5flash19enable_sm80_to_sm89INS1_16FlashAttnFwdSm80INS1_25CollectiveMainloopFwdSm80ILi8ELi1ELb1EN4cute5tupleIJNS5_1CILi128EEENS7_ILi48EEENS7_ILi256EEEEEELi256ENS_10bfloat16_tEfNS_4arch4Sm80ELb0ELb1ELb1ELb1ELb0ELb0ELb1ELb1EEENS1_21CollectiveEpilogueFwdINS6_IJS8_SA_S9_EEENS6_IJNS7_ILi1EEESI_SI_EEESC_SE_Li256ELb1ELb1ELb1ELb0EEENS1_36VarlenDynamicPersistentTileSchedulerILi128ELi48ELi256ELi256ELb1ELb1ELb0ELb1ELb0ELb1EEEEEEEEEvNT_6ParamsE)
        .other          _ZN7cutlass13device_kernelIN5flash19enable_sm80_to_sm89INS1_16FlashAttnFwdSm80INS1_25CollectiveMainloopFwdSm80ILi8ELi1ELb1EN4cute5tupleIJNS5_1CILi128EEENS7_ILi48EEENS7_ILi256EEEEEELi256ENS_10bfloat16_tEfNS_4arch4Sm80ELb0ELb1ELb1ELb1ELb0ELb0ELb1ELb1EEENS1_21CollectiveEpilogueFwdINS6_IJS8_SA_S9_EEENS6_IJNS7_ILi1EEESI_SI_EEESC_SE_Li256ELb1ELb1ELb1ELb0EEENS1_36VarlenDynamicPersistentTileSchedulerILi128ELi48ELi256ELi256ELb1ELb1ELb0ELb1ELb0ELb1EEEEEEEEEvNT_6ParamsE,@"STO_CUDA_ENTRY STV_DEFAULT"
_ZN7cutlass13device_kernelIN5flash19enable_sm80_to_sm89INS1_16FlashAttnFwdSm80INS1_25CollectiveMainloopFwdSm80ILi8ELi1ELb1EN4cute5tupleIJNS5_1CILi128EEENS7_ILi48EEENS7_ILi256EEEEEELi256ENS_10bfloat16_tEfNS_4arch4Sm80ELb0ELb1ELb1ELb1ELb0ELb0ELb1ELb1EEENS1_21CollectiveEpilogueFwdINS6_IJS8_SA_S9_EEENS6_IJNS7_ILi1EEESI_SI_EEESC_SE_Li256ELb1ELb1ELb1ELb0EEENS1_36VarlenDynamicPersistentTileSchedulerILi128ELi48ELi256ELi256ELb1ELb1ELb0ELb1ELb0ELb1EEEEEEEEEvNT_6ParamsE:
        /* <DEDUP_REMOVED lines=15> */
[----:B------:R-:W-:-:S03]  /*00f0*/  CS2R R8, SRZ ;  /* 0x0000000000087805 */ /* 0x000fc6000001ff00 */
[----:B------:R-:W-:-:S04]  /*0100*/  ISETP.NE.AND P6, PT, R13, 0x1f, PT ;  /* 0x0000001f0d00780c */ /* 0x000fc80003fc5270 */
[----:B------:R-:W-:-:S13]  /*0110*/  ISETP.GE.OR P0, PT, R13, c[0x0][0x53c], !P6 ;  /* 0x00014f000d007a0c */ /* 0x000fda0007706670 */
[----:B-1----:R-:W-:Y:S02]  /*0120*/  @!P0 IMAD.MOV.U32 R4, RZ, RZ, 0x4 ;  /* 0x00000004ff048424 */ /* 0x002fe400078e00ff */
[----:B------:R-:W-:Y:S02]  /*0130*/  @!P0 IMAD.MOV.U32 R2, RZ, RZ, 0x4 ;  /* 0x00000004ff028424 */ /* 0x000fe400078e00ff */
[----:B------:R-:W-:-:S04]  /*0140*/  @!P0 IMAD.WIDE.U32 R4, R13, R4, c[0x0][0x580] ;  /* 0x000160000d048625 */ /* 0x000fc800078e0004 */
[C---:B------:R-:W-:Y:S01]  /*0150*/  @!P0 IMAD.WIDE.U32 R2, R13.reuse, R2, c[0x0][0x578] ;  /* 0x00015e000d028625 */ /* 0x040fe200078e0002 */
[----:B------:R-:W2:Y:S04]  /*0160*/  @!P0 LDG.E R9, [R4.64] ;  /* 0x0000000604098981 */ /* 0x000ea8000c1e1900 */
[----:B------:R-:W2:Y:S01]  /*0170*/  @!P0 LDG.E R8, [R2.64] ;  /* 0x0000000602088981 */ /* 0x000ea2000c1e1900 */
[C---:B------:R-:W-:Y:S01]  /*0180*/  ISETP.NE.AND P5, PT, R13.reuse, RZ, PT ;  /* 0x000000ff0d00720c */ /* 0x040fe20003fa5270 */
[----:B------:R-:W1:Y:S01]  /*0190*/  S2UR UR4, SR_CTAID.X ;  /* 0x00000000000479c3 */ /* 0x000e620000002500 */
[C---:B------:R-:W-:Y:S01]  /*01a0*/  ISETP.GE.U32.AND P4, PT, R13.reuse, 0x2, PT ;  /* 0x000000020d00780c */ /* 0x040fe20003f86070 */
[----:B------:R-:W-:Y:S01]  /*01b0*/  IMAD.MOV.U32 R7, RZ, RZ, RZ ;  /* 0x000000ffff077224 */ /* 0x000fe200078e00ff */
        /* <DEDUP_REMOVED lines=26> */
.L_x_385:
[----:B------:R-:W-:-:S04]  /*0360*/  IADD3 R0, R7, 0x1f, RZ ;  /* 0x0000001f07007810 */ /* 0x000fc80007ffe0ff */
[----:B------:R-:W-:-:S13]  /*0370*/  ISETP.GE.AND P0, PT, R0, c[0x0][0x53c], PT ;  /* 0x00014f0000007a0c */ /* 0x000fda0003f06270 */
[----:B------:R-:W-:Y:S05]  /*0380*/  @P0 BRA `(.L_x_382) ;  /* 0x00000c4000000947 */ /* 0x000fea0003800000 */
[----:B------:R-:W-:Y:S01]  /*0390*/  MOV R7, R0 ;  /* 0x0000000000077202 */ /* 0x000fe20000000f00 */
[----:B------:R-:W-:-:S03]  /*03a0*/  CS2R R8, SRZ ;  /* 0x0000000000087805 */ /* 0x000fc6000001ff00 */
[----:B------:R-:W-:-:S04]  /*03b0*/  IADD3 R0, R13, R7, RZ ;  /* 0x000000070d007210 */ /* 0x000fc80007ffe0ff */
[----:B------:R-:W-:-:S13]  /*03c0*/  ISETP.GE.OR P0, PT, R0, c[0x0][0x53c], !P6 ;  /* 0x00014f0000007a0c */ /* 0x000fda0007706670 */
[----:B------:R-:W-:Y:S02]  /*03d0*/  @!P0 MOV R2, 0x4 ;  /* 0x0000000400028802 */ /* 0x000fe40000000f00 */
[----:B------:R-:W-:-:S03]  /*03e0*/  @!P0 MOV R3, 0x4 ;  /* 0x0000000400038802 */ /* 0x000fc60000000f00 */
[----:B------:R-:W-:-:S04]  /*03f0*/  @!P0 IMAD.WIDE R4, R0, R2, c[0x0][0x580] ;  /* 0x0001600000048625 */ /* 0x000fc800078e0202 */
[----:B------:R-:W-:Y:S01]  /*0400*/  @!P0 IMAD.WIDE R2, R0, R3, c[0x0][0x578] ;  /* 0x00015e0000028625 */ /* 0x000fe200078e0203 */
[----:B------:R-:W2:Y:S04]  /*0410*/  @!P0 LDG.E R9, [R4.64] ;  /* 0x0000000604098981 */ /* 0x000ea8000c1e1900 */
[----:B------:R-:W2:Y:S02]  /*0420*/  @!P0 LDG.E R8, [R2.64] ;  /* 0x0000000602088981 */ /* 0x000ea4000c1e1900 */
[----:B--2---:R-:W-:Y:S01]  /*0430*/  IMAD R5, R9, R8, RZ ;  /* 0x0000000809057224 */ /* 0x004fe200078e02ff */
[----:B------:R-:W-:Y:S05]  /*0440*/  BRA.DIV ~URZ, `(.L_x_383) ;  /* 0x000166927f007947 */ /* 0x000fea000b800000 */
[----:B------:R1:W2:Y:S02]  /*0450*/  SHFL.UP PT, R0, R5, 0x1, RZ ;  /* 0x0420000005007989 */ /* 0x0002a400000e00ff */
.L_x_522:
        /* <DEDUP_REMOVED lines=16> */
.L_x_523:
[----:B--2---:R-:W-:-:S05]  /*0560*/  IMAD R0, R0, c[0x0][0x538], RZ ;  /* 0x00014e0000007a24 */ /* 0x004fca00078e02ff */
[----:B------:R-:W-:-:S04]  /*0570*/  IADD3 R6, R0, R6, RZ ;  /* 0x0000000600067210 */ /* 0x000fc80007ffe0ff */
[----:B------:R-:W-:-:S13]  /*0580*/  ISETP.GT.AND P0, PT, R6, UR4, PT ;  /* 0x0000000406007c0c */ /* 0x000fda000bf04270 */
[----:B-1----:R-:W-:Y:S05]  /*0590*/  @!P0 BRA `(.L_x_385) ;  /* 0xfffffdc000008947 */ /* 0x002fea000383ffff */
.L_x_381:
[----:B------:R-:W-:-:S05]  /*05a0*/  IADD3 R11, -R0, R6, RZ ;  /* 0x00000006000b7210 */ /* 0x000fca0007ffe1ff */
[----:B------:R-:W-:-:S05]  /*05b0*/  IMAD R0, R4, c[0x0][0x538], R11 ;  /* 0x00014e0004007a24 */ /* 0x000fca00078e020b */
[----:B------:R-:W-:Y:S01]  /*05c0*/  ISETP.GT.AND P0, PT, R0, UR4, PT ;  /* 0x0000000400007c0c */ /* 0x000fe2000bf04270 */
[----:B------:R-:W-:-:S12]  /*05d0*/  BRA.DIV ~URZ, `(.L_x_386) ;  /* 0x000167127f007947 */ /* 0x000fd8000b800000 */
[----:B------:R-:W-:-:S04]  /*05e0*/  VOTE.ANY R10, PT, !P0 ;  /* 0x00000000000a7806 */ /* 0x000fc800040e0100 */
.L_x_524:
[----:B------:R-:W1:Y:S02]  /*05f0*/  POPC R6, R10 ;  /* 0x0000000a00067309 */ /* 0x000e640000000000 */
[----:B-1----:R-:W-:-:S05]  /*0600*/  IADD3 R0, R6, R7, RZ ;  /* 0x0000000706007210 */ /* 0x002fca0007ffe0ff */
[----:B------:R1:W-:Y:S01]  /*0610*/  STL [R1+0x7c], R0 ;  /* 0x00007c0001007387 */ /* 0x0003e20000100800 */
[----:B------:R-:W-:Y:S05]  /*0620*/  BRA.DIV ~URZ, `(.L_x_387) ;  /* 0x000167127f007947 */ /* 0x000fea000b800000 */
[----:B------:R2:W3:Y:S01]  /*0630*/  SHFL.IDX PT, R12, R9, R6, 0x1f ;  /* 0x00001f06090c7589 */ /* 0x0004e200000e0000 */
[----:B------:R-:W-:-:S03]  /*0640*/  MOV R7, RZ ;  /* 0x000000ff00077202 */ /* 0x000fc60000000f00 */
[----:B------:R2:W4:Y:S04]  /*0650*/  SHFL.IDX PT, R9, R8, R6, 0x1f ;  /* 0x00001f0608097589 */ /* 0x00052800000e0000 */
.L_x_525:
[----:B------:R-:W-:Y:S01]  /*0660*/  ISETP.NE.AND P0, PT, R10, RZ, PT ;  /* 0x000000ff0a00720c */ /* 0x000fe20003f05270 */
[----:B------:R-:W-:-:S12]  /*0670*/  BSSY B0, `(.L_x_388) ;  /* 0x0000005000007945 */ /* 0x000fd80003800000 */
[----:B------:R-:W-:Y:S05]  /*0680*/  @!P0 BRA `(.L_x_389) ;  /* 0x0000003000008947 */ /* 0x000fea0003800000 */
[----:B------:R-:W-:Y:S01]  /*0690*/  IADD3 R3, R6, -0x1, RZ ;  /* 0xffffffff06037810 */ /* 0x000fe20007ffe0ff */
[----:B------:R-:W-:Y:S05]  /*06a0*/  BRA.DIV ~URZ, `(.L_x_390) ;  /* 0x000167727f007947 */ /* 0x000fea000b800000 */
[----:B------:R1:W2:Y:S02]  /*06b0*/  SHFL.IDX PT, R7, R4, R3, 0x1f ;  /* 0x00001f0304077589 */ /* 0x0002a400000e0000 */
.L_x_389:
[----:B------:R-:W-:Y:S05]  /*06c0*/  BSYNC B0 ;  /* 0x0000000000007941 */ /* 0x000fea0003800000 */
.L_x_388:
[----:B-12---:R-:W-:Y:S01]  /*06d0*/  IMAD R0, R7, c[0x0][0x538], R11 ;  /* 0x00014e0007007a24 */ /* 0x006fe200078e020b */
[----:B----4-:R-:W-:Y:S01]  /*06e0*/  ISETP.NE.AND P0, PT, R9, 0x1, PT ;  /* 0x000000010900780c */ /* 0x010fe20003f05270 */
[----:B------:R-:W-:Y:S03]  /*06f0*/  BSSY B0, `(.L_x_391) ;  /* 0x0000089000007945 */ /* 0x000fe60003800000 */
[----:B------:R1:W-:Y:S01]  /*0700*/  STL [R1+0x70], R0 ;  /* 0x0000700001007387 */ /* 0x0003e20000100800 */
[----:B------:R-:W-:-:S08]  /*0710*/  IADD3 R11, -R0, UR4, RZ ;  /* 0x00000004000b7c10 */ /* 0x000fd0000fffe1ff */
[----:B------:R-:W-:Y:S05]  /*0720*/  @!P0 BRA `(.L_x_392) ;  /* 0x000003f000008947 */ /* 0x000fea0003800000 */
[-C--:B-1-3--:R-:W-:Y:S02]  /*0730*/  IABS R0, R12.reuse ;  /* 0x0000000c00007213 */ /* 0x08afe40000000000 */
[----:B------:R-:W-:-:S03]  /*0740*/  IABS R6, R12 ;  /* 0x0000000c00067213 */ /* 0x000fc60000000000 */
[----:B------:R-:W-:Y:S01]  /*0750*/  IMAD.MOV.U32 R5, RZ, RZ, R0 ;  /* 0x000000ffff057224 */ /* 0x000fe200078e0000 */
[----:B------:R-:W-:-:S03]  /*0760*/  IABS R0, R9 ;  /* 0x0000000900007213 */ /* 0x000fc60000000000 */
[----:B------:R-:W1:Y:S02]  /*0770*/  I2F.RP R2, R5 ;  /* 0x0000000500027306 */ /* 0x000e640000209400 */
[----:B------:R-:W-:Y:S01]  /*0780*/  IMAD.MOV.U32 R8, RZ, RZ, R0 ;  /* 0x000000ffff087224 */ /* 0x000fe200078e0000 */
[----:B------:R-:W-:-:S05]  /*0790*/  IABS R0, R11 ;  /* 0x0000000b00007213 */ /* 0x000fca0000000000 */
[----:B------:R-:W-:Y:S08]  /*07a0*/  I2F.RP R7, R8 ;  /* 0x0000000800077306 */ /* 0x000ff00000209400 */
[----:B-1----:R-:W1:Y:S02]  /*07b0*/  MUFU.RCP R2, R2 ;  /* 0x0000000200027308 */ /* 0x002e640000001000 */
[----:B-1----:R-:W-:-:S06]  /*07c0*/  IADD3 R2, R2, 0xffffffe, RZ ;  /* 0x0ffffffe02027810 */ /* 0x002fcc0007ffe0ff */
[----:B------:R-:W1:Y:S02]  /*07d0*/  F2I.FTZ.U32.TRUNC.NTZ R3, R2 ;  /* 0x0000000200037305 */ /* 0x000e64000021f000 */
[----:B-1----:R-:W-:-:S04]  /*07e0*/  IMAD.MOV R2, RZ, RZ, -R3 ;  /* 0x000000ffff027224 */ /* 0x002fc800078e0a03 */
[----:B------:R-:W-:Y:S02]  /*07f0*/  IMAD R4, R2, R5, RZ ;  /* 0x0000000502047224 */ /* 0x000fe400078e02ff */
[----:B------:R-:W-:-:S04]  /*0800*/  IMAD.MOV.U32 R2, RZ, RZ, RZ ;  /* 0x000000ffff027224 */ /* 0x000fc800078e00ff */
[----:B------:R-:W-:Y:S01]  /*0810*/  IMAD.HI.U32 R2, R3, R4, R2 ;  /* 0x0000000403027227 */ /* 0x000fe200078e0002 */
[----:B------:R-:W-:-:S03]  /*0820*/  MOV R3, R0 ;  /* 0x0000000000037202 */ /* 0x000fc60000000f00 */
[----:B------:R-:W-:Y:S02]  /*0830*/  IMAD.MOV R0, RZ, RZ, -R6 ;  /* 0x000000ffff007224 */ /* 0x000fe400078e0a06 */
        /* <DEDUP_REMOVED lines=28> */
[----:B------:R-:W-:-:S03]  /*0a00*/  IMAD.MOV R5, RZ, RZ, -R4 ;  /* 0x000000ffff057224 */ /* 0x000fc600078e0a04 */
        /* <DEDUP_REMOVED lines=10> */
[----:B------:R-:W-:-:S04]  /*0ab0*/  IMAD.MOV R2, RZ, RZ, -R0 ;  /* 0x000000ffff027224 */ /* 0x000fc800078e0a00 */
[C---:B------:R-:W-:Y:S01]  /*0ac0*/  IMAD R3, R9.reuse, R2, R4 ;  /* 0x0000000209037224 */ /* 0x040fe200078e0204 */
[----:B------:R-:W-:Y:S01]  /*0ad0*/  LEA R2, R9, R0, 0x18 ;  /* 0x0000000009027211 */ /* 0x000fe200078ec0ff */
[----:B------:R-:W-:-:S04]  /*0ae0*/  IMAD R0, R12, R5, R11 ;  /* 0x000000050c007224 */ /* 0x000fc800078e020b */
[----:B------:R-:W-:-:S05]  /*0af0*/  IMAD R2, R3, 0x10000, R2 ;  /* 0x0001000003027824 */ /* 0x000fca00078e0202 */
[----:B------:R1:W-:Y:S01]  /*0b00*/  STL [R1+0x78], R2 ;  /* 0x0000780201007387 */ /* 0x0003e20000100800 */
[----:B------:R-:W-:Y:S05]  /*0b10*/  BRA `(.L_x_393) ;  /* 0x0000046000007947 */ /* 0x000fea0003800000 */
.L_x_392:
[----:B------:R-:W2:Y:S01]  /*0b20*/  LDL R3, [R1+0x7c] ;  /* 0x00007c0001037983 */ /* 0x000ea20000100800 */
[----:B------:R-:W-:-:S04]  /*0b30*/  IMAD.MOV.U32 R2, RZ, RZ, 0x4 ;  /* 0x00000004ff027424 */ /* 0x000fc800078e00ff */
[----:B--2---:R-:W-:-:S05]  /*0b40*/  IMAD.WIDE R2, R3, R2, c[0x0][0x590] ;  /* 0x0001640003027625 */ /* 0x004fca00078e0202 */
[----:B------:R-:W2:Y:S02]  /*0b50*/  LDG.E R7, [R2.64] ;  /* 0x0000000602077981 */ /* 0x000ea4000c1e1900 */
[----:B--23--:R-:W-:-:S05]  /*0b60*/  IMAD R9, R7, R12, RZ ;  /* 0x0000000c07097224 */ /* 0x00cfca00078e02ff */
[-C--:B-1----:R-:W-:Y:S02]  /*0b70*/  IABS R0, R9.reuse ;  /* 0x0000000900007213 */ /* 0x082fe40000000000 */
[----:B------:R-:W-:-:S03]  /*0b80*/  IABS R8, R9 ;  /* 0x0000000900087213 */ /* 0x000fc60000000000 */
[----:B------:R-:W-:-:S04]  /*0b90*/  IMAD.MOV.U32 R6, RZ, RZ, R0 ;  /* 0x000000ffff067224 */ /* 0x000fc800078e0000 */
[----:B------:R-:W1:Y:S08]  /*0ba0*/  I2F.RP R2, R6 ;  /* 0x0000000600027306 */ /* 0x000e700000209400 */
[----:B-1----:R-:W1:Y:S02]  /*0bb0*/  MUFU.RCP R2, R2 ;  /* 0x0000000200027308 */ /* 0x002e640000001000 */
[----:B-1----:R-:W-:-:S06]  /*0bc0*/  IADD3 R2, R2, 0xffffffe, RZ ;  /* 0x0ffffffe02027810 */ /* 0x002fcc0007ffe0ff */
[----:B------:R-:W1:Y:S02]  /*0bd0*/  F2I.FTZ.U32.TRUNC.NTZ R3, R2 ;  /* 0x0000000200037305 */ /* 0x000e64000021f000 */
[----:B-1----:R-:W-:-:S04]  /*0be0*/  IMAD.MOV R0, RZ, RZ, -R3 ;  /* 0x000000ffff007224 */ /* 0x002fc800078e0a03 */
[----:B------:R-:W-:Y:S01]  /*0bf0*/  IMAD.MOV.U32 R2, RZ, RZ, R0 ;  /* 0x000000ffff027224 */ /* 0x000fe200078e0000 */
[----:B------:R-:W-:-:S03]  /*0c00*/  IABS R0, R11 ;  /* 0x0000000b00007213 */ /* 0x000fc60000000000 */
[----:B------:R-:W-:Y:S01]  /*0c10*/  IMAD R4, R2, R6, RZ ;  /* 0x0000000602047224 */ /* 0x000fe200078e02ff */
[----:B------:R-:W-:Y:S01]  /*0c20*/  MOV R5, R0 ;  /* 0x0000000000057202 */ /* 0x000fe20000000f00 */
[----:B------:R-:W-:-:S04]  /*0c30*/  IMAD.MOV.U32 R2, RZ, RZ, RZ ;  /* 0x000000ffff027224 */ /* 0x000fc800078e00ff */
[----:B------:R-:W-:-:S04]  /*0c40*/  IMAD.HI.U32 R0, R3, R4, R2 ;  /* 0x0000000403007227 */ /* 0x000fc800078e0002 */
[----:B------:R-:W-:Y:S02]  /*0c50*/  IMAD.MOV R2, RZ, RZ, -R8 ;  /* 0x000000ffff027224 */ /* 0x000fe400078e0a08 */
        /* <DEDUP_REMOVED lines=9> */
[----:B------:R-:W-:-:S04]  /*0cf0*/  @P2 IADD3 R0, R0, 0x1, RZ ;  /* 0x0000000100002810 */ /* 0x000fc80007ffe0ff */
[----:B------:R-:W-:-:S05]  /*0d00*/  MOV R4, R0 ;  /* 0x0000000000047202 */ /* 0x000fca0000000f00 */
[----:B------:R-:W-:Y:S01]  /*0d10*/  @!P1 IMAD.MOV R4, RZ, RZ, -R4 ;  /* 0x000000ffff049224 */ /* 0x000fe200078e0a04 */
[----:B------:R-:W-:-:S05]  /*0d20*/  @!P0 LOP3.LUT R4, RZ, R9, RZ, 0x33, !PT ;  /* 0x00000009ff048212 */ /* 0x000fca00078e33ff */
[----:B------:R-:W-:-:S05]  /*0d30*/  IMAD R10, R7, R4, RZ ;  /* 0x00000004070a7224 */ /* 0x000fca00078e02ff */
[----:B------:R-:W-:-:S04]  /*0d40*/  IADD3 R0, -R10, c[0x0][0x538], RZ ;  /* 0x00014e000a007a10 */ /* 0x000fc80007ffe1ff */
[----:B------:R-:W-:-:S04]  /*0d50*/  IMNMX R6, R7, R0, PT ;  /* 0x0000000007067217 */ /* 0x000fc80003800200 */
[----:B------:R-:W-:-:S05]  /*0d60*/  IABS R0, R6 ;  /* 0x0000000600007213 */ /* 0x000fca0000000000 */
[----:B------:R-:W-:-:S04]  /*0d70*/  IMAD.MOV.U32 R5, RZ, RZ, R0 ;  /* 0x000000ffff057224 */ /* 0x000fc800078e0000 */
[----:B------:R-:W1:Y:S08]  /*0d80*/  I2F.RP R2, R5 ;  /* 0x0000000500027306 */ /* 0x000e700000209400 */
[----:B-1----:R-:W1:Y:S02]  /*0d90*/  MUFU.RCP R2, R2 ;  /* 0x0000000200027308 */ /* 0x002e640000001000 */
[----:B-1----:R-:W-:-:S06]  /*0da0*/  IADD3 R2, R2, 0xffffffe, RZ ;  /* 0x0ffffffe02027810 */ /* 0x002fcc0007ffe0ff */
[----:B------:R1:W2:Y:S02]  /*0db0*/  F2I.FTZ.U32.TRUNC.NTZ R3, R2 ;  /* 0x0000000200037305 */ /* 0x0002a4000021f000 */
[----:B-1----:R-:W-:Y:S01]  /*0dc0*/  IMAD.MOV R2, RZ, RZ, -R4 ;  /* 0x000000ffff027224 */ /* 0x002fe200078e0a04 */
[----:B--2---:R-:W-:-:S03]  /*0dd0*/  IADD3 R0, RZ, -R3, RZ ;  /* 0x80000003ff007210 */ /* 0x004fc60007ffe0ff */
[----:B------:R-:W-:Y:S01]  /*0de0*/  IMAD R8, R9, R2, R11 ;  /* 0x0000000209087224 */ /* 0x000fe200078e020b */
[----:B------:R-:W-:Y:S01]  /*0df0*/  IABS R9, R6 ;  /* 0x0000000600097213 */ /* 0x000fe20000000000 */
[----:B------:R-:W-:-:S03]  /*0e00*/  IMAD.MOV.U32 R2, RZ, RZ, R0 ;  /* 0x000000ffff027224 */ /* 0x000fc600078e0000 */
[----:B------:R-:W-:Y:S01]  /*0e10*/  IABS R0, R8 ;  /* 0x0000000800007213 */ /* 0x000fe20000000000 */
[----:B------:R-:W-:Y:S02]  /*0e20*/  IMAD R7, R2, R5, RZ ;  /* 0x0000000502077224 */ /* 0x000fe400078e02ff */
[----:B------:R-:W-:Y:S02]  /*0e30*/  IMAD.MOV.U32 R2, RZ, RZ, RZ ;  /* 0x000000ffff027224 */ /* 0x000fe400078e00ff */
[----:B------:R-:W-:Y:S01]  /*0e40*/  IMAD.MOV.U32 R4, RZ, RZ, R0 ;  /* 0x000000ffff047224 */ /* 0x000fe200078e0000 */
[----:B------:R-:W-:Y:S01]  /*0e50*/  IADD3 R0, RZ, -R9, RZ ;  /* 0x80000009ff007210 */ /* 0x000fe20007ffe0ff */
[----:B------:R-:W-:-:S04]  /*0e60*/  IMAD.HI.U32 R3, R3, R7, R2 ;  /* 0x0000000703037227 */ /* 0x000fc800078e0002 */
[----:B------:R-:W-:Y:S02]  /*0e70*/  IMAD.MOV.U32 R2, RZ, RZ, R0 ;  /* 0x000000ffff027224 */ /* 0x000fe400078e0000 */
[----:B------:R-:W-:Y:S01]  /*0e80*/  IMAD.HI.U32 R0, R3, R4, RZ ;  /* 0x0000000403007227 */ /* 0x000fe200078e00ff */
[----:B------:R-:W-:-:S03]  /*0e90*/  IADD3 R3, R10, 0x1000000, R8 ;  /* 0x010000000a037810 */ /* 0x000fc60007ffe008 */
[----:B------:R-:W-:-:S05]  /*0ea0*/  IMAD R2, R0, R2, R4 ;  /* 0x0000000200027224 */ /* 0x000fca00078e0204 */
[----:B------:R-:W-:-:S13]  /*0eb0*/  ISETP.GT.U32.AND P0, PT, R5, R2, PT ;  /* 0x000000020500720c */ /* 0x000fda0003f04070 */
[----:B------:R-:W-:Y:S01]  /*0ec0*/  @!P0 IMAD.IADD R2, R2, 0x1, -R5 ;  /* 0x0000000102028824 */ /* 0x000fe200078e0a05 */
[----:B------:R-:W-:Y:S02]  /*0ed0*/  @!P0 IADD3 R0, R0, 0x1, RZ ;  /* 0x0000000100008810 */ /* 0x000fe40007ffe0ff */
[----:B------:R-:W-:Y:S02]  /*0ee0*/  ISETP.NE.AND P0, PT, R6, RZ, PT ;  /* 0x000000ff0600720c */ /* 0x000fe40003f05270 */
[----:B------:R-:W-:Y:S02]  /*0ef0*/  ISETP.GE.U32.AND P2, PT, R2, R5, PT ;  /* 0x000000050200720c */ /* 0x000fe40003f46070 */
[----:B------:R-:W-:-:S04]  /*0f00*/  LOP3.LUT R2, R8, R6, RZ, 0x3c, !PT ;  /* 0x0000000608027212 */ /* 0x000fc800078e3cff */
[----:B------:R-:W-:Y:S01]  /*0f10*/  ISETP.GE.AND P1, PT, R2, RZ, PT ;  /* 0x000000ff0200720c */ /* 0x000fe20003f26270 */
[----:B------:R-:W-:-:S06]  /*0f20*/  IMAD.MOV R2, RZ, RZ, -R6 ;  /* 0x000000ffff027224 */ /* 0x000fcc00078e0a06 */
[----:B------:R-:W-:-:S06]  /*0f30*/  @P2 IADD3 R0, R0, 0x1, RZ ;  /* 0x0000000100002810 */ /* 0x000fcc0007ffe0ff */
[----:B------:R-:W-:Y:S02]  /*0f40*/  @!P1 IADD3 R0, -R0, RZ, RZ ;  /* 0x000000ff00009210 */ /* 0x000fe40007ffe1ff */
[----:B------:R-:W-:-:S05]  /*0f50*/  @!P0 LOP3.LUT R0, RZ, R6, RZ, 0x33, !PT ;  /* 0x00000006ff008212 */ /* 0x000fca00078e33ff */
[----:B------:R-:W-:-:S05]  /*0f60*/  IMAD R2, R0, R2, R3 ;  /* 0x0000000200027224 */ /* 0x000fca00078e0203 */
[----:B------:R1:W-:Y:S02]  /*0f70*/  STL [R1+0x78], R2 ;  /* 0x0000780201007387 */ /* 0x0003e40000100800 */
.L_x_393:
[----:B------:R-:W-:Y:S05]  /*0f80*/  BSYNC B0 ;  /* 0x0000000000007941 */ /* 0x000fea0003800000 */
.L_x_391:
[----:B------:R-:W-:-:S04]  /*0f90*/  LOP3.LUT R0, RZ, R0, RZ, 0x33, !PT ;  /* 0x00000000ff007212 */ /* 0x000fc800078e33ff */
[----:B------:R-:W-:-:S05]  /*0fa0*/  IADD3 R0, R0, R12, RZ ;  /* 0x0000000c00007210 */ /* 0x000fca0007ffe0ff */
[----:B------:R2:W-:Y:S01]  /*0fb0*/  STL [R1+0x74], R0 ;  /* 0x0000740001007387 */ /* 0x0005e20000100800 */
[----:B------:R-:W-:Y:S05]  /*0fc0*/  BRA `(.L_x_394) ;  /* 0x0000006000007947 */ /* 0x000fea0003800000 */
.L_x_382:
[----:B------:R-:W-:Y:S01]  /*0fd0*/  MOV R0, UR4 ;  /* 0x0000000400007c02 */ /* 0x000fe20008000f00 */
[----:B------:R-:W-:Y:S04]  /*0fe0*/  STL [R1+0x74], RZ ;  /* 0x000074ff01007387 */ /* 0x000fe80000100800 */
[----:B------:R-:W-:Y:S04]  /*0ff0*/  STL [R1+0x78], RZ ;  /* 0x000078ff01007387 */ /* 0x000fe80000100800 */
[----:B------:R1:W-:Y:S02]  /*1000*/  STL [R1+0x70], R0 ;  /* 0x0000700001007387 */ /* 0x0003e40000100800 */
[----:B-1----:R-:W-:-:S05]  /*1010*/  MOV R0, c[0x0][0x53c] ;  /* 0x00014f0000007a02 */ /* 0x002fca0000000f00 */
[----:B------:R1:W-:Y:S02]  /*1020*/  STL [R1+0x7c], R0 ;  /* 0x00007c0001007387 */ /* 0x0003e40000100800 */
.L_x_394:
[----:B------:R-:W3:Y:S04]  /*1030*/  LDL R4, [R1+0x70] ;  /* 0x0000700001047983 */ /* 0x000ee80000100800 */
[----:B------:R-:W3:Y:S04]  /*1040*/  LDL R5, [R1+0x74] ;  /* 0x0000740001057983 */ /* 0x000ee80000100800 */
[----:B------:R-:W3:Y:S04]  /*1050*/  LDL R6, [R1+0x78] ;  /* 0x0000780001067983 */ /* 0x000ee80000100800 */
[----:B------:R-:W3:Y:S01]  /*1060*/  LDL R7, [R1+0x7c] ;  /* 0x00007c0001077983 */ /* 0x000ee20000100800 */
[----:B------:R-:W-:Y:S01]  /*1070*/  ISETP.NE.AND P0, PT, R13, RZ, PT ;  /* 0x000000ff0d00720c */ /* 0x000fe20003f05270 */
[----:B------:R-:W-:-:S12]  /*1080*/  WARPSYNC 0xffffffff ;  /* 0xffffffff00007948 */ /* 0x000fd80003800000 */
[----:B---3--:R3:W-:Y:S04]  /*1090*/  @!P0 STS.128 [0x1a080], R4 ;  /* 0x01a08004ff008388 */ /* 0x0087e80000000c00 */
[----:B------:R-:W-:Y:S06]  /*10a0*/  BAR.ARV 0x5, 0x100 ;  /* 0x0144000000007b1d */ /* 0x000fec0000002000 */
.L_x_380:
[----:B-12---:R-:W2:Y:S02]  /*10b0*/  LDL R0, [R1+0x7c] ;  /* 0x00007c0001007983 */ /* 0x006ea40000100800 */
[----:B--2---:R-:W-:-:S13]  /*10c0*/  ISETP.GE.AND P0, PT, R0, c[0x0][0x53c], PT ;  /* 0x00014f0000007a0c */ /* 0x004fda0003f06270 */
[----:B------:R-:W-:Y:S05]  /*10d0*/  @P0 EXIT ;  /* 0x000000000000094d */ /* 0x000fea0003800000 */
[----:B------:R-:W1:Y:S02]  /*10e0*/  S2R R17, SR_TID.X ;  /* 0x0000000000117919 */ /* 0x000e640000002100 */
[----:B-1-3--:R-:W-:-:S04]  /*10f0*/  SHF.R.S32.HI R7, RZ, 0x1f, R17 ;  /* 0x0000001fff077819 */ /* 0x00afc80000011411 */
[CC--:B------:R-:W-:Y:S02]  /*1100*/  LEA.HI R0, R7.reuse, R17.reuse, RZ, 0x4 ;  /* 0x0000001107007211 */ /* 0x0c0fe400078f20ff */
[-C--:B------:R-:W-:Y:S02]  /*1110*/  LEA.HI R14, R7, R17.reuse, RZ, 0x3 ;  /* 0x00000011070e7211 */ /* 0x080fe400078f18ff */
[----:B------:R-:W-:Y:S02]  /*1120*/  SHF.R.S32.HI R2, RZ, 0x4, R0 ;  /* 0x00000004ff027819 */ /* 0x000fe40000011400 */
[----:B------:R-:W-:Y:S02]  /*1130*/  SHF.R.S32.HI R4, RZ, 0x3, R14 ;  /* 0x00000003ff047819 */ /* 0x000fe4000001140e */
[----:B------:R-:W-:Y:S02]  /*1140*/  LOP3.LUT R3, R14, 0xfffffff8, RZ, 0xc0, !PT ;  /* 0xfffffff80e037812 */ /* 0x000fe400078ec0ff */
[----:B------:R-:W-:Y:S01]  /*1150*/  LOP3.LUT R6, R0, 0xfffffff0, RZ, 0xc0, !PT ;  /* 0xfffffff000067812 */ /* 0x000fe200078ec0ff */
[----:B------:R-:W-:Y:S01]  /*1160*/  IMAD.SHL.U32 R4, R4, 0x40, RZ ;  /* 0x0000004004047824 */ /* 0x000fe200078e00ff */
[----:B------:R-:W-:Y:S01]  /*1170*/  LEA.HI R0, R0, R2, RZ, 0x1 ;  /* 0x0000000200007211 */ /* 0x000fe200078f08ff */
[----:B------:R-:W-:Y:S01]  /*1180*/  IMAD.IADD R10, R17, 0x1, -R3 ;  /* 0x00000001110a7824 */ /* 0x000fe200078e0a03 */
[----:B------:R-:W-:-:S02]  /*1190*/  LEA.HI R15, R7, R17, RZ, 0x2 ;  /* 0x00000011070f7211 */ /* 0x000fc400078f10ff */
[----:B------:R-:W-:Y:S02]  /*11a0*/  LOP3.LUT R3, R0, 0xfffffffe, RZ, 0xc0, !PT ;  /* 0xfffffffe00037812 */ /* 0x000fe400078ec0ff */
[--C-:B------:R-:W-:Y:S02]  /*11b0*/  SHF.R.S32.HI R8, RZ, 0x2, R15.reuse ;  /* 0x00000002ff087819 */ /* 0x100fe4000001140f */
[----:B------:R-:W-:Y:S01]  /*11c0*/  SHF.R.S32.HI R5, RZ, 0x1f, R15 ;  /* 0x0000001fff057819 */ /* 0x000fe2000001140f */
[----:B------:R-:W-:Y:S01]  /*11d0*/  IMAD.IADD R11, R2, 0x1, -R3 ;  /* 0x00000001020b7824 */ /* 0x000fe200078e0a03 */
[----:B------:R-:W-:Y:S01]  /*11e0*/  LOP3.LUT R0, R4, 0x1c0, RZ, 0xc0, !PT ;  /* 0x000001c004007812 */ /* 0x000fe200078ec0ff */
[----:B------:R-:W-:Y:S01]  /*11f0*/  IMAD.SHL.U32 R4, R10, 0x8, RZ ;  /* 0x000000080a047824 */ /* 0x000fe200078e00ff */
[----:B------:R-:W-:Y:S01]  /*1200*/  LEA.HI R5, R5, R8, RZ, 0x3 ;  /* 0x0000000805057211 */ /* 0x000fe200078f18ff */
[----:B------:R-:W-:Y:S01]  /*1210*/  IMAD.IADD R2, R17, 0x1, -R6 ;  /* 0x0000000111027824 */ /* 0x000fe200078e0a06 */
[----:B------:R-:W-:-:S02]  /*1220*/  LEA.HI R6, R7, R17, RZ, 0x5 ;  /* 0x0000001107067211 */ /* 0x000fc400078f28ff */
[----:B------:R-:W-:Y:S02]  /*1230*/  LOP3.LUT R4, R0, 0x38, R4, 0xf8, !PT ;  /* 0x0000003800047812 */ /* 0x000fe400078ef804 */
[----:B------:R-:W-:Y:S02]  /*1240*/  SHF.R.U32.HI R0, RZ, 0x3, R0 ;  /* 0x00000003ff007819 */ /* 0x000fe40000011600 */
[----:B------:R-:W-:Y:S02]  /*1250*/  LOP3.LUT R3, R5, 0xfffffff8, RZ, 0xc0, !PT ;  /* 0xfffffff805037812 */ /* 0x000fe400078ec0ff */
[----:B------:R-:W-:Y:S02]  /*1260*/  SHF.R.S32.HI R5, RZ, 0x1f, R2 ;  /* 0x0000001fff057819 */ /* 0x000fe40000011402 */
[----:B------:R-:W-:Y:S01]  /*1270*/  LOP3.LUT R12, R4, R0, RZ, 0x3c, !PT ;  /* 0x00000000040c7212 */ /* 0x000fe200078e3cff */
[----:B------:R-:W-:Y:S01]  /*1280*/  IMAD.IADD R8, R8, 0x1, -R3 ;  /* 0x0000000108087824 */ /* 0x000fe200078e0a03 */
[----:B------:R-:W-:Y:S01]  /*1290*/  LOP3.LUT R0, R6, 0xffffffe0, RZ, 0xc0, !PT ;  /* 0xffffffe006007812 */ /* 0x000fe200078ec0ff */
[----:B------:R-:W-:Y:S01]  /*12a0*/  IMAD.SHL.U32 R3, R10, 0x40, RZ ;  /* 0x000000400a037824 */ /* 0x000fe200078e00ff */
[----:B------:R-:W-:-:S02]  /*12b0*/  LEA.HI R13, R5, R2, RZ, 0x3 ;  /* 0x00000002050d7211 */ /* 0x000fc400078f18ff */
[--C-:B------:R-:W-:Y:S02]  /*12c0*/  SHF.R.S32.HI R9, RZ, 0x5, R6.reuse ;  /* 0x00000005ff097819 */ /* 0x100fe40000011406 */
[----:B------:R-:W-:Y:S01]  /*12d0*/  SHF.R.S32.HI R4, RZ, 0x1f, R6 ;  /* 0x0000001fff047819 */ /* 0x000fe20000011406 */
[----:B------:R-:W-:Y:S01]  /*12e0*/  IMAD.IADD R6, R17, 0x1, -R0 ;  /* 0x0000000111067824 */ /* 0x000fe200078e0a00 */
[----:B------:R-:W-:Y:S02]  /*12f0*/  LOP3.LUT R5, R13, 0xfffffff8, RZ, 0xc0, !PT ;  /* 0xfffffff80d057812 */ /* 0x000fe400078ec0ff */
[----:B------:R-:W-:Y:S02]  /*1300*/  LOP3.LUT R0, R3, 0x1c0, RZ, 0xc0, !PT ;  /* 0x000001c003007812 */ /* 0x000fe400078ec0ff */
[----:B------:R-:W-:Y:S01]  /*1310*/  SHF.R.S32.HI R10, RZ, 0x1f, R6 ;  /* 0x0000001fff0a7819 */ /* 0x000fe20000011406 */
[----:B------:R-:W-:Y:S01]  /*1320*/  IMAD.IADD R5, R2, 0x1, -R5 ;  /* 0x0000000102057824 */ /* 0x000fe200078e0a05 */
[----:B------:R-:W-:-:S02]  /*1330*/  LEA.HI R2, R4, R9, RZ, 0x3 ;  /* 0x0000000904027211 */ /* 0x000fc400078f18ff */
[----:B------:R-:W-:Y:S02]  /*1340*/  LOP3.LUT R4, R0, 0x8, R14, 0xf8, !PT ;  /* 0x0000000800047812 */ /* 0x000fe400078ef80e */
[----:B------:R-:W-:Y:S02]  /*1350*/  SHF.R.U32.HI R3, RZ, 0x3, R0 ;  /* 0x00000003ff037819 */ /* 0x000fe40000011600 */
[----:B------:R-:W-:Y:S02]  /*1360*/  LEA.HI R7, R7, R17, RZ, 0x6 ;  /* 0x0000001107077211 */ /* 0x000fe400078f30ff */
[----:B------:R-:W-:Y:S02]  /*1370*/  LEA.HI R0, R10, R6, RZ, 0x2 ;  /* 0x000000060a007211 */ /* 0x000fe400078f10ff */
[----:B------:R-:W-:Y:S01]  /*1380*/  LOP3.LUT R2, R2, 0xffffff8, RZ, 0xc0, !PT ;  /* 0x0ffffff802027812 */ /* 0x000fe200078ec0ff */
[----:B------:R-:W-:Y:S01]  /*1390*/  IMAD.SHL.U32 R7, R7, 0x8, RZ ;  /* 0x0000000807077824 */ /* 0x000fe200078e00ff */
[----:B------:R-:W-:-:S02]  /*13a0*/  LOP3.LUT R10, R4, R3, RZ, 0x3c, !PT ;  /* 0x00000003040a7212 */ /* 0x000fc400078e3cff */
[----:B------:R-:W-:Y:S01]  /*13b0*/  SHF.R.S32.HI R3, RZ, 0x2, R0 ;  /* 0x00000002ff037819 */ /* 0x000fe20000011400 */
[----:B------:R-:W-:Y:S01]  /*13c0*/  IMAD.IADD R4, R9, 0x1, -R2 ;  /* 0x0000000109047824 */ /* 0x000fe200078e0a02 */
[----:B------:R-:W-:Y:S02]  /*13d0*/  LOP3.LUT R0, R0, 0x7ffffffc, RZ, 0xc0, !PT ;  /* 0x7ffffffc00007812 */ /* 0x000fe400078ec0ff */
[----:B------:R-:W-:Y:S01]  /*13e0*/  LOP3.LUT R2, R8, 0x1, RZ, 0xc0, !PT ;  /* 0x0000000108027812 */ /* 0x000fe200078ec0ff */
[----:B------:R-:W-:Y:S01]  /*13f0*/  IMAD R16, R4, 0x10, R3 ;  /* 0x0000001004107824 */ /* 0x000fe200078e0203 */
[----:B------:R-:W-:Y:S01]  /*1400*/  LOP3.LUT R14, R12, 0x7ffffe00, R7, 0xf8, !PT ;  /* 0x7ffffe000c0e7812 */ /* 0x000fe200078ef807 */
[----:B------:R-:W-:Y:S01]  /*1410*/  IMAD.IADD R12, R6, 0x1, -R0 ;  /* 0x00000001060c7824 */ /* 0x000fe200078e0a00 */
[----:B------:R-:W-:Y:S01]  /*1420*/  ISETP.NE.U32.AND P4, PT, R2, 0x1, PT ;  /* 0x000000010200780c */ /* 0x000fe20003f85070 */
[----:B------:R-:W-:Y:S01]  /*1430*/  IMAD.SHL.U32 R0, R5, 0x40, RZ ;  /* 0x0000004005007824 */ /* 0x000fe200078e00ff */
[----:B------:R-:W-:Y:S01]  /*1440*/  LOP3.LUT R2, R15, 0xfffffffc, RZ, 0xc0, !PT ;  /* 0xfffffffc0f027812 */ /* 0x000fe200078ec0ff */
[----:B------:R-:W-:Y:S01]  /*1450*/  IMAD.SHL.U32 R4, R11, 0x8, RZ ;  /* 0x000000080b047824 */ /* 0x000fe200078e00ff */
[----:B------:R-:W-:Y:S01]  /*1460*/  LOP3.LUT P3, RZ, R5, 0x2, RZ, 0xc0, !PT ;  /* 0x0000000205ff7812 */ /* 0x000fe2000786c0ff */
[----:B------:R-:W-:Y:S01]  /*1470*/  IMAD.SHL.U32 R14, R14, 0x2, RZ ;  /* 0x000000020e0e7824 */ /* 0x000fe200078e00ff */
[----:B------:R-:W-:Y:S01]  /*1480*/  LOP3.LUT R3, R0, 0x1c0, RZ, 0xc0, !PT ;  /* 0x000001c000037812 */ /* 0x000fe200078ec0ff */
[----:B------:R-:W-:Y:S01]  /*1490*/  IMAD.IADD R2, R17, 0x1, -R2 ;  /* 0x0000000111027824 */ /* 0x000fe200078e0a02 */
[----:B------:R-:W-:Y:S01]  /*14a0*/  LOP3.LUT P0, RZ, R5, 0x4, RZ, 0xc0, !PT ;  /* 0x0000000405ff7812 */ /* 0x000fe2000780c0ff */
[----:B------:R-:W-:Y:S01]  /*14b0*/  IMAD.SHL.U32 R5, R8, 0x40, RZ ;  /* 0x0000004008057824 */ /* 0x000fe200078e00ff */
[----:B------:R-:W-:Y:S01]  /*14c0*/  LOP3.LUT R6, R3, 0x8, R4, 0xf8, !PT ;  /* 0x0000000803067812 */ /* 0x000fe200078ef804 */
[----:B------:R-:W-:Y:S01]  /*14d0*/  IMAD R0, R11, 0x200, R10 ;  /* 0x000002000b007824 */ /* 0x000fe200078e020a */
[----:B------:R-:W-:Y:S01]  /*14e0*/  SHF.R.U32.HI R4, RZ, 0x3, R3 ;  /* 0x00000003ff047819 */ /* 0x000fe20000011603 */
[----:B------:R-:W-:Y:S01]  /*14f0*/  IMAD.MOV.U32 R10, RZ, RZ, 0x20 ;  /* 0x00000020ff0a7424 */ /* 0x000fe200078e00ff */
[----:B------:R-:W-:Y:S01]  /*1500*/  LEA.HI R3, R2, R2, RZ, 0x1 ;  /* 0x0000000202037211 */ /* 0x000fe200078f08ff */
[----:B------:R-:W-:Y:S01]  /*1510*/  IMAD.MOV.U32 R11, RZ, RZ, 0x40 ;  /* 0x00000040ff0b7424 */ /* 0x000fe200078e00ff */
[----:B------:R-:W-:Y:S01]  /*1520*/  LOP3.LUT R7, R6, R4, RZ, 0x3c, !PT ;  /* 0x0000000406077212 */ /* 0x000fe200078e3cff */
[----:B------:R-:W-:Y:S01]  /*1530*/  IMAD.MOV.U32 R6, RZ, RZ, 0x10 ;  /* 0x00000010ff067424 */ /* 0x000fe200078e00ff */
[----:B------:R-:W-:Y:S01]  /*1540*/  LOP3.LUT R3, R3, 0x1ffffffe, RZ, 0xc0, !PT ;  /* 0x1ffffffe03037812 */ /* 0x000fe200078ec0ff */
[----:B------:R-:W-:Y:S01]  /*1550*/  STL [R1+0xac], R16 ;  /* 0x0000ac1001007387 */ /* 0x000fe20000100800 */
[----:B------:R-:W-:Y:S01]  /*1560*/  LOP3.LUT R4, R5, 0x1c0, RZ, 0xc0, !PT ;  /* 0x000001c005047812 */ /* 0x000fe200078ec0ff */
[----:B------:R-:W-:Y:S01]  /*1570*/  IMAD R5, R9, 0x200, R2 ;  /* 0x0000020009057824 */ /* 0x000fe200078e0202 */
[----:B------:R-:W-:Y:S01]  /*1580*/  R2P PR, R8, 0x6 ;  /* 0x0000000608007804 */ /* 0x000fe20000000000 */
[----:B------:R-:W-:Y:S01]  /*1590*/  IMAD.IADD R8, R2, 0x1, -R3 ;  /* 0x0000000102087824 */ /* 0x000fe200078e0a03 */
[----:B------:R-:W-:Y:S01]  /*15a0*/  LEA.HI R2, R4, R4, RZ, 0x1d ;  /* 0x0000000404027211 */ /* 0x000fe200078fe8ff */
[----:B------:R-:W-:Y:S01]  /*15b0*/  STL [R1+0x18], R14 ;  /* 0x0000180e01007387 */ /* 0x000fe20000100800 */
[----:B------:R-:W-:Y:S01]  /*15c0*/  SEL R4, R6, 0xfffffff0, !P3 ;  /* 0xfffffff006047807 */ /* 0x000fe20005800000 */
[----:B------:R-:W-:Y:S01]  /*15d0*/  IMAD.SHL.U32 R6, R13, 0x40, RZ ;  /* 0x000000400d067824 */ /* 0x000fe200078e00ff */
[----:B------:R-:W-:Y:S01]  /*15e0*/  SEL R3, R10, 0xffffffe0, !P0 ;  /* 0xffffffe00a037807 */ /* 0x000fe20004000000 */
[----:B------:R-:W-:Y:S01]  /*15f0*/  IMAD.U32 R2, R5, 0x2, R2 ;  /* 0x0000000205027824 */ /* 0x000fe200078e0002 */
[----:B------:R-:W-:-:S02]  /*1600*/  SEL R5, R11, 0xffffffc0, !P2 ;  /* 0xffffffc00b057807 */ /* 0x000fc40005000000 */
[----:B------:R-:W-:Y:S01]  /*1610*/  LEA R135, R0, 0x14080, 0x1 ;  /* 0x0001408000877811 */ /* 0x000fe200078e08ff */
[----:B------:R-:W-:Y:S01]  /*1620*/  IMAD.IADD R4, R4, 0x1, R3 ;  /* 0x0000000104047824 */ /* 0x000fe200078e0203 */
[----:B------:R-:W-:Y:S01]  /*1630*/  LOP3.LUT R3, R7, 0x7ffffe00, R6, 0xf8, !PT ;  /* 0x7ffffe0007037812 */ /* 0x000fe200078ef806 */
[----:B------:R-:W-:Y:S01]  /*1640*/  IMAD.SHL.U32 R7, R12, 0x2, RZ ;  /* 0x000000020c077824 */ /* 0x000fe200078e00ff */
[----:B------:R-:W-:Y:S02]  /*1650*/  SEL R6, R10, 0xffffffe0, !P1 ;  /* 0xffffffe00a067807 */ /* 0x000fe40004800000 */
[----:B------:R-:W-:Y:S01]  /*1660*/  LEA R13, R2, 0x80, 0x1 ;  /* 0x00000080020d7811 */ /* 0x000fe200078e08ff */
[----:B------:R-:W-:Y:S01]  /*1670*/  IMAD R2, R8, 0x8, R16 ;  /* 0x0000000808027824 */ /* 0x000fe200078e0210 */
[----:B------:R1:W-:Y:S01]  /*1680*/  STL [R1+0x2c], R7 ;  /* 0x00002c0701007387 */ /* 0x0003e20000100800 */
[----:B------:R-:W-:Y:S02]  /*1690*/  LEA R238, R3, 0x4080, 0x1 ;  /* 0x0000408003ee7811 */ /* 0x000fe400078e08ff */
[C---:B------:R-:W-:Y:S01]  /*16a0*/  IADD3 R12, R13.reuse, -0x10, RZ ;  /* 0xfffffff00d0c7810 */ /* 0x040fe20007ffe0ff */
[C---:B------:R-:W-:Y:S01]  /*16b0*/  IMAD.IADD R8, R13.reuse, 0x1, R5 ;  /* 0x000000010d087824 */ /* 0x040fe200078e0205 */
[----:B------:R-:W-:Y:S01]  /*16c0*/  @P4 IADD3 R12, R13, 0x10, RZ ;  /* 0x000000100d0c4810 */ /* 0x000fe20007ffe0ff */
[----:B------:R-:W-:Y:S01]  /*16d0*/  STL [R1+0x88], R13 ;  /* 0x0000880d01007387 */ /* 0x000fe20000100800 */
[----:B------:R-:W-:-:S03]  /*16e0*/  SEL R0, R11, 0xffffffc0, !P0 ;  /* 0xffffffc00b007807 */ /* 0x000fc60004000000 */
[----:B------:R2:W-:Y:S02]  /*16f0*/  STL [R1+0x80], R2 ;  /* 0x0000800201007387 */ /* 0x0005e40000100800 */
[----:B------:R-:W-:Y:S02]  /*1700*/  IMAD.IADD R239, R238, 0x1, R0 ;  /* 0x00000001eeef7824 */ /* 0x000fe400078e0200 */
[----:B-1----:R-:W-:-:S04]  /*1710*/  IMAD.IADD R7, R13, 0x1, R6 ;  /* 0x000000010d077824 */ /* 0x002fc800078e0206 */
[----:B------:R-:W-:Y:S01]  /*1720*/  IMAD.IADD R3, R7, 0x1, R5 ;  /* 0x0000000107037824 */ /* 0x000fe200078e0205 */
[----:B------:R1:W-:Y:S04]  /*1730*/  STL [R1+0x94], R7 ;  /* 0x0000940701007387 */ /* 0x0003e80000100800 */
[----:B------:R3:W-:Y:S01]  /*1740*/  STL [R1+0xa4], R8 ;  /* 0x0000a40801007387 */ /* 0x0007e20000100800 */
[----:B--2---:R-:W-:-:S03]  /*1750*/  SEL R2, R10, 0xffffffe0, !P3 ;  /* 0xffffffe00a027807 */ /* 0x004fc60005800000 */
[----:B------:R-:W-:Y:S01]  /*1760*/  STL [R1+0x8c], R12 ;  /* 0x00008c0c01007387 */ /* 0x000fe20000100800 */
[--C-:B------:R-:W-:Y:S01]  /*1770*/  IADD3 R241, R0, R238, R2.reuse ;  /* 0x000000ee00f17210 */ /* 0x100fe20007ffe002 */
[----:B------:R-:W-:Y:S02]  /*1780*/  IMAD.IADD R240, R238, 0x1, R2 ;  /* 0x00000001eef07824 */ /* 0x000fe400078e0202 */
[----:B------:R2:W-:Y:S01]  /*1790*/  STL [R1+0xa0], R3 ;  /* 0x0000a00301007387 */ /* 0x0005e20000100800 */
[----:B-1----:R-:W-:Y:S02]  /*17a0*/  IMAD.IADD R7, R6, 0x1, R12 ;  /* 0x0000000106077824 */ /* 0x002fe400078e020c */
[----:B------:R-:W-:Y:S02]  /*17b0*/  IMAD R6, R9, 0x800, R238 ;  /* 0x0000080009067824 */ /* 0x000fe400078e02ee */
[----:B---3--:R-:W-:-:S05]  /*17c0*/  IMAD.IADD R8, R5, 0x1, R12 ;  /* 0x0000000105087824 */ /* 0x008fca00078e020c */
[----:B------:R-:W-:Y:S01]  /*17d0*/  STL [R1+0x9c], R8 ;  /* 0x00009c0801007387 */ /* 0x000fe20000100800 */
[----:B--2---:R-:W-:-:S03]  /*17e0*/  IMAD R3, R4, 0x2, R238 ;  /* 0x0000000204037824 */ /* 0x004fc600078e02ee */
[----:B------:R-:W-:Y:S01]  /*17f0*/  STL [R1+0x90], R7 ;  /* 0x0000900701007387 */ /* 0x000fe20000100800 */
[----:B------:R-:W-:-:S03]  /*1800*/  IMAD.IADD R4, R7, 0x1, R5 ;  /* 0x0000000107047824 */ /* 0x000fc600078e0205 */
[----:B------:R1:W-:Y:S04]  /*1810*/  STL [R1+0x4], R3 ;  /* 0x0000040301007387 */ /* 0x0003e80000100800 */
[----:B------:R2:W-:Y:S01]  /*1820*/  STL [R1+0x98], R4 ;  /* 0x0000980401007387 */ /* 0x0005e20000100800 */
[--C-:B-1----:R-:W-:Y:S02]  /*1830*/  IMAD.IADD R3, R2, 0x1, R6.reuse ;  /* 0x0000000102037824 */ /* 0x102fe400078e0206 */
[C---:B------:R-:W-:Y:S02]  /*1840*/  IMAD.IADD R2, R0.reuse, 0x1, R6 ;  /* 0x0000000100027824 */ /* 0x040fe400078e0206 */
[----:B------:R-:W-:Y:S01]  /*1850*/  IMAD.IADD R0, R0, 0x1, R3 ;  /* 0x0000000100007824 */ /* 0x000fe200078e0203 */
[----:B------:R2:W-:Y:S04]  /*1860*/  STL [R1+0x8], R3 ;  /* 0x0000080301007387 */ /* 0x0005e80000100800 */
[----:B------:R2:W-:Y:S04]  /*1870*/  STL [R1+0x10], R2 ;  /* 0x0000100201007387 */ /* 0x0005e80000100800 */
[----:B------:R2:W-:Y:S02]  /*1880*/  STL [R1+0xc], R0 ;  /* 0x00000c0001007387 */ /* 0x0005e40000100800 */
.L_x_521:
[----:B------:R-:W3:Y:S01]  /*1890*/  LDL R16, [R1+0x7c] ;  /* 0x00007c0001107983 */ /* 0x000ee20000100800 */
[----:B------:R-:W-:-:S02]  /*18a0*/  ISETP.NE.U32.AND P0, PT, RZ, c[0x0][0x370], PT ;  /* 0x0000dc00ff007a0c */ /* 0x000fc40003f05070 */
[----:B------:R-:W-:Y:S01]  /*18b0*/  ISETP.NE.U32.AND P2, PT, RZ, c[0x0][0x360], PT ;  /* 0x0000d800ff007a0c */ /* 0x000fe20003f45070 */
[----:B------:R-:W4:Y:S01]  /*18c0*/  LDL R15, [R1+0x78] ;  /* 0x00007800010f7983 */ /* 0x000f220000100800 */
[----:B------:R-:W-:Y:S02]  /*18d0*/  ISETP.NE.AND.EX P1, PT, RZ, c[0x0][0x374], PT, P0 ;  /* 0x0000dd00ff007a0c */ /* 0x000fe40003f25300 */
[----:B------:R-:W-:Y:S01]  /*18e0*/  ISETP.NE.AND.EX P0, PT, RZ, c[0x0][0x364], PT, P2 ;  /* 0x0000d900ff007a0c */ /* 0x000fe20003f05320 */
[----:B------:R-:W-:Y:S01]  /*18f0*/  IMAD.MOV.U32 R14, RZ, RZ, 0x4 ;  /* 0x00000004ff0e7424 */ /* 0x000fe200078e00ff */
[----:B------:R-:W-:Y:S02]  /*1900*/  ISETP.NE.U32.AND P3, PT, RZ, c[0x0][0x348], PT ;  /* 0x0000d200ff007a0c */ /* 0x000fe40003f65070 */
[----:B------:R-:W-:Y:S02]  /*1910*/  ISETP.NE.U32.AND P4, PT, RZ, c[0x0][0x350], PT ;  /* 0x0000d400ff007a0c */ /* 0x000fe40003f85070 */
[----:B------:R-:W-:-:S02]  /*1920*/  ISETP.NE.AND.EX P3, PT, RZ, c[0x0][0x34c], PT, P3 ;  /* 0x0000d300ff007a0c */ /* 0x000fc40003f65330 */
[----:B------:R-:W-:Y:S01]  /*1930*/  ISETP.NE.AND.EX P4, PT, RZ, c[0x0][0x354], PT, P4 ;  /* 0x0000d500ff007a0c */ /* 0x000fe20003f85340 */
[----:B--2---:R-:W-:Y:S01]  /*1940*/  IMAD.MOV.U32 R4, RZ, RZ, RZ ;  /* 0x000000ffff047224 */ /* 0x004fe200078e00ff */
[----:B------:R-:W-:-:S03]  /*1950*/  CS2R R12, SRZ ;  /* 0x00000000000c7805 */ /* 0x000fc6000001ff00 */
[----:B---3--:R-:W-:-:S05]  /*1960*/  @P0 IMAD.WIDE R8, R16, R14, c[0x0][0x360] ;  /* 0x0000d80010080625 */ /* 0x008fca00078e020e */
[----:B------:R-:W2:Y:S01]  /*1970*/  @P0 LDG.E R0, [R8.64] ;  /* 0x0000000608000981 */ /* 0x000ea2000c1e1900 */
[----:B------:R-:W-:-:S04]  /*1980*/  @P1 IMAD.WIDE R10, R16, R14, c[0x0][0x370] ;  /* 0x0000dc00100a1625 */ /* 0x000fc800078e020e */
[CC--:B------:R-:W-:Y:S01]  /*1990*/  IMAD.WIDE R6, R16.reuse, R14.reuse, c[0x0][0x348] ;  /* 0x0000d20010067625 */ /* 0x0c0fe200078e020e */
[----:B------:R1:W5:Y:S03]  /*19a0*/  @P1 LDG.E R4, [R10.64] ;  /* 0x000000060a041981 */ /* 0x000366000c1e1900 */
[----:B------:R-:W-:Y:S01]  /*19b0*/  IMAD.WIDE R2, R16, R14, c[0x0][0x350] ;  /* 0x0000d40010027625 */ /* 0x000fe200078e020e */
[----:B------:R1:W5:Y:S04]  /*19c0*/  @P3 LDG.E R13, [R6.64] ;  /* 0x00000006060d3981 */ /* 0x000368000c1e1900 */
[----:B------:R1:W5:Y:S01]  /*19d0*/  @P4 LDG.E R12, [R2.64] ;  /* 0x00000006020c4981 */ /* 0x000362000c1e1900 */
[----:B----4-:R-:W-:-:S05]  /*19e0*/  LOP3.LUT R29, R15, 0xffff, RZ, 0xc0, !PT ;  /* 0x0000ffff0f1d7812 */ /* 0x010fca00078ec0ff */
[----:B------:R1:W-:Y:S01]  /*19f0*/  STL [R1+0x84], R29 ;  /* 0x0000841d01007387 */ /* 0x0003e20000100800 */
[----:B------:R-:W-:Y:S03]  /*1a00*/  YIELD ;  /* 0x0000000000007946 */ /* 0x000fe60003800000 */
[----:B--2---:R1:W-:Y:S01]  /*1a10*/  @P0 STL [R1+0x34], R0 ;  /* 0x0000340001000387 */ /* 0x0043e20000100800 */
[----:B------:R-:W-:Y:S05]  /*1a20*/  @P0 BRA `(.L_x_395) ;  /* 0x0000007000000947 */ /* 0x000fea0003800000 */
[----:B-1----:R-:W-:-:S05]  /*1a30*/  MOV R0, c[0x0][0x168] ;  /* 0x00005a0000007a02 */ /* 0x002fca0000000f00 */
[----:B------:R1:W-:Y:S01]  /*1a40*/  STL [R1+0x34], R0 ;  /* 0x0000340001007387 */ /* 0x0003e20000100800 */
[----:B------:R-:W-:Y:S05]  /*1a50*/  @!P3 BRA `(.L_x_395) ;  /* 0x000000400000b947 */ /* 0x000fea0003800000 */
[----:B------:R-:W2:Y:S04]  /*1a60*/  LDG.E R5, [R6.64] ;  /* 0x0000000606057981 */ /* 0x000ea8000c1e1900 */
[----:B-1----:R-:W2:Y:S02]  /*1a70*/  LDG.E R0, [R6.64+0x4] ;  /* 0x0000040606007981 */ /* 0x002ea4000c1e1900 */
[----:B--2---:R-:W-:-:S05]  /*1a80*/  IADD3 R0, -R5, R0, RZ ;  /* 0x0000000005007210 */ /* 0x004fca0007ffe1ff */
[----:B------:R1:W-:Y:S02]  /*1a90*/  STL [R1+0x34], R0 ;  /* 0x0000340001007387 */ /* 0x0003e40000100800 */
.L_x_395:
[----:B------:R-:W-:-:S04]  /*1aa0*/  ISETP.NE.U32.AND P0, PT, RZ, c[0x0][0x368], PT ;  /* 0x0000da00ff007a0c */ /* 0x000fc80003f05070 */
[----:B------:R-:W-:-:S13]  /*1ab0*/  ISETP.NE.AND.EX P0, PT, RZ, c[0x0][0x36c], PT, P0 ;  /* 0x0000db00ff007a0c */ /* 0x000fda0003f05300 */
[----:B------:R-:W-:Y:S05]  /*1ac0*/  @!P0 BRA `(.L_x_396) ;  /* 0x0000003000008947 */ /* 0x000fea0003800000 */
[----:B-1----:R-:W-:-:S05]  /*1ad0*/  IMAD.WIDE R2, R16, R14, c[0x0][0x368] ;  /* 0x0000da0010027625 */ /* 0x002fca00078e020e */
[----:B------:R1:W5:Y:S01]  /*1ae0*/  LDG.E R0, [R2.64] ;  /* 0x0000000602007981 */ /* 0x000362000c1e1900 */
[----:B------:R-:W-:Y:S05]  /*1af0*/  BRA `(.L_x_397) ;  /* 0x0000005000007947 */ /* 0x000fea0003800000 */
.L_x_396:
[----:B-1----:R-:W-:Y:S01]  /*1b00*/  MOV R0, c[0x0][0x1d0] ;  /* 0x0000740000007a02 */ /* 0x002fe20000000f00 */
[----:B------:R-:W-:Y:S05]  /*1b10*/  @!P4 BRA `(.L_x_397) ;  /* 0x000000300000c947 */ /* 0x000fea0003800000 */
[----:B------:R-:W2:Y:S04]  /*1b20*/  LDG.E R5, [R2.64] ;  /* 0x0000000602057981 */ /* 0x000ea8000c1e1900 */
[----:B------:R-:W2:Y:S02]  /*1b30*/  LDG.E R0, [R2.64+0x4] ;  /* 0x0000040602007981 */ /* 0x000ea4000c1e1900 */
[----:B--2---:R-:W-:Y:S02]  /*1b40*/  IADD3 R0, -R5, R0, RZ ;  /* 0x0000000005007210 */ /* 0x004fe40007ffe1ff */
.L_x_397:
[----:B-1----:R-:W2:Y:S04]  /*1b50*/  LDL R3, [R1+0x34] ;  /* 0x0000340001037983 */ /* 0x002ea80000100800 */
[----:B------:R-:W3:Y:S04]  /*1b60*/  LDL.LU R2, [R1+0x74] ;  /* 0x0000740001027983 */ /* 0x000ee80000300800 */
[----:B------:R-:W4:Y:S01]  /*1b70*/  LDL.LU R28, [R1+0x14] ;  /* 0x00001400011c7983 */ /* 0x000f220000300800 */
[----:B------:R-:W-:-:S02]  /*1b80*/  IMAD.MOV.U32 R111, RZ, RZ, c[0x0][0x2c4] ;  /* 0x0000b100ff6f7624 */ /* 0x000fc400078e00ff */
[----:B------:R-:W-:Y:S02]  /*1b90*/  IMAD.MOV.U32 R110, RZ, RZ, c[0x0][0x32c] ;  /* 0x0000cb00ff6e7624 */ /* 0x000fe400078e00ff */
[--C-:B-----5:R-:W-:Y:S01]  /*1ba0*/  IMAD.IADD R122, R0, 0x1, -R4.reuse ;  /* 0x00000001007a7824 */ /* 0x120fe200078e0a04 */
[----:B------:R-:W-:Y:S01]  /*1bb0*/  ISETP.NE.AND P5, PT, R111, 0x1, PT ;  /* 0x000000016f00780c */ /* 0x000fe20003fa5270 */
[----:B------:R-:W-:Y:S01]  /*1bc0*/  IMAD.IADD R23, R12, 0x1, R4 ;  /* 0x000000010c177824 */ /* 0x000fe200078e0204 */
[----:B------:R-:W-:Y:S01]  /*1bd0*/  ISETP.GE.AND P1, PT, R110, 0x1, PT ;  /* 0x000000016e00780c */ /* 0x000fe20003f26270 */
[----:B--2---:R-:W-:Y:S02]  /*1be0*/  IMAD.MOV.U32 R114, RZ, RZ, R3 ;  /* 0x000000ffff727224 */ /* 0x004fe400078e0003 */
[----:B---3--:R-:W-:Y:S01]  /*1bf0*/  IMAD.SHL.U32 R115, R2, 0x80, RZ ;  /* 0x0000008002737824 */ /* 0x008fe200078e00ff */
[----:B----4-:R-:W-:-:S04]  /*1c00*/  LOP3.LUT R28, R28, 0xfffff7ff, RZ, 0xc0, !PT ;  /* 0xfffff7ff1c1c7812 */ /* 0x010fc800078ec0ff */
[----:B------:R1:W-:Y:S01]  /*1c10*/  STL [R1+0x68], R115 ;  /* 0x0000687301007387 */ /* 0x0003e20000100800 */
[----:B------:R-:W-:Y:S02]  /*1c20*/  IADD3 R2, R115, 0x7f, RZ ;  /* 0x0000007f73027810 */ /* 0x000fe40007ffe0ff */
[----:B------:R-:W-:Y:S01]  /*1c30*/  @P5 LOP3.LUT R28, R28, 0x800, RZ, 0xfc, !PT ;  /* 0x000008001c1c5812 */ /* 0x000fe200078efcff */
[----:B------:R1:W-:Y:S02]  /*1c40*/  STL [R1+0x38], R122 ;  /* 0x0000387a01007387 */ /* 0x0003e40000100800 */
[----:B------:R-:W-:Y:S01]  /*1c50*/  @P5 IMAD.HI.U32 R3, R2, c[0x0][0x2c8], RZ ;  /* 0x0000b20002035a27 */ /* 0x000fe200078e00ff */
[----:B------:R-:W-:-:S03]  /*1c60*/  LOP3.LUT R28, R28, 0xffffefff, RZ, 0xc0, !PT ;  /* 0xffffefff1c1c7812 */ /* 0x000fc600078ec0ff */
[----:B------:R-:W-:Y:S01]  /*1c70*/  IMAD.MOV.U32 R0, RZ, RZ, R2 ;  /* 0x000000ffff007224 */ /* 0x000fe200078e0002 */
[----:B------:R-:W-:Y:S02]  /*1c80*/  @P1 LOP3.LUT R28, R28, 0x1000, RZ, 0xfc, !PT ;  /* 0x000010001c1c1812 */ /* 0x000fe400078efcff */
[----:B------:R-:W-:Y:S02]  /*1c90*/  IADD3 R2, R122, 0x1, -R114 ;  /* 0x000000017a027810 */ /* 0x000fe40007ffe872 */
[----:B------:R-:W-:Y:S01]  /*1ca0*/  @P5 SHF.R.U32.HI R0, RZ, c[0x0][0x2cc], R3 ;  /* 0x0000b300ff005a19 */ /* 0x000fe20000011603 */
[----:B------:R1:W-:Y:S04]  /*1cb0*/  STL [R1+0x14], R28 ;  /* 0x0000141c01007387 */ /* 0x0003e80000100800 */
[----:B------:R-:W-:-:S05]  /*1cc0*/  IMAD.IADD R0, R2, 0x1, R0 ;  /* 0x0000000102007824 */ /* 0x000fca00078e0200 */
[----:B------:R-:W-:Y:S01]  /*1cd0*/  IADD3 R3, R0, c[0x0][0x328], RZ ;  /* 0x0000ca0000037a10 */ /* 0x000fe20007ffe0ff */
[----:B------:R-:W-:Y:S05]  /*1ce0*/  @!P1 BRA `(.L_x_398) ;  /* 0x0000010000009947 */ /* 0x000fea0003800000 */
[C---:B------:R-:W-:Y:S01]  /*1cf0*/  ISETP.GT.AND P0, PT, R0.reuse, RZ, PT ;  /* 0x000000ff0000720c */ /* 0x040fe20003f04270 */
[----:B------:R-:W-:Y:S01]  /*1d00*/  BSSY B0, `(.L_x_399) ;  /* 0x000000c000007945 */ /* 0x000fe20003800000 */
[----:B------:R-:W-:-:S11]  /*1d10*/  IADD3 R2, R0, -0x1, RZ ;  /* 0xffffffff00027810 */ /* 0x000fd60007ffe0ff */
[----:B------:R-:W-:Y:S05]  /*1d20*/  @P0 BRA `(.L_x_400) ;  /* 0x0000006000000947 */ /* 0x000fea0003800000 */
[----:B------:R-:W-:Y:S01]  /*1d30*/  ISETP.NE.AND P0, PT, R110, 0x1, PT ;  /* 0x000000016e00780c */ /* 0x000fe20003f05270 */
[----:B------:R-:W-:-:S12]  /*1d40*/  IMAD.MOV R0, RZ, RZ, -R0 ;  /* 0x000000ffff007224 */ /* 0x000fd800078e0a00 */
[----:B------:R-:W-:-:S05]  /*1d50*/  @P0 IMAD.HI.U32 R2, R0, c[0x0][0x330], RZ ;  /* 0x0000cc0000020a27 */ /* 0x000fca00078e00ff */
[----:B------:R-:W-:-:S04]  /*1d60*/  @P0 SHF.R.U32.HI R0, RZ, c[0x0][0x334], R2 ;  /* 0x0000cd00ff000a19 */ /* 0x000fc80000011602 */
[----:B------:R-:W-:Y:S01]  /*1d70*/  LOP3.LUT R2, RZ, R0, RZ, 0x33, !PT ;  /* 0x00000000ff027212 */ /* 0x000fe200078e33ff */
[----:B------:R-:W-:Y:S05]  /*1d80*/  BRA `(.L_x_401) ;  /* 0x0000003000007947 */ /* 0x000fea0003800000 */
.L_x_400:
[----:B------:R-:W-:-:S13]  /*1d90*/  ISETP.NE.AND P0, PT, R110, 0x1, PT ;  /* 0x000000016e00780c */ /* 0x000fda0003f05270 */
[----:B------:R-:W-:-:S05]  /*1da0*/  @P0 IMAD.HI.U32 R0, R2, c[0x0][0x330], RZ ;  /* 0x0000cc0002000a27 */ /* 0x000fca00078e00ff */
[----:B------:R-:W-:Y:S02]  /*1db0*/  @P0 SHF.R.U32.HI R2, RZ, c[0x0][0x334], R0 ;  /* 0x0000cd00ff020a19 */ /* 0x000fe40000011600 */
.L_x_401:
[----:B------:R-:W-:Y:S05]  /*1dc0*/  BSYNC B0 ;  /* 0x0000000000007941 */ /* 0x000fea0003800000 */
.L_x_399:
[----:B------:R-:W-:-:S05]  /*1dd0*/  IMAD R2, R2, R110, c[0x0][0x32c] ;  /* 0x0000cb0002027624 */ /* 0x000fca00078e026e */
[----:B------:R-:W-:-:S04]  /*1de0*/  IMNMX R3, R3, R2, PT ;  /* 0x0000000203037217 */ /* 0x000fc80003800200 */
.L_x_398:
[----:B------:R-:W-:Y:S01]  /*1df0*/  IADD3 R3, R3, 0x2f, RZ ;  /* 0x0000002f03037810 */ /* 0x000fe20007ffe0ff */
[----:B------:R-:W-:Y:S01]  /*1e00*/  @P5 IMAD.HI.U32 R4, R115, c[0x0][0x2c8], RZ ;  /* 0x0000b20073045a27 */ /* 0x000fe200078e00ff */
[----:B------:R-:W-:-:S03]  /*1e10*/  IADD3 R2, R122, 0x2f, RZ ;  /* 0x0000002f7a027810 */ /* 0x000fc60007ffe0ff */
[----:B------:R-:W-:-:S04]  /*1e20*/  IMAD.HI R6, R3, 0x2aaaaaab, RZ ;  /* 0x2aaaaaab03067827 */ /* 0x000fc800078e02ff */
[----:B------:R-:W-:Y:S01]  /*1e30*/  IMAD.HI R2, R2, 0x2aaaaaab, RZ ;  /* 0x2aaaaaab02027827 */ /* 0x000fe200078e02ff */
[----:B------:R-:W-:-:S03]  /*1e40*/  SHF.R.U32.HI R5, RZ, 0x1f, R6 ;  /* 0x0000001fff057819 */ /* 0x000fc60000011606 */
[----:B------:R-:W-:Y:S01]  /*1e50*/  IMAD.MOV.U32 R0, RZ, RZ, R115 ;  /* 0x000000ffff007224 */ /* 0x000fe200078e0073 */
[----:B------:R-:W-:Y:S01]  /*1e60*/  @P5 SHF.R.U32.HI R0, RZ, c[0x0][0x2cc], R4 ;  /* 0x0000b300ff005a19 */ /* 0x000fe20000011604 */
[----:B------:R-:W-:Y:S01]  /*1e70*/  IMAD.IADD R3, R122, 0x1, -R114 ;  /* 0x000000017a037824 */ /* 0x000fe200078e0a72 */
[----:B------:R-:W-:Y:S02]  /*1e80*/  SHF.R.U32.HI R4, RZ, 0x1f, R2 ;  /* 0x0000001fff047819 */ /* 0x000fe40000011602 */
[----:B------:R-:W-:Y:S01]  /*1e90*/  LEA.HI.SX32 R5, R6, R5, 0x1d ;  /* 0x0000000506057211 */ /* 0x000fe200078feaff */
[----:B------:R-:W-:Y:S01]  /*1ea0*/  IMAD.IADD R0, R3, 0x1, R0 ;  /* 0x0000000103007824 */ /* 0x000fe200078e0200 */
[----:B------:R-:W-:-:S04]  /*1eb0*/  LEA.HI.SX32 R3, R2, R4, 0x1d ;  /* 0x0000000402037211 */ /* 0x000fc800078feaff */
[----:B------:R-:W-:Y:S02]  /*1ec0*/  IADD3 R2, R0, -c[0x0][0x324], RZ ;  /* 0x8000c90000027a10 */ /* 0x000fe40007ffe0ff */
[----:B------:R-:W-:Y:S01]  /*1ed0*/  IMNMX R11, R3, R5, PT ;  /* 0x00000005030b7217 */ /* 0x000fe20003800200 */
[----:B------:R-:W-:Y:S05]  /*1ee0*/  @!P1 BRA `(.L_x_402) ;  /* 0x000000f000009947 */ /* 0x000fea0003800000 */
[----:B------:R-:W-:Y:S01]  /*1ef0*/  ISETP.GT.AND P0, PT, R0, -0x1, PT ;  /* 0xffffffff0000780c */ /* 0x000fe20003f04270 */
[----:B------:R-:W-:-:S12]  /*1f00*/  BSSY B0, `(.L_x_403) ;  /* 0x000000b000007945 */ /* 0x000fd80003800000 */
[----:B------:R-:W-:Y:S05]  /*1f10*/  @P0 BRA `(.L_x_404) ;  /* 0x0000006000000947 */ /* 0x000fea0003800000 */
[----:B------:R-:W-:Y:S02]  /*1f20*/  ISETP.NE.AND P0, PT, R110, 0x1, PT ;  /* 0x000000016e00780c */ /* 0x000fe40003f05270 */
[----:B------:R-:W-:-:S11]  /*1f30*/  LOP3.LUT R0, RZ, R0, RZ, 0x33, !PT ;  /* 0x00000000ff007212 */ /* 0x000fd600078e33ff */
[----:B------:R-:W-:-:S05]  /*1f40*/  @P0 IMAD.HI.U32 R3, R0, c[0x0][0x330], RZ ;  /* 0x0000cc0000030a27 */ /* 0x000fca00078e00ff */
[----:B------:R-:W-:-:S04]  /*1f50*/  @P0 SHF.R.U32.HI R0, RZ, c[0x0][0x334], R3 ;  /* 0x0000cd00ff000a19 */ /* 0x000fc80000011603 */
[----:B------:R-:W-:Y:S01]  /*1f60*/  LOP3.LUT R0, RZ, R0, RZ, 0x33, !PT ;  /* 0x00000000ff007212 */ /* 0x000fe200078e33ff */
[----:B------:R-:W-:Y:S05]  /*1f70*/  BRA `(.L_x_405) ;  /* 0x0000003000007947 */ /* 0x000fea0003800000 */
.L_x_404:
[----:B------:R-:W-:-:S13]  /*1f80*/  ISETP.NE.AND P0, PT, R110, 0x1, PT ;  /* 0x000000016e00780c */ /* 0x000fda0003f05270 */
[----:B------:R-:W-:-:S05]  /*1f90*/  @P0 IMAD.HI.U32 R3, R0, c[0x0][0x330], RZ ;  /* 0x0000cc0000030a27 */ /* 0x000fca00078e00ff */
[----:B------:R-:W-:Y:S02]  /*1fa0*/  @P0 SHF.R.U32.HI R0, RZ, c[0x0][0x334], R3 ;  /* 0x0000cd00ff000a19 */ /* 0x000fe40000011603 */
.L_x_405:
[----:B------:R-:W-:Y:S05]  /*1fb0*/  BSYNC B0 ;  /* 0x0000000000007941 */ /* 0x000fea0003800000 */
.L_x_403:
[----:B------:R-:W-:-:S05]  /*1fc0*/  IMAD R0, R0, c[0x0][0x32c], RZ ;  /* 0x0000cb0000007a24 */ /* 0x000fca00078e02ff */
[----:B------:R-:W-:-:S05]  /*1fd0*/  IMNMX R2, R2, R0, !PT ;  /* 0x0000000002027217 */ /* 0x000fca0007800200 */
.L_x_402:
[----:B------:R-:W-:Y:S01]  /*1fe0*/  IMAD.HI R2, R2, 0x2aaaaaab, RZ ;  /* 0x2aaaaaab02027827 */ /* 0x000fe200078e02ff */
[C---:B------:R-:W-:Y:S01]  /*1ff0*/  LOP3.LUT R3, R15.reuse, 0xff000000, RZ, 0xc0, !PT ;  /* 0xff0000000f037812 */ /* 0x040fe200078ec0ff */
[----:B------:R-:W-:Y:S03]  /*2000*/  BSSY B0, `(.L_x_406) ;  /* 0x000002d000007945 */ /* 0x000fe60003800000 */
[----:B------:R-:W-:Y:S02]  /*2010*/  SHF.R.U32.HI R0, RZ, 0x1f, R2 ;  /* 0x0000001fff007819 */ /* 0x000fe40000011602 */
[----:B------:R-:W-:Y:S02]  /*2020*/  SHF.R.U32.HI R3, RZ, 0x8, R3 ;  /* 0x00000008ff037819 */ /* 0x000fe40000011603 */
[----:B------:R-:W-:Y:S02]  /*2030*/  LEA.HI.SX32 R2, R2, R0, 0x1d ;  /* 0x0000000002027211 */ /* 0x000fe400078feaff */
[----:B------:R-:W-:-:S02]  /*2040*/  LOP3.LUT R0, R15, 0xff0000, RZ, 0xc0, !PT ;  /* 0x00ff00000f007812 */ /* 0x000fc400078ec0ff */
[----:B------:R-:W-:Y:S01]  /*2050*/  IMNMX R6, RZ, R2, !PT ;  /* 0x00000002ff067217 */ /* 0x000fe20007800200 */
[----:B------:R-:W-:Y:S01]  /*2060*/  IMAD.MOV.U32 R2, RZ, RZ, RZ ;  /* 0x000000ffff027224 */ /* 0x000fe200078e00ff */
[----:B------:R-:W-:Y:S02]  /*2070*/  LEA.HI R0, R0, R3, RZ, 0x10 ;  /* 0x0000000300007211 */ /* 0x000fe400078f80ff */
[----:B------:R-:W-:Y:S02]  /*2080*/  ISETP.GT.AND P0, PT, R11, R6, PT ;  /* 0x000000060b00720c */ /* 0x000fe40003f04270 */
[----:B------:R-:W-:Y:S02]  /*2090*/  LOP3.LUT R12, R0, 0xff, RZ, 0xc0, !PT ;  /* 0x000000ff000c7812 */ /* 0x000fe400078ec0ff */
[----:B------:R-:W-:-:S03]  /*20a0*/  SHF.R.U32.HI R5, RZ, 0x10, R0 ;  /* 0x00000010ff057819 */ /* 0x000fc60000011600 */
[----:B------:R2:W-:Y:S04]  /*20b0*/  STL [R1+0x78], R12 ;  /* 0x0000780c01007387 */ /* 0x0005e80000100800 */
[----:B------:R2:W-:Y:S02]  /*20c0*/  STL [R1+0x74], R5 ;  /* 0x0000740501007387 */ /* 0x0005e40000100800 */
[----:B------:R-:W-:Y:S05]  /*20d0*/  @!P0 BRA `(.L_x_407) ;  /* 0x000001f000008947 */ /* 0x000fea0003800000 */
[----:B------:R-:W-:-:S04]  /*20e0*/  ISETP.NE.AND P0, PT, R5, RZ, PT ;  /* 0x000000ff0500720c */ /* 0x000fc80003f05270 */
[----:B------:R-:W-:-:S04]  /*20f0*/  SEL R0, R5, c[0x0][0x338], P0 ;  /* 0x0000ce0005007a07 */ /* 0x000fc80000000000 */
[----:B------:R-:W-:Y:S02]  /*2100*/  IABS R3, R0 ;  /* 0x0000000000037213 */ /* 0x000fe40000000000 */
[----:B------:R-:W-:Y:S02]  /*2110*/  IADD3 R7, R0, -0x1, R11 ;  /* 0xffffffff00077810 */ /* 0x000fe40007ffe00b */
[----:B------:R-:W3:Y:S03]  /*2120*/  I2F.RP R2, R3 ;  /* 0x0000000300027306 */ /* 0x000ee60000209400 */
[----:B------:R-:W-:-:S05]  /*2130*/  IMAD.IADD R7, R7, 0x1, -R6 ;  /* 0x0000000107077824 */ /* 0x000fca00078e0a06 */
[----:B------:R-:W-:Y:S01]  /*2140*/  IABS R10, R7 ;  /* 0x00000007000a7213 */ /* 0x000fe20000000000 */
[----:B---3--:R-:W3:Y:S02]  /*2150*/  MUFU.RCP R2, R2 ;  /* 0x0000000200027308 */ /* 0x008ee40000001000 */
[----:B---3--:R-:W-:-:S06]  /*2160*/  IADD3 R2, R2, 0xffffffe, RZ ;  /* 0x0ffffffe02027810 */ /* 0x008fcc0007ffe0ff */
[----:B--2---:R-:W2:Y:S02]  /*2170*/  F2I.FTZ.U32.TRUNC.NTZ R5, R2 ;  /* 0x0000000200057305 */ /* 0x004ea4000021f000 */
[----:B--2---:R-:W-:-:S04]  /*2180*/  IMAD.MOV R2, RZ, RZ, -R5 ;  /* 0x000000ffff027224 */ /* 0x004fc800078e0a05 */
        /* <DEDUP_REMOVED lines=20> */
.L_x_407:
[----:B------:R-:W-:Y:S05]  /*22d0*/  BSYNC B0 ;  /* 0x0000000000007941 */ /* 0x000fea0003800000 */
.L_x_406:
[----:B------:R-:W-:Y:S01]  /*22e0*/  IMAD R126, R12, R2, R6 ;  /* 0x000000020c7e7224 */ /* 0x000fe200078e0206 */
        /* <DEDUP_REMOVED lines=72> */
[----:B---3--:R-:W-:Y:S01]  /*2770*/  ISETP.NE.U32.AND P1, PT, RZ, c[0x0][0x340], PT ;  /* 0x0000d000ff007a0c */ /* 0x008fe20003f25070 */
[----:B------:R-:W3:Y:S03]  /*2780*/  LDL R118, [R1+0x18] ;  /* 0x0000180001767983 */ /* 0x000ee60000100800 */
[----:B------:R-:W-:Y:S01]  /*2790*/  ISETP.NE.AND.EX P1, PT, RZ, c[0x0][0x344], PT, P1 ;  /* 0x0000d100ff007a0c */ /* 0x000fe20003f25310 */
[----:B------:R-:W4:-:S12]  /*27a0*/  S2R R4, SR_TID.X ;  /* 0x0000000000047919 */ /* 0x000f180000002100 */
[----:B------:R-:W-:-:S05]  /*27b0*/  @P1 IMAD.WIDE R2, R16, R14, c[0x0][0x340] ;  /* 0x0000d00010021625 */ /* 0x000fca00078e020e */
[----:B--2---:R5:W2:Y:S01]  /*27c0*/  @P1 LDG.E R9, [R2.64] ;  /* 0x0000000602091981 */ /* 0x004aa2000c1e1900 */
[----:B------:R-:W-:Y:S01]  /*27d0*/  SHF.R.S32.HI R0, RZ, 0x1f, R13 ;  /* 0x0000001fff007819 */ /* 0x000fe2000001140d */
[----:B------:R-:W-:Y:S01]  /*27e0*/  WARPSYNC 0xffffffff ;  /* 0xffffffff00007948 */ /* 0x000fe20003800000 */
[----:B------:R-:W-:Y:S01]  /*27f0*/  SHF.R.S32.HI R8, RZ, 0x1f, R16 ;  /* 0x0000001fff087819 */ /* 0x000fe20000011410 */
[----:B------:R-:W-:Y:S01]  /*2800*/  IMAD R18, R114, c[0x0][0x2c4], RZ ;  /* 0x0000b10072127a24 */ /* 0x000fe200078e02ff */
[----:B------:R-:W-:Y:S01]  /*2810*/  BAR.SYNC.DEFER_BLOCKING 0x0 ;  /* 0x0000000000007b1d */ /* 0x000fe20000010000 */
[----:B------:R-:W-:Y:S01]  /*2820*/  IMAD R0, R0, c[0x0][0x178], RZ ;  /* 0x00005e0000007a24 */ /* 0x000fe200078e02ff */
[----:B----4-:R-:W-:Y:S01]  /*2830*/  SHF.R.S32.HI R27, RZ, 0x1f, R4 ;  /* 0x0000001fff1b7819 */ /* 0x010fe20000011404 */
[----:B------:R-:W-:Y:S01]  /*2840*/  IMAD.MOV.U32 R123, RZ, RZ, R28 ;  /* 0x000000ffff7b7224 */ /* 0x000fe200078e001c */
[----:B------:R-:W-:Y:S01]  /*2850*/  SHF.R.S32.HI R119, RZ, 0x1f, R4 ;  /* 0x0000001fff777819 */ /* 0x000fe20000011404 */
[----:B------:R-:W-:Y:S01]  /*2860*/  IMAD R0, R13, c[0x0][0x17c], R0 ;  /* 0x00005f000d007a24 */ /* 0x000fe200078e0200 */
[----:B------:R-:W-:-:S02]  /*2870*/  LEA.HI R27, R27, R4, RZ, 0x3 ;  /* 0x000000041b1b7211 */ /* 0x000fc400078f18ff */
[----:B------:R-:W-:Y:S02]  /*2880*/  LEA.HI R119, R119, R4, RZ, 0x3 ;  /* 0x0000000477777211 */ /* 0x000fe400078f18ff */
[----:B------:R-:W-:Y:S02]  /*2890*/  LOP3.LUT R27, R27, 0xfffffff8, RZ, 0xc0, !PT ;  /* 0xfffffff81b1b7812 */ /* 0x000fe400078ec0ff */
[----:B------:R-:W-:Y:S02]  /*28a0*/  SHF.R.S32.HI R119, RZ, 0x3, R119 ;  /* 0x00000003ff777819 */ /* 0x000fe40000011477 */
[----:B------:R-:W-:Y:S01]  /*28b0*/  SEL R6, R8, RZ, !P3 ;  /* 0x000000ff08067207 */ /* 0x000fe20005800000 */
[----:B------:R-:W-:Y:S01]  /*28c0*/  IMAD.IADD R27, R4, 0x1, -R27 ;  /* 0x00000001041b7824 */ /* 0x000fe200078e0a1b */
[----:B------:R-:W-:Y:S01]  /*28d0*/  SEL R4, R16, RZ, !P3 ;  /* 0x000000ff10047207 */ /* 0x000fe20005800000 */
[----:B------:R-:W-:Y:S01]  /*28e0*/  IMAD.IADD R17, R119, 0x1, R115 ;  /* 0x0000000177117824 */ /* 0x000fe200078e0273 */
[----:B------:R-:W-:Y:S01]  /*28f0*/  IADD3 R77, R134, -0x1, RZ ;  /* 0xffffffff864d7810 */ /* 0x000fe20007ffe0ff */
[----:B------:R-:W-:-:S02]  /*2900*/  IMAD R5, R27, 0x20, R119 ;  /* 0x000000201b057824 */ /* 0x000fc400078e0277 */
[----:B-----5:R-:W-:-:S04]  /*2910*/  IMAD.WIDE.U32 R2, R13, c[0x0][0x178], RZ ;  /* 0x00005e000d027a25 */ /* 0x020fc800078e00ff */
[----:B------:R-:W-:Y:S02]  /*2920*/  IMAD.IADD R5, R115, 0x1, R5 ;  /* 0x0000000173057824 */ /* 0x000fe400078e0205 */
[----:B------:R-:W-:Y:S02]  /*2930*/  IMAD.IADD R3, R3, 0x1, R0 ;  /* 0x0000000103037824 */ /* 0x000fe400078e0200 */
[----:B------:R-:W-:-:S04]  /*2940*/  @P5 IMAD.HI.U32 R7, R5, c[0x0][0x2c8], RZ ;  /* 0x0000b20005075a27 */ /* 0x000fc800078e00ff */
[----:B------:R-:W-:-:S04]  /*2950*/  IMAD.WIDE.U32 R2, R29, c[0x0][0x1b8], R2 ;  /* 0x00006e001d027a25 */ /* 0x000fc800078e0002 */
[----:B------:R-:W-:Y:S01]  /*2960*/  IMAD.MOV.U32 R0, RZ, RZ, R5 ;  /* 0x000000ffff007224 */ /* 0x000fe200078e0005 */
[----:B------:R-:W-:Y:S01]  /*2970*/  @P5 SHF.R.U32.HI R0, RZ, c[0x0][0x2cc], R7 ;  /* 0x0000b300ff005a19 */ /* 0x000fe20000011607 */
[----:B------:R-:W-:Y:S02]  /*2980*/  IMAD R3, R29, c[0x0][0x1bc], R3 ;  /* 0x00006f001d037a24 */ /* 0x000fe400078e0203 */
[----:B------:R-:W-:Y:S01]  /*2990*/  IMAD R6, R6, c[0x0][0x1c0], RZ ;  /* 0x0000700006067a24 */ /* 0x000fe200078e02ff */
[----:B------:R-:W-:Y:S01]  /*29a0*/  SHF.R.S32.HI R7, RZ, 0x1f, R0 ;  /* 0x0000001fff077819 */ /* 0x000fe20000011400 */
[----:B------:R-:W-:-:S04]  /*29b0*/  IMAD.WIDE.U32 R2, R4, c[0x0][0x1c0], R2 ;  /* 0x0000700004027a25 */ /* 0x000fc800078e0002 */
[----:B------:R-:W-:Y:S02]  /*29c0*/  IMAD R6, R4, c[0x0][0x1c4], R6 ;  /* 0x0000710004067a24 */ /* 0x000fe400078e0206 */
[----:B------:R-:W-:Y:S02]  /*29d0*/  IMAD.MOV R4, RZ, RZ, -R0 ;  /* 0x000000ffff047224 */ /* 0x000fe400078e0a00 */
[----:B------:R-:W-:Y:S02]  /*29e0*/  IMAD.IADD R3, R3, 0x1, R6 ;  /* 0x0000000103037824 */ /* 0x000fe400078e0206 */
        /* <DEDUP_REMOVED lines=11> */
[----:B------:R-:W4:Y:S03]  /*2aa0*/  SHFL.IDX PT, R6, R14, RZ, 0x181f ;  /* 0x00181fff0e067589 */ /* 0x000f2600000e0000 */
[----:B------:R-:W-:Y:S01]  /*2ab0*/  LEA.HI.X R15, R2, c[0x0][0x164], R0, 0x1, P0 ;  /* 0x00005900020f7a11 */ /* 0x000fe200000f0c00 */
[----:B------:R-:W-:Y:S01]  /*2ac0*/  IMAD.SHL.U32 R2, R27, 0x8, RZ ;  /* 0x000000081b027824 */ /* 0x000fe200078e00ff */
[----:B------:R-:W-:-:S03]  /*2ad0*/  ISETP.GE.AND P0, PT, R17, R18, PT ;  /* 0x000000121100720c */ /* 0x000fc60003f06270 */
[----:B------:R-:W5:Y:S01]  /*2ae0*/  SHFL.IDX PT, R7, R15, RZ, 0x181f ;  /* 0x00181fff0f077589 */ /* 0x000f6200000e0000 */
[C---:B------:R-:W-:Y:S02]  /*2af0*/  IADD3 R0, R2.reuse, 0x40, RZ ;  /* 0x0000004002007810 */ /* 0x040fe40007ffe0ff */
[C---:B------:R-:W-:Y:S02]  /*2b00*/  IADD3 R25, R2.reuse, 0x80, RZ ;  /* 0x0000008002197810 */ /* 0x040fe40007ffe0ff */
[----:B------:R-:W-:Y:S02]  /*2b10*/  SHF.R.S32.HI R19, RZ, 0x1f, R0 ;  /* 0x0000001fff137819 */ /* 0x000fe40000011400 */
[----:B------:R-:W-:Y:S02]  /*2b20*/  IADD3 R24, R2, 0xc0, RZ ;  /* 0x000000c002187810 */ /* 0x000fe40007ffe0ff */
[----:B------:R-:W-:Y:S02]  /*2b30*/  SHF.R.S32.HI R3, RZ, 0x1f, R2 ;  /* 0x0000001fff037819 */ /* 0x000fe40000011402 */
[----:B------:R-:W-:-:S02]  /*2b40*/  ISETP.GE.AND P5, PT, R25, c[0x0][0x198], PT ;  /* 0x0000660019007a0c */ /* 0x000fc40003fa6270 */
[----:B------:R-:W-:Y:S02]  /*2b50*/  ISETP.GE.AND P6, PT, R24, c[0x0][0x198], PT ;  /* 0x0000660018007a0c */ /* 0x000fe40003fc6270 */
[----:B------:R-:W-:Y:S02]  /*2b60*/  SHF.R.S32.HI R22, RZ, 0x1f, R25 ;  /* 0x0000001fff167819 */ /* 0x000fe40000011419 */
[CC--:B----4-:R-:W-:Y:S02]  /*2b70*/  @!P0 LEA R12, P3, R0.reuse, R6.reuse, 0x1 ;  /* 0x00000006000c8211 */ /* 0x0d0fe400078608ff */
[----:B------:R-:W-:Y:S02]  /*2b80*/  @!P0 LEA R10, P2, R25, R6, 0x1 ;  /* 0x00000006190a8211 */ /* 0x000fe400078408ff */
[----:B------:R-:W-:Y:S02]  /*2b90*/  SHF.R.S32.HI R26, RZ, 0x1f, R24 ;  /* 0x0000001fff1a7819 */ /* 0x000fe40000011418 */
[----:B-----5:R-:W-:-:S02]  /*2ba0*/  @!P0 LEA.HI.X R13, R0, R7, R19, 0x1, P3 ;  /* 0x00000007000d8211 */ /* 0x020fc400018f0c13 */
[----:B------:R-:W-:Y:S02]  /*2bb0*/  ISETP.GE.AND P3, PT, R0, c[0x0][0x198], PT ;  /* 0x0000660000007a0c */ /* 0x000fe40003f66270 */
[----:B------:R-:W-:Y:S02]  /*2bc0*/  @!P0 LEA.HI.X R11, R25, R7, R22, 0x1, P2 ;  /* 0x00000007190b8211 */ /* 0x000fe400010f0c16 */
[--C-:B--2---:R-:W-:Y:S01]  /*2bd0*/  @P1 SHF.R.S32.HI R5, RZ, 0x1f, R9.reuse ;  /* 0x0000001fff051819 */ /* 0x104fe20000011409 */
[----:B------:R-:W-:Y:S02]  /*2be0*/  @P1 IMAD.MOV.U32 R4, RZ, RZ, R9 ;  /* 0x000000ffff041224 */ /* 0x000fe400078e0009 */
[----:B------:R-:W-:Y:S02]  /*2bf0*/  @!P1 IMAD.MOV.U32 R4, RZ, RZ, R16 ;  /* 0x000000ffff049224 */ /* 0x000fe400078e0010 */
[----:B------:R-:W-:Y:S01]  /*2c00*/  @!P1 IMAD.MOV.U32 R5, RZ, RZ, R8 ;  /* 0x000000ffff059224 */ /* 0x000fe200078e0008 */
[----:B------:R-:W-:Y:S01]  /*2c10*/  @!P0 LEA R8, P1, R2, R6, 0x1 ;  /* 0x0000000602088211 */ /* 0x000fe200078208ff */
[----:B------:R-:W-:Y:S01]  /*2c20*/  SHFL.IDX PT, R16, R14, 0x3, 0x181f ;  /* 0x00781f000e107f89 */ /* 0x000fe200000e0000 */
[----:B------:R-:W-:-:S02]  /*2c30*/  SEL R21, R4, RZ, !P4 ;  /* 0x000000ff04157207 */ /* 0x000fc40006000000 */
[----:B------:R-:W-:Y:S01]  /*2c40*/  SEL R20, R5, RZ, !P4 ;  /* 0x000000ff05147207 */ /* 0x000fe20006000000 */
[----:B------:R-:W2:Y:S01]  /*2c50*/  SHFL.IDX PT, R4, R14, 0x1, 0x181f ;  /* 0x00381f000e047f89 */ /* 0x000ea200000e0000 */
[C---:B------:R-:W-:Y:S02]  /*2c60*/  ISETP.GE.AND P4, PT, R2.reuse, c[0x0][0x198], PT ;  /* 0x0000660002007a0c */ /* 0x040fe40003f86270 */
[----:B------:R-:W-:Y:S01]  /*2c70*/  @!P0 LEA.HI.X R9, R2, R7, R3, 0x1, P1 ;  /* 0x0000000702098211 */ /* 0x000fe200008f0c03 */
[----:B------:R-:W4:Y:S01]  /*2c80*/  SHFL.IDX PT, R5, R15, 0x1, 0x181f ;  /* 0x00381f000f057f89 */ /* 0x000f2200000e0000 */
[----:B------:R-:W-:-:S04]  /*2c90*/  @!P0 LEA R6, P1, R24, R6, 0x1 ;  /* 0x0000000618068211 */ /* 0x000fc800078208ff */
[----:B------:R-:W-:-:S05]  /*2ca0*/  @!P0 LEA.HI.X R7, R24, R7, R26, 0x1, P1 ;  /* 0x0000000718078211 */ /* 0x000fca00008f0c1a */
[----:B---3--:R3:W-:Y:S04]  /*2cb0*/  @!P0 LDGSTS.E.BYPASS.LTC128B.128 [R118+0x4080], [R8.64], !P4 ;  /* 0x0408000008768fae */ /* 0x0087e8000e101d46 */
[----:B------:R5:W-:Y:S04]  /*2cc0*/  @!P0 LDGSTS.E.BYPASS.LTC128B.128 [R118+0x8080], [R12.64], !P3 ;  /* 0x080800000c768fae */ /* 0x000be8000d901d46 */
[----:B------:R1:W-:Y:S04]  /*2cd0*/  @!P0 LDGSTS.E.BYPASS.LTC128B.128 [R118+0xc080], [R10.64], !P5 ;  /* 0x0c0800000a768fae */ /* 0x0003e8000e901d46 */
[----:B------:R1:W-:Y:S01]  /*2ce0*/  @!P0 LDGSTS.E.BYPASS.LTC128B.128 [R118+0x10080], [R6.64], !P6 ;  /* 0x1008000006768fae */ /* 0x0003e2000f101d46 */
[----:B---3--:R-:W-:-:S04]  /*2cf0*/  IADD3 R8, R17, 0x20, RZ ;  /* 0x0000002011087810 */ /* 0x008fc80007ffe0ff */
[----:B------:R-:W-:-:S13]  /*2d00*/  ISETP.GE.AND P0, PT, R8, R18, PT ;  /* 0x000000120800720c */ /* 0x000fda0003f06270 */
[----:B--2---:R-:W-:-:S04]  /*2d10*/  @!P0 LEA R8, P1, R2, R4, 0x1 ;  /* 0x0000000402088211 */ /* 0x004fc800078208ff */
[----:B----4-:R-:W-:Y:S02]  /*2d20*/  @!P0 LEA.HI.X R9, R2, R5, R3, 0x1, P1 ;  /* 0x0000000502098211 */ /* 0x010fe400008f0c03 */
[----:B-----5:R-:W-:-:S03]  /*2d30*/  @!P0 LEA R12, P1, R0, R4, 0x1 ;  /* 0x00000004000c8211 */ /* 0x020fc600078208ff */
[----:B------:R2:W-:Y:S01]  /*2d40*/  @!P0 LDGSTS.E.BYPASS.LTC128B.128 [R118+0x5080], [R8.64], !P4 ;  /* 0x0508000008768fae */ /* 0x0005e2000e101d46 */
[----:B------:R-:W-:Y:S02]  /*2d50*/  @!P0 LEA.HI.X R13, R0, R5, R19, 0x1, P1 ;  /* 0x00000005000d8211 */ /* 0x000fe400008f0c13 */
[----:B-1----:R-:W-:-:S03]  /*2d60*/  @!P0 LEA R10, P1, R25, R4, 0x1 ;  /* 0x00000004190a8211 */ /* 0x002fc600078208ff */
[----:B------:R1:W-:Y:S01]  /*2d70*/  @!P0 LDGSTS.E.BYPASS.LTC128B.128 [R118+0x9080], [R12.64], !P3 ;  /* 0x090800000c768fae */ /* 0x0003e2000d901d46 */
[-C--:B------:R-:W-:Y:S02]  /*2d80*/  @!P0 LEA.HI.X R11, R25, R5.reuse, R22, 0x1, P1 ;  /* 0x00000005190b8211 */ /* 0x080fe400008f0c16 */
[C---:B------:R-:W-:Y:S02]  /*2d90*/  @!P0 LEA R6, P1, R24.reuse, R4, 0x1 ;  /* 0x0000000418068211 */ /* 0x040fe400078208ff */
[----:B------:R3:W4:Y:S02]  /*2da0*/  SHFL.IDX PT, R4, R14, 0x2, 0x181f ;  /* 0x00581f000e047f89 */ /* 0x00072400000e0000 */
[----:B------:R-:W-:Y:S02]  /*2db0*/  @!P0 LEA.HI.X R7, R24, R5, R26, 0x1, P1 ;  /* 0x0000000518078211 */ /* 0x000fe400008f0c1a */
[----:B------:R-:W5:Y:S04]  /*2dc0*/  SHFL.IDX PT, R5, R15, 0x2, 0x181f ;  /* 0x00581f000f057f89 */ /* 0x000f6800000e0000 */
[----:B------:R4:W-:Y:S04]  /*2dd0*/  @!P0 LDGSTS.E.BYPASS.LTC128B.128 [R118+0xd080], [R10.64], !P5 ;  /* 0x0d0800000a768fae */ /* 0x0009e8000e901d46 */
[----:B------:R1:W-:Y:S01]  /*2de0*/  @!P0 LDGSTS.E.BYPASS.LTC128B.128 [R118+0x11080], [R6.64], !P6 ;  /* 0x1108000006768fae */ /* 0x0003e2000f101d46 */
[----:B--2---:R-:W-:-:S03]  /*2df0*/  IADD3 R8, R17, 0x40, RZ ;  /* 0x0000004011087810 */ /* 0x004fc60007ffe0ff */
[----:B------:R-:W2:Y:S01]  /*2e00*/  SHFL.IDX PT, R15, R15, 0x3, 0x181f ;  /* 0x00781f000f0f7f89 */ /* 0x000ea200000e0000 */
[----:B------:R-:W-:Y:S01]  /*2e10*/  ISETP.GE.AND P0, PT, R8, R18, PT ;  /* 0x000000120800720c */ /* 0x000fe20003f06270 */
[----:B---3--:R-:W-:-:S04]  /*2e20*/  IMAD.MOV.U32 R14, RZ, RZ, 0x30 ;  /* 0x00000030ff0e7424 */ /* 0x008fc800078e00ff */
[----:B------:R-:W-:-:S04]  /*2e30*/  IMAD R14, R134, -0x30, R14 ;  /* 0xffffffd0860e7824 */ /* 0x000fc800078e020e */
[----:B------:R-:W-:-:S04]  /*2e40*/  IMAD.IADD R76, R122, 0x1, R14 ;  /* 0x000000017a4c7824 */ /* 0x000fc800078e020e */
[----:B----4-:R-:W-:-:S04]  /*2e50*/  @!P0 LEA R10, P1, R2, R4, 0x1 ;  /* 0x00000004020a8211 */ /* 0x010fc800078208ff */
[----:B-----5:R-:W-:Y:S02]  /*2e60*/  @!P0 LEA.HI.X R11, R2, R5, R3, 0x1, P1 ;  /* 0x00000005020b8211 */ /* 0x020fe400008f0c03 */
[----:B------:R-:W-:-:S03]  /*2e70*/  @!P0 LEA R8, P1, R0, R4, 0x1 ;  /* 0x0000000400088211 */ /* 0x000fc600078208ff */
[----:B------:R3:W-:Y:S01]  /*2e80*/  @!P0 LDGSTS.E.BYPASS.LTC128B.128 [R118+0x6080], [R10.64], !P4 ;  /* 0x060800000a768fae */ /* 0x0007e2000e101d46 */
[----:B------:R-:W-:Y:S02]  /*2e90*/  @!P0 LEA.HI.X R9, R0, R5, R19, 0x1, P1 ;  /* 0x0000000500098211 */ /* 0x000fe400008f0c13 */
[----:B-1----:R-:W-:-:S03]  /*2ea0*/  @!P0 LEA R6, P1, R25, R4, 0x1 ;  /* 0x0000000419068211 */ /* 0x002fc600078208ff */
[----:B------:R1:W-:Y:S01]  /*2eb0*/  @!P0 LDGSTS.E.BYPASS.LTC128B.128 [R118+0xa080], [R8.64], !P3 ;  /* 0x0a08000008768fae */ /* 0x0003e2000d901d46 */
[----:B------:R-:W-:Y:S02]  /*2ec0*/  @!P0 LEA.HI.X R7, R25, R5, R22, 0x1, P1 ;  /* 0x0000000519078211 */ /* 0x000fe400008f0c16 */
[----:B------:R-:W-:-:S03]  /*2ed0*/  @!P0 LEA R4, P1, R24, R4, 0x1 ;  /* 0x0000000418048211 */ /* 0x000fc600078208ff */
[----:B------:R4:W-:Y:S01]  /*2ee0*/  @!P0 LDGSTS.E.BYPASS.LTC128B.128 [R118+0xe080], [R6.64], !P5 ;  /* 0x0e08000006768fae */ /* 0x0009e2000e901d46 */
[----:B------:R-:W-:-:S05]  /*2ef0*/  @!P0 LEA.HI.X R5, R24, R5, R26, 0x1, P1 ;  /* 0x0000000518058211 */ /* 0x000fca00008f0c1a */
[----:B------:R5:W-:Y:S01]  /*2f00*/  @!P0 LDGSTS.E.BYPASS.LTC128B.128 [R118+0x12080], [R4.64], !P6 ;  /* 0x1208000004768fae */ /* 0x000be2000f101d46 */
[----:B----4-:R-:W-:Y:S02]  /*2f10*/  IADD3 R6, R17, 0x60, RZ ;  /* 0x0000006011067810 */ /* 0x010fe40007ffe0ff */
[----:B------:R-:W-:Y:S02]  /*2f20*/  SHF.R.S32.HI R17, RZ, 0x1f, R77 ;  /* 0x0000001fff117819 */ /* 0x000fe4000001144d */
[----:B------:R-:W-:Y:S02]  /*2f30*/  ISETP.GE.AND P1, PT, R6, R18, PT ;  /* 0x000000120600720c */ /* 0x000fe40003f26270 */
[----:B-----5:R-:W-:Y:S02]  /*2f40*/  SHF.R.S32.HI R5, RZ, 0x1f, R23 ;  /* 0x0000001fff057819 */ /* 0x020fe40000011417 */
[----:B------:R-:W-:-:S04]  /*2f50*/  IADD3 R4, P0, R119, R23, RZ ;  /* 0x0000001777047210 */ /* 0x000fc80007f1e0ff */
[----:B------:R-:W-:Y:S01]  /*2f60*/  LEA.HI.X.SX32 R5, R119, R5, 0x1, P0 ;  /* 0x0000000577057211 */ /* 0x000fe200000f0eff */
[----:B---3--:R-:W-:-:S04]  /*2f70*/  IMAD.WIDE.U32 R10, R4, c[0x0][0x1e0], R2 ;  /* 0x00007800040a7a25 */ /* 0x008fc800078e0002 */
[CC--:B------:R-:W-:Y:S01]  /*2f80*/  @!P1 LEA R6, P0, R2.reuse, R16.reuse, 0x1 ;  /* 0x0000001002069211 */ /* 0x0c0fe200078008ff */
[C---:B-1----:R-:W-:Y:S02]  /*2f90*/  IMAD R8, R5.reuse, c[0x0][0x1e0], RZ ;  /* 0x0000780005087a24 */ /* 0x042fe400078e02ff */
[----:B------:R-:W-:Y:S01]  /*2fa0*/  IMAD R5, R5, c[0x0][0x208], RZ ;  /* 0x0000820005057a24 */ /* 0x000fe200078e02ff */
[--C-:B--2---:R-:W-:Y:S01]  /*2fb0*/  @!P1 LEA.HI.X R7, R2, R15, R3.reuse, 0x1, P0 ;  /* 0x0000000f02079211 */ /* 0x104fe200000f0c03 */
[----:B------:R-:W-:Y:S01]  /*2fc0*/  IMAD R9, R4, c[0x0][0x1e4], R8 ;  /* 0x0000790004097a24 */ /* 0x000fe200078e0208 */
[----:B------:R-:W-:Y:S01]  /*2fd0*/  @!P1 LEA R8, P0, R0, R16, 0x1 ;  /* 0x0000001000089211 */ /* 0x000fe200078008ff */
[C---:B------:R-:W-:Y:S02]  /*2fe0*/  IMAD.WIDE.U32 R12, R4.reuse, c[0x0][0x208], R2 ;  /* 0x00008200040c7a25 */ /* 0x040fe400078e0002 */
[----:B------:R1:W-:Y:S02]  /*2ff0*/  @!P1 LDGSTS.E.BYPASS.LTC128B.128 [R118+0x7080], [R6.64], !P4 ;  /* 0x0708000006769fae */ /* 0x0003e4000e101d46 */
[----:B------:R-:W-:-:S02]  /*3000*/  IMAD R3, R4, c[0x0][0x20c], R5 ;  /* 0x0000830004037a24 */ /* 0x000fc400078e0205 */
[----:B------:R-:W-:Y:S02]  /*3010*/  IMAD.MOV.U32 R4, RZ, RZ, R12 ;  /* 0x000000ffff047224 */ /* 0x000fe400078e000c */
[----:B------:R-:W-:Y:S01]  /*3020*/  IMAD.IADD R5, R13, 0x1, R3 ;  /* 0x000000010d057824 */ /* 0x000fe200078e0203 */
[----:B------:R-:W-:Y:S01]  /*3030*/  IMNMX R3, R76, 0x30, PT ;  /* 0x000000304c037817 */ /* 0x000fe20003800200 */
[----:B------:R-:W-:-:S04]  /*3040*/  IMAD.WIDE.U32 R12, R77, c[0x0][0x1e0], RZ ;  /* 0x000078004d0c7a25 */ /* 0x000fc800078e00ff */
[----:B------:R-:W-:Y:S02]  /*3050*/  IMAD.IADD R3, R3, 0x1, -R119 ;  /* 0x0000000103037824 */ /* 0x000fe400078e0a77 */
[----:B------:R-:W-:-:S03]  /*3060*/  IMAD.WIDE.U32 R4, R29, c[0x0][0x210], R4 ;  /* 0x000084001d047a25 */ /* 0x000fc600078e0004 */
[----:B------:R-:W-:Y:S01]  /*3070*/  ISETP.GE.AND P2, PT, R3, 0x21, PT ;  /* 0x000000210300780c */ /* 0x000fe20003f46270 */
[----:B------:R-:W-:Y:S02]  /*3080*/  IMAD R5, R29, c[0x0][0x214], R5 ;  /* 0x000085001d057a24 */ /* 0x000fe400078e0205 */
[----:B-1----:R-:W-:Y:S01]  /*3090*/  IMAD.IADD R7, R11, 0x1, R9 ;  /* 0x000000010b077824 */ /* 0x002fe200078e0209 */
[----:B------:R-:W-:Y:S01]  /*30a0*/  @!P1 LEA.HI.X R9, R0, R15, R19, 0x1, P0 ;  /* 0x0000000f00099211 */ /* 0x000fe200000f0c13 */
[----:B------:R-:W-:Y:S02]  /*30b0*/  IMAD.MOV.U32 R6, RZ, RZ, R10 ;  /* 0x000000ffff067224 */ /* 0x000fe400078e000a */
[----:B------:R-:W-:Y:S02]  /*30c0*/  IMAD R11, R17, c[0x0][0x1e0], RZ ;  /* 0x00007800110b7a24 */ /* 0x000fe400078e02ff */
[----:B------:R1:W-:Y:S01]  /*30d0*/  @!P1 LDGSTS.E.BYPASS.LTC128B.128 [R118+0xb080], [R8.64], !P3 ;  /* 0x0b08000008769fae */ /* 0x0003e2000d901d46 */
[----:B------:R-:W-:Y:S01]  /*30e0*/  IMAD.WIDE.U32 R6, R29, c[0x0][0x1e8], R6 ;  /* 0x00007a001d067a25 */ /* 0x000fe200078e0006 */
[----:B------:R-:W-:-:S03]  /*30f0*/  ISETP.GE.AND P3, PT, R3, 0x1, PT ;  /* 0x000000010300780c */ /* 0x000fc60003f66270 */
[----:B------:R-:W-:Y:S02]  /*3100*/  IMAD R7, R29, c[0x0][0x1ec], R7 ;  /* 0x00007b001d077a24 */ /* 0x000fe400078e0207 */
[----:B------:R-:W-:Y:S02]  /*3110*/  IMAD R3, R20, c[0x0][0x1f0], RZ ;  /* 0x00007c0014037a24 */ /* 0x000fe400078e02ff */
[----:B------:R-:W-:-:S04]  /*3120*/  IMAD.WIDE.U32 R80, R21, c[0x0][0x1f0], R6 ;  /* 0x00007c0015507a25 */ /* 0x000fc800078e0006 */
[C---:B------:R-:W-:Y:S01]  /*3130*/  IMAD R6, R21.reuse, c[0x0][0x1f4], R3 ;  /* 0x00007d0015067a24 */ /* 0x040fe200078e0203 */
[----:B------:R-:W-:Y:S01]  /*3140*/  STL.64 [R1+0x50], R80 ;  /* 0x0000505001007387 */ /* 0x000fe20000100a00 */
[----:B------:R-:W-:-:S04]  /*3150*/  IMAD.WIDE.U32 R28, R21, c[0x0][0x218], R4 ;  /* 0x00008600151c7a25 */ /* 0x000fc800078e0004 */
[----:B------:R-:W-:Y:S02]  /*3160*/  IMAD.IADD R79, R81, 0x1, R6 ;  /* 0x00000001514f7824 */ /* 0x000fe400078e0206 */
[----:B------:R-:W-:Y:S02]  /*3170*/  IMAD.MOV.U32 R78, RZ, RZ, R80 ;  /* 0x000000ffff4e7224 */ /* 0x000fe400078e0050 */
[----:B------:R-:W-:Y:S02]  /*3180*/  IMAD R11, R77, c[0x0][0x1e4], R11 ;  /* 0x000079004d0b7a24 */ /* 0x000fe400078e020b */
[----:B------:R-:W-:Y:S01]  /*3190*/  IMAD.WIDE.U32 R6, R12, 0x30, R78 ;  /* 0x000000300c067825 */ /* 0x000fe200078e004e */
[----:B------:R-:W-:Y:S01]  /*31a0*/  STL.64 [R1+0x40], R78 ;  /* 0x0000404e01007387 */ /* 0x000fe20000100a00 */
[-C--:B-1----:R-:W-:Y:S02]  /*31b0*/  @!P1 LEA R8, P0, R25, R16.reuse, 0x1 ;  /* 0x0000001019089211 */ /* 0x082fe400078008ff */
[----:B------:R-:W-:Y:S01]  /*31c0*/  IMAD.IADD R3, R13, 0x1, R11 ;  /* 0x000000010d037824 */ /* 0x000fe200078e020b */
[----:B------:R-:W-:Y:S01]  /*31d0*/  STL.64 [R1+0x58], R28 ;  /* 0x0000581c01007387 */ /* 0x000fe20000100a00 */
[----:B------:R-:W-:Y:S01]  /*31e0*/  @!P1 LEA.HI.X R9, R25, R15, R22, 0x1, P0 ;  /* 0x0000000f19099211 */ /* 0x000fe200000f0c16 */
[----:B------:R-:W-:Y:S01]  /*31f0*/  IMAD.MOV.U32 R22, RZ, RZ, R28 ;  /* 0x000000ffff167224 */ /* 0x000fe200078e001c */
[----:B------:R-:W-:Y:S01]  /*3200*/  @!P1 LEA R10, P0, R24, R16, 0x1 ;  /* 0x00000010180a9211 */ /* 0x000fe200078008ff */
[----:B------:R-:W-:-:S02]  /*3210*/  IMAD R12, R17, c[0x0][0x208], RZ ;  /* 0x00008200110c7a24 */ /* 0x000fc400078e02ff */
[----:B------:R1:W-:Y:S01]  /*3220*/  @!P1 LDGSTS.E.BYPASS.LTC128B.128 [R118+0xf080], [R8.64], !P5 ;  /* 0x0f08000008769fae */ /* 0x0003e2000e901d46 */
[----:B------:R-:W-:Y:S01]  /*3230*/  @!P1 LEA.HI.X R11, R24, R15, R26, 0x1, P0 ;  /* 0x0000000f180b9211 */ /* 0x000fe200000f0c1a */
[----:B------:R-:W-:Y:S01]  /*3240*/  IMAD R3, R3, 0x30, RZ ;  /* 0x0000003003037824 */ /* 0x000fe200078e02ff */
[----:B------:R-:W-:Y:S01]  /*3250*/  @P3 LEA R4, P0, R6, c[0x0][0x1c8], 0x1 ;  /* 0x0000720006043a11 */ /* 0x000fe200078008ff */
[----:B------:R-:W-:Y:S02]  /*3260*/  IMAD.MOV.U32 R13, RZ, RZ, 0x20 ;  /* 0x00000020ff0d7424 */ /* 0x000fe400078e00ff */
[----:B------:R-:W-:Y:S01]  /*3270*/  IMAD.IADD R3, R7, 0x1, R3 ;  /* 0x0000000107037824 */ /* 0x000fe200078e0203 */
[----:B------:R2:W-:Y:S01]  /*3280*/  @!P1 LDGSTS.E.BYPASS.LTC128B.128 [R118+0x13080], [R10.64], !P6 ;  /* 0x130800000a769fae */ /* 0x0005e2000f101d46 */
[----:B------:R-:W-:-:S04]  /*3290*/  IMAD.WIDE.U32 R18, R13, c[0x0][0x1e0], RZ ;  /* 0x000078000d127a25 */ /* 0x000fc800078e00ff */
[----:B------:R-:W-:Y:S02]  /*32a0*/  IMAD R12, R77, c[0x0][0x20c], R12 ;  /* 0x000083004d0c7a24 */ /* 0x000fe400078e020c */
[----:B-1----:R-:W-:Y:S01]  /*32b0*/  IMAD R8, R20, c[0x0][0x218], RZ ;  /* 0x0000860014087a24 */ /* 0x002fe200078e02ff */
[----:B------:R-:W-:Y:S01]  /*32c0*/  LOP3.LUT R123, R123, 0xfffffbff, RZ, 0xc0, !PT ;  /* 0xfffffbff7b7b7812 */ /* 0x000fe200078ec0ff */
[----:B------:R-:W-:Y:S01]  /*32d0*/  IMAD R13, R13, c[0x0][0x1e4], RZ ;  /* 0x000079000d0d7a24 */ /* 0x000fe200078e02ff */
[----:B------:R-:W-:Y:S01]  /*32e0*/  ISETP.GE.AND P4, PT, R2, c[0x0][0x1d4], PT ;  /* 0x0000750002007a0c */ /* 0x000fe20003f86270 */
[----:B------:R-:W-:Y:S01]  /*32f0*/  IMAD R5, R21, c[0x0][0x21c], R8 ;  /* 0x0000870015057a24 */ /* 0x000fe200078e0208 */
[----:B------:R-:W-:Y:S01]  /*3300*/  ISETP.GE.AND P1, PT, R0, c[0x0][0x1d4], PT ;  /* 0x0000750000007a0c */ /* 0x000fe20003f26270 */
[----:B------:R-:W-:Y:S01]  /*3310*/  IMAD.WIDE.U32 R8, R77, c[0x0][0x208], RZ ;  /* 0x000082004d087a25 */ /* 0x000fe200078e00ff */
[----:B------:R-:W-:Y:S01]  /*3320*/  ISETP.GE.AND P6, PT, R25, c[0x0][0x1d4], PT ;  /* 0x0000750019007a0c */ /* 0x000fe20003fc6270 */
[----:B------:R-:W0:Y:S02]  /*3330*/  LDGDEPBAR ;  /* 0x00000000000079af */ /* 0x000e240000000000 */
[----:B------:R-:W-:Y:S01]  /*3340*/  IMAD.IADD R23, R29, 0x1, R5 ;  /* 0x000000011d177824 */ /* 0x000fe200078e0205 */
[----:B------:R-:W-:-:S02]  /*3350*/  @P3 LEA.HI.X R5, R6, c[0x0][0x1cc], R3, 0x1, P0 ;  /* 0x0000730006053a11 */ /* 0x000fc400000f0c03 */
[----:B------:R-:W-:Y:S01]  /*3360*/  @P2 IADD3 R7, P0, R6, R18, RZ ;  /* 0x0000001206072210 */ /* 0x000fe20007f1e0ff */
[----:B------:R-:W-:Y:S01]  /*3370*/  IMAD.IADD R6, R9, 0x1, R12 ;  /* 0x0000000109067824 */ /* 0x000fe200078e020c */
[----:B------:R1:W-:Y:S01]  /*3380*/  STL.64 [R1+0x48], R22 ;  /* 0x0000481601007387 */ /* 0x0003e20000100a00 */
[----:B------:R-:W-:-:S03]  /*3390*/  IMAD.WIDE.U32 R8, R8, 0x30, R22 ;  /* 0x0000003008087825 */ /* 0x000fc600078e0016 */
[----:B------:R-:W3:Y:S04]  /*33a0*/  LDL R17, [R1+0x8] ;  /* 0x0000080001117983 */ /* 0x000ee80000100800 */
[----:B------:R-:W4:Y:S04]  /*33b0*/  LDL R16, [R1+0x10] ;  /* 0x0000100001107983 */ /* 0x000f280000100800 */
[----:B------:R-:W5:Y:S01]  /*33c0*/  LDL R15, [R1+0xc] ;  /* 0x00000c00010f7983 */ /* 0x000f620000100800 */
[----:B------:R-:W-:Y:S01]  /*33d0*/  @P2 IADD3.X R12, R3, R19, R13, P0, !PT ;  /* 0x00000013030c2210 */ /* 0x000fe200007fe40d */
[----:B------:R-:W-:Y:S01]  /*33e0*/  IMAD R3, R6, 0x30, RZ ;  /* 0x0000003006037824 */ /* 0x000fe200078e02ff */
[----:B------:R-:W-:Y:S01]  /*33f0*/  @P2 LEA R6, P0, R7, c[0x0][0x1c8], 0x1 ;  /* 0x0000720007062a11 */ /* 0x000fe200078008ff */
[----:B------:R2:W-:Y:S01]  /*3400*/  @P3 LDGSTS.E.BYPASS.LTC128B.128 [R118+0x14080], [R4.64], !P4 ;  /* 0x1408000004763fae */ /* 0x0005e2000e101d46 */
[----:B------:R-:W-:Y:S01]  /*3410*/  SEL R2, RZ, 0xffffffff, P1 ;  /* 0xffffffffff027807 */ /* 0x000fe20000800000 */
[----:B------:R-:W-:Y:S01]  /*3420*/  IMAD.IADD R3, R9, 0x1, R3 ;  /* 0x0000000109037824 */ /* 0x000fe200078e0203 */
[----:B------:R-:W-:Y:S01]  /*3430*/  @P2 LEA.HI.X R7, R7, c[0x0][0x1cc], R12, 0x1, P0 ;  /* 0x0000730007072a11 */ /* 0x000fe200000f0c0c */
[----:B------:R2:W-:Y:S01]  /*3440*/  @P3 LDGSTS.E.BYPASS.LTC128B.128 [R118+0x15880], [R4.64+0x80], !P1 ;  /* 0x1588008004763fae */ /* 0x0005e2000c901d46 */
[----:B------:R-:W-:Y:S01]  /*3450*/  LEA R12, P0, R8, c[0x0][0x1f8], 0x1 ;  /* 0x00007e00080c7a11 */ /* 0x000fe200078008ff */
[----:B------:R-:W-:Y:S01]  /*3460*/  IMAD.SHL.U32 R2, R2, 0x2, RZ ;  /* 0x0000000202027824 */ /* 0x000fe200078e00ff */
[----:B------:R-:W-:Y:S01]  /*3470*/  IADD3 R242, R135, 0x20, RZ ;  /* 0x0000002087f27810 */ /* 0x000fe20007ffe0ff */
[----:B------:R2:W-:Y:S01]  /*3480*/  @P3 LDGSTS.E.BYPASS.LTC128B.128 [R118+0x17080], [R4.64+0x100], !P6 ;  /* 0x1708010004763fae */ /* 0x0005e2000f101d46 */
[----:B------:R-:W-:Y:S01]  /*3490*/  LEA.HI.X R13, R8, c[0x0][0x1fc], R3, 0x1, P0 ;  /* 0x00007f00080d7a11 */ /* 0x000fe200000f0c03 */
[----:B------:R-:W-:Y:S01]  /*34a0*/  IMAD.MOV.U32 R0, RZ, RZ, 0x40 ;  /* 0x00000040ff007424 */ /* 0x000fe200078e00ff */
[----:B------:R-:W-:Y:S01]  /*34b0*/  BSSY B0, `(.L_x_409) ;  /* 0x000014d000007945 */ /* 0x000fe20003800000 */
[----:B-1----:R-:W1:Y:S04]  /*34c0*/  S2R R22, SR_TID.X ;  /* 0x0000000000167919 */ /* 0x002e680000002100 */
[----:B------:R-:W2:Y:S01]  /*34d0*/  S2R R21, SR_TID.X ;  /* 0x0000000000157919 */ /* 0x000ea20000002100 */
[----:B-1----:R-:W-:-:S02]  /*34e0*/  ISETP.GT.AND P5, PT, R22, 0x7f, PT ;  /* 0x0000007f1600780c */ /* 0x002fc40003fa4270 */
[----:B--2---:R-:W-:-:S04]  /*34f0*/  SHF.R.S32.HI R20, RZ, 0x1f, R21 ;  /* 0x0000001fff147819 */ /* 0x004fc80000011415 */
[----:B------:R-:W-:-:S04]  /*3500*/  LEA.HI R20, R20, R21, RZ, 0x5 ;  /* 0x0000001514147211 */ /* 0x000fc800078f28ff */
[----:B------:R-:W-:-:S03]  /*3510*/  SHF.R.S32.HI R20, RZ, 0x5, R20 ;  /* 0x00000005ff147819 */ /* 0x000fc60000011414 */
[----:B------:R-:W-:Y:S01]  /*3520*/  @!P5 IMAD.MOV.U32 R3, RZ, RZ, c[0x0][0x208] ;  /* 0x00008200ff03d624 */ /* 0x000fe200078e00ff */
[----:B------:R-:W-:Y:S01]  /*3530*/  @P5 LOP3.LUT R123, R123, 0x400, RZ, 0xfc, !PT ;  /* 0x000004007b7b5812 */ /* 0x000fe200078efcff */
[----:B------:R-:W-:Y:S02]  /*3540*/  @!P5 IMAD.MOV.U32 R8, RZ, RZ, c[0x0][0x20c] ;  /* 0x00008300ff08d624 */ /* 0x000fe400078e00ff */
[----:B------:R-:W-:Y:S01]  /*3550*/  IMAD R20, R20, 0x800, R238 ;  /* 0x0000080014147824 */ /* 0x000fe200078e02ee */
[----:B------:R-:W-:Y:S02]  /*3560*/  @!P5 LEA R10, P0, R3, R12, 0x6 ;  /* 0x0000000c030ad211 */ /* 0x000fe400078030ff */
[----:B------:R-:W-:Y:S02]  /*3570*/  LOP3.LUT R123, R123, 0xfffffdff, RZ, 0xc0, !PT ;  /* 0xfffffdff7b7b7812 */ /* 0x000fe400078ec0ff */
[----:B------:R-:W-:Y:S02]  /*3580*/  @!P5 LEA.HI.X R11, R3, R13, R8, 0x6, P0 ;  /* 0x0000000d030bd211 */ /* 0x000fe400000f3408 */
[----:B------:R-:W-:-:S02]  /*3590*/  ISETP.GE.AND P5, PT, R24, c[0x0][0x1d4], PT ;  /* 0x0000750018007a0c */ /* 0x000fc40003fa6270 */
[----:B------:R-:W-:Y:S02]  /*35a0*/  LOP3.LUT P0, RZ, R27, 0x2, RZ, 0xc0, !PT ;  /* 0x000000021bff7812 */ /* 0x000fe4000780c0ff */
[----:B------:R-:W-:Y:S02]  /*35b0*/  SEL R3, RZ, 0x1, P4 ;  /* 0x00000001ff037807 */ /* 0x000fe40002000000 */
[----:B------:R-:W-:-:S04]  /*35c0*/  @P4 LOP3.LUT R123, R123, 0x200, RZ, 0xfc, !PT ;  /* 0x000002007b7b4812 */ /* 0x000fc800078efcff */
[----:B------:R-:W-:-:S03]  /*35d0*/  LOP3.LUT R123, R123, 0xfffffeff, RZ, 0xc0, !PT ;  /* 0xfffffeff7b7b7812 */ /* 0x000fc600078ec0ff */
[----:B------:R1:W-:Y:S01]  /*35e0*/  @P3 LDGSTS.E.BYPASS.LTC128B.128 [R118+0x18880], [R4.64+0x180], !P5 ;  /* 0x1888018004763fae */ /* 0x0003e2000e901d46 */
[----:B------:R-:W-:Y:S02]  /*35f0*/  @P1 LOP3.LUT R123, R123, 0x100, RZ, 0xfc, !PT ;  /* 0x000001007b7b1812 */ /* 0x000fe400078efcff */
[----:B------:R-:W-:Y:S01]  /*3600*/  @P0 IADD3 R242, R135, -0x20, RZ ;  /* 0xffffffe087f20810 */ /* 0x000fe20007ffe0ff */
[----:B------:R2:W-:Y:S01]  /*3610*/  @P2 LDGSTS.E.BYPASS.LTC128B.128 [R118+0x15080], [R6.64], !P4 ;  /* 0x1508000006762fae */ /* 0x0005e2000e101d46 */
[----:B------:R-:W-:Y:S02]  /*3620*/  LOP3.LUT P0, RZ, R27, 0x4, RZ, 0xc0, !PT ;  /* 0x000000041bff7812 */ /* 0x000fe4000780c0ff */
[----:B------:R-:W-:Y:S01]  /*3630*/  LOP3.LUT R123, R123, 0xffffff7f, RZ, 0xc0, !PT ;  /* 0xffffff7f7b7b7812 */ /* 0x000fe200078ec0ff */
[----:B------:R2:W-:Y:S01]  /*3640*/  @P2 LDGSTS.E.BYPASS.LTC128B.128 [R118+0x16880], [R6.64+0x80], !P1 ;  /* 0x1688008006762fae */ /* 0x0005e2000c901d46 */
[----:B------:R-:W-:Y:S02]  /*3650*/  SEL R0, R0, 0xffffffc0, !P0 ;  /* 0xffffffc000007807 */ /* 0x000fe40004000000 */
[----:B------:R-:W-:Y:S01]  /*3660*/  @P6 LOP3.LUT R123, R123, 0x80, RZ, 0xfc, !PT ;  /* 0x000000807b7b6812 */ /* 0x000fe200078efcff */
[----:B------:R2:W-:Y:S01]  /*3670*/  @P2 LDGSTS.E.BYPASS.LTC128B.128 [R118+0x18080], [R6.64+0x100], !P6 ;  /* 0x1808010006762fae */ /* 0x0005e2000f101d46 */
[C---:B------:R-:W-:Y:S01]  /*3680*/  IADD3 R252, R242.reuse, 0x800, RZ ;  /* 0x00000800f2fc7810 */ /* 0x040fe20007ffe0ff */
[--C-:B------:R-:W-:Y:S01]  /*3690*/  IMAD.IADD R237, R135, 0x1, R0.reuse ;  /* 0x0000000187ed7824 */ /* 0x100fe200078e0200 */
[----:B------:R-:W-:Y:S01]  /*36a0*/  LOP3.LUT R123, R123, 0xffffffbf, RZ, 0xc0, !PT ;  /* 0xffffffbf7b7b7812 */ /* 0x000fe200078ec0ff */
[----:B------:R2:W-:Y:S01]  /*36b0*/  @P2 LDGSTS.E.BYPASS.LTC128B.128 [R118+0x19880], [R6.64+0x180], !P5 ;  /* 0x1988018006762fae */ /* 0x0005e2000e901d46 */
[C---:B------:R-:W-:Y:S01]  /*36c0*/  IMAD.IADD R236, R242.reuse, 0x1, R0 ;  /* 0x00000001f2ec7824 */ /* 0x040fe200078e0200 */
[----:B------:R-:W-:-:S02]  /*36d0*/  IADD3 R251, R242, 0x4800, RZ ;  /* 0x00004800f2fb7810 */ /* 0x000fc40007ffe0ff */
[----:B------:R-:W0:Y:S01]  /*36e0*/  LDGDEPBAR ;  /* 0x00000000000079af */ /* 0x000e220000000000 */
[----:B------:R-:W-:Y:S02]  /*36f0*/  @P5 LOP3.LUT R123, R123, 0x40, RZ, 0xfc, !PT ;  /* 0x000000407b7b5812 */ /* 0x000fe400078efcff */
[C---:B------:R-:W-:Y:S02]  /*3700*/  IADD3 R250, R242.reuse, 0x5800, RZ ;  /* 0x00005800f2fa7810 */ /* 0x040fe40007ffe0ff */
[----:B------:R-:W-:Y:S01]  /*3710*/  IADD3 R249, R242, 0x5000, RZ ;  /* 0x00005000f2f97810 */ /* 0x000fe20007ffe0ff */
[----:B------:R-:W-:Y:S01]  /*3720*/  STL [R1+0x14], R123 ;  /* 0x0000147b01007387 */ /* 0x000fe20000100800 */
[----:B-1----:R-:W-:Y:S02]  /*3730*/  LOP3.LUT R4, R2, 0x2, R3, 0xe2, !PT ;  /* 0x0000000202047812 */ /* 0x002fe400078ee203 */
[----:B------:R-:W-:Y:S02]  /*3740*/  SEL R3, RZ, 0x4, P6 ;  /* 0x00000004ff037807 */ /* 0x000fe40003000000 */
[----:B------:R-:W-:-:S02]  /*3750*/  SEL R2, RZ, 0x8, P5 ;  /* 0x00000008ff027807 */ /* 0x000fc40002800000 */
[----:B------:R-:W-:Y:S02]  /*3760*/  IADD3 R248, R242, 0x3000, RZ ;  /* 0x00003000f2f87810 */ /* 0x000fe40007ffe0ff */
[----:B------:R-:W-:Y:S02]  /*3770*/  LOP3.LUT R3, R2, R4, R3, 0xfe, !PT ;  /* 0x0000000402037212 */ /* 0x000fe400078efe03 */
[----:B------:R-:W-:Y:S02]  /*3780*/  IADD3 R2, R14, R122, -R119 ;  /* 0x0000007a0e027210 */ /* 0x000fe40007ffe877 */
[C---:B------:R-:W-:Y:S02]  /*3790*/  LOP3.LUT P3, RZ, R3.reuse, 0x1, RZ, 0xc0, !PT ;  /* 0x0000000103ff7812 */ /* 0x040fe4000786c0ff */
[----:B------:R-:W-:Y:S02]  /*37a0*/  LOP3.LUT P2, RZ, R3, 0x2, RZ, 0xc0, !PT ;  /* 0x0000000203ff7812 */ /* 0x000fe4000784c0ff */
[----:B------:R-:W-:Y:S01]  /*37b0*/  ISETP.LT.OR P0, PT, R2, 0x1, !P3 ;  /* 0x000000010200780c */ /* 0x000fe20005f01670 */
[----:B------:R-:W-:-:S04]  /*37c0*/  DEPBAR.LE SB0, 0x1 ;  /* 0x000080400000791a */ /* 0x000fc80000000000 */
[----:B------:R-:W-:Y:S01]  /*37d0*/  BAR.SYNC.DEFER_BLOCKING 0x0 ;  /* 0x0000000000007b1d */ /* 0x000fe20000010000 */
[----:B------:R-:W-:Y:S02]  /*37e0*/  LOP3.LUT P1, RZ, R3, 0x4, RZ, 0xc0, !PT ;  /* 0x0000000403ff7812 */ /* 0x000fe4000782c0ff */
[C---:B------:R-:W-:Y:S02]  /*37f0*/  IADD3 R247, R242.reuse, 0x4000, RZ ;  /* 0x00004000f2f77810 */ /* 0x040fe40007ffe0ff */
[C---:B------:R-:W-:Y:S02]  /*3800*/  IADD3 R246, R242.reuse, 0x3800, RZ ;  /* 0x00003800f2f67810 */ /* 0x040fe40007ffe0ff */
[C---:B------:R-:W-:Y:S02]  /*3810*/  IADD3 R245, R242.reuse, 0x1800, RZ ;  /* 0x00001800f2f57810 */ /* 0x040fe40007ffe0ff */
[C---:B------:R-:W-:Y:S02]  /*3820*/  IADD3 R244, R242.reuse, 0x2800, RZ ;  /* 0x00002800f2f47810 */ /* 0x040fe40007ffe0ff */
[----:B------:R-:W-:Y:S01]  /*3830*/  IADD3 R243, R242, 0x2000, RZ ;  /* 0x00002000f2f37810 */ /* 0x000fe20007ffe0ff */
[----:B------:R-:W-:Y:S04]  /*3840*/  LDSM.16.M88.4 R160, [R20] ;  /* 0x0000000014a0783b */ /* 0x000fe80000000200 */
[----:B------:R-:W-:Y:S04]  /*3850*/  LDSM.16.M88.4 R188, [R20+0x4000] ;  /* 0x0040000014bc783b */ /* 0x000fe80000000200 */
[----:B------:R-:W-:Y:S04]  /*3860*/  LDSM.16.M88.4 R204, [R20+0x8000] ;  /* 0x0080000014cc783b */ /* 0x000fe80000000200 */
[----:B------:R-:W-:Y:S04]  /*3870*/  LDSM.16.M88.4 R220, [R20+0xc000] ;  /* 0x00c0000014dc783b */ /* 0x000fe80000000200 */
[----:B---3--:R-:W-:Y:S04]  /*3880*/  LDSM.16.M88.4 R164, [R17] ;  /* 0x0000000011a4783b */ /* 0x008fe80000000200 */
[----:B----4-:R-:W-:Y:S04]  /*3890*/  LDSM.16.M88.4 R180, [R16] ;  /* 0x0000000010b4783b */ /* 0x010fe80000000200 */
[----:B-----5:R-:W-:Y:S04]  /*38a0*/  LDSM.16.M88.4 R184, [R15] ;  /* 0x000000000fb8783b */ /* 0x020fe80000000200 */
        /* <DEDUP_REMOVED lines=12> */
[----:B------:R-:W2:Y:S04]  /*3970*/  LDSM.16.M88.4 R16, [R135] ;  /* 0x000000008710783b */ /* 0x000ea80000000200 */
[----:B------:R-:W-:Y:S04]  /*3980*/  LDSM.16.M88.4 R28, [R135+0x800] ;  /* 0x00080000871c783b */ /* 0x000fe80000000200 */
[----:B------:R-:W-:Y:S04]  /*3990*/  LDSM.16.M88.4 R32, [R135+0x1000] ;  /* 0x001000008720783b */ /* 0x000fe80000000200 */
[----:B------:R-:W1:Y:S04]  /*39a0*/  LDSM.16.M88.4 R24, [R242] ;  /* 0x00000000f218783b */ /* 0x000e680000000200 */
[----:B------:R-:W3:Y:S04]  /*39b0*/  LDSM.16.M88.4 R48, [R242+0x800] ;  /* 0x00080000f230783b */ /* 0x000ee80000000200 */
[----:B------:R-:W4:Y:S04]  /*39c0*/  LDSM.16.M88.4 R56, [R242+0x1000] ;  /* 0x00100000f238783b */ /* 0x000f280000000200 */
[----:B------:R-:W-:Y:S01]  /*39d0*/  @!PT LDS RZ, [RZ] ;  /* 0x00000000fffff984 */ /* 0x000fe20000000800 */
[----:B------:R-:W-:Y:S01]  /*39e0*/  @!PT LDS RZ, [RZ] ;  /* 0x00000000fffff984 */ /* 0x000fe20000000800 */
[----:B------:R-:W-:Y:S01]  /*39f0*/  @!PT LDS RZ, [RZ] ;  /* 0x00000000fffff984 */ /* 0x000fe20000000800 */
[----:B------:R5:W-:Y:S01]  /*3a00*/  LDGSTS.E.BYPASS.LTC128B.128 [R118+0x4080], [R12.64], !P0 ;  /* 0x040800000c767fae */ /* 0x000be2000c101d46 */
[----:B------:R-:W-:-:S13]  /*3a10*/  ISETP.LT.OR P0, PT, R2, 0x1, !P2 ;  /* 0x000000010200780c */ /* 0x000fda0005701670 */
[----:B------:R5:W-:Y:S01]  /*3a20*/  LDGSTS.E.BYPASS.LTC128B.128 [R118+0x5880], [R12.64+0x80], !P0 ;  /* 0x058800800c767fae */ /* 0x000be2000c101d46 */
[----:B------:R-:W-:Y:S01]  /*3a30*/  ISETP.LT.OR P0, PT, R2, 0x1, !P1 ;  /* 0x000000010200780c */ /* 0x000fe20004f01670 */
[C---:B--2---:R-:W-:Y:S08]  /*3a40*/  HMMA.16816.F32.BF16 R4, R160.reuse, R16, RZ ;  /* 0x00000010a004723c */ /* 0x044ff000000418ff */
[----:B------:R-:W-:Y:S04]  /*3a50*/  HMMA.16816.F32.BF16 R16, R160, R18, RZ ;  /* 0x00000012a010723c */ /* 0x000fe800000418ff */
[----:B------:R5:W-:Y:S01]  /*3a60*/  LDGSTS.E.BYPASS.LTC128B.128 [R118+0x7080], [R12.64+0x100], !P0 ;  /* 0x070801000c767fae */ /* 0x000be2000c101d46 */
[----:B------:R-:W-:-:S04]  /*3a70*/  LOP3.LUT P0, RZ, R3, 0x8, RZ, 0xc0, !PT ;  /* 0x0000000803ff7812 */ /* 0x000fc8000780c0ff */
[----:B------:R-:W-:-:S07]  /*3a80*/  ISETP.LT.OR P4, PT, R2, 0x1, !P0 ;  /* 0x000000010200780c */ /* 0x000fce0004781670 */
[C---:B-1----:R-:W-:Y:S06]  /*3a90*/  HMMA.16816.F32.BF16 R44, R164.reuse, R24, R4 ;  /* 0x00000018a42c723c */ /* 0x042fec0000041804 */
[----:B------:R5:W-:Y:S01]  /*3aa0*/  LDGSTS.E.BYPASS.LTC128B.128 [R118+0x8880], [R12.64+0x180], !P4 ;  /* 0x088801800c767fae */ /* 0x000be2000e101d46 */
[----:B------:R-:W-:Y:S01]  /*3ab0*/  ISETP.GT.AND P4, PT, R22, 0x7f, PT ;  /* 0x0000007f1600780c */ /* 0x000fe20003f84270 */
[----:B------:R-:W-:Y:S08]  /*3ac0*/  HMMA.16816.F32.BF16 R40, R164, R26, R16 ;  /* 0x0000001aa428723c */ /* 0x000ff00000041810 */
[----:B------:R-:W-:Y:S04]  /*3ad0*/  HMMA.16816.F32.BF16 R20, R160, R28, RZ ;  /* 0x0000001ca014723c */ /* 0x000fe800000418ff */
[----:B------:R-:W-:-:S02]  /*3ae0*/  @!P4 ISETP.LT.OR P3, PT, R2, 0x21, !P3 ;  /* 0x000000210200c80c */ /* 0x000fc40005f61670 */
[C---:B------:R-:W-:Y:S02]  /*3af0*/  @!P4 ISETP.LT.OR P2, PT, R2.reuse, 0x21, !P2 ;  /* 0x000000210200c80c */ /* 0x040fe40005741670 */
[C---:B------:R-:W-:Y:S01]  /*3b00*/  @!P4 ISETP.LT.OR P1, PT, R2.reuse, 0x21, !P1 ;  /* 0x000000210200c80c */ /* 0x040fe20004f21670 */
[----:B------:R-:W-:Y:S01]  /*3b10*/  HMMA.16816.F32.BF16 R4, R160, R30, RZ ;  /* 0x0000001ea004723c */ /* 0x000fe200000418ff */
[----:B------:R-:W-:-:S07]  /*3b20*/  @!P4 ISETP.LT.OR P0, PT, R2, 0x21, !P0 ;  /* 0x000000210200c80c */ /* 0x000fce0004701670 */
[----:B------:R1:W-:Y:S01]  /*3b30*/  @!P4 LDGSTS.E.BYPASS.LTC128B.128 [R118+0x5080], [R10.64], !P3 ;  /* 0x050800000a76cfae */ /* 0x0003e2000d901d46 */
[C---:B------:R-:W-:Y:S03]  /*3b40*/  HMMA.16816.F32.BF16 R16, R160.reuse, R32, RZ ;  /* 0x00000020a010723c */ /* 0x040fe600000418ff */
[----:B------:R1:W-:Y:S04]  /*3b50*/  @!P4 LDGSTS.E.BYPASS.LTC128B.128 [R118+0x6880], [R10.64+0x80], !P2 ;  /* 0x068800800a76cfae */ /* 0x0003e8000d101d46 */
[----:B------:R1:W-:Y:S01]  /*3b60*/  @!P4 LDGSTS.E.BYPASS.LTC128B.128 [R118+0x8080], [R10.64+0x100], !P1 ;  /* 0x080801000a76cfae */ /* 0x0003e2000c901d46 */
[----:B------:R-:W-:Y:S03]  /*3b70*/  HMMA.16816.F32.BF16 R24, R160, R34, RZ ;  /* 0x00000022a018723c */ /* 0x000fe600000418ff */
[----:B------:R1:W-:Y:S01]  /*3b80*/  @!P4 LDGSTS.E.BYPASS.LTC128B.128 [R118+0x9880], [R10.64+0x180], !P0 ;  /* 0x098801800a76cfae */ /* 0x0003e2000c101d46 */
[----:B------:R-:W-:-:S03]  /*3b90*/  ISETP.GT.AND P0, PT, R77, R126, PT ;  /* 0x0000007e4d00720c */ /* 0x000fc60003f04270 */
[----:B------:R-:W2:Y:S01]  /*3ba0*/  LDSM.16.M88.4 R36, [R237] ;  /* 0x00000000ed24783b */ /* 0x000ea20000000200 */
[C---:B---3--:R-:W-:Y:S03]  /*3bb0*/  HMMA.16816.F32.BF16 R4, R164.reuse, R50, R4 ;  /* 0x00000032a404723c */ /* 0x048fe60000041804 */
[----:B------:R-:W3:Y:S04]  /*3bc0*/  LDSM.16.M88.4 R52, [R237+0x800] ;  /* 0x00080000ed34783b */ /* 0x000ee80000000200 */
[----:B------:R-:W3:Y:S04]  /*3bd0*/  LDSM.16.M88.4 R32, [R237+0x1000] ;  /* 0x00100000ed20783b */ /* 0x000ee80000000200 */
[----:B------:R-:W3:Y:S04]  /*3be0*/  LDSM.16.M88.4 R60, [R236] ;  /* 0x00000000ec3c783b */ /* 0x000ee80000000200 */
[----:B------:R-:W3:Y:S01]  /*3bf0*/  LDSM.16.M88.4 R68, [R236+0x800] ;  /* 0x00080000ec44783b */ /* 0x000ee20000000200 */
[C---:B----4-:R-:W-:Y:S03]  /*3c00*/  HMMA.16816.F32.BF16 R24, R164.reuse, R58, R24 ;  /* 0x0000003aa418723c */ /* 0x050fe60000041818 */
[----:B------:R-:W-:Y:S04]  /*3c10*/  LDSM.16.M88.4 R64, [R135+0x2000] ;  /* 0x002000008740783b */ /* 0x000fe80000000200 */
[----:B------:R-:W0:Y:S01]  /*3c20*/  LDGDEPBAR ;  /* 0x00000000000079af */ /* 0x000e220000000000 */
[C---:B-1----:R-:W-:Y:S03]  /*3c30*/  HMMA.16816.F32.BF16 R8, R164.reuse, R48, R20 ;  /* 0x00000030a408723c */ /* 0x042fe60000041814 */
[----:B------:R-:W-:Y:S05]  /*3c40*/  LDSM.16.M88.4 R48, [R242+0x1800] ;  /* 0x00180000f230783b */ /* 0x000fea0000000200 */
[----:B------:R-:W-:Y:S01]  /*3c50*/  HMMA.16816.F32.BF16 R20, R164, R56, R16 ;  /* 0x00000038a414723c */ /* 0x000fe20000041810 */
[----:B------:R-:W1:Y:S04]  /*3c60*/  LDSM.16.M88.4 R16, [R236+0x1000] ;  /* 0x00100000ec10783b */ /* 0x000e680000000200 */
[----:B------:R-:W-:Y:S03]  /*3c70*/  LDSM.16.M88.4 R56, [R242+0x2000] ;  /* 0x00200000f238783b */ /* 0x000fe60000000200 */
[C---:B--2---:R-:W-:Y:S01]  /*3c80*/  HMMA.16816.F32.BF16 R28, R180.reuse, R36, R44 ;  /* 0x00000024b41c723c */ /* 0x044fe2000004182c */
[----:B------:R-:W2:Y:S07]  /*3c90*/  LDSM.16.M88.4 R44, [R135+0x1800] ;  /* 0x00180000872c783b */ /* 0x000eae0000000200 */
[C---:B------:R-:W-:Y:S01]  /*3ca0*/  HMMA.16816.F32.BF16 R36, R180.reuse, R38, R40 ;  /* 0x00000026b424723c */ /* 0x040fe20000041828 */
[----:B------:R-:W4:Y:S07]  /*3cb0*/  LDSM.16.M88.4 R40, [R135+0x2800] ;  /* 0x002800008728783b */ /* 0x000f2e0000000200 */
[C---:B---3--:R-:W-:Y:S08]  /*3cc0*/  HMMA.16816.F32.BF16 R8, R180.reuse, R52, R8 ;  /* 0x00000034b408723c */ /* 0x048ff00000041808 */
[C---:B------:R-:W-:Y:S01]  /*3cd0*/  HMMA.16816.F32.BF16 R4, R180.reuse, R54, R4 ;  /* 0x00000036b404723c */ /* 0x040fe20000041804 */
[----:B------:R-:W-:Y:S07]  /*3ce0*/  LDSM.16.M88.4 R52, [R236+0x1800] ;  /* 0x00180000ec34783b */ /* 0x000fee0000000200 */
[C---:B------:R-:W-:Y:S08]  /*3cf0*/  HMMA.16816.F32.BF16 R20, R180.reuse, R32, R20 ;  /* 0x00000020b414723c */ /* 0x040ff00000041814 */
[----:B------:R-:W-:Y:S01]  /*3d00*/  HMMA.16816.F32.BF16 R24, R180, R34, R24 ;  /* 0x00000022b418723c */ /* 0x000fe20000041818 */
[----:B------:R-:W3:Y:S07]  /*3d10*/  LDSM.16.M88.4 R32, [R242+0x2800] ;  /* 0x00280000f220783b */ /* 0x000eee0000000200 */
[C---:B------:R-:W-:Y:S08]  /*3d20*/  HMMA.16816.F32.BF16 R28, R184.reuse, R60, R28 ;  /* 0x0000003cb81c723c */ /* 0x040ff0000004181c */
[C---:B------:R-:W-:Y:S01]  /*3d30*/  HMMA.16816.F32.BF16 R36, R184.reuse, R62, R36 ;  /* 0x0000003eb824723c */ /* 0x040fe20000041824 */
[----:B------:R-:W-:Y:S07]  /*3d40*/  LDSM.16.M88.4 R60, [R135+0x3800] ;  /* 0x00380000873c783b */ /* 0x000fee0000000200 */
[C---:B------:R-:W-:Y:S08]  /*3d50*/  HMMA.16816.F32.BF16 R8, R184.reuse, R68, R8 ;  /* 0x00000044b808723c */ /* 0x040ff00000041808 */
[C---:B------:R-:W-:Y:S01]  /*3d60*/  HMMA.16816.F32.BF16 R4, R184.reuse, R70, R4 ;  /* 0x00000046b804723c */ /* 0x040fe20000041804 */
[----:B------:R-:W-:Y:S07]  /*3d70*/  LDSM.16.M88.4 R68, [R237+0x2000] ;  /* 0x00200000ed44783b */ /* 0x000fee0000000200 */
[C---:B-1----:R-:W-:Y:S08]  /*3d80*/  HMMA.16816.F32.BF16 R20, R184.reuse, R16, R20 ;  /* 0x00000010b814723c */ /* 0x042ff00000041814 */
[----:B------:R-:W-:Y:S08]  /*3d90*/  HMMA.16816.F32.BF16 R24, R184, R18, R24 ;  /* 0x00000012b818723c */ /* 0x000ff00000041818 */
[C---:B--2---:R-:W-:Y:S08]  /*3da0*/  HMMA.16816.F32.BF16 R28, R188.reuse, R44, R28 ;  /* 0x0000002cbc1c723c */ /* 0x044ff0000004181c */
[C---:B------:R-:W-:Y:S01]  /*3db0*/  HMMA.16816.F32.BF16 R36, R188.reuse, R46, R36 ;  /* 0x0000002ebc24723c */ /* 0x040fe20000041824 */
[----:B------:R-:W1:Y:S07]  /*3dc0*/  LDSM.16.M88.4 R44, [R237+0x1800] ;  /* 0x00180000ed2c783b */ /* 0x000e6e0000000200 */
[C---:B------:R-:W-:Y:S08]  /*3dd0*/  HMMA.16816.F32.BF16 R16, R188.reuse, R64, R8 ;  /* 0x00000040bc10723c */ /* 0x040ff00000041808 */
[C---:B------:R-:W-:Y:S01]  /*3de0*/  HMMA.16816.F32.BF16 R8, R188.reuse, R66, R4 ;  /* 0x00000042bc08723c */ /* 0x040fe20000041804 */
[----:B------:R-:W-:Y:S07]  /*3df0*/  LDSM.16.M88.4 R64, [R236+0x2000] ;  /* 0x00200000ec40783b */ /* 0x000fee0000000200 */
[C---:B----4-:R-:W-:Y:S08]  /*3e00*/  HMMA.16816.F32.BF16 R4, R188.reuse, R40, R20 ;  /* 0x00000028bc04723c */ /* 0x050ff00000041814 */
[----:B------:R-:W-:Y:S01]  /*3e10*/  HMMA.16816.F32.BF16 R24, R188, R42, R24 ;  /* 0x0000002abc18723c */ /* 0x000fe20000041818 */
[----:B------:R-:W2:Y:S07]  /*3e20*/  LDSM.16.M88.4 R40, [R237+0x2800] ;  /* 0x00280000ed28783b */ /* 0x000eae0000000200 */
[C---:B------:R-:W-:Y:S08]  /*3e30*/  HMMA.16816.F32.BF16 R28, R192.reuse, R48, R28 ;  /* 0x00000030c01c723c */ /* 0x040ff0000004181c */
[C---:B------:R-:W-:Y:S01]  /*3e40*/  HMMA.16816.F32.BF16 R36, R192.reuse, R50, R36 ;  /* 0x00000032c024723c */ /* 0x040fe20000041824 */
[----:B------:R-:W4:Y:S07]  /*3e50*/  LDSM.16.M88.4 R48, [R135+0x3000] ;  /* 0x003000008730783b */ /* 0x000f2e0000000200 */
[C---:B------:R-:W-:Y:S08]  /*3e60*/  HMMA.16816.F32.BF16 R20, R192.reuse, R56, R16 ;  /* 0x00000038c014723c */ /* 0x040ff00000041810 */
[C---:B------:R-:W-:Y:S01]  /*3e70*/  HMMA.16816.F32.BF16 R16, R192.reuse, R58, R8 ;  /* 0x0000003ac010723c */ /* 0x040fe20000041808 */
[----:B------:R-:W-:Y:S07]  /*3e80*/  LDSM.16.M88.4 R56, [R242+0x3800] ;  /* 0x00380000f238783b */ /* 0x000fee0000000200 */
[C---:B---3--:R-:W-:Y:S08]  /*3e90*/  HMMA.16816.F32.BF16 R8, R192.reuse, R32, R4 ;  /* 0x00000020c008723c */ /* 0x048ff00000041804 */
[----:B------:R-:W-:Y:S08]  /*3ea0*/  HMMA.16816.F32.BF16 R4, R192, R34, R24 ;  /* 0x00000022c004723c */ /* 0x000ff00000041818 */
[C---:B-1----:R-:W-:Y:S08]  /*3eb0*/  HMMA.16816.F32.BF16 R28, R196.reuse, R44, R28 ;  /* 0x0000002cc41c723c */ /* 0x042ff0000004181c */
[C---:B------:R-:W-:Y:S01]  /*3ec0*/  HMMA.16816.F32.BF16 R36, R196.reuse, R46, R36 ;  /* 0x0000002ec424723c */ /* 0x040fe20000041824 */
[----:B------:R-:W1:Y:S07]  /*3ed0*/  LDSM.16.M88.4 R44, [R236+0x2800] ;  /* 0x00280000ec2c783b */ /* 0x000e6e0000000200 */
[C---:B------:R-:W-:Y:S08]  /*3ee0*/  HMMA.16816.F32.BF16 R24, R196.reuse, R68, R20 ;  /* 0x00000044c418723c */ /* 0x040ff00000041814 */
[C---:B------:R-:W-:Y:S08]  /*3ef0*/  HMMA.16816.F32.BF16 R20, R196.reuse, R70, R16 ;  /* 0x00000046c414723c */ /* 0x040ff00000041810 */
[C---:B--2---:R-:W-:Y:S08]  /*3f00*/  HMMA.16816.F32.BF16 R16, R196.reuse, R40, R8 ;  /* 0x00000028c410723c */ /* 0x044ff00000041808 */
[----:B------:R-:W-:Y:S01]  /*3f10*/  HMMA.16816.F32.BF16 R8, R196, R42, R4 ;  /* 0x0000002ac408723c */ /* 0x000fe20000041804 */
[----:B------:R-:W-:Y:S07]  /*3f20*/  LDSM.16.M88.4 R40, [R135+0x4000] ;  /* 0x004000008728783b */ /* 0x000fee0000000200 */
[C---:B------:R-:W-:Y:S08]  /*3f30*/  HMMA.16816.F32.BF16 R4, R200.reuse, R52, R28 ;  /* 0x00000034c804723c */ /* 0x040ff0000004181c */
[C---:B------:R-:W-:Y:S01]  /*3f40*/  HMMA.16816.F32.BF16 R36, R200.reuse, R54, R36 ;  /* 0x00000036c824723c */ /* 0x040fe20000041824 */
[----:B------:R-:W2:Y:S07]  /*3f50*/  LDSM.16.M88.4 R52, [R242+0x3000] ;  /* 0x00300000f234783b */ /* 0x000eae0000000200 */
[----:B------:R-:W-:Y:S08]  /*3f60*/  HMMA.16816.F32.BF16 R32, R200, R64, R24 ;  /* 0x00000040c820723c */ /* 0x000ff00000041818 */
[----:B----4-:R-:W-:Y:S08]  /*3f70*/  HMMA.16816.F32.BF16 R4, R204, R48, R4 ;  /* 0x00000030cc04723c */ /* 0x010ff00000041804 */
[C---:B-1----:R-:W-:Y:S08]  /*3f80*/  HMMA.16816.F32.BF16 R24, R200.reuse, R44, R16 ;  /* 0x0000002cc818723c */ /* 0x042ff00000041810 */
[C---:B------:R-:W-:Y:S01]  /*3f90*/  HMMA.16816.F32.BF16 R28, R200.reuse, R66, R20 ;  /* 0x00000042c81c723c */ /* 0x040fe20000041814 */
[----:B------:R-:W-:Y:S07]  /*3fa0*/  LDSM.16.M88.4 R64, [R237+0x4000] ;  /* 0x00400000ed40783b */ /* 0x000fee0000000200 */
[----:B------:R-:W-:Y:S01]  /*3fb0*/  HMMA.16816.F32.BF16 R16, R200, R46, R8 ;  /* 0x0000002ec810723c */ /* 0x000fe20000041808 */
[----:B------:R-:W-:Y:S07]  /*3fc0*/  LDSM.16.M88.4 R44, [R242+0x4000] ;  /* 0x00400000f22c783b */ /* 0x000fee0000000200 */
[C---:B------:R-:W-:Y:S01]  /*3fd0*/  HMMA.16816.F32.BF16 R8, R204.reuse, R50, R36 ;  /* 0x00000032cc08723c */ /* 0x040fe20000041824 */
[----:B------:R-:W1:Y:S07]  /*3fe0*/  LDSM.16.M88.4 R48, [R237+0x3000] ;  /* 0x00300000ed30783b */ /* 0x000e6e0000000200 */
[----:B------:R-:W-:Y:S08]  /*3ff0*/  HMMA.16816.F32.BF16 R20, R204, R60, R32 ;  /* 0x0000003ccc14723c */ /* 0x000ff00000041820 */
[----:B--2---:R-:W-:Y:S08]  /*4000*/  HMMA.16816.F32.BF16 R4, R208, R52, R4 ;  /* 0x00000034d004723c */ /* 0x004ff00000041804 */
[C---:B------:R-:W-:Y:S01]  /*4010*/  HMMA.16816.F32.BF16 R32, R204.reuse, R62, R28 ;  /* 0x0000003ecc20723c */ /* 0x040fe2000004181c */
[----:B------:R-:W-:Y:S07]  /*4020*/  LDSM.16.M88.4 R60, [R135+0x5800] ;  /* 0x00580000873c783b */ /* 0x000fee0000000200 */
[C---:B------:R-:W-:Y:S08]  /*4030*/  HMMA.16816.F32.BF16 R28, R204.reuse, R40, R24 ;  /* 0x00000028cc1c723c */ /* 0x040ff00000041818 */
[----:B------:R-:W-:Y:S01]  /*4040*/  HMMA.16816.F32.BF16 R36, R204, R42, R16 ;  /* 0x0000002acc24723c */ /* 0x000fe20000041810 */
[----:B------:R-:W2:Y:S07]  /*4050*/  LDSM.16.M88.4 R40, [R236+0x3000] ;  /* 0x00300000ec28783b */ /* 0x000eae0000000200 */
[C---:B------:R-:W-:Y:S01]  /*4060*/  HMMA.16816.F32.BF16 R8, R208.reuse, R54, R8 ;  /* 0x00000036d008723c */ /* 0x040fe20000041808 */
[----:B------:R-:W-:Y:S07]  /*4070*/  LDSM.16.M88.4 R52, [R236+0x4800] ;  /* 0x00480000ec34783b */ /* 0x000fee0000000200 */
[----:B------:R-:W-:Y:S01]  /*4080*/  HMMA.16816.F32.BF16 R16, R208, R56, R20 ;  /* 0x00000038d010723c */ /* 0x000fe20000041814 */
[----:B------:R-:W3:Y:S07]  /*4090*/  LDSM.16.M88.4 R20, [R237+0x3800] ;  /* 0x00380000ed14783b */ /* 0x000eee0000000200 */
[----:B-1----:R-:W-:Y:S08]  /*40a0*/  HMMA.16816.F32.BF16 R4, R212, R48, R4 ;  /* 0x00000030d404723c */ /* 0x002ff00000041804 */
[C---:B------:R-:W-:Y:S08]  /*40b0*/  HMMA.16816.F32.BF16 R28, R208.reuse, R44, R28 ;  /* 0x0000002cd01c723c */ /* 0x040ff0000004181c */
[----:B------:R-:W-:Y:S01]  /*40c0*/  HMMA.16816.F32.BF16 R72, R208, R46, R36 ;  /* 0x0000002ed048723c */ /* 0x000fe20000041824 */
[----:B------:R-:W1:Y:S04]  /*40d0*/  LDSM.16.M88.4 R44, [R135+0x4800] ;  /* 0x00480000872c783b */ /* 0x000e680000000200 */
[----:B------:R-:W-:Y:S03]  /*40e0*/  LDSM.16.M88.4 R36, [R237+0x4800] ;  /* 0x00480000ed24783b */ /* 0x000fe60000000200 */
[----:B------:R-:W-:Y:S01]  /*40f0*/  HMMA.16816.F32.BF16 R8, R212, R50, R8 ;  /* 0x00000032d408723c */ /* 0x000fe20000041808 */
[----:B------:R-:W-:Y:S07]  /*4100*/  LDSM.16.M88.4 R48, [R242+0x5000] ;  /* 0x00500000f230783b */ /* 0x000fee0000000200 */
[----:B------:R-:W-:Y:S01]  /*4110*/  HMMA.16816.F32.BF16 R24, R208, R58, R32 ;  /* 0x0000003ad018723c */ /* 0x000fe20000041820 */
[----:B------:R-:W4:Y:S04]  /*4120*/  LDSM.16.M88.4 R32, [R236+0x3800] ;  /* 0x00380000ec20783b */ /* 0x000f280000000200 */
[----:B------:R-:W-:Y:S03]  /*4130*/  LDSM.16.M88.4 R56, [R135+0x5000] ;  /* 0x005000008738783b */ /* 0x000fe60000000200 */
[----:B--2---:R-:W-:Y:S08]  /*4140*/  HMMA.16816.F32.BF16 R4, R216, R40, R4 ;  /* 0x00000028d804723c */ /* 0x004ff00000041804 */
[C---:B------:R-:W-:Y:S01]  /*4150*/  HMMA.16816.F32.BF16 R68, R212.reuse, R64, R28 ;  /* 0x00000040d444723c */ /* 0x040fe2000004181c */
[----:B------:R-:W2:Y:S07]  /*4160*/  LDSM.16.M88.4 R28, [R242+0x4800] ;  /* 0x00480000f21c783b */ /* 0x000eae0000000200 */
[----:B---3--:R-:W-:Y:S08]  /*4170*/  HMMA.16816.F32.BF16 R16, R212, R20, R16 ;  /* 0x00000014d410723c */ /* 0x008ff00000041810 */
[----:B------:R-:W-:Y:S01]  /*4180*/  HMMA.16816.F32.BF16 R8, R216, R42, R8 ;  /* 0x0000002ad808723c */ /* 0x000fe20000041808 */
[----:B------:R-:W3:Y:S07]  /*4190*/  LDSM.16.M88.4 R40, [R236+0x4000] ;  /* 0x00400000ec28783b */ /* 0x000eee0000000200 */
[----:B-1----:R-:W-:Y:S08]  /*41a0*/  HMMA.16816.F32.BF16 R4, R220, R44, R4 ;  /* 0x0000002cdc04723c */ /* 0x002ff00000041804 */
[----:B------:R-:W-:Y:S08]  /*41b0*/  HMMA.16816.F32.BF16 R20, R212, R22, R24 ;  /* 0x00000016d414723c */ /* 0x000ff00000041818 */
[----:B----4-:R-:W-:Y:S08]  /*41c0*/  HMMA.16816.F32.BF16 R16, R216, R32, R16 ;  /* 0x00000020d810723c */ /* 0x010ff00000041810 */
[----:B------:R-:W-:Y:S01]  /*41d0*/  HMMA.16816.F32.BF16 R8, R220, R46, R8 ;  /* 0x0000002edc08723c */ /* 0x000fe20000041808 */
[----:B------:R-:W-:Y:S07]  /*41e0*/  LDSM.16.M88.4 R44, [R236+0x5000] ;  /* 0x00500000ec2c783b */ /* 0x000fee0000000200 */
[----:B--2---:R-:W-:Y:S08]  /*41f0*/  HMMA.16816.F32.BF16 R4, R224, R28, R4 ;  /* 0x0000001ce004723c */ /* 0x004ff00000041804 */
[----:B------:R-:W-:Y:S08]  /*4200*/  HMMA.16816.F32.BF16 R32, R216, R34, R20 ;  /* 0x00000022d820723c */ /* 0x000ff00000041814 */
[----:B------:R-:W-:Y:S08]  /*4210*/  HMMA.16816.F32.BF16 R24, R220, R56, R16 ;  /* 0x00000038dc18723c */ /* 0x000ff00000041810 */
[----:B------:R-:W-:Y:S08]  /*4220*/  HMMA.16816.F32.BF16 R16, R224, R30, R8 ;  /* 0x0000001ee010723c */ /* 0x000ff00000041808 */
[----:B------:R-:W-:Y:S01]  /*4230*/  HMMA.16816.F32.BF16 R8, R212, R66, R72 ;  /* 0x00000042d408723c */ /* 0x000fe20000041848 */
[----:B------:R-:W1:Y:S07]  /*4240*/  LDSM.16.M88.4 R64, [R237+0x5000] ;  /* 0x00500000ed40783b */ /* 0x000e6e0000000200 */
[----:B------:R-:W-:Y:S08]  /*4250*/  HMMA.16816.F32.BF16 R4, R228, R36, R4 ;  /* 0x00000024e404723c */ /* 0x000ff00000041804 */
[----:B---3--:R-:W-:Y:S08]  /*4260*/  HMMA.16816.F32.BF16 R20, R216, R40, R68 ;  /* 0x00000028d814723c */ /* 0x008ff00000041844 */
[----:B------:R-:W-:Y:S01]  /*4270*/  HMMA.16816.F32.BF16 R32, R220, R58, R32 ;  /* 0x0000003adc20723c */ /* 0x000fe20000041820 */
[----:B------:R-:W2:Y:S07]  /*4280*/  LDSM.16.M88.4 R56, [R242+0x5800] ;  /* 0x00580000f238783b */ /* 0x000eae0000000200 */
[----:B------:R-:W-:Y:S08]  /*4290*/  HMMA.16816.F32.BF16 R24, R224, R48, R24 ;  /* 0x00000030e018723c */ /* 0x000ff00000041818 */
[----:B------:R-:W-:Y:S08]  /*42a0*/  HMMA.16816.F32.BF16 R28, R228, R38, R16 ;  /* 0x00000026e41c723c */ /* 0x000ff00000041810 */
[----:B------:R-:W-:Y:S08]  /*42b0*/  HMMA.16816.F32.BF16 R36, R232, R52, R4 ;  /* 0x00000034e824723c */ /* 0x000ff00000041804 */
[----:B------:R-:W-:Y:S01]  /*42c0*/  HMMA.16816.F32.BF16 R8, R216, R42, R8 ;  /* 0x0000002ad808723c */ /* 0x000fe20000041808 */
[----:B------:R-:W3:Y:S07]  /*42d0*/  LDSM.16.M88.4 R40, [R237+0x5800] ;  /* 0x00580000ed28783b */ /* 0x000eee0000000200 */
[----:B------:R-:W-:Y:S08]  /*42e0*/  HMMA.16816.F32.BF16 R4, R220, R60, R20 ;  /* 0x0000003cdc04723c */ /* 0x000ff00000041814 */
[----:B------:R-:W-:Y:S01]  /*42f0*/  HMMA.16816.F32.BF16 R16, R224, R50, R32 ;  /* 0x00000032e010723c */ /* 0x000fe20000041820 */
[----:B------:R-:W-:Y:S01]  /*4300*/  FMUL.FTZ R0, R36, c[0x0][0x320] ;  /* 0x0000c80024007a20 */ /* 0x000fe20000410000 */
[----:B------:R-:W4:Y:S01]  /*4310*/  LDSM.16.M88.4 R32, [R236+0x5800] ;  /* 0x00580000ec20783b */ /* 0x000f220000000200 */
[----:B------:R-:W-:-:S04]  /*4320*/  DEPBAR.LE SB0, 0x0 ;  /* 0x000080000000791a */ /* 0x000fc80000000000 */
[----:B------:R2:W2:Y:S01]  /*4330*/  MUFU.TANH R51, R0 ;  /* 0x0000000000337308 */ /* 0x0004a20000002400 */
[----:B-1----:R-:W-:Y:S08]  /*4340*/  HMMA.16816.F32.BF16 R24, R228, R64, R24 ;  /* 0x00000040e418723c */ /* 0x002ff00000041818 */
[----:B------:R-:W-:Y:S01]  /*4350*/  HMMA.16816.F32.BF16 R28, R232, R54, R28 ;  /* 0x00000036e81c723c */ /* 0x000fe2000004181c */
[----:B--2---:R-:W-:-:S07]  /*4360*/  FMUL.FTZ R0, R37, c[0x0][0x320] ;  /* 0x0000c80025007a20 */ /* 0x004fce0000410000 */
[----:B------:R-:W-:Y:S01]  /*4370*/  HMMA.16816.F32.BF16 R20, R220, R62, R8 ;  /* 0x0000003edc14723c */ /* 0x000fe20000041808 */
[----:B------:R1:W2:Y:S07]  /*4380*/  MUFU.TANH R48, R0 ;  /* 0x0000000000307308 */ /* 0x0002ae0000002400 */
[----:B------:R-:W-:Y:S08]  /*4390*/  HMMA.16816.F32.BF16 R8, R224, R56, R4 ;  /* 0x00000038e008723c */ /* 0x000ff00000041804 */
[----:B------:R-:W-:Y:S01]  /*43a0*/  HMMA.16816.F32.BF16 R4, R228, R66, R16 ;  /* 0x00000042e404723c */ /* 0x000fe20000041810 */
[----:B-1----:R-:W-:-:S04]  /*43b0*/  FMUL.FTZ R0, R38, c[0x0][0x320] ;  /* 0x0000c80026007a20 */ /* 0x002fc80000410000 */
[----:B------:R1:W1:Y:S03]  /*43c0*/  MUFU.TANH R50, R0 ;  /* 0x0000000000327308 */ /* 0x0002660000002400 */
[----:B------:R-:W-:Y:S08]  /*43d0*/  HMMA.16816.F32.BF16 R24, R232, R44, R24 ;  /* 0x0000002ce818723c */ /* 0x000ff00000041818 */
[----:B------:R-:W-:Y:S01]  /*43e0*/  HMMA.16816.F32.BF16 R20, R224, R58, R20 ;  /* 0x0000003ae014723c */ /* 0x000fe20000041814 */
[----:B-1----:R-:W-:-:S07]  /*43f0*/  FMUL.FTZ R0, R39, c[0x0][0x320] ;  /* 0x0000c80027007a20 */ /* 0x002fce0000410000 */
[----:B---3--:R-:W-:Y:S01]  /*4400*/  HMMA.16816.F32.BF16 R16, R228, R40, R8 ;  /* 0x00000028e410723c */ /* 0x008fe20000041808 */
[----:B------:R1:W3:Y:S07]  /*4410*/  MUFU.TANH R49, R0 ;  /* 0x0000000000317308 */ /* 0x0002ee0000002400 */
[----:B------:R-:W-:Y:S08]  /*4420*/  HMMA.16816.F32.BF16 R4, R232, R46, R4 ;  /* 0x0000002ee804723c */ /* 0x000ff00000041804 */
[----:B------:R-:W-:Y:S01]  /*4430*/  HMMA.16816.F32.BF16 R8, R228, R42, R20 ;  /* 0x0000002ae408723c */ /* 0x000fe20000041814 */
[----:B-1----:R-:W-:-:S04]  /*4440*/  FMUL.FTZ R0, R28, c[0x0][0x320] ;  /* 0x0000c8001c007a20 */ /* 0x002fc80000410000 */
[----:B------:R1:W1:Y:S03]  /*4450*/  MUFU.TANH R44, R0 ;  /* 0x00000000002c7308 */ /* 0x0002660000002400 */
[----:B----4-:R-:W-:Y:S01]  /*4460*/  HMMA.16816.F32.BF16 R16, R232, R32, R16 ;  /* 0x00000020e810723c */ /* 0x010fe20000041810 */
[----:B-1----:R-:W-:-:S04]  /*4470*/  FMUL.FTZ R0, R29, c[0x0][0x320] ;  /* 0x0000c8001d007a20 */ /* 0x002fc80000410000 */
        /* <DEDUP_REMOVED lines=16> */
[----:B-----5:R1:W1:Y:S02]  /*4580*/  MUFU.TANH R13, R0 ;  /* 0x00000000000d7308 */ /* 0x0202640000002400 */
[----:B-1----:R-:W-:-:S06]  /*4590*/  FMUL.FTZ R0, R6, c[0x0][0x320] ;  /* 0x0000c80006007a20 */ /* 0x002fcc0000410000 */
[----:B------:R1:W1:Y:S02]  /*45a0*/  MUFU.TANH R32, R0 ;  /* 0x0000000000207308 */ /* 0x0002640000002400 */
[----:B-1----:R-:W-:Y:S02]  /*45b0*/  FMUL.FTZ R0, R7, c[0x0][0x320] ;  /* 0x0000c80007007a20 */ /* 0x002fe40000410000 */
[----:B------:R-:W-:Y:S04]  /*45c0*/  HMMA.16816.F32.BF16 R4, R232, R34, R8 ;  /* 0x00000022e804723c */ /* 0x000fe80000041808 */
[----:B------:R1:W1:Y:S02]  /*45d0*/  MUFU.TANH R31, R0 ;  /* 0x00000000001f7308 */ /* 0x0002640000002400 */
[----:B-1----:R-:W-:-:S06]  /*45e0*/  FMUL.FTZ R0, R16, c[0x0][0x320] ;  /* 0x0000c80010007a20 */ /* 0x002fcc0000410000 */
[----:B------:R1:W1:Y:S11]  /*45f0*/  MUFU.TANH R26, R0 ;  /* 0x00000000001a7308 */ /* 0x0002760000002400 */
[----:B------:R-:W-:Y:S01]  /*4600*/  @!UPT UIADD3 URZ, URZ, URZ, URZ ;  /* 0x0000003f3f3ff290 */ /* 0x000fe2000fffe03f */
[----:B------:R-:W-:Y:S02]  /*4610*/  FMUL.FTZ R2, R6, c[0x0][0x320] ;  /* 0x0000c80006027a20 */ /* 0x000fe40000410000 */
[----:B------:R-:W-:Y:S02]  /*4620*/  FMUL.FTZ R3, R7, c[0x0][0x320] ;  /* 0x0000c80007037a20 */ /* 0x000fe40000410000 */
[----:B------:R-:W2:Y:S01]  /*4630*/  MUFU.TANH R28, R2 ;  /* 0x00000002001c7308 */ /* 0x000ea20000002400 */
[----:B-1----:R-:W-:-:S07]  /*4640*/  FMUL.FTZ R0, R17, c[0x0][0x320] ;  /* 0x0000c80011007a20 */ /* 0x002fce0000410000 */
[----:B------:R-:W1:Y:S08]  /*4650*/  MUFU.TANH R27, R3 ;  /* 0x00000003001b7308 */ /* 0x000e700000002400 */
[----:B------:R5:W1:Y:S02]  /*4660*/  MUFU.TANH R25, R0 ;  /* 0x0000000000197308 */ /* 0x000a640000002400 */
[----:B-----5:R-:W-:-:S06]  /*4670*/  FMUL.FTZ R0, R18, c[0x0][0x320] ;  /* 0x0000c80012007a20 */ /* 0x020fcc0000410000 */
[----:B------:R5:W1:Y:S02]  /*4680*/  MUFU.TANH R30, R0 ;  /* 0x00000000001e7308 */ /* 0x000a640000002400 */
[----:B-----5:R-:W-:-:S06]  /*4690*/  FMUL.FTZ R0, R19, c[0x0][0x320] ;  /* 0x0000c80013007a20 */ /* 0x020fcc0000410000 */
[----:B------:R5:W1:Y:S02]  /*46a0*/  MUFU.TANH R29, R0 ;  /* 0x00000000001d7308 */ /* 0x000a640000002400 */
[----:B-----5:R-:W-:-:S06]  /*46b0*/  FMUL.FTZ R0, R4, c[0x0][0x320] ;  /* 0x0000c80004007a20 */ /* 0x020fcc0000410000 */
[----:B------:R5:W1:Y:S02]  /*46c0*/  MUFU.TANH R11, R0 ;  /* 0x00000000000b7308 */ /* 0x000a640000002400 */
[----:B-----5:R-:W-:-:S06]  /*46d0*/  FMUL.FTZ R0, R5, c[0x0][0x320] ;  /* 0x0000c80005007a20 */ /* 0x020fcc0000410000 */
[----:B------:R5:W1:Y:S02]  /*46e0*/  MUFU.TANH R24, R0 ;  /* 0x0000000000187308 */ /* 0x000a640000002400 */
[----:B-----5:R-:W-:-:S05]  /*46f0*/  IADD3 R0, R242, 0x1000, RZ ;  /* 0x00001000f2007810 */ /* 0x020fca0007ffe0ff */
[----:B------:R1:W-:Y:S04]  /*4700*/  STL [R1], R0 ;  /* 0x0000000001007387 */ /* 0x0003e80000100800 */
[----:B------:R-:W-:Y:S06]  /*4710*/  BAR.SYNC.DEFER_BLOCKING 0x0 ;  /* 0x0000000000007b1d */ /* 0x000fec0000010000 */
[----:B------:R-:W-:Y:S05]  /*4720*/  @!P0 BRA `(.L_x_410) ;  /* 0x0000025000008947 */ /* 0x000fea0003800000 */
[----:B--234-:R-:W-:Y:S02]  /*4730*/  IADD3 R4, -R119, 0x30, RZ ;  /* 0x0000003077047810 */ /* 0x01cfe40007ffe1ff */
[----:B-1----:R-:W-:-:S02]  /*4740*/  IADD3 R0, R134, -0x2, RZ ;  /* 0xfffffffe86007810 */ /* 0x002fc40007ffe0ff */
[----:B------:R-:W-:Y:S02]  /*4750*/  ISETP.GE.AND P0, PT, R4, 0x21, PT ;  /* 0x000000210400780c */ /* 0x000fe40003f06270 */
[----:B------:R-:W-:Y:S02]  /*4760*/  SHF.R.S32.HI R2, RZ, 0x1f, R0 ;  /* 0x0000001fff027819 */ /* 0x000fe40000011400 */
[C---:B------:R-:W-:Y:S02]  /*4770*/  LOP3.LUT P3, RZ, R123.reuse, 0x200, RZ, 0xc0, !PT ;  /* 0x000002007bff7812 */ /* 0x040fe4000786c0ff */
[----:B------:R-:W-:Y:S01]  /*4780*/  LOP3.LUT P4, RZ, R123, 0x100, RZ, 0xc0, !PT ;  /* 0x000001007bff7812 */ /* 0x000fe2000788c0ff */
[----:B------:R-:W-:-:S04]  /*4790*/  IMAD R2, R2, c[0x0][0x1e0], RZ ;  /* 0x0000780002027a24 */ /* 0x000fc800078e02ff */
[----:B------:R-:W-:Y:S02]  /*47a0*/  IMAD R5, R0, c[0x0][0x1e4], R2 ;  /* 0x0000790000057a24 */ /* 0x000fe400078e0202 */
[----:B------:R-:W-:Y:S02]  /*47b0*/  @P0 IMAD.MOV.U32 R6, RZ, RZ, c[0x0][0x1e0] ;  /* 0x00007800ff060624 */ /* 0x000fe400078e00ff */
[----:B------:R-:W-:Y:S02]  /*47c0*/  @P0 IMAD.MOV.U32 R3, RZ, RZ, 0x5 ;  /* 0x00000005ff030424 */ /* 0x000fe400078e00ff */
[----:B------:R-:W-:-:S03]  /*47d0*/  @P0 IMAD.SHL.U32 R2, R6, 0x20, RZ ;  /* 0x0000002006020824 */ /* 0x000fc600078e00ff */
[----:B------:R-:W-:Y:S01]  /*47e0*/  @P0 SHF.L.U64.HI R3, R6, R3, c[0x0][0x1e4] ;  /* 0x0000790006030619 */ /* 0x000fe20000010203 */
[----:B------:R-:W-:-:S04]  /*47f0*/  IMAD.WIDE.U32 R6, R0, c[0x0][0x1e0], RZ ;  /* 0x0000780000067a25 */ /* 0x000fc800078e00ff */
[----:B------:R-:W-:Y:S02]  /*4800*/  IMAD.IADD R0, R7, 0x1, R5 ;  /* 0x0000000107007824 */ /* 0x000fe400078e0205 */
[----:B------:R-:W-:-:S04]  /*4810*/  @P0 IMAD.WIDE.U32 R2, R6, 0x30, R2 ;  /* 0x0000003006020825 */ /* 0x000fc800078e0002 */
[----:B------:R-:W-:Y:S01]  /*4820*/  @P0 IMAD R5, R0, 0x30, RZ ;  /* 0x0000003000050824 */ /* 0x000fe200078e02ff */
[----:B------:R-:W-:-:S04]  /*4830*/  @P0 IADD3 R7, P1, R80, R2, RZ ;  /* 0x0000000250070210 */ /* 0x000fc80007f3e0ff */
[----:B------:R-:W-:Y:S02]  /*4840*/  @P0 IADD3.X R8, R79, R5, R3, P1, !PT ;  /* 0x000000054f080210 */ /* 0x000fe40000ffe403 */
[----:B------:R-:W-:-:S13]  /*4850*/  ISETP.GE.AND P1, PT, R4, 0x1, PT ;  /* 0x000000010400780c */ /* 0x000fda0003f26270 */
[----:B------:R-:W-:-:S04]  /*4860*/  @P1 IMAD.WIDE.U32 R2, R6, 0x30, R78 ;  /* 0x0000003006021825 */ /* 0x000fc800078e004e */
[----:B------:R-:W-:Y:S01]  /*4870*/  @P1 IMAD R0, R0, 0x30, RZ ;  /* 0x0000003000001824 */ /* 0x000fe200078e02ff */
[----:B------:R-:W-:-:S03]  /*4880*/  @P1 LEA R4, P2, R2, c[0x0][0x1c8], 0x1 ;  /* 0x0000720002041a11 */ /* 0x000fc600078408ff */
[----:B------:R-:W-:-:S05]  /*4890*/  @P1 IMAD.IADD R0, R3, 0x1, R0 ;  /* 0x0000000103001824 */ /* 0x000fca00078e0200 */
        /* <DEDUP_REMOVED lines=14> */
.L_x_410:
[----:B--234-:R-:W-:Y:S05]  /*4980*/  BSYNC B0 ;  /* 0x0000000000007941 */ /* 0x01cfea0003800000 */
.L_x_409:
[----:B-1----:R-:W2:Y:S04]  /*4990*/  LDL R0, [R1+0x80] ;  /* 0x0000800001007983 */ /* 0x002ea80000100800 */
[----:B------:R-:W3:Y:S01]  /*49a0*/  LDL R8, [R1+0x2c] ;  /* 0x00002c0001087983 */ /* 0x000ee20000100800 */
[----:B------:R-:W-:Y:S01]  /*49b0*/  ISETP.NE.AND P0, PT, R111, 0x1, PT ;  /* 0x000000016f00780c */ /* 0x000fe20003f05270 */
[----:B------:R-:W-:-:S02]  /*49c0*/  ULDC UR4, c[0x0][0x324] ;  /* 0x0000c90000047ab9 */ /* 0x000fc40000000800 */
[----:B------:R-:W-:Y:S01]  /*49d0*/  ULOP3.LUT UR4, URZ, UR4, URZ, 0x33, !UPT ;  /* 0x000000043f047292 */ /* 0x000fe2000f8e333f */
[----:B------:R-:W0:Y:S01]  /*49e0*/  LDGDEPBAR ;  /* 0x00000000000079af */ /* 0x000e220000000000 */
[----:B--2---:R-:W-:-:S08]  /*49f0*/  IMAD.IADD R0, R0, 0x1, R115 ;  /* 0x0000000100007824 */ /* 0x004fd000078e0273 */
[----:B------:R-:W-:Y:S01]  /*4a00*/  @P0 IMAD.HI.U32 R2, R0, c[0x0][0x2c8], RZ ;  /* 0x0000b20000020a27 */ /* 0x000fe200078e00ff */
[----:B---3--:R-:W-:-:S03]  /*4a10*/  IADD3 R7, -R8, R76, RZ ;  /* 0x0000004c08077210 */ /* 0x008fc60007ffe1ff */
[----:B------:R-:W-:Y:S01]  /*4a20*/  IMAD.MOV.U32 R4, RZ, RZ, R0 ;  /* 0x000000ffff047224 */ /* 0x000fe200078e0000 */
[----:B------:R-:W-:Y:S02]  /*4a30*/  @P0 SHF.R.U32.HI R4, RZ, c[0x0][0x2cc], R2 ;  /* 0x0000b300ff040a19 */ /* 0x000fe40000011602 */
[----:B------:R-:W-:Y:S01]  /*4a40*/  IADD3 R0, -R8, 0x1, R76 ;  /* 0x0000000108007810 */ /* 0x000fe20007ffe14c */
[----:B------:R-:W-:Y:S01]  /*4a50*/  IMAD.IADD R8, R14, 0x1, -R8 ;  /* 0x000000010e087824 */ /* 0x000fe200078e0a08 */
[----:B------:R-:W-:Y:S01]  /*4a60*/  ISETP.GE.AND P0, PT, R110, 0x1, PT ;  /* 0x000000016e00780c */ /* 0x000fe20003f06270 */
[----:B------:R-:W1:Y:S02]  /*4a70*/  SHFL.IDX PT, R3, R4, RZ, 0x1c1f ;  /* 0x001c1fff04037589 */ /* 0x000e6400000e0000 */
[----:B------:R-:W-:-:S05]  /*4a80*/  IMAD.IADD R0, R0, 0x1, -R114 ;  /* 0x0000000100007824 */ /* 0x000fca00078e0a72 */
[C---:B------:R-:W-:Y:S02]  /*4a90*/  IADD3 R5, R0.reuse, c[0x0][0x328], RZ ;  /* 0x0000ca0000057a10 */ /* 0x040fe40007ffe0ff */
[----:B------:R-:W-:-:S03]  /*4aa0*/  IADD3 R6, R0, UR4, RZ ;  /* 0x0000000400067c10 */ /* 0x000fc6000fffe0ff */
[----:B-1----:R-:W-:Y:S01]  /*4ab0*/  IMAD.IADD R2, R5, 0x1, R3 ;  /* 0x0000000105027824 */ /* 0x002fe200078e0203 */
[----:B------:R-:W-:-:S04]  /*4ac0*/  IADD3 R0, R6, R3, RZ ;  /* 0x0000000306007210 */ /* 0x000fc80007ffe0ff */
[----:B------:R-:W-:Y:S01]  /*4ad0*/  IMNMX R2, R7, R2, PT ;  /* 0x0000000207027217 */ /* 0x000fe20003800200 */
[----:B------:R-:W-:Y:S05]  /*4ae0*/  @!P0 BRA `(.L_x_411) ;  /* 0x0000012000008947 */ /* 0x000fea0003800000 */
[----:B------:R-:W-:Y:S01]  /*4af0*/  IADD3 R3, -R114, R122, R3 ;  /* 0x0000007a72037210 */ /* 0x000fe20007ffe103 */
[----:B------:R-:W-:Y:S03]  /*4b00*/  BSSY B0, `(.L_x_412) ;  /* 0x000000c000007945 */ /* 0x000fe60003800000 */
[----:B------:R-:W-:-:S13]  /*4b10*/  ISETP.GT.AND P0, PT, R3, -0x1, PT ;  /* 0xffffffff0300780c */ /* 0x000fda0003f04270 */
[----:B------:R-:W-:Y:S05]  /*4b20*/  @P0 BRA `(.L_x_413) ;  /* 0x0000006000000947 */ /* 0x000fea0003800000 */
[----:B------:R-:W-:Y:S02]  /*4b30*/  ISETP.NE.AND P0, PT, R110, 0x1, PT ;  /* 0x000000016e00780c */ /* 0x000fe40003f05270 */
[----:B------:R-:W-:-:S11]  /*4b40*/  LOP3.LUT R3, RZ, R3, RZ, 0x33, !PT ;  /* 0x00000003ff037212 */ /* 0x000fd600078e33ff */
[----:B------:R-:W-:-:S05]  /*4b50*/  @P0 IMAD.HI.U32 R9, R3, c[0x0][0x330], RZ ;  /* 0x0000cc0003090a27 */ /* 0x000fca00078e00ff */
[----:B------:R-:W-:-:S04]  /*4b60*/  @P0 SHF.R.U32.HI R3, RZ, c[0x0][0x334], R9 ;  /* 0x0000cd00ff030a19 */ /* 0x000fc80000011609 */
[----:B------:R-:W-:Y:S01]  /*4b70*/  LOP3.LUT R3, RZ, R3, RZ, 0x33, !PT ;  /* 0x00000003ff037212 */ /* 0x000fe200078e33ff */
[----:B------:R-:W-:Y:S05]  /*4b80*/  BRA `(.L_x_414) ;  /* 0x0000003000007947 */ /* 0x000fea0003800000 */
.L_x_413:
[----:B------:R-:W-:-:S13]  /*4b90*/  ISETP.NE.AND P0, PT, R110, 0x1, PT ;  /* 0x000000016e00780c */ /* 0x000fda0003f05270 */
[----:B------:R-:W-:-:S05]  /*4ba0*/  @P0 IMAD.HI.U32 R9, R3, c[0x0][0x330], RZ ;  /* 0x0000cc0003090a27 */ /* 0x000fca00078e00ff */
[----:B------:R-:W-:Y:S02]  /*4bb0*/  @P0 SHF.R.U32.HI R3, RZ, c[0x0][0x334], R9 ;  /* 0x0000cd00ff030a19 */ /* 0x000fe40000011609 */
.L_x_414:
[----:B------:R-:W-:Y:S05]  /*4bc0*/  BSYNC B0 ;  /* 0x0000000000007941 */ /* 0x000fea0003800000 */
.L_x_412:
[----:B------:R-:W-:-:S05]  /*4bd0*/  IMAD R3, R3, c[0x0][0x32c], R8 ;  /* 0x0000cb0003037a24 */ /* 0x000fca00078e0208 */
[----:B------:R-:W-:Y:S02]  /*4be0*/  IADD3 R9, R3, c[0x0][0x32c], RZ ;  /* 0x0000cb0003097a10 */ /* 0x000fe40007ffe0ff */
[----:B------:R-:W-:Y:S02]  /*4bf0*/  IMNMX R0, R0, R3, !PT ;  /* 0x0000000300007217 */ /* 0x000fe40007800200 */
[----:B------:R-:W-:Y:S02]  /*4c00*/  IMNMX R2, R2, R9, PT ;  /* 0x0000000902027217 */ /* 0x000fe40003800200 */
.L_x_411:
[C---:B------:R-:W-:Y:S01]  /*4c10*/  ISETP.GE.AND P0, PT, R14.reuse, 0x2, PT ;  /* 0x000000020e00780c */ /* 0x040fe20003f06270 */
[----:B------:R-:W1:Y:S01]  /*4c20*/  SHFL.IDX PT, R3, R4, 0x1, 0x1c1f ;  /* 0x003c1f0004037f89 */ /* 0x000e6200000e0000 */
[----:B------:R-:W-:Y:S02]  /*4c30*/  ISETP.GE.AND P1, PT, R14, 0x9, PT ;  /* 0x000000090e00780c */ /* 0x000fe40003f26270 */
[----:B------:R-:W-:Y:S02]  /*4c40*/  P2R R12, PR, RZ, 0x1 ;  /* 0x00000001ff0c7803 */ /* 0x000fe40000000000 */
[----:B------:R-:W-:-:S02]  /*4c50*/  ISETP.GT.AND P0, PT, R0, 0x1, !P0 ;  /* 0x000000010000780c */ /* 0x000fc40004704270 */
[----:B------:R-:W-:Y:S02]  /*4c60*/  P2R R20, PR, RZ, 0x2 ;  /* 0x00000002ff147803 */ /* 0x000fe40000000000 */
[----:B------:R-:W-:Y:S02]  /*4c70*/  ISETP.LT.OR P0, PT, R2, 0x2, P0 ;  /* 0x000000020200780c */ /* 0x000fe40000701670 */
[----:B------:R-:W-:Y:S02]  /*4c80*/  ISETP.GE.AND P6, PT, R14, 0x19, PT ;  /* 0x000000190e00780c */ /* 0x000fe40003fc6270 */
[----:B------:R-:W-:Y:S02]  /*4c90*/  FSEL R10, R48, -INF , !P0 ;  /* 0xff800000300a7808 */ /* 0x000fe40004000000 */
[----:B------:R-:W-:Y:S02]  /*4ca0*/  ISETP.GT.AND P0, PT, R0, 0x8, !P1 ;  /* 0x000000080000780c */ /* 0x000fe40004f04270 */
[----:B------:R-:W-:-:S02]  /*4cb0*/  ISETP.GE.AND P1, PT, R14, 0xa, PT ;  /* 0x0000000a0e00780c */ /* 0x000fc40003f26270 */
[----:B------:R-:W-:Y:S02]  /*4cc0*/  ISETP.LT.OR P0, PT, R2, 0x9, P0 ;  /* 0x000000090200780c */ /* 0x000fe40000701670 */
[----:B------:R-:W-:Y:S02]  /*4cd0*/  P2R R21, PR, RZ, 0x2 ;  /* 0x00000002ff157803 */ /* 0x000fe40000000000 */
[----:B------:R-:W-:Y:S02]  /*4ce0*/  FSEL R19, R44, -INF , !P0 ;  /* 0xff8000002c137808 */ /* 0x000fe40004000000 */
[----:B------:R-:W-:Y:S02]  /*4cf0*/  ISETP.GT.AND P0, PT, R0, 0x9, !P1 ;  /* 0x000000090000780c */ /* 0x000fe40004f04270 */
[----:B------:R-:W-:Y:S02]  /*4d00*/  ISETP.GE.AND P1, PT, R14, 0x11, PT ;  /* 0x000000110e00780c */ /* 0x000fe40003f26270 */
[----:B------:R-:W-:-:S02]  /*4d10*/  ISETP.LT.OR P0, PT, R2, 0xa, P0 ;  /* 0x0000000a0200780c */ /* 0x000fc40000701670 */
[----:B------:R-:W-:Y:S02]  /*4d20*/  P2R R22, PR, RZ, 0x2 ;  /* 0x00000002ff167803 */ /* 0x000fe40000000000 */
[----:B------:R-:W-:Y:S02]  /*4d30*/  FSEL R18, R39, -INF , !P0 ;  /* 0xff80000027127808 */ /* 0x000fe40004000000 */
[----:B------:R-:W-:Y:S02]  /*4d40*/  ISETP.GT.AND P0, PT, R0, 0x10, !P1 ;  /* 0x000000100000780c */ /* 0x000fe40004f04270 */
[----:B------:R-:W-:Y:S02]  /*4d50*/  ISETP.GE.AND P1, PT, R14, 0x12, PT ;  /* 0x000000120e00780c */ /* 0x000fe40003f26270 */
[----:B------:R-:W-:Y:S02]  /*4d60*/  ISETP.LT.OR P0, PT, R2, 0x11, P0 ;  /* 0x000000110200780c */ /* 0x000fe40000701670 */
[----:B------:R-:W-:-:S02]  /*4d70*/  ISETP.GE.AND P5, PT, R14, 0x1a, PT ;  /* 0x0000001a0e00780c */ /* 0x000fc40003fa6270 */
[----:B------:R-:W-:Y:S02]  /*4d80*/  FSEL R17, R37, -INF , !P0 ;  /* 0xff80000025117808 */ /* 0x000fe40004000000 */
[----:B------:R-:W-:Y:S02]  /*4d90*/  ISETP.GT.AND P0, PT, R0, 0x11, !P1 ;  /* 0x000000110000780c */ /* 0x000fe40004f04270 */
[----:B------:R-:W-:Y:S02]  /*4da0*/  ISETP.GE.AND P4, PT, R14, 0x21, PT ;  /* 0x000000210e00780c */ /* 0x000fe40003f86270 */
[----:B------:R-:W-:Y:S02]  /*4db0*/  ISETP.LT.OR P0, PT, R2, 0x12, P0 ;  /* 0x000000120200780c */ /* 0x000fe40000701670 */
[----:B------:R-:W-:Y:S02]  /*4dc0*/  ISETP.GE.AND P3, PT, R14, 0x22, PT ;  /* 0x000000220e00780c */ /* 0x000fe40003f66270 */
[----:B------:R-:W-:-:S02]  /*4dd0*/  FSEL R16, R36, -INF , !P0 ;  /* 0xff80000024107808 */ /* 0x000fc40004000000 */
[----:B------:R-:W-:Y:S02]  /*4de0*/  ISETP.GT.AND P0, PT, R0, 0x18, !P6 ;  /* 0x000000180000780c */ /* 0x000fe40007704270 */
[----:B------:R-:W-:Y:S02]  /*4df0*/  ISETP.GE.AND P2, PT, R14, 0x29, PT ;  /* 0x000000290e00780c */ /* 0x000fe40003f46270 */
[----:B------:R-:W-:Y:S02]  /*4e00*/  ISETP.LT.OR P0, PT, R2, 0x19, P0 ;  /* 0x000000190200780c */ /* 0x000fe40000701670 */
[----:B------:R-:W-:Y:S02]  /*4e10*/  P2R R23, PR, RZ, 0x2 ;  /* 0x00000002ff177803 */ /* 0x000fe40000000000 */
[----:B------:R-:W-:Y:S02]  /*4e20*/  FSEL R15, R15, -INF , !P0 ;  /* 0xff8000000f0f7808 */ /* 0x000fe40004000000 */
[----:B------:R-:W-:-:S02]  /*4e30*/  ISETP.GT.AND P0, PT, R0, 0x19, !P5 ;  /* 0x000000190000780c */ /* 0x000fc40006f04270 */
[----:B------:R-:W-:Y:S02]  /*4e40*/  ISETP.GE.AND P1, PT, R14, 0x1, PT ;  /* 0x000000010e00780c */ /* 0x000fe40003f26270 */
[----:B------:R-:W-:-:S04]  /*4e50*/  ISETP.LT.OR P0, PT, R2, 0x1a, P0 ;  /* 0x0000001a0200780c */ /* 0x000fc80000701670 */
[----:B------:R-:W-:Y:S02]  /*4e60*/  FSEL R13, R13, -INF , !P0 ;  /* 0xff8000000d0d7808 */ /* 0x000fe40004000000 */
[----:B------:R-:W-:-:S04]  /*4e70*/  ISETP.GT.AND P0, PT, R0, 0x20, !P4 ;  /* 0x000000200000780c */ /* 0x000fc80006704270 */
        /* <DEDUP_REMOVED lines=8> */
[----:B------:R-:W-:-:S04]  /*4f00*/  ISETP.GT.AND P0, PT, R0, RZ, !P1 ;  /* 0x000000ff0000720c */ /* 0x000fc80004f04270 */
[----:B------:R-:W-:-:S04]  /*4f10*/  ISETP.LT.OR P0, PT, R2, 0x1, P0 ;  /* 0x000000010200780c */ /* 0x000fc80000701670 */
[----:B------:R-:W-:Y:S02]  /*4f20*/  FSEL R11, R51, -INF , !P0 ;  /* 0xff800000330b7808 */ /* 0x000fe40004000000 */
[----:B------:R-:W-:-:S04]  /*4f30*/  ISETP.GE.AND P0, PT, R14, 0x2a, PT ;  /* 0x0000002a0e00780c */ /* 0x000fc80003f06270 */
[----:B------:R-:W-:Y:S02]  /*4f40*/  P2R R9, PR, RZ, 0x1 ;  /* 0x00000001ff097803 */ /* 0x000fe40000000000 */
[----:B------:R-:W-:Y:S01]  /*4f50*/  ISETP.GT.AND P0, PT, R0, 0x29, !P0 ;  /* 0x000000290000780c */ /* 0x000fe20004704270 */
[----:B-1----:R-:W-:-:S03]  /*4f60*/  IMAD.IADD R0, R6, 0x1, R3 ;  /* 0x0000000106007824 */ /* 0x002fc600078e0203 */
[----:B------:R-:W-:Y:S01]  /*4f70*/  ISETP.LT.OR P0, PT, R2, 0x2a, P0 ;  /* 0x0000002a0200780c */ /* 0x000fe20000701670 */
[----:B------:R-:W-:-:S03]  /*4f80*/  IMAD.IADD R2, R5, 0x1, R3 ;  /* 0x0000000105027824 */ /* 0x000fc600078e0203 */
[----:B------:R-:W-:Y:S02]  /*4f90*/  FSEL R92, R24, -INF , !P0 ;  /* 0xff800000185c7808 */ /* 0x000fe40004000000 */
[----:B------:R-:W-:Y:S02]  /*4fa0*/  ISETP.GE.AND P0, PT, R110, 0x1, PT ;  /* 0x000000016e00780c */ /* 0x000fe40003f06270 */
[----:B------:R-:W-:-:S11]  /*4fb0*/  IMNMX R2, R7, R2, PT ;  /* 0x0000000207027217 */ /* 0x000fd60003800200 */
        /* <DEDUP_REMOVED lines=11> */
.L_x_417:
[----:B------:R-:W-:-:S13]  /*5070*/  ISETP.NE.AND P0, PT, R110, 0x1, PT ;  /* 0x000000016e00780c */ /* 0x000fda0003f05270 */
[----:B------:R-:W-:-:S05]  /*5080*/  @P0 IMAD.HI.U32 R4, R3, c[0x0][0x330], RZ ;  /* 0x0000cc0003040a27 */ /* 0x000fca00078e00ff */
[----:B------:R-:W-:Y:S02]  /*5090*/  @P0 SHF.R.U32.HI R3, RZ, c[0x0][0x334], R4 ;  /* 0x0000cd00ff030a19 */ /* 0x000fe40000011604 */
.L_x_418:
[----:B------:R-:W-:Y:S05]  /*50a0*/  BSYNC B0 ;  /* 0x0000000000007941 */ /* 0x000fea0003800000 */
.L_x_416:
[----:B------:R-:W-:-:S05]  /*50b0*/  IMAD R3, R3, c[0x0][0x32c], R8 ;  /* 0x0000cb0003037a24 */ /* 0x000fca00078e0208 */
[----:B------:R-:W-:Y:S02]  /*50c0*/  IADD3 R4, R3, c[0x0][0x32c], RZ ;  /* 0x0000cb0003047a10 */ /* 0x000fe40007ffe0ff */
[----:B------:R-:W-:Y:S02]  /*50d0*/  IMNMX R0, R0, R3, !PT ;  /* 0x0000000300007217 */ /* 0x000fe40007800200 */
[----:B------:R-:W-:Y:S02]  /*50e0*/  IMNMX R2, R2, R4, PT ;  /* 0x0000000402027217 */ /* 0x000fe40003800200 */
.L_x_415:
[----:B------:R-:W-:Y:S01]  /*50f0*/  ISETP.GT.AND P0, PT, R0, RZ, !P1 ;  /* 0x000000ff0000720c */ /* 0x000fe20004f04270 */
[----:B------:R-:W2:Y:S01]  /*5100*/  LDL R36, [R1+0x4] ;  /* 0x0000040001247983 */ /* 0x000ea20000100800 */
[----:B------:R-:W-:Y:S02]  /*5110*/  ISETP.NE.AND P1, PT, R9, RZ, PT ;  /* 0x000000ff0900720c */ /* 0x000fe40003f25270 */
[----:B------:R-:W-:Y:S01]  /*5120*/  ISETP.LT.OR P0, PT, R2, 0x1, P0 ;  /* 0x000000010200780c */ /* 0x000fe20000701670 */
[----:B------:R-:W-:Y:S03]  /*5130*/  LDSM.16.MT88.4 R76, [R240+0x1800] ;  /* 0x00180000f04c783b */ /* 0x000fe60000004200 */
[----:B------:R-:W-:Y:S01]  /*5140*/  FSEL R4, R50, -INF , !P0 ;  /* 0xff80000032047808 */ /* 0x000fe20004000000 */
[----:B------:R-:W-:Y:S01]  /*5150*/  LDSM.16.MT88.4 R56, [R238+0x2000] ;  /* 0x00200000ee38783b */ /* 0x000fe20000004200 */
[----:B------:R-:W-:-:S03]  /*5160*/  ISETP.NE.AND P0, PT, R12, RZ, PT ;  /* 0x000000ff0c00720c */ /* 0x000fc60003f05270 */
[----:B------:R-:W-:Y:S01]  /*5170*/  LDSM.16.MT88.4 R84, [R240+0x2000] ;  /* 0x00200000f054783b */ /* 0x000fe20000004200 */
[----:B------:R-:W-:-:S03]  /*5180*/  ISETP.GT.AND P0, PT, R0, 0x1, !P0 ;  /* 0x000000010000780c */ /* 0x000fc60004704270 */
[----:B------:R-:W-:Y:S01]  /*5190*/  LDSM.16.MT88.4 R60, [R241+0x800] ;  /* 0x00080000f13c783b */ /* 0x000fe20000004200 */
[----:B------:R-:W-:-:S03]  /*51a0*/  ISETP.LT.OR P0, PT, R2, 0x2, P0 ;  /* 0x000000020200780c */ /* 0x000fc60000701670 */
[----:B------:R-:W-:Y:S01]  /*51b0*/  LDSM.16.MT88.4 R64, [R239+0x800] ;  /* 0x00080000ef40783b */ /* 0x000fe20000004200 */
[----:B------:R-:W-:Y:S02]  /*51c0*/  FSEL R3, R49, -INF , !P0 ;  /* 0xff80000031037808 */ /* 0x000fe40004000000 */
[----:B------:R-:W-:Y:S01]  /*51d0*/  ISETP.NE.AND P0, PT, R20, RZ, PT ;  /* 0x000000ff1400720c */ /* 0x000fe20003f05270 */
[----:B------:R-:W-:Y:S03]  /*51e0*/  LDSM.16.MT88.4 R48, [R238+0x1800] ;  /* 0x00180000ee30783b */ /* 0x000fe60000004200 */
[----:B------:R-:W-:Y:S01]  /*51f0*/  ISETP.GT.AND P0, PT, R0, 0x8, !P0 ;  /* 0x000000080000780c */ /* 0x000fe20004704270 */
[----:B------:R-:W-:Y:S03]  /*5200*/  LDSM.16.MT88.4 R72, [R240+0x800] ;  /* 0x00080000f048783b */ /* 0x000fe60000004200 */
[----:B------:R-:W-:Y:S01]  /*5210*/  ISETP.LT.OR P0, PT, R2, 0x9, P0 ;  /* 0x000000090200780c */ /* 0x000fe20000701670 */
[----:B------:R-:W-:Y:S03]  /*5220*/  LDSM.16.MT88.4 R68, [R241+0x1800] ;  /* 0x00180000f144783b */ /* 0x000fe60000004200 */
[----:B------:R-:W-:-:S02]  /*5230*/  FSEL R9, R45, -INF , !P0 ;  /* 0xff8000002d097808 */ /* 0x000fc40004000000 */
[----:B------:R-:W-:-:S04]  /*5240*/  ISETP.NE.AND P0, PT, R21, RZ, PT ;  /* 0x000000ff1500720c */ /* 0x000fc80003f05270 */
[----:B------:R-:W-:-:S04]  /*5250*/  ISETP.GT.AND P0, PT, R0, 0x9, !P0 ;  /* 0x000000090000780c */ /* 0x000fc80004704270 */
[----:B------:R-:W-:-:S04]  /*5260*/  ISETP.LT.OR P0, PT, R2, 0xa, P0 ;  /* 0x0000000a0200780c */ /* 0x000fc80000701670 */
[----:B------:R-:W-:Y:S02]  /*5270*/  FSEL R8, R40, -INF , !P0 ;  /* 0xff80000028087808 */ /* 0x000fe40004000000 */
[----:B------:R-:W-:-:S04]  /*5280*/  ISETP.NE.AND P0, PT, R22, RZ, PT ;  /* 0x000000ff1600720c */ /* 0x000fc80003f05270 */
[----:B------:R-:W-:-:S04]  /*5290*/  ISETP.GT.AND P0, PT, R0, 0x10, !P0 ;  /* 0x000000100000780c */ /* 0x000fc80004704270 */
[----:B------:R-:W-:-:S04]  /*52a0*/  ISETP.LT.OR P0, PT, R2, 0x11, P0 ;  /* 0x000000110200780c */ /* 0x000fc80000701670 */
[----:B------:R-:W-:Y:S02]  /*52b0*/  FSEL R7, R38, -INF , !P0 ;  /* 0xff80000026077808 */ /* 0x000fe40004000000 */
[----:B------:R-:W-:Y:S02]  /*52c0*/  ISETP.NE.AND P0, PT, R23, RZ, PT ;  /* 0x000000ff1700720c */ /* 0x000fe40003f05270 */
[----:B------:R-:W-:Y:S02]  /*52d0*/  LDSM.16.MT88.4 R20, [R239] ;  /* 0x00000000ef14783b */ /* 0x000fe40000004200 */
[----:B------:R-:W-:-:S04]  /*52e0*/  ISETP.GT.AND P0, PT, R0, 0x11, !P0 ;  /* 0x000000110000780c */ /* 0x000fc80004704270 */
[----:B------:R-:W-:-:S04]  /*52f0*/  ISETP.LT.OR P0, PT, R2, 0x12, P0 ;  /* 0x000000120200780c */ /* 0x000fc80000701670 */
[----:B------:R-:W-:Y:S02]  /*5300*/  FSEL R6, R33, -INF , !P0 ;  /* 0xff80000021067808 */ /* 0x000fe40004000000 */
[----:B------:R-:W-:-:S04]  /*5310*/  ISETP.GT.AND P0, PT, R0, 0x18, !P6 ;  /* 0x000000180000780c */ /* 0x000fc80007704270 */
[----:B------:R-:W-:-:S04]  /*5320*/  ISETP.LT.OR P0, PT, R2, 0x19, P0 ;  /* 0x000000190200780c */ /* 0x000fc80000701670 */
[----:B------:R-:W-:Y:S02]  /*5330*/  FSEL R5, R32, -INF , !P0 ;  /* 0xff80000020057808 */ /* 0x000fe40004000000 */
[----:B------:R-:W-:Y:S01]  /*5340*/  ISETP.GT.AND P0, PT, R0, 0x19, !P5 ;  /* 0x000000190000780c */ /* 0x000fe20006f04270 */
[----:B------:R-:W-:Y:S03]  /*5350*/  LDSM.16.MT88.4 R32, [R238] ;  /* 0x00000000ee20783b */ /* 0x000fe60000004200 */
        /* <DEDUP_REMOVED lines=11> */
[----:B------:R-:W-:Y:S01]  /*5410*/  ISETP.GT.AND P0, PT, R0, 0x29, !P1 ;  /* 0x000000290000780c */ /* 0x000fe20004f04270 */
[----:B------:R-:W-:Y:S01]  /*5420*/  LDSM.16.MT88.4 R28, [R238+0x800] ;  /* 0x00080000ee1c783b */ /* 0x000fe20000004200 */
[----:B------:R-:W-:Y:S02]  /*5430*/  FMNMX.FTZ R0, R11, R10, !PT ;  /* 0x0000000a0b007209 */ /* 0x000fe40007810000 */
[----:B------:R-:W-:Y:S02]  /*5440*/  ISETP.LT.OR P0, PT, R2, 0x2a, P0 ;  /* 0x0000002a0200780c */ /* 0x000fe40000701670 */
[----:B------:R-:W-:Y:S02]  /*5450*/  FMNMX.FTZ R0, R19, R0, !PT ;  /* 0x0000000013007209 */ /* 0x000fe40007810000 */
[----:B------:R-:W-:-:S02]  /*5460*/  FSEL R88, R27, -INF , !P0 ;  /* 0xff8000001b587808 */ /* 0x000fc40004000000 */
[----:B------:R-:W-:Y:S01]  /*5470*/  FMNMX.FTZ R0, R18, R0, !PT ;  /* 0x0000000012007209 */ /* 0x000fe20007810000 */
[----:B------:R-:W-:Y:S03]  /*5480*/  LDSM.16.MT88.4 R24, [R240] ;  /* 0x00000000f018783b */ /* 0x000fe60000004200 */
[----:B------:R-:W-:-:S04]  /*5490*/  FMNMX.FTZ R0, R17, R0, !PT ;  /* 0x0000000011007209 */ /* 0x000fc80007810000 */
[----:B------:R-:W-:-:S04]  /*54a0*/  FMNMX.FTZ R0, R16, R0, !PT ;  /* 0x0000000010007209 */ /* 0x000fc80007810000 */
[----:B------:R-:W-:-:S04]  /*54b0*/  FMNMX.FTZ R0, R15, R0, !PT ;  /* 0x000000000f007209 */ /* 0x000fc80007810000 */
[----:B------:R-:W-:-:S04]  /*54c0*/  FMNMX.FTZ R0, R13, R0, !PT ;  /* 0x000000000d007209 */ /* 0x000fc80007810000 */
[----:B------:R-:W-:-:S04]  /*54d0*/  FMNMX.FTZ R0, R95, R0, !PT ;  /* 0x000000005f007209 */ /* 0x000fc80007810000 */
[----:B------:R-:W-:-:S04]  /*54e0*/  FMNMX.FTZ R0, R94, R0, !PT ;  /* 0x000000005e007209 */ /* 0x000fc80007810000 */
[----:B------:R-:W-:-:S04]  /*54f0*/  FMNMX.FTZ R0, R93, R0, !PT ;  /* 0x000000005d007209 */ /* 0x000fc80007810000 */
[----:B------:R-:W-:-:S05]  /*5500*/  FMNMX.FTZ R0, R92, R0, !PT ;  /* 0x000000005c007209 */ /* 0x000fca0007810000 */
[----:B------:R-:W1:Y:S02]  /*5510*/  SHFL.BFLY PT, R2, R0, 0x2, 0x1f ;  /* 0x0c401f0000027f89 */ /* 0x000e6400000e0000 */
[----:B-1----:R-:W-:-:S05]  /*5520*/  FMNMX.FTZ R0, R0, R2, !PT ;  /* 0x0000000200007209 */ /* 0x002fca0007810000 */
[----:B------:R-:W1:Y:S02]  /*5530*/  SHFL.BFLY PT, R2, R0, 0x1, 0x1f ;  /* 0x0c201f0000027f89 */ /* 0x000e6400000e0000 */
[----:B-1----:R-:W-:Y:S02]  /*5540*/  FMNMX.FTZ R133, R0, R2, !PT ;  /* 0x0000000200857209 */ /* 0x002fe40007810000 */
[----:B------:R-:W-:Y:S02]  /*5550*/  FMNMX.FTZ R0, R4, R3, !PT ;  /* 0x0000000304007209 */ /* 0x000fe40007810000 */
[C---:B------:R-:W-:Y:S01]  /*5560*/  FSETP.NEU.FTZ.AND P0, PT, R133.reuse, -INF , PT ;  /* 0xff8000008500780b */ /* 0x040fe20003f1d000 */
[----:B------:R-:W-:Y:S01]  /*5570*/  FMUL.FTZ R2, R133, c[0x0][0x2d0] ;  /* 0x0000b40085027a20 */ /* 0x000fe20000410000 */
[----:B------:R-:W-:-:S04]  /*5580*/  FMNMX.FTZ R0, R9, R0, !PT ;  /* 0x0000000009007209 */ /* 0x000fc80007810000 */
[----:B------:R-:W-:Y:S02]  /*5590*/  FMNMX.FTZ R0, R8, R0, !PT ;  /* 0x0000000008007209 */ /* 0x000fe40007810000 */
[----:B------:R-:W-:Y:S02]  /*55a0*/  FSEL R2, R2, RZ, P0 ;  /* 0x000000ff02027208 */ /* 0x000fe40000000000 */
[----:B------:R-:W-:-:S03]  /*55b0*/  FMNMX.FTZ R0, R7, R0, !PT ;  /* 0x0000000007007209 */ /* 0x000fc60007810000 */
[--C-:B------:R-:W-:Y:S01]  /*55c0*/  FFMA.FTZ R10, R10, c[0x0][0x2d0], -R2.reuse ;  /* 0x0000b4000a0a7a23 */ /* 0x100fe20000010802 */
[----:B------:R-:W-:Y:S01]  /*55d0*/  FMNMX.FTZ R0, R6, R0, !PT ;  /* 0x0000000006007209 */ /* 0x000fe20007810000 */
[----:B------:R-:W-:Y:S02]  /*55e0*/  FFMA.FTZ R11, R11, c[0x0][0x2d0], -R2 ;  /* 0x0000b4000b0b7a23 */ /* 0x000fe40000010802 */
[----:B------:R1:W-:Y:S01]  /*55f0*/  MUFU.EX2 R100, R10 ;  /* 0x0000000a00647308 */ /* 0x0003e20000000800 */
[----:B------:R-:W-:-:S04]  /*5600*/  FMNMX.FTZ R0, R5, R0, !PT ;  /* 0x0000000005007209 */ /* 0x000fc80007810000 */
[----:B------:R-:W-:-:S03]  /*5610*/  FMNMX.FTZ R0, R12, R0, !PT ;  /* 0x000000000c007209 */ /* 0x000fc60007810000 */
[----:B------:R-:W-:Y:S01]  /*5620*/  MUFU.EX2 R101, R11 ;  /* 0x0000000b00657308 */ /* 0x000fe20000000800 */
[----:B------:R-:W-:-:S04]  /*5630*/  FMNMX.FTZ R0, R91, R0, !PT ;  /* 0x000000005b007209 */ /* 0x000fc80007810000 */
[----:B------:R-:W-:Y:S01]  /*5640*/  FMNMX.FTZ R0, R90, R0, !PT ;  /* 0x000000005a007209 */ /* 0x000fe20007810000 */
[----:B-1----:R-:W-:-:S03]  /*5650*/  FFMA.FTZ R10, R19, c[0x0][0x2d0], -R2 ;  /* 0x0000b400130a7a23 */ /* 0x002fc60000010802 */
[----:B------:R-:W-:Y:S01]  /*5660*/  FMNMX.FTZ R0, R89, R0, !PT ;  /* 0x0000000059007209 */ /* 0x000fe20007810000 */
[----:B------:R1:W-:Y:S03]  /*5670*/  MUFU.EX2 R102, R10 ;  /* 0x0000000a00667308 */ /* 0x0003e60000000800 */
[----:B------:R-:W-:-:S05]  /*5680*/  FMNMX.FTZ R0, R88, R0, !PT ;  /* 0x0000000058007209 */ /* 0x000fca0007810000 */
[----:B------:R-:W3:Y:S01]  /*5690*/  SHFL.BFLY PT, R14, R0, 0x2, 0x1f ;  /* 0x0c401f00000e7f89 */ /* 0x000ee200000e0000 */
[----:B-1----:R-:W-:-:S04]  /*56a0*/  FFMA.FTZ R10, R18, c[0x0][0x2d0], -R2 ;  /* 0x0000b400120a7a23 */ /* 0x002fc80000010802 */
[----:B------:R1:W-:Y:S01]  /*56b0*/  MUFU.EX2 R110, R10 ;  /* 0x0000000a006e7308 */ /* 0x0003e20000000800 */
[----:B---3--:R-:W-:Y:S01]  /*56c0*/  FMNMX.FTZ R0, R0, R14, !PT ;  /* 0x0000000e00007209 */ /* 0x008fe20007810000 */
[----:B--2---:R-:W-:Y:S04]  /*56d0*/  LDSM.16.MT88.4 R44, [R36] ;  /* 0x00000000242c783b */ /* 0x004fe80000004200 */
[----:B------:R-:W2:Y:S01]  /*56e0*/  SHFL.BFLY PT, R14, R0, 0x1, 0x1f ;  /* 0x0c201f00000e7f89 */ /* 0x000ea200000e0000 */
[----:B-1----:R-:W-:-:S04]  /*56f0*/  FFMA.FTZ R10, R17, c[0x0][0x2d0], -R2 ;  /* 0x0000b400110a7a23 */ /* 0x002fc80000010802 */
[----:B------:R1:W-:Y:S02]  /*5700*/  MUFU.EX2 R109, R10 ;  /* 0x0000000a006d7308 */ /* 0x0003e40000000800 */
[----:B-1----:R-:W-:Y:S01]  /*5710*/  FFMA.FTZ R10, R16, c[0x0][0x2d0], -R2 ;  /* 0x0000b400100a7a23 */ /* 0x002fe20000010802 */
[----:B--2---:R-:W-:-:S05]  /*5720*/  FMNMX.FTZ R132, R0, R14, !PT ;  /* 0x0000000e00847209 */ /* 0x004fca0007810000 */
[----:B------:R1:W-:Y:S01]  /*5730*/  MUFU.EX2 R116, R10 ;  /* 0x0000000a00747308 */ /* 0x0003e20000000800 */
[C---:B------:R-:W-:Y:S01]  /*5740*/  FSETP.NEU.FTZ.AND P0, PT, R132.reuse, -INF , PT ;  /* 0xff8000008400780b */ /* 0x040fe20003f1d000 */
[----:B------:R-:W-:-:S05]  /*5750*/  FMUL.FTZ R0, R132, c[0x0][0x2d0] ;  /* 0x0000b40084007a20 */ /* 0x000fca0000410000 */
[----:B------:R-:W-:-:S05]  /*5760*/  FSEL R0, R0, RZ, P0 ;  /* 0x000000ff00007208 */ /* 0x000fca0000000000 */
[--C-:B------:R-:W-:Y:S02]  /*5770*/  FFMA.FTZ R3, R3, c[0x0][0x2d0], -R0.reuse ;  /* 0x0000b40003037a23 */ /* 0x100fe40000010800 */
[----:B------:R-:W-:Y:S02]  /*5780*/  FFMA.FTZ R4, R4, c[0x0][0x2d0], -R0 ;  /* 0x0000b40004047a23 */ /* 0x000fe40000010800 */
[----:B------:R2:W-:Y:S01]  /*5790*/  MUFU.EX2 R108, R3 ;  /* 0x00000003006c7308 */ /* 0x0005e20000000800 */
[----:B-1----:R-:W-:-:S07]  /*57a0*/  FFMA.FTZ R10, R15, c[0x0][0x2d0], -R2 ;  /* 0x0000b4000f0a7a23 */ /* 0x002fce0000010802 */
[----:B------:R-:W1:Y:S01]  /*57b0*/  MUFU.EX2 R80, R4 ;  /* 0x0000000400507308 */ /* 0x000e620000000800 */
[----:B--2---:R-:W-:-:S07]  /*57c0*/  FFMA.FTZ R3, R9, c[0x0][0x2d0], -R0 ;  /* 0x0000b40009037a23 */ /* 0x004fce0000010800 */
[----:B------:R2:W-:Y:S01]  /*57d0*/  MUFU.EX2 R119, R10 ;  /* 0x0000000a00777308 */ /* 0x0005e20000000800 */
[----:B-1----:R-:W-:-:S07]  /*57e0*/  F2FP.BF16.PACK_AB R9, R108, R80 ;  /* 0x000000506c09723e */ /* 0x002fce00000010ff */
[----:B------:R1:W-:Y:S01]  /*57f0*/  MUFU.EX2 R111, R3 ;  /* 0x00000003006f7308 */ /* 0x0003e20000000800 */
[----:B------:R-:W-:Y:S01]  /*5800*/  F2FP.BF16.PACK_AB R4, R116, R109 ;  /* 0x0000006d7404723e */ /* 0x000fe200000010ff */
[----:B--2---:R-:W-:-:S06]  /*5810*/  FFMA.FTZ R10, R13, c[0x0][0x2d0], -R2 ;  /* 0x0000b4000d0a7a23 */ /* 0x004fcc0000010802 */
[----:B------:R2:W-:Y:S01]  /*5820*/  MUFU.EX2 R128, R10 ;  /* 0x0000000a00807308 */ /* 0x0005e20000000800 */
[----:B-1----:R-:W-:Y:S01]  /*5830*/  FFMA.FTZ R3, R8, c[0x0][0x2d0], -R0 ;  /* 0x0000b40008037a23 */ /* 0x002fe20000010800 */
[----:B------:R-:W-:-:S06]  /*5840*/  F2FP.BF16.PACK_AB R8, R100, R101 ;  /* 0x000000656408723e */ /* 0x000fcc00000010ff */
[----:B------:R1:W3:Y:S01]  /*5850*/  MUFU.EX2 R117, R3 ;  /* 0x0000000300757308 */ /* 0x0002e20000000800 */
[----:B--2---:R-:W-:Y:S01]  /*5860*/  F2FP.BF16.PACK_AB R10, R110, R102 ;  /* 0x000000666e0a723e */ /* 0x004fe200000010ff */
[----:B-1----:R-:W-:Y:S01]  /*5870*/  FFMA.FTZ R3, R7, c[0x0][0x2d0], -R0 ;  /* 0x0000b40007037a23 */ /* 0x002fe20000010800 */
[----:B---3--:R-:W-:-:S05]  /*5880*/  F2FP.BF16.PACK_AB R11, R117, R111 ;  /* 0x0000006f750b723e */ /* 0x008fca00000010ff */
[----:B------:R1:W-:Y:S02]  /*5890*/  MUFU.EX2 R118, R3 ;  /* 0x0000000300767308 */ /* 0x0003e40000000800 */
[C---:B------:R-:W-:Y:S08]  /*58a0*/  HMMA.16816.F32.BF16 R16, R8.reuse, R32, RZ ;  /* 0x000000200810723c */ /* 0x040ff000000418ff */
[----:B------:R-:W-:Y:S01]  /*58b0*/  HMMA.16816.F32.BF16 R36, R8, R20, RZ ;  /* 0x000000140824723c */ /* 0x000fe200000418ff */
[----:B-1----:R-:W-:Y:S01]  /*58c0*/  FFMA.FTZ R3, R6, c[0x0][0x2d0], -R0 ;  /* 0x0000b40006037a23 */ /* 0x002fe20000010800 */
[----:B------:R-:W-:-:S03]  /*58d0*/  F2FP.BF16.PACK_AB R6, R128, R119 ;  /* 0x000000778006723e */ /* 0x000fc600000010ff */
[----:B------:R1:W2:Y:S03]  /*58e0*/  MUFU.EX2 R81, R3 ;  /* 0x0000000300517308 */ /* 0x0002a60000000800 */
[C---:B------:R-:W-:Y:S08]  /*58f0*/  HMMA.16816.F32.BF16 R52, R8.reuse, R24, RZ ;  /* 0x000000180834723c */ /* 0x040ff000000418ff */
[----:B------:R-:W-:Y:S01]  /*5900*/  HMMA.16816.F32.BF16 R40, R8, R26, RZ ;  /* 0x0000001a0828723c */ /* 0x000fe200000418ff */
[----:B-1----:R-:W-:Y:S01]  /*5910*/  FFMA.FTZ R3, R5, c[0x0][0x2d0], -R0 ;  /* 0x0000b40005037a23 */ /* 0x002fe20000010800 */
[----:B--2---:R-:W-:-:S06]  /*5920*/  F2FP.BF16.PACK_AB R5, R81, R118 ;  /* 0x000000765105723e */ /* 0x004fcc00000010ff */
[----:B------:R-:W-:Y:S01]  /*5930*/  HMMA.16816.F32.BF16 R24, R8, R46, RZ ;  /* 0x0000002e0818723c */ /* 0x000fe200000418ff */
[----:B------:R1:W-:Y:S02]  /*5940*/  MUFU.EX2 R82, R3 ;  /* 0x0000000300527308 */ /* 0x0003e40000000800 */
[----:B-1----:R-:W-:-:S05]  /*5950*/  FFMA.FTZ R3, R12, c[0x0][0x2d0], -R0 ;  /* 0x0000b4000c037a23 */ /* 0x002fca0000010800 */
[C---:B------:R-:W-:Y:S01]  /*5960*/  HMMA.16816.F32.BF16 R12, R8.reuse, R34, RZ ;  /* 0x00000022080c723c */ /* 0x040fe200000418ff */
[----:B------:R-:W1:Y:S07]  /*5970*/  MUFU.EX2 R83, R3 ;  /* 0x0000000300537308 */ /* 0x000e6e0000000800 */
[C---:B------:R-:W-:Y:S08]  /*5980*/  HMMA.16816.F32.BF16 R32, R8.reuse, R22, RZ ;  /* 0x000000160820723c */ /* 0x040ff000000418ff */
[----:B------:R-:W-:Y:S01]  /*5990*/  HMMA.16816.F32.BF16 R20, R8, R48, RZ ;  /* 0x000000300814723c */ /* 0x000fe200000418ff */
[----:B-1----:R-:W-:-:S07]  /*59a0*/  F2FP.BF16.PACK_AB R7, R83, R82 ;  /* 0x000000525307723e */ /* 0x002fce00000010ff */
[----:B------:R-:W-:Y:S08]  /*59b0*/  HMMA.16816.F32.BF16 R144, R4, R30, R12 ;  /* 0x0000001e0490723c */ /* 0x000ff0000004180c */
[----:B------:R-:W-:Y:S08]  /*59c0*/  HMMA.16816.F32.BF16 R12, R8, R76, RZ ;  /* 0x0000004c080c723c */ /* 0x000ff000000418ff */
[----:B------:R-:W-:Y:S08]  /*59d0*/  HMMA.16816.F32.BF16 R156, R4, R28, R16 ;  /* 0x0000001c049c723c */ /* 0x000ff00000041810 */
[----:B------:R-:W-:Y:S01]  /*59e0*/  HMMA.16816.F32.BF16 R28, R8, R44, RZ ;  /* 0x0000002c081c723c */ /* 0x000fe200000418ff */
[----:B------:R-:W1:Y:S07]  /*59f0*/  LDSM.16.MT88.4 R44, [R239+0x1800] ;  /* 0x00180000ef2c783b */ /* 0x000e6e0000004200 */
[C---:B------:R-:W-:Y:S08]  /*5a00*/  HMMA.16816.F32.BF16 R20, R4.reuse, R56, R20 ;  /* 0x000000380414723c */ /* 0x040ff00000041814 */
[----:B------:R-:W-:Y:S08]  /*5a10*/  HMMA.16816.F32.BF16 R12, R4, R84, R12 ;  /* 0x00000054040c723c */ /* 0x000ff0000004180c */
[----:B------:R-:W-:Y:S01]  /*5a20*/  HMMA.16816.F32.BF16 R16, R8, R50, RZ ;  /* 0x000000320810723c */ /* 0x000fe200000418ff */
[----:B------:R-:W-:Y:S07]  /*5a30*/  LDSM.16.MT88.4 R48, [R240+0x3000] ;  /* 0x00300000f030783b */ /* 0x000fee0000004200 */
[----:B------:R-:W-:Y:S01]  /*5a40*/  IMAD.MOV.U32 R127, RZ, RZ, R20 ;  /* 0x000000ffff7f7224 */ /* 0x000fe200078e0014 */
[----:B------:R-:W-:Y:S01]  /*5a50*/  MOV R153, R23 ;  /* 0x0000001700997202 */ /* 0x000fe20000000f00 */
[----:B------:R-:W-:Y:S01]  /*5a60*/  IMAD.MOV.U32 R155, RZ, RZ, R21 ;  /* 0x000000ffff9b7224 */ /* 0x000fe200078e0015 */
[----:B------:R-:W-:Y:S01]  /*5a70*/  HMMA.16816.F32.BF16 R28, R4, R60, R28 ;  /* 0x0000003c041c723c */ /* 0x000fe2000004181c */
[----:B------:R-:W-:-:S02]  /*5a80*/  IMAD.MOV.U32 R154, RZ, RZ, R22 ;  /* 0x000000ffff9a7224 */ /* 0x000fc400078e0016 */
[----:B------:R-:W2:Y:S02]  /*5a90*/  LDSM.16.MT88.4 R20, [R239+0x2000] ;  /* 0x00200000ef14783b */ /* 0x000ea40000004200 */
[----:B------:R-:W-:Y:S01]  /*5aa0*/  IMAD.MOV.U32 R152, RZ, RZ, R12 ;  /* 0x000000ffff987224 */ /* 0x000fe200078e000c */
[----:B------:R-:W-:Y:S01]  /*5ab0*/  MOV R129, R15 ;  /* 0x0000000f00817202 */ /* 0x000fe20000000f00 */
[----:B------:R-:W-:Y:S01]  /*5ac0*/  IMAD.MOV.U32 R131, RZ, RZ, R13 ;  /* 0x000000ffff837224 */ /* 0x000fe200078e000d */
[----:B------:R-:W-:Y:S01]  /*5ad0*/  HMMA.16816.F32.BF16 R24, R4, R62, R24 ;  /* 0x0000003e0418723c */ /* 0x000fe20000041818 */
[----:B------:R-:W-:-:S07]  /*5ae0*/  IMAD.MOV.U32 R130, RZ, RZ, R14 ;  /* 0x000000ffff827224 */ /* 0x000fce00078e000e */
[----:B-1----:R-:W-:Y:S08]  /*5af0*/  HMMA.16816.F32.BF16 R12, R8, R44, RZ ;  /* 0x0000002c080c723c */ /* 0x002ff000000418ff */
[----:B------:R-:W-:Y:S01]  /*5b00*/  HMMA.16816.F32.BF16 R140, R4, R64, R36 ;  /* 0x00000040048c723c */ /* 0x000fe20000041824 */
[----:B------:R-:W1:Y:S01]  /*5b10*/  LDSM.16.MT88.4 R36, [R241+0x2000] ;  /* 0x00200000f124783b */ /* 0x000e620000004200 */
[----:B------:R-:W-:Y:S01]  /*5b20*/  IMAD.MOV.U32 R124, RZ, RZ, R31 ;  /* 0x000000ffff7c7224 */ /* 0x000fe200078e001f */
[----:B------:R-:W-:Y:S01]  /*5b30*/  MOV R120, R28 ;  /* 0x0000001c00787202 */ /* 0x000fe20000000f00 */
[----:B------:R-:W-:-:S02]  /*5b40*/  IMAD.MOV.U32 R123, RZ, RZ, R29 ;  /* 0x000000ffff7b7224 */ /* 0x000fc400078e001d */
[----:B------:R-:W-:Y:S02]  /*5b50*/  IMAD.MOV.U32 R121, RZ, RZ, R30 ;  /* 0x000000ffff797224 */ /* 0x000fe400078e001e */
[----:B------:R-:W-:Y:S01]  /*5b60*/  HMMA.16816.F32.BF16 R96, R4, R66, R32 ;  /* 0x000000420460723c */ /* 0x000fe20000041820 */
[----:B------:R-:W-:Y:S01]  /*5b70*/  IMAD.MOV.U32 R113, RZ, RZ, R25 ;  /* 0x000000ffff717224 */ /* 0x000fe200078e0019 */
[----:B------:R-:W-:Y:S01]  /*5b80*/  MOV R106, R24 ;  /* 0x00000018006a7202 */ /* 0x000fe20000000f00 */
[----:B------:R-:W-:Y:S02]  /*5b90*/  IMAD.MOV.U32 R112, RZ, RZ, R26 ;  /* 0x000000ffff707224 */ /* 0x000fe400078e001a */
[----:B------:R-:W-:-:S03]  /*5ba0*/  IMAD.MOV.U32 R107, RZ, RZ, R27 ;  /* 0x000000ffff6b7224 */ /* 0x000fc600078e001b */
[C---:B------:R-:W-:Y:S01]  /*5bb0*/  HMMA.16816.F32.BF16 R136, R4.reuse, R74, R40 ;  /* 0x0000004a0488723c */ /* 0x040fe20000041828 */
[----:B------:R-:W3:Y:S07]  /*5bc0*/  LDSM.16.MT88.4 R40, [R238+0x3000] ;  /* 0x00300000ee28783b */ /* 0x000eee0000004200 */
[C---:B------:R-:W-:Y:S01]  /*5bd0*/  HMMA.16816.F32.BF16 R16, R4.reuse, R58, R16 ;  /* 0x0000003a0410723c */ /* 0x040fe20000041810 */
[----:B------:R-:W4:Y:S07]  /*5be0*/  LDSM.16.MT88.4 R56, [R239+0x3000] ;  /* 0x00300000ef38783b */ /* 0x000f2e0000004200 */
[----:B--2---:R-:W-:Y:S01]  /*5bf0*/  HMMA.16816.F32.BF16 R60, R4, R20, R12 ;  /* 0x00000014043c723c */ /* 0x004fe2000004180c */
[----:B------:R-:W-:Y:S01]  /*5c00*/  IMAD.MOV.U32 R126, RZ, RZ, R99 ;  /* 0x000000ffff7e7224 */ /* 0x000fe200078e0063 */
[----:B------:R-:W-:Y:S01]  /*5c10*/  MOV R125, R96 ;  /* 0x00000060007d7202 */ /* 0x000fe20000000f00 */
[----:B------:R-:W-:-:S02]  /*5c20*/  IMAD.MOV.U32 R77, RZ, RZ, R97 ;  /* 0x000000ffff4d7224 */ /* 0x000fc400078e0061 */
[----:B------:R-:W-:-:S03]  /*5c30*/  IMAD.MOV.U32 R76, RZ, RZ, R98 ;  /* 0x000000ffff4c7224 */ /* 0x000fc600078e0062 */
[C---:B------:R-:W-:Y:S01]  /*5c40*/  HMMA.16816.F32.BF16 R32, R8.reuse, R46, RZ ;  /* 0x0000002e0820723c */ /* 0x040fe200000418ff */
[----:B------:R-:W2:Y:S07]  /*5c50*/  LDSM.16.MT88.4 R44, [R240+0x3800] ;  /* 0x00380000f02c783b */ /* 0x000eae0000004200 */
[----:B------:R-:W-:Y:S01]  /*5c60*/  HMMA.16816.F32.BF16 R28, R8, R68, RZ ;  /* 0x00000044081c723c */ /* 0x000fe200000418ff */
[----:B------:R-:W-:Y:S01]  /*5c70*/  IMAD.MOV.U32 R105, RZ, RZ, R17 ;  /* 0x000000ffff697224 */ /* 0x000fe200078e0011 */
[----:B------:R-:W-:Y:S01]  /*5c80*/  MOV R99, R16 ;  /* 0x0000001000637202 */ /* 0x000fe20000000f00 */
[----:B------:R-:W-:-:S02]  /*5c90*/  IMAD.MOV.U32 R104, RZ, RZ, R18 ;  /* 0x000000ffff687224 */ /* 0x000fc400078e0012 */
[----:B------:R-:W-:-:S03]  /*5ca0*/  IMAD.MOV.U32 R103, RZ, RZ, R19 ;  /* 0x000000ffff677224 */ /* 0x000fc600078e0013 */
[----:B------:R-:W-:Y:S01]  /*5cb0*/  HMMA.16816.F32.BF16 R24, R8, R70, RZ ;  /* 0x000000460818723c */ /* 0x000fe200000418ff */
[----:B------:R-:W-:Y:S01]  /*5cc0*/  IMAD.MOV.U32 R98, RZ, RZ, R61 ;  /* 0x000000ffff627224 */ /* 0x000fe200078e003d */
[----:B------:R-:W-:Y:S01]  /*5cd0*/  MOV R3, R60 ;  /* 0x0000003c00037202 */ /* 0x000fe20000000f00 */
[----:B------:R-:W-:Y:S02]  /*5ce0*/  IMAD.MOV.U32 R97, RZ, RZ, R62 ;  /* 0x000000ffff617224 */ /* 0x000fe400078e003e */
[----:B------:R-:W-:-:S03]  /*5cf0*/  IMAD.MOV.U32 R96, RZ, RZ, R63 ;  /* 0x000000ffff607224 */ /* 0x000fc600078e003f */
[----:B------:R-:W-:Y:S01]  /*5d00*/  HMMA.16816.F32.BF16 R148, R4, R72, R52 ;  /* 0x000000480494723c */ /* 0x000fe20000041834 */
[----:B------:R-:W5:Y:S07]  /*5d10*/  LDSM.16.MT88.4 R52, [R238+0x3800] ;  /* 0x00380000ee34783b */ /* 0x000f6e0000004200 */
[----:B------:R-:W-:Y:S08]  /*5d20*/  HMMA.16816.F32.BF16 R16, R8, R78, RZ ;  /* 0x0000004e0810723c */ /* 0x000ff000000418ff */
[C---:B------:R-:W-:Y:S01]  /*5d30*/  HMMA.16816.F32.BF16 R60, R4.reuse, R22, R32 ;  /* 0x00000016043c723c */ /* 0x040fe20000041820 */
[----:B------:R-:W2:Y:S07]  /*5d40*/  LDSM.16.MT88.4 R32, [R239+0x3800] ;  /* 0x00380000ef20783b */ /* 0x000eae0000004200 */
[C---:B-1----:R-:W-:Y:S08]  /*5d50*/  HMMA.16816.F32.BF16 R72, R4.reuse, R36, R28 ;  /* 0x000000240448723c */ /* 0x042ff0000004181c */
[----:B------:R-:W-:Y:S01]  /*5d60*/  HMMA.16816.F32.BF16 R68, R4, R38, R24 ;  /* 0x000000260444723c */ /* 0x000fe20000041818 */
[----:B------:R-:W1:Y:S07]  /*5d70*/  LDSM.16.MT88.4 R36, [R241+0x3000] ;  /* 0x00300000f124783b */ /* 0x000e6e0000004200 */
[C---:B------:R-:W-:Y:S07]  /*5d80*/  HMMA.16816.F32.BF16 R20, R8.reuse, R50, RZ ;  /* 0x000000320814723c */ /* 0x040fee00000418ff */
[----:B------:R-:W-:Y:S01]  /*5d90*/  IMAD.MOV.U32 R50, RZ, RZ, R104 ;  /* 0x000000ffff327224 */ /* 0x000fe200078e0068 */
[----:B---3--:R-:W-:Y:S01]  /*5da0*/  HMMA.16816.F32.BF16 R12, R8, R40, RZ ;  /* 0x00000028080c723c */ /* 0x008fe200000418ff */
[----:B------:R-:W-:-:S06]  /*5db0*/  MOV R51, R103 ;  /* 0x0000006700337202 */ /* 0x000fcc0000000f00 */
[----:B------:R-:W-:Y:S01]  /*5dc0*/  IMAD.MOV.U32 R40, RZ, RZ, R106 ;  /* 0x000000ffff287224 */ /* 0x000fe200078e006a */
[----:B------:R-:W-:Y:S01]  /*5dd0*/  HMMA.16816.F32.BF16 R64, R4, R86, R16 ;  /* 0x000000560440723c */ /* 0x000fe20000041810 */
[----:B------:R-:W-:-:S07]  /*5de0*/  IMAD.MOV.U32 R41, RZ, RZ, R113 ;  /* 0x000000ffff297224 */ /* 0x000fce00078e0071 */
[C---:B----4-:R-:W-:Y:S07]  /*5df0*/  HMMA.16816.F32.BF16 R16, R8.reuse, R56, RZ ;  /* 0x000000380810723c */ /* 0x050fee00000418ff */
[----:B------:R-:W-:Y:S01]  /*5e00*/  IMAD.MOV.U32 R57, RZ, RZ, R127 ;  /* 0x000000ffff397224 */ /* 0x000fe200078e007f */
[----:B------:R-:W-:Y:S01]  /*5e10*/  HMMA.16816.F32.BF16 R24, R8, R48, RZ ;  /* 0x000000300818723c */ /* 0x000fe200000418ff */
[----:B------:R-:W-:-:S06]  /*5e20*/  IMAD.MOV.U32 R56, RZ, RZ, R126 ;  /* 0x000000ffff387224 */ /* 0x000fcc00078e007e */
[----:B------:R-:W-:Y:S01]  /*5e30*/  IMAD.MOV.U32 R48, RZ, RZ, R99 ;  /* 0x000000ffff307224 */ /* 0x000fe200078e0063 */
[----:B--2---:R-:W-:Y:S01]  /*5e40*/  HMMA.16816.F32.BF16 R84, R4, R46, R20 ;  /* 0x0000002e0454723c */ /* 0x004fe20000041814 */
[----:B------:R-:W2:Y:S01]  /*5e50*/  LDSM.16.MT88.4 R20, [R241+0x3800] ;  /* 0x00380000f114783b */ /* 0x000ea20000004200 */
[----:B------:R-:W-:-:S05]  /*5e60*/  IMAD.MOV.U32 R49, RZ, RZ, R105 ;  /* 0x000000ffff317224 */ /* 0x000fca00078e0069 */
[----:B------:R-:W-:Y:S01]  /*5e70*/  IMAD.MOV.U32 R46, RZ, RZ, R123 ;  /* 0x000000ffff2e7224 */ /* 0x000fe200078e007b */
[----:B------:R-:W-:Y:S01]  /*5e80*/  HMMA.16816.F32.BF16 R28, R8, R42, RZ ;  /* 0x0000002a081c723c */ /* 0x000fe200000418ff */
[----:B------:R-:W-:-:S06]  /*5e90*/  MOV R47, R121 ;  /* 0x00000079002f7202 */ /* 0x000fcc0000000f00 */
[----:B------:R-:W-:Y:S01]  /*5ea0*/  MOV R43, R107 ;  /* 0x0000006b002b7202 */ /* 0x000fe20000000f00 */
[----:B-----5:R-:W-:Y:S01]  /*5eb0*/  HMMA.16816.F32.BF16 R176, R4, R52, R12 ;  /* 0x0000003404b0723c */ /* 0x020fe2000004180c */
[----:B------:R-:W-:-:S06]  /*5ec0*/  IMAD.MOV.U32 R42, RZ, RZ, R112 ;  /* 0x000000ffff2a7224 */ /* 0x000fcc00078e0070 */
[----:B------:R-:W-:Y:S01]  /*5ed0*/  IMAD.MOV.U32 R53, RZ, RZ, R98 ;  /* 0x000000ffff357224 */ /* 0x000fe200078e0062 */
[----:B------:R-:W-:Y:S01]  /*5ee0*/  HMMA.16816.F32.BF16 R12, R8, R58, RZ ;  /* 0x0000003a080c723c */ /* 0x000fe200000418ff */
[----:B------:R-:W-:Y:S02]  /*5ef0*/  IMAD.MOV.U32 R52, RZ, RZ, R3 ;  /* 0x000000ffff347224 */ /* 0x000fe400078e0003 */
[----:B------:R-:W-:-:S04]  /*5f00*/  FADD.FTZ R3, R101, R100 ;  /* 0x0000006465037221 */ /* 0x000fc80000010000 */
[----:B------:R-:W-:Y:S01]  /*5f10*/  IMAD.MOV.U32 R58, RZ, RZ, R77 ;  /* 0x000000ffff3a7224 */ /* 0x000fe200078e004d */
[----:B------:R-:W-:Y:S01]  /*5f20*/  HMMA.16816.F32.BF16 R168, R4, R32, R16 ;  /* 0x0000002004a8723c */ /* 0x000fe20000041810 */
[----:B------:R-:W-:Y:S01]  /*5f30*/  MOV R59, R76 ;  /* 0x0000004c003b7202 */ /* 0x000fe20000000f00 */
[----:B------:R-:W-:-:S04]  /*5f40*/  FADD.FTZ R3, R102, R3 ;  /* 0x0000000366037221 */ /* 0x000fc80000010000 */
[----:B------:R-:W-:Y:S02]  /*5f50*/  FADD.FTZ R3, R110, R3 ;  /* 0x000000036e037221 */ /* 0x000fe40000010000 */
[----:B------:R-:W-:Y:S01]  /*5f60*/  HMMA.16816.F32.BF16 R172, R4, R44, R24 ;  /* 0x0000002c04ac723c */ /* 0x000fe20000041818 */
[----:B------:R-:W3:Y:S01]  /*5f70*/  LDSM.16.MT88.4 R24, [R238+0x4800] ;  /* 0x00480000ee18783b */ /* 0x000ee20000004200 */
[----:B------:R-:W-:Y:S02]  /*5f80*/  IMAD.MOV.U32 R33, RZ, RZ, R120 ;  /* 0x000000ffff217224 */ /* 0x000fe400078e0078 */
[----:B------:R-:W-:Y:S02]  /*5f90*/  FFMA.FTZ R32, R89, c[0x0][0x2d0], -R0 ;  /* 0x0000b40059207a23 */ /* 0x000fe40000010800 */
[----:B------:R-:W-:Y:S02]  /*5fa0*/  IMAD.MOV.U32 R89, RZ, RZ, R58 ;  /* 0x000000ffff597224 */ /* 0x000fe400078e003a */
[----:B-1----:R-:W-:Y:S01]  /*5fb0*/  HMMA.16816.F32.BF16 R16, R8, R36, RZ ;  /* 0x000000240810723c */ /* 0x002fe200000418ff */
[----:B------:R-:W-:-:S02]  /*5fc0*/  IMAD.MOV.U32 R45, RZ, RZ, R125 ;  /* 0x000000ffff2d7224 */ /* 0x000fc400078e007d */
[----:B------:R-:W-:Y:S02]  /*5fd0*/  IMAD.MOV.U32 R44, RZ, RZ, R124 ;  /* 0x000000ffff2c7224 */ /* 0x000fe400078e007c */
[----:B------:R-:W-:Y:S02]  /*5fe0*/  IMAD.MOV.U32 R58, RZ, RZ, R130 ;  /* 0x000000ffff3a7224 */ /* 0x000fe400078e0082 */
[----:B------:R-:W-:Y:S01]  /*5ff0*/  MOV R37, R114 ;  /* 0x0000007200257202 */ /* 0x000fe20000000f00 */
[----:B------:R-:W-:Y:S01]  /*6000*/  HMMA.16816.F32.BF16 R76, R4, R54, R28 ;  /* 0x00000036044c723c */ /* 0x000fe2000004181c */
[----:B------:R-:W-:-:S06]  /*6010*/  MOV R36, R33 ;  /* 0x0000002100247202 */ /* 0x000fcc0000000f00 */
[----:B------:R-:W-:Y:S01]  /*6020*/  IMAD.MOV.U32 R54, RZ, RZ, R97 ;  /* 0x000000ffff367224 */ /* 0x000fe200078e0061 */
[----:B------:R-:W-:Y:S01]  /*6030*/  MOV R55, R96 ;  /* 0x0000006000377202 */ /* 0x000fe20000000f00 */
[--C-:B------:R-:W-:Y:S01]  /*6040*/  FFMA.FTZ R30, R95, c[0x0][0x2d0], -R2.reuse ;  /* 0x0000b4005f1e7a23 */ /* 0x100fe20000010802 */
[----:B------:R-:W-:Y:S01]  /*6050*/  HMMA.16816.F32.BF16 R96, R4, R34, R12 ;  /* 0x000000220460723c */ /* 0x000fe2000004180c */
[--C-:B------:R-:W-:Y:S02]  /*6060*/  FFMA.FTZ R29, R94, c[0x0][0x2d0], -R2.reuse ;  /* 0x0000b4005e1d7a23 */ /* 0x100fe40000010802 */
[----:B------:R-:W-:Y:S02]  /*6070*/  FFMA.FTZ R28, R93, c[0x0][0x2d0], -R2 ;  /* 0x0000b4005d1c7a23 */ /* 0x000fe40000010802 */
[----:B------:R-:W-:Y:S01]  /*6080*/  FFMA.FTZ R31, R88, c[0x0][0x2d0], -R0 ;  /* 0x0000b400581f7a23 */ /* 0x000fe20000010800 */
[----:B------:R-:W-:Y:S01]  /*6090*/  MOV R88, R45 ;  /* 0x0000002d00587202 */ /* 0x000fe20000000f00 */
[----:B------:R-:W-:Y:S01]  /*60a0*/  IMAD.MOV.U32 R34, RZ, RZ, R115 ;  /* 0x000000ffff227224 */ /* 0x000fe200078e0073 */
[----:B------:R-:W-:Y:S01]  /*60b0*/  HMMA.16816.F32.BF16 R12, R8, R38, RZ ;  /* 0x00000026080c723c */ /* 0x000fe200000418ff */
[----:B------:R-:W-:-:S02]  /*60c0*/  IMAD.MOV.U32 R35, RZ, RZ, R122 ;  /* 0x000000ffff237224 */ /* 0x000fc400078e007a */
[----:B------:R-:W-:Y:S02]  /*60d0*/  IMAD.MOV.U32 R95, RZ, RZ, R34 ;  /* 0x000000ffff5f7224 */ /* 0x000fe400078e0022 */
[----:B------:R-:W-:Y:S02]  /*60e0*/  IMAD.MOV.U32 R94, RZ, RZ, R35 ;  /* 0x000000ffff5e7224 */ /* 0x000fe400078e0023 */
[----:B------:R-:W-:Y:S01]  /*60f0*/  IMAD.MOV.U32 R39, RZ, RZ, R44 ;  /* 0x000000ffff277224 */ /* 0x000fe200078e002c */
[----:B--2---:R-:W-:Y:S01]  /*6100*/  HMMA.16816.F32.BF16 R124, R4, R20, R16 ;  /* 0x00000014047c723c */ /* 0x004fe20000041810 */
[----:B------:R-:W1:Y:S01]  /*6110*/  LDSM.16.MT88.4 R16, [R238+0x5000] ;  /* 0x00500000ee10783b */ /* 0x000e620000004200 */
[----:B------:R-:W-:Y:S01]  /*6120*/  IMAD.MOV.U32 R44, RZ, RZ, R57 ;  /* 0x000000ffff2c7224 */ /* 0x000fe200078e0039 */
[----:B------:R-:W-:Y:S01]  /*6130*/  MOV R57, R131 ;  /* 0x0000008300397202 */ /* 0x000fe20000000f00 */
[----:B------:R-:W-:Y:S02]  /*6140*/  IMAD.MOV.U32 R38, RZ, RZ, R47 ;  /* 0x000000ffff267224 */ /* 0x000fe400078e002f */
[----:B------:R-:W-:-:S02]  /*6150*/  IMAD.MOV.U32 R45, RZ, RZ, R155 ;  /* 0x000000ffff2d7224 */ /* 0x000fc400078e009b */
[----:B------:R-:W-:-:S08]  /*6160*/  IMAD.MOV.U32 R47, RZ, RZ, R153 ;  /* 0x000000ffff2f7224 */ /* 0x000fd000078e0099 */
[----:B------:R-:W-:Y:S01]  /*6170*/  HMMA.16816.F32.BF16 R104, R4, R22, R12 ;  /* 0x000000160468723c */ /* 0x000fe2000004180c */
[----:B------:R-:W2:Y:S07]  /*6180*/  LDSM.16.MT88.4 R20, [R240+0x4800] ;  /* 0x00480000f014783b */ /* 0x000eae0000004200 */
[----:B---3--:R-:W-:Y:S07]  /*6190*/  HMMA.16816.F32.BF16 R12, R8, R24, RZ ;  /* 0x00000018080c723c */ /* 0x008fee00000418ff */
[----:B------:R-:W-:Y:S01]  /*61a0*/  FFMA.FTZ R25, R91, c[0x0][0x2d0], -R0 ;  /* 0x0000b4005b197a23 */ /* 0x000fe20000010800 */
[----:B------:R-:W-:Y:S01]  /*61b0*/  MOV R91, R56 ;  /* 0x00000038005b7202 */ /* 0x000fe20000000f00 */
[----:B------:R-:W-:Y:S11]  /*61c0*/  IMAD.MOV.U32 R56, RZ, RZ, R152 ;  /* 0x000000ffff387224 */ /* 0x000ff600078e0098 */
[----:B------:R-:W-:Y:S04]  /*61d0*/  @!UPT UIADD3 URZ, URZ, URZ, URZ ;  /* 0x0000003f3f3ff290 */ /* 0x000fe8000fffe03f */
[----:B-1----:R-:W-:Y:S07]  /*61e0*/  HMMA.16816.F32.BF16 R100, R4, R16, R12 ;  /* 0x000000100464723c */ /* 0x002fee000004180c */
[----:B------:R-:W-:Y:S01]  /*61f0*/  FADD.FTZ R16, R109, R3 ;  /* 0x000000036d107221 */ /* 0x000fe20000010000 */
[----:B------:R-:W-:Y:S01]  /*6200*/  HMMA.16816.F32.BF16 R12, R8, R26, RZ ;  /* 0x0000001a080c723c */ /* 0x000fe200000418ff */
[----:B------:R-:W-:Y:S02]  /*6210*/  FADD.FTZ R3, R80, R108 ;  /* 0x0000006c50037221 */ /* 0x000fe40000010000 */
[----:B------:R-:W-:-:S02]  /*6220*/  FADD.FTZ R24, R116, R16 ;  /* 0x0000001074187221 */ /* 0x000fc40000010000 */
[----:B------:R-:W-:Y:S02]  /*6230*/  FADD.FTZ R3, R111, R3 ;  /* 0x000000036f037221 */ /* 0x000fe40000010000 */
[----:B------:R-:W-:Y:S02]  /*6240*/  FFMA.FTZ R27, R92, c[0x0][0x2d0], -R2 ;  /* 0x0000b4005c1b7a23 */ /* 0x000fe40000010802 */
[----:B------:R-:W-:Y:S02]  /*6250*/  FADD.FTZ R3, R117, R3 ;  /* 0x0000000375037221 */ /* 0x000fe40000010000 */
[----:B------:R-:W-:Y:S02]  /*6260*/  FFMA.FTZ R26, R90, c[0x0][0x2d0], -R0 ;  /* 0x0000b4005a1a7a23 */ /* 0x000fe40000010800 */
[----:B------:R-:W-:Y:S02]  /*6270*/  FADD.FTZ R2, R118, R3 ;  /* 0x0000000376027221 */ /* 0x000fe40000010000 */
[----:B------:R1:W-:Y:S01]  /*6280*/  MUFU.EX2 R0, R26 ;  /* 0x0000001a00007308 */ /* 0x0003e20000000800 */
[----:B------:R-:W-:-:S02]  /*6290*/  IMAD.MOV.U32 R90, RZ, RZ, R59 ;  /* 0x000000ffff5a7224 */ /* 0x000fc400078e003b */
[----:B------:R-:W-:Y:S02]  /*62a0*/  FADD.FTZ R2, R81, R2 ;  /* 0x0000000251027221 */ /* 0x000fe40000010000 */
[----:B------:R-:W-:Y:S02]  /*62b0*/  IMAD.MOV.U32 R59, RZ, RZ, R129 ;  /* 0x000000ffff3b7224 */ /* 0x000fe400078e0081 */
[----:B------:R-:W-:Y:S02]  /*62c0*/  IMAD.MOV.U32 R80, RZ, RZ, R37 ;  /* 0x000000ffff507224 */ /* 0x000fe400078e0025 */
[----:B------:R-:W-:Y:S01]  /*62d0*/  HMMA.16816.F32.BF16 R112, R4, R18, R12 ;  /* 0x000000120470723c */ /* 0x000fe2000004180c */
[----:B------:R-:W3:Y:S01]  /*62e0*/  LDSM.16.MT88.4 R16, [R240+0x5000] ;  /* 0x00500000f010783b */ /* 0x000ee20000004200 */
[----:B------:R-:W-:Y:S01]  /*62f0*/  IMAD.MOV.U32 R37, RZ, RZ, R46 ;  /* 0x000000ffff257224 */ /* 0x000fe200078e002e */
[----:B------:R-:W-:Y:S02]  /*6300*/  MOV R46, R154 ;  /* 0x0000009a002e7202 */ /* 0x000fe40000000f00 */
[----:B------:R-:W-:Y:S01]  /*6310*/  LDSM.16.MT88.4 R152, [R238+0x1000] ;  /* 0x00100000ee98783b */ /* 0x000fe20000004200 */
[----:B-1----:R-:W-:-:S02]  /*6320*/  IMAD.MOV.U32 R26, RZ, RZ, R80 ;  /* 0x000000ffff1a7224 */ /* 0x002fc400078e0050 */
[----:B--2---:R-:W-:Y:S11]  /*6330*/  HMMA.16816.F32.BF16 R12, R8, R20, RZ ;  /* 0x00000014080c723c */ /* 0x004ff600000418ff */
[----:B------:R-:W-:Y:S11]  /*6340*/  @!UPT UIADD3 URZ, URZ, URZ, URZ ;  /* 0x0000003f3f3ff290 */ /* 0x000ff6000fffe03f */
[----:B------:R-:W-:Y:S02]  /*6350*/  @!UPT UIADD3 URZ, URZ, URZ, URZ ;  /* 0x0000003f3f3ff290 */ /* 0x000fe4000fffe03f */
[----:B---3--:R-:W-:Y:S08]  /*6360*/  HMMA.16816.F32.BF16 R108, R4, R16, R12 ;  /* 0x00000010046c723c */ /* 0x008ff0000004180c */
[----:B------:R-:W-:Y:S01]  /*6370*/  HMMA.16816.F32.BF16 R12, R8, R22, RZ ;  /* 0x00000016080c723c */ /* 0x000fe200000418ff */
[----:B------:R-:W-:Y:S11]  /*6380*/  LDSM.16.MT88.4 R20, [R239+0x5000] ;  /* 0x00500000ef14783b */ /* 0x000ff60000004200 */
[----:B------:R-:W-:Y:S11]  /*6390*/  @!UPT UIADD3 URZ, URZ, URZ, URZ ;  /* 0x0000003f3f3ff290 */ /* 0x000ff6000fffe03f */
[----:B------:R-:W-:Y:S01]  /*63a0*/  @!UPT UIADD3 URZ, URZ, URZ, URZ ;  /* 0x0000003f3f3ff290 */ /* 0x000fe2000fffe03f */
[----:B------:R-:W-:Y:S01]  /*63b0*/  HMMA.16816.F32.BF16 R120, R4, R18, R12 ;  /* 0x000000120478723c */ /* 0x000fe2000004180c */
[----:B------:R-:W1:Y:S06]  /*63c0*/  LDSM.16.MT88.4 R16, [R239+0x4800] ;  /* 0x00480000ef10783b */ /* 0x000e6c0000004200 */
[----:B------:R-:W-:Y:S02]  /*63d0*/  FADD.FTZ R12, R119, R24 ;  /* 0x00000018770c7221 */ /* 0x000fe40000010000 */
[----:B------:R-:W-:Y:S02]  /*63e0*/  FADD.FTZ R24, R82, R2 ;  /* 0x0000000252187221 */ /* 0x000fe40000010000 */
[----:B------:R-:W-:Y:S01]  /*63f0*/  FADD.FTZ R3, R128, R12 ;  /* 0x0000000c80037221 */ /* 0x000fe20000010000 */
[----:B------:R-:W2:Y:S02]  /*6400*/  MUFU.EX2 R2, R25 ;  /* 0x0000001900027308 */ /* 0x000ea40000000800 */
[----:B--2---:R-:W-:-:S02]  /*6410*/  F2FP.BF16.PACK_AB R129, R0, R2 ;  /* 0x000000020081723e */ /* 0x004fc400000010ff */
[----:B------:R-:W-:Y:S01]  /*6420*/  MOV R25, R94 ;  /* 0x0000005e00197202 */ /* 0x000fe20000000f00 */
[----:B-1----:R-:W-:Y:S03]  /*6430*/  HMMA.16816.F32.BF16 R12, R8, R16, RZ ;  /* 0x00000010080c723c */ /* 0x002fe600000418ff */
[----:B------:R-:W1:Y:S08]  /*6440*/  MUFU.EX2 R17, R30 ;  /* 0x0000001e00117308 */ /* 0x000e700000000800 */
[----:B------:R-:W2:Y:S01]  /*6450*/  MUFU.EX2 R16, R29 ;  /* 0x0000001d00107308 */ /* 0x000ea20000000800 */
[----:B-1----:R-:W-:Y:S11]  /*6460*/  FADD.FTZ R3, R17, R3 ;  /* 0x0000000311037221 */ /* 0x002ff60000010000 */
[----:B------:R-:W-:Y:S01]  /*6470*/  @!UPT UIADD3 URZ, URZ, URZ, URZ ;  /* 0x0000003f3f3ff290 */ /* 0x000fe2000fffe03f */
[----:B------:R-:W-:Y:S01]  /*6480*/  HMMA.16816.F32.BF16 R116, R4, R20, R12 ;  /* 0x000000140474723c */ /* 0x000fe2000004180c */
[C---:B--2---:R-:W-:Y:S01]  /*6490*/  FADD.FTZ R3, R16.reuse, R3 ;  /* 0x0000000310037221 */ /* 0x044fe20000010000 */
[----:B------:R-:W-:-:S06]  /*64a0*/  F2FP.BF16.PACK_AB R128, R16, R17 ;  /* 0x000000111080723e */ /* 0x000fcc00000010ff */
[----:B------:R-:W-:Y:S01]  /*64b0*/  HMMA.16816.F32.BF16 R12, R8, R18, RZ ;  /* 0x00000012080c723c */ /* 0x000fe200000418ff */
[----:B------:R-:W1:Y:S08]  /*64c0*/  MUFU.EX2 R19, R28 ;  /* 0x0000001c00137308 */ /* 0x000e700000000800 */
[----:B------:R-:W2:Y:S01]  /*64d0*/  MUFU.EX2 R18, R27 ;  /* 0x0000001b00127308 */ /* 0x000ea20000000800 */
[----:B-1----:R-:W-:Y:S11]  /*64e0*/  FADD.FTZ R3, R19, R3 ;  /* 0x0000000313037221 */ /* 0x002ff60000010000 */
[----:B------:R-:W-:Y:S03]  /*64f0*/  @!UPT UIADD3 URZ, URZ, URZ, URZ ;  /* 0x0000003f3f3ff290 */ /* 0x000fe6000fffe03f */
[----:B------:R-:W-:Y:S01]  /*6500*/  HMMA.16816.F32.BF16 R20, R4, R22, R12 ;  /* 0x000000160414723c */ /* 0x000fe2000004180c */
[C---:B--2---:R-:W-:Y:S01]  /*6510*/  FADD.FTZ R3, R18.reuse, R3 ;  /* 0x0000000312037221 */ /* 0x044fe20000010000 */
[----:B------:R-:W-:Y:S02]  /*6520*/  F2FP.BF16.PACK_AB R130, R18, R19 ;  /* 0x000000131282723e */ /* 0x000fe400000010ff */
[----:B------:R-:W-:Y:S02]  /*6530*/  MOV R27, c[0x0][0x2c4] ;  /* 0x0000b100001b7a02 */ /* 0x000fe40000000f00 */
[----:B------:R1:W-:Y:S01]  /*6540*/  STL [R1+0x24], R3 ;  /* 0x0000240301007387 */ /* 0x0003e20000100800 */
[----:B------:R-:W-:Y:S01]  /*6550*/  FADD.FTZ R12, R83, R24 ;  /* 0x00000018530c7221 */ /* 0x000fe20000010000 */
[----:B------:R-:W-:Y:S01]  /*6560*/  ISETP.NE.AND P1, PT, R27, 0x1, PT ;  /* 0x000000011b00780c */ /* 0x000fe20003f25270 */
[----:B------:R-:W-:Y:S01]  /*6570*/  IMAD.MOV.U32 R24, RZ, RZ, R95 ;  /* 0x000000ffff187224 */ /* 0x000fe200078e005f */
[----:B------:R-:W-:Y:S01]  /*6580*/  LDSM.16.MT88.4 R80, [R240+0x4000] ;  /* 0x00400000f050783b */ /* 0x000fe20000004200 */
[----:B------:R-:W-:-:S02]  /*6590*/  FADD.FTZ R12, R2, R12 ;  /* 0x0000000c020c7221 */ /* 0x000fc40000010000 */
[----:B------:R2:W3:Y:S01]  /*65a0*/  MUFU.EX2 R2, R32 ;  /* 0x0000002000027308 */ /* 0x0004e20000000800 */
[----:B------:R-:W-:Y:S01]  /*65b0*/  IMAD.MOV.U32 R27, RZ, RZ, c[0x0][0x32c] ;  /* 0x0000cb00ff1b7624 */ /* 0x000fe200078e00ff */
[----:B--2---:R-:W2:Y:S01]  /*65c0*/  LDSM.16.MT88.4 R32, [R241+0x1000] ;  /* 0x00100000f120783b */ /* 0x004ea20000004200 */
[----:B-1----:R-:W-:-:S05]  /*65d0*/  FADD.FTZ R3, R0, R12 ;  /* 0x0000000c00037221 */ /* 0x002fca0000010000 */
[----:B------:R-:W1:Y:S01]  /*65e0*/  MUFU.EX2 R0, R31 ;  /* 0x0000001f00007308 */ /* 0x000e620000000800 */
[----:B------:R-:W4:Y:S01]  /*65f0*/  LDSM.16.MT88.4 R12, [R241+0x4800] ;  /* 0x00480000f10c783b */ /* 0x000f220000004200 */
[----:B---3--:R-:W-:Y:S01]  /*6600*/  FADD.FTZ R3, R2, R3 ;  /* 0x0000000302037221 */ /* 0x008fe20000010000 */
[----:B-1----:R-:W-:-:S03]  /*6610*/  F2FP.BF16.PACK_AB R131, R0, R2 ;  /* 0x000000020083723e */ /* 0x002fc600000010ff */
[----:B------:R-:W-:Y:S02]  /*6620*/  FADD.FTZ R3, R0, R3 ;  /* 0x0000000300037221 */ /* 0x000fe40000010000 */
[----:B------:R-:W-:-:S03]  /*6630*/  @P1 IMAD.HI.U32 R2, R24, c[0x0][0x2c8], RZ ;  /* 0x0000b20018021a27 */ /* 0x000fc600078e00ff */
[----:B------:R1:W-:Y:S01]  /*6640*/  STL [R1+0x28], R3 ;  /* 0x0000280301007387 */ /* 0x0003e20000100800 */
[C---:B------:R-:W-:Y:S01]  /*6650*/  HMMA.16816.F32.BF16 R156, R128.reuse, R152, R156 ;  /* 0x00000098809c723c */ /* 0x040fe2000004189c */
[----:B------:R-:W-:Y:S01]  /*6660*/  IMAD.MOV.U32 R0, RZ, RZ, R24 ;  /* 0x000000ffff007224 */ /* 0x000fe200078e0018 */
[----:B------:R-:W-:Y:S02]  /*6670*/  @P1 SHF.R.U32.HI R0, RZ, c[0x0][0x2cc], R2 ;  /* 0x0000b300ff001a19 */ /* 0x000fe40000011602 */
[----:B------:R-:W-:Y:S02]  /*6680*/  ISETP.GE.AND P1, PT, R27, 0x1, PT ;  /* 0x000000011b00780c */ /* 0x000fe40003f26270 */
[----:B------:R-:W-:Y:S02]  /*6690*/  IADD3 R2, R25, -R26, RZ ;  /* 0x8000001a19027210 */ /* 0x000fe40007ffe0ff */
[----:B------:R-:W-:Y:S01]  /*66a0*/  HMMA.16816.F32.BF16 R152, R128, R154, R144 ;  /* 0x0000009a8098723c */ /* 0x000fe20000041890 */
[----:B------:R-:W3:Y:S02]  /*66b0*/  LDSM.16.MT88.4 R144, [R240+0x1000] ;  /* 0x00100000f090783b */ /* 0x000ee40000004200 */
[----:B------:R-:W-:-:S05]  /*66c0*/  IMAD.IADD R0, R2, 0x1, R0 ;  /* 0x0000000102007824 */ /* 0x000fca00078e0200 */
[C---:B--2---:R-:W-:Y:S08]  /*66d0*/  HMMA.16816.F32.BF16 R28, R128.reuse, R32, R36 ;  /* 0x00000020801c723c */ /* 0x044ff00000041824 */
[----:B------:R-:W-:Y:S01]  /*66e0*/  HMMA.16816.F32.BF16 R32, R128, R34, R40 ;  /* 0x000000228020723c */ /* 0x000fe20000041828 */
[----:B------:R-:W2:Y:S01]  /*66f0*/  LDSM.16.MT88.4 R40, [R238+0x2800] ;  /* 0x00280000ee28783b */ /* 0x000ea20000004200 */
[----:B-1----:R-:W-:-:S06]  /*6700*/  IADD3 R3, R0, c[0x0][0x328], RZ ;  /* 0x0000ca0000037a10 */ /* 0x002fcc0007ffe0ff */
[C---:B----4-:R-:W-:Y:S08]  /*6710*/  HMMA.16816.F32.BF16 R16, R8.reuse, R12, RZ ;  /* 0x0000000c0810723c */ /* 0x050ff000000418ff */
[----:B------:R-:W-:Y:S01]  /*6720*/  HMMA.16816.F32.BF16 R8, R8, R14, RZ ;  /* 0x0000000e0808723c */ /* 0x000fe200000418ff */
[----:B------:R-:W1:Y:S07]  /*6730*/  LDSM.16.MT88.4 R12, [R241+0x5000] ;  /* 0x00500000f10c783b */ /* 0x000e6e0000004200 */
[C---:B---3--:R-:W-:Y:S08]  /*6740*/  HMMA.16816.F32.BF16 R148, R128.reuse, R144, R148 ;  /* 0x000000908094723c */ /* 0x048ff00000041894 */
[C---:B------:R-:W-:Y:S01]  /*6750*/  HMMA.16816.F32.BF16 R144, R128.reuse, R146, R136 ;  /* 0x000000928090723c */ /* 0x040fe20000041888 */
[----:B------:R-:W3:Y:S07]  /*6760*/  LDSM.16.MT88.4 R136, [R239+0x1000] ;  /* 0x00100000ef88783b */ /* 0x000eee0000004200 */
[C---:B--2---:R-:W-:Y:S08]  /*6770*/  HMMA.16816.F32.BF16 R36, R128.reuse, R40, R44 ;  /* 0x000000288024723c */ /* 0x044ff0000004182c */
[----:B------:R-:W-:Y:S01]  /*6780*/  HMMA.16816.F32.BF16 R40, R128, R42, R48 ;  /* 0x0000002a8028723c */ /* 0x000fe20000041830 */
[----:B------:R-:W2:Y:S07]  /*6790*/  LDSM.16.MT88.4 R48, [R240+0x2800] ;  /* 0x00280000f030783b */ /* 0x000eae0000004200 */
[C---:B-1----:R-:W-:Y:S08]  /*67a0*/  HMMA.16816.F32.BF16 R16, R4.reuse, R12, R16 ;  /* 0x0000000c0410723c */ /* 0x042ff00000041810 */
[----:B------:R-:W-:Y:S01]  /*67b0*/  HMMA.16816.F32.BF16 R8, R4, R14, R8 ;  /* 0x0000000e0408723c */ /* 0x000fe20000041808 */
[----:B------:R-:W-:Y:S07]  /*67c0*/  LDSM.16.MT88.4 R4, [R241+0x5800] ;  /* 0x00580000f104783b */ /* 0x000fee0000004200 */
[C---:B---3--:R-:W-:Y:S08]  /*67d0*/  HMMA.16816.F32.BF16 R140, R128.reuse, R136, R140 ;  /* 0x00000088808c723c */ /* 0x048ff0000004188c */
[C---:B------:R-:W-:Y:S01]  /*67e0*/  HMMA.16816.F32.BF16 R136, R128.reuse, R138, R88 ;  /* 0x0000008a8088723c */ /* 0x040fe20000041858 */
[----:B------:R-:W-:Y:S07]  /*67f0*/  LDSM.16.MT88.4 R88, [R239+0x4000] ;  /* 0x00400000ef58783b */ /* 0x000fee0000004200 */
[C---:B--2---:R-:W-:Y:S01]  /*6800*/  HMMA.16816.F32.BF16 R44, R128.reuse, R48, R56 ;  /* 0x00000030802c723c */ /* 0x044fe20000041838 */
        /* <DEDUP_REMOVED lines=8> */
[C---:B-1----:R-:W-:Y:S08]  /*6890*/  HMMA.16816.F32.BF16 R68, R128.reuse, R72, R176 ;  /* 0x000000488044723c */ /* 0x042ff000000418b0 */
[C---:B------:R-:W-:Y:S08]  /*68a0*/  HMMA.16816.F32.BF16 R72, R128.reuse, R74, R76 ;  /* 0x0000004a8048723c */ /* 0x040ff0000004184c */
[C---:B------:R-:W-:Y:S08]  /*68b0*/  HMMA.16816.F32.BF16 R76, R128.reuse, R80, R172 ;  /* 0x00000050804c723c */ /* 0x040ff000000418ac */
[C---:B------:R-:W-:Y:S08]  /*68c0*/  HMMA.16816.F32.BF16 R80, R128.reuse, R82, R84 ;  /* 0x000000528050723c */ /* 0x040ff00000041854 */
[C---:B------:R-:W-:Y:S08]  /*68d0*/  HMMA.16816.F32.BF16 R84, R128.reuse, R88, R168 ;  /* 0x000000588054723c */ /* 0x040ff000000418a8 */
[C---:B------:R-:W-:Y:S01]  /*68e0*/  HMMA.16816.F32.BF16 R88, R128.reuse, R90, R96 ;  /* 0x0000005a8058723c */ /* 0x040fe20000041860 */
[----:B------:R-:W1:Y:S07]  /*68f0*/  LDSM.16.MT88.4 R96, [R241+0x4000] ;  /* 0x00400000f160783b */ /* 0x000e6e0000004200 */
[C---:B-1----:R-:W-:Y:S08]  /*6900*/  HMMA.16816.F32.BF16 R92, R128.reuse, R96, R124 ;  /* 0x00000060805c723c */ /* 0x042ff0000004187c */
[C---:B------:R-:W-:Y:S01]  /*6910*/  HMMA.16816.F32.BF16 R96, R128.reuse, R98, R104 ;  /* 0x000000628060723c */ /* 0x040fe20000041868 */
[----:B------:R-:W1:Y:S07]  /*6920*/  LDSM.16.MT88.4 R104, [R238+0x5800] ;  /* 0x00580000ee68783b */ /* 0x000e6e0000004200 */
[----:B------:R-:W-:Y:S07]  /*6930*/  HMMA.16816.F32.BF16 R124, R128, R4, R16 ;  /* 0x00000004807c723c */ /* 0x000fee0000041810 */
[----:B------:R-:W-:-:S05]  /*6940*/  IADD3 R4, R134, -0x2, RZ ;  /* 0xfffffffe86047810 */ /* 0x000fca0007ffe0ff */
[----:B------:R-:W-:Y:S01]  /*6950*/  STL [R1+0x20], R4 ;  /* 0x0000200401007387 */ /* 0x000fe20000100800 */
        /* <DEDUP_REMOVED lines=8> */
[----:B------:R-:W-:Y:S01]  /*69e0*/  HMMA.16816.F32.BF16 R128, R128, R6, R8 ;  /* 0x000000068080723c */ /* 0x000fe20000041808 */
[----:B------:R-:W-:Y:S07]  /*69f0*/  @!P1 BRA `(.L_x_419) ;  /* 0x0000010000009947 */ /* 0x000fee0003800000 */
        /* <DEDUP_REMOVED lines=10> */
.L_x_421:
[----:B------:R-:W-:-:S13]  /*6aa0*/  ISETP.NE.AND P0, PT, R27, 0x1, PT ;  /* 0x000000011b00780c */ /* 0x000fda0003f05270 */
[----:B------:R-:W-:-:S05]  /*6ab0*/  @P0 IMAD.HI.U32 R0, R2, c[0x0][0x330], RZ ;  /* 0x0000cc0002000a27 */ /* 0x000fca00078e00ff */
[----:B------:R-:W-:Y:S02]  /*6ac0*/  @P0 SHF.R.U32.HI R2, RZ, c[0x0][0x334], R0 ;  /* 0x0000cd00ff020a19 */ /* 0x000fe40000011600 */
.L_x_422:
[----:B------:R-:W-:Y:S05]  /*6ad0*/  BSYNC B0 ;  /* 0x0000000000007941 */ /* 0x000fea0003800000 */
.L_x_420:
[----:B------:R-:W-:-:S05]  /*6ae0*/  IMAD R2, R2, R27, c[0x0][0x32c] ;  /* 0x0000cb0002027624 */ /* 0x000fca00078e021b */
[----:B------:R-:W-:-:S04]  /*6af0*/  IMNMX R3, R3, R2, PT ;  /* 0x0000000203037217 */ /* 0x000fc80003800200 */
.L_x_419:
[----:B------:R-:W2:Y:S01]  /*6b00*/  LDL R2, [R1+0x30] ;  /* 0x0000300001027983 */ /* 0x000ea20000100800 */
[----:B------:R-:W-:-:S05]  /*6b10*/  IMAD.HI R3, R3, 0x2aaaaaab, RZ ;  /* 0x2aaaaaab03037827 */ /* 0x000fca00078e02ff */
[----:B------:R-:W-:-:S04]  /*6b20*/  SHF.R.U32.HI R0, RZ, 0x1f, R3 ;  /* 0x0000001fff007819 */ /* 0x000fc80000011603 */
[----:B------:R-:W-:-:S04]  /*6b30*/  LEA.HI.SX32 R3, R3, R0, 0x1d ;  /* 0x0000000003037211 */ /* 0x000fc800078feaff */
[----:B--2---:R-:W-:-:S04]  /*6b40*/  IMNMX R2, R2, R3, !PT ;  /* 0x0000000302027217 */ /* 0x004fc80007800200 */
[----:B------:R-:W-:Y:S01]  /*6b50*/  ISETP.GE.AND P0, PT, R4, R2, PT ;  /* 0x000000020400720c */ /* 0x000fe20003f06270 */
[----:B------:R1:W-:-:S12]  /*6b60*/  STL [R1+0x60], R2 ;  /* 0x0000600201007387 */ /* 0x0003d80000100800 */
[----:B------:R-:W-:Y:S05]  /*6b70*/  @!P0 BRA `(.L_x_423) ;  /* 0x00003a2000008947 */ /* 0x000fea0003800000 */
[----:B------:R-:W-:Y:S02]  /*6b80*/  MOV R0, R4 ;  /* 0x0000000400007202 */ /* 0x000fe40000000f00 */
[----:B------:R-:W-:Y:S02]  /*6b90*/  MOV R134, R132 ;  /* 0x0000008400867202 */ /* 0x000fe40000000f00 */
[----:B-1----:R-:W-:Y:S01]  /*6ba0*/  MOV R2, R133 ;  /* 0x0000008500027202 */ /* 0x002fe20000000f00 */
[----:B------:R1:W-:Y:S04]  /*6bb0*/  STL [R1+0x1c], R0 ;  /* 0x00001c0001007387 */ /* 0x0003e80000100800 */
.L_x_436:
[----:B-1----:R-:W2:Y:S01]  /*6bc0*/  LDL R0, [R1] ;  /* 0x0000000001007983 */ /* 0x002ea20000100800 */
[----:B------:R-:W-:Y:S04]  /*6bd0*/  DEPBAR.LE SB0, 0x0 ;  /* 0x000080000000791a */ /* 0x000fe80000000000 */
[----:B------:R-:W3:Y:S01]  /*6be0*/  LDL R13, [R1+0x30] ;  /* 0x00003000010d7983 */ /* 0x000ee20000100800 */
[----:B------:R-:W-:Y:S01]  /*6bf0*/  WARPSYNC 0xffffffff ;  /* 0xffffffff00007948 */ /* 0x000fe20003800000 */
[----:B------:R-:W-:Y:S02]  /*6c00*/  BSSY B0, `(.L_x_424) ;  /* 0x0000034000007945 */ /* 0x000fe40003800000 */
[----:B------:R-:W3:Y:S04]  /*6c10*/  LDL R132, [R1+0x1c] ;  /* 0x00001c0001847983 */ /* 0x000ee80000100800 */
[----:B------:R-:W4:Y:S04]  /*6c20*/  LDL R133, [R1+0x14] ;  /* 0x0000140001857983 */ /* 0x000f280000100800 */
[----:B------:R-:W-:Y:S06]  /*6c30*/  BAR.SYNC.DEFER_BLOCKING 0x0 ;  /* 0x0000000000007b1d */ /* 0x000fec0000010000 */
[----:B------:R1:W1:Y:S04]  /*6c40*/  LDSM.16.M88.4 R8, [R135] ;  /* 0x000000008708783b */ /* 0x0002680000000200 */
[----:B------:R1:W1:Y:S04]  /*6c50*/  LDSM.16.M88.4 R16, [R135+0x800] ;  /* 0x000800008710783b */ /* 0x0002680000000200 */
[----:B------:R1:W1:Y:S04]  /*6c60*/  LDSM.16.M88.4 R24, [R135+0x1000] ;  /* 0x001000008718783b */ /* 0x0002680000000200 */
[----:B------:R1:W1:Y:S04]  /*6c70*/  LDSM.16.M88.4 R168, [R242] ;  /* 0x00000000f2a8783b */ /* 0x0002680000000200 */
[----:B------:R1:W1:Y:S01]  /*6c80*/  LDSM.16.M88.4 R172, [R252] ;  /* 0x00000000fcac783b */ /* 0x0002620000000200 */
[----:B---3--:R-:W-:Y:S03]  /*6c90*/  ISETP.GT.AND P0, PT, R13, R132, PT ;  /* 0x000000840d00720c */ /* 0x008fe60003f04270 */
[----:B--2---:R2:W3:Y:S01]  /*6ca0*/  LDSM.16.M88.4 R176, [R0] ;  /* 0x0000000000b0783b */ /* 0x0044e20000000200 */
[C---:B----4-:R-:W-:Y:S02]  /*6cb0*/  LOP3.LUT P6, RZ, R133.reuse, 0x100, RZ, 0xc0, !PT ;  /* 0x0000010085ff7812 */ /* 0x050fe400078cc0ff */
[C---:B------:R-:W-:Y:S02]  /*6cc0*/  LOP3.LUT P5, RZ, R133.reuse, 0x80, RZ, 0xc0, !PT ;  /* 0x0000008085ff7812 */ /* 0x040fe400078ac0ff */
[----:B------:R-:W-:Y:S05]  /*6cd0*/  LOP3.LUT P4, RZ, R133, 0x40, RZ, 0xc0, !PT ;  /* 0x0000004085ff7812 */ /* 0x000fea000788c0ff */
[----:B------:R-:W-:-:S05]  /*6ce0*/  @P0 BRA `(.L_x_425) ;  /* 0x0000025000000947 */ /* 0x000fca0003800000 */
[----:B-1----:R-:W4:Y:S01]  /*6cf0*/  LDL.64 R22, [R1+0x58] ;  /* 0x0000580001167983 */ /* 0x002f220000100a00 */
[----:B------:R-:W-:Y:S01]  /*6d00*/  LOP3.LUT P3, RZ, R133, 0x200, RZ, 0xc0, !PT ;  /* 0x0000020085ff7812 */ /* 0x000fe2000786c0ff */
[----:B------:R-:W-:Y:S01]  /*6d10*/  IMAD.WIDE.U32 R4, R132, c[0x0][0x208], RZ ;  /* 0x0000820084047a25 */ /* 0x000fe200078e00ff */
[----:B--2---:R-:W-:Y:S01]  /*6d20*/  SHF.R.S32.HI R0, RZ, 0x1f, R132 ;  /* 0x0000001fff007819 */ /* 0x004fe20000011484 */
[----:B------:R-:W2:Y:S04]  /*6d30*/  LDL.64 R20, [R1+0x48] ;  /* 0x0000480001147983 */ /* 0x000ea80000100a00 */
[----:B------:R-:W5:Y:S01]  /*6d40*/  LDL R14, [R1+0x18] ;  /* 0x00001800010e7983 */ /* 0x000f620000100800 */
[----:B------:R-:W-:Y:S03]  /*6d50*/  IMAD R0, R0, c[0x0][0x208], RZ ;  /* 0x0000820000007a24 */ /* 0x000fe600078e02ff */
[----:B------:R-:W1:Y:S01]  /*6d60*/  S2R R3, SR_TID.X ;  /* 0x0000000000037919 */ /* 0x000e620000002100 */
[----:B------:R-:W-:Y:S04]  /*6d70*/  IMAD R0, R132, c[0x0][0x20c], R0 ;  /* 0x0000830084007a24 */ /* 0x000fe800078e0200 */
[----:B------:R-:W-:Y:S02]  /*6d80*/  IMAD.IADD R0, R5, 0x1, R0 ;  /* 0x0000000105007824 */ /* 0x000fe400078e0200 */
[----:B------:R-:W-:Y:S01]  /*6d90*/  IMAD.WIDE.U32 R4, R4, 0x30, RZ ;  /* 0x0000003004047825 */ /* 0x000fe200078e00ff */
[----:B-1----:R-:W-:Y:S03]  /*6da0*/  ISETP.GT.AND P2, PT, R3, 0x7f, PT ;  /* 0x0000007f0300780c */ /* 0x002fe60003f44270 */
[----:B------:R-:W-:Y:S04]  /*6db0*/  IMAD R3, R0, 0x30, RZ ;  /* 0x0000003000037824 */ /* 0x000fe800078e02ff */
[----:B------:R-:W-:Y:S06]  /*6dc0*/  IMAD.IADD R3, R5, 0x1, R3 ;  /* 0x0000000105037824 */ /* 0x000fec00078e0203 */
[----:B------:R-:W-:Y:S05]  /*6dd0*/  @!P2 IMAD.MOV.U32 R0, RZ, RZ, c[0x0][0x208] ;  /* 0x00008200ff00a624 */ /* 0x000fea00078e00ff */
[-C--:B------:R-:W-:Y:S02]  /*6de0*/  @!P2 LEA R12, P0, R0, R4.reuse, 0x5 ;  /* 0x00000004000ca211 */ /* 0x080fe400078028ff */
[----:B----4-:R-:W-:Y:S01]  /*6df0*/  IADD3 R5, P1, R22, R4, RZ ;  /* 0x0000000416057210 */ /* 0x010fe20007f3e0ff */
[----:B------:R-:W-:Y:S05]  /*6e00*/  @!P2 IMAD.MOV.U32 R4, RZ, RZ, c[0x0][0x20c] ;  /* 0x00008300ff04a624 */ /* 0x000fea00078e00ff */
[----:B------:R-:W-:Y:S01]  /*6e10*/  @!P2 LEA.HI.X R4, R0, R3, R4, 0x5, P0 ;  /* 0x000000030004a211 */ /* 0x000fe200000f2c04 */
[----:B--2---:R-:W-:Y:S01]  /*6e20*/  IMAD.X R3, R3, 0x1, R21, P1 ;  /* 0x0000000103037824 */ /* 0x004fe200008e0615 */
[C---:B------:R-:W-:Y:S04]  /*6e30*/  LEA R6, P0, R5.reuse, c[0x0][0x1f8], 0x1 ;  /* 0x00007e0005067a11 */ /* 0x040fe800078008ff */
[----:B------:R-:W-:Y:S02]  /*6e40*/  LEA.HI.X R7, R5, c[0x0][0x1fc], R3, 0x1, P0 ;  /* 0x00007f0005077a11 */ /* 0x000fe400000f0c03 */
[----:B------:R-:W-:Y:S03]  /*6e50*/  @!P2 IADD3 R0, P0, R12, R22, RZ ;  /* 0x000000160c00a210 */ /* 0x000fe60007f1e0ff */
[----:B------:R-:W-:Y:S01]  /*6e60*/  @!PT LDS RZ, [RZ] ;  /* 0x00000000fffff984 */ /* 0x000fe20000000800 */
[----:B------:R-:W-:Y:S01]  /*6e70*/  @!PT LDS RZ, [RZ] ;  /* 0x00000000fffff984 */ /* 0x000fe20000000800 */
[----:B------:R-:W-:Y:S01]  /*6e80*/  @!PT LDS RZ, [RZ] ;  /* 0x00000000fffff984 */ /* 0x000fe20000000800 */
[----:B-----5:R1:W-:Y:S02]  /*6e90*/  LDGSTS.E.BYPASS.LTC128B.128 [R14+0x4080], [R6.64], !P3 ;  /* 0x04080000060e7fae */ /* 0x0203e4000d901d46 */
[----:B------:R-:W-:Y:S01]  /*6ea0*/  @!P2 IMAD.X R3, R4, 0x1, R21, P0 ;  /* 0x000000010403a824 */ /* 0x000fe200000e0615 */
[C---:B------:R-:W-:Y:S01]  /*6eb0*/  @!P2 LEA R4, P0, R0.reuse, c[0x0][0x1f8], 0x1 ;  /* 0x00007e000004aa11 */ /* 0x040fe200078008ff */
[----:B------:R1:W-:Y:S03]  /*6ec0*/  LDGSTS.E.BYPASS.LTC128B.128 [R14+0x5880], [R6.64+0x80], !P6 ;  /* 0x05880080060e7fae */ /* 0x0003e6000f101d46 */
[----:B------:R-:W-:Y:S01]  /*6ed0*/  @!P2 LEA.HI.X R5, R0, c[0x0][0x1fc], R3, 0x1, P0 ;  /* 0x00007f000005aa11 */ /* 0x000fe200000f0c03 */
[----:B------:R1:W-:Y:S04]  /*6ee0*/  LDGSTS.E.BYPASS.LTC128B.128 [R14+0x7080], [R6.64+0x100], !P5 ;  /* 0x07080100060e7fae */ /* 0x0003e8000e901d46 */
[----:B------:R1:W-:Y:S04]  /*6ef0*/  LDGSTS.E.BYPASS.LTC128B.128 [R14+0x8880], [R6.64+0x180], !P4 ;  /* 0x08880180060e7fae */ /* 0x0003e8000e101d46 */
[----:B------:R1:W-:Y:S04]  /*6f00*/  @!P2 LDGSTS.E.BYPASS.LTC128B.128 [R14+0x5080], [R4.64], !P3 ;  /* 0x05080000040eafae */ /* 0x0003e8000d901d46 */
[----:B------:R1:W-:Y:S04]  /*6f10*/  @!P2 LDGSTS.E.BYPASS.LTC128B.128 [R14+0x6880], [R4.64+0x80], !P6 ;  /* 0x06880080040eafae */ /* 0x0003e8000f101d46 */
[----:B------:R1:W-:Y:S04]  /*6f20*/  @!P2 LDGSTS.E.BYPASS.LTC128B.128 [R14+0x8080], [R4.64+0x100], !P5 ;  /* 0x08080100040eafae */ /* 0x0003e8000e901d46 */
[----:B------:R1:W-:Y:S02]  /*6f30*/  @!P2 LDGSTS.E.BYPASS.LTC128B.128 [R14+0x9880], [R4.64+0x180], !P4 ;  /* 0x09880180040eafae */ /* 0x0003e4000e101d46 */
.L_x_425:
[----:B-1----:R-:W-:Y:S05]  /*6f40*/  BSYNC B0 ;  /* 0x0000000000007941 */ /* 0x002fea0003800000 */
.L_x_424:
[C---:B------:R-:W-:Y:S01]  /*6f50*/  HMMA.16816.F32.BF16 R4, R160.reuse, R8, RZ ;  /* 0x00000008a004723c */ /* 0x040fe200000418ff */
[----:B------:R-:W0:Y:S01]  /*6f60*/  LDGDEPBAR ;  /* 0x00000000000079af */ /* 0x000e220000000000 */
[----:B------:R-:W-:Y:S02]  /*6f70*/  BSSY B0, `(.L_x_426) ;  /* 0x00000f1000007945 */ /* 0x000fe40003800000 */
[----:B------:R-:W-:Y:S04]  /*6f80*/  MOV R3, R13 ;  /* 0x0000000d00037202 */ /* 0x000fe80000000f00 */
[C---:B------:R-:W-:Y:S08]  /*6f90*/  HMMA.16816.F32.BF16 R8, R160.reuse, R10, RZ ;  /* 0x0000000aa008723c */ /* 0x040ff000000418ff */
[C---:B------:R-:W-:Y:S08]  /*6fa0*/  HMMA.16816.F32.BF16 R12, R160.reuse, R16, RZ ;  /* 0x00000010a00c723c */ /* 0x040ff000000418ff */
[C---:B------:R-:W-:Y:S08]  /*6fb0*/  HMMA.16816.F32.BF16 R16, R160.reuse, R18, RZ ;  /* 0x00000012a010723c */ /* 0x040ff000000418ff */
[C---:B------:R-:W-:Y:S08]  /*6fc0*/  HMMA.16816.F32.BF16 R20, R160.reuse, R24, RZ ;  /* 0x00000018a014723c */ /* 0x040ff000000418ff */
[----:B------:R-:W-:Y:S08]  /*6fd0*/  HMMA.16816.F32.BF16 R24, R160, R26, RZ ;  /* 0x0000001aa018723c */ /* 0x000ff000000418ff */
[C---:B------:R-:W-:Y:S08]  /*6fe0*/  HMMA.16816.F32.BF16 R4, R164.reuse, R168, R4 ;  /* 0x000000a8a404723c */ /* 0x040ff00000041804 */
[C---:B------:R-:W-:Y:S01]  /*6ff0*/  HMMA.16816.F32.BF16 R8, R164.reuse, R170, R8 ;  /* 0x000000aaa408723c */ /* 0x040fe20000041808 */
[----:B------:R-:W1:Y:S07]  /*7000*/  LDSM.16.M88.4 R168, [R237] ;  /* 0x00000000eda8783b */ /* 0x000e6e0000000200 */
[C---:B------:R-:W-:Y:S08]  /*7010*/  HMMA.16816.F32.BF16 R12, R164.reuse, R172, R12 ;  /* 0x000000aca40c723c */ /* 0x040ff0000004180c */
[C---:B------:R-:W-:Y:S01]  /*7020*/  HMMA.16816.F32.BF16 R16, R164.reuse, R174, R16 ;  /* 0x000000aea410723c */ /* 0x040fe20000041810 */
[----:B------:R-:W4:Y:S07]  /*7030*/  LDSM.16.M88.4 R172, [R237+0x800] ;  /* 0x00080000edac783b */ /* 0x000f2e0000000200 */
[C---:B---3--:R-:W-:Y:S08]  /*7040*/  HMMA.16816.F32.BF16 R20, R164.reuse, R176, R20 ;  /* 0x000000b0a414723c */ /* 0x048ff00000041814 */
[----:B------:R-:W-:Y:S08]  /*7050*/  HMMA.16816.F32.BF16 R24, R164, R178, R24 ;  /* 0x000000b2a418723c */ /* 0x000ff00000041818 */
[C---:B-1----:R-:W-:Y:S08]  /*7060*/  HMMA.16816.F32.BF16 R4, R180.reuse, R168, R4 ;  /* 0x000000a8b404723c */ /* 0x042ff00000041804 */
[C---:B------:R-:W-:Y:S01]  /*7070*/  HMMA.16816.F32.BF16 R8, R180.reuse, R170, R8 ;  /* 0x000000aab408723c */ /* 0x040fe20000041808 */
[----:B------:R-:W1:Y:S07]  /*7080*/  LDSM.16.M88.4 R168, [R237+0x1000] ;  /* 0x00100000eda8783b */ /* 0x000e6e0000000200 */
[C---:B----4-:R-:W-:Y:S08]  /*7090*/  HMMA.16816.F32.BF16 R12, R180.reuse, R172, R12 ;  /* 0x000000acb40c723c */ /* 0x050ff0000004180c */
[C---:B------:R-:W-:Y:S01]  /*70a0*/  HMMA.16816.F32.BF16 R16, R180.reuse, R174, R16 ;  /* 0x000000aeb410723c */ /* 0x040fe20000041810 */
[----:B------:R-:W3:Y:S07]  /*70b0*/  LDSM.16.M88.4 R172, [R236] ;  /* 0x00000000ecac783b */ /* 0x000eee0000000200 */
[C---:B-1----:R-:W-:Y:S08]  /*70c0*/  HMMA.16816.F32.BF16 R20, R180.reuse, R168, R20 ;  /* 0x000000a8b414723c */ /* 0x042ff00000041814 */
[----:B------:R-:W-:Y:S01]  /*70d0*/  HMMA.16816.F32.BF16 R24, R180, R170, R24 ;  /* 0x000000aab418723c */ /* 0x000fe20000041818 */
[----:B------:R-:W1:Y:S07]  /*70e0*/  LDSM.16.M88.4 R168, [R236+0x800] ;  /* 0x00080000eca8783b */ /* 0x000e6e0000000200 */
[C---:B---3--:R-:W-:Y:S08]  /*70f0*/  HMMA.16816.F32.BF16 R4, R184.reuse, R172, R4 ;  /* 0x000000acb804723c */ /* 0x048ff00000041804 */
[C---:B------:R-:W-:Y:S01]  /*7100*/  HMMA.16816.F32.BF16 R8, R184.reuse, R174, R8 ;  /* 0x000000aeb808723c */ /* 0x040fe20000041808 */
[----:B------:R-:W3:Y:S07]  /*7110*/  LDSM.16.M88.4 R172, [R236+0x1000] ;  /* 0x00100000ecac783b */ /* 0x000eee0000000200 */
[C---:B-1----:R-:W-:Y:S08]  /*7120*/  HMMA.16816.F32.BF16 R12, R184.reuse, R168, R12 ;  /* 0x000000a8b80c723c */ /* 0x042ff0000004180c */
[C---:B------:R-:W-:Y:S01]  /*7130*/  HMMA.16816.F32.BF16 R16, R184.reuse, R170, R16 ;  /* 0x000000aab810723c */ /* 0x040fe20000041810 */
[----:B------:R-:W1:Y:S07]  /*7140*/  LDSM.16.M88.4 R168, [R135+0x1800] ;  /* 0x0018000087a8783b */ /* 0x000e6e0000000200 */
[C---:B---3--:R-:W-:Y:S08]  /*7150*/  HMMA.16816.F32.BF16 R20, R184.reuse, R172, R20 ;  /* 0x000000acb814723c */ /* 0x048ff00000041814 */
[----:B------:R-:W-:Y:S01]  /*7160*/  HMMA.16816.F32.BF16 R24, R184, R174, R24 ;  /* 0x000000aeb818723c */ /* 0x000fe20000041818 */
[----:B------:R-:W3:Y:S07]  /*7170*/  LDSM.16.M88.4 R172, [R135+0x2000] ;  /* 0x0020000087ac783b */ /* 0x000eee0000000200 */
[C---:B-1----:R-:W-:Y:S08]  /*7180*/  HMMA.16816.F32.BF16 R4, R188.reuse, R168, R4 ;  /* 0x000000a8bc04723c */ /* 0x042ff00000041804 */
[C---:B------:R-:W-:Y:S01]  /*7190*/  HMMA.16816.F32.BF16 R8, R188.reuse, R170, R8 ;  /* 0x000000aabc08723c */ /* 0x040fe20000041808 */
[----:B------:R-:W1:Y:S07]  /*71a0*/  LDSM.16.M88.4 R168, [R135+0x2800] ;  /* 0x0028000087a8783b */ /* 0x000e6e0000000200 */
[C---:B---3--:R-:W-:Y:S08]  /*71b0*/  HMMA.16816.F32.BF16 R12, R188.reuse, R172, R12 ;  /* 0x000000acbc0c723c */ /* 0x048ff0000004180c */
[C---:B------:R-:W-:Y:S01]  /*71c0*/  HMMA.16816.F32.BF16 R16, R188.reuse, R174, R16 ;  /* 0x000000aebc10723c */ /* 0x040fe20000041810 */
[----:B------:R-:W3:Y:S07]  /*71d0*/  LDSM.16.M88.4 R172, [R245] ;  /* 0x00000000f5ac783b */ /* 0x000eee0000000200 */
[C---:B-1----:R-:W-:Y:S08]  /*71e0*/  HMMA.16816.F32.BF16 R20, R188.reuse, R168, R20 ;  /* 0x000000a8bc14723c */ /* 0x042ff00000041814 */
[----:B------:R-:W-:Y:S01]  /*71f0*/  HMMA.16816.F32.BF16 R24, R188, R170, R24 ;  /* 0x000000aabc18723c */ /* 0x000fe20000041818 */
[----:B------:R-:W1:Y:S07]  /*7200*/  LDSM.16.M88.4 R168, [R243] ;  /* 0x00000000f3a8783b */ /* 0x000e6e0000000200 */
[C---:B---3--:R-:W-:Y:S08]  /*7210*/  HMMA.16816.F32.BF16 R4, R192.reuse, R172, R4 ;  /* 0x000000acc004723c */ /* 0x048ff00000041804 */
[C---:B------:R-:W-:Y:S01]  /*7220*/  HMMA.16816.F32.BF16 R8, R192.reuse, R174, R8 ;  /* 0x000000aec008723c */ /* 0x040fe20000041808 */
[----:B------:R-:W3:Y:S07]  /*7230*/  LDSM.16.M88.4 R172, [R244] ;  /* 0x00000000f4ac783b */ /* 0x000eee0000000200 */
        /* <DEDUP_REMOVED lines=11> */
[----:B------:R-:W3:Y:S07]  /*72f0*/  LDSM.16.M88.4 R172, [R236+0x1800] ;  /* 0x00180000ecac783b */ /* 0x000eee0000000200 */
        /* <DEDUP_REMOVED lines=76> */
[C---:B------:R-:W-:Y:S11]  /*77c0*/  HMMA.16816.F32.BF16 R8, R232.reuse, R174, R8 ;  /* 0x000000aee808723c */ /* 0x040ff60000041808 */
[----:B------:R-:W-:Y:S05]  /*77d0*/  @!UPT UIADD3 URZ, URZ, URZ, URZ ;  /* 0x0000003f3f3ff290 */ /* 0x000fea000fffe03f */
[----:B--2---:R-:W-:Y:S04]  /*77e0*/  FMUL.FTZ R0, R4, c[0x0][0x320] ;  /* 0x0000c80004007a20 */ /* 0x004fe80000410000 */
[----:B------:R2:W-:Y:S04]  /*77f0*/  MUFU.TANH R174, R0 ;  /* 0x0000000000ae7308 */ /* 0x0005e80000002400 */
[----:B------:R-:W-:Y:S01]  /*7800*/  FMUL.FTZ R10, R10, c[0x0][0x320] ;  /* 0x0000c8000a0a7a20 */ /* 0x000fe20000410000 */
[C---:B-1----:R-:W-:Y:S03]  /*7810*/  HMMA.16816.F32.BF16 R12, R232.reuse, R168, R12 ;  /* 0x000000a8e80c723c */ /* 0x042fe6000004180c */
[----:B------:R-:W-:Y:S02]  /*7820*/  FMUL.FTZ R11, R11, c[0x0][0x320] ;  /* 0x0000c8000b0b7a20 */ /* 0x000fe40000410000 */
[----:B------:R1:W-:Y:S03]  /*7830*/  MUFU.TANH R178, R10 ;  /* 0x0000000a00b27308 */ /* 0x0003e60000002400 */
[C---:B------:R-:W-:Y:S07]  /*7840*/  HMMA.16816.F32.BF16 R16, R232.reuse, R170, R16 ;  /* 0x000000aae810723c */ /* 0x040fee0000041810 */
[----:B------:R-:W-:Y:S01]  /*7850*/  MUFU.TANH R169, R11 ;  /* 0x0000000b00a97308 */ /* 0x000fe20000002400 */
[----:B--2---:R-:W-:Y:S09]  /*7860*/  FMUL.FTZ R0, R5, c[0x0][0x320] ;  /* 0x0000c80005007a20 */ /* 0x004ff20000410000 */
[----:B------:R2:W-:Y:S01]  /*7870*/  MUFU.TANH R173, R0 ;  /* 0x0000000000ad7308 */ /* 0x0005e20000002400 */
[----:B-1----:R-:W-:Y:S01]  /*7880*/  MOV R10, R132 ;  /* 0x00000084000a7202 */ /* 0x002fe20000000f00 */
[----:B--2---:R-:W-:Y:S08]  /*7890*/  FMUL.FTZ R0, R6, c[0x0][0x320] ;  /* 0x0000c80006007a20 */ /* 0x004ff00000410000 */
[----:B------:R1:W2:Y:S02]  /*78a0*/  MUFU.TANH R4, R0 ;  /* 0x0000000000047308 */ /* 0x0002a40000002400 */
[----:B-1----:R-:W-:Y:S01]  /*78b0*/  FMUL.FTZ R0, R7, c[0x0][0x320] ;  /* 0x0000c80007007a20 */ /* 0x002fe20000410000 */
[----:B--2---:R-:W-:Y:S07]  /*78c0*/  STL [R1+0x20], R4 ;  /* 0x0000200401007387 */ /* 0x004fee0000100800 */
[----:B------:R1:W2:Y:S01]  /*78d0*/  MUFU.TANH R179, R0 ;  /* 0x0000000000b37308 */ /* 0x0002a20000002400 */
[----:B------:R-:W3:Y:S01]  /*78e0*/  LDSM.16.M88.4 R4, [R236+0x5800] ;  /* 0x00580000ec04783b */ /* 0x000ee20000000200 */
[----:B------:R-:W-:Y:S07]  /*78f0*/  DEPBAR.LE SB0, 0x0 ;  /* 0x000080000000791a */ /* 0x000fee0000000000 */
[----:B------:R-:W-:Y:S01]  /*7900*/  BAR.SYNC.DEFER_BLOCKING 0x0 ;  /* 0x0000000000007b1d */ /* 0x000fe20000010000 */
[----:B-1----:R-:W-:Y:S01]  /*7910*/  FMUL.FTZ R0, R8, c[0x0][0x320] ;  /* 0x0000c80008007a20 */ /* 0x002fe20000410000 */
[----:B------:R-:W-:Y:S01]  /*7920*/  MOV R8, R3 ;  /* 0x0000000300087202 */ /* 0x000fe20000000f00 */
[----:B------:R-:W-:Y:S03]  /*7930*/  FMUL.FTZ R3, R13, c[0x0][0x320] ;  /* 0x0000c8000d037a20 */ /* 0x000fe60000410000 */
[----:B------:R1:W4:Y:S10]  /*7940*/  MUFU.TANH R172, R0 ;  /* 0x0000000000ac7308 */ /* 0x0003340000002400 */
[----:B------:R-:W2:Y:S01]  /*7950*/  MUFU.TANH R132, R3 ;  /* 0x0000000300847308 */ /* 0x000ea20000002400 */
[C---:B---3--:R-:W-:Y:S08]  /*7960*/  HMMA.16816.F32.BF16 R20, R232.reuse, R4, R20 ;  /* 0x00000004e814723c */ /* 0x048ff00000041814 */
[----:B------:R-:W-:Y:S04]  /*7970*/  HMMA.16816.F32.BF16 R24, R232, R6, R24 ;  /* 0x00000006e818723c */ /* 0x000fe80000041818 */
[----:B-1----:R-:W-:Y:S01]  /*7980*/  FMUL.FTZ R0, R9, c[0x0][0x320] ;  /* 0x0000c80009007a20 */ /* 0x002fe20000410000 */
[----:B------:R-:W-:Y:S03]  /*7990*/  MOV R9, R133 ;  /* 0x0000008500097202 */ /* 0x000fe60000000f00 */
[----:B------:R1:W3:Y:S04]  /*79a0*/  MUFU.TANH R168, R0 ;  /* 0x0000000000a87308 */ /* 0x0002e80000002400 */
[----:B-1----:R-:W-:Y:S06]  /*79b0*/  FMUL.FTZ R0, R12, c[0x0][0x320] ;  /* 0x0000c8000c007a20 */ /* 0x002fec0000410000 */
[----:B------:R1:W1:Y:S02]  /*79c0*/  MUFU.TANH R133, R0 ;  /* 0x0000000000857308 */ /* 0x0002640000002400 */
[----:B-1----:R-:W-:Y:S08]  /*79d0*/  FMUL.FTZ R0, R14, c[0x0][0x320] ;  /* 0x0000c8000e007a20 */ /* 0x002ff00000410000 */
[----:B------:R1:W1:Y:S02]  /*79e0*/  MUFU.TANH R177, R0 ;  /* 0x0000000000b17308 */ /* 0x0002640000002400 */
[----:B-1----:R-:W-:Y:S08]  /*79f0*/  FMUL.FTZ R0, R15, c[0x0][0x320] ;  /* 0x0000c8000f007a20 */ /* 0x002ff00000410000 */
[----:B------:R1:W1:Y:S02]  /*7a00*/  MUFU.TANH R176, R0 ;  /* 0x0000000000b07308 */ /* 0x0002640000002400 */
[----:B-1----:R-:W-:Y:S01]  /*7a10*/  FMUL.FTZ R0, R16, c[0x0][0x320] ;  /* 0x0000c80010007a20 */ /* 0x002fe20000410000 */
[----:B------:R-:W-:Y:S07]  /*7a20*/  MOV R16, R9 ;  /* 0x0000000900107202 */ /* 0x000fee0000000f00 */
        /* <DEDUP_REMOVED lines=15> */
[----:B-1----:R-:W-:Y:S01]  /*7b20*/  FMUL.FTZ R0, R24, c[0x0][0x320] ;  /* 0x0000c80018007a20 */ /* 0x002fe20000410000 */
[----:B------:R-:W-:Y:S07]  /*7b30*/  MOV R24, R10 ;  /* 0x0000000a00187202 */ /* 0x000fee0000000f00 */
[----:B------:R1:W1:Y:S01]  /*7b40*/  MUFU.TANH R11, R0 ;  /* 0x00000000000b7308 */ /* 0x0002620000002400 */
[----:B------:R-:W-:Y:S01]  /*7b50*/  ISETP.GT.AND P0, PT, R24, R8, PT ;  /* 0x000000081800720c */ /* 0x000fe20003f04270 */
[----:B-1----:R-:W-:Y:S08]  /*7b60*/  FMUL.FTZ R0, R25, c[0x0][0x320] ;  /* 0x0000c80019007a20 */ /* 0x002ff00000410000 */
[----:B------:R1:W1:Y:S02]  /*7b70*/  MUFU.TANH R10, R0 ;  /* 0x00000000000a7308 */ /* 0x0002640000002400 */
[----:B-1----:R-:W-:Y:S08]  /*7b80*/  FMUL.FTZ R0, R26, c[0x0][0x320] ;  /* 0x0000c8001a007a20 */ /* 0x002ff00000410000 */
[----:B------:R1:W1:Y:S02]  /*7b90*/  MUFU.TANH R22, R0 ;  /* 0x0000000000167308 */ /* 0x0002640000002400 */
[----:B-1----:R-:W-:Y:S08]  /*7ba0*/  FMUL.FTZ R0, R27, c[0x0][0x320] ;  /* 0x0000c8001b007a20 */ /* 0x002ff00000410000 */
[----:B------:R1:W1:Y:S01]  /*7bb0*/  MUFU.TANH R21, R0 ;  /* 0x0000000000157308 */ /* 0x0002620000002400 */
[----:B------:R-:W-:-:S05]  /*7bc0*/  @!P0 BRA `(.L_x_427) ;  /* 0x000002b000008947 */ /* 0x000fca0003800000 */
[----:B--234-:R-:W2:Y:S01]  /*7bd0*/  LDL.64 R26, [R1+0x50] ;  /* 0x00005000011a7983 */ /* 0x01cea20000100a00 */
[----:B-1----:R-:W-:Y:S03]  /*7be0*/  IADD3 R0, R24, -0x1, RZ ;  /* 0xffffffff18007810 */ /* 0x002fe60007ffe0ff */
[----:B------:R-:W3:Y:S04]  /*7bf0*/  LDL.64 R18, [R1+0x40] ;  /* 0x0000400001127983 */ /* 0x000ee80000100a00 */
[----:B------:R-:W4:Y:S04]  /*7c00*/  LDL R8, [R1+0x18] ;  /* 0x0000180001087983 */ /* 0x000f280000100800 */
[----:B------:R-:W1:Y:S02]  /*7c10*/  S2R R3, SR_TID.X ;  /* 0x0000000000037919 */ /* 0x000e640000002100 */
[----:B-1----:R-:W-:Y:S04]  /*7c20*/  SHF.R.S32.HI R9, RZ, 0x1f, R3 ;  /* 0x0000001fff097819 */ /* 0x002fe80000011403 */
[----:B------:R-:W-:Y:S02]  /*7c30*/  LEA.HI R9, R9, R3, RZ, 0x3 ;  /* 0x0000000309097211 */ /* 0x000fe400078f18ff */
[----:B------:R-:W-:Y:S02]  /*7c40*/  SHF.R.S32.HI R3, RZ, 0x1f, R0 ;  /* 0x0000001fff037819 */ /* 0x000fe40000011400 */
[----:B------:R-:W-:Y:S03]  /*7c50*/  SHF.R.S32.HI R9, RZ, 0x3, R9 ;  /* 0x00000003ff097819 */ /* 0x000fe60000011409 */
[----:B------:R-:W-:Y:S01]  /*7c60*/  IMAD R3, R3, c[0x0][0x1e0], RZ ;  /* 0x0000780003037a24 */ /* 0x000fe200078e02ff */
[----:B------:R-:W-:Y:S03]  /*7c70*/  IADD3 R4, -R9, 0x30, RZ ;  /* 0x0000003009047810 */ /* 0x000fe60007ffe1ff */
[----:B------:R-:W-:Y:S01]  /*7c80*/  IMAD R3, R0, c[0x0][0x1e4], R3 ;  /* 0x0000790000037a24 */ /* 0x000fe200078e0203 */
        /* <DEDUP_REMOVED lines=19> */
[----:B------:R-:W-:Y:S05]  /*7dc0*/  @P1 LEA.HI.X R7, R3, c[0x0][0x1cc], R7, 0x1, P2 ;  /* 0x0000730003071a11 */ /* 0x000fea00010f0c07 */
[----:B------:R-:W-:Y:S01]  /*7dd0*/  @!PT LDS RZ, [RZ] ;  /* 0x00000000fffff984 */ /* 0x000fe20000000800 */
[----:B------:R-:W-:Y:S01]  /*7de0*/  @!PT LDS RZ, [RZ] ;  /* 0x00000000fffff984 */ /* 0x000fe20000000800 */
[----:B------:R-:W-:Y:S01]  /*7df0*/  @!PT LDS RZ, [RZ] ;  /* 0x00000000fffff984 */ /* 0x000fe20000000800 */
[----:B----4-:R1:W-:Y:S04]  /*7e00*/  @P1 LDGSTS.E.BYPASS.LTC128B.128 [R8+0x14080], [R6.64], !P3 ;  /* 0x1408000006081fae */ /* 0x0103e8000d901d46 */
[----:B------:R1:W-:Y:S04]  /*7e10*/  @P1 LDGSTS.E.BYPASS.LTC128B.128 [R8+0x15880], [R6.64+0x80], !P6 ;  /* 0x1588008006081fae */ /* 0x0003e8000f101d46 */
[----:B------:R1:W-:Y:S04]  /*7e20*/  @P1 LDGSTS.E.BYPASS.LTC128B.128 [R8+0x17080], [R6.64+0x100], !P5 ;  /* 0x1708010006081fae */ /* 0x0003e8000e901d46 */
[----:B------:R1:W-:Y:S04]  /*7e30*/  @P1 LDGSTS.E.BYPASS.LTC128B.128 [R8+0x18880], [R6.64+0x180], !P4 ;  /* 0x1888018006081fae */ /* 0x0003e8000e101d46 */
[----:B------:R1:W-:Y:S04]  /*7e40*/  @P0 LDGSTS.E.BYPASS.LTC128B.128 [R8+0x15080], [R4.64], !P3 ;  /* 0x1508000004080fae */ /* 0x0003e8000d901d46 */
[----:B------:R1:W-:Y:S04]  /*7e50*/  @P0 LDGSTS.E.BYPASS.LTC128B.128 [R8+0x16880], [R4.64+0x80], !P6 ;  /* 0x1688008004080fae */ /* 0x0003e8000f101d46 */
[----:B------:R1:W-:Y:S04]  /*7e60*/  @P0 LDGSTS.E.BYPASS.LTC128B.128 [R8+0x18080], [R4.64+0x100], !P5 ;  /* 0x1808010004080fae */ /* 0x0003e8000e901d46 */
[----:B------:R1:W-:Y:S02]  /*7e70*/  @P0 LDGSTS.E.BYPASS.LTC128B.128 [R8+0x19880], [R4.64+0x180], !P4 ;  /* 0x1988018004080fae */ /* 0x0003e4000e101d46 */
.L_x_427:
[----:B--234-:R-:W-:Y:S05]  /*7e80*/  BSYNC B0 ;  /* 0x0000000000007941 */ /* 0x01cfea0003800000 */
.L_x_426:
[----:B------:R-:W2:Y:S01]  /*7e90*/  LDL R3, [R1+0x68] ;  /* 0x0000680001037983 */ /* 0x000ea20000100800 */
[----:B-1----:R-:W-:Y:S01]  /*7ea0*/  IMAD.MOV.U32 R4, RZ, RZ, c[0x0][0x2c4] ;  /* 0x0000b100ff047624 */ /* 0x002fe200078e00ff */
[----:B------:R-:W-:Y:S02]  /*7eb0*/  ULDC UR4, c[0x0][0x324] ;  /* 0x0000c90000047ab9 */ /* 0x000fe40000000800 */
[----:B------:R-:W2:Y:S01]  /*7ec0*/  LDL R0, [R1+0x80] ;  /* 0x0000800001007983 */ /* 0x000ea20000100800 */
[----:B------:R-:W-:Y:S01]  /*7ed0*/  ULOP3.LUT UR4, URZ, UR4, URZ, 0x33, !UPT ;  /* 0x000000043f047292 */ /* 0x000fe2000f8e333f */
[----:B------:R-:W-:Y:S01]  /*7ee0*/  ISETP.NE.AND P0, PT, R4, 0x1, PT ;  /* 0x000000010400780c */ /* 0x000fe20003f05270 */
[----:B------:R-:W-:Y:S01]  /*7ef0*/  IMAD.MOV.U32 R4, RZ, RZ, c[0x0][0x32c] ;  /* 0x0000cb00ff047624 */ /* 0x000fe200078e00ff */
[----:B------:R-:W3:Y:S04]  /*7f00*/  LDL R25, [R1+0x2c] ;  /* 0x00002c0001197983 */ /* 0x000ee80000100800 */
[----:B------:R-:W4:Y:S04]  /*7f10*/  LDL R27, [R1+0x38] ;  /* 0x00003800011b7983 */ /* 0x000f280000100800 */
[----:B------:R-:W4:Y:S04]  /*7f20*/  LDL R26, [R1+0x34] ;  /* 0x00003400011a7983 */ /* 0x000f280000100800 */
[----:B------:R-:W0:Y:S01]  /*7f30*/  LDGDEPBAR ;  /* 0x00000000000079af */ /* 0x000e220000000000 */
[----:B--2---:R-:W-:Y:S04]  /*7f40*/  IMAD.IADD R6, R0, 0x1, R3 ;  /* 0x0000000100067824 */ /* 0x004fe800078e0203 */
[----:B------:R-:W-:Y:S05]  /*7f50*/  @P0 IMAD.HI.U32 R0, R6, c[0x0][0x2c8], RZ ;  /* 0x0000b20006000a27 */ /* 0x000fea00078e00ff */
[----:B------:R-:W-:Y:S01]  /*7f60*/  @P0 SHF.R.U32.HI R6, RZ, c[0x0][0x2cc], R0 ;  /* 0x0000b300ff060a19 */ /* 0x000fe20000011600 */
[----:B------:R-:W-:Y:S01]  /*7f70*/  IMAD R0, R24, -0x30, RZ ;  /* 0xffffffd018007824 */ /* 0x000fe200078e02ff */
[----:B------:R-:W-:Y:S03]  /*7f80*/  ISETP.GE.AND P0, PT, R4, 0x1, PT ;  /* 0x000000010400780c */ /* 0x000fe60003f06270 */
[----:B------:R-:W1:Y:S01]  /*7f90*/  SHFL.IDX PT, R5, R6, RZ, 0x1c1f ;  /* 0x001c1fff06057589 */ /* 0x000e6200000e0000 */
[----:B---3--:R-:W-:Y:S04]  /*7fa0*/  IADD3 R3, -R25, 0x1, R0 ;  /* 0x0000000119037810 */ /* 0x008fe80007ffe100 */
[----:B----4-:R-:W-:Y:S04]  /*7fb0*/  IADD3 R3, -R26, R3, R27 ;  /* 0x000000031a037210 */ /* 0x010fe80007ffe11b */
[C---:B------:R-:W-:Y:S02]  /*7fc0*/  IADD3 R8, R3.reuse, c[0x0][0x328], RZ ;  /* 0x0000ca0003087a10 */ /* 0x040fe40007ffe0ff */
[----:B------:R-:W-:Y:S03]  /*7fd0*/  IADD3 R7, R3, UR4, RZ ;  /* 0x0000000403077c10 */ /* 0x000fe6000fffe0ff */
[----:B-1----:R-:W-:Y:S02]  /*7fe0*/  IMAD.IADD R4, R8, 0x1, R5 ;  /* 0x0000000108047824 */ /* 0x002fe400078e0205 */
[----:B------:R-:W-:Y:S01]  /*7ff0*/  IMAD.IADD R3, R5, 0x1, R7 ;  /* 0x0000000105037824 */ /* 0x000fe200078e0207 */
[----:B------:R-:W-:-:S05]  /*8000*/  @!P0 BRA `(.L_x_428) ;  /* 0x0000018000008947 */ /* 0x000fca0003800000 */
[----:B------:R-:W-:Y:S01]  /*8010*/  IADD3 R5, -R26, R27, R5 ;  /* 0x0000001b1a057210 */ /* 0x000fe20007ffe105 */
[----:B------:R-:W-:Y:S03]  /*8020*/  BSSY B0, `(.L_x_429) ;  /* 0x0000011000007945 */ /* 0x000fe60003800000 */
        /* <DEDUP_REMOVED lines=11> */
.L_x_430:
[----:B------:R-:W-:Y:S04]  /*80e0*/  MOV R9, c[0x0][0x32c] ;  /* 0x0000cb0000097a02 */ /* 0x000fe80000000f00 */
[----:B------:R-:W-:Y:S11]  /*80f0*/  ISETP.NE.AND P0, PT, R9, 0x1, PT ;  /* 0x000000010900780c */ /* 0x000ff60003f05270 */
[----:B------:R-:W-:Y:S02]  /*8100*/  @!UPT UIADD3 URZ, URZ, URZ, URZ ;  /* 0x0000003f3f3ff290 */ /* 0x000fe4000fffe03f */
[----:B------:R-:W-:Y:S05]  /*8110*/  @P0 IMAD.HI.U32 R9, R5, c[0x0][0x330], RZ ;  /* 0x0000cc0005090a27 */ /* 0x000fea00078e00ff */
[----:B------:R-:W-:Y:S02]  /*8120*/  @P0 SHF.R.U32.HI R5, RZ, c[0x0][0x334], R9 ;  /* 0x0000cd00ff050a19 */ /* 0x000fe40000011609 */
.L_x_431:
[----:B------:R-:W-:Y:S05]  /*8130*/  BSYNC B0 ;  /* 0x0000000000007941 */ /* 0x000fea0003800000 */
.L_x_429:
[----:B------:R-:W-:Y:S04]  /*8140*/  IMAD.IADD R9, R0, 0x1, -R25 ;  /* 0x0000000100097824 */ /* 0x000fe800078e0a19 */
[----:B------:R-:W-:Y:S05]  /*8150*/  IMAD R5, R5, c[0x0][0x32c], R9 ;  /* 0x0000cb0005057a24 */ /* 0x000fea00078e0209 */
[----:B------:R-:W-:Y:S02]  /*8160*/  IMNMX R3, R3, R5, !PT ;  /* 0x0000000503037217 */ /* 0x000fe40007800200 */
[----:B------:R-:W-:Y:S04]  /*8170*/  IADD3 R5, R5, c[0x0][0x32c], RZ ;  /* 0x0000cb0005057a10 */ /* 0x000fe80007ffe0ff */
[----:B------:R-:W-:Y:S02]  /*8180*/  IMNMX R4, R4, R5, PT ;  /* 0x0000000504047217 */ /* 0x000fe40003800200 */
.L_x_428:
[----:B------:R-:W-:Y:S01]  /*8190*/  ISETP.GE.AND P0, PT, R0, 0x1, PT ;  /* 0x000000010000780c */ /* 0x000fe20003f06270 */
[----:B------:R-:W-:Y:S01]  /*81a0*/  IMAD.MOV.U32 R5, RZ, RZ, c[0x0][0x32c] ;  /* 0x0000cb00ff057624 */ /* 0x000fe200078e00ff */
[----:B------:R-:W-:Y:S02]  /*81b0*/  LOP3.LUT R16, R16, 0xffffffef, RZ, 0xc0, !PT ;  /* 0xffffffef10107812 */ /* 0x000fe400078ec0ff */
[C---:B------:R-:W-:Y:S02]  /*81c0*/  ISETP.GE.AND P1, PT, R0.reuse, 0x2, PT ;  /* 0x000000020000780c */ /* 0x040fe40003f26270 */
[C---:B------:R-:W-:Y:S02]  /*81d0*/  ISETP.GE.AND P6, PT, R0.reuse, 0x12, PT ;  /* 0x000000120000780c */ /* 0x040fe40003fc6270 */
[C---:B------:R-:W-:Y:S02]  /*81e0*/  ISETP.GE.AND P5, PT, R0.reuse, 0x19, PT ;  /* 0x000000190000780c */ /* 0x040fe40003fa6270 */
[C---:B------:R-:W-:Y:S02]  /*81f0*/  ISETP.GE.AND P4, PT, R0.reuse, 0x1a, PT ;  /* 0x0000001a0000780c */ /* 0x040fe40003f86270 */
[----:B------:R-:W-:Y:S02]  /*8200*/  ISETP.GE.AND P3, PT, R0, 0x21, PT ;  /* 0x000000210000780c */ /* 0x000fe40003f66270 */
[----:B------:R-:W-:Y:S02]  /*8210*/  @P0 LOP3.LUT R16, R16, 0x10, RZ, 0xfc, !PT ;  /* 0x0000001010100812 */ /* 0x000fe400078efcff */
[C---:B------:R-:W-:Y:S02]  /*8220*/  ISETP.GT.AND P0, PT, R3.reuse, RZ, !P0 ;  /* 0x000000ff0300720c */ /* 0x040fe40004704270 */
[----:B------:R-:W-:Y:S01]  /*8230*/  ISETP.GE.AND P2, PT, R0, 0x22, PT ;  /* 0x000000220000780c */ /* 0x000fe20003f46270 */
[----:B------:R1:W-:Y:S01]  /*8240*/  STL [R1+0x14], R16 ;  /* 0x0000141001007387 */ /* 0x0003e20000100800 */
[----:B------:R-:W-:Y:S04]  /*8250*/  ISETP.LT.OR P0, PT, R4, 0x1, P0 ;  /* 0x000000010400780c */ /* 0x000fe80000701670 */
[----:B------:R-:W-:Y:S01]  /*8260*/  FSEL R9, R174, -INF , !P0 ;  /* 0xff800000ae097808 */ /* 0x000fe20004000000 */
[----:B------:R-:W-:Y:S01]  /*8270*/  IMAD.MOV.U32 R174, RZ, RZ, R16 ;  /* 0x000000ffffae7224 */ /* 0x000fe200078e0010 */
[----:B------:R-:W-:Y:S04]  /*8280*/  ISETP.GT.AND P0, PT, R3, 0x1, !P1 ;  /* 0x000000010300780c */ /* 0x000fe80004f04270 */
[----:B------:R-:W-:Y:S02]  /*8290*/  LOP3.LUT R174, R174, 0xfffffff7, RZ, 0xc0, !PT ;  /* 0xfffffff7aeae7812 */ /* 0x000fe400078ec0ff */
[----:B------:R-:W-:Y:S02]  /*82a0*/  ISETP.LT.OR P0, PT, R4, 0x2, P0 ;  /* 0x000000020400780c */ /* 0x000fe40000701670 */
[----:B------:R-:W-:Y:S02]  /*82b0*/  @P1 LOP3.LUT R174, R174, 0x8, RZ, 0xfc, !PT ;  /* 0x00000008aeae1812 */ /* 0x000fe400078efcff */
[----:B------:R-:W-:Y:S02]  /*82c0*/  ISETP.GE.AND P1, PT, R0, 0x9, PT ;  /* 0x000000090000780c */ /* 0x000fe40003f26270 */
[----:B------:R-:W-:Y:S02]  /*82d0*/  LOP3.LUT R174, R174, 0xfffffffb, RZ, 0xc0, !PT ;  /* 0xfffffffbaeae7812 */ /* 0x000fe400078ec0ff */
[----:B------:R-:W-:Y:S02]  /*82e0*/  FSEL R20, R173, -INF , !P0 ;  /* 0xff800000ad147808 */ /* 0x000fe40004000000 */
[C---:B------:R-:W-:Y:S04]  /*82f0*/  ISETP.GT.AND P0, PT, R3.reuse, 0x8, !P1 ;  /* 0x000000080300780c */ /* 0x040fe80004f04270 */
[----:B------:R-:W-:Y:S03]  /*8300*/  ISETP.LT.OR P0, PT, R4, 0x9, P0 ;  /* 0x000000090400780c */ /* 0x000fe60000701670 */
[----:B------:R-:W-:Y:S02]  /*8310*/  @P1 LOP3.LUT R174, R174, 0x4, RZ, 0xfc, !PT ;  /* 0x00000004aeae1812 */ /* 0x000fe400078efcff */
[----:B------:R-:W-:Y:S02]  /*8320*/  ISETP.GE.AND P1, PT, R0, 0xa, PT ;  /* 0x0000000a0000780c */ /* 0x000fe40003f26270 */
[----:B------:R-:W-:Y:S02]  /*8330*/  FSEL R19, R172, -INF , !P0 ;  /* 0xff800000ac137808 */ /* 0x000fe40004000000 */
[----:B------:R-:W-:Y:S02]  /*8340*/  LOP3.LUT R174, R174, 0xfffffffd, RZ, 0xc0, !PT ;  /* 0xfffffffdaeae7812 */ /* 0x000fe400078ec0ff */
[C---:B------:R-:W-:Y:S04]  /*8350*/  ISETP.GT.AND P0, PT, R3.reuse, 0x9, !P1 ;  /* 0x000000090300780c */ /* 0x040fe80004f04270 */
[----:B------:R-:W-:Y:S03]  /*8360*/  ISETP.LT.OR P0, PT, R4, 0xa, P0 ;  /* 0x0000000a0400780c */ /* 0x000fe60000701670 */
[----:B------:R-:W-:Y:S02]  /*8370*/  @P1 LOP3.LUT R174, R174, 0x2, RZ, 0xfc, !PT ;  /* 0x00000002aeae1812 */ /* 0x000fe400078efcff */
[----:B------:R-:W-:Y:S02]  /*8380*/  ISETP.GE.AND P1, PT, R0, 0x11, PT ;  /* 0x000000110000780c */ /* 0x000fe40003f26270 */
[----:B------:R-:W-:Y:S02]  /*8390*/  FSEL R18, R168, -INF , !P0 ;  /* 0xff800000a8127808 */ /* 0x000fe40004000000 */
[----:B------:R-:W-:Y:S02]  /*83a0*/  ISETP.GT.AND P0, PT, R3, 0x10, !P1 ;  /* 0x000000100300780c */ /* 0x000fe40004f04270 */
[----:B------:R-:W-:Y:S02]  /*83b0*/  LOP3.LUT R174, R174, 0xfffffffe, RZ, 0xc0, !PT ;  /* 0xfffffffeaeae7812 */ /* 0x000fe400078ec0ff */
[----:B------:R-:W-:Y:S04]  /*83c0*/  ISETP.LT.OR P0, PT, R4, 0x11, P0 ;  /* 0x000000110400780c */ /* 0x000fe80000701670 */
[----:B------:R-:W-:Y:S02]  /*83d0*/  FSEL R17, R133, -INF , !P0 ;  /* 0xff80000085117808 */ /* 0x000fe40004000000 */
[C---:B------:R-:W-:Y:S02]  /*83e0*/  ISETP.GT.AND P0, PT, R3.reuse, 0x11, !P6 ;  /* 0x000000110300780c */ /* 0x040fe40007704270 */
[----:B------:R-:W-:Y:S02]  /*83f0*/  @P1 LOP3.LUT R174, R174, 0x1, RZ, 0xfc, !PT ;  /* 0x00000001aeae1812 */ /* 0x000fe400078efcff */
[----:B------:R-:W-:Y:S02]  /*8400*/  ISETP.LT.OR P0, PT, R4, 0x12, P0 ;  /* 0x000000120400780c */ /* 0x000fe40000701670 */
[----:B------:R-:W-:Y:S02]  /*8410*/  ISETP.GE.AND P1, PT, R0, 0x29, PT ;  /* 0x000000290000780c */ /* 0x000fe40003f26270 */
[----:B-1----:R-:W-:Y:S02]  /*8420*/  FSEL R16, R132, -INF , !P0 ;  /* 0xff80000084107808 */ /* 0x002fe40004000000 */
[----:B------:R-:W-:Y:S02]  /*8430*/  ISETP.GT.AND P0, PT, R3, 0x18, !P5 ;  /* 0x000000180300780c */ /* 0x000fe40006f04270 */
[----:B------:R-:W-:Y:S02]  /*8440*/  LOP3.LUT R174, R174, 0xffffffdf, RZ, 0xc0, !PT ;  /* 0xffffffdfaeae7812 */ /* 0x000fe400078ec0ff */
[C---:B------:R-:W-:Y:S04]  /*8450*/  ISETP.LT.OR P0, PT, R4.reuse, 0x19, P0 ;  /* 0x000000190400780c */ /* 0x040fe80000701670 */
[----:B------:R-:W-:Y:S02]  /*8460*/  FSEL R15, R15, -INF , !P0 ;  /* 0xff8000000f0f7808 */ /* 0x000fe40004000000 */
[C---:B------:R-:W-:Y:S04]  /*8470*/  ISETP.GT.AND P0, PT, R3.reuse, 0x19, !P4 ;  /* 0x000000190300780c */ /* 0x040fe80006704270 */
[----:B------:R-:W-:Y:S04]  /*8480*/  ISETP.LT.OR P0, PT, R4, 0x1a, P0 ;  /* 0x0000001a0400780c */ /* 0x000fe80000701670 */
[----:B------:R-:W-:Y:S02]  /*8490*/  FSEL R14, R14, -INF , !P0 ;  /* 0xff8000000e0e7808 */ /* 0x000fe40004000000 */
[----:B------:R-:W-:Y:S04]  /*84a0*/  ISETP.GT.AND P0, PT, R3, 0x20, !P3 ;  /* 0x000000200300780c */ /* 0x000fe80005f04270 */
[C---:B------:R-:W-:Y:S04]  /*84b0*/  ISETP.LT.OR P0, PT, R4.reuse, 0x21, P0 ;  /* 0x000000210400780c */ /* 0x040fe80000701670 */
[----:B------:R-:W-:Y:S02]  /*84c0*/  FSEL R13, R13, -INF , !P0 ;  /* 0xff8000000d0d7808 */ /* 0x000fe40004000000 */
[C---:B------:R-:W-:Y:S04]  /*84d0*/  ISETP.GT.AND P0, PT, R3.reuse, 0x21, !P2 ;  /* 0x000000210300780c */ /* 0x040fe80005704270 */
[----:B------:R-:W-:Y:S04]  /*84e0*/  ISETP.LT.OR P0, PT, R4, 0x22, P0 ;  /* 0x000000220400780c */ /* 0x000fe80000701670 */
[----:B------:R-:W-:Y:S02]  /*84f0*/  FSEL R12, R12, -INF , !P0 ;  /* 0xff8000000c0c7808 */ /* 0x000fe40004000000 */
[----:B------:R-:W-:Y:S04]  /*8500*/  ISETP.GT.AND P0, PT, R3, 0x28, !P1 ;  /* 0x000000280300780c */ /* 0x000fe80004f04270 */
[----:B------:R-:W-:Y:S04]  /*8510*/  ISETP.LT.OR P0, PT, R4, 0x29, P0 ;  /* 0x000000290400780c */ /* 0x000fe80000701670 */
[----:B------:R-:W-:Y:S02]  /*8520*/  FSEL R11, R11, -INF , !P0 ;  /* 0xff8000000b0b7808 */ /* 0x000fe40004000000 */
[----:B------:R-:W-:Y:S11]  /*8530*/  ISETP.GE.AND P0, PT, R0, 0x2a, PT ;  /* 0x0000002a0000780c */ /* 0x000ff60003f06270 */
[----:B------:R-:W-:Y:S02]  /*8540*/  @!UPT UIADD3 URZ, URZ, URZ, URZ ;  /* 0x0000003f3f3ff290 */ /* 0x000fe4000fffe03f */
[----:B------:R-:W-:Y:S02]  /*8550*/  @P0 LOP3.LUT R174, R174, 0x20, RZ, 0xfc, !PT ;  /* 0x00000020aeae0812 */ /* 0x000fe400078efcff */
[----:B------:R-:W-:Y:S03]  /*8560*/  ISETP.GT.AND P0, PT, R3, 0x29, !P0 ;  /* 0x000000290300780c */ /* 0x000fe60004704270 */
[----:B------:R-:W-:Y:S01]  /*8570*/  STL [R1+0x14], R174 ;  /* 0x000014ae01007387 */ /* 0x000fe20000100800 */
[----:B------:R-:W-:Y:S04]  /*8580*/  ISETP.LT.OR P0, PT, R4, 0x2a, P0 ;  /* 0x0000002a0400780c */ /* 0x000fe80000701670 */
[----:B------:R-:W-:Y:S02]  /*8590*/  FSEL R10, R10, -INF , !P0 ;  /* 0xff8000000a0a7808 */ /* 0x000fe40004000000 */
[----:B------:R-:W-:Y:S02]  /*85a0*/  ISETP.GE.AND P0, PT, R5, 0x1, PT ;  /* 0x000000010500780c */ /* 0x000fe40003f06270 */
[----:B------:R-:W1:Y:S02]  /*85b0*/  SHFL.IDX PT, R5, R6, 0x1, 0x1c1f ;  /* 0x003c1f0006057f89 */ /* 0x000e6400000e0000 */
[--C-:B-1----:R-:W-:Y:S02]  /*85c0*/  IMAD.IADD R4, R8, 0x1, R5.reuse ;  /* 0x0000000108047824 */ /* 0x102fe400078e0205 */
[----:B------:R-:W-:Y:S07]  /*85d0*/  IMAD.IADD R3, R7, 0x1, R5 ;  /* 0x0000000107037824 */ /* 0x000fee00078e0205 */
        /* <DEDUP_REMOVED lines=14> */
.L_x_434:
[----:B------:R-:W-:Y:S04]  /*86c0*/  MOV R6, c[0x0][0x32c] ;  /* 0x0000cb0000067a02 */ /* 0x000fe80000000f00 */
[----:B------:R-:W-:Y:S11]  /*86d0*/  ISETP.NE.AND P0, PT, R6, 0x1, PT ;  /* 0x000000010600780c */ /* 0x000ff60003f05270 */
[----:B------:R-:W-:Y:S02]  /*86e0*/  @!UPT UIADD3 URZ, URZ, URZ, URZ ;  /* 0x0000003f3f3ff290 */ /* 0x000fe4000fffe03f */
[----:B------:R-:W-:Y:S05]  /*86f0*/  @P0 IMAD.HI.U32 R6, R5, c[0x0][0x330], RZ ;  /* 0x0000cc0005060a27 */ /* 0x000fea00078e00ff */
[----:B------:R-:W-:Y:S02]  /*8700*/  @P0 SHF.R.U32.HI R5, RZ, c[0x0][0x334], R6 ;  /* 0x0000cd00ff050a19 */ /* 0x000fe40000011606 */
.L_x_435:
[----:B------:R-:W-:Y:S05]  /*8710*/  BSYNC B0 ;  /* 0x0000000000007941 */ /* 0x000fea0003800000 */
.L_x_433:
[----:B------:R-:W-:Y:S04]  /*8720*/  IMAD.IADD R0, R0, 0x1, -R25 ;  /* 0x0000000100007824 */ /* 0x000fe800078e0a19 */
[----:B------:R-:W-:Y:S05]  /*8730*/  IMAD R0, R5, c[0x0][0x32c], R0 ;  /* 0x0000cb0005007a24 */ /* 0x000fea00078e0200 */
[----:B------:R-:W-:Y:S02]  /*8740*/  IMNMX R3, R3, R0, !PT ;  /* 0x0000000003037217 */ /* 0x000fe40007800200 */
[----:B------:R-:W-:Y:S04]  /*8750*/  IADD3 R0, R0, c[0x0][0x32c], RZ ;  /* 0x0000cb0000007a10 */ /* 0x000fe80007ffe0ff */
[----:B------:R-:W-:Y:S02]  /*8760*/  IMNMX R4, R4, R0, PT ;  /* 0x0000000004047217 */ /* 0x000fe40003800200 */
.L_x_432:
[----:B------:R-:W-:Y:S01]  /*8770*/  FMNMX.FTZ R0, R9, R2, !PT ;  /* 0x0000000209007209 */ /* 0x000fe20007810000 */
[----:B------:R-:W2:Y:S01]  /*8780*/  LDL.LU R7, [R1+0x20] ;  /* 0x0000200001077983 */ /* 0x000ea20000300800 */
        /* <DEDUP_REMOVED lines=22> */
[----:B------:R-:W-:Y:S03]  /*88f0*/  LOP3.LUT P0, RZ, R174, 0x10, RZ, 0xc0, !PT ;  /* 0x00000010aeff7812 */ /* 0x000fe6000780c0ff */
[--C-:B------:R-:W-:Y:S01]  /*8900*/  FFMA.FTZ R168, R15, c[0x0][0x2d0], -R2.reuse ;  /* 0x0000b4000fa87a23 */ /* 0x100fe20000010802 */
[----:B------:R-:W-:Y:S01]  /*8910*/  ISETP.GT.AND P0, PT, R3, RZ, !P0 ;  /* 0x000000ff0300720c */ /* 0x000fe20004704270 */
[--C-:B------:R-:W-:Y:S02]  /*8920*/  FFMA.FTZ R15, R10, c[0x0][0x2d0], -R2.reuse ;  /* 0x0000b4000a0f7a23 */ /* 0x100fe40000010802 */
[----:B------:R-:W3:Y:S01]  /*8930*/  LDL.LU R10, [R1+0x24] ;  /* 0x00002400010a7983 */ /* 0x000ee20000300800 */
[----:B------:R-:W-:Y:S01]  /*8940*/  ISETP.LT.OR P0, PT, R4, 0x1, P0 ;  /* 0x000000010400780c */ /* 0x000fe20000701670 */
[--C-:B------:R-:W-:Y:S01]  /*8950*/  FFMA.FTZ R24, R17, c[0x0][0x2d0], -R2.reuse ;  /* 0x0000b40011187a23 */ /* 0x100fe20000010802 */
[----:B------:R-:W-:Y:S01]  /*8960*/  MOV R17, R6 ;  /* 0x0000000600117202 */ /* 0x000fe20000000f00 */
        /* <DEDUP_REMOVED lines=9> */
[----:B------:R-:W-:Y:S01]  /*8a00*/  FFMA.FTZ R20, R14, c[0x0][0x2d0], -R2 ;  /* 0x0000b4000e147a23 */ /* 0x000fe20000010802 */
[----:B------:R-:W-:Y:S01]  /*8a10*/  MOV R14, R17 ;  /* 0x00000011000e7202 */ /* 0x000fe20000000f00 */
[----:B------:R-:W1:Y:S02]  /*8a20*/  MUFU.EX2 R2, R0 ;  /* 0x0000000000027308 */ /* 0x000e640000000800 */
[C---:B-1----:R-:W-:Y:S01]  /*8a30*/  FMUL.FTZ R12, R2.reuse, R148 ;  /* 0x00000094020c7220 */ /* 0x042fe20000410000 */
[----:B------:R-:W-:Y:S01]  /*8a40*/  MOV R148, R26 ;  /* 0x0000001a00947202 */ /* 0x000fe20000000f00 */
[C---:B------:R-:W-:Y:S01]  /*8a50*/  FMUL.FTZ R13, R2.reuse, R149 ;  /* 0x00000095020d7220 */ /* 0x040fe20000410000 */
[----:B------:R-:W-:Y:S01]  /*8a60*/  MOV R149, R27 ;  /* 0x0000001b00957202 */ /* 0x000fe20000000f00 */
        /* <DEDUP_REMOVED lines=55> */
[----:B------:R-:W-:Y:S04]  /*8de0*/  LOP3.LUT P0, RZ, R174, 0x8, RZ, 0xc0, !PT ;  /* 0x00000008aeff7812 */ /* 0x000fe8000780c0ff */
[----:B------:R-:W-:Y:S04]  /*8df0*/  ISETP.GT.AND P0, PT, R3, 0x1, !P0 ;  /* 0x000000010300780c */ /* 0x000fe80004704270 */
[----:B------:R-:W-:Y:S04]  /*8e00*/  ISETP.LT.OR P0, PT, R4, 0x2, P0 ;  /* 0x000000020400780c */ /* 0x000fe80000701670 */
[----:B------:R-:W-:Y:S02]  /*8e10*/  FSEL R6, R179, -INF , !P0 ;  /* 0xff800000b3067808 */ /* 0x000fe40004000000 */
[----:B------:R-:W-:Y:S04]  /*8e20*/  LOP3.LUT P0, RZ, R174, 0x4, RZ, 0xc0, !PT ;  /* 0x00000004aeff7812 */ /* 0x000fe8000780c0ff */
[C---:B------:R-:W-:Y:S04]  /*8e30*/  ISETP.GT.AND P0, PT, R3.reuse, 0x8, !P0 ;  /* 0x000000080300780c */ /* 0x040fe80004704270 */
[----:B------:R-:W-:Y:S04]  /*8e40*/  ISETP.LT.OR P0, PT, R4, 0x9, P0 ;  /* 0x000000090400780c */ /* 0x000fe80000701670 */
[----:B------:R-:W-:Y:S02]  /*8e50*/  FSEL R7, R178, -INF , !P0 ;  /* 0xff800000b2077808 */ /* 0x000fe40004000000 */
[----:B------:R-:W-:Y:S04]  /*8e60*/  LOP3.LUT P0, RZ, R174, 0x2, RZ, 0xc0, !PT ;  /* 0x00000002aeff7812 */ /* 0x000fe8000780c0ff */
[----:B------:R-:W-:Y:S04]  /*8e70*/  ISETP.GT.AND P0, PT, R3, 0x9, !P0 ;  /* 0x000000090300780c */ /* 0x000fe80004704270 */
[----:B------:R-:W-:Y:S04]  /*8e80*/  ISETP.LT.OR P0, PT, R4, 0xa, P0 ;  /* 0x0000000a0400780c */ /* 0x000fe80000701670 */
[----:B------:R-:W-:Y:S02]  /*8e90*/  FSEL R169, R169, -INF , !P0 ;  /* 0xff800000a9a97808 */ /* 0x000fe40004000000 */
[----:B------:R-:W-:Y:S04]  /*8ea0*/  LOP3.LUT P0, RZ, R174, 0x1, RZ, 0xc0, !PT ;  /* 0x00000001aeff7812 */ /* 0x000fe8000780c0ff */
[----:B------:R-:W-:Y:S04]  /*8eb0*/  ISETP.GT.AND P0, PT, R3, 0x10, !P0 ;  /* 0x000000100300780c */ /* 0x000fe80004704270 */
[----:B------:R-:W-:Y:S04]  /*8ec0*/  ISETP.LT.OR P0, PT, R4, 0x11, P0 ;  /* 0x000000110400780c */ /* 0x000fe80000701670 */
[----:B------:R-:W-:Y:S02]  /*8ed0*/  FSEL R172, R177, -INF , !P0 ;  /* 0xff800000b1ac7808 */ /* 0x000fe40004000000 */
[C---:B------:R-:W-:Y:S02]  /*8ee0*/  ISETP.GT.AND P0, PT, R3.reuse, 0x11, !P6 ;  /* 0x000000110300780c */ /* 0x040fe40007704270 */
[----:B------:R-:W-:Y:S02]  /*8ef0*/  LOP3.LUT P6, RZ, R174, 0x20, RZ, 0xc0, !PT ;  /* 0x00000020aeff7812 */ /* 0x000fe400078cc0ff */
[----:B------:R-:W-:Y:S04]  /*8f00*/  ISETP.LT.OR P0, PT, R4, 0x12, P0 ;  /* 0x000000120400780c */ /* 0x000fe80000701670 */
[----:B------:R-:W-:Y:S02]  /*8f10*/  FSEL R173, R176, -INF , !P0 ;  /* 0xff800000b0ad7808 */ /* 0x000fe40004000000 */
[----:B------:R-:W-:Y:S04]  /*8f20*/  ISETP.GT.AND P0, PT, R3, 0x18, !P5 ;  /* 0x000000180300780c */ /* 0x000fe80006f04270 */
[C---:B------:R-:W-:Y:S04]  /*8f30*/  ISETP.LT.OR P0, PT, R4.reuse, 0x19, P0 ;  /* 0x000000190400780c */ /* 0x040fe80000701670 */
[----:B------:R-:W-:Y:S02]  /*8f40*/  FSEL R175, R175, -INF , !P0 ;  /* 0xff800000afaf7808 */ /* 0x000fe40004000000 */
[----:B------:R-:W-:Y:S04]  /*8f50*/  ISETP.GT.AND P0, PT, R3, 0x19, !P4 ;  /* 0x000000190300780c */ /* 0x000fe80006704270 */
[----:B------:R-:W-:Y:S04]  /*8f60*/  ISETP.LT.OR P0, PT, R4, 0x1a, P0 ;  /* 0x0000001a0400780c */ /* 0x000fe80000701670 */
[----:B------:R-:W-:Y:S02]  /*8f70*/  FSEL R174, R171, -INF , !P0 ;  /* 0xff800000abae7808 */ /* 0x000fe40004000000 */
[C---:B------:R-:W-:Y:S02]  /*8f80*/  ISETP.GT.AND P0, PT, R3.reuse, 0x20, !P3 ;  /* 0x000000200300780c */ /* 0x040fe40005f04270 */
[----:B------:R-:W-:Y:S01]  /*8f90*/  MOV R171, R20 ;  /* 0x0000001400ab7202 */ /* 0x000fe20000000f00 */
[----:B------:R-:W-:Y:S01]  /*8fa0*/  FMUL.FTZ R20, R2, R140 ;  /* 0x0000008c02147220 */ /* 0x000fe20000410000 */
[----:B------:R-:W-:Y:S04]  /*8fb0*/  ISETP.LT.OR P0, PT, R4, 0x21, P0 ;  /* 0x000000210400780c */ /* 0x000fe80000701670 */
[----:B------:R-:W-:Y:S02]  /*8fc0*/  FSEL R176, R170, -INF , !P0 ;  /* 0xff800000aab07808 */ /* 0x000fe40004000000 */
[----:B------:R-:W-:Y:S04]  /*8fd0*/  ISETP.GT.AND P0, PT, R3, 0x21, !P2 ;  /* 0x000000210300780c */ /* 0x000fe80005704270 */
[C---:B------:R-:W-:Y:S04]  /*8fe0*/  ISETP.LT.OR P0, PT, R4.reuse, 0x22, P0 ;  /* 0x000000220400780c */ /* 0x040fe80000701670 */
[----:B------:R-:W-:Y:S02]  /*8ff0*/  FSEL R177, R23, -INF , !P0 ;  /* 0xff80000017b17808 */ /* 0x000fe40004000000 */
[C---:B------:R-:W-:Y:S02]  /*9000*/  ISETP.GT.AND P0, PT, R3.reuse, 0x28, !P1 ;  /* 0x000000280300780c */ /* 0x040fe40004f04270 */
[----:B------:R-:W-:Y:S02]  /*9010*/  MOV R23, R168 ;  /* 0x000000a800177202 */ /* 0x000fe40000000f00 */
[----:B------:R-:W-:Y:S04]  /*9020*/  ISETP.LT.OR P0, PT, R4, 0x29, P0 ;  /* 0x000000290400780c */ /* 0x000fe80000701670 */
[----:B------:R-:W-:Y:S02]  /*9030*/  FSEL R178, R22, -INF , !P0 ;  /* 0xff80000016b27808 */ /* 0x000fe40004000000 */
[----:B------:R-:W-:Y:S02]  /*9040*/  ISETP.GT.AND P0, PT, R3, 0x29, !P6 ;  /* 0x000000290300780c */ /* 0x000fe40007704270 */
[----:B------:R-:W1:Y:S01]  /*9050*/  MUFU.EX2 R3, R8 ;  /* 0x0000000800037308 */ /* 0x000e620000000800 */
[----:B------:R-:W-:Y:S01]  /*9060*/  MOV R22, R25 ;  /* 0x0000001900167202 */ /* 0x000fe20000000f00 */
[----:B------:R-:W-:Y:S01]  /*9070*/  FMUL.FTZ R25, R2, R137 ;  /* 0x0000008902197220 */ /* 0x000fe20000410000 */
[----:B------:R-:W-:Y:S02]  /*9080*/  ISETP.LT.OR P0, PT, R4, 0x2a, P0 ;  /* 0x0000002a0400780c */ /* 0x000fe40000701670 */
[----:B------:R-:W-:Y:S02]  /*9090*/  MOV R145, R22 ;  /* 0x0000001600917202 */ /* 0x000fe40000000f00 */
[----:B------:R-:W-:Y:S01]  /*90a0*/  FSEL R132, R21, -INF , !P0 ;  /* 0xff80000015847808 */ /* 0x000fe20004000000 */
[C---:B------:R-:W-:Y:S01]  /*90b0*/  FMUL.FTZ R21, R2.reuse, R141 ;  /* 0x0000008d02157220 */ /* 0x040fe20000410000 */
[----:B------:R-:W-:Y:S01]  /*90c0*/  MOV R141, R11 ;  /* 0x0000000b008d7202 */ /* 0x000fe20000000f00 */
[----:B---3--:R-:W-:Y:S01]  /*90d0*/  FFMA.FTZ R0, R2, R10, R9 ;  /* 0x0000000a02007223 */ /* 0x008fe20000010009 */
[----:B------:R-:W-:Y:S10]  /*90e0*/  MUFU.EX2 R8, R18 ;  /* 0x0000001200087308 */ /* 0x000ff40000000800 */
[----:B------:R-:W-:Y:S01]  /*90f0*/  MUFU.EX2 R145, R145 ;  /* 0x0000009100917308 */ /* 0x000fe20000000800 */
[C---:B-1----:R-:W-:Y:S01]  /*9100*/  F2FP.BF16.PACK_AB R168, R3.reuse, R9 ;  /* 0x0000000903a8723e */ /* 0x042fe200000010ff */
[----:B------:R-:W-:Y:S01]  /*9110*/  FADD.FTZ R4, R3, R0 ;  /* 0x0000000003047221 */ /* 0x000fe20000010000 */
[----:B------:R-:W-:Y:S04]  /*9120*/  FMNMX.FTZ R0, R5, R134, !PT ;  /* 0x0000008605007209 */ /* 0x000fe80007810000 */
[----:B------:R-:W-:Y:S03]  /*9130*/  FMNMX.FTZ R0, R6, R0, !PT ;  /* 0x0000000006007209 */ /* 0x000fe60007810000 */
[----:B------:R-:W1:Y:S01]  /*9140*/  MUFU.EX2 R9, R19 ;  /* 0x0000001300097308 */ /* 0x000e620000000800 */
[----:B------:R-:W-:Y:S04]  /*9150*/  FMNMX.FTZ R0, R7, R0, !PT ;  /* 0x0000000007007209 */ /* 0x000fe80007810000 */
[----:B------:R-:W-:Y:S04]  /*9160*/  FMNMX.FTZ R0, R169, R0, !PT ;  /* 0x00000000a9007209 */ /* 0x000fe80007810000 */
[----:B------:R-:W-:Y:S04]  /*9170*/  FMNMX.FTZ R0, R172, R0, !PT ;  /* 0x00000000ac007209 */ /* 0x000fe80007810000 */
[----:B------:R-:W-:Y:S04]  /*9180*/  FMNMX.FTZ R0, R173, R0, !PT ;  /* 0x00000000ad007209 */ /* 0x000fe80007810000 */
[----:B------:R-:W-:Y:S04]  /*9190*/  FMNMX.FTZ R0, R175, R0, !PT ;  /* 0x00000000af007209 */ /* 0x000fe80007810000 */
[----:B------:R-:W-:Y:S01]  /*91a0*/  FMNMX.FTZ R0, R174, R0, !PT ;  /* 0x00000000ae007209 */ /* 0x000fe20007810000 */
[----:B-1----:R-:W-:Y:S01]  /*91b0*/  FADD.FTZ R4, R9, R4 ;  /* 0x0000000409047221 */ /* 0x002fe20000010000 */
[----:B------:R-:W-:Y:S01]  /*91c0*/  MOV R19, R24 ;  /* 0x0000001800137202 */ /* 0x000fe20000000f00 */
[----:B------:R-:W-:Y:S01]  /*91d0*/  FMUL.FTZ R24, R2, R136 ;  /* 0x0000008802187220 */ /* 0x000fe20000410000 */
[----:B------:R-:W-:Y:S01]  /*91e0*/  FMNMX.FTZ R0, R176, R0, !PT ;  /* 0x00000000b0007209 */ /* 0x000fe20007810000 */
[----:B------:R-:W2:Y:S01]  /*91f0*/  LDL.LU R136, [R1+0x28] ;  /* 0x0000280001887983 */ /* 0x000ea20000300800 */
[C---:B------:R-:W-:Y:S01]  /*9200*/  FADD.FTZ R179, R8.reuse, R4 ;  /* 0x0000000408b37221 */ /* 0x040fe20000010000 */
[----:B------:R-:W-:Y:S01]  /*9210*/  F2FP.BF16.PACK_AB R170, R8, R9 ;  /* 0x0000000908aa723e */ /* 0x000fe200000010ff */
[C---:B------:R-:W-:Y:S01]  /*9220*/  FMUL.FTZ R8, R2.reuse, R152 ;  /* 0x0000009802087220 */ /* 0x040fe20000410000 */
[----:B------:R-:W-:Y:S01]  /*9230*/  FMNMX.FTZ R0, R177, R0, !PT ;  /* 0x00000000b1007209 */ /* 0x000fe20007810000 */
[----:B------:R-:W-:Y:S01]  /*9240*/  FMUL.FTZ R9, R2, R153 ;  /* 0x0000009902097220 */ /* 0x000fe20000410000 */
[----:B------:R-:W-:Y:S02]  /*9250*/  MOV R153, R14 ;  /* 0x0000000e00997202 */ /* 0x000fe40000000f00 */
[----:B------:R-:W-:Y:S04]  /*9260*/  FMNMX.FTZ R0, R178, R0, !PT ;  /* 0x00000000b2007209 */ /* 0x000fe80007810000 */
[----:B------:R-:W-:Y:S05]  /*9270*/  FMNMX.FTZ R0, R132, R0, !PT ;  /* 0x0000000084007209 */ /* 0x000fea0007810000 */
[----:B------:R-:W1:Y:S02]  /*9280*/  SHFL.BFLY PT, R3, R0, 0x2, 0x1f ;  /* 0x0c401f0000037f89 */ /* 0x000e6400000e0000 */
[----:B-1----:R-:W-:Y:S06]  /*9290*/  FMNMX.FTZ R0, R0, R3, !PT ;  /* 0x0000000300007209 */ /* 0x002fec0007810000 */
[----:B------:R-:W1:Y:S02]  /*92a0*/  SHFL.BFLY PT, R3, R0, 0x1, 0x1f ;  /* 0x0c201f0000037f89 */ /* 0x000e6400000e0000 */
[----:B-1----:R-:W-:Y:S04]  /*92b0*/  FMNMX.FTZ R3, R0, R3, !PT ;  /* 0x0000000300037209 */ /* 0x002fe80007810000 */
[C---:B------:R-:W-:Y:S01]  /*92c0*/  FSETP.NEU.FTZ.AND P0, PT, R3.reuse, -INF , PT ;  /* 0xff8000000300780b */ /* 0x040fe20003f1d000 */
[C---:B------:R-:W-:Y:S03]  /*92d0*/  FMUL.FTZ R4, R3.reuse, c[0x0][0x2d0] ;  /* 0x0000b40003047a20 */ /* 0x040fe60000410000 */
[----:B------:R-:W-:Y:S05]  /*92e0*/  FSEL R0, R3, RZ, P0 ;  /* 0x000000ff03007208 */ /* 0x000fea0000000000 */
[----:B------:R-:W-:Y:S01]  /*92f0*/  FADD.FTZ R0, -R0, R134 ;  /* 0x0000008600007221 */ /* 0x000fe20000010100 */
[----:B------:R-:W-:Y:S01]  /*9300*/  FSEL R134, R4, RZ, P0 ;  /* 0x000000ff04867208 */ /* 0x000fe20000000000 */
[----:B------:R-:W-:Y:S01]  /*9310*/  FMUL.FTZ R4, R2, R156 ;  /* 0x0000009c02047220 */ /* 0x000fe20000410000 */
[----:B------:R-:W-:Y:S01]  /*9320*/  MOV R156, R23 ;  /* 0x00000017009c7202 */ /* 0x000fe20000000f00 */
[----:B------:R-:W-:Y:S02]  /*9330*/  FMUL.FTZ R0, R0, c[0x0][0x2d0] ;  /* 0x0000b40000007a20 */ /* 0x000fe40000410000 */
[--C-:B------:R-:W-:Y:S02]  /*9340*/  FFMA.FTZ R10, R5, c[0x0][0x2d0], -R134.reuse ;  /* 0x0000b400050a7a23 */ /* 0x100fe40000010886 */
[--C-:B------:R-:W-:Y:S01]  /*9350*/  FFMA.FTZ R6, R6, c[0x0][0x2d0], -R134.reuse ;  /* 0x0000b40006067a23 */ /* 0x100fe20000010886 */
[----:B------:R-:W-:Y:S01]  /*9360*/  MUFU.EX2 R156, R156 ;  /* 0x0000009c009c7308 */ /* 0x000fe20000000800 */
[----:B------:R-:W-:Y:S01]  /*9370*/  FMUL.FTZ R5, R2, R157 ;  /* 0x0000009d02057220 */ /* 0x000fe20000410000 */
[----:B------:R-:W-:Y:S01]  /*9380*/  MOV R157, R171 ;  /* 0x000000ab009d7202 */ /* 0x000fe20000000f00 */
[----:B------:R-:W-:Y:S07]  /*9390*/  FFMA.FTZ R2, R7, c[0x0][0x2d0], -R134 ;  /* 0x0000b40007027a23 */ /* 0x000fee0000010886 */
[----:B------:R-:W-:Y:S10]  /*93a0*/  MUFU.EX2 R140, R10 ;  /* 0x0000000a008c7308 */ /* 0x000ff40000000800 */
[----:B------:R-:W1:Y:S10]  /*93b0*/  MUFU.EX2 R0, R0 ;  /* 0x0000000000007308 */ /* 0x000e740000000800 */
[----:B------:R3:W4:Y:S10]  /*93c0*/  MUFU.EX2 R152, R6 ;  /* 0x0000000600987308 */ /* 0x0007340000000800 */
[----:B------:R-:W-:Y:S01]  /*93d0*/  MUFU.EX2 R157, R157 ;  /* 0x0000009d009d7308 */ /* 0x000fe20000000800 */
[C---:B-1----:R-:W-:Y:S02]  /*93e0*/  FMUL.FTZ R10, R0.reuse, R154 ;  /* 0x0000009a000a7220 */ /* 0x042fe40000410000 */
[----:B------:R-:W5:Y:S01]  /*93f0*/  LDL R154, [R1+0x4] ;  /* 0x00000400019a7983 */ /* 0x000f620000100800 */
[C---:B------:R-:W-:Y:S02]  /*9400*/  FMUL.FTZ R26, R0.reuse, R138 ;  /* 0x0000008a001a7220 */ /* 0x040fe40000410000 */
[C---:B------:R-:W-:Y:S02]  /*9410*/  FMUL.FTZ R27, R0.reuse, R139 ;  /* 0x0000008b001b7220 */ /* 0x040fe40000410000 */
[C---:B------:R-:W-:Y:S02]  /*9420*/  FMUL.FTZ R22, R0.reuse, R142 ;  /* 0x0000008e00167220 */ /* 0x040fe40000410000 */
[C---:B------:R-:W-:Y:S02]  /*9430*/  FMUL.FTZ R23, R0.reuse, R143 ;  /* 0x0000008f00177220 */ /* 0x040fe40000410000 */
[C---:B---3--:R-:W-:Y:S01]  /*9440*/  FMUL.FTZ R6, R0.reuse, R158 ;  /* 0x0000009e00067220 */ /* 0x048fe20000410000 */
[----:B------:R-:W-:Y:S01]  /*9450*/  MOV R158, R15 ;  /* 0x0000000f009e7202 */ /* 0x000fe20000000f00 */
[C---:B------:R-:W-:Y:S01]  /*9460*/  FMUL.FTZ R7, R0.reuse, R159 ;  /* 0x0000009f00077220 */ /* 0x040fe20000410000 */
[----:B------:R-:W-:Y:S01]  /*9470*/  MOV R159, R19 ;  /* 0x00000013009f7202 */ /* 0x000fe20000000f00 */
[C---:B------:R-:W-:Y:S01]  /*9480*/  FMUL.FTZ R11, R0.reuse, R155 ;  /* 0x0000009b000b7220 */ /* 0x040fe20000410000 */
[----:B------:R-:W-:Y:S01]  /*9490*/  MOV R155, R148 ;  /* 0x00000094009b7202 */ /* 0x000fe20000000f00 */
        /* <DEDUP_REMOVED lines=24> */
[----:B-1----:R-:W-:Y:S01]  /*9620*/  MOV R159, R141 ;  /* 0x0000008d009f7202 */ /* 0x002fe20000000f00 */
        /* <DEDUP_REMOVED lines=35> */
[----:B------:R-:W1:Y:S01]  /*9860*/  LDSM.16.MT88.4 R136, [R238] ;  /* 0x00000000ee88783b */ /* 0x000e620000004200 */
[----:B------:R-:W-:Y:S01]  /*9870*/  FFMA.FTZ R0, R169, c[0x0][0x2d0], -R134 ;  /* 0x0000b400a9007a23 */ /* 0x000fe20000010886 */
[C---:B----4-:R-:W-:Y:S01]  /*9880*/  F2FP.BF16.PACK_AB R169, R152.reuse, R140 ;  /* 0x0000008c98a9723e */ /* 0x050fe200000010ff */
[----:B------:R-:W-:Y:S02]  /*9890*/  FADD.FTZ R144, R152, R144 ;  /* 0x0000009098907221 */ /* 0x000fe40000010000 */
[----:B------:R-:W2:Y:S03]  /*98a0*/  MUFU.EX2 R146, R0 ;  /* 0x0000000000927308 */ /* 0x000ea60000000800 */
[----:B------:R-:W-:Y:S07]  /*98b0*/  LDSM.16.MT88.4 R140, [R238+0x800] ;  /* 0x00080000ee8c783b */ /* 0x000fee0000004200 */
[----:B------:R-:W-:Y:S01]  /*98c0*/  MUFU.EX2 R152, R158 ;  /* 0x0000009e00987308 */ /* 0x000fe20000000800 */
[----:B--2---:R-:W-:Y:S01]  /*98d0*/  F2FP.BF16.PACK_AB R171, R146, R147 ;  /* 0x0000009392ab723e */ /* 0x004fe200000010ff */
[--C-:B------:R-:W-:Y:S06]  /*98e0*/  FFMA.FTZ R0, R172, c[0x0][0x2d0], -R134.reuse ;  /* 0x0000b400ac007a23 */ /* 0x100fec0000010886 */
        /* <DEDUP_REMOVED lines=8> */
[----:B-----5:R1:W2:Y:S03]  /*9970*/  LDSM.16.MT88.4 R136, [R154] ;  /* 0x000000009a88783b */ /* 0x0202a60000004200 */
[----:B-1----:R-:W-:Y:S02]  /*9980*/  MOV R154, R149 ;  /* 0x00000095009a7202 */ /* 0x002fe40000000f00 */
[----:B------:R1:W-:Y:S02]  /*9990*/  MUFU.EX2 R149, R0 ;  /* 0x0000000000957308 */ /* 0x0003e40000000800 */
[C---:B--2---:R-:W-:Y:S08]  /*99a0*/  HMMA.16816.F32.BF16 R28, R168.reuse, R136, R28 ;  /* 0x00000088a81c723c */ /* 0x044ff0000004181c */
[C---:B------:R-:W-:Y:S01]  /*99b0*/  HMMA.16816.F32.BF16 R32, R168.reuse, R138, R32 ;  /* 0x0000008aa820723c */ /* 0x040fe20000041820 */
[----:B------:R-:W2:Y:S03]  /*99c0*/  LDSM.16.MT88.4 R136, [R238+0x1800] ;  /* 0x00180000ee88783b */ /* 0x000ea60000004200 */
[--C-:B-1----:R-:W-:Y:S04]  /*99d0*/  FFMA.FTZ R0, R173, c[0x0][0x2d0], -R134.reuse ;  /* 0x0000b400ad007a23 */ /* 0x102fe80000010886 */
[----:B------:R1:W3:Y:S04]  /*99e0*/  MUFU.EX2 R150, R0 ;  /* 0x0000000000967308 */ /* 0x0002e80000000800 */
[--C-:B-1----:R-:W-:Y:S06]  /*99f0*/  FFMA.FTZ R0, R175, c[0x0][0x2d0], -R134.reuse ;  /* 0x0000b400af007a23 */ /* 0x102fec0000010886 */
[----:B------:R-:W-:Y:S01]  /*9a00*/  MUFU.EX2 R175, R155 ;  /* 0x0000009b00af7308 */ /* 0x000fe20000000800 */
[C---:B--2---:R-:W-:Y:S09]  /*9a10*/  HMMA.16816.F32.BF16 R36, R168.reuse, R136, R36 ;  /* 0x00000088a824723c */ /* 0x044ff20000041824 */
[----:B------:R1:W-:Y:S01]  /*9a20*/  MUFU.EX2 R148, R0 ;  /* 0x0000000000947308 */ /* 0x0003e20000000800 */
[C---:B------:R-:W-:Y:S01]  /*9a30*/  HMMA.16816.F32.BF16 R40, R168.reuse, R138, R40 ;  /* 0x0000008aa828723c */ /* 0x040fe20000041828 */
[----:B------:R-:W2:Y:S02]  /*9a40*/  LDSM.16.MT88.4 R136, [R240+0x1800] ;  /* 0x00180000f088783b */ /* 0x000ea40000004200 */
[----:B-1----:R-:W-:Y:S06]  /*9a50*/  FFMA.FTZ R0, R174, c[0x0][0x2d0], -R134 ;  /* 0x0000b400ae007a23 */ /* 0x002fec0000010886 */
[----:B------:R1:W4:Y:S01]  /*9a60*/  MUFU.EX2 R174, R0 ;  /* 0x0000000000ae7308 */ /* 0x0003220000000800 */
[C---:B--2---:R-:W-:Y:S03]  /*9a70*/  HMMA.16816.F32.BF16 R44, R168.reuse, R136, R44 ;  /* 0x00000088a82c723c */ /* 0x044fe6000004182c */
[----:B-1----:R-:W-:Y:S05]  /*9a80*/  FADD.FTZ R0, R2, R179 ;  /* 0x000000b302007221 */ /* 0x002fea0000010000 */
[C---:B------:R-:W-:Y:S01]  /*9a90*/  HMMA.16816.F32.BF16 R48, R168.reuse, R138, R48 ;  /* 0x0000008aa830723c */ /* 0x040fe20000041830 */
[----:B------:R-:W1:Y:S01]  /*9aa0*/  LDSM.16.MT88.4 R136, [R239+0x1800] ;  /* 0x00180000ef88783b */ /* 0x000e620000004200 */
[----:B------:R-:W2:Y:S02]  /*9ab0*/  MUFU.EX2 R179, R154 ;  /* 0x0000009a00b37308 */ /* 0x000ea40000000800 */
[----:B------:R-:W-:Y:S02]  /*9ac0*/  FADD.FTZ R151, R145, R0 ;  /* 0x0000000091977221 */ /* 0x000fe40000010000 */
[----:B------:R-:W-:Y:S02]  /*9ad0*/  FADD.FTZ R0, R147, R144 ;  /* 0x0000009093007221 */ /* 0x000fe40000010000 */
        /* <DEDUP_REMOVED lines=31> */
[----:B---3--:R-:W-:Y:S01]  /*9cd0*/  F2FP.BF16.PACK_AB R137, R150, R149 ;  /* 0x000000959689723e */ /* 0x008fe200000010ff */
[----:B------:R-:W-:Y:S02]  /*9ce0*/  FADD.FTZ R2, R146, R0 ;  /* 0x0000000092027221 */ /* 0x000fe40000010000 */
[----:B------:R-:W-:Y:S01]  /*9cf0*/  F2FP.BF16.PACK_AB R138, R157, R156 ;  /* 0x0000009c9d8a723e */ /* 0x000fe200000010ff */
[----:B------:R-:W-:Y:S01]  /*9d00*/  FFMA.FTZ R0, R176, c[0x0][0x2d0], -R134 ;  /* 0x0000b400b0007a23 */ /* 0x000fe20000010886 */
[----:B----4-:R-:W-:Y:S03]  /*9d10*/  F2FP.BF16.PACK_AB R139, R174, R148 ;  /* 0x00000094ae8b723e */ /* 0x010fe600000010ff */
[----:B------:R-:W-:Y:S01]  /*9d20*/  MOV R176, R153 ;  /* 0x0000009900b07202 */ /* 0x000fe20000000f00 */
[----:B------:R1:W-:Y:S01]  /*9d30*/  MUFU.EX2 R172, R0 ;  /* 0x0000000000ac7308 */ /* 0x0003e20000000800 */
[----:B--2---:R-:W-:Y:S01]  /*9d40*/  F2FP.BF16.PACK_AB R168, R179, R175 ;  /* 0x000000afb3a8723e */ /* 0x004fe200000010ff */
[----:B------:R-:W-:Y:S01]  /*9d50*/  FADD.FTZ R2, R149, R2 ;  /* 0x0000000295027221 */ /* 0x000fe20000010000 */
[C---:B------:R-:W-:Y:S05]  /*9d60*/  HMMA.16816.F32.BF16 R4, R136.reuse, R140, R4 ;  /* 0x0000008c8804723c */ /* 0x040fea0000041804 */
[----:B------:R-:W-:Y:S03]  /*9d70*/  FADD.FTZ R2, R150, R2 ;  /* 0x0000000296027221 */ /* 0x000fe60000010000 */
[C---:B------:R-:W-:Y:S01]  /*9d80*/  HMMA.16816.F32.BF16 R8, R136.reuse, R142, R8 ;  /* 0x0000008e8808723c */ /* 0x040fe20000041808 */
[----:B------:R-:W2:Y:S03]  /*9d90*/  LDSM.16.MT88.4 R140, [R240+0x800] ;  /* 0x00080000f08c783b */ /* 0x000ea60000004200 */
[----:B------:R-:W-:Y:S04]  /*9da0*/  FADD.FTZ R2, R148, R2 ;  /* 0x0000000294027221 */ /* 0x000fe80000010000 */
[----:B------:R-:W-:Y:S04]  /*9db0*/  FADD.FTZ R2, R174, R2 ;  /* 0x00000002ae027221 */ /* 0x000fe80000010000 */
[--C-:B-1----:R-:W-:Y:S02]  /*9dc0*/  FFMA.FTZ R0, R177, c[0x0][0x2d0], -R134.reuse ;  /* 0x0000b400b1007a23 */ /* 0x102fe40000010886 */
[----:B------:R-:W3:Y:S02]  /*9dd0*/  LDL R177, [R1+0x60] ;  /* 0x0000600001b17983 */ /* 0x000ee40000100800 */
[----:B------:R1:W4:Y:S01]  /*9de0*/  MUFU.EX2 R173, R0 ;  /* 0x0000000000ad7308 */ /* 0x0003220000000800 */
[C---:B--2---:R-:W-:Y:S03]  /*9df0*/  HMMA.16816.F32.BF16 R12, R136.reuse, R140, R12 ;  /* 0x0000008c880c723c */ /* 0x044fe6000004180c */
[--C-:B-1----:R-:W-:Y:S01]  /*9e00*/  FFMA.FTZ R0, R178, c[0x0][0x2d0], -R134.reuse ;  /* 0x0000b400b2007a23 */ /* 0x102fe20000010886 */
[----:B------:R-:W-:Y:S01]  /*9e10*/  MOV R178, R152 ;  /* 0x0000009800b27202 */ /* 0x000fe20000000f00 */
[----:B------:R-:W-:Y:S01]  /*9e20*/  FFMA.FTZ R134, R132, c[0x0][0x2d0], -R134 ;  /* 0x0000b40084867a23 */ /* 0x000fe20000010886 */
[----:B------:R-:W-:Y:S01]  /*9e30*/  LDSM.16.MT88.4 R152, [R238+0x1000] ;  /* 0x00100000ee98783b */ /* 0x000fe20000004200 */
[----:B----4-:R-:W-:Y:S01]  /*9e40*/  F2FP.BF16.PACK_AB R169, R173, R172 ;  /* 0x000000acada9723e */ /* 0x010fe200000010ff */
[C---:B------:R-:W-:Y:S01]  /*9e50*/  HMMA.16816.F32.BF16 R16, R136.reuse, R142, R16 ;  /* 0x0000008e8810723c */ /* 0x040fe20000041810 */
[----:B------:R1:W-:Y:S05]  /*9e60*/  MUFU.EX2 R132, R0 ;  /* 0x0000000000847308 */ /* 0x0003ea0000000800 */
[----:B------:R-:W2:Y:S05]  /*9e70*/  LDSM.16.MT88.4 R140, [R239+0x800] ;  /* 0x00080000ef8c783b */ /* 0x000eaa0000004200 */
[----:B------:R-:W4:Y:S01]  /*9e80*/  MUFU.EX2 R134, R134 ;  /* 0x0000008600867308 */ /* 0x000f220000000800 */
[----:B-1----:R-:W-:Y:S04]  /*9e90*/  FADD.FTZ R0, R156, R151 ;  /* 0x000000979c007221 */ /* 0x002fe80000010000 */
[----:B------:R-:W-:Y:S04]  /*9ea0*/  FADD.FTZ R0, R157, R0 ;  /* 0x000000009d007221 */ /* 0x000fe80000010000 */
[----:B------:R-:W-:Y:S01]  /*9eb0*/  FADD.FTZ R0, R175, R0 ;  /* 0x00000000af007221 */ /* 0x000fe20000010000 */
[----:B----4-:R-:W-:Y:S01]  /*9ec0*/  F2FP.BF16.PACK_AB R171, R134, R132 ;  /* 0x0000008486ab723e */ /* 0x010fe200000010ff */
[C---:B--2---:R-:W-:Y:S08]  /*9ed0*/  HMMA.16816.F32.BF16 R20, R136.reuse, R140, R20 ;  /* 0x0000008c8814723c */ /* 0x044ff00000041814 */
        /* <DEDUP_REMOVED lines=13> */
[----:B------:R-:W1:Y:S02]  /*9fb0*/  LDSM.16.MT88.4 R140, [R241+0x2000] ;  /* 0x00200000f18c783b */ /* 0x000e640000004200 */
[----:B---3--:R-:W-:Y:S05]  /*9fc0*/  ISETP.GT.AND P0, PT, R176, R177, PT ;  /* 0x000000b1b000720c */ /* 0x008fea0003f04270 */
        /* <DEDUP_REMOVED lines=22> */
[----:B------:R-:W-:Y:S01]  /*a130*/  MOV R141, R145 ;  /* 0x00000091008d7202 */ /* 0x000fe20000000f00 */
[C---:B------:R-:W-:Y:S01]  /*a140*/  HMMA.16816.F32.BF16 R120, R136.reuse, R142, R120 ;  /* 0x0000008e8878723c */ /* 0x040fe20000041878 */
[----:B------:R-:W1:Y:S03]  /*a150*/  LDSM.16.MT88.4 R144, [R241+0x5000] ;  /* 0x00500000f190783b */ /* 0x000e660000004200 */
[-C--:B------:R-:W-:Y:S04]  /*a160*/  F2FP.BF16.PACK_AB R170, R178, R141.reuse ;  /* 0x0000008db2aa723e */ /* 0x080fe800000010ff */
        /* <DEDUP_REMOVED lines=10> */
[C---:B------:R-:W-:Y:S07]  /*a210*/  HMMA.16816.F32.BF16 R144, R168.reuse, R146, R16 ;  /* 0x00000092a890723c */ /* 0x040fee0000041810 */
[----:B------:R-:W-:Y:S02]  /*a220*/  MOV R19, R141 ;  /* 0x0000008d00137202 */ /* 0x000fe40000000f00 */
        /* <DEDUP_REMOVED lines=39> */
[----:B------:R-:W-:Y:S02]  /*a4a0*/  FADD.FTZ R2, R179, R0 ;  /* 0x00000000b3027221 */ /* 0x000fe40000010000 */
[----:B------:R-:W-:Y:S02]  /*a4b0*/  FADD.FTZ R0, R173, R4 ;  /* 0x00000004ad007221 */ /* 0x000fe40000010000 */
[----:B------:R-:W-:Y:S04]  /*a4c0*/  FADD.FTZ R2, R19, R2 ;  /* 0x0000000213027221 */ /* 0x000fe80000010000 */
[----:B------:R-:W-:Y:S01]  /*a4d0*/  FADD.FTZ R4, R178, R2 ;  /* 0x00000002b2047221 */ /* 0x000fe20000010000 */
[----:B------:R-:W-:Y:S01]  /*a4e0*/  IADD3 R2, R176, -0x1, RZ ;  /* 0xffffffffb0027810 */ /* 0x000fe20007ffe0ff */
[----:B------:R-:W-:Y:S01]  /*a4f0*/  FADD.FTZ R0, R132, R0 ;  /* 0x0000000084007221 */ /* 0x000fe20000010000 */
[-C--:B------:R-:W-:Y:S02]  /*a500*/  MOV R132, R3.reuse ;  /* 0x0000000300847202 */ /* 0x080fe40000000f00 */
[----:B------:R-:W-:Y:S01]  /*a510*/  STL [R1+0x24], R4 ;  /* 0x0000240401007387 */ /* 0x000fe20000100800 */
[----:B------:R-:W-:Y:S01]  /*a520*/  FADD.FTZ R0, R134, R0 ;  /* 0x0000000086007221 */ /* 0x000fe20000010000 */
[----:B------:R-:W-:Y:S04]  /*a530*/  MOV R134, R3 ;  /* 0x0000000300867202 */ /* 0x000fe80000000f00 */
[----:B------:R1:W-:Y:S04]  /*a540*/  STL [R1+0x28], R0 ;  /* 0x0000280001007387 */ /* 0x0003e80000100800 */
[----:B------:R2:W-:Y:S01]  /*a550*/  STL [R1+0x20], R2 ;  /* 0x0000200201007387 */ /* 0x0005e20000100800 */
[----:B-1----:R-:W-:Y:S02]  /*a560*/  MOV R0, R2 ;  /* 0x0000000200007202 */ /* 0x002fe40000000f00 */
[----:B--2---:R-:W-:Y:S03]  /*a570*/  MOV R2, R133 ;  /* 0x0000008500027202 */ /* 0x004fe60000000f00 */
[----:B------:R1:W-:Y:S01]  /*a580*/  STL [R1+0x1c], R0 ;  /* 0x00001c0001007387 */ /* 0x0003e20000100800 */
[----:B------:R-:W-:-:S05]  /*a590*/  @P0 BRA `(.L_x_436) ;  /* 0xffffc62000000947 */ /* 0x000fca000383ffff */
.L_x_423:
[----:B-1----:R-:W2:Y:S04]  /*a5a0*/  LDL R0, [R1+0x68] ;  /* 0x0000680001007983 */ /* 0x002ea80000100800 */
[----:B------:R-:W3:Y:S04]  /*a5b0*/  LDL R4, [R1+0x34] ;  /* 0x0000340001047983 */ /* 0x000ee80000100800 */
[----:B------:R-:W3:Y:S01]  /*a5c0*/  LDL R3, [R1+0x38] ;  /* 0x0000380001037983 */ /* 0x000ee20000100800 */
[----:B------:R-:W-:-:S05]  /*a5d0*/  IMAD.MOV.U32 R5, RZ, RZ, c[0x0][0x2c4] ;  /* 0x0000b100ff057624 */ /* 0x000fca00078e00ff */
[----:B------:R-:W-:Y:S01]  /*a5e0*/  ISETP.NE.AND P0, PT, R5, 0x1, PT ;  /* 0x000000010500780c */ /* 0x000fe20003f05270 */
[----:B------:R-:W-:Y:S01]  /*a5f0*/  IMAD.MOV.U32 R5, RZ, RZ, c[0x0][0x32c] ;  /* 0x0000cb00ff057624 */ /* 0x000fe200078e00ff */
[----:B--2---:R-:W-:-:S11]  /*a600*/  IADD3 R0, R0, 0x7f, RZ ;  /* 0x0000007f00007810 */ /* 0x004fd60007ffe0ff */
[----:B------:R-:W-:-:S05]  /*a610*/  @P0 IMAD.HI.U32 R2, R0, c[0x0][0x2c8], RZ ;  /* 0x0000b20000020a27 */ /* 0x000fca00078e00ff */
[----:B------:R-:W-:Y:S02]  /*a620*/  @P0 SHF.R.U32.HI R0, RZ, c[0x0][0x2cc], R2 ;  /* 0x0000b300ff000a19 */ /* 0x000fe40000011602 */
[----:B------:R-:W-:Y:S02]  /*a630*/  ISETP.GE.AND P0, PT, R5, 0x1, PT ;  /* 0x000000010500780c */ /* 0x000fe40003f06270 */
[----:B---3--:R-:W-:-:S05]  /*a640*/  IADD3 R2, R3, 0x1, -R4 ;  /* 0x0000000103027810 */ /* 0x008fca0007ffe804 */
[----:B------:R-:W-:-:S05]  /*a650*/  IMAD.IADD R0, R2, 0x1, R0 ;  /* 0x0000000102007824 */ /* 0x000fca00078e0200 */
[----:B------:R-:W-:Y:S01]  /*a660*/  IADD3 R2, R0, -c[0x0][0x324], RZ ;  /* 0x8000c90000027a10 */ /* 0x000fe20007ffe0ff */
[----:B------:R-:W-:Y:S05]  /*a670*/  @!P0 BRA `(.L_x_437) ;  /* 0x0000011000008947 */ /* 0x000fea0003800000 */
[----:B------:R-:W-:Y:S01]  /*a680*/  ISETP.GT.AND P0, PT, R0, -0x1, PT ;  /* 0xffffffff0000780c */ /* 0x000fe20003f04270 */
[----:B------:R-:W-:-:S12]  /*a690*/  BSSY B0, `(.L_x_438) ;  /* 0x000000d000007945 */ /* 0x000fd80003800000 */
        /* <DEDUP_REMOVED lines=8> */
.L_x_439:
[----:B------:R-:W-:-:S04]  /*a720*/  MOV R3, c[0x0][0x32c] ;  /* 0x0000cb0000037a02 */ /* 0x000fc80000000f00 */
[----:B------:R-:W-:-:S13]  /*a730*/  ISETP.NE.AND P0, PT, R3, 0x1, PT ;  /* 0x000000010300780c */ /* 0x000fda0003f05270 */
[----:B------:R-:W-:-:S05]  /*a740*/  @P0 IMAD.HI.U32 R3, R0, c[0x0][0x330], RZ ;  /* 0x0000cc0000030a27 */ /* 0x000fca00078e00ff */
[----:B------:R-:W-:Y:S02]  /*a750*/  @P0 SHF.R.U32.HI R0, RZ, c[0x0][0x334], R3 ;  /* 0x0000cd00ff000a19 */ /* 0x000fe40000011603 */
.L_x_440:
[----:B------:R-:W-:Y:S05]  /*a760*/  BSYNC B0 ;  /* 0x0000000000007941 */ /* 0x000fea0003800000 */
.L_x_438:
[----:B------:R-:W-:-:S05]  /*a770*/  IMAD R0, R0, c[0x0][0x32c], RZ ;  /* 0x0000cb0000007a24 */ /* 0x000fca00078e02ff */
[----:B------:R-:W-:Y:S02]  /*a780*/  IMNMX R2, R2, R0, !PT ;  /* 0x0000000002027217 */ /* 0x000fe40007800200 */
.L_x_437:
[----:B------:R-:W2:Y:S04]  /*a790*/  LDL R0, [R1+0x20] ;  /* 0x0000200001007983 */ /* 0x000ea80000100800 */
[----:B------:R-:W3:Y:S01]  /*a7a0*/  LDL R4, [R1+0x30] ;  /* 0x0000300001047983 */ /* 0x000ee20000100800 */
[----:B------:R-:W-:-:S05]  /*a7b0*/  IADD3 R2, R2, 0x2f, RZ ;  /* 0x0000002f02027810 */ /* 0x000fca0007ffe0ff */
[----:B------:R-:W-:-:S04]  /*a7c0*/  IMAD.HI R2, R2, 0x2aaaaaab, RZ ;  /* 0x2aaaaaab02027827 */ /* 0x000fc800078e02ff */
[----:B--2---:R-:W-:Y:S01]  /*a7d0*/  IMAD.MOV.U32 R3, RZ, RZ, R0 ;  /* 0x000000ffff037224 */ /* 0x004fe200078e0000 */
[----:B------:R-:W-:-:S04]  /*a7e0*/  SHF.R.U32.HI R0, RZ, 0x1f, R2 ;  /* 0x0000001fff007819 */ /* 0x000fc80000011602 */
[----:B------:R-:W-:-:S04]  /*a7f0*/  LEA.HI.SX32 R0, R2, R0, 0x1d ;  /* 0x0000000002007211 */ /* 0x000fc800078feaff */
[----:B---3--:R-:W-:-:S04]  /*a800*/  IMNMX R4, R4, R0, !PT ;  /* 0x0000000004047217 */ /* 0x008fc80007800200 */
[----:B------:R-:W-:Y:S01]  /*a810*/  ISETP.GE.AND P0, PT, R3, R4, PT ;  /* 0x000000040300720c */ /* 0x000fe20003f06270 */
[----:B------:R1:W-:-:S12]  /*a820*/  STL [R1+0x64], R4 ;  /* 0x0000640401007387 */ /* 0x0003d80000100800 */
[----:B------:R-:W-:Y:S05]  /*a830*/  @!P0 BRA `(.L_x_441) ;  /* 0x00002da000008947 */ /* 0x000fea0003800000 */
.L_x_446:
[----:B------:R-:W2:Y:S01]  /*a840*/  LDL R2, [R1] ;  /* 0x0000000001027983 */ /* 0x000ea20000100800 */
[----:B------:R-:W-:Y:S04]  /*a850*/  DEPBAR.LE SB0, 0x0 ;  /* 0x000080000000791a */ /* 0x000fe80000000000 */
[----:B------:R-:W3:Y:S01]  /*a860*/  LDL R134, [R1+0x20] ;  /* 0x0000200001867983 */ /* 0x000ee20000100800 */
[----:B------:R-:W-:Y:S01]  /*a870*/  WARPSYNC 0xffffffff ;  /* 0xffffffff00007948 */ /* 0x000fe20003800000 */
[----:B------:R-:W-:Y:S02]  /*a880*/  BSSY B0, `(.L_x_442) ;  /* 0x0000036000007945 */ /* 0x000fe40003800000 */
[----:B------:R-:W4:Y:S04]  /*a890*/  LDL R13, [R1+0x30] ;  /* 0x00003000010d7983 */ /* 0x000f280000100800 */
[----:B------:R-:W5:Y:S04]  /*a8a0*/  LDL R0, [R1+0x14] ;  /* 0x0000140001007983 */ /* 0x000f680000100800 */
[----:B------:R-:W-:Y:S06]  /*a8b0*/  BAR.SYNC.DEFER_BLOCKING 0x0 ;  /* 0x0000000000007b1d */ /* 0x000fec0000010000 */
[----:B------:R-:W1:Y:S04]  /*a8c0*/  LDSM.16.M88.4 R8, [R135] ;  /* 0x000000008708783b */ /* 0x000e680000000200 */
[----:B------:R-:W1:Y:S04]  /*a8d0*/  LDSM.16.M88.4 R16, [R135+0x800] ;  /* 0x000800008710783b */ /* 0x000e680000000200 */
[----:B------:R-:W1:Y:S04]  /*a8e0*/  LDSM.16.M88.4 R24, [R135+0x1000] ;  /* 0x001000008718783b */ /* 0x000e680000000200 */
[----:B------:R-:W1:Y:S04]  /*a8f0*/  LDSM.16.M88.4 R168, [R242] ;  /* 0x00000000f2a8783b */ /* 0x000e680000000200 */
[----:B------:R-:W1:Y:S04]  /*a900*/  LDSM.16.M88.4 R172, [R252] ;  /* 0x00000000fcac783b */ /* 0x000e680000000200 */
[----:B--2---:R2:W1:Y:S04]  /*a910*/  LDSM.16.M88.4 R176, [R2] ;  /* 0x0000000002b0783b */ /* 0x0044680000000200 */
[----:B---3--:R3:W-:Y:S01]  /*a920*/  STL [R1+0x60], R134 ;  /* 0x0000608601007387 */ /* 0x0087e20000100800 */
[----:B----4-:R-:W-:Y:S02]  /*a930*/  ISETP.GT.AND P0, PT, R13, R134, PT ;  /* 0x000000860d00720c */ /* 0x010fe40003f04270 */
[C---:B-----5:R-:W-:Y:S02]  /*a940*/  LOP3.LUT P6, RZ, R0.reuse, 0x100, RZ, 0xc0, !PT ;  /* 0x0000010000ff7812 */ /* 0x060fe400078cc0ff */
[C---:B------:R-:W-:Y:S02]  /*a950*/  LOP3.LUT P5, RZ, R0.reuse, 0x80, RZ, 0xc0, !PT ;  /* 0x0000008000ff7812 */ /* 0x040fe400078ac0ff */
[----:B------:R-:W-:Y:S01]  /*a960*/  LOP3.LUT P4, RZ, R0, 0x40, RZ, 0xc0, !PT ;  /* 0x0000004000ff7812 */ /* 0x000fe2000788c0ff */
[----:B--2---:R-:W-:Y:S06]  /*a970*/  IMAD.MOV.U32 R2, RZ, RZ, R133 ;  /* 0x000000ffff027224 */ /* 0x004fec00078e0085 */
[----:B------:R-:W-:-:S05]  /*a980*/  @P0 BRA `(.L_x_443) ;  /* 0x0000025000000947 */ /* 0x000fca0003800000 */
[----:B------:R-:W2:Y:S01]  /*a990*/  LDL.64 R22, [R1+0x58] ;  /* 0x0000580001167983 */ /* 0x000ea20000100a00 */
[----:B------:R-:W-:Y:S01]  /*a9a0*/  LOP3.LUT P3, RZ, R0, 0x200, RZ, 0xc0, !PT ;  /* 0x0000020000ff7812 */ /* 0x000fe2000786c0ff */
[----:B-1----:R-:W-:Y:S01]  /*a9b0*/  IMAD.WIDE.U32 R4, R134, c[0x0][0x208], RZ ;  /* 0x0000820086047a25 */ /* 0x002fe200078e00ff */
[----:B------:R-:W-:Y:S01]  /*a9c0*/  SHF.R.S32.HI R0, RZ, 0x1f, R134 ;  /* 0x0000001fff007819 */ /* 0x000fe20000011486 */
[----:B------:R-:W4:Y:S04]  /*a9d0*/  LDL.64 R20, [R1+0x48] ;  /* 0x0000480001147983 */ /* 0x000f280000100a00 */
        /* <DEDUP_REMOVED lines=11> */
[----:B--2---:R-:W-:Y:S01]  /*aa90*/  IADD3 R5, P1, R22, R4, RZ ;  /* 0x0000000416057210 */ /* 0x004fe20007f3e0ff */
[----:B------:R-:W-:Y:S05]  /*aaa0*/  @!P2 IMAD.MOV.U32 R4, RZ, RZ, c[0x0][0x20c] ;  /* 0x00008300ff04a624 */ /* 0x000fea00078e00ff */
[----:B------:R-:W-:Y:S01]  /*aab0*/  @!P2 LEA.HI.X R4, R0, R3, R4, 0x5, P0 ;  /* 0x000000030004a211 */ /* 0x000fe200000f2c04 */
[----:B----4-:R-:W-:Y:S01]  /*aac0*/  IMAD.X R3, R3, 0x1, R21, P1 ;  /* 0x0000000103037824 */ /* 0x010fe200008e0615 */
        /* <DEDUP_REMOVED lines=17> */
.L_x_443:
[----:B------:R-:W-:Y:S05]  /*abe0*/  BSYNC B0 ;  /* 0x0000000000007941 */ /* 0x000fea0003800000 */
.L_x_442:
[C---:B-1----:R-:W-:Y:S01]  /*abf0*/  HMMA.16816.F32.BF16 R4, R160.reuse, R8, RZ ;  /* 0x00000008a004723c */ /* 0x042fe200000418ff */
        /* <DEDUP_REMOVED lines=136> */
[----:B------:R-:W-:Y:S04]  /*b480*/  FMUL.FTZ R0, R4, c[0x0][0x320] ;  /* 0x0000c80004007a20 */ /* 0x000fe80000410000 */
[----:B------:R2:W-:Y:S04]  /*b490*/  MUFU.TANH R176, R0 ;  /* 0x0000000000b07308 */ /* 0x0005e80000002400 */
[----:B------:R-:W-:Y:S01]  /*b4a0*/  FMUL.FTZ R11, R11, c[0x0][0x320] ;  /* 0x0000c8000b0b7a20 */ /* 0x000fe20000410000 */
[C---:B-1----:R-:W-:Y:S03]  /*b4b0*/  HMMA.16816.F32.BF16 R12, R232.reuse, R168, R12 ;  /* 0x000000a8e80c723c */ /* 0x042fe6000004180c */
[----:B------:R-:W-:Y:S02]  /*b4c0*/  FMUL.FTZ R10, R10, c[0x0][0x320] ;  /* 0x0000c8000a0a7a20 */ /* 0x000fe40000410000 */
[----:B------:R-:W-:Y:S03]  /*b4d0*/  MUFU.TANH R177, R11 ;  /* 0x0000000b00b17308 */ /* 0x000fe60000002400 */
[C---:B------:R-:W-:Y:S07]  /*b4e0*/  HMMA.16816.F32.BF16 R16, R232.reuse, R170, R16 ;  /* 0x000000aae810723c */ /* 0x040fee0000041810 */
[----:B------:R-:W-:Y:S01]  /*b4f0*/  MUFU.TANH R178, R10 ;  /* 0x0000000a00b27308 */ /* 0x000fe20000002400 */
[----:B--2---:R-:W-:Y:S09]  /*b500*/  FMUL.FTZ R0, R5, c[0x0][0x320] ;  /* 0x0000c80005007a20 */ /* 0x004ff20000410000 */
[----:B------:R1:W-:Y:S02]  /*b510*/  MUFU.TANH R175, R0 ;  /* 0x0000000000af7308 */ /* 0x0003e40000002400 */
[----:B-1----:R-:W-:Y:S08]  /*b520*/  FMUL.FTZ R0, R6, c[0x0][0x320] ;  /* 0x0000c80006007a20 */ /* 0x002ff00000410000 */
[----:B------:R1:W-:Y:S02]  /*b530*/  MUFU.TANH R179, R0 ;  /* 0x0000000000b37308 */ /* 0x0003e40000002400 */
[----:B-1----:R-:W-:Y:S08]  /*b540*/  FMUL.FTZ R0, R7, c[0x0][0x320] ;  /* 0x0000c80007007a20 */ /* 0x002ff00000410000 */
[----:B------:R1:W2:Y:S02]  /*b550*/  MUFU.TANH R4, R0 ;  /* 0x0000000000047308 */ /* 0x0002a40000002400 */
[----:B-1----:R-:W-:Y:S01]  /*b560*/  FMUL.FTZ R0, R8, c[0x0][0x320] ;  /* 0x0000c80008007a20 */ /* 0x002fe20000410000 */
[----:B--2---:R-:W-:Y:S01]  /*b570*/  STL [R1+0x1c], R4 ;  /* 0x00001c0401007387 */ /* 0x004fe20000100800 */
[----:B------:R-:W-:Y:S01]  /*b580*/  MOV R8, R3 ;  /* 0x0000000300087202 */ /* 0x000fe20000000f00 */
[----:B------:R-:W-:Y:S05]  /*b590*/  FMUL.FTZ R3, R13, c[0x0][0x320] ;  /* 0x0000c8000d037a20 */ /* 0x000fea0000410000 */
[----:B------:R1:W2:Y:S01]  /*b5a0*/  MUFU.TANH R174, R0 ;  /* 0x0000000000ae7308 */ /* 0x0002a20000002400 */
[----:B------:R-:W4:Y:S01]  /*b5b0*/  LDSM.16.M88.4 R4, [R236+0x5800] ;  /* 0x00580000ec04783b */ /* 0x000f220000000200 */
[----:B------:R-:W-:Y:S07]  /*b5c0*/  DEPBAR.LE SB0, 0x0 ;  /* 0x000080000000791a */ /* 0x000fee0000000000 */
[----:B------:R-:W-:Y:S01]  /*b5d0*/  BAR.SYNC.DEFER_BLOCKING 0x0 ;  /* 0x0000000000007b1d */ /* 0x000fe20000010000 */
[----:B-1----:R-:W-:Y:S01]  /*b5e0*/  FMUL.FTZ R0, R9, c[0x0][0x320] ;  /* 0x0000c80009007a20 */ /* 0x002fe20000410000 */
[----:B------:R-:W-:Y:S04]  /*b5f0*/  MOV R9, R134 ;  /* 0x0000008600097202 */ /* 0x000fe80000000f00 */
[----:B---3--:R-:W1:Y:S10]  /*b600*/  MUFU.TANH R134, R3 ;  /* 0x0000000300867308 */ /* 0x008e740000002400 */
[----:B------:R3:W1:Y:S01]  /*b610*/  MUFU.TANH R172, R0 ;  /* 0x0000000000ac7308 */ /* 0x0006620000002400 */
[C---:B----4-:R-:W-:Y:S08]  /*b620*/  HMMA.16816.F32.BF16 R20, R232.reuse, R4, R20 ;  /* 0x00000004e814723c */ /* 0x050ff00000041814 */
[----:B------:R-:W-:Y:S04]  /*b630*/  HMMA.16816.F32.BF16 R24, R232, R6, R24 ;  /* 0x00000006e818723c */ /* 0x000fe80000041818 */
[----:B---3--:R-:W-:Y:S04]  /*b640*/  FMUL.FTZ R0, R12, c[0x0][0x320] ;  /* 0x0000c8000c007a20 */ /* 0x008fe80000410000 */
[----:B------:R3:W4:Y:S04]  /*b650*/  MUFU.TANH R168, R0 ;  /* 0x0000000000a87308 */ /* 0x0007280000002400 */
[----:B---3--:R-:W-:Y:S06]  /*b660*/  FMUL.FTZ R0, R14, c[0x0][0x320] ;  /* 0x0000c8000e007a20 */ /* 0x008fec0000410000 */
[----:B------:R3:W1:Y:S02]  /*b670*/  MUFU.TANH R173, R0 ;  /* 0x0000000000ad7308 */ /* 0x0006640000002400 */
[----:B---3--:R-:W-:Y:S08]  /*b680*/  FMUL.FTZ R0, R15, c[0x0][0x320] ;  /* 0x0000c8000f007a20 */ /* 0x008ff00000410000 */
        /* <DEDUP_REMOVED lines=11> */
[----:B---3--:R-:W-:Y:S01]  /*b740*/  FMUL.FTZ R0, R21, c[0x0][0x320] ;  /* 0x0000c80015007a20 */ /* 0x008fe20000410000 */
[----:B------:R-:W-:Y:S07]  /*b750*/  MOV R21, R9 ;  /* 0x0000000900157202 */ /* 0x000fee0000000f00 */
[----:B------:R3:W1:Y:S01]  /*b760*/  MUFU.TANH R12, R0 ;  /* 0x00000000000c7308 */ /* 0x0006620000002400 */
[----:B------:R-:W-:Y:S01]  /*b770*/  ISETP.GT.AND P0, PT, R21, R8, PT ;  /* 0x000000081500720c */ /* 0x000fe20003f04270 */
        /* <DEDUP_REMOVED lines=11> */
[----:B------:R3:W1:Y:S01]  /*b830*/  MUFU.TANH R3, R0 ;  /* 0x0000000000037308 */ /* 0x0006620000002400 */
[----:B------:R-:W-:-:S05]  /*b840*/  @!P0 BRA `(.L_x_445) ;  /* 0x000002c000008947 */ /* 0x000fca0003800000 */
[----:B--2-4-:R-:W2:Y:S01]  /*b850*/  LDL.64 R24, [R1+0x50] ;  /* 0x0000500001187983 */ /* 0x014ea20000100a00 */
[----:B---3--:R-:W-:Y:S03]  /*b860*/  IADD3 R0, R21, -0x1, RZ ;  /* 0xffffffff15007810 */ /* 0x008fe60007ffe0ff */
[----:B------:R-:W3:Y:S01]  /*b870*/  LDL.64 R22, [R1+0x40] ;  /* 0x0000400001167983 */ /* 0x000ee20000100a00 */
[----:B------:R-:W-:Y:S03]  /*b880*/  SHF.R.S32.HI R5, RZ, 0x1f, R0 ;  /* 0x0000001fff057819 */ /* 0x000fe60000011400 */
[----:B------:R-:W4:Y:S02]  /*b890*/  LDL R19, [R1+0x14] ;  /* 0x0000140001137983 */ /* 0x000f240000100800 */
[----:B------:R-:W-:Y:S02]  /*b8a0*/  IMAD R5, R5, c[0x0][0x1e0], RZ ;  /* 0x0000780005057a24 */ /* 0x000fe400078e02ff */
[----:B------:R-:W5:Y:S02]  /*b8b0*/  LDL R170, [R1+0x18] ;  /* 0x0000180001aa7983 */ /* 0x000f640000100800 */
[----:B------:R-:W-:Y:S02]  /*b8c0*/  IMAD R5, R0, c[0x0][0x1e4], R5 ;  /* 0x0000790000057a24 */ /* 0x000fe400078e0205 */
[----:B------:R-:W1:Y:S02]  /*b8d0*/  S2R R9, SR_TID.X ;  /* 0x0000000000097919 */ /* 0x000e640000002100 */
        /* <DEDUP_REMOVED lines=18> */
[----:B----4-:R-:W-:Y:S03]  /*ba00*/  LOP3.LUT P3, RZ, R19, 0x200, RZ, 0xc0, !PT ;  /* 0x0000020013ff7812 */ /* 0x010fe6000786c0ff */
        /* <DEDUP_REMOVED lines=8> */
[----:B-----5:R1:W-:Y:S04]  /*ba90*/  @P1 LDGSTS.E.BYPASS.LTC128B.128 [R170+0x14080], [R8.64], !P3 ;  /* 0x1408000008aa1fae */ /* 0x0203e8000d901d46 */
[----:B------:R1:W-:Y:S04]  /*baa0*/  @P1 LDGSTS.E.BYPASS.LTC128B.128 [R170+0x15880], [R8.64+0x80], !P6 ;  /* 0x1588008008aa1fae */ /* 0x0003e8000f101d46 */
[----:B------:R1:W-:Y:S04]  /*bab0*/  @P1 LDGSTS.E.BYPASS.LTC128B.128 [R170+0x17080], [R8.64+0x100], !P5 ;  /* 0x1708010008aa1fae */ /* 0x0003e8000e901d46 */
[----:B------:R1:W-:Y:S04]  /*bac0*/  @P1 LDGSTS.E.BYPASS.LTC128B.128 [R170+0x18880], [R8.64+0x180], !P4 ;  /* 0x1888018008aa1fae */ /* 0x0003e8000e101d46 */
[----:B------:R1:W-:Y:S04]  /*bad0*/  @P0 LDGSTS.E.BYPASS.LTC128B.128 [R170+0x15080], [R6.64], !P3 ;  /* 0x1508000006aa0fae */ /* 0x0003e8000d901d46 */
[----:B------:R1:W-:Y:S04]  /*bae0*/  @P0 LDGSTS.E.BYPASS.LTC128B.128 [R170+0x16880], [R6.64+0x80], !P6 ;  /* 0x1688008006aa0fae */ /* 0x0003e8000f101d46 */
[----:B------:R1:W-:Y:S04]  /*baf0*/  @P0 LDGSTS.E.BYPASS.LTC128B.128 [R170+0x18080], [R6.64+0x100], !P5 ;  /* 0x1808010006aa0fae */ /* 0x0003e8000e901d46 */
[----:B------:R1:W-:Y:S02]  /*bb00*/  @P0 LDGSTS.E.BYPASS.LTC128B.128 [R170+0x19880], [R6.64+0x180], !P4 ;  /* 0x1988018006aa0fae */ /* 0x0003e4000e101d46 */
.L_x_445:
[----:B--2-4-:R-:W-:Y:S05]  /*bb10*/  BSYNC B0 ;  /* 0x0000000000007941 */ /* 0x014fea0003800000 */
.L_x_444:
[----:B-1----:R-:W2:Y:S01]  /*bb20*/  LDL.LU R9, [R1+0x24] ;  /* 0x0000240001097983 */ /* 0x002ea20000300800 */
[----:B---3--:R-:W-:Y:S03]  /*bb30*/  FMNMX.FTZ R0, R176, R133, !PT ;  /* 0x00000085b0007209 */ /* 0x008fe60007810000 */
[----:B------:R-:W3:Y:S01]  /*bb40*/  LDL.LU R27, [R1+0x1c] ;  /* 0x00001c00011b7983 */ /* 0x000ee20000300800 */
[----:B------:R-:W-:Y:S03]  /*bb50*/  FMNMX.FTZ R0, R175, R0, !PT ;  /* 0x00000000af007209 */ /* 0x000fe60007810000 */
        /* <DEDUP_REMOVED lines=19> */
[----:B------:R1:W4:Y:S01]  /*bc90*/  MUFU.EX2 R6, R0 ;  /* 0x0000000000067308 */ /* 0x0003220000000800 */
        /* <DEDUP_REMOVED lines=11> */
[----:B------:R-:W5:Y:S01]  /*bd50*/  MUFU.EX2 R7, R7 ;  /* 0x0000000700077308 */ /* 0x000f620000000800 */
[----:B-1----:R-:W-:Y:S02]  /*bd60*/  FFMA.FTZ R0, R172, c[0x0][0x2d0], -R2 ;  /* 0x0000b400ac007a23 */ /* 0x002fe40000010802 */
[C---:B----4-:R-:W-:Y:S01]  /*bd70*/  FMUL.FTZ R13, R6.reuse, R149 ;  /* 0x00000095060d7220 */ /* 0x050fe20000410000 */
[----:B------:R-:W-:Y:S01]  /*bd80*/  MOV R149, R25 ;  /* 0x0000001900957202 */ /* 0x000fe20000000f00 */
[C---:B------:R-:W-:Y:S05]  /*bd90*/  FMUL.FTZ R25, R6.reuse, R137 ;  /* 0x0000008906197220 */ /* 0x040fea0000410000 */
[----:B------:R-:W-:Y:S01]  /*bda0*/  MUFU.EX2 R2, R0 ;  /* 0x0000000000027308 */ /* 0x000fe20000000800 */
[C---:B------:R-:W-:Y:S01]  /*bdb0*/  FMUL.FTZ R16, R6.reuse, R144 ;  /* 0x0000009006107220 */ /* 0x040fe20000410000 */
[----:B------:R-:W-:Y:S01]  /*bdc0*/  MOV R144, R26 ;  /* 0x0000001a00907202 */ /* 0x000fe20000000f00 */
[C---:B------:R-:W-:Y:S02]  /*bdd0*/  FMUL.FTZ R12, R6.reuse, R148 ;  /* 0x00000094060c7220 */ /* 0x040fe40000410000 */
[C---:B------:R-:W-:Y:S02]  /*bde0*/  FMUL.FTZ R28, R6.reuse, R28 ;  /* 0x0000001c061c7220 */ /* 0x040fe40000410000 */
[C---:B------:R-:W-:Y:S02]  /*bdf0*/  FMUL.FTZ R29, R6.reuse, R29 ;  /* 0x0000001d061d7220 */ /* 0x040fe40000410000 */
[C---:B------:R-:W-:Y:S01]  /*be00*/  FMUL.FTZ R32, R6.reuse, R32 ;  /* 0x0000002006207220 */ /* 0x040fe20000410000 */
[----:B------:R-:W1:Y:S01]  /*be10*/  MUFU.EX2 R5, R5 ;  /* 0x0000000500057308 */ /* 0x000e620000000800 */
[C---:B------:R-:W-:Y:S02]  /*be20*/  FMUL.FTZ R33, R6.reuse, R33 ;  /* 0x0000002106217220 */ /* 0x040fe40000410000 */
[C---:B------:R-:W-:Y:S01]  /*be30*/  FMUL.FTZ R36, R6.reuse, R36 ;  /* 0x0000002406247220 */ /* 0x040fe20000410000 */
[C---:B-----5:R-:W-:Y:S01]  /*be40*/  F2FP.BF16.PACK_AB R168, R7.reuse, R8 ;  /* 0x0000000807a8723e */ /* 0x060fe200000010ff */
        /* <DEDUP_REMOVED lines=54> */
[----:B---3--:R-:W-:Y:S04]  /*c1b0*/  FMNMX.FTZ R0, R27, R0, !PT ;  /* 0x000000001b007209 */ /* 0x008fe80007810000 */
        /* <DEDUP_REMOVED lines=19> */
[--C-:B------:R-:W-:Y:S01]  /*c2f0*/  FFMA.FTZ R179, R4, c[0x0][0x2d0], -R5.reuse ;  /* 0x0000b40004b37a23 */ /* 0x100fe20000010805 */
        /* <DEDUP_REMOVED lines=9> */
[C---:B------:R-:W-:Y:S01]  /*c390*/  FMUL.FTZ R17, R6.reuse, R145 ;  /* 0x0000009106117220 */ /* 0x040fe20000410000 */
[----:B------:R-:W-:Y:S01]  /*c3a0*/  MOV R145, R19 ;  /* 0x0000001300917202 */ /* 0x000fe20000000f00 */
[--C-:B------:R-:W-:Y:S02]  /*c3b0*/  FFMA.FTZ R173, R173, c[0x0][0x2d0], -R5.reuse ;  /* 0x0000b400adad7a23 */ /* 0x100fe40000010805 */
[----:B------:R-:W-:Y:S01]  /*c3c0*/  FFMA.FTZ R172, R171, c[0x0][0x2d0], -R5 ;  /* 0x0000b400abac7a23 */ /* 0x000fe20000010805 */
[----:B------:R-:W4:Y:S01]  /*c3d0*/  MUFU.EX2 R7, R7 ;  /* 0x0000000700077308 */ /* 0x000f220000000800 */
[C---:B------:R-:W-:Y:S01]  /*c3e0*/  FMUL.FTZ R5, R6.reuse, R157 ;  /* 0x0000009d06057220 */ /* 0x040fe20000410000 */
[----:B------:R-:W-:Y:S01]  /*c3f0*/  MOV R157, R21 ;  /* 0x00000015009d7202 */ /* 0x000fe20000000f00 */
[----:B------:R-:W-:Y:S01]  /*c400*/  FMUL.FTZ R21, R6, R141 ;  /* 0x0000008d06157220 */ /* 0x000fe20000410000 */
[----:B------:R-:W-:Y:S01]  /*c410*/  MOV R141, R10 ;  /* 0x0000000a008d7202 */ /* 0x000fe20000000f00 */
[C---:B-1----:R-:W-:Y:S02]  /*c420*/  FMUL.FTZ R26, R0.reuse, R138 ;  /* 0x0000008a001a7220 */ /* 0x042fe40000410000 */
[C---:B------:R-:W-:Y:S02]  /*c430*/  FMUL.FTZ R27, R0.reuse, R139 ;  /* 0x0000008b001b7220 */ /* 0x040fe40000410000 */
[C---:B------:R-:W-:Y:S02]  /*c440*/  FMUL.FTZ R18, R0.reuse, R146 ;  /* 0x0000009200127220 */ /* 0x040fe40000410000 */
[C---:B------:R-:W-:Y:S02]  /*c450*/  FMUL.FTZ R19, R0.reuse, R147 ;  /* 0x0000009300137220 */ /* 0x040fe40000410000 */
[----:B------:R-:W-:Y:S02]  /*c460*/  FMUL.FTZ R10, R0, R154 ;  /* 0x0000009a000a7220 */ /* 0x000fe40000410000 */
[C---:B---3--:R-:W-:Y:S01]  /*c470*/  FMUL.FTZ R8, R6.reuse, R152 ;  /* 0x0000009806087220 */ /* 0x048fe20000410000 */
[----:B------:R-:W-:Y:S01]  /*c480*/  MOV R152, R24 ;  /* 0x0000001800987202 */ /* 0x000fe20000000f00 */
[----:B------:R-:W-:Y:S02]  /*c490*/  FMUL.FTZ R24, R6, R136 ;  /* 0x0000008806187220 */ /* 0x000fe40000410000 */
[----:B------:R-:W1:Y:S01]  /*c4a0*/  LDSM.16.MT88.4 R136, [R238] ;  /* 0x00000000ee88783b */ /* 0x000e620000004200 */
[C---:B------:R-:W-:Y:S02]  /*c4b0*/  FMUL.FTZ R14, R0.reuse, R150 ;  /* 0x00000096000e7220 */ /* 0x040fe40000410000 */
[C---:B------:R-:W-:Y:S01]  /*c4c0*/  FMUL.FTZ R15, R0.reuse, R151 ;  /* 0x00000097000f7220 */ /* 0x040fe20000410000 */
[----:B------:R-:W-:Y:S01]  /*c4d0*/  MUFU.EX2 R150, R134 ;  /* 0x0000008600967308 */ /* 0x000fe20000000800 */
[----:B----4-:R-:W-:Y:S01]  /*c4e0*/  F2FP.BF16.PACK_AB R169, R7, R4 ;  /* 0x0000000407a9723e */ /* 0x010fe200000010ff */
        /* <DEDUP_REMOVED lines=42> */
[----:B---3--:R-:W-:Y:S01]  /*c790*/  MOV R179, R157 ;  /* 0x0000009d00b37202 */ /* 0x008fe20000000f00 */
[C---:B------:R-:W-:Y:S02]  /*c7a0*/  FMUL.FTZ R103, R0.reuse, R103 ;  /* 0x0000006700677220 */ /* 0x040fe40000410000 */
[C---:B------:R-:W-:Y:S01]  /*c7b0*/  FMUL.FTZ R106, R0.reuse, R106 ;  /* 0x0000006a006a7220 */ /* 0x040fe20000410000 */
[----:B------:R-:W-:Y:S01]  /*c7c0*/  IADD3 R179, R179, -0x1, RZ ;  /* 0xffffffffb3b37810 */ /* 0x000fe20007ffe0ff */
        /* <DEDUP_REMOVED lines=16> */
[----:B------:R-:W-:Y:S02]  /*c8d0*/  FADD.FTZ R3, R7, R3 ;  /* 0x0000000307037221 */ /* 0x000fe40000010000 */
[----:B------:R-:W-:Y:S02]  /*c8e0*/  FMUL.FTZ R7, R0, R159 ;  /* 0x0000009f00077220 */ /* 0x000fe40000410000 */
[----:B------:R-:W2:Y:S01]  /*c8f0*/  LDL R159, [R1+0x4] ;  /* 0x00000400019f7983 */ /* 0x000ea20000100800 */
[----:B------:R-:W-:Y:S01]  /*c900*/  FMUL.FTZ R9, R6, R153 ;  /* 0x0000009906097220 */ /* 0x000fe20000410000 */
[----:B------:R-:W-:Y:S01]  /*c910*/  MOV R153, R23 ;  /* 0x0000001700997202 */ /* 0x000fe20000000f00 */
[----:B------:R-:W-:Y:S02]  /*c920*/  FMUL.FTZ R23, R0, R143 ;  /* 0x0000008f00177220 */ /* 0x000fe40000410000 */
[----:B------:R-:W-:Y:S01]  /*c930*/  FMUL.FTZ R20, R6, R140 ;  /* 0x0000008c06147220 */ /* 0x000fe20000410000 */
[----:B------:R-:W-:Y:S01]  /*c940*/  MOV R140, R11 ;  /* 0x0000000b008c7202 */ /* 0x000fe20000000f00 */
[C---:B------:R-:W-:Y:S02]  /*c950*/  FMUL.FTZ R11, R0.reuse, R155 ;  /* 0x0000009b000b7220 */ /* 0x040fe40000410000 */
[C---:B------:R-:W-:Y:S01]  /*c960*/  FMUL.FTZ R6, R0.reuse, R158 ;  /* 0x0000009e00067220 */ /* 0x040fe20000410000 */
[----:B------:R-:W-:Y:S01]  /*c970*/  MOV R158, R22 ;  /* 0x00000016009e7202 */ /* 0x000fe20000000f00 */
[----:B------:R-:W-:Y:S01]  /*c980*/  FMUL.FTZ R22, R0, R142 ;  /* 0x0000008e00167220 */ /* 0x000fe20000410000 */
[----:B------:R-:W-:Y:S01]  /*c990*/  MOV R154, R140 ;  /* 0x0000008c009a7202 */ /* 0x000fe20000000f00 */
[----:B------:R-:W3:Y:S10]  /*c9a0*/  MUFU.EX2 R0, R132 ;  /* 0x0000008400007308 */ /* 0x000ef40000000800 */
[----:B------:R-:W4:Y:S10]  /*c9b0*/  MUFU.EX2 R132, R144 ;  /* 0x0000009000847308 */ /* 0x000f340000000800 */
[----:B------:R-:W-:Y:S01]  /*c9c0*/  MUFU.EX2 R144, R156 ;  /* 0x0000009c00907308 */ /* 0x000fe20000000800 */
[----:B---3--:R-:W-:Y:S01]  /*c9d0*/  F2FP.BF16.PACK_AB R171, R150, R0 ;  /* 0x0000000096ab723e */ /* 0x008fe200000010ff */
[----:B------:R-:W-:Y:S08]  /*c9e0*/  FADD.FTZ R148, R0, R3 ;  /* 0x0000000300947221 */ /* 0x000ff00000010000 */
[----:B------:R-:W3:Y:S01]  /*c9f0*/  MUFU.EX2 R3, R149 ;  /* 0x0000009500037308 */ /* 0x000ee20000000800 */
[C---:B-1----:R-:W-:Y:S05]  /*ca00*/  HMMA.16816.F32.BF16 R4, R168.reuse, R136, R4 ;  /* 0x00000088a804723c */ /* 0x042fea0000041804 */
[----:B----4-:R-:W-:Y:S01]  /*ca10*/  FADD.FTZ R0, R132, R154 ;  /* 0x0000009a84007221 */ /* 0x010fe20000010000 */
[----:B------:R-:W-:Y:S02]  /*ca20*/  MOV R154, R145 ;  /* 0x00000091009a7202 */ /* 0x000fe40000000f00 */
[C---:B------:R-:W-:Y:S01]  /*ca30*/  HMMA.16816.F32.BF16 R8, R168.reuse, R138, R8 ;  /* 0x0000008aa808723c */ /* 0x040fe20000041808 */
[----:B------:R-:W1:Y:S01]  /*ca40*/  LDSM.16.MT88.4 R136, [R240] ;  /* 0x00000000f088783b */ /* 0x000e620000004200 */
[----:B------:R-:W4:Y:S10]  /*ca50*/  MUFU.EX2 R149, R173 ;  /* 0x000000ad00957308 */ /* 0x000f340000000800 */
[----:B------:R-:W5:Y:S01]  /*ca60*/  MUFU.EX2 R156, R174 ;  /* 0x000000ae009c7308 */ /* 0x000f620000000800 */
[C---:B---3--:R-:W-:Y:S04]  /*ca70*/  FADD.FTZ R0, R3.reuse, R0 ;  /* 0x0000000003007221 */ /* 0x048fe80000010000 */
[----:B------:R-:W-:Y:S05]  /*ca80*/  FADD.FTZ R0, R144, R0 ;  /* 0x0000000090007221 */ /* 0x000fea0000010000 */
[----:B------:R-:W3:Y:S01]  /*ca90*/  MUFU.EX2 R174, R178 ;  /* 0x000000b200ae7308 */ /* 0x000ee20000000800 */
[C---:B------:R-:W-:Y:S01]  /*caa0*/  FADD.FTZ R0, R134.reuse, R0 ;  /* 0x0000000086007221 */ /* 0x040fe20000010000 */
[C---:B-1----:R-:W-:Y:S08]  /*cab0*/  HMMA.16816.F32.BF16 R12, R168.reuse, R136, R12 ;  /* 0x00000088a80c723c */ /* 0x042ff0000004180c */
[C---:B------:R-:W-:Y:S01]  /*cac0*/  HMMA.16816.F32.BF16 R16, R168.reuse, R138, R16 ;  /* 0x0000008aa810723c */ /* 0x040fe20000041810 */
[----:B------:R-:W1:Y:S07]  /*cad0*/  LDSM.16.MT88.4 R136, [R239] ;  /* 0x00000000ef88783b */ /* 0x000e6e0000004200 */
[C---:B-1----:R-:W-:Y:S08]  /*cae0*/  HMMA.16816.F32.BF16 R20, R168.reuse, R136, R20 ;  /* 0x00000088a814723c */ /* 0x042ff00000041814 */
[C---:B------:R-:W-:Y:S01]  /*caf0*/  HMMA.16816.F32.BF16 R24, R168.reuse, R138, R24 ;  /* 0x0000008aa818723c */ /* 0x040fe20000041818 */
[----:B--2---:R1:W2:Y:S03]  /*cb00*/  LDSM.16.MT88.4 R136, [R159] ;  /* 0x000000009f88783b */ /* 0x0042a60000004200 */
[----:B-1----:R-:W-:Y:S02]  /*cb10*/  MOV R159, R158 ;  /* 0x0000009e009f7202 */ /* 0x002fe40000000f00 */
[----:B------:R-:W-:Y:S03]  /*cb20*/  MOV R158, R141 ;  /* 0x0000008d009e7202 */ /* 0x000fe60000000f00 */
[----:B------:R-:W-:Y:S01]  /*cb30*/  LDSM.16.MT88.4 R140, [R238+0x800] ;  /* 0x00080000ee8c783b */ /* 0x000fe20000004200 */
[----:B------:R-:W1:Y:S01]  /*cb40*/  MUFU.EX2 R173, R158 ;  /* 0x0000009e00ad7308 */ /* 0x000e620000000800 */
        /* <DEDUP_REMOVED lines=38> */
[----:B------:R-:W-:Y:S01]  /*cdb0*/  HMMA.16816.F32.BF16 R128, R168, R138, R128 ;  /* 0x0000008aa880723c */ /* 0x000fe20000041880 */
[----:B------:R-:W2:Y:S03]  /*cdc0*/  MUFU.EX2 R132, R154 ;  /* 0x0000009a00847308 */ /* 0x000ea60000000800 */
[----:B----4-:R-:W-:Y:S03]  /*cdd0*/  F2FP.BF16.PACK_AB R137, R151, R149 ;  /* 0x000000959789723e */ /* 0x010fe600000010ff */
[----:B------:R-:W-:Y:S02]  /*cde0*/  F2FP.BF16.PACK_AB R138, R134, R144 ;  /* 0x00000090868a723e */ /* 0x000fe400000010ff */
[----:B------:R-:W4:Y:S02]  /*cdf0*/  LDSM.16.MT88.4 R144, [R240+0x800] ;  /* 0x00080000f090783b */ /* 0x000f240000004200 */
[----:B------:R-:W-:Y:S01]  /*ce00*/  MUFU.EX2 R134, R152 ;  /* 0x0000009800867308 */ /* 0x000fe20000000800 */
[----:B-----5:R-:W-:Y:S02]  /*ce10*/  F2FP.BF16.PACK_AB R139, R176, R156 ;  /* 0x0000009cb08b723e */ /* 0x020fe400000010ff */
[----:B---3--:R-:W-:Y:S02]  /*ce20*/  F2FP.BF16.PACK_AB R169, R175, R174 ;  /* 0x000000aeafa9723e */ /* 0x008fe400000010ff */
[----:B-1----:R-:W-:Y:S03]  /*ce30*/  F2FP.BF16.PACK_AB R171, R173, R172 ;  /* 0x000000acadab723e */ /* 0x002fe600000010ff */
[C---:B------:R-:W-:Y:S02]  /*ce40*/  HMMA.16816.F32.BF16 R4, R136.reuse, R140, R4 ;  /* 0x0000008c8804723c */ /* 0x040fe40000041804 */
[----:B------:R-:W1:Y:S03]  /*ce50*/  MUFU.EX2 R3, R159 ;  /* 0x0000009f00037308 */ /* 0x000e660000000800 */
[----:B--2---:R-:W-:Y:S03]  /*ce60*/  FADD.FTZ R0, R132, R0 ;  /* 0x0000000084007221 */ /* 0x004fe60000010000 */
[C---:B------:R-:W-:Y:S01]  /*ce70*/  HMMA.16816.F32.BF16 R8, R136.reuse, R142, R8 ;  /* 0x0000008e8808723c */ /* 0x040fe20000041808 */
[----:B------:R-:W2:Y:S03]  /*ce80*/  LDSM.16.MT88.4 R140, [R239+0x800] ;  /* 0x00080000ef8c783b */ /* 0x000ea60000004200 */
[C---:B-1----:R-:W-:Y:S01]  /*ce90*/  F2FP.BF16.PACK_AB R168, R3.reuse, R132 ;  /* 0x0000008403a8723e */ /* 0x042fe200000010ff */
[----:B------:R-:W-:Y:S01]  /*cea0*/  FADD.FTZ R0, R3, R0 ;  /* 0x0000000003007221 */ /* 0x000fe20000010000 */
[----:B------:R-:W-:Y:S01]  /*ceb0*/  MOV R132, R156 ;  /* 0x0000009c00847202 */ /* 0x000fe20000000f00 */
[----:B------:R-:W-:Y:S01]  /*cec0*/  FADD.FTZ R3, R150, R148 ;  /* 0x0000009496037221 */ /* 0x000fe20000010000 */
[C---:B----4-:R-:W-:Y:S08]  /*ced0*/  HMMA.16816.F32.BF16 R12, R136.reuse, R144, R12 ;  /* 0x00000090880c723c */ /* 0x050ff0000004180c */
        /* <DEDUP_REMOVED lines=39> */
[----:B------:R-:W2:Y:S07]  /*d150*/  MUFU.EX2 R140, R153 ;  /* 0x00000099008c7308 */ /* 0x000eae0000000800 */
[C---:B------:R-:W-:Y:S04]  /*d160*/  HMMA.16816.F32.BF16 R120, R136.reuse, R142, R120 ;  /* 0x0000008e8878723c */ /* 0x040fe80000041878 */
[----:B--2---:R-:W-:Y:S01]  /*d170*/  FADD.FTZ R0, R140, R0 ;  /* 0x000000008c007221 */ /* 0x004fe20000010000 */
[----:B------:R-:W2:Y:S01]  /*d180*/  LDSM.16.MT88.4 R152, [R238+0x1000] ;  /* 0x00100000ee98783b */ /* 0x000ea20000004200 */
[C---:B------:R-:W-:Y:S02]  /*d190*/  F2FP.BF16.PACK_AB R170, R134.reuse, R140 ;  /* 0x0000008c86aa723e */ /* 0x040fe400000010ff */
[----:B------:R-:W-:Y:S01]  /*d1a0*/  FADD.FTZ R0, R134, R0 ;  /* 0x0000000086007221 */ /* 0x000fe20000010000 */
[C---:B-1----:R-:W-:Y:S03]  /*d1b0*/  HMMA.16816.F32.BF16 R124, R136.reuse, R144, R124 ;  /* 0x00000090887c723c */ /* 0x042fe6000004187c */
[----:B------:R-:W-:Y:S01]  /*d1c0*/  MOV R134, R151 ;  /* 0x0000009700867202 */ /* 0x000fe20000000f00 */
[----:B------:R1:W-:Y:S04]  /*d1d0*/  STL [R1+0x24], R0 ;  /* 0x0000240001007387 */ /* 0x0003e80000100800 */
[----:B------:R-:W-:Y:S01]  /*d1e0*/  HMMA.16816.F32.BF16 R128, R136, R146, R128 ;  /* 0x000000928880723c */ /* 0x000fe20000041880 */
[----:B------:R-:W3:Y:S04]  /*d1f0*/  LDL R177, [R1+0x64] ;  /* 0x0000640001b17983 */ /* 0x000ee80000100800 */
[----:B------:R-:W3:Y:S04]  /*d200*/  LDL.LU R178, [R1+0x60] ;  /* 0x0000600001b27983 */ /* 0x000ee80000300800 */
[----:B------:R-:W4:Y:S08]  /*d210*/  LDSM.16.MT88.4 R144, [R240+0x1000] ;  /* 0x00100000f090783b */ /* 0x000f300000004200 */
[----:B------:R-:W5:Y:S01]  /*d220*/  LDSM.16.MT88.4 R136, [R239+0x1000] ;  /* 0x00100000ef88783b */ /* 0x000f620000004200 */
[----:B-1----:R-:W-:Y:S04]  /*d230*/  FADD.FTZ R0, R149, R3 ;  /* 0x0000000395007221 */ /* 0x002fe80000010000 */
[----:B------:R-:W-:Y:S01]  /*d240*/  FADD.FTZ R0, R134, R0 ;  /* 0x0000000086007221 */ /* 0x000fe20000010000 */
[C---:B--2---:R-:W-:Y:S02]  /*d250*/  HMMA.16816.F32.BF16 R156, R168.reuse, R152, R4 ;  /* 0x00000098a89c723c */ /* 0x044fe40000041804 */
[----:B------:R-:W1:Y:S03]  /*d260*/  LDSM.16.MT88.4 R4, [R241+0x1000] ;  /* 0x00100000f104783b */ /* 0x000e660000004200 */
[----:B------:R-:W-:Y:S01]  /*d270*/  FADD.FTZ R0, R132, R0 ;  /* 0x0000000084007221 */ /* 0x000fe20000010000 */
[----:B------:R-:W-:Y:S02]  /*d280*/  MOV R132, R2 ;  /* 0x0000000200847202 */ /* 0x000fe40000000f00 */
[C---:B------:R-:W-:Y:S02]  /*d290*/  HMMA.16816.F32.BF16 R152, R168.reuse, R154, R8 ;  /* 0x0000009aa898723c */ /* 0x040fe40000041808 */
[----:B------:R-:W2:Y:S02]  /*d2a0*/  LDSM.16.MT88.4 R8, [R238+0x2800] ;  /* 0x00280000ee08783b */ /* 0x000ea40000004200 */
[----:B------:R-:W-:Y:S04]  /*d2b0*/  FADD.FTZ R0, R176, R0 ;  /* 0x00000000b0007221 */ /* 0x000fe80000010000 */
[----:B------:R-:W-:Y:S04]  /*d2c0*/  FADD.FTZ R0, R174, R0 ;  /* 0x00000000ae007221 */ /* 0x000fe80000010000 */
[----:B------:R-:W-:Y:S01]  /*d2d0*/  FADD.FTZ R0, R175, R0 ;  /* 0x00000000af007221 */ /* 0x000fe20000010000 */
[C---:B----4-:R-:W-:Y:S01]  /*d2e0*/  HMMA.16816.F32.BF16 R148, R168.reuse, R144, R12 ;  /* 0x00000090a894723c */ /* 0x050fe2000004180c */
[----:B------:R-:W4:Y:S02]  /*d2f0*/  LDSM.16.MT88.4 R12, [R240+0x2800] ;  /* 0x00280000f00c783b */ /* 0x000f240000004200 */
[----:B------:R-:W-:Y:S04]  /*d300*/  FADD.FTZ R0, R172, R0 ;  /* 0x00000000ac007221 */ /* 0x000fe80000010000 */
[----:B------:R-:W-:Y:S01]  /*d310*/  FADD.FTZ R0, R173, R0 ;  /* 0x00000000ad007221 */ /* 0x000fe20000010000 */
[C---:B------:R-:W-:Y:S04]  /*d320*/  HMMA.16816.F32.BF16 R144, R168.reuse, R146, R16 ;  /* 0x00000092a890723c */ /* 0x040fe80000041810 */
[----:B------:R-:W-:Y:S04]  /*d330*/  STL [R1+0x28], R0 ;  /* 0x0000280001007387 */ /* 0x000fe80000100800 */
[C---:B-----5:R-:W-:Y:S01]  /*d340*/  HMMA.16816.F32.BF16 R140, R168.reuse, R136, R20 ;  /* 0x00000088a88c723c */ /* 0x060fe20000041814 */
[----:B------:R-:W-:Y:S07]  /*d350*/  STL [R1+0x20], R179 ;  /* 0x000020b301007387 */ /* 0x000fee0000100800 */
[C---:B------:R-:W-:Y:S08]  /*d360*/  HMMA.16816.F32.BF16 R136, R168.reuse, R138, R24 ;  /* 0x0000008aa888723c */ /* 0x040ff00000041818 */
[C---:B-1----:R-:W-:Y:S08]  /*d370*/  HMMA.16816.F32.BF16 R28, R168.reuse, R4, R28 ;  /* 0x00000004a81c723c */ /* 0x042ff0000004181c */
[C---:B------:R-:W-:Y:S01]  /*d380*/  HMMA.16816.F32.BF16 R32, R168.reuse, R6, R32 ;  /* 0x00000006a820723c */ /* 0x040fe20000041820 */
[----:B------:R-:W1:Y:S07]  /*d390*/  LDSM.16.MT88.4 R4, [R239+0x2800] ;  /* 0x00280000ef04783b */ /* 0x000e6e0000004200 */
[C---:B--2---:R-:W-:Y:S08]  /*d3a0*/  HMMA.16816.F32.BF16 R36, R168.reuse, R8, R36 ;  /* 0x00000008a824723c */ /* 0x044ff00000041824 */
[C---:B------:R-:W-:Y:S01]  /*d3b0*/  HMMA.16816.F32.BF16 R40, R168.reuse, R10, R40 ;  /* 0x0000000aa828723c */ /* 0x040fe20000041828 */
[----:B------:R-:W2:Y:S07]  /*d3c0*/  LDSM.16.MT88.4 R8, [R241+0x2800] ;  /* 0x00280000f108783b */ /* 0x000eae0000004200 */
[C---:B----4-:R-:W-:Y:S08]  /*d3d0*/  HMMA.16816.F32.BF16 R44, R168.reuse, R12, R44 ;  /* 0x0000000ca82c723c */ /* 0x050ff0000004182c */
[C---:B------:R-:W-:Y:S01]  /*d3e0*/  HMMA.16816.F32.BF16 R48, R168.reuse, R14, R48 ;  /* 0x0000000ea830723c */ /* 0x040fe20000041830 */
[----:B------:R-:W4:Y:S07]  /*d3f0*/  LDSM.16.MT88.4 R12, [R238+0x4000] ;  /* 0x00400000ee0c783b */ /* 0x000f2e0000004200 */
        /* <DEDUP_REMOVED lines=22> */
[C---:B------:R-:W-:Y:S08]  /*d560*/  HMMA.16816.F32.BF16 R112, R168.reuse, R10, R112 ;  /* 0x0000000aa870723c */ /* 0x040ff00000041870 */
[C---:B----4-:R-:W-:Y:S08]  /*d570*/  HMMA.16816.F32.BF16 R116, R168.reuse, R12, R116 ;  /* 0x0000000ca874723c */ /* 0x050ff00000041874 */
[C---:B------:R-:W-:Y:S08]  /*d580*/  HMMA.16816.F32.BF16 R120, R168.reuse, R14, R120 ;  /* 0x0000000ea878723c */ /* 0x040ff00000041878 */
[C---:B-1----:R-:W-:Y:S08]  /*d590*/  HMMA.16816.F32.BF16 R124, R168.reuse, R4, R124 ;  /* 0x00000004a87c723c */ /* 0x042ff0000004187c */
[----:B------:R-:W-:Y:S03]  /*d5a0*/  HMMA.16816.F32.BF16 R128, R168, R6, R128 ;  /* 0x00000006a880723c */ /* 0x000fe60000041880 */
[----:B---3--:R-:W-:Y:S11]  /*d5b0*/  ISETP.GT.AND P0, PT, R178, R177, PT ;  /* 0x000000b1b200720c */ /* 0x008ff60003f04270 */
[----:B------:R-:W-:Y:S02]  /*d5c0*/  @!UPT UIADD3 URZ, URZ, URZ, URZ ;  /* 0x0000003f3f3ff290 */ /* 0x000fe4000fffe03f */
[----:B------:R-:W-:-:S05]  /*d5d0*/  @P0 BRA `(.L_x_446) ;  /* 0xffffd26000000947 */ /* 0x000fca000383ffff */
.L_x_441:
[----:B------:R-:W2:Y:S04]  /*d5e0*/  LDL R2, [R1+0x30] ;  /* 0x0000300001027983 */ /* 0x000ea80000100800 */
[----:B------:R-:W2:Y:S02]  /*d5f0*/  LDL R0, [R1+0x20] ;  /* 0x0000200001007983 */ /* 0x000ea40000100800 */
[----:B--2---:R-:W-:-:S13]  /*d600*/  ISETP.GE.AND P0, PT, R0, R2, PT ;  /* 0x000000020000720c */ /* 0x004fda0003f06270 */
[----:B------:R-:W-:Y:S05]  /*d610*/  @!P0 BRA `(.L_x_447) ;  /* 0x00003a0000008947 */ /* 0x000fea0003800000 */
[----:B------:R-:W-:Y:S02]  /*d620*/  MOV R134, R132 ;  /* 0x0000008400867202 */ /* 0x000fe40000000f00 */
[----:B------:R-:W-:Y:S02]  /*d630*/  MOV R2, R133 ;  /* 0x0000008500027202 */ /* 0x000fe40000000f00 */
.L_x_458:
[----:B--2---:R-:W2:Y:S01]  /*d640*/  LDL R21, [R1+0x20] ;  /* 0x0000200001157983 */ /* 0x004ea20000100800 */
[----:B------:R-:W-:Y:S04]  /*d650*/  DEPBAR.LE SB0, 0x0 ;  /* 0x000080000000791a */ /* 0x000fe80000000000 */
[----:B------:R-:W-:Y:S01]  /*d660*/  WARPSYNC 0xffffffff ;  /* 0xffffffff00007948 */ /* 0x000fe20003800000 */
[----:B------:R-:W3:Y:S01]  /*d670*/  LDL.64 R10, [R1+0x58] ;  /* 0x00005800010a7983 */ /* 0x000ee20000100a00 */
[----:B------:R-:W-:Y:S05]  /*d680*/  BSSY B0, `(.L_x_448) ;  /* 0x0000125000007945 */ /* 0x000fea0003800000 */
[----:B------:R-:W4:Y:S06]  /*d690*/  LDL.64 R8, [R1+0x48] ;  /* 0x0000480001087983 */ /* 0x000f2c0000100a00 */
[----:B------:R-:W5:Y:S06]  /*d6a0*/  LDL R20, [R1+0x14] ;  /* 0x0000140001147983 */ /* 0x000f6c0000100800 */
[----:B------:R-:W3:Y:S06]  /*d6b0*/  LDL R14, [R1] ;  /* 0x00000000010e7983 */ /* 0x000eec0000100800 */
[----:B------:R-:W4:Y:S06]  /*d6c0*/  LDL R22, [R1+0x18] ;  /* 0x0000180001167983 */ /* 0x000f2c0000100800 */
[----:B------:R-:W1:Y:S06]  /*d6d0*/  S2R R3, SR_TID.X ;  /* 0x0000000000037919 */ /* 0x000e6c0000002100 */
[----:B------:R-:W-:Y:S06]  /*d6e0*/  BAR.SYNC.DEFER_BLOCKING 0x0 ;  /* 0x0000000000007b1d */ /* 0x000fec0000010000 */
[----:B------:R-:W-:Y:S06]  /*d6f0*/  LDSM.16.M88.4 R16, [R135+0x800] ;  /* 0x000800008710783b */ /* 0x000fec0000000200 */
[----:B------:R-:W-:Y:S06]  /*d700*/  LDSM.16.M88.4 R24, [R135+0x1000] ;  /* 0x001000008718783b */ /* 0x000fec0000000200 */
[----:B------:R-:W-:Y:S06]  /*d710*/  LDSM.16.M88.4 R168, [R242] ;  /* 0x00000000f2a8783b */ /* 0x000fec0000000200 */
[----:B------:R-:W-:Y:S01]  /*d720*/  LDSM.16.M88.4 R172, [R252] ;  /* 0x00000000fcac783b */ /* 0x000fe20000000200 */
[----:B-1----:R-:W-:Y:S11]  /*d730*/  ISETP.GT.AND P1, PT, R3, 0x7f, PT ;  /* 0x0000007f0300780c */ /* 0x002ff60003f24270 */
[----:B------:R-:W-:Y:S02]  /*d740*/  @!UPT UIADD3 URZ, URZ, URZ, URZ ;  /* 0x0000003f3f3ff290 */ /* 0x000fe4000fffe03f */
[----:B------:R-:W-:Y:S02]  /*d750*/  @!P1 MOV R6, c[0x0][0x20c] ;  /* 0x0000830000069a02 */ /* 0x000fe40000000f00 */
[----:B--2---:R-:W-:Y:S01]  /*d760*/  SHF.R.S32.HI R0, RZ, 0x1f, R21 ;  /* 0x0000001fff007819 */ /* 0x004fe20000011415 */
[C---:B------:R-:W-:Y:S04]  /*d770*/  IMAD.WIDE.U32 R4, R21.reuse, c[0x0][0x208], RZ ;  /* 0x0000820015047a25 */ /* 0x040fe800078e00ff */
[----:B------:R-:W-:Y:S04]  /*d780*/  IMAD R0, R0, c[0x0][0x208], RZ ;  /* 0x0000820000007a24 */ /* 0x000fe800078e02ff */
[----:B------:R-:W-:Y:S05]  /*d790*/  IMAD R0, R21, c[0x0][0x20c], R0 ;  /* 0x0000830015007a24 */ /* 0x000fea00078e0200 */
[----:B------:R-:W-:Y:S01]  /*d7a0*/  IADD3 R0, R5, R0, RZ ;  /* 0x0000000005007210 */ /* 0x000fe20007ffe0ff */
[----:B------:R-:W-:Y:S01]  /*d7b0*/  IMAD.WIDE.U32 R4, R4, 0x30, RZ ;  /* 0x0000003004047825 */ /* 0x000fe200078e00ff */
[----:B-----5:R-:W-:Y:S03]  /*d7c0*/  LOP3.LUT P2, RZ, R20, 0x200, RZ, 0xc0, !PT ;  /* 0x0000020014ff7812 */ /* 0x020fe6000784c0ff */
[----:B------:R-:W-:Y:S01]  /*d7d0*/  IMAD R3, R0, 0x30, RZ ;  /* 0x0000003000037824 */ /* 0x000fe200078e02ff */
[----:B------:R-:W-:Y:S02]  /*d7e0*/  @!P1 MOV R0, c[0x0][0x208] ;  /* 0x0000820000009a02 */ /* 0x000fe40000000f00 */
[----:B------:R-:W-:Y:S02]  /*d7f0*/  LOP3.LUT P6, RZ, R20, 0x100, RZ, 0xc0, !PT ;  /* 0x0000010014ff7812 */ /* 0x000fe400078cc0ff */
[----:B------:R-:W-:Y:S01]  /*d800*/  IADD3 R3, R5, R3, RZ ;  /* 0x0000000305037210 */ /* 0x000fe20007ffe0ff */
[----:B---3--:R-:W-:Y:S01]  /*d810*/  LDSM.16.M88.4 R176, [R14] ;  /* 0x000000000eb0783b */ /* 0x008fe20000000200 */
[-C--:B------:R-:W-:Y:S02]  /*d820*/  @!P1 LEA R5, P0, R0, R4.reuse, 0x5 ;  /* 0x0000000400059211 */ /* 0x080fe400078028ff */
[----:B------:R-:W-:Y:S02]  /*d830*/  LOP3.LUT P5, RZ, R20, 0x80, RZ, 0xc0, !PT ;  /* 0x0000008014ff7812 */ /* 0x000fe400078ac0ff */
[----:B------:R-:W-:Y:S02]  /*d840*/  @!P1 LEA.HI.X R6, R0, R3, R6, 0x5, P0 ;  /* 0x0000000300069211 */ /* 0x000fe400000f2c06 */
[----:B------:R-:W-:Y:S02]  /*d850*/  IADD3 R0, P0, R10, R4, RZ ;  /* 0x000000040a007210 */ /* 0x000fe40007f1e0ff */
[----:B------:R-:W-:Y:S02]  /*d860*/  LOP3.LUT P4, RZ, R20, 0x40, RZ, 0xc0, !PT ;  /* 0x0000004014ff7812 */ /* 0x000fe4000788c0ff */
[-C--:B----4-:R-:W-:Y:S02]  /*d870*/  IADD3.X R3, R3, R9.reuse, RZ, P0, !PT ;  /* 0x0000000903037210 */ /* 0x090fe400007fe4ff */
[C---:B------:R-:W-:Y:S04]  /*d880*/  LEA R12, P0, R0.reuse, c[0x0][0x1f8], 0x1 ;  /* 0x00007e00000c7a11 */ /* 0x040fe800078008ff */
[----:B------:R-:W-:Y:S02]  /*d890*/  LEA.HI.X R13, R0, c[0x0][0x1fc], R3, 0x1, P0 ;  /* 0x00007f00000d7a11 */ /* 0x000fe400000f0c03 */
[----:B------:R-:W-:Y:S04]  /*d8a0*/  @!P1 IADD3 R0, P0, R5, R10, RZ ;  /* 0x0000000a05009210 */ /* 0x000fe80007f1e0ff */
[----:B------:R-:W-:Y:S02]  /*d8b0*/  @!P1 IADD3.X R3, R6, R9, RZ, P0, !PT ;  /* 0x0000000906039210 */ /* 0x000fe400007fe4ff */
[----:B------:R-:W1:Y:S01]  /*d8c0*/  LDSM.16.M88.4 R8, [R135] ;  /* 0x000000008708783b */ /* 0x000e620000000200 */
[C---:B------:R-:W-:Y:S04]  /*d8d0*/  @!P1 LEA R132, P0, R0.reuse, c[0x0][0x1f8], 0x1 ;  /* 0x00007e0000849a11 */ /* 0x040fe800078008ff */
[----:B------:R-:W-:Y:S01]  /*d8e0*/  @!P1 LEA.HI.X R133, R0, c[0x0][0x1fc], R3, 0x1, P0 ;  /* 0x00007f0000859a11 */ /* 0x000fe200000f0c03 */
[----:B------:R-:W-:Y:S01]  /*d8f0*/  @!PT LDS RZ, [RZ] ;  /* 0x00000000fffff984 */ /* 0x000fe20000000800 */
[----:B------:R-:W-:Y:S01]  /*d900*/  @!PT LDS RZ, [RZ] ;  /* 0x00000000fffff984 */ /* 0x000fe20000000800 */
[----:B------:R-:W-:Y:S01]  /*d910*/  @!PT LDS RZ, [RZ] ;  /* 0x00000000fffff984 */ /* 0x000fe20000000800 */
[----:B------:R2:W-:Y:S01]  /*d920*/  LDGSTS.E.BYPASS.LTC128B.128 [R22+0x4080], [R12.64], !P2 ;  /* 0x040800000c167fae */ /* 0x0005e2000d101d46 */
[----:B------:R-:W-:Y:S02]  /*d930*/  MOV R0, R20 ;  /* 0x0000001400007202 */ /* 0x000fe40000000f00 */
[----:B------:R-:W-:Y:S03]  /*d940*/  MOV R3, R21 ;  /* 0x0000001500037202 */ /* 0x000fe60000000f00 */
[----:B------:R2:W-:Y:S06]  /*d950*/  LDGSTS.E.BYPASS.LTC128B.128 [R22+0x5880], [R12.64+0x80], !P6 ;  /* 0x058800800c167fae */ /* 0x0005ec000f101d46 */
[----:B------:R2:W-:Y:S06]  /*d960*/  LDGSTS.E.BYPASS.LTC128B.128 [R22+0x7080], [R12.64+0x100], !P5 ;  /* 0x070801000c167fae */ /* 0x0005ec000e901d46 */
[----:B------:R2:W-:Y:S06]  /*d970*/  LDGSTS.E.BYPASS.LTC128B.128 [R22+0x8880], [R12.64+0x180], !P4 ;  /* 0x088801800c167fae */ /* 0x0005ec000e101d46 */
[----:B------:R3:W-:Y:S06]  /*d980*/  @!P1 LDGSTS.E.BYPASS.LTC128B.128 [R22+0x5080], [R132.64], !P2 ;  /* 0x0508000084169fae */ /* 0x0007ec000d101d46 */
[----:B------:R3:W-:Y:S01]  /*d990*/  @!P1 LDGSTS.E.BYPASS.LTC128B.128 [R22+0x6880], [R132.64+0x80], !P6 ;  /* 0x0688008084169fae */ /* 0x0007e2000f101d46 */
[C---:B-1----:R-:W-:Y:S05]  /*d9a0*/  HMMA.16816.F32.BF16 R4, R160.reuse, R8, RZ ;  /* 0x00000008a004723c */ /* 0x042fea00000418ff */
[----:B------:R3:W-:Y:S03]  /*d9b0*/  @!P1 LDGSTS.E.BYPASS.LTC128B.128 [R22+0x8080], [R132.64+0x100], !P5 ;  /* 0x0808010084169fae */ /* 0x0007e6000e901d46 */
[C---:B------:R-:W-:Y:S03]  /*d9c0*/  HMMA.16816.F32.BF16 R8, R160.reuse, R10, RZ ;  /* 0x0000000aa008723c */ /* 0x040fe600000418ff */
[----:B------:R3:W-:Y:S06]  /*d9d0*/  @!P1 LDGSTS.E.BYPASS.LTC128B.128 [R22+0x9880], [R132.64+0x180], !P4 ;  /* 0x0988018084169fae */ /* 0x0007ec000e101d46 */
[----:B------:R-:W0:Y:S01]  /*d9e0*/  LDGDEPBAR ;  /* 0x00000000000079af */ /* 0x000e220000000000 */
[C---:B--2---:R-:W-:Y:S08]  /*d9f0*/  HMMA.16816.F32.BF16 R12, R160.reuse, R16, RZ ;  /* 0x00000010a00c723c */ /* 0x044ff000000418ff */
[C---:B------:R-:W-:Y:S08]  /*da00*/  HMMA.16816.F32.BF16 R16, R160.reuse, R18, RZ ;  /* 0x00000012a010723c */ /* 0x040ff000000418ff */
[C---:B---3--:R-:W-:Y:S08]  /*da10*/  HMMA.16816.F32.BF16 R20, R160.reuse, R24, RZ ;  /* 0x00000018a014723c */ /* 0x048ff000000418ff */
        /* <DEDUP_REMOVED lines=127> */
[C---:B------:R-:W-:Y:S07]  /*e210*/  HMMA.16816.F32.BF16 R8, R232.reuse, R174, R8 ;  /* 0x000000aee808723c */ /* 0x040fee0000041808 */
[----:B------:R-:W-:Y:S09]  /*e220*/  MOV R175, R0 ;  /* 0x0000000000af7202 */ /* 0x000ff20000000f00 */
        /* <DEDUP_REMOVED lines=11> */
[----:B------:R1:W2:Y:S02]  /*e2e0*/  MUFU.TANH R4, R0 ;  /* 0x0000000000047308 */ /* 0x0002a40000002400 */
[----:B-1----:R-:W-:Y:S01]  /*e2f0*/  FMUL.FTZ R0, R7, c[0x0][0x320] ;  /* 0x0000c80007007a20 */ /* 0x002fe20000410000 */
[----:B--2---:R-:W-:Y:S07]  /*e300*/  STL [R1+0x1c], R4 ;  /* 0x00001c0401007387 */ /* 0x004fee0000100800 */
[----:B------:R1:W2:Y:S01]  /*e310*/  MUFU.TANH R179, R0 ;  /* 0x0000000000b37308 */ /* 0x0002a20000002400 */
[----:B------:R-:W3:Y:S01]  /*e320*/  LDSM.16.M88.4 R4, [R236+0x5800] ;  /* 0x00580000ec04783b */ /* 0x000ee20000000200 */
[----:B------:R-:W-:Y:S05]  /*e330*/  DEPBAR.LE SB0, 0x0 ;  /* 0x000080000000791a */ /* 0x000fea0000000000 */
        /* <DEDUP_REMOVED lines=8> */
[----:B-1----:R-:W-:Y:S04]  /*e3c0*/  FMUL.FTZ R0, R9, c[0x0][0x320] ;  /* 0x0000c80009007a20 */ /* 0x002fe80000410000 */
        /* <DEDUP_REMOVED lines=24> */
[----:B-1----:R-:W-:Y:S02]  /*e550*/  FMUL.FTZ R0, R24, c[0x0][0x320] ;  /* 0x0000c80018007a20 */ /* 0x002fe40000410000 */
[----:B------:R-:W5:Y:S06]  /*e560*/  LDL R24, [R1+0x30] ;  /* 0x0000300001187983 */ /* 0x000f6c0000100800 */
[----:B------:R1:W1:Y:S02]  /*e570*/  MUFU.TANH R11, R0 ;  /* 0x00000000000b7308 */ /* 0x0002640000002400 */
[----:B-1----:R-:W-:Y:S01]  /*e580*/  FMUL.FTZ R0, R25, c[0x0][0x320] ;  /* 0x0000c80019007a20 */ /* 0x002fe20000410000 */
[----:B------:R-:W-:Y:S07]  /*e590*/  MOV R25, R8 ;  /* 0x0000000800197202 */ /* 0x000fee0000000f00 */
[----:B------:R1:W1:Y:S02]  /*e5a0*/  MUFU.TANH R10, R0 ;  /* 0x00000000000a7308 */ /* 0x0002640000002400 */
[----:B-1----:R-:W-:Y:S08]  /*e5b0*/  FMUL.FTZ R0, R26, c[0x0][0x320] ;  /* 0x0000c8001a007a20 */ /* 0x002ff00000410000 */
[----:B------:R1:W1:Y:S02]  /*e5c0*/  MUFU.TANH R22, R0 ;  /* 0x0000000000167308 */ /* 0x0002640000002400 */
[----:B-1----:R-:W-:Y:S08]  /*e5d0*/  FMUL.FTZ R0, R27, c[0x0][0x320] ;  /* 0x0000c8001b007a20 */ /* 0x002ff00000410000 */
[----:B------:R1:W1:Y:S01]  /*e5e0*/  MUFU.TANH R21, R0 ;  /* 0x0000000000157308 */ /* 0x0002620000002400 */
[----:B-----5:R-:W-:Y:S11]  /*e5f0*/  ISETP.GT.AND P0, PT, R25, R24, PT ;  /* 0x000000181900720c */ /* 0x020ff60003f04270 */
[----:B------:R-:W-:Y:S02]  /*e600*/  @!UPT UIADD3 URZ, URZ, URZ, URZ ;  /* 0x0000003f3f3ff290 */ /* 0x000fe4000fffe03f */
[----:B------:R-:W-:-:S05]  /*e610*/  @!P0 BRA `(.L_x_449) ;  /* 0x000002b000008947 */ /* 0x000fca0003800000 */
[----:B-1234-:R-:W2:Y:S01]  /*e620*/  LDL.64 R26, [R1+0x50] ;  /* 0x00005000011a7983 */ /* 0x01eea20000100a00 */
[----:B------:R-:W-:Y:S03]  /*e630*/  IADD3 R0, R25, -0x1, RZ ;  /* 0xffffffff19007810 */ /* 0x000fe60007ffe0ff */
        /* <DEDUP_REMOVED lines=41> */
.L_x_449:
[----:B-1234-:R-:W-:Y:S05]  /*e8d0*/  BSYNC B0 ;  /* 0x0000000000007941 */ /* 0x01efea0003800000 */
.L_x_448:
[----:B------:R-:W2:Y:S01]  /*e8e0*/  LDL R3, [R1+0x68] ;  /* 0x0000680001037983 */ /* 0x000ea20000100800 */
[----:B------:R-:W-:Y:S01]  /*e8f0*/  IMAD.MOV.U32 R4, RZ, RZ, c[0x0][0x2c4] ;  /* 0x0000b100ff047624 */ /* 0x000fe200078e00ff */
        /* <DEDUP_REMOVED lines=35> */
.L_x_452:
[----:B------:R-:W-:Y:S04]  /*eb30*/  MOV R9, c[0x0][0x32c] ;  /* 0x0000cb0000097a02 */ /* 0x000fe80000000f00 */
[----:B------:R-:W-:Y:S11]  /*eb40*/  ISETP.NE.AND P0, PT, R9, 0x1, PT ;  /* 0x000000010900780c */ /* 0x000ff60003f05270 */
[----:B------:R-:W-:Y:S02]  /*eb50*/  @!UPT UIADD3 URZ, URZ, URZ, URZ ;  /* 0x0000003f3f3ff290 */ /* 0x000fe4000fffe03f */
[----:B------:R-:W-:Y:S05]  /*eb60*/  @P0 IMAD.HI.U32 R9, R5, c[0x0][0x330], RZ ;  /* 0x0000cc0005090a27 */ /* 0x000fea00078e00ff */
[----:B------:R-:W-:Y:S02]  /*eb70*/  @P0 SHF.R.U32.HI R5, RZ, c[0x0][0x334], R9 ;  /* 0x0000cd00ff050a19 */ /* 0x000fe40000011609 */
.L_x_453:
[----:B------:R-:W-:Y:S05]  /*eb80*/  BSYNC B0 ;  /* 0x0000000000007941 */ /* 0x000fea0003800000 */
.L_x_451:
[----:B------:R-:W-:Y:S04]  /*eb90*/  IMAD.IADD R9, R0, 0x1, -R26 ;  /* 0x0000000100097824 */ /* 0x000fe800078e0a1a */
[----:B------:R-:W-:Y:S05]  /*eba0*/  IMAD R5, R5, c[0x0][0x32c], R9 ;  /* 0x0000cb0005057a24 */ /* 0x000fea00078e0209 */
[----:B------:R-:W-:Y:S02]  /*ebb0*/  IMNMX R3, R3, R5, !PT ;  /* 0x0000000503037217 */ /* 0x000fe40007800200 */
[----:B------:R-:W-:Y:S04]  /*ebc0*/  IADD3 R5, R5, c[0x0][0x32c], RZ ;  /* 0x0000cb0005057a10 */ /* 0x000fe80007ffe0ff */
[----:B------:R-:W-:Y:S02]  /*ebd0*/  IMNMX R4, R4, R5, PT ;  /* 0x0000000504047217 */ /* 0x000fe40003800200 */
.L_x_450:
        /* <DEDUP_REMOVED lines=70> */
[----:B------:R-:W2:Y:S01]  /*f040*/  LDL R173, [R1+0x38] ;  /* 0x0000380001ad7983 */ /* 0x000ea20000100800 */
[----:B------:R-:W-:Y:S01]  /*f050*/  BSSY B0, `(.L_x_455) ;  /* 0x0000012000007945 */ /* 0x000fe20003800000 */
[----:B--2---:R-:W-:Y:S04]  /*f060*/  IADD3 R5, -R27, R173, R5 ;  /* 0x000000ad1b057210 */ /* 0x004fe80007ffe105 */
        /* <DEDUP_REMOVED lines=11> */
.L_x_456:
[----:B------:R-:W-:Y:S04]  /*f120*/  MOV R6, c[0x0][0x32c] ;  /* 0x0000cb0000067a02 */ /* 0x000fe80000000f00 */
[----:B------:R-:W-:Y:S11]  /*f130*/  ISETP.NE.AND P0, PT, R6, 0x1, PT ;  /* 0x000000010600780c */ /* 0x000ff60003f05270 */
[----:B------:R-:W-:Y:S02]  /*f140*/  @!UPT UIADD3 URZ, URZ, URZ, URZ ;  /* 0x0000003f3f3ff290 */ /* 0x000fe4000fffe03f */
[----:B------:R-:W-:Y:S05]  /*f150*/  @P0 IMAD.HI.U32 R6, R5, c[0x0][0x330], RZ ;  /* 0x0000cc0005060a27 */ /* 0x000fea00078e00ff */
[----:B------:R-:W-:Y:S02]  /*f160*/  @P0 SHF.R.U32.HI R5, RZ, c[0x0][0x334], R6 ;  /* 0x0000cd00ff050a19 */ /* 0x000fe40000011606 */
.L_x_457:
[----:B------:R-:W-:Y:S05]  /*f170*/  BSYNC B0 ;  /* 0x0000000000007941 */ /* 0x000fea0003800000 */
.L_x_455:
[----:B------:R-:W-:Y:S04]  /*f180*/  IMAD.IADD R0, R0, 0x1, -R26 ;  /* 0x0000000100007824 */ /* 0x000fe800078e0a1a */
[----:B------:R-:W-:Y:S05]  /*f190*/  IMAD R0, R5, c[0x0][0x32c], R0 ;  /* 0x0000cb0005007a24 */ /* 0x000fea00078e0200 */
[----:B------:R-:W-:Y:S02]  /*f1a0*/  IMNMX R3, R3, R0, !PT ;  /* 0x0000000003037217 */ /* 0x000fe40007800200 */
[----:B------:R-:W-:Y:S04]  /*f1b0*/  IADD3 R0, R0, c[0x0][0x32c], RZ ;  /* 0x0000cb0000007a10 */ /* 0x000fe80007ffe0ff */
[----:B------:R-:W-:Y:S02]  /*f1c0*/  IMNMX R4, R4, R0, PT ;  /* 0x0000000004047217 */ /* 0x000fe40003800200 */
.L_x_454:
[----:B------:R-:W-:Y:S01]  /*f1d0*/  FMNMX.FTZ R0, R9, R2, !PT ;  /* 0x0000000209007209 */ /* 0x000fe20007810000 */
[----:B------:R-:W2:Y:S01]  /*f1e0*/  LDL.LU R132, [R1+0x1c] ;  /* 0x00001c0001847983 */ /* 0x000ea20000300800 */
[----:B------:R-:W-:Y:S02]  /*f1f0*/  MOV R6, R25 ;  /* 0x0000001900067202 */ /* 0x000fe40000000f00 */
        /* <DEDUP_REMOVED lines=40> */
[----:B------:R-:W-:Y:S01]  /*f480*/  FFMA.FTZ R20, R14, c[0x0][0x2d0], -R2 ;  /* 0x0000b4000e147a23 */ /* 0x000fe20000010802 */
[----:B------:R-:W-:Y:S02]  /*f490*/  MOV R14, R16 ;  /* 0x00000010000e7202 */ /* 0x000fe40000000f00 */
        /* <DEDUP_REMOVED lines=98> */
[----:B------:R-:W-:Y:S02]  /*fac0*/  ISETP.GT.AND P0, PT, R3, 0x29, !P6 ;  /* 0x000000290300780c */ /* 0x000fe40007704270 */
[----:B------:R-:W1:Y:S01]  /*fad0*/  MUFU.EX2 R3, R8 ;  /* 0x0000000800037308 */ /* 0x000e620000000800 */
[----:B------:R-:W-:Y:S02]  /*fae0*/  MOV R22, R168 ;  /* 0x000000a800167202 */ /* 0x000fe40000000f00 */
[----:B------:R-:W-:Y:S04]  /*faf0*/  ISETP.LT.OR P0, PT, R4, 0x2a, P0 ;  /* 0x0000002a0400780c */ /* 0x000fe80000701670 */
[----:B------:R-:W-:Y:S01]  /*fb00*/  FSEL R132, R21, -INF , !P0 ;  /* 0xff80000015847808 */ /* 0x000fe20004000000 */
[C---:B------:R-:W-:Y:S01]  /*fb10*/  FMUL.FTZ R21, R2.reuse, R141 ;  /* 0x0000008d02157220 */ /* 0x040fe20000410000 */
[----:B------:R-:W-:Y:S01]  /*fb20*/  MOV R141, R11 ;  /* 0x0000000b008d7202 */ /* 0x000fe20000000f00 */
[----:B------:R2:W-:Y:S01]  /*fb30*/  MUFU.EX2 R8, R18 ;  /* 0x0000001200087308 */ /* 0x0005e20000000800 */
[----:B---3--:R-:W-:Y:S04]  /*fb40*/  FFMA.FTZ R0, R2, R10, R9 ;  /* 0x0000000a02007223 */ /* 0x008fe80000010009 */
[----:B-1----:R-:W-:Y:S01]  /*fb50*/  FADD.FTZ R4, R3, R0 ;  /* 0x0000000003047221 */ /* 0x002fe20000010000 */
[----:B------:R-:W-:Y:S02]  /*fb60*/  FMNMX.FTZ R0, R5, R134, !PT ;  /* 0x0000008605007209 */ /* 0x000fe40007810000 */
[----:B------:R-:W-:Y:S02]  /*fb70*/  F2FP.BF16.PACK_AB R168, R3, R9 ;  /* 0x0000000903a8723e */ /* 0x000fe400000010ff */
[----:B------:R-:W-:Y:S01]  /*fb80*/  FMNMX.FTZ R0, R6, R0, !PT ;  /* 0x0000000006007209 */ /* 0x000fe20007810000 */
[----:B------:R-:W1:Y:S03]  /*fb90*/  MUFU.EX2 R9, R19 ;  /* 0x0000001300097308 */ /* 0x000e660000000800 */
[----:B------:R-:W-:Y:S02]  /*fba0*/  FMNMX.FTZ R0, R7, R0, !PT ;  /* 0x0000000007007209 */ /* 0x000fe40007810000 */
[----:B--2---:R-:W-:Y:S01]  /*fbb0*/  MOV R18, R24 ;  /* 0x0000001800127202 */ /* 0x004fe20000000f00 */
[----:B------:R-:W-:Y:S01]  /*fbc0*/  FMUL.FTZ R24, R2, R136 ;  /* 0x0000008802187220 */ /* 0x000fe20000410000 */
[----:B------:R-:W-:Y:S01]  /*fbd0*/  FMNMX.FTZ R0, R169, R0, !PT ;  /* 0x00000000a9007209 */ /* 0x000fe20007810000 */
[----:B------:R-:W2:Y:S03]  /*fbe0*/  LDL.LU R136, [R1+0x28] ;  /* 0x0000280001887983 */ /* 0x000ea60000300800 */
[----:B------:R-:W-:Y:S04]  /*fbf0*/  FMNMX.FTZ R0, R172, R0, !PT ;  /* 0x00000000ac007209 */ /* 0x000fe80007810000 */
[----:B------:R-:W-:Y:S04]  /*fc00*/  FMNMX.FTZ R0, R173, R0, !PT ;  /* 0x00000000ad007209 */ /* 0x000fe80007810000 */
[----:B------:R-:W-:Y:S04]  /*fc10*/  FMNMX.FTZ R0, R175, R0, !PT ;  /* 0x00000000af007209 */ /* 0x000fe80007810000 */
[----:B------:R-:W-:Y:S01]  /*fc20*/  FMNMX.FTZ R0, R174, R0, !PT ;  /* 0x00000000ae007209 */ /* 0x000fe20007810000 */
[----:B-1----:R-:W-:Y:S01]  /*fc30*/  FADD.FTZ R4, R9, R4 ;  /* 0x0000000409047221 */ /* 0x002fe20000010000 */
[----:B------:R-:W-:Y:S01]  /*fc40*/  F2FP.BF16.PACK_AB R170, R8, R9 ;  /* 0x0000000908aa723e */ /* 0x000fe200000010ff */
[----:B------:R-:W-:Y:S01]  /*fc50*/  FMUL.FTZ R9, R2, R153 ;  /* 0x0000009902097220 */ /* 0x000fe20000410000 */
[----:B------:R-:W-:Y:S01]  /*fc60*/  FMNMX.FTZ R0, R176, R0, !PT ;  /* 0x00000000b0007209 */ /* 0x000fe20007810000 */
[----:B------:R-:W-:Y:S01]  /*fc70*/  FADD.FTZ R179, R8, R4 ;  /* 0x0000000408b37221 */ /* 0x000fe20000010000 */
[----:B------:R-:W-:Y:S01]  /*fc80*/  MOV R19, R25 ;  /* 0x0000001900137202 */ /* 0x000fe20000000f00 */
[C---:B------:R-:W-:Y:S01]  /*fc90*/  FMUL.FTZ R8, R2.reuse, R152 ;  /* 0x0000009802087220 */ /* 0x040fe20000410000 */
[----:B------:R-:W-:Y:S01]  /*fca0*/  FMNMX.FTZ R0, R177, R0, !PT ;  /* 0x00000000b1007209 */ /* 0x000fe20007810000 */
[----:B------:R-:W-:Y:S01]  /*fcb0*/  FMUL.FTZ R25, R2, R137 ;  /* 0x0000008902197220 */ /* 0x000fe20000410000 */
[----:B------:R-:W-:Y:S02]  /*fcc0*/  MOV R145, R19 ;  /* 0x0000001300917202 */ /* 0x000fe40000000f00 */
[----:B------:R-:W-:Y:S02]  /*fcd0*/  FMNMX.FTZ R0, R178, R0, !PT ;  /* 0x00000000b2007209 */ /* 0x000fe40007810000 */
[----:B------:R-:W-:Y:S02]  /*fce0*/  MOV R153, R171 ;  /* 0x000000ab00997202 */ /* 0x000fe40000000f00 */
[----:B------:R-:W-:Y:S01]  /*fcf0*/  FMNMX.FTZ R0, R132, R0, !PT ;  /* 0x0000000084007209 */ /* 0x000fe20007810000 */
[----:B------:R-:W-:Y:S04]  /*fd00*/  MUFU.EX2 R145, R145 ;  /* 0x0000009100917308 */ /* 0x000fe80000000800 */
        /* <DEDUP_REMOVED lines=18> */
[----:B------:R-:W1:Y:S10]  /*fe30*/  MUFU.EX2 R0, R0 ;  /* 0x0000000000007308 */ /* 0x000e740000000800 */
[----:B------:R3:W2:Y:S10]  /*fe40*/  MUFU.EX2 R140, R10 ;  /* 0x0000000a008c7308 */ /* 0x0006b40000000800 */
[----:B------:R4:W2:Y:S01]  /*fe50*/  MUFU.EX2 R152, R6 ;  /* 0x0000000600987308 */ /* 0x0008a20000000800 */
[C---:B-1----:R-:W-:Y:S02]  /*fe60*/  FMUL.FTZ R11, R0.reuse, R155 ;  /* 0x0000009b000b7220 */ /* 0x042fe40000410000 */
[----:B------:R-:W5:Y:S01]  /*fe70*/  LDL R155, [R1+0x4] ;  /* 0x00000400019b7983 */ /* 0x000f620000100800 */
[C---:B------:R-:W-:Y:S02]  /*fe80*/  FMUL.FTZ R26, R0.reuse, R138 ;  /* 0x0000008a001a7220 */ /* 0x040fe40000410000 */
[C---:B------:R-:W-:Y:S04]  /*fe90*/  FMUL.FTZ R27, R0.reuse, R139 ;  /* 0x0000008b001b7220 */ /* 0x040fe80000410000 */
[----:B------:R-:W-:Y:S01]  /*fea0*/  MUFU.EX2 R157, R157 ;  /* 0x0000009d009d7308 */ /* 0x000fe20000000800 */
[C---:B------:R-:W-:Y:S02]  /*feb0*/  FMUL.FTZ R22, R0.reuse, R142 ;  /* 0x0000008e00167220 */ /* 0x040fe40000410000 */
[C---:B------:R-:W-:Y:S02]  /*fec0*/  FMUL.FTZ R23, R0.reuse, R143 ;  /* 0x0000008f00177220 */ /* 0x040fe40000410000 */
[C---:B------:R-:W-:Y:S01]  /*fed0*/  FMUL.FTZ R7, R0.reuse, R159 ;  /* 0x0000009f00077220 */ /* 0x040fe20000410000 */
[----:B------:R-:W-:Y:S01]  /*fee0*/  MOV R159, R15 ;  /* 0x0000000f009f7202 */ /* 0x000fe20000000f00 */
[C---:B---3--:R-:W-:Y:S01]  /*fef0*/  FMUL.FTZ R10, R0.reuse, R154 ;  /* 0x0000009a000a7220 */ /* 0x048fe20000410000 */
[----:B------:R-:W-:Y:S01]  /*ff00*/  MOV R154, R18 ;  /* 0x00000012009a7202 */ /* 0x000fe20000000f00 */
[C---:B------:R-:W-:Y:S02]  /*ff10*/  FMUL.FTZ R15, R0.reuse, R151 ;  /* 0x00000097000f7220 */ /* 0x040fe40000410000 */
[C---:B------:R-:W-:Y:S02]  /*ff20*/  FMUL.FTZ R18, R0.reuse, R146 ;  /* 0x0000009200127220 */ /* 0x040fe40000410000 */
[C---:B------:R-:W-:Y:S02]  /*ff30*/  FMUL.FTZ R19, R0.reuse, R147 ;  /* 0x0000009300137220 */ /* 0x040fe40000410000 */
[C---:B----4-:R-:W-:Y:S01]  /*ff40*/  FMUL.FTZ R6, R0.reuse, R158 ;  /* 0x0000009e00067220 */ /* 0x050fe20000410000 */
[----:B------:R-:W-:Y:S01]  /*ff50*/  MOV R158, R14 ;  /* 0x0000000e009e7202 */ /* 0x000fe20000000f00 */
        /* <DEDUP_REMOVED lines=59> */
[C---:B------:R-:W-:Y:S01]  /*10310*/  F2FP.BF16.PACK_AB R169, R152.reuse, R140 ;  /* 0x0000008c98a9723e */ /* 0x040fe200000010ff */
[----:B------:R-:W-:Y:S02]  /*10320*/  FADD.FTZ R144, R152, R144 ;  /* 0x0000009098907221 */ /* 0x000fe40000010000 */
[----:B------:R-:W2:Y:S03]  /*10330*/  MUFU.EX2 R146, R0 ;  /* 0x0000000000927308 */ /* 0x000ea60000000800 */
[----:B------:R-:W-:Y:S07]  /*10340*/  LDSM.16.MT88.4 R140, [R238+0x800] ;  /* 0x00080000ee8c783b */ /* 0x000fee0000004200 */
[----:B------:R-:W-:Y:S01]  /*10350*/  MUFU.EX2 R152, R159 ;  /* 0x0000009f00987308 */ /* 0x000fe20000000800 */
[----:B--2---:R-:W-:Y:S01]  /*10360*/  F2FP.BF16.PACK_AB R171, R146, R147 ;  /* 0x0000009392ab723e */ /* 0x004fe200000010ff */
[--C-:B------:R-:W-:Y:S01]  /*10370*/  FFMA.FTZ R0, R172, c[0x0][0x2d0], -R134.reuse ;  /* 0x0000b400ac007a23 */ /* 0x100fe20000010886 */
[----:B------:R-:W-:Y:S05]  /*10380*/  MOV R172, R148 ;  /* 0x0000009400ac7202 */ /* 0x000fea0000000f00 */
        /* <DEDUP_REMOVED lines=67> */
[----:B--2---:R-:W-:Y:S01]  /*107c0*/  F2FP.BF16.PACK_AB R168, R179, R175 ;  /* 0x000000afb3a8723e */ /* 0x004fe200000010ff */
[----:B------:R-:W-:Y:S01]  /*107d0*/  FADD.FTZ R2, R149, R2 ;  /* 0x0000000295027221 */ /* 0x000fe20000010000 */
[----:B------:R-:W-:Y:S01]  /*107e0*/  MOV R176, R158 ;  /* 0x0000009e00b07202 */ /* 0x000fe20000000f00 */
[----:B------:R1:W-:Y:S01]  /*107f0*/  MUFU.EX2 R172, R0 ;  /* 0x0000000000ac7308 */ /* 0x0003e20000000800 */
[C---:B------:R-:W-:Y:S05]  /*10800*/  HMMA.16816.F32.BF16 R4, R136.reuse, R140, R4 ;  /* 0x0000008c8804723c */ /* 0x040fea0000041804 */
[----:B------:R-:W-:Y:S03]  /*10810*/  FADD.FTZ R2, R150, R2 ;  /* 0x0000000296027221 */ /* 0x000fe60000010000 */
[C---:B------:R-:W-:Y:S01]  /*10820*/  HMMA.16816.F32.BF16 R8, R136.reuse, R142, R8 ;  /* 0x0000008e8808723c */ /* 0x040fe20000041808 */
[----:B------:R-:W2:Y:S03]  /*10830*/  LDSM.16.MT88.4 R140, [R240+0x800] ;  /* 0x00080000f08c783b */ /* 0x000ea60000004200 */
[----:B------:R-:W-:Y:S04]  /*10840*/  FADD.FTZ R2, R148, R2 ;  /* 0x0000000294027221 */ /* 0x000fe80000010000 */
[----:B------:R-:W-:Y:S04]  /*10850*/  FADD.FTZ R2, R174, R2 ;  /* 0x00000002ae027221 */ /* 0x000fe80000010000 */
[--C-:B-1----:R-:W-:Y:S01]  /*10860*/  FFMA.FTZ R0, R177, c[0x0][0x2d0], -R134.reuse ;  /* 0x0000b400b1007a23 */ /* 0x102fe20000010886 */
[----:B------:R-:W-:Y:S03]  /*10870*/  MOV R177, R153 ;  /* 0x0000009900b17202 */ /* 0x000fe60000000f00 */
[----:B------:R-:W1:Y:S01]  /*10880*/  MUFU.EX2 R173, R0 ;  /* 0x0000000000ad7308 */ /* 0x000e620000000800 */
[----:B------:R-:W-:Y:S01]  /*10890*/  ISETP.GT.AND P0, PT, R176, R177, PT ;  /* 0x000000b1b000720c */ /* 0x000fe20003f04270 */
[C---:B--2---:R-:W-:Y:S03]  /*108a0*/  HMMA.16816.F32.BF16 R12, R136.reuse, R140, R12 ;  /* 0x0000008c880c723c */ /* 0x044fe6000004180c */
[----:B-1----:R-:W-:Y:S01]  /*108b0*/  F2FP.BF16.PACK_AB R169, R173, R172 ;  /* 0x000000acada9723e */ /* 0x002fe200000010ff */
[--C-:B------:R-:W-:Y:S01]  /*108c0*/  FFMA.FTZ R0, R178, c[0x0][0x2d0], -R134.reuse ;  /* 0x0000b400b2007a23 */ /* 0x100fe20000010886 */
[----:B------:R-:W-:Y:S01]  /*108d0*/  MOV R178, R152 ;  /* 0x0000009800b27202 */ /* 0x000fe20000000f00 */
[----:B------:R-:W-:Y:S01]  /*108e0*/  FFMA.FTZ R134, R132, c[0x0][0x2d0], -R134 ;  /* 0x0000b40084867a23 */ /* 0x000fe20000010886 */
[----:B------:R-:W-:Y:S01]  /*108f0*/  LDSM.16.MT88.4 R152, [R238+0x1000] ;  /* 0x00100000ee98783b */ /* 0x000fe20000004200 */
[C---:B------:R-:W-:Y:S01]  /*10900*/  HMMA.16816.F32.BF16 R16, R136.reuse, R142, R16 ;  /* 0x0000008e8810723c */ /* 0x040fe20000041810 */
[----:B------:R1:W-:Y:S06]  /*10910*/  MUFU.EX2 R132, R0 ;  /* 0x0000000000847308 */ /* 0x0003ec0000000800 */
[----:B------:R-:W2:Y:S04]  /*10920*/  LDSM.16.MT88.4 R140, [R239+0x800] ;  /* 0x00080000ef8c783b */ /* 0x000ea80000004200 */
[----:B------:R-:W3:Y:S01]  /*10930*/  MUFU.EX2 R134, R134 ;  /* 0x0000008600867308 */ /* 0x000ee20000000800 */
[----:B-1----:R-:W-:Y:S04]  /*10940*/  FADD.FTZ R0, R156, R151 ;  /* 0x000000979c007221 */ /* 0x002fe80000010000 */
[----:B------:R-:W-:Y:S04]  /*10950*/  FADD.FTZ R0, R157, R0 ;  /* 0x000000009d007221 */ /* 0x000fe80000010000 */
[----:B------:R-:W-:Y:S01]  /*10960*/  FADD.FTZ R0, R175, R0 ;  /* 0x00000000af007221 */ /* 0x000fe20000010000 */
[----:B---3--:R-:W-:Y:S01]  /*10970*/  F2FP.BF16.PACK_AB R171, R134, R132 ;  /* 0x0000008486ab723e */ /* 0x008fe200000010ff */
        /* <DEDUP_REMOVED lines=95> */
[----:B------:R-:W-:Y:S02]  /*10f70*/  FADD.FTZ R4, R178, R2 ;  /* 0x00000002b2047221 */ /* 0x000fe40000010000 */
[----:B------:R-:W-:Y:S01]  /*10f80*/  FADD.FTZ R0, R132, R0 ;  /* 0x0000000084007221 */ /* 0x000fe20000010000 */
[-C--:B------:R-:W-:Y:S02]  /*10f90*/  MOV R132, R3.reuse ;  /* 0x0000000300847202 */ /* 0x080fe40000000f00 */
[----:B------:R-:W-:Y:S01]  /*10fa0*/  STL [R1+0x24], R4 ;  /* 0x0000240401007387 */ /* 0x000fe20000100800 */
[----:B------:R-:W-:Y:S01]  /*10fb0*/  FADD.FTZ R2, R134, R0 ;  /* 0x0000000086027221 */ /* 0x000fe20000010000 */
[----:B------:R-:W-:Y:S02]  /*10fc0*/  IADD3 R0, R176, -0x1, RZ ;  /* 0xffffffffb0007810 */ /* 0x000fe40007ffe0ff */
[----:B------:R-:W-:Y:S02]  /*10fd0*/  MOV R134, R3 ;  /* 0x0000000300867202 */ /* 0x000fe40000000f00 */
[----:B------:R1:W-:Y:S04]  /*10fe0*/  STL [R1+0x28], R2 ;  /* 0x0000280201007387 */ /* 0x0003e80000100800 */
[----:B------:R2:W-:Y:S01]  /*10ff0*/  STL [R1+0x20], R0 ;  /* 0x0000200001007387 */ /* 0x0005e20000100800 */
[----:B-1----:R-:W-:Y:S01]  /*11000*/  MOV R2, R133 ;  /* 0x0000008500027202 */ /* 0x002fe20000000f00 */
[----:B------:R-:W-:-:S05]  /*11010*/  @P0 BRA `(.L_x_458) ;  /* 0xffffc62000000947 */ /* 0x000fca000383ffff */
.L_x_447:
[----:B------:R-:W-:Y:S02]  /*11020*/  MOV R7, 0x1f ;  /* 0x0000001f00077802 */ /* 0x000fe40000000f00 */
[----:B------:R-:W-:Y:S01]  /*11030*/  MOV R6, 0xffffffff ;  /* 0xffffffff00067802 */ /* 0x000fe20000000f00 */
[----:B------:R-:W-:Y:S05]  /*11040*/  BRA.DIV ~URZ, `(.L_x_459) ;  /* 0x00005e327f007947 */ /* 0x000fea000b800000 */
[----:B------:R-:W3:Y:S04]  /*11050*/  LDL R2, [R1+0x24] ;  /* 0x0000240001027983 */ /* 0x000ee80000100800 */
[----:B--23--:R2:W3:Y:S02]  /*11060*/  SHFL.BFLY PT, R0, R2, 0x2, 0x1f ;  /* 0x0c401f0002007f89 */ /* 0x00c4e400000e0000 */
.L_x_526:
[----:B--2---:R-:W2:Y:S02]  /*11070*/  LDL.LU R2, [R1+0x24] ;  /* 0x0000240001027983 */ /* 0x004ea40000300800 */
[----:B--23--:R-:W-:Y:S01]  /*11080*/  FADD.FTZ R0, R0, R2 ;  /* 0x0000000200007221 */ /* 0x00cfe20000010000 */
[----:B------:R-:W-:Y:S05]  /*11090*/  BRA.DIV ~URZ, `(.L_x_460) ;  /* 0x00005e427f007947 */ /* 0x000fea000b800000 */
[----:B------:R-:W2:Y:S04]  /*110a0*/  LDL.LU R6, [R1+0x28] ;  /* 0x0000280001067983 */ /* 0x000ea80000300800 */
[----:B------:R-:W3:Y:S02]  /*110b0*/  SHFL.BFLY PT, R5, R0, 0x1, 0x1f ;  /* 0x0c201f0000057f89 */ /* 0x000ee400000e0000 */
[----:B---3--:R-:W-:-:S02]  /*110c0*/  FADD.FTZ R0, R0, R5 ;  /* 0x0000000500007221 */ /* 0x008fc40000010000 */
[----:B--2---:R-:W2:Y:S02]  /*110d0*/  SHFL.BFLY PT, R2, R6, 0x2, 0x1f ;  /* 0x0c401f0006027f89 */ /* 0x004ea400000e0000 */
[----:B-12---:R-:W-:-:S05]  /*110e0*/  FADD.FTZ R4, R2, R6 ;  /* 0x0000000602047221 */ /* 0x006fca0000010000 */
[----:B------:R1:W2:Y:S02]  /*110f0*/  SHFL.BFLY PT, R3, R4, 0x1, 0x1f ;  /* 0x0c201f0004037f89 */ /* 0x0002a400000e0000 */
.L_x_527:
[----:B------:R-:W-:Y:S01]  /*11100*/  FSETP.NE.FTZ.AND P1, PT, R0, RZ, PT ;  /* 0x000000ff0000720b */ /* 0x000fe20003f35000 */
[----:B--2---:R-:W-:Y:S01]  /*11110*/  FADD.FTZ R3, R3, R4 ;  /* 0x0000000403037221 */ /* 0x004fe20000010000 */
[----:B------:R-:W-:Y:S02]  /*11120*/  MOV R2, RZ ;  /* 0x000000ff00027202 */ /* 0x000fe40000000f00 */
[----:B------:R-:W-:Y:S02]  /*11130*/  MOV R24, 0xff800000 ;  /* 0xff80000000187802 */ /* 0x000fe40000000f00 */
[----:B------:R-:W-:Y:S02]  /*11140*/  FSETP.NE.FTZ.AND P0, PT, R3, RZ, PT ;  /* 0x000000ff0300720b */ /* 0x000fe40003f15000 */
[----:B------:R-:W-:-:S05]  /*11150*/  MOV R22, 0xff800000 ;  /* 0xff80000000167802 */ /* 0x000fca0000000f00 */
[----:B------:R-:W2:Y:S01]  /*11160*/  @P1 MUFU.RCP R2, R0 ;  /* 0x0000000000021308 */ /* 0x000ea20000001000 */
[----:B-1----:R-:W-:-:S05]  /*11170*/  @P1 MOV R4, 0x3f317218 ;  /* 0x3f31721800041802 */ /* 0x002fca0000000f00 */
[----:B------:R-:W-:Y:S02]  /*11180*/  @P1 FMUL.FTZ R4, R4, c[0x0][0x2d0] ;  /* 0x0000b40004041a20 */ /* 0x000fe40000410000 */
[----:B------:R1:W3:Y:S01]  /*11190*/  @P1 MUFU.LG2 R5, R0 ;  /* 0x0000000000051308 */ /* 0x0002e20000000c00 */
[C---:B--2---:R-:W-:Y:S02]  /*111a0*/  FMUL.FTZ R186, R2.reuse, R100 ;  /* 0x0000006402ba7220 */ /* 0x044fe40000410000 */
[C---:B------:R-:W-:Y:S02]  /*111b0*/  FMUL.FTZ R187, R2.reuse, R101 ;  /* 0x0000006502bb7220 */ /* 0x040fe40000410000 */
[C---:B------:R-:W-:Y:S02]  /*111c0*/  FMUL.FTZ R100, R2.reuse, R104 ;  /* 0x0000006802647220 */ /* 0x040fe40000410000 */
[C---:B------:R-:W-:Y:S01]  /*111d0*/  FMUL.FTZ R101, R2.reuse, R105 ;  /* 0x0000006902657220 */ /* 0x040fe20000410000 */
[----:B-1----:R-:W-:Y:S01]  /*111e0*/  MOV R0, RZ ;  /* 0x000000ff00007202 */ /* 0x002fe20000000f00 */
        /* <DEDUP_REMOVED lines=134> */
.L_x_408:
[----:B---3--:R3:W5:Y:S01]  /*11a50*/  LDL R6, [R1+0x70] ;  /* 0x0000700001067983 */ /* 0x0087620000100800 */
[----:B------:R-:W-:Y:S03]  /*11a60*/  BSSY B0, `(.L_x_461) ;  /* 0x0000012000007945 */ /* 0x000fe60003800000 */
[----:B------:R-:W4:Y:S02]  /*11a70*/  S2R R26, SR_TID.X ;  /* 0x00000000001a7919 */ /* 0x000f240000002100 */
[----:B----4-:R-:W-:-:S13]  /*11a80*/  LOP3.LUT P0, RZ, R26, 0xff, RZ, 0xc0, !PT ;  /* 0x000000ff1aff7812 */ /* 0x010fda000780c0ff */
[----:B------:R-:W-:Y:S05]  /*11a90*/  @P0 BRA `(.L_x_462) ;  /* 0x000000e000000947 */ /* 0x000fea0003800000 */
[----:B---3--:R-:W3:Y:S01]  /*11aa0*/  S2R R4, SR_LANEID ;  /* 0x0000000000047919 */ /* 0x008ee20000000000 */
[----:B------:R-:W-:Y:S01]  /*11ab0*/  VOTEU.ANY UR4, UPT, PT ;  /* 0x0000000000047886 */ /* 0x000fe200038e0100 */
[----:B--2---:R-:W-:Y:S01]  /*11ac0*/  IMAD.MOV.U32 R5, RZ, RZ, c[0x0][0x564] ;  /* 0x00015900ff057624 */ /* 0x004fe200078e00ff */
[----:B------:R-:W3:Y:S08]  /*11ad0*/  FLO.U32 R3, UR4 ;  /* 0x0000000400037d00 */ /* 0x000ef000080e0000 */
[----:B------:R-:W2:Y:S01]  /*11ae0*/  POPC R2, UR4 ;  /* 0x0000000400027d09 */ /* 0x000ea20008000000 */
[----:B---3--:R-:W-:Y:S01]  /*11af0*/  ISETP.EQ.U32.AND P0, PT, R3, R4, PT ;  /* 0x000000040300720c */ /* 0x008fe20003f02070 */
[----:B------:R-:W-:-:S12]  /*11b00*/  IMAD.MOV.U32 R4, RZ, RZ, c[0x0][0x560] ;  /* 0x00015800ff047624 */ /* 0x000fd800078e00ff */
[----:B--2---:R2:W3:Y:S04]  /*11b10*/  @P0 ATOMG.E.ADD.STRONG.GPU PT, R2, [R4.64], R2 ;  /* 0x00000002040209a8 */ /* 0x0044e800081ee1c6 */
[----:B--2---:R-:W2:Y:S04]  /*11b20*/  S2R R4, SR_LTMASK ;  /* 0x0000000000047919 */ /* 0x004ea80000003900 */
[----:B---3--:R2:W3:Y:S02]  /*11b30*/  SHFL.IDX PT, R3, R2, R3, 0x1f ;  /* 0x00001f0302037589 */ /* 0x0084e400000e0000 */
[----:B--2---:R-:W-:-:S06]  /*11b40*/  LOP3.LUT R2, R4, UR4, RZ, 0xc0, !PT ;  /* 0x0000000404027c12 */ /* 0x004fcc000f8ec0ff */
[----:B------:R-:W3:Y:S02]  /*11b50*/  POPC R2, R2 ;  /* 0x0000000200027309 */ /* 0x000ee40000000000 */
[----:B---3-5:R-:W-:-:S05]  /*11b60*/  IADD3 R6, R3, c[0x0][0xc], R2 ;  /* 0x0000030003067a10 */ /* 0x028fca0007ffe002 */
[----:B------:R2:W-:Y:S02]  /*11b70*/  STL [R1+0x70], R6 ;  /* 0x0000700601007387 */ /* 0x0005e40000100800 */
.L_x_462:
[----:B---3--:R-:W-:Y:S05]  /*11b80*/  BSYNC B0 ;  /* 0x0000000000007941 */ /* 0x008fea0003800000 */
.L_x_461:
[----:B------:R-:W-:Y:S01]  /*11b90*/  SHF.R.S32.HI R25, RZ, 0x1f, R26 ;  /* 0x0000001fff197819 */ /* 0x000fe2000001141a */
[----:B------:R-:W-:Y:S01]  /*11ba0*/  BSSY B1, `(.L_x_463) ;  /* 0x00003e0000017945 */ /* 0x000fe20003800000 */
[----:B------:R-:W-:Y:S01]  /*11bb0*/  PRMT R0, R0, 0x9910, RZ ;  /* 0x0000991000007816 */ /* 0x000fe200000000ff */
[----:B-----5:R-:W-:Y:S01]  /*11bc0*/  IMAD.MOV.U32 R111, RZ, RZ, R6 ;  /* 0x000000ffff6f7224 */ /* 0x020fe200078e0006 */
[----:B------:R-:W-:Y:S02]  /*11bd0*/  LEA.HI R25, R25, R26, RZ, 0x3 ;  /* 0x0000001a19197211 */ /* 0x000fe400078f18ff */
[----:B------:R-:W-:Y:S02]  /*11be0*/  ISETP.NE.AND P0, PT, R0, RZ, PT ;  /* 0x000000ff0000720c */ /* 0x000fe40003f05270 */
[----:B------:R-:W-:-:S05]  /*11bf0*/  LOP3.LUT R25, R25, 0xfffffff8, RZ, 0xc0, !PT ;  /* 0xfffffff819197812 */ /* 0x000fca00078ec0ff */
[----:B------:R-:W-:-:S04]  /*11c00*/  IMAD.IADD R25, R26, 0x1, -R25 ;  /* 0x000000011a197824 */ /* 0x000fc800078e0a19 */
[----:B------:R-:W-:-:S05]  /*11c10*/  IMAD.SHL.U32 R11, R25, 0x8, RZ ;  /* 0x00000008190b7824 */ /* 0x000fca00078e00ff */
[C---:B------:R-:W-:Y:S02]  /*11c20*/  IADD3 R34, R11.reuse, 0x40, RZ ;  /* 0x000000400b227810 */ /* 0x040fe40007ffe0ff */
[C---:B------:R-:W-:Y:S02]  /*11c30*/  IADD3 R32, R11.reuse, 0xc0, RZ ;  /* 0x000000c00b207810 */ /* 0x040fe40007ffe0ff */
[----:B------:R-:W-:Y:S01]  /*11c40*/  IADD3 R33, R11, 0x80, RZ ;  /* 0x000000800b217810 */ /* 0x000fe20007ffe0ff */
[----:B------:R-:W-:Y:S05]  /*11c50*/  @!P0 BRA `(.L_x_464) ;  /* 0x00002f4000008947 */ /* 0x000fea0003800000 */
[----:B------:R-:W3:Y:S04]  /*11c60*/  LDL R8, [R1+0x88] ;  /* 0x0000880001087983 */ /* 0x000ee80000100800 */
[----:B------:R-:W4:Y:S04]  /*11c70*/  LDL R13, [R1+0x8c] ;  /* 0x00008c00010d7983 */ /* 0x000f280000100800 */
[----:B--2---:R-:W2:Y:S04]  /*11c80*/  LDL R9, [R1+0x94] ;  /* 0x0000940001097983 */ /* 0x004ea80000100800 */
[----:B------:R-:W2:Y:S04]  /*11c90*/  LDL R12, [R1+0x90] ;  /* 0x00009000010c7983 */ /* 0x000ea80000100800 */
[----:B------:R-:W2:Y:S04]  /*11ca0*/  LDL R7, [R1+0xa4] ;  /* 0x0000a40001077983 */ /* 0x000ea80000100800 */
[----:B------:R-:W2:Y:S04]  /*11cb0*/  LDL R6, [R1+0x9c] ;  /* 0x00009c0001067983 */ /* 0x000ea80000100800 */
[----:B------:R-:W2:Y:S04]  /*11cc0*/  LDL R5, [R1+0xa0] ;  /* 0x0000a00001057983 */ /* 0x000ea80000100800 */
[----:B------:R-:W2:Y:S01]  /*11cd0*/  LDL R10, [R1+0x98] ;  /* 0x00009800010a7983 */ /* 0x000ea20000100800 */
[----:B------:R-:W-:Y:S01]  /*11ce0*/  WARPSYNC 0xffffffff ;  /* 0xffffffff00007948 */ /* 0x000fe20003800000 */
[----:B------:R-:W-:-:S02]  /*11cf0*/  F2FP.BF16.PACK_AB R0, R185, R184 ;  /* 0x000000b8b900723e */ /* 0x000fc400000010ff */
[----:B------:R-:W-:Y:S01]  /*11d00*/  BAR.SYNC.DEFER_BLOCKING 0x1, 0x100 ;  /* 0x0044000000007b1d */ /* 0x000fe20000010000 */
[----:B------:R-:W-:Y:S02]  /*11d10*/  F2FP.BF16.PACK_AB R2, R117, R116 ;  /* 0x000000747502723e */ /* 0x000fe400000010ff */
[----:B------:R-:W-:Y:S02]  /*11d20*/  F2FP.BF16.PACK_AB R3, R153, R152 ;  /* 0x000000989903723e */ /* 0x000fe400000010ff */
[----:B------:R-:W-:Y:S01]  /*11d30*/  F2FP.BF16.PACK_AB R4, R93, R92 ;  /* 0x0000005c5d04723e */ /* 0x000fe200000010ff */
[----:B---3--:R3:W-:Y:S04]  /*11d40*/  STS [R8], R0 ;  /* 0x0000000008007388 */ /* 0x0087e80000000800 */
[----:B------:R1:W-:Y:S04]  /*11d50*/  STS [R8+0x400], R2 ;  /* 0x0004000208007388 */ /* 0x0003e80000000800 */
[----:B----4-:R4:W-:Y:S01]  /*11d60*/  STS [R13], R3 ;  /* 0x000000030d007388 */ /* 0x0109e20000000800 */
[----:B---3--:R-:W-:-:S02]  /*11d70*/  F2FP.BF16.PACK_AB R0, R213, R212 ;  /* 0x000000d4d500723e */ /* 0x008fc400000010ff */
[----:B-1----:R-:W-:-:S03]  /*11d80*/  F2FP.BF16.PACK_AB R2, R149, R148 ;  /* 0x000000949502723e */ /* 0x002fc600000010ff */
[----:B------:R1:W-:Y:S01]  /*11d90*/  STS [R13+0x400], R0 ;  /* 0x000400000d007388 */ /* 0x0003e20000000800 */
[----:B----4-:R-:W-:-:S03]  /*11da0*/  F2FP.BF16.PACK_AB R3, R203, R202 ;  /* 0x000000cacb03723e */ /* 0x010fc600000010ff */
[----:B--2---:R2:W-:Y:S04]  /*11db0*/  STS [R9], R2 ;  /* 0x0000000209007388 */ /* 0x0045e80000000800 */
        /* <DEDUP_REMOVED lines=85> */
[----:B------:R-:W-:Y:S01]  /*12310*/  STS [R8+0xc000], R2 ;  /* 0x00c0000208007388 */ /* 0x000fe20000000800 */
[----:B-1----:R-:W-:Y:S02]  /*12320*/  F2FP.BF16.PACK_AB R0, R83, R82 ;  /* 0x000000525300723e */ /* 0x002fe400000010ff */
[----:B--2---:R-:W-:-:S03]  /*12330*/  F2FP.BF16.PACK_AB R3, R211, R210 ;  /* 0x000000d2d303723e */ /* 0x004fc600000010ff */
[----:B------:R1:W-:Y:S01]  /*12340*/  STS [R8+0xc400], R0 ;  /* 0x00c4000008007388 */ /* 0x0003e20000000800 */
[----:B---3--:R-:W-:-:S03]  /*12350*/  F2FP.BF16.PACK_AB R4, R101, R100 ;  /* 0x000000646504723e */ /* 0x008fc600000010ff */
[----:B-1----:R-:W2:Y:S01]  /*12360*/  LDL R8, [R1+0x7c] ;  /* 0x00007c0001087983 */ /* 0x002ea20000100800 */
[----:B------:R-:W-:Y:S02]  /*12370*/  F2FP.BF16.PACK_AB R2, R105, R104 ;  /* 0x000000686902723e */ /* 0x000fe400000010ff */
[----:B------:R-:W-:Y:S01]  /*12380*/  F2FP.BF16.PACK_AB R0, R107, R106 ;  /* 0x0000006a6b00723e */ /* 0x000fe200000010ff */
[----:B------:R1:W-:Y:S04]  /*12390*/  STS [R13+0xc000], R4 ;  /* 0x00c000040d007388 */ /* 0x0003e80000000800 */
[----:B------:R3:W-:Y:S04]  /*123a0*/  STS [R13+0xc400], R3 ;  /* 0x00c400030d007388 */ /* 0x0007e80000000800 */
[----:B------:R4:W-:Y:S04]  /*123b0*/  STS [R9+0xc000], R2 ;  /* 0x00c0000209007388 */ /* 0x0009e80000000800 */
[----:B------:R4:W-:Y:S01]  /*123c0*/  STS [R9+0xc400], R0 ;  /* 0x00c4000009007388 */ /* 0x0009e20000000800 */
[----:B-1----:R-:W-:-:S02]  /*123d0*/  F2FP.BF16.PACK_AB R4, R109, R108 ;  /* 0x0000006c6d04723e */ /* 0x002fc400000010ff */
[----:B---3--:R-:W-:-:S03]  /*123e0*/  F2FP.BF16.PACK_AB R3, R103, R102 ;  /* 0x000000666703723e */ /* 0x008fc600000010ff */
[----:B------:R1:W-:Y:S01]  /*123f0*/  STS [R12+0xc000], R4 ;  /* 0x00c000040c007388 */ /* 0x0003e20000000800 */
[----:B----4-:R-:W-:-:S03]  /*12400*/  F2FP.BF16.PACK_AB R2, R191, R190 ;  /* 0x000000bebf02723e */ /* 0x010fc600000010ff */
[----:B------:R3:W-:Y:S01]  /*12410*/  STS [R12+0xc400], R3 ;  /* 0x00c400030c007388 */ /* 0x0007e20000000800 */
[----:B------:R-:W-:-:S03]  /*12420*/  F2FP.BF16.PACK_AB R0, R99, R98 ;  /* 0x000000626300723e */ /* 0x000fc600000010ff */
[----:B------:R4:W-:Y:S04]  /*12430*/  STS [R7+0xc000], R2 ;  /* 0x00c0000207007388 */ /* 0x0009e80000000800 */
[----:B------:R4:W-:Y:S01]  /*12440*/  STS [R7+0xc400], R0 ;  /* 0x00c4000007007388 */ /* 0x0009e20000000800 */
[----:B------:R-:W-:Y:S02]  /*12450*/  ISETP.NE.U32.AND P0, PT, RZ, c[0x0][0x508], PT ;  /* 0x00014200ff007a0c */ /* 0x000fe40003f05070 */
[----:B------:R-:W-:Y:S01]  /*12460*/  ISETP.NE.U32.AND P2, PT, RZ, c[0x0][0x500], PT ;  /* 0x00014000ff007a0c */ /* 0x000fe20003f45070 */
[----:B------:R-:W2:Y:S01]  /*12470*/  LDL.LU R9, [R1+0x74] ;  /* 0x0000740001097983 */ /* 0x000ea20000300800 */
[----:B------:R-:W-:Y:S01]  /*12480*/  ISETP.NE.AND.EX P1, PT, RZ, c[0x0][0x50c], PT, P0 ;  /* 0x00014300ff007a0c */ /* 0x000fe20003f25300 */
[----:B------:R-:W-:Y:S01]  /*12490*/  IMAD.MOV.U32 R15, RZ, RZ, c[0x0][0x388] ;  /* 0x0000e200ff0f7624 */ /* 0x000fe200078e00ff */
[----:B------:R-:W-:-:S02]  /*124a0*/  ISETP.NE.AND.EX P2, PT, RZ, c[0x0][0x504], PT, P2 ;  /* 0x00014100ff007a0c */ /* 0x000fc40003f45320 */
[----:B-1----:R-:W-:Y:S02]  /*124b0*/  F2FP.BF16.PACK_AB R4, R189, R188 ;  /* 0x000000bcbd04723e */ /* 0x002fe400000010ff */
[----:B---3--:R-:W-:-:S03]  /*124c0*/  F2FP.BF16.PACK_AB R3, R91, R90 ;  /* 0x0000005a5b03723e */ /* 0x008fc600000010ff */
[----:B------:R1:W-:Y:S01]  /*124d0*/  STS [R6+0xc000], R4 ;  /* 0x00c0000406007388 */ /* 0x0003e20000000800 */
[----:B----4-:R-:W-:-:S03]  /*124e0*/  F2FP.BF16.PACK_AB R2, R113, R112 ;  /* 0x000000707102723e */ /* 0x010fc600000010ff */
[----:B------:R3:W-:Y:S01]  /*124f0*/  STS [R6+0xc400], R3 ;  /* 0x00c4000306007388 */ /* 0x0007e20000000800 */
[----:B------:R-:W-:-:S03]  /*12500*/  F2FP.BF16.PACK_AB R0, R87, R86 ;  /* 0x000000565700723e */ /* 0x000fc600000010ff */
[----:B------:R4:W-:Y:S04]  /*12510*/  STS [R5+0xc000], R2 ;  /* 0x00c0000205007388 */ /* 0x0009e80000000800 */
[----:B------:R4:W-:Y:S01]  /*12520*/  STS [R5+0xc400], R0 ;  /* 0x00c4000005007388 */ /* 0x0009e20000000800 */
[----:B-1----:R-:W-:Y:S01]  /*12530*/  IMAD.MOV.U32 R4, RZ, RZ, 0x4 ;  /* 0x00000004ff047424 */ /* 0x002fe200078e00ff */
[----:B---3--:R-:W-:Y:S01]  /*12540*/  F2FP.BF16.PACK_AB R3, R77, R76 ;  /* 0x0000004c4d03723e */ /* 0x008fe200000010ff */
[----:B----4-:R-:W-:-:S04]  /*12550*/  IMAD.MOV.U32 R2, RZ, RZ, RZ ;  /* 0x000000ffff027224 */ /* 0x010fc800078e00ff */
[----:B------:R1:W-:Y:S01]  /*12560*/  STS [R10+0xc000], R3 ;  /* 0x00c000030a007388 */ /* 0x0003e20000000800 */
[----:B------:R-:W-:-:S05]  /*12570*/  F2FP.BF16.PACK_AB R0, R79, R78 ;  /* 0x0000004e4f00723e */ /* 0x000fca00000010ff */
[----:B------:R3:W-:Y:S01]  /*12580*/  STS [R10+0xc400], R0 ;  /* 0x00c400000a007388 */ /* 0x0007e20000000800 */
[----:B--2---:R-:W-:-:S03]  /*12590*/  @P1 IMAD.WIDE R6, R8, R4, c[0x0][0x508] ;  /* 0x0001420008061625 */ /* 0x004fc600078e0204 */
[----:B------:R-:W-:Y:S01]  /*125a0*/  BAR.SYNC.DEFER_BLOCKING 0x1, 0x100 ;  /* 0x0044000000007b1d */ /* 0x000fe20000010000 */
[----:B------:R-:W-:-:S05]  /*125b0*/  IMAD.WIDE R4, R8, R4, c[0x0][0x500] ;  /* 0x0001400008047625 */ /* 0x000fca00078e0204 */
[----:B------:R3:W5:Y:S04]  /*125c0*/  @P1 LDG.E R15, [R6.64] ;  /* 0x00000006060f1981 */ /* 0x000768000c1e1900 */
[----:B------:R3:W5:Y:S01]  /*125d0*/  @P2 LDG.E R2, [R4.64] ;  /* 0x0000000604022981 */ /* 0x000762000c1e1900 */
[----:B------:R-:W-:-:S04]  /*125e0*/  ISETP.NE.AND P0, PT, R9, RZ, PT ;  /* 0x000000ff0900720c */ /* 0x000fc80003f05270 */
[----:B-1----:R-:W-:Y:S01]  /*125f0*/  SEL R3, R9, c[0x0][0x3d4], P0 ;  /* 0x0000f50009037a07 */ /* 0x002fe20000000000 */
[----:B------:R-:W-:Y:S05]  /*12600*/  @P1 BRA `(.L_x_465) ;  /* 0x0000004000001947 */ /* 0x000fea0003800000 */
[----:B---3--:R-:W-:Y:S05]  /*12610*/  @!P2 BRA `(.L_x_465) ;  /* 0x000000300000a947 */ /* 0x008fea0003800000 */
[----:B------:R1:W2:Y:S04]  /*12620*/  LDG.E R0, [R4.64] ;  /* 0x0000000604007981 */ /* 0x0002a8000c1e1900 */
[----:B-1----:R-:W2:Y:S02]  /*12630*/  LDG.E R4, [R4.64+0x4] ;  /* 0x0000040604047981 */ /* 0x002ea4000c1e1900 */
[----:B--2--5:R-:W-:Y:S02]  /*12640*/  IADD3 R15, -R0, R4, RZ ;  /* 0x00000004000f7210 */ /* 0x024fe40007ffe1ff */
.L_x_465:
[----:B---3--:R-:W2:Y:S04]  /*12650*/  LDL R4, [R1+0x80] ;  /* 0x0000800001047983 */ /* 0x008ea80000100800 */
[----:B------:R-:W2:Y:S04]  /*12660*/  LDL R114, [R1+0x68] ;  /* 0x0000680001727983 */ /* 0x000ea80000100800 */
[----:B------:R-:W3:Y:S01]  /*12670*/  LDL R23, [R1+0x84] ;  /* 0x0000840001177983 */ /* 0x000ee20000100800 */
[----:B------:R-:W-:Y:S01]  /*12680*/  IMAD.MOV.U32 R0, RZ, RZ, 0x368 ;  /* 0x00000368ff007424 */ /* 0x000fe200078e00ff */
[----:B------:R-:W-:-:S02]  /*12690*/  ISETP.GT.AND P2, PT, R3, 0x1, PT ;  /* 0x000000010300780c */ /* 0x000fc40003f44270 */
[----:B------:R-:W4:Y:S02]  /*126a0*/  LDL R13, [R1+0x78] ;  /* 0x00007800010d7983 */ /* 0x000f240000100800 */
[----:B------:R-:W-:-:S04]  /*126b0*/  SEL R0, R0, 0x328, P2 ;  /* 0x0000032800007807 */ /* 0x000fc80001000000 */
[----:B------:R1:W2:Y:S08]  /*126c0*/  LDC.64 R6, c[0x0][R0+0x170] ;  /* 0x00005c0000067b82 */ /* 0x0002b00000000a00 */
[----:B------:R1:W3:Y:S01]  /*126d0*/  LDC.64 R16, c[0x0][R0+0x168] ;  /* 0x00005a0000107b82 */ /* 0x0002e20000000a00 */
[----:B------:R-:W-:-:S04]  /*126e0*/  ISETP.NE.U32.AND P0, PT, RZ, c[0x0][0x500], PT ;  /* 0x00014000ff007a0c */ /* 0x000fc80003f05070 */
[----:B------:R-:W-:-:S03]  /*126f0*/  ISETP.NE.AND.EX P0, PT, RZ, c[0x0][0x504], PT, P0 ;  /* 0x00014100ff007a0c */ /* 0x000fc60003f05300 */
[----:B------:R1:W2:Y:S01]  /*12700*/  LDC.64 R18, c[0x0][R0+0x178] ;  /* 0x00005e0000127b82 */ /* 0x0002a20000000a00 */
[----:B------:R-:W-:-:S07]  /*12710*/  SHF.R.S32.HI R3, RZ, 0x1f, R8 ;  /* 0x0000001fff037819 */ /* 0x000fce0000011408 */
[----:B------:R1:W2:Y:S02]  /*12720*/  LDC.64 R20, c[0x0][R0+0x160] ;  /* 0x0000580000147b82 */ /* 0x0002a40000000a00 */
[----:B-1----:R-:W-:-:S05]  /*12730*/  IMAD.MOV.U32 R0, RZ, RZ, c[0x0][0x4e8] ;  /* 0x00013a00ff007624 */ /* 0x002fca00078e00ff */
[----:B------:R-:W-:Y:S02]  /*12740*/  ISETP.NE.AND P3, PT, R0, 0x1, PT ;  /* 0x000000010000780c */ /* 0x000fe40003f65270 */
[----:B------:R-:W-:Y:S01]  /*12750*/  SEL R0, R8, RZ, !P0 ;  /* 0x000000ff08007207 */ /* 0x000fe20004000000 */
[----:B--2---:R-:W-:Y:S01]  /*12760*/  IMAD.IADD R9, R4, 0x1, R114 ;  /* 0x0000000104097824 */ /* 0x004fe200078e0272 */
[----:B------:R-:W-:-:S03]  /*12770*/  SEL R4, R3, RZ, !P0 ;  /* 0x000000ff03047207 */ /* 0x000fc60004000000 */
[----:B------:R-:W-:-:S04]  /*12780*/  IMAD R3, R7, R0, RZ ;  /* 0x0000000007037224 */ /* 0x000fc800078e02ff */
[C---:B------:R-:W-:Y:S02]  /*12790*/  IMAD R12, R6.reuse, R4, R3 ;  /* 0x00000004060c7224 */ /* 0x040fe400078e0203 */
[----:B------:R-:W-:-:S04]  /*127a0*/  IMAD.WIDE.U32 R4, R6, R0, RZ ;  /* 0x0000000006047225 */ /* 0x000fc800078e00ff */
[----:B---3--:R-:W-:Y:S02]  /*127b0*/  IMAD.WIDE.U32 R6, R16, R23, RZ ;  /* 0x0000001710067225 */ /* 0x008fe400078e00ff */
[----:B------:R-:W2:Y:S02]  /*127c0*/  LDL R16, [R1+0xac] ;  /* 0x0000ac0001107983 */ /* 0x000ea40000100800 */
[----:B------:R-:W-:-:S04]  /*127d0*/  @P3 IMAD.HI.U32 R8, R9, c[0x0][0x4ec], RZ ;  /* 0x00013b0009083a27 */ /* 0x000fc800078e00ff */
[----:B------:R-:W-:Y:S01]  /*127e0*/  IMAD.MOV.U32 R3, RZ, RZ, R9 ;  /* 0x000000ffff037224 */ /* 0x000fe200078e0009 */
[----:B------:R-:W-:Y:S01]  /*127f0*/  @P3 SHF.R.U32.HI R3, RZ, c[0x0][0x4f0], R8 ;  /* 0x00013c00ff033a19 */ /* 0x000fe20000011608 */
[----:B------:R-:W-:Y:S01]  /*12800*/  IMAD R10, R17, R23, RZ ;  /* 0x00000017110a7224 */ /* 0x000fe200078e02ff */
[----:B----4-:R-:W-:Y:S01]  /*12810*/  SEL R8, R13, RZ, P2 ;  /* 0x000000ff0d087207 */ /* 0x010fe20001000000 */
[----:B------:R-:W-:Y:S01]  /*12820*/  IMAD.IADD R13, R5, 0x1, R12 ;  /* 0x00000001050d7824 */ /* 0x000fe200078e020c */
[----:B-----5:R-:W-:Y:S01]  /*12830*/  IADD3 R14, P1, P0, R4, R6, R2 ;  /* 0x00000006040e7210 */ /* 0x020fe2000783e002 */
        /* <DEDUP_REMOVED lines=18> */
[----:B------:R-:W-:Y:S01]  /*12960*/  SHF.R.S32.HI R8, RZ, 0x1f, R26 ;  /* 0x0000001fff087819 */ /* 0x000fe2000001141a */
        /* <DEDUP_REMOVED lines=9> */
[----:B------:R2:W-:Y:S01]  /*12a00*/  SHFL.IDX PT, R4, R3, 0x1, 0x1c1f ;  /* 0x003c1f0003047f89 */ /* 0x0005e200000e0000 */
[----:B------:R-:W-:-:S03]  /*12a10*/  IMAD R12, R15, c[0x0][0x4e8], RZ ;  /* 0x00013a000f0c7a24 */ /* 0x000fc600078e02ff */
[----:B------:R-:W3:Y:S01]  /*12a20*/  SHFL.IDX PT, R5, R5, 0x1, 0x1c1f ;  /* 0x003c1f0005057f89 */ /* 0x000ee200000e0000 */
[----:B------:R-:W-:Y:S01]  /*12a30*/  LOP3.LUT P0, RZ, R8, 0x3, RZ, 0xc0, !PT ;  /* 0x0000000308ff7812 */ /* 0x000fe2000780c0ff */
[----:B--2---:R-:W-:-:S05]  /*12a40*/  IMAD.IADD R3, R16, 0x1, R114 ;  /* 0x0000000110037824 */ /* 0x004fca00078e0272 */
        /* <DEDUP_REMOVED lines=9> */
[----:B------:R-:W2:Y:S01]  /*12ae0*/  LDL R13, [R1+0x18] ;  /* 0x00001800010d7983 */ /* 0x000ea20000100800 */
[----:B------:R-:W-:Y:S01]  /*12af0*/  SHF.R.S32.HI R35, RZ, 0x1f, R26 ;  /* 0x0000001fff237819 */ /* 0x000fe2000001141a */
[----:B------:R-:W-:Y:S01]  /*12b00*/  IMAD R10, R10, c[0x0][0x3a0], RZ ;  /* 0x0000e8000a0a7a24 */ /* 0x000fe200078e02ff */
[----:B-1----:R-:W-:Y:S01]  /*12b10*/  SHF.R.S32.HI R7, RZ, 0x1f, R0 ;  /* 0x0000001fff077819 */ /* 0x002fe20000011400 */
[----:B------:R-:W-:Y:S01]  /*12b20*/  IMAD.WIDE.U32 R4, R2, c[0x0][0x3a0], RZ ;  /* 0x0000e80002047a25 */ /* 0x000fe200078e00ff */
[----:B------:R-:W-:-:S03]  /*12b30*/  LEA.HI R35, R35, R26, RZ, 0x3 ;  /* 0x0000001a23237211 */ /* 0x000fc600078f18ff */
[----:B------:R-:W-:Y:S01]  /*12b40*/  IMAD R2, R2, c[0x0][0x3a4], R10 ;  /* 0x0000e90002027a24 */ /* 0x000fe200078e020a */
[----:B------:R-:W-:-:S04]  /*12b50*/  SHF.R.S32.HI R35, RZ, 0x3, R35 ;  /* 0x00000003ff237819 */ /* 0x000fc80000011423 */
[----:B------:R-:W-:Y:S02]  /*12b60*/  LEA R6, R25, R35, 0x5 ;  /* 0x0000002319067211 */ /* 0x000fe400078e28ff */
[----:B------:R-:W-:Y:S02]  /*12b70*/  IADD3 R3, R5, R2, RZ ;  /* 0x0000000205037210 */ /* 0x000fe40007ffe0ff */
[----:B------:R-:W-:Y:S02]  /*12b80*/  MOV R2, R4 ;  /* 0x0000000400027202 */ /* 0x000fe40000000f00 */
[----:B------:R-:W-:-:S03]  /*12b90*/  IADD3 R6, R114, R6, RZ ;  /* 0x0000000672067210 */ /* 0x000fc60007ffe0ff */
[----:B------:R-:W-:Y:S01]  /*12ba0*/  IMAD.WIDE.U32 R4, R23, c[0x0][0x3e8], R2 ;  /* 0x0000fa0017047a25 */ /* 0x000fe200078e0002 */
[----:B------:R-:W-:-:S03]  /*12bb0*/  MOV R2, R6 ;  /* 0x0000000600027202 */ /* 0x000fc60000000f00 */
[----:B------:R-:W-:Y:S02]  /*12bc0*/  IMAD R3, R7, c[0x0][0x3f0], RZ ;  /* 0x0000fc0007037a24 */ /* 0x000fe400078e02ff */
[----:B------:R-:W-:-:S04]  /*12bd0*/  @P3 IMAD.HI.U32 R7, R6, c[0x0][0x4ec], RZ ;  /* 0x00013b0006073a27 */ /* 0x000fc800078e00ff */
[----:B------:R-:W-:Y:S01]  /*12be0*/  IMAD R5, R23, c[0x0][0x3ec], R5 ;  /* 0x0000fb0017057a24 */ /* 0x000fe200078e0205 */
[----:B------:R-:W-:Y:S01]  /*12bf0*/  @P3 SHF.R.U32.HI R2, RZ, c[0x0][0x4f0], R7 ;  /* 0x00013c00ff023a19 */ /* 0x000fe20000011607 */
[C---:B------:R-:W-:Y:S02]  /*12c00*/  IMAD R8, R0.reuse, c[0x0][0x3f4], R3 ;  /* 0x0000fd0000087a24 */ /* 0x040fe400078e0203 */
[----:B------:R-:W-:Y:S01]  /*12c10*/  IMAD.WIDE.U32 R4, R0, c[0x0][0x3f0], R4 ;  /* 0x0000fc0000047a25 */ /* 0x000fe200078e0004 */
[----:B------:R-:W-:Y:S02]  /*12c20*/  SHF.R.S32.HI R3, RZ, 0x1f, R2 ;  /* 0x0000001fff037819 */ /* 0x000fe40000011402 */
[----:B------:R-:W-:Y:S02]  /*12c30*/  IADD3 R0, -R2, RZ, RZ ;  /* 0x000000ff02007210 */ /* 0x000fe40007ffe1ff */
[----:B------:R-:W-:Y:S01]  /*12c40*/  IADD3 R5, R5, R8, RZ ;  /* 0x0000000805057210 */ /* 0x000fe20007ffe0ff */
[----:B------:R-:W-:-:S02]  /*12c50*/  IMAD R3, R3, c[0x0][0x3e0], RZ ;  /* 0x0000f80003037a24 */ /* 0x000fc400078e02ff */
        /* <DEDUP_REMOVED lines=11> */
[----:B--2---:R-:W1:Y:S04]  /*12d10*/  LDS.128 R28, [R13+0x80] ;  /* 0x000080000d1c7984 */ /* 0x004e680000000c00 */
[----:B------:R-:W2:Y:S04]  /*12d20*/  LDS.128 R48, [R13+0x1080] ;  /* 0x001080000d307984 */ /* 0x000ea80000000c00 */
[----:B------:R-:W3:Y:S04]  /*12d30*/  LDS.128 R64, [R13+0x2080] ;  /* 0x002080000d407984 */ /* 0x000ee80000000c00 */
[----:B------:R-:W4:Y:S04]  /*12d40*/  LDS.128 R76, [R13+0x3080] ;  /* 0x003080000d4c7984 */ /* 0x000f280000000c00 */
[----:B------:R-:W1:Y:S04]  /*12d50*/  LDS.128 R24, [R13+0x4080] ;  /* 0x004080000d187984 */ /* 0x000e680000000c00 */
        /* <DEDUP_REMOVED lines=10> */
[----:B------:R5:W1:Y:S02]  /*12e00*/  LDS.128 R80, [R13+0xf080] ;  /* 0x00f080000d507984 */ /* 0x000a640000000c00 */
[----:B-----5:R-:W-:Y:S01]  /*12e10*/  IADD3 R13, R35, R114, RZ ;  /* 0x00000072230d7210 */ /* 0x020fe20007ffe0ff */
[----:B------:R-:W-:Y:S05]  /*12e20*/  BRA.DIV ~URZ, `(.L_x_467) ;  /* 0x000041c27f007947 */ /* 0x000fea000b800000 */
[----:B--234-:R2:W3:Y:S02]  /*12e30*/  SHFL.IDX PT, R10, R14, RZ, 0x181f ;  /* 0x00181fff0e0a7589 */ /* 0x01c4e400000e0000 */
.L_x_528:
[----:B------:R-:W-:Y:S05]  /*12e40*/  BRA.DIV ~URZ, `(.L_x_468) ;  /* 0x000042127f007947 */ /* 0x000fea000b800000 */
[----:B------:R4:W2:Y:S02]  /*12e50*/  SHFL.IDX PT, R0, R15, RZ, 0x181f ;  /* 0x00181fff0f007589 */ /* 0x0008a400000e0000 */
.L_x_529:
[----:B------:R-:W-:Y:S01]  /*12e60*/  ISETP.GE.AND P0, PT, R13, R12, PT ;  /* 0x0000000c0d00720c */ /* 0x000fe20003f06270 */
[----:B------:R-:W-:Y:S01]  /*12e70*/  BSSY B0, `(.L_x_469) ;  /* 0x0000016000007945 */ /* 0x000fe20003800000 */
[----:B------:R-:W-:-:S02]  /*12e80*/  SHF.R.S32.HI R86, RZ, 0x1f, R32 ;  /* 0x0000001fff567819 */ /* 0x000fc40000011420 */
[----:B------:R-:W-:Y:S02]  /*12e90*/  SHF.R.S32.HI R85, RZ, 0x1f, R11 ;  /* 0x0000001fff557819 */ /* 0x000fe4000001140b */
[----:B------:R-:W-:Y:S02]  /*12ea0*/  SHF.R.S32.HI R84, RZ, 0x1f, R34 ;  /* 0x0000001fff547819 */ /* 0x000fe40000011422 */
[----:B------:R-:W-:-:S05]  /*12eb0*/  SHF.R.S32.HI R35, RZ, 0x1f, R33 ;  /* 0x0000001fff237819 */ /* 0x000fca0000011421 */
        /* <DEDUP_REMOVED lines=11> */
[----:B-1----:R1:W-:Y:S01]  /*12f70*/  @!P3 ST.E.128 [R8.64], R28 ;  /* 0x0000001c0800b985 */ /* 0x0023e2000c101d06 */
[----:B------:R-:W-:-:S02]  /*12f80*/  @!P1 LEA.HI.X R5, R33, R10, R35, 0x1, P5 ;  /* 0x0000000a21059211 */ /* 0x000fc400028f0c23 */
[----:B------:R-:W-:Y:S01]  /*12f90*/  @!P0 LEA.HI.X R3, R32, R10, R86, 0x1, P4 ;  /* 0x0000000a20038211 */ /* 0x000fe200020f0c56 */
[----:B------:R1:W-:Y:S04]  /*12fa0*/  @!P2 ST.E.128 [R6.64], R24 ;  /* 0x000000180600a985 */ /* 0x0003e8000c101d06 */
[----:B------:R1:W-:Y:S04]  /*12fb0*/  @!P1 ST.E.128 [R4.64], R20 ;  /* 0x0000001404009985 */ /* 0x0003e8000c101d06 */
[----:B------:R1:W-:Y:S02]  /*12fc0*/  @!P0 ST.E.128 [R2.64], R16 ;  /* 0x0000001002008985 */ /* 0x0003e4000c101d06 */
.L_x_470:
[----:B------:R-:W-:Y:S05]  /*12fd0*/  BSYNC B0 ;  /* 0x0000000000007941 */ /* 0x000fea0003800000 */
.L_x_469:
[----:B------:R-:W-:Y:S05]  /*12fe0*/  BRA.DIV ~URZ, `(.L_x_471) ;  /* 0x000040d27f007947 */ /* 0x000fea000b800000 */
[----:B---3--:R3:W4:Y:S04]  /*12ff0*/  SHFL.IDX PT, R10, R14, 0x1, 0x181f ;  /* 0x00381f000e0a7f89 */ /* 0x00872800000e0000 */
[----:B--2---:R3:W2:Y:S02]  /*13000*/  SHFL.IDX PT, R0, R15, 0x1, 0x181f ;  /* 0x00381f000f007f89 */ /* 0x0046a400000e0000 */
.L_x_530:
[----:B-1----:R-:W-:Y:S01]  /*13010*/  IADD3 R2, R13, 0x20, RZ ;  /* 0x000000200d027810 */ /* 0x002fe20007ffe0ff */
        /* <DEDUP_REMOVED lines=16> */
[----:B------:R1:W-:Y:S04]  /*13120*/  @!P2 ST.E.128 [R6.64], R44 ;  /* 0x0000002c0600a985 */ /* 0x0003e8000c101d06 */
[----:B------:R1:W-:Y:S04]  /*13130*/  @!P1 ST.E.128 [R4.64], R40 ;  /* 0x0000002804009985 */ /* 0x0003e8000c101d06 */
[----:B------:R1:W-:Y:S02]  /*13140*/  @!P0 ST.E.128 [R2.64], R36 ;  /* 0x0000002402008985 */ /* 0x0003e4000c101d06 */
.L_x_473:
[----:B------:R-:W-:Y:S05]  /*13150*/  BSYNC B0 ;  /* 0x0000000000007941 */ /* 0x000fea0003800000 */
.L_x_472:
[----:B------:R-:W-:Y:S05]  /*13160*/  BRA.DIV ~URZ, `(.L_x_474) ;  /* 0x000040127f007947 */ /* 0x000fea000b800000 */
[----:B----4-:R4:W1:Y:S02]  /*13170*/  SHFL.IDX PT, R10, R14, 0x2, 0x181f ;  /* 0x00581f000e0a7f89 */ /* 0x01086400000e0000 */
.L_x_531:
[----:B------:R-:W-:Y:S05]  /*13180*/  BRA.DIV ~URZ, `(.L_x_475) ;  /* 0x000040627f007947 */ /* 0x000fea000b800000 */
[----:B--2---:R2:W3:Y:S02]  /*13190*/  SHFL.IDX PT, R0, R15, 0x2, 0x181f ;  /* 0x00581f000f007f89 */ /* 0x0044e400000e0000 */
.L_x_532:
        /* <DEDUP_REMOVED lines=8> */
[-C--:B---3--:R-:W-:Y:S02]  /*13220*/  @!P3 LEA R8, P4, R11, R0.reuse, 0x1 ;  /* 0x000000000b08b211 */ /* 0x088fe400078808ff */
[-C--:B------:R-:W-:Y:S02]  /*13230*/  @!P2 LEA R6, P6, R34, R0.reuse, 0x1 ;  /* 0x000000002206a211 */ /* 0x080fe400078c08ff */
[----:B------:R-:W-:Y:S02]  /*13240*/  @!P1 LEA R4, P5, R33, R0, 0x1 ;  /* 0x0000000021049211 */ /* 0x000fe400078a08ff */
[----:B------:R-:W-:Y:S02]  /*13250*/  @!P3 LEA.HI.X R9, R11, R10, R85, 0x1, P4 ;  /* 0x0000000a0b09b211 */ /* 0x000fe400020f0c55 */
        /* <DEDUP_REMOVED lines=8> */
.L_x_477:
[----:B------:R-:W-:Y:S05]  /*132e0*/  BSYNC B0 ;  /* 0x0000000000007941 */ /* 0x000fea0003800000 */
.L_x_476:
[----:B------:R-:W-:Y:S05]  /*132f0*/  BRA.DIV ~URZ, `(.L_x_478) ;  /* 0x00003f527f007947 */ /* 0x000fea000b800000 */
[----:B-1----:R1:W2:Y:S04]  /*13300*/  SHFL.IDX PT, R8, R14, 0x3, 0x181f ;  /* 0x00781f000e087f89 */ /* 0x0022a800000e0000 */
[----:B---3--:R1:W3:Y:S02]  /*13310*/  SHFL.IDX PT, R0, R15, 0x3, 0x181f ;  /* 0x00781f000f007f89 */ /* 0x0082e400000e0000 */
.L_x_533:
[----:B------:R-:W-:-:S04]  /*13320*/  IADD3 R2, R13, 0x60, RZ ;  /* 0x000000600d027810 */ /* 0x000fc80007ffe0ff */
[----:B------:R-:W-:-:S13]  /*13330*/  ISETP.GE.AND P0, PT, R2, R12, PT ;  /* 0x0000000c0200720c */ /* 0x000fda0003f06270 */
[----:B------:R-:W-:Y:S05]  /*13340*/  @P0 BRA `(.L_x_479) ;  /* 0x0000265000000947 */ /* 0x000fea0003800000 */
[----:B------:R-:W-:Y:S02]  /*13350*/  ISETP.GE.AND P2, PT, R11, c[0x0][0x3c8], PT ;  /* 0x0000f2000b007a0c */ /* 0x000fe40003f46270 */
[----:B------:R-:W-:Y:S02]  /*13360*/  ISETP.GE.AND P1, PT, R34, c[0x0][0x3c8], PT ;  /* 0x0000f20022007a0c */ /* 0x000fe40003f26270 */
[----:B------:R-:W-:-:S09]  /*13370*/  ISETP.GE.AND P0, PT, R33, c[0x0][0x3c8], PT ;  /* 0x0000f20021007a0c */ /* 0x000fd20003f06270 */
[-C--:B---3--:R-:W-:Y:S02]  /*13380*/  @!P2 LEA R6, P5, R11, R0.reuse, 0x1 ;  /* 0x000000000b06a211 */ /* 0x088fe400078a08ff */
[CC--:B------:R-:W-:Y:S02]  /*13390*/  @!P1 LEA R4, P4, R34.reuse, R0.reuse, 0x1 ;  /* 0x0000000022049211 */ /* 0x0c0fe400078808ff */
[----:B------:R-:W-:Y:S02]  /*133a0*/  @!P0 LEA R2, P3, R33, R0, 0x1 ;  /* 0x0000000021028211 */ /* 0x000fe400078608ff */
[-C--:B--2---:R-:W-:Y:S02]  /*133b0*/  @!P2 LEA.HI.X R7, R11, R8.reuse, R85, 0x1, P5 ;  /* 0x000000080b07a211 */ /* 0x084fe400028f0c55 */
[-C--:B------:R-:W-:Y:S02]  /*133c0*/  @!P1 LEA.HI.X R5, R34, R8.reuse, R84, 0x1, P4 ;  /* 0x0000000822059211 */ /* 0x080fe400020f0c54 */
[----:B------:R-:W-:Y:S01]  /*133d0*/  @!P0 LEA.HI.X R3, R33, R8, R35, 0x1, P3 ;  /* 0x0000000821038211 */ /* 0x000fe200018f0c23 */
[----:B------:R2:W-:Y:S04]  /*133e0*/  @!P2 ST.E.128 [R6.64], R76 ;  /* 0x0000004c0600a985 */ /* 0x0005e8000c101d06 */
[----:B------:R2:W-:Y:S04]  /*133f0*/  @!P1 ST.E.128 [R4.64], R72 ;  /* 0x0000004804009985 */ /* 0x0005e8000c101d06 */
[----:B------:R2:W-:Y:S01]  /*13400*/  @!P0 ST.E.128 [R2.64], R68 ;  /* 0x0000004402008985 */ /* 0x0005e2000c101d06 */
[----:B------:R-:W-:-:S13]  /*13410*/  ISETP.GE.AND P0, PT, R32, c[0x0][0x3c8], PT ;  /* 0x0000f20020007a0c */ /* 0x000fda0003f06270 */
[----:B------:R-:W-:Y:S05]  /*13420*/  @P0 BRA `(.L_x_479) ;  /* 0x0000257000000947 */ /* 0x000fea0003800000 */
[----:B--2---:R-:W-:-:S04]  /*13430*/  LEA R2, P0, R32, R0, 0x1 ;  /* 0x0000000020027211 */ /* 0x004fc800078008ff */
[----:B------:R-:W-:-:S05]  /*13440*/  LEA.HI.X R3, R32, R8, R86, 0x1, P0 ;  /* 0x0000000820037211 */ /* 0x000fca00000f0c56 */
[----:B------:R2:W-:Y:S01]  /*13450*/  ST.E.128 [R2.64], R80 ;  /* 0x0000005002007985 */ /* 0x0005e2000c101d06 */
[----:B------:R-:W-:Y:S05]  /*13460*/  BRA `(.L_x_479) ;  /* 0x0000253000007947 */ /* 0x000fea0003800000 */
.L_x_466:
[----:B-1----:R-:W2:Y:S04]  /*13470*/  LDL.LU R7, [R1+0x84] ;  /* 0x0000840001077983 */ /* 0x002ea80000300800 */
[----:B------:R-:W3:Y:S01]  /*13480*/  LDL.LU R6, [R1+0x78] ;  /* 0x0000780001067983 */ /* 0x000ee20000300800 */
[----:B------:R-:W-:Y:S02]  /*13490*/  IMAD R10, R10, c[0x0][0x408], RZ ;  /* 0x000102000a0a7a24 */ /* 0x000fe400078e02ff */
[----:B------:R-:W-:-:S04]  /*134a0*/  IMAD.WIDE.U32 R4, R2, c[0x0][0x408], RZ ;  /* 0x0001020002047a25 */ /* 0x000fc800078e00ff */
[----:B------:R-:W-:-:S05]  /*134b0*/  IMAD R2, R2, c[0x0][0x40c], R10 ;  /* 0x0001030002027a24 */ /* 0x000fca00078e020a */
[----:B------:R-:W-:Y:S02]  /*134c0*/  IADD3 R3, R5, R2, RZ ;  /* 0x0000000205037210 */ /* 0x000fe40007ffe0ff */
[----:B------:R-:W-:Y:S02]  /*134d0*/  MOV R2, R4 ;  /* 0x0000000400027202 */ /* 0x000fe40000000f00 */
[----:B------:R-:W-:-:S05]  /*134e0*/  SHF.R.S32.HI R5, RZ, 0x1f, R0 ;  /* 0x0000001fff057819 */ /* 0x000fca0000011400 */
[----:B------:R-:W-:Y:S02]  /*134f0*/  IMAD R4, R5, c[0x0][0x440], RZ ;  /* 0x0001100005047a24 */ /* 0x000fe400078e02ff */
[----:B------:R-:W-:-:S04]  /*13500*/  @P3 IMAD.HI.U32 R5, R9, c[0x0][0x4ec], RZ ;  /* 0x00013b0009053a27 */ /* 0x000fc800078e00ff */
[----:B------:R-:W-:Y:S02]  /*13510*/  IMAD R4, R0, c[0x0][0x444], R4 ;  /* 0x0001110000047a24 */ /* 0x000fe400078e0204 */
[----:B--2---:R-:W-:-:S04]  /*13520*/  IMAD.WIDE.U32 R2, R7, c[0x0][0x438], R2 ;  /* 0x00010e0007027a25 */ /* 0x004fc800078e0002 */
[----:B------:R-:W-:-:S04]  /*13530*/  IMAD R3, R7, c[0x0][0x43c], R3 ;  /* 0x00010f0007037a24 */ /* 0x000fc800078e0203 */
[----:B------:R-:W-:Y:S01]  /*13540*/  IMAD.WIDE.U32 R2, R0, c[0x0][0x440], R2 ;  /* 0x0001100000027a25 */ /* 0x000fe200078e0002 */
[----:B------:R-:W-:Y:S02]  /*13550*/  MOV R0, R9 ;  /* 0x0000000900007202 */ /* 0x000fe40000000f00 */
[----:B------:R-:W-:Y:S02]  /*13560*/  @P3 SHF.R.U32.HI R0, RZ, c[0x0][0x4f0], R5 ;  /* 0x00013c00ff003a19 */ /* 0x000fe40000011605 */
        /* <DEDUP_REMOVED lines=19> */
.L_x_534:
[----:B------:R-:W-:Y:S05]  /*136a0*/  BRA.DIV ~URZ, `(.L_x_481) ;  /* 0x00003cd27f007947 */ /* 0x000fea000b800000 */
[----:B------:R3:W4:Y:S02]  /*136b0*/  SHFL.IDX PT, R0, R14, RZ, 0x1c1f ;  /* 0x001c1fff0e007589 */ /* 0x00072400000e0000 */
.L_x_535:
        /* <DEDUP_REMOVED lines=69> */
[----:B------:R-:W-:-:S05]  /*13b10*/  ISETP.GE.AND P6, PT, R41, c[0x0][0x3c8], PT ;  /* 0x0000f20029007a0c */ /* 0x000fca0003fc6270 */
[----:B----4-:R-:W-:Y:S02]  /*13b20*/  @!P1 IMAD.MOV.U32 R6, RZ, RZ, R0 ;  /* 0x000000ffff069224 */ /* 0x010fe400078e0000 */
[----:B--2---:R-:W-:Y:S01]  /*13b30*/  @!P1 IMAD.MOV.U32 R7, RZ, RZ, R4 ;  /* 0x000000ffff079224 */ /* 0x004fe200078e0004 */
[----:B------:R-:W-:-:S03]  /*13b40*/  @!P0 LEA R2, P2, R13, R0, 0x2 ;  /* 0x000000000d028211 */ /* 0x000fc600078410ff */
[----:B------:R-:W-:Y:S01]  /*13b50*/  @!P1 IMAD.WIDE R6, R5, 0x4, R6 ;  /* 0x0000000405069825 */ /* 0x000fe200078e0206 */
[----:B------:R-:W-:Y:S02]  /*13b60*/  @!P0 LEA.HI.X R3, R13, R4, R15, 0x2, P2 ;  /* 0x000000040d038211 */ /* 0x000fe400010f140f */
[----:B------:R-:W-:Y:S02]  /*13b70*/  ISETP.GE.AND P2, PT, R18, c[0x0][0x3c8], PT ;  /* 0x0000f20012007a0c */ /* 0x000fe40003f46270 */
[----:B------:R2:W-:Y:S01]  /*13b80*/  @!P1 ST.E.64 [R6.64], R184 ;  /* 0x000000b806009985 */ /* 0x0005e2000c101b06 */
[----:B------:R-:W-:-:S03]  /*13b90*/  ISETP.GE.AND P1, PT, R19, c[0x0][0x3c8], PT ;  /* 0x0000f20013007a0c */ /* 0x000fc60003f26270 */
[----:B------:R4:W-:Y:S01]  /*13ba0*/  @!P0 ST.E.64 [R2.64], R152 ;  /* 0x0000009802008985 */ /* 0x0009e2000c101b06 */
[CC--:B--2---:R-:W-:Y:S02]  /*13bb0*/  @!P3 LEA R6, P5, R17.reuse, R0.reuse, 0x2 ;  /* 0x000000001106b211 */ /* 0x0c4fe400078a10ff */
[C---:B----4-:R-:W-:Y:S02]  /*13bc0*/  @!P4 LEA R2, P0, R16.reuse, R0, 0x2 ;  /* 0x000000001002c211 */ /* 0x050fe400078010ff */
[-C--:B------:R-:W-:Y:S02]  /*13bd0*/  @!P3 LEA.HI.X R7, R17, R4.reuse, R47, 0x2, P5 ;  /* 0x000000041107b211 */ /* 0x080fe400028f142f */
[----:B------:R-:W-:-:S03]  /*13be0*/  @!P4 LEA.HI.X R3, R16, R4, R46, 0x2, P0 ;  /* 0x000000041003c211 */ /* 0x000fc600000f142e */
[----:B------:R2:W-:Y:S01]  /*13bf0*/  @!P3 ST.E.64 [R6.64], R148 ;  /* 0x000000940600b985 */ /* 0x0005e2000c101b06 */
[----:B------:R-:W-:-:S03]  /*13c00*/  ISETP.GE.AND P3, PT, R20, c[0x0][0x3c8], PT ;  /* 0x0000f20014007a0c */ /* 0x000fc60003f66270 */
[----:B------:R4:W-:Y:S01]  /*13c10*/  @!P4 ST.E.64 [R2.64], R144 ;  /* 0x000000900200c985 */ /* 0x0009e2000c101b06 */
[----:B------:R-:W-:Y:S02]  /*13c20*/  ISETP.GE.AND P4, PT, R21, c[0x0][0x3c8], PT ;  /* 0x0000f20015007a0c */ /* 0x000fe40003f86270 */
        /* <DEDUP_REMOVED lines=75> */
[----:B------:R-:W-:Y:S02]  /*140e0*/  @!P4 LEA.HI.X R3, R37, R4, R67, 0x2, P0 ;  /* 0x000000042503c211 */ /* 0x000fe400000f1443 */
[----:B------:R-:W-:Y:S01]  /*140f0*/  @!P2 LEA R8, P0, R38, R0, 0x2 ;  /* 0x000000002608a211 */ /* 0x000fe200078010ff */
[----:B------:R2:W-:Y:S01]  /*14100*/  @!P3 ST.E.64 [R6.64], R92 ;  /* 0x0000005c0600b985 */ /* 0x0005e2000c101b06 */
[----:B------:R-:W-:-:S02]  /*14110*/  ISETP.GE.AND P5, PT, R40, c[0x0][0x3c8], PT ;  /* 0x0000f20028007a0c */ /* 0x000fc40003fa6270 */
[----:B------:R-:W-:Y:S01]  /*14120*/  @!P2 LEA.HI.X R9, R38, R4, R68, 0x2, P0 ;  /* 0x000000042609a211 */ /* 0x000fe200000f1444 */
[----:B------:R4:W-:Y:S01]  /*14130*/  @!P4 ST.E.64 [R2.64], R96 ;  /* 0x000000600200c985 */ /* 0x0009e2000c101b06 */
[----:B------:R-:W-:-:S03]  /*14140*/  ISETP.GE.AND P4, PT, R42, c[0x0][0x3c8], PT ;  /* 0x0000f2002a007a0c */ /* 0x000fc60003f86270 */
[----:B------:R-:W-:Y:S01]  /*14150*/  @!P2 ST.E.64 [R8.64], R186 ;  /* 0x000000ba0800a985 */ /* 0x000fe2000c101b06 */
[----:B------:R-:W-:Y:S02]  /*14160*/  ISETP.GE.AND P2, PT, R43, c[0x0][0x3c8], PT ;  /* 0x0000f2002b007a0c */ /* 0x000fe40003f46270 */
[-C--:B--2---:R-:W-:Y:S02]  /*14170*/  @!P6 LEA R6, P0, R41, R0.reuse, 0x2 ;  /* 0x000000002906e211 */ /* 0x084fe400078010ff */
[----:B----4-:R-:W-:Y:S02]  /*14180*/  @!P1 LEA R2, P3, R39, R0, 0x2 ;  /* 0x0000000027029211 */ /* 0x010fe400078610ff */
[-C--:B------:R-:W-:Y:S02]  /*14190*/  @!P6 LEA.HI.X R7, R41, R4.reuse, R71, 0x2, P0 ;  /* 0x000000042907e211 */ /* 0x080fe400000f1447 */
[----:B------:R-:W-:Y:S02]  /*141a0*/  @!P1 LEA.HI.X R3, R39, R4, R69, 0x2, P3 ;  /* 0x0000000427039211 */ /* 0x000fe400018f1445 */
[----:B------:R-:W-:-:S03]  /*141b0*/  ISETP.GE.AND P0, PT, R45, c[0x0][0x3c8], PT ;  /* 0x0000f2002d007a0c */ /* 0x000fc60003f06270 */
        /* <DEDUP_REMOVED lines=18> */
.L_x_483:
[----:B------:R-:W-:Y:S05]  /*142e0*/  BSYNC B0 ;  /* 0x0000000000007941 */ /* 0x000fea0003800000 */
.L_x_482:
[----:B------:R-:W-:Y:S05]  /*142f0*/  BRA.DIV ~URZ, `(.L_x_484) ;  /* 0x000030e27f007947 */ /* 0x000fea000b800000 */
[----:B--2---:R2:W1:Y:S04]  /*14300*/  SHFL.IDX PT, R4, R12, 0x1, 0x1c1f ;  /* 0x003c1f000c047f89 */ /* 0x00446800000e0000 */
[----:B----4-:R2:W4:Y:S02]  /*14310*/  SHFL.IDX PT, R0, R14, 0x1, 0x1c1f ;  /* 0x003c1f000e007f89 */ /* 0x01052400000e0000 */
.L_x_536:
        /* <DEDUP_REMOVED lines=136> */
.L_x_464:
[----:B------:R-:W3:Y:S04]  /*14ba0*/  LDL.LU R0, [R1+0x74] ;  /* 0x0000740001007983 */ /* 0x000ee80000300800 */
[----:B------:R-:W4:Y:S01]  /*14bb0*/  LDL R7, [R1+0x7c] ;  /* 0x00007c0001077983 */ /* 0x000f220000100800 */
[----:B------:R-:W-:Y:S01]  /*14bc0*/  ISETP.NE.U32.AND P0, PT, RZ, c[0x0][0x508], PT ;  /* 0x00014200ff007a0c */ /* 0x000fe20003f05070 */
[----:B------:R-:W-:Y:S01]  /*14bd0*/  IMAD.MOV.U32 R4, RZ, RZ, 0x4 ;  /* 0x00000004ff047424 */ /* 0x000fe200078e00ff */
[----:B------:R-:W-:Y:S01]  /*14be0*/  ISETP.NE.U32.AND P2, PT, RZ, c[0x0][0x500], PT ;  /* 0x00014000ff007a0c */ /* 0x000fe20003f45070 */
[----:B------:R-:W-:Y:S01]  /*14bf0*/  IMAD.MOV.U32 R20, RZ, RZ, c[0x0][0x388] ;  /* 0x0000e200ff147624 */ /* 0x000fe200078e00ff */
[----:B------:R-:W-:Y:S01]  /*14c00*/  ISETP.NE.AND.EX P0, PT, RZ, c[0x0][0x50c], PT, P0 ;  /* 0x00014300ff007a0c */ /* 0x000fe20003f05300 */
[----:B--2---:R-:W-:Y:S01]  /*14c10*/  IMAD.MOV.U32 R6, RZ, RZ, RZ ;  /* 0x000000ffff067224 */ /* 0x004fe200078e00ff */
[----:B------:R-:W-:Y:S01]  /*14c20*/  ISETP.NE.AND.EX P2, PT, RZ, c[0x0][0x504], PT, P2 ;  /* 0x00014100ff007a0c */ /* 0x000fe20003f45320 */
[----:B----4-:R-:W-:-:S10]  /*14c30*/  IMAD.WIDE R2, R7, R4, c[0x0][0x500] ;  /* 0x0001400007027625 */ /* 0x010fd400078e0204 */
[----:B------:R-:W-:Y:S02]  /*14c40*/  @P0 IMAD.WIDE R4, R7, R4, c[0x0][0x508] ;  /* 0x0001420007040625 */ /* 0x000fe400078e0204 */
[----:B------:R2:W5:Y:S04]  /*14c50*/  @P2 LDG.E R6, [R2.64] ;  /* 0x0000000602062981 */ /* 0x000568000c1e1900 */
[----:B------:R2:W5:Y:S01]  /*14c60*/  @P0 LDG.E R20, [R4.64] ;  /* 0x0000000604140981 */ /* 0x000562000c1e1900 */
[----:B---3--:R-:W-:-:S04]  /*14c70*/  ISETP.NE.AND P1, PT, R0, RZ, PT ;  /* 0x000000ff0000720c */ /* 0x008fc80003f25270 */
[----:B------:R-:W-:Y:S01]  /*14c80*/  SEL R19, R0, c[0x0][0x3d4], P1 ;  /* 0x0000f50000137a07 */ /* 0x000fe20000800000 */
[----:B------:R-:W-:Y:S05]  /*14c90*/  @P0 BRA `(.L_x_485) ;  /* 0x0000004000000947 */ /* 0x000fea0003800000 */
[----:B------:R-:W-:Y:S05]  /*14ca0*/  @!P2 BRA `(.L_x_485) ;  /* 0x000000300000a947 */ /* 0x000fea0003800000 */
[----:B------:R3:W4:Y:S04]  /*14cb0*/  LDG.E R0, [R2.64] ;  /* 0x0000000602007981 */ /* 0x000728000c1e1900 */
[----:B--23--:R-:W4:Y:S02]  /*14cc0*/  LDG.E R2, [R2.64+0x4] ;  /* 0x0000040602027981 */ /* 0x00cf24000c1e1900 */
[----:B----45:R-:W-:Y:S02]  /*14cd0*/  IADD3 R20, -R0, R2, RZ ;  /* 0x0000000200147210 */ /* 0x030fe40007ffe1ff */
.L_x_485:
[----:B--2---:R-:W2:Y:S01]  /*14ce0*/  S2R R3, SR_TID.X ;  /* 0x0000000000037919 */ /* 0x004ea20000002100 */
[----:B------:R-:W-:Y:S01]  /*14cf0*/  SHF.R.S32.HI R0, RZ, 0x1f, R7 ;  /* 0x0000001fff007819 */ /* 0x000fe20000011407 */
[----:B------:R-:W-:Y:S01]  /*14d00*/  BSSY B0, `(.L_x_486) ;  /* 0x0000038000007945 */ /* 0x000fe20003800000 */
[----:B-----5:R-:W-:-:S02]  /*14d10*/  SHF.R.S32.HI R18, RZ, 0x1f, R6 ;  /* 0x0000001fff127819 */ /* 0x020fc40000011406 */
[----:B------:R-:W-:Y:S02]  /*14d20*/  SEL R16, R7, RZ, !P2 ;  /* 0x000000ff07107207 */ /* 0x000fe40005000000 */
[----:B------:R-:W-:Y:S02]  /*14d30*/  SEL R21, R0, RZ, !P2 ;  /* 0x000000ff00157207 */ /* 0x000fe40005000000 */
[----:B--2---:R-:W-:-:S13]  /*14d40*/  ISETP.GT.AND P0, PT, R3, 0x7f, PT ;  /* 0x0000007f0300780c */ /* 0x004fda0003f04270 */
[----:B------:R-:W-:Y:S05]  /*14d50*/  @P0 BRA `(.L_x_487) ;  /* 0x0000032000000947 */ /* 0x000fea0003800000 */
[----:B------:R-:W2:Y:S01]  /*14d60*/  LDL R2, [R1+0x68] ;  /* 0x0000680001027983 */ /* 0x000ea20000100800 */
[----:B------:R-:W-:Y:S01]  /*14d70*/  IMAD R0, R20, c[0x0][0x4e8], RZ ;  /* 0x00013a0014007a24 */ /* 0x000fe200078e02ff */
[----:B--2---:R-:W-:-:S04]  /*14d80*/  IADD3 R10, R2, R3, RZ ;  /* 0x00000003020a7210 */ /* 0x004fc80007ffe0ff */
[----:B------:R-:W-:-:S13]  /*14d90*/  ISETP.GE.AND P0, PT, R10, R0, PT ;  /* 0x000000000a00720c */ /* 0x000fda0003f06270 */
[----:B------:R-:W-:Y:S05]  /*14da0*/  @P0 BRA `(.L_x_487) ;  /* 0x000002d000000947 */ /* 0x000fea0003800000 */
[----:B------:R-:W2:Y:S04]  /*14db0*/  LDL R2, [R1+0x84] ;  /* 0x0000840001027983 */ /* 0x000ea80000100800 */
[----:B------:R-:W3:Y:S01]  /*14dc0*/  LDL.LU R22, [R1+0x78] ;  /* 0x0000780001167983 */ /* 0x000ee20000300800 */
[----:B------:R-:W-:Y:S01]  /*14dd0*/  IMAD.MOV.U32 R0, RZ, RZ, 0x368 ;  /* 0x00000368ff007424 */ /* 0x000fe200078e00ff */
[----:B------:R-:W-:-:S04]  /*14de0*/  ISETP.GT.AND P2, PT, R19, 0x1, PT ;  /* 0x000000011300780c */ /* 0x000fc80003f44270 */
[----:B------:R-:W-:-:S04]  /*14df0*/  SEL R0, R0, 0x328, P2 ;  /* 0x0000032800007807 */ /* 0x000fc80001000000 */
[----:B------:R4:W5:Y:S08]  /*14e00*/  LDC.64 R8, c[0x0][R0+0x170] ;  /* 0x00005c0000087b82 */ /* 0x0009700000000a00 */
[----:B------:R4:W2:Y:S08]  /*14e10*/  LDC.64 R4, c[0x0][R0+0x168] ;  /* 0x00005a0000047b82 */ /* 0x0008b00000000a00 */
[----:B------:R4:W1:Y:S08]  /*14e20*/  LDC.64 R14, c[0x0][R0+0x178] ;  /* 0x00005e00000e7b82 */ /* 0x0008700000000a00 */
[----:B------:R4:W1:Y:S02]  /*14e30*/  LDC.64 R12, c[0x0][R0+0x160] ;  /* 0x00005800000c7b82 */ /* 0x0008640000000a00 */
[----:B----4-:R-:W-:-:S02]  /*14e40*/  IMAD.MOV.U32 R0, RZ, RZ, c[0x0][0x4e8] ;  /* 0x00013a00ff007624 */ /* 0x010fc400078e00ff */
[----:B-----5:R-:W-:-:S03]  /*14e50*/  IMAD R7, R9, R16, RZ ;  /* 0x0000001009077224 */ /* 0x020fc600078e02ff */
[----:B------:R-:W-:Y:S02]  /*14e60*/  ISETP.NE.AND P0, PT, R0, 0x1, PT ;  /* 0x000000010000780c */ /* 0x000fe40003f05270 */
[----:B------:R-:W-:-:S11]  /*14e70*/  MOV R0, R10 ;  /* 0x0000000a00007202 */ /* 0x000fd60000000f00 */
[----:B------:R-:W-:-:S05]  /*14e80*/  @P0 IMAD.HI.U32 R17, R10, c[0x0][0x4ec], RZ ;  /* 0x00013b000a110a27 */ /* 0x000fca00078e00ff */
[----:B------:R-:W-:Y:S01]  /*14e90*/  @P0 SHF.R.U32.HI R0, RZ, c[0x0][0x4f0], R17 ;  /* 0x00013c00ff000a19 */ /* 0x000fe20000011611 */
[-C--:B--2---:R-:W-:Y:S02]  /*14ea0*/  IMAD R9, R5, R2.reuse, RZ ;  /* 0x0000000205097224 */ /* 0x084fe400078e02ff */
[----:B------:R-:W-:-:S04]  /*14eb0*/  IMAD.WIDE.U32 R4, R4, R2, RZ ;  /* 0x0000000204047225 */ /* 0x000fc800078e00ff */
[----:B------:R-:W-:-:S04]  /*14ec0*/  IMAD.WIDE.U32 R2, R8, R16, RZ ;  /* 0x0000001008027225 */ /* 0x000fc800078e00ff */
[----:B------:R-:W-:Y:S01]  /*14ed0*/  IMAD R8, R8, R21, R7 ;  /* 0x0000001508087224 */ /* 0x000fe200078e0207 */
[----:B---3--:R-:W-:Y:S01]  /*14ee0*/  SEL R7, R22, RZ, P2 ;  /* 0x000000ff16077207 */ /* 0x008fe20001000000 */
[----:B------:R-:W-:Y:S01]  /*14ef0*/  IMAD.IADD R9, R5, 0x1, R9 ;  /* 0x0000000105097824 */ /* 0x000fe200078e0209 */
[----:B------:R-:W-:Y:S01]  /*14f00*/  IADD3 R17, P1, P0, R2, R4, R6 ;  /* 0x0000000402117210 */ /* 0x000fe2000783e006 */
[----:B------:R-:W-:Y:S01]  /*14f10*/  IMAD.MOV R2, RZ, RZ, -R0 ;  /* 0x000000ffff027224 */ /* 0x000fe200078e0a00 */
[----:B------:R-:W-:Y:S01]  /*14f20*/  IADD3 R3, R3, R8, RZ ;  /* 0x0000000803037210 */ /* 0x000fe20007ffe0ff */
[-C--:B-1----:R-:W-:Y:S02]  /*14f30*/  IMAD R8, R15, R7.reuse, RZ ;  /* 0x000000070f087224 */ /* 0x082fe400078e02ff */
[----:B------:R-:W-:Y:S01]  /*14f40*/  IMAD.WIDE.U32 R4, R14, R7, RZ ;  /* 0x000000070e047225 */ /* 0x000fe200078e00ff */
[----:B------:R-:W-:Y:S02]  /*14f50*/  IADD3.X R9, R3, R9, R18, P1, P0 ;  /* 0x0000000903097210 */ /* 0x000fe40000fe0412 */
[----:B------:R-:W-:Y:S01]  /*14f60*/  SHF.R.S32.HI R3, RZ, 0x1f, R0 ;  /* 0x0000001fff037819 */ /* 0x000fe20000011400 */
[----:B------:R-:W-:Y:S01]  /*14f70*/  IMAD R2, R2, c[0x0][0x4e8], R10 ;  /* 0x00013a0002027a24 */ /* 0x000fe200078e020a */
[----:B------:R-:W-:Y:S01]  /*14f80*/  IADD3 R5, R5, R8, RZ ;  /* 0x0000000805057210 */ /* 0x000fe20007ffe0ff */
[----:B------:R-:W-:Y:S01]  /*14f90*/  IMAD.MOV.U32 R8, RZ, RZ, c[0x0][0x4a8] ;  /* 0x00012a00ff087624 */ /* 0x000fe200078e00ff */
[----:B------:R-:W-:Y:S01]  /*14fa0*/  IADD3 R4, P1, P0, R0, R17, R4 ;  /* 0x0000001100047210 */ /* 0x000fe2000783e004 */
[----:B------:R-:W-:Y:S01]  /*14fb0*/  IMAD R0, R13, R2, RZ ;  /* 0x000000020d007224 */ /* 0x000fe200078e02ff */
[----:B------:R-:W-:-:S02]  /*14fc0*/  SHF.R.S32.HI R7, RZ, 0x1f, R2 ;  /* 0x0000001fff077819 */ /* 0x000fc40000011402 */
        /* <DEDUP_REMOVED lines=11> */
.L_x_487:
[----:B------:R-:W-:Y:S05]  /*15080*/  BSYNC B0 ;  /* 0x0000000000007941 */ /* 0x000fea0003800000 */
.L_x_486:
        /* <DEDUP_REMOVED lines=19> */
[----:B------:R-:W-:Y:S01]  /*151c0*/  IADD3 R14, R8, R9, RZ ;  /* 0x00000009080e7210 */ /* 0x000fe20007ffe0ff */
[----:B------:R-:W-:Y:S02]  /*151d0*/  IMAD R6, R6, c[0x0][0x3a4], R0 ;  /* 0x0000e90006067a24 */ /* 0x000fe400078e0200 */
[----:B------:R-:W-:-:S03]  /*151e0*/  IMAD.IADD R4, R9, 0x1, R4 ;  /* 0x0000000109047824 */ /* 0x000fc600078e0204 */
        /* <DEDUP_REMOVED lines=25> */
.L_x_537:
[----:B------:R-:W-:Y:S05]  /*15380*/  BRA.DIV ~URZ, `(.L_x_489) ;  /* 0x000021827f007947 */ /* 0x000fea000b800000 */
[----:B------:R3:W4:Y:S02]  /*15390*/  SHFL.IDX PT, R0, R15, RZ, 0x181f ;  /* 0x00181fff0f007589 */ /* 0x00072400000e0000 */
.L_x_538:
[----:B------:R-:W-:Y:S01]  /*153a0*/  IMAD R13, R20, c[0x0][0x4e8], RZ ;  /* 0x00013a00140d7a24 */ /* 0x000fe200078e02ff */
[----:B------:R-:W-:Y:S01]  /*153b0*/  BSSY B0, `(.L_x_490) ;  /* 0x0000017000007945 */ /* 0x000fe20003800000 */
[----:B------:R-:W-:Y:S02]  /*153c0*/  SHF.R.S32.HI R19, RZ, 0x1f, R32 ;  /* 0x0000001fff137819 */ /* 0x000fe40000011420 */
[----:B------:R-:W-:Y:S02]  /*153d0*/  SHF.R.S32.HI R16, RZ, 0x1f, R11 ;  /* 0x0000001fff107819 */ /* 0x000fe4000001140b */
[----:B------:R-:W-:Y:S02]  /*153e0*/  ISETP.GE.AND P0, PT, R14, R13, PT ;  /* 0x0000000d0e00720c */ /* 0x000fe40003f06270 */
[----:B------:R-:W-:Y:S02]  /*153f0*/  SHF.R.S32.HI R18, RZ, 0x1f, R34 ;  /* 0x0000001fff127819 */ /* 0x000fe40000011422 */
[----:B------:R-:W-:-:S09]  /*15400*/  SHF.R.S32.HI R17, RZ, 0x1f, R33 ;  /* 0x0000001fff117819 */ /* 0x000fd20000011421 */
        /* <DEDUP_REMOVED lines=17> */
.L_x_491:
[----:B------:R-:W-:Y:S05]  /*15520*/  BSYNC B0 ;  /* 0x0000000000007941 */ /* 0x000fea0003800000 */
.L_x_490:
[----:B------:R-:W-:Y:S05]  /*15530*/  BRA.DIV ~URZ, `(.L_x_492) ;  /* 0x000020327f007947 */ /* 0x000fea000b800000 */
[----:B--2---:R2:W1:Y:S04]  /*15540*/  SHFL.IDX PT, R10, R12, 0x1, 0x181f ;  /* 0x00381f000c0a7f89 */ /* 0x00446800000e0000 */
[----:B----4-:R2:W4:Y:S02]  /*15550*/  SHFL.IDX PT, R0, R15, 0x1, 0x181f ;  /* 0x00381f000f007f89 */ /* 0x01052400000e0000 */
.L_x_539:
        /* <DEDUP_REMOVED lines=20> */
.L_x_494:
[----:B------:R-:W-:Y:S05]  /*156a0*/  BSYNC B0 ;  /* 0x0000000000007941 */ /* 0x000fea0003800000 */
.L_x_493:
[----:B------:R-:W-:Y:S05]  /*156b0*/  BRA.DIV ~URZ, `(.L_x_495) ;  /* 0x00001f727f007947 */ /* 0x000fea000b800000 */
[----:B-1----:R1:W2:Y:S02]  /*156c0*/  SHFL.IDX PT, R10, R12, 0x2, 0x181f ;  /* 0x00581f000c0a7f89 */ /* 0x0022a400000e0000 */
.L_x_540:
[----:B------:R-:W-:Y:S05]  /*156d0*/  BRA.DIV ~URZ, `(.L_x_496) ;  /* 0x00001fc27f007947 */ /* 0x000fea000b800000 */
[----:B----4-:R4:W1:Y:S02]  /*156e0*/  SHFL.IDX PT, R0, R15, 0x2, 0x181f ;  /* 0x00581f000f007f89 */ /* 0x01086400000e0000 */
.L_x_541:
        /* <DEDUP_REMOVED lines=20> */
.L_x_498:
[----:B------:R-:W-:Y:S05]  /*15830*/  BSYNC B0 ;  /* 0x0000000000007941 */ /* 0x000fea0003800000 */
.L_x_497:
[----:B------:R-:W-:Y:S05]  /*15840*/  BRA.DIV ~URZ, `(.L_x_499) ;  /* 0x00001eb27f007947 */ /* 0x000fea000b800000 */
[----:B--2---:R2:W3:Y:S04]  /*15850*/  SHFL.IDX PT, R10, R12, 0x3, 0x181f ;  /* 0x00781f000c0a7f89 */ /* 0x0044e800000e0000 */
[----:B-1----:R2:W1:Y:S02]  /*15860*/  SHFL.IDX PT, R0, R15, 0x3, 0x181f ;  /* 0x00781f000f007f89 */ /* 0x00246400000e0000 */
.L_x_542:
[----:B------:R-:W-:-:S04]  /*15870*/  IADD3 R2, R14, 0x60, RZ ;  /* 0x000000600e027810 */ /* 0x000fc80007ffe0ff */
[----:B------:R-:W-:-:S13]  /*15880*/  ISETP.GE.AND P0, PT, R2, R13, PT ;  /* 0x0000000d0200720c */ /* 0x000fda0003f06270 */
[----:B------:R-:W-:Y:S05]  /*15890*/  @P0 BRA `(.L_x_479) ;  /* 0x0000010000000947 */ /* 0x000fea0003800000 */
[----:B------:R-:W-:Y:S02]  /*158a0*/  ISETP.GE.AND P3, PT, R11, c[0x0][0x3c8], PT ;  /* 0x0000f2000b007a0c */ /* 0x000fe40003f66270 */
[----:B------:R-:W-:Y:S02]  /*158b0*/  ISETP.GE.AND P2, PT, R34, c[0x0][0x3c8], PT ;  /* 0x0000f20022007a0c */ /* 0x000fe40003f46270 */
[----:B------:R-:W-:Y:S02]  /*158c0*/  ISETP.GE.AND P1, PT, R33, c[0x0][0x3c8], PT ;  /* 0x0000f20021007a0c */ /* 0x000fe40003f26270 */
[----:B------:R-:W-:-:S07]  /*158d0*/  ISETP.GE.AND P0, PT, R32, c[0x0][0x3c8], PT ;  /* 0x0000f20020007a0c */ /* 0x000fce0003f06270 */
[CC--:B-1----:R-:W-:Y:S02]  /*158e0*/  @!P3 LEA R8, P4, R11.reuse, R0.reuse, 0x1 ;  /* 0x000000000b08b211 */ /* 0x0c2fe400078808ff */
[----:B------:R-:W-:Y:S02]  /*158f0*/  @!P2 LEA R6, P6, R34, R0, 0x1 ;  /* 0x000000002206a211 */ /* 0x000fe400078c08ff */
[----:B---3--:R-:W-:Y:S02]  /*15900*/  @!P3 LEA.HI.X R9, R11, R10, R16, 0x1, P4 ;  /* 0x0000000a0b09b211 */ /* 0x008fe400020f0c10 */
[-C--:B------:R-:W-:Y:S02]  /*15910*/  @!P1 LEA R4, P5, R33, R0.reuse, 0x1 ;  /* 0x0000000021049211 */ /* 0x080fe400078a08ff */
[----:B------:R-:W-:Y:S01]  /*15920*/  @!P0 LEA R2, P4, R32, R0, 0x1 ;  /* 0x0000000020028211 */ /* 0x000fe200078808ff */
[----:B------:R1:W-:Y:S01]  /*15930*/  @!P3 ST.E.128 [R8.64], RZ ;  /* 0x000000ff0800b985 */ /* 0x0003e2000c101d06 */
[----:B------:R-:W-:-:S02]  /*15940*/  @!P2 LEA.HI.X R7, R34, R10, R18, 0x1, P6 ;  /* 0x0000000a2207a211 */ /* 0x000fc400030f0c12 */
[-C--:B------:R-:W-:Y:S02]  /*15950*/  @!P1 LEA.HI.X R5, R33, R10.reuse, R17, 0x1, P5 ;  /* 0x0000000a21059211 */ /* 0x080fe400028f0c11 */
[----:B------:R-:W-:Y:S01]  /*15960*/  @!P0 LEA.HI.X R3, R32, R10, R19, 0x1, P4 ;  /* 0x0000000a20038211 */ /* 0x000fe200020f0c13 */
[----:B------:R1:W-:Y:S04]  /*15970*/  @!P2 ST.E.128 [R6.64], RZ ;  /* 0x000000ff0600a985 */ /* 0x0003e8000c101d06 */
[----:B------:R1:W-:Y:S04]  /*15980*/  @!P1 ST.E.128 [R4.64], RZ ;  /* 0x000000ff04009985 */ /* 0x0003e8000c101d06 */
[----:B------:R1:W-:Y:S02]  /*15990*/  @!P0 ST.E.128 [R2.64], RZ ;  /* 0x000000ff02008985 */ /* 0x0003e4000c101d06 */
.L_x_479:
[----:B------:R-:W-:Y:S05]  /*159a0*/  BSYNC B1 ;  /* 0x0000000000017941 */ /* 0x000fea0003800000 */
.L_x_463:
[----:B-1-34-:R-:W3:Y:S02]  /*159b0*/  LDL R0, [R1+0xa8] ;  /* 0x0000a80001007983 */ /* 0x01aee40000100800 */
[----:B---3--:R-:W-:-:S13]  /*159c0*/  ISETP.NE.AND P0, PT, R0, RZ, PT ;  /* 0x000000ff0000720c */ /* 0x008fda0003f05270 */
[----:B------:R-:W-:Y:S01]  /*159d0*/  @P0 WARPSYNC 0xffffffff ;  /* 0xffffffff00000948 */ /* 0x000fe20003800000 */
[----:B------:R-:W-:Y:S06]  /*159e0*/  @P0 BAR.SYNC.DEFER_BLOCKING 0x5, 0x100 ;  /* 0x0144000000000b1d */ /* 0x000fec0000010000 */
[----:B--2---:R-:W1:Y:S04]  /*159f0*/  @P0 LDS.128 R4, [0x1a080] ;  /* 0x01a08000ff040984 */ /* 0x004e680000000c00 */
[----:B-1----:R1:W-:Y:S04]  /*15a00*/  @P0 STL.64 [R1+0x70], R4 ;  /* 0x0000700401000387 */ /* 0x0023e80000100a00 */
[----:B------:R1:W-:Y:S04]  /*15a10*/  @P0 STL.64 [R1+0x78], R6 ;  /* 0x0000780601000387 */ /* 0x0003e80000100a00 */
[----:B------:R-:W-:Y:S06]  /*15a20*/  @P0 BAR.ARV 0x4, 0x100 ;  /* 0x0104000000000b1d */ /* 0x000fec0000002000 */
[----:B------:R-:W-:Y:S05]  /*15a30*/  @P0 BRA `(.L_x_500) ;  /* 0x0000105000000947 */ /* 0x000fea0003800000 */
[----:B------:R-:W2:Y:S01]  /*15a40*/  S2R R0, SR_TID.X ;  /* 0x0000000000007919 */ /* 0x000ea20000002100 */
[----:B-1----:R-:W-:Y:S01]  /*15a50*/  IMAD.MOV.U32 R7, RZ, RZ, RZ ;  /* 0x000000ffff077224 */ /* 0x002fe200078e00ff */
[----:B--2---:R-:W-:-:S04]  /*15a60*/  LOP3.LUT R14, R0, 0x1f, RZ, 0xc0, !PT ;  /* 0x0000001f000e7812 */ /* 0x004fc800078ec0ff */
[----:B------:R-:W-:Y:S01]  /*15a70*/  ISETP.NE.AND P6, PT, R14, 0x1f, PT ;  /* 0x0000001f0e00780c */ /* 0x000fe20003fc5270 */
[----:B------:R-:W-:Y:S10]  /*15a80*/  BRA.DIV ~URZ, `(.L_x_501) ;  /* 0x00001d327f007947 */ /* 0x000ff4000b800000 */
[----:B------:R1:W2:Y:S02]  /*15a90*/  SHFL.IDX PT, R9, R111, RZ, 0x1f ;  /* 0x00001fff6f097589 */ /* 0x0002a400000e0000 */
.L_x_543:
[----:B------:R-:W-:Y:S05]  /*15aa0*/  BRA.DIV ~URZ, `(.L_x_502) ;  /* 0x00001d827f007947 */ /* 0x000fea000b800000 */
[----:B------:R3:W4:Y:S02]  /*15ab0*/  SHFL.IDX PT, R8, R111, 0x1, 0x1f ;  /* 0x00201f006f087f89 */ /* 0x00072400000e0000 */
.L_x_544:
        /* <DEDUP_REMOVED lines=18> */
[----:B------:R1:W3:Y:S02]  /*15be0*/  SHFL.UP PT, R4, R0, 0x1, RZ ;  /* 0x0420000000047989 */ /* 0x0002e400000e00ff */
.L_x_545:
        /* <DEDUP_REMOVED lines=16> */
.L_x_546:
[----:B---3--:R-:W-:Y:S01]  /*15cf0*/  IMAD R0, R0, c[0x0][0x538], RZ ;  /* 0x00014e0000007a24 */ /* 0x008fe200078e02ff */
[----:B------:R-:W-:Y:S04]  /*15d00*/  BSSY B1, `(.L_x_505) ;  /* 0x00000cf000017945 */ /* 0x000fe80003800000 */
[----:B----4-:R-:W-:-:S04]  /*15d10*/  IADD3 R8, R0, R8, RZ ;  /* 0x0000000800087210 */ /* 0x010fc80007ffe0ff */
[----:B--2---:R-:W-:-:S13]  /*15d20*/  ISETP.GT.AND P0, PT, R8, R9, PT ;  /* 0x000000090800720c */ /* 0x004fda0003f04270 */
[----:B------:R-:W-:Y:S05]  /*15d30*/  @P0 BRA `(.L_x_506) ;  /* 0x0000025000000947 */ /* 0x000fea0003800000 */
.L_x_510:
[----:B------:R-:W2:Y:S02]  /*15d40*/  LDL.LU R0, [R1+0x7c] ;  /* 0x00007c0001007983 */ /* 0x000ea40000300800 */
[----:B--2---:R-:W-:-:S04]  /*15d50*/  IADD3 R0, R0, 0x1f, RZ ;  /* 0x0000001f00007810 */ /* 0x004fc80007ffe0ff */
[----:B------:R-:W-:-:S13]  /*15d60*/  ISETP.GE.AND P0, PT, R0, c[0x0][0x53c], PT ;  /* 0x00014f0000007a0c */ /* 0x000fda0003f06270 */
[----:B------:R-:W-:Y:S05]  /*15d70*/  @P0 BRA `(.L_x_507) ;  /* 0x00000c2000000947 */ /* 0x000fea0003800000 */
[----:B------:R2:W-:Y:S01]  /*15d80*/  STL [R1+0x7c], R0 ;  /* 0x00007c0001007387 */ /* 0x0005e20000100800 */
[----:B------:R-:W-:Y:S01]  /*15d90*/  CS2R R6, SRZ ;  /* 0x0000000000067805 */ /* 0x000fe2000001ff00 */
[----:B--2---:R-:W-:-:S04]  /*15da0*/  IADD3 R0, R0, R14, RZ ;  /* 0x0000000e00007210 */ /* 0x004fc80007ffe0ff */
[----:B------:R-:W-:-:S13]  /*15db0*/  ISETP.GE.OR P0, PT, R0, c[0x0][0x53c], !P6 ;  /* 0x00014f0000007a0c */ /* 0x000fda0007706670 */
[----:B------:R-:W-:Y:S02]  /*15dc0*/  @!P0 MOV R2, 0x4 ;  /* 0x0000000400028802 */ /* 0x000fe40000000f00 */
[----:B------:R-:W-:-:S03]  /*15dd0*/  @!P0 MOV R3, 0x4 ;  /* 0x0000000400038802 */ /* 0x000fc60000000f00 */
[----:B-1----:R-:W-:-:S04]  /*15de0*/  @!P0 IMAD.WIDE R4, R0, R2, c[0x0][0x580] ;  /* 0x0001600000048625 */ /* 0x002fc800078e0202 */
[----:B------:R-:W-:Y:S01]  /*15df0*/  @!P0 IMAD.WIDE R2, R0, R3, c[0x0][0x578] ;  /* 0x00015e0000028625 */ /* 0x000fe200078e0203 */
[----:B------:R-:W2:Y:S04]  /*15e00*/  @!P0 LDG.E R6, [R4.64] ;  /* 0x0000000604068981 */ /* 0x000ea8000c1e1900 */
[----:B------:R-:W2:Y:S02]  /*15e10*/  @!P0 LDG.E R7, [R2.64] ;  /* 0x0000000602078981 */ /* 0x000ea4000c1e1900 */
[----:B--2---:R-:W-:Y:S01]  /*15e20*/  IMAD R0, R7, R6, RZ ;  /* 0x0000000607007224 */ /* 0x004fe200078e02ff */
[----:B------:R-:W-:Y:S05]  /*15e30*/  BRA.DIV ~URZ, `(.L_x_508) ;  /* 0x00001c427f007947 */ /* 0x000fea000b800000 */
[----:B------:R1:W2:Y:S02]  /*15e40*/  SHFL.UP PT, R2, R0, 0x1, RZ ;  /* 0x0420000000027989 */ /* 0x0002a400000e00ff */
.L_x_547:
        /* <DEDUP_REMOVED lines=16> */
.L_x_548:
[----:B--2---:R-:W-:-:S05]  /*15f50*/  IMAD R0, R0, c[0x0][0x538], RZ ;  /* 0x00014e0000007a24 */ /* 0x004fca00078e02ff */
[----:B------:R-:W-:-:S04]  /*15f60*/  IADD3 R8, R0, R8, RZ ;  /* 0x0000000800087210 */ /* 0x000fc80007ffe0ff */
[----:B------:R-:W-:-:S13]  /*15f70*/  ISETP.GT.AND P0, PT, R8, R9, PT ;  /* 0x000000090800720c */ /* 0x000fda0003f04270 */
[----:B-1----:R-:W-:Y:S05]  /*15f80*/  @!P0 BRA `(.L_x_510) ;  /* 0xfffffdb000008947 */ /* 0x002fea000383ffff */
.L_x_506:
[----:B------:R-:W-:-:S05]  /*15f90*/  IADD3 R11, -R0, R8, RZ ;  /* 0x00000008000b7210 */ /* 0x000fca0007ffe1ff */
[----:B------:R-:W-:-:S05]  /*15fa0*/  IMAD R0, R4, c[0x0][0x538], R11 ;  /* 0x00014e0004007a24 */ /* 0x000fca00078e020b */
[----:B------:R-:W-:Y:S01]  /*15fb0*/  ISETP.GT.AND P0, PT, R0, R9, PT ;  /* 0x000000090000720c */ /* 0x000fe20003f04270 */
[----:B------:R-:W-:-:S12]  /*15fc0*/  BRA.DIV ~URZ, `(.L_x_511) ;  /* 0x00001ca27f007947 */ /* 0x000fd8000b800000 */
[----:B------:R-:W-:-:S03]  /*15fd0*/  VOTE.ANY R10, PT, !P0 ;  /* 0x00000000000a7806 */ /* 0x000fc600040e0100 */
.L_x_549:
[----:B------:R-:W2:Y:S01]  /*15fe0*/  LDL.LU R0, [R1+0x7c] ;  /* 0x00007c0001007983 */ /* 0x000ea20000300800 */
[----:B------:R-:W2:Y:S02]  /*15ff0*/  POPC R8, R10 ;  /* 0x0000000a00087309 */ /* 0x000ea40000000000 */
[----:B--2---:R-:W-:-:S05]  /*16000*/  IADD3 R0, R8, R0, RZ ;  /* 0x0000000008007210 */ /* 0x004fca0007ffe0ff */
[----:B------:R2:W-:Y:S01]  /*16010*/  STL [R1+0x7c], R0 ;  /* 0x00007c0001007387 */ /* 0x0005e20000100800 */
[----:B------:R-:W-:Y:S05]  /*16020*/  BRA.DIV ~URZ, `(.L_x_512) ;  /* 0x00001c927f007947 */ /* 0x000fea000b800000 */
[----:B------:R3:W4:Y:S04]  /*16030*/  SHFL.IDX PT, R12, R6, R8, 0x1f ;  /* 0x00001f08060c7589 */ /* 0x00072800000e0000 */
[----:B------:R3:W1:Y:S02]  /*16040*/  SHFL.IDX PT, R7, R7, R8, 0x1f ;  /* 0x00001f0807077589 */ /* 0x00066400000e0000 */
.L_x_550:
[----:B------:R-:W-:Y:S01]  /*16050*/  ISETP.NE.AND P0, PT, R10, RZ, PT ;  /* 0x000000ff0a00720c */ /* 0x000fe20003f05270 */
[----:B------:R-:W-:-:S12]  /*16060*/  BSSY B0, `(.L_x_513) ;  /* 0x0000005000007945 */ /* 0x000fd80003800000 */
[----:B------:R-:W-:Y:S05]  /*16070*/  @!P0 BRA `(.L_x_514) ;  /* 0x0000003000008947 */ /* 0x000fea0003800000 */
[----:B------:R-:W-:Y:S01]  /*16080*/  IADD3 R3, R8, -0x1, RZ ;  /* 0xffffffff08037810 */ /* 0x000fe20007ffe0ff */
[----:B------:R-:W-:Y:S05]  /*16090*/  BRA.DIV ~URZ, `(.L_x_515) ;  /* 0x00001cf27f007947 */ /* 0x000fea000b800000 */
[----:B------:R2:W3:Y:S02]  /*160a0*/  SHFL.IDX PT, R13, R4, R3, 0x1f ;  /* 0x00001f03040d7589 */ /* 0x0004e400000e0000 */
.L_x_514:
[----:B------:R-:W-:Y:S05]  /*160b0*/  BSYNC B0 ;  /* 0x0000000000007941 */ /* 0x000fea0003800000 */
.L_x_513:
[----:B--23--:R-:W-:Y:S01]  /*160c0*/  IMAD R0, R13, c[0x0][0x538], R11 ;  /* 0x00014e000d007a24 */ /* 0x00cfe200078e020b */
[----:B-1----:R-:W-:Y:S01]  /*160d0*/  ISETP.NE.AND P0, PT, R7, 0x1, PT ;  /* 0x000000010700780c */ /* 0x002fe20003f05270 */
[----:B------:R-:W-:Y:S03]  /*160e0*/  BSSY B0, `(.L_x_516) ;  /* 0x0000087000007945 */ /* 0x000fe60003800000 */
[----:B------:R1:W-:Y:S01]  /*160f0*/  STL [R1+0x70], R0 ;  /* 0x0000700001007387 */ /* 0x0003e20000100800 */
[----:B------:R-:W-:-:S08]  /*16100*/  IADD3 R9, -R0, R9, RZ ;  /* 0x0000000900097210 */ /* 0x000fd00007ffe1ff */
[----:B------:R-:W-:Y:S05]  /*16110*/  @!P0 BRA `(.L_x_517) ;  /* 0x000003e000008947 */ /* 0x000fea0003800000 */
[-C--:B----4-:R-:W-:Y:S02]  /*16120*/  IABS R2, R12.reuse ;  /* 0x0000000c00027213 */ /* 0x090fe40000000000 */
[----:B------:R-:W-:Y:S02]  /*16130*/  IABS R8, R12 ;  /* 0x0000000c00087213 */ /* 0x000fe40000000000 */
[----:B-1----:R-:W1:Y:S08]  /*16140*/  I2F.RP R0, R2 ;  /* 0x0000000200007306 */ /* 0x002e700000209400 */
[----:B-1----:R-:W1:Y:S02]  /*16150*/  MUFU.RCP R0, R0 ;  /* 0x0000000000007308 */ /* 0x002e640000001000 */
[----:B-1----:R-:W-:-:S06]  /*16160*/  IADD3 R0, R0, 0xffffffe, RZ ;  /* 0x0ffffffe00007810 */ /* 0x002fcc0007ffe0ff */
[----:B------:R-:W1:Y:S02]  /*16170*/  F2I.FTZ.U32.TRUNC.NTZ R5, R0 ;  /* 0x0000000000057305 */ /* 0x000e64000021f000 */
[----:B-1----:R-:W-:Y:S01]  /*16180*/  IMAD.MOV R3, RZ, RZ, -R5 ;  /* 0x000000ffff037224 */ /* 0x002fe200078e0a05 */
[----:B------:R-:W-:-:S03]  /*16190*/  IABS R0, R7 ;  /* 0x0000000700007213 */ /* 0x000fc60000000000 */
[----:B------:R-:W-:Y:S01]  /*161a0*/  IMAD.MOV.U32 R4, RZ, RZ, R3 ;  /* 0x000000ffff047224 */ /* 0x000fe200078e0003 */
[----:B------:R-:W-:Y:S01]  /*161b0*/  IABS R3, R9 ;  /* 0x0000000900037213 */ /* 0x000fe20000000000 */
[----:B------:R-:W-:Y:S02]  /*161c0*/  IMAD.MOV.U32 R6, RZ, RZ, R0 ;  /* 0x000000ffff067224 */ /* 0x000fe400078e0000 */
[----:B------:R-:W-:Y:S02]  /*161d0*/  IMAD R0, R4, R2, RZ ;  /* 0x0000000204007224 */ /* 0x000fe400078e02ff */
[----:B------:R-:W-:Y:S01]  /*161e0*/  IMAD.MOV.U32 R4, RZ, RZ, RZ ;  /* 0x000000ffff047224 */ /* 0x000fe200078e00ff */
[----:B------:R-:W1:Y:S03]  /*161f0*/  I2F.RP R10, R6 ;  /* 0x00000006000a7306 */ /* 0x000e660000209400 */
[----:B------:R-:W-:-:S04]  /*16200*/  IMAD.HI.U32 R5, R5, R0, R4 ;  /* 0x0000000005057227 */ /* 0x000fc800078e0004 */
[----:B------:R-:W-:-:S05]  /*16210*/  IMAD.MOV R0, RZ, RZ, -R8 ;  /* 0x000000ffff007224 */ /* 0x000fca00078e0a08 */
[----:B------:R-:W-:Y:S01]  /*16220*/  MOV R4, R0 ;  /* 0x0000000000047202 */ /* 0x000fe20000000f00 */
[----:B------:R-:W-:-:S04]  /*16230*/  IMAD.HI.U32 R0, R5, R3, RZ ;  /* 0x0000000305007227 */ /* 0x000fc800078e00ff */
[----:B------:R-:W-:Y:S02]  /*16240*/  IMAD R3, R0, R4, R3 ;  /* 0x0000000400037224 */ /* 0x000fe400078e0203 */
[----:B-1----:R-:W1:Y:S03]  /*16250*/  MUFU.RCP R4, R10 ;  /* 0x0000000a00047308 */ /* 0x002e660000001000 */
        /* <DEDUP_REMOVED lines=9> */
[----:B------:R-:W-:Y:S01]  /*162f0*/  @P2 IADD3 R0, R0, 0x1, RZ ;  /* 0x0000000100002810 */ /* 0x000fe20007ffe0ff */
[----:B-1----:R-:W-:-:S06]  /*16300*/  IMAD.MOV R2, RZ, RZ, -R3 ;  /* 0x000000ffff027224 */ /* 0x002fcc00078e0a03 */
[----:B------:R-:W-:Y:S01]  /*16310*/  @!P1 IMAD.MOV R0, RZ, RZ, -R0 ;  /* 0x000000ffff009224 */ /* 0x000fe200078e0a00 */
[----:B------:R-:W-:Y:S02]  /*16320*/  @!P0 LOP3.LUT R0, RZ, R12, RZ, 0x33, !PT ;  /* 0x0000000cff008212 */ /* 0x000fe400078e33ff */
[----:B------:R-:W-:Y:S02]  /*16330*/  MOV R4, R2 ;  /* 0x0000000200047202 */ /* 0x000fe40000000f00 */
[----:B------:R-:W-:Y:S02]  /*16340*/  IABS R2, R7 ;  /* 0x0000000700027213 */ /* 0x000fe40000000000 */
[----:B------:R-:W-:Y:S01]  /*16350*/  IABS R8, R0 ;  /* 0x0000000000087213 */ /* 0x000fe20000000000 */
[----:B------:R-:W-:Y:S02]  /*16360*/  IMAD R4, R4, R6, RZ ;  /* 0x0000000604047224 */ /* 0x000fe400078e02ff */
[----:B------:R-:W-:-:S02]  /*16370*/  IMAD.MOV R5, RZ, RZ, -R2 ;  /* 0x000000ffff057224 */ /* 0x000fc400078e0a02 */
[----:B------:R-:W-:-:S04]  /*16380*/  IMAD.MOV.U32 R2, RZ, RZ, RZ ;  /* 0x000000ffff027224 */ /* 0x000fc800078e00ff */
[----:B------:R-:W-:Y:S01]  /*16390*/  IMAD.HI.U32 R2, R3, R4, R2 ;  /* 0x0000000403027227 */ /* 0x000fe200078e0002 */
[----:B------:R-:W-:-:S03]  /*163a0*/  MOV R4, R5 ;  /* 0x0000000500047202 */ /* 0x000fc60000000f00 */
[----:B------:R-:W-:-:S04]  /*163b0*/  IMAD.MOV.U32 R3, RZ, RZ, R8 ;  /* 0x000000ffff037224 */ /* 0x000fc800078e0008 */
[----:B------:R-:W-:-:S04]  /*163c0*/  IMAD.HI.U32 R2, R2, R3, RZ ;  /* 0x0000000302027227 */ /* 0x000fc800078e00ff */
[----:B------:R-:W-:Y:S01]  /*163d0*/  IMAD R3, R2, R4, R3 ;  /* 0x0000000402037224 */ /* 0x000fe200078e0203 */
[----:B------:R-:W-:-:S04]  /*163e0*/  IADD3 R4, -R0, RZ, RZ ;  /* 0x000000ff00047210 */ /* 0x000fc80007ffe1ff */
        /* <DEDUP_REMOVED lines=9> */
[----:B------:R-:W-:-:S05]  /*16480*/  @!P0 LOP3.LUT R2, RZ, R7, RZ, 0x33, !PT ;  /* 0x00000007ff028212 */ /* 0x000fca00078e33ff */
[----:B------:R-:W-:-:S04]  /*16490*/  IMAD.MOV R3, RZ, RZ, -R2 ;  /* 0x000000ffff037224 */ /* 0x000fc800078e0a02 */
[C---:B------:R-:W-:Y:S02]  /*164a0*/  IMAD R3, R7.reuse, R3, R0 ;  /* 0x0000000307037224 */ /* 0x040fe400078e0200 */
[----:B------:R-:W-:Y:S02]  /*164b0*/  IMAD R0, R7, 0x1000000, R2 ;  /* 0x0100000007007824 */ /* 0x000fe400078e0202 */
[----:B------:R-:W-:Y:S02]  /*164c0*/  IMAD R2, R12, R4, R9 ;  /* 0x000000040c027224 */ /* 0x000fe400078e0209 */
[----:B------:R-:W-:-:S05]  /*164d0*/  IMAD R0, R3, 0x10000, R0 ;  /* 0x0001000003007824 */ /* 0x000fca00078e0200 */
[----:B------:R1:W-:Y:S01]  /*164e0*/  STL [R1+0x78], R0 ;  /* 0x0000780001007387 */ /* 0x0003e20000100800 */
[----:B------:R-:W-:Y:S05]  /*164f0*/  BRA `(.L_x_518) ;  /* 0x0000045000007947 */ /* 0x000fea0003800000 */
.L_x_517:
[----:B-1----:R-:W2:Y:S01]  /*16500*/  LDL R0, [R1+0x7c] ;  /* 0x00007c0001007983 */ /* 0x002ea20000100800 */
[----:B------:R-:W-:-:S04]  /*16510*/  IMAD.MOV.U32 R2, RZ, RZ, 0x4 ;  /* 0x00000004ff027424 */ /* 0x000fc800078e00ff */
[----:B--2---:R-:W-:-:S05]  /*16520*/  IMAD.WIDE R2, R0, R2, c[0x0][0x590] ;  /* 0x0001640000027625 */ /* 0x004fca00078e0202 */
[----:B------:R-:W2:Y:S02]  /*16530*/  LDG.E R4, [R2.64] ;  /* 0x0000000602047981 */ /* 0x000ea4000c1e1900 */
[----:B--2-4-:R-:W-:-:S05]  /*16540*/  IMAD R8, R4, R12, RZ ;  /* 0x0000000c04087224 */ /* 0x014fca00078e02ff */
[-C--:B------:R-:W-:Y:S02]  /*16550*/  IABS R0, R8.reuse ;  /* 0x0000000800007213 */ /* 0x080fe40000000000 */
        /* <DEDUP_REMOVED lines=10> */
[----:B------:R-:W-:Y:S01]  /*16600*/  MOV R2, RZ ;  /* 0x000000ff00027202 */ /* 0x000fe20000000f00 */
[----:B------:R-:W-:-:S04]  /*16610*/  IMAD.MOV.U32 R6, RZ, RZ, R0 ;  /* 0x000000ffff067224 */ /* 0x000fc800078e0000 */
        /* <DEDUP_REMOVED lines=11> */
[----:B------:R-:W-:-:S05]  /*166d0*/  @P2 IADD3 R0, R0, 0x1, RZ ;  /* 0x0000000100002810 */ /* 0x000fca0007ffe0ff */
[----:B------:R-:W-:-:S05]  /*166e0*/  IMAD.MOV.U32 R2, RZ, RZ, R0 ;  /* 0x000000ffff027224 */ /* 0x000fca00078e0000 */
[----:B------:R-:W-:Y:S02]  /*166f0*/  @!P1 IADD3 R2, -R2, RZ, RZ ;  /* 0x000000ff02029210 */ /* 0x000fe40007ffe1ff */
[----:B------:R-:W-:-:S05]  /*16700*/  @!P0 LOP3.LUT R2, RZ, R8, RZ, 0x33, !PT ;  /* 0x00000008ff028212 */ /* 0x000fca00078e33ff */
[----:B------:R-:W-:Y:S02]  /*16710*/  IMAD R10, R4, R2, RZ ;  /* 0x00000002040a7224 */ /* 0x000fe400078e02ff */
[----:B------:R-:W-:-:S03]  /*16720*/  IMAD.MOV R2, RZ, RZ, -R2 ;  /* 0x000000ffff027224 */ /* 0x000fc600078e0a02 */
[----:B------:R-:W-:Y:S01]  /*16730*/  IADD3 R0, -R10, c[0x0][0x538], RZ ;  /* 0x00014e000a007a10 */ /* 0x000fe20007ffe1ff */
[----:B------:R-:W-:-:S03]  /*16740*/  IMAD R5, R8, R2, R9 ;  /* 0x0000000208057224 */ /* 0x000fc600078e0209 */
[----:B------:R-:W-:Y:S02]  /*16750*/  IMNMX R0, R4, R0, PT ;  /* 0x0000000004007217 */ /* 0x000fe40003800200 */
[----:B------:R-:W-:Y:S02]  /*16760*/  IABS R2, R5 ;  /* 0x0000000500027213 */ /* 0x000fe40000000000 */
        /* <DEDUP_REMOVED lines=8> */
[----:B------:R-:W-:Y:S01]  /*167f0*/  IMAD R7, R6, R4, RZ ;  /* 0x0000000406077224 */ /* 0x000fe200078e02ff */
[----:B------:R-:W-:Y:S01]  /*16800*/  MOV R6, R2 ;  /* 0x0000000200067202 */ /* 0x000fe20000000f00 */
[----:B------:R-:W-:-:S04]  /*16810*/  IMAD.MOV.U32 R2, RZ, RZ, RZ ;  /* 0x000000ffff027224 */ /* 0x000fc800078e00ff */
[----:B------:R-:W-:-:S04]  /*16820*/  IMAD.HI.U32 R7, R3, R7, R2 ;  /* 0x0000000703077227 */ /* 0x000fc800078e0002 */
[----:B------:R-:W-:-:S04]  /*16830*/  IMAD.MOV R2, RZ, RZ, -R8 ;  /* 0x000000ffff027224 */ /* 0x000fc800078e0a08 */
[----:B------:R-:W-:Y:S02]  /*16840*/  IMAD.MOV.U32 R3, RZ, RZ, R2 ;  /* 0x000000ffff037224 */ /* 0x000fe400078e0002 */
[----:B------:R-:W-:-:S04]  /*16850*/  IMAD.HI.U32 R2, R7, R6, RZ ;  /* 0x0000000607027227 */ /* 0x000fc800078e00ff */
[----:B------:R-:W-:-:S05]  /*16860*/  IMAD R3, R2, R3, R6 ;  /* 0x0000000302037224 */ /* 0x000fca00078e0206 */
[----:B------:R-:W-:-:S13]  /*16870*/  ISETP.GT.U32.AND P0, PT, R4, R3, PT ;  /* 0x000000030400720c */ /* 0x000fda0003f04070 */
[-C--:B------:R-:W-:Y:S02]  /*16880*/  @!P0 IADD3 R3, R3, -R4.reuse, RZ ;  /* 0x8000000403038210 */ /* 0x080fe40007ffe0ff */
[----:B------:R-:W-:Y:S02]  /*16890*/  @!P0 IADD3 R2, R2, 0x1, RZ ;  /* 0x0000000102028810 */ /* 0x000fe40007ffe0ff */
[----:B------:R-:W-:Y:S02]  /*168a0*/  ISETP.GE.U32.AND P2, PT, R3, R4, PT ;  /* 0x000000040300720c */ /* 0x000fe40003f46070 */
[----:B------:R-:W-:Y:S02]  /*168b0*/  LOP3.LUT R3, R5, R0, RZ, 0x3c, !PT ;  /* 0x0000000005037212 */ /* 0x000fe400078e3cff */
[----:B------:R-:W-:Y:S02]  /*168c0*/  ISETP.NE.AND P0, PT, R0, RZ, PT ;  /* 0x000000ff0000720c */ /* 0x000fe40003f05270 */
[----:B------:R-:W-:Y:S01]  /*168d0*/  ISETP.GE.AND P1, PT, R3, RZ, PT ;  /* 0x000000ff0300720c */ /* 0x000fe20003f26270 */
[----:B------:R-:W-:Y:S01]  /*168e0*/  IMAD.MOV R3, RZ, RZ, -R0 ;  /* 0x000000ffff037224 */ /* 0x000fe200078e0a00 */
[----:B------:R-:W-:-:S05]  /*168f0*/  IADD3 R5, R10, 0x1000000, R5 ;  /* 0x010000000a057810 */ /* 0x000fca0007ffe005 */
[----:B------:R-:W-:-:S06]  /*16900*/  @P2 IADD3 R2, R2, 0x1, RZ ;  /* 0x0000000102022810 */ /* 0x000fcc0007ffe0ff */
[----:B------:R-:W-:Y:S01]  /*16910*/  @!P1 IMAD.MOV R2, RZ, RZ, -R2 ;  /* 0x000000ffff029224 */ /* 0x000fe200078e0a02 */
[----:B------:R-:W-:-:S05]  /*16920*/  @!P0 LOP3.LUT R2, RZ, R0, RZ, 0x33, !PT ;  /* 0x00000000ff028212 */ /* 0x000fca00078e33ff */
[----:B------:R-:W-:-:S05]  /*16930*/  IMAD R0, R2, R3, R5 ;  /* 0x0000000302007224 */ /* 0x000fca00078e0205 */
[----:B------:R1:W-:Y:S02]  /*16940*/  STL [R1+0x78], R0 ;  /* 0x0000780001007387 */ /* 0x0003e40000100800 */
.L_x_518:
[----:B------:R-:W-:Y:S05]  /*16950*/  BSYNC B0 ;  /* 0x0000000000007941 */ /* 0x000fea0003800000 */
.L_x_516:
[----:B------:R-:W-:-:S04]  /*16960*/  LOP3.LUT R2, RZ, R2, RZ, 0x33, !PT ;  /* 0x00000002ff027212 */ /* 0x000fc800078e33ff */
[----:B-1----:R-:W-:-:S05]  /*16970*/  IADD3 R0, R2, R12, RZ ;  /* 0x0000000c02007210 */ /* 0x002fca0007ffe0ff */
[----:B------:R1:W-:Y:S01]  /*16980*/  STL [R1+0x74], R0 ;  /* 0x0000740001007387 */ /* 0x0003e20000100800 */
[----:B------:R-:W-:Y:S05]  /*16990*/  BRA `(.L_x_519) ;  /* 0x0000005000007947 */ /* 0x000fea0003800000 */
.L_x_507:
[----:B------:R-:W-:Y:S01]  /*169a0*/  MOV R0, c[0x0][0x53c] ;  /* 0x00014f0000007a02 */ /* 0x000fe20000000f00 */
[----:B------:R2:W-:Y:S04]  /*169b0*/  STL [R1+0x70], R9 ;  /* 0x0000700901007387 */ /* 0x0005e80000100800 */
[----:B------:R2:W-:Y:S04]  /*169c0*/  STL [R1+0x74], RZ ;  /* 0x000074ff01007387 */ /* 0x0005e80000100800 */
[----:B------:R2:W-:Y:S04]  /*169d0*/  STL [R1+0x78], RZ ;  /* 0x000078ff01007387 */ /* 0x0005e80000100800 */
[----:B------:R2:W-:Y:S02]  /*169e0*/  STL [R1+0x7c], R0 ;  /* 0x00007c0001007387 */ /* 0x0005e40000100800 */
.L_x_519:
[----:B------:R-:W-:Y:S05]  /*169f0*/  BSYNC B1 ;  /* 0x0000000000017941 */ /* 0x000fea0003800000 */
.L_x_505:
[----:B-1----:R-:W3:Y:S04]  /*16a00*/  LDL R4, [R1+0x70] ;  /* 0x0000700001047983 */ /* 0x002ee80000100800 */
[----:B------:R-:W3:Y:S04]  /*16a10*/  LDL R5, [R1+0x74] ;  /* 0x0000740001057983 */ /* 0x000ee80000100800 */
[----:B------:R-:W3:Y:S04]  /*16a20*/  LDL R6, [R1+0x78] ;  /* 0x0000780001067983 */ /* 0x000ee80000100800 */
[----:B------:R-:W3:Y:S01]  /*16a30*/  LDL R7, [R1+0x7c] ;  /* 0x00007c0001077983 */ /* 0x000ee20000100800 */
[----:B------:R-:W-:Y:S03]  /*16a40*/  WARPSYNC 0xffffffff ;  /* 0xffffffff00007948 */ /* 0x000fe60003800000 */
[----:B------:R-:W-:Y:S01]  /*16a50*/  BAR.SYNC.DEFER_BLOCKING 0x4, 0x100 ;  /* 0x0104000000007b1d */ /* 0x000fe20000010000 */
[----:B------:R-:W-:-:S13]  /*16a60*/  ISETP.NE.AND P0, PT, R14, RZ, PT ;  /* 0x000000ff0e00720c */ /* 0x000fda0003f05270 */
[----:B---3--:R1:W-:Y:S04]  /*16a70*/  @!P0 STS.128 [0x1a080], R4 ;  /* 0x01a08004ff008388 */ /* 0x0083e80000000c00 */
[----:B------:R-:W-:Y:S06]  /*16a80*/  BAR.ARV 0x5, 0x100 ;  /* 0x0144000000007b1d */ /* 0x000fec0000002000 */
.L_x_500:
[----:B--2---:R-:W2:Y:S02]  /*16a90*/  LDL R0, [R1+0x7c] ;  /* 0x00007c0001007983 */ /* 0x004ea40000100800 */
[----:B--2---:R-:W-:-:S13]  /*16aa0*/  ISETP.GE.AND P0, PT, R0, c[0x0][0x53c], PT ;  /* 0x00014f0000007a0c */ /* 0x004fda0003f06270 */
[----:B-1----:R-:W-:Y:S01]  /*16ab0*/  @P0 CALL.REL.NOINC `(.L_x_520) ;  /* 0x0000001000000944 */ /* 0x002fe20003c00000 */
[----:B------:R-:W-:Y:S05]  /*16ac0*/  BRA `(.L_x_521) ;  /* 0xfffeadc000007947 */ /* 0x000fea000383ffff */
.L_x_520:
[----:B------:R-:W-:Y:S05]  /*16ad0*/  EXIT ;  /* 0x000000000000794d */ /* 0x000fea0003800000 */
.L_x_383:
[----:B------:R-:W-:Y:S01]  /*16ae0*/  IMAD.MOV.U32 R0, RZ, RZ, R5 ;  /* 0x000000ffff007224 */ /* 0x000fe200078e0005 */
[----:B------:R-:W-:Y:S02]  /*16af0*/  MOV R2, 0x1 ;  /* 0x0000000100027802 */ /* 0x000fe40000000f00 */
[----:B------:R-:W-:Y:S02]  /*16b00*/  MOV R3, 0x16b20 ;  /* 0x00016b2000037802 */ /* 0x000fe40000000f00 */
[----:B------:R-:W-:Y:S05]  /*16b10*/  CALL.REL.NOINC `($__internal_10_$__cuda_sm70_shflsync_up_p) ;  /* 0x0000137000007944 */ /* 0x000fea0003c00000 */
[----:B------:R-:W-:Y:S01]  /*16b20*/  MOV R0, R4 ;  /* 0x0000000400007202 */ /* 0x000fe20000000f00 */
[----:B------:R-:W-:Y:S05]  /*16b30*/  BRA `(.L_x_522) ;  /* 0xfffe992000007947 */ /* 0x000fea000383ffff */
.L_x_384:
[----:B------:R-:W-:Y:S01]  /*16b40*/  IMAD.MOV.U32 R0, RZ, RZ, R5 ;  /* 0x000000ffff007224 */ /* 0x000fe200078e0005 */
[----:B------:R-:W-:Y:S02]  /*16b50*/  MOV R2, 0x2 ;  /* 0x0000000200027802 */ /* 0x000fe40000000f00 */
[----:B------:R-:W-:Y:S02]  /*16b60*/  MOV R3, 0x16b80 ;  /* 0x00016b8000037802 */ /* 0x000fe40000000f00 */
[----:B------:R-:W-:Y:S05]  /*16b70*/  CALL.REL.NOINC `($__internal_10_$__cuda_sm70_shflsync_up_p) ;  /* 0x0000131000007944 */ /* 0x000fea0003c00000 */
[----:B------:R-:W-:Y:S01]  /*16b80*/  SEL R0, R4, RZ, P4 ;  /* 0x000000ff04007207 */ /* 0x000fe20002000000 */
[----:B------:R-:W-:Y:S01]  /*16b90*/  IMAD.MOV.U32 R2, RZ, RZ, 0x4 ;  /* 0x00000004ff027424 */ /* 0x000fe200078e00ff */
[----:B------:R-:W-:-:S03]  /*16ba0*/  MOV R3, 0x16bd0 ;  /* 0x00016bd000037802 */ /* 0x000fc60000000f00 */
[----:B------:R-:W-:Y:S02]  /*16bb0*/  IMAD.IADD R0, R5, 0x1, R0 ;  /* 0x0000000105007824 */ /* 0x000fe400078e0200 */
        /* <DEDUP_REMOVED lines=14> */
[----:B------:R-:W-:Y:S01]  /*16ca0*/  IMAD.IADD R4, R0, 0x1, R4 ;  /* 0x0000000100047824 */ /* 0x000fe200078e0204 */
[----:B------:R-:W-:-:S03]  /*16cb0*/  MOV R0, 0x1f ;  /* 0x0000001f00007802 */ /* 0x000fc60000000f00 */
[----:B------:R-:W-:Y:S02]  /*16cc0*/  IMAD.MOV.U32 R5, RZ, RZ, R4 ;  /* 0x000000ffff057224 */ /* 0x000fe400078e0004 */
[----:B------:R-:W-:Y:S05]  /*16cd0*/  CALL.REL.NOINC `($__internal_9_$__cuda_sm70_shflsync_idx_p) ;  /* 0x0000116000007944 */ /* 0x000fea0003c00000 */
[----:B------:R-:W-:Y:S05]  /*16ce0*/  BRA `(.L_x_523) ;  /* 0xfffe987000007947 */ /* 0x000fea000383ffff */
.L_x_386:
[----:B------:R-:W-:Y:S02]  /*16cf0*/  SEL R0, RZ, 0x1, P0 ;  /* 0x00000001ff007807 */ /* 0x000fe40000000000 */
[----:B------:R-:W-:Y:S02]  /*16d00*/  MOV R2, 0x16d20 ;  /* 0x00016d2000027802 */ /* 0x000fe40000000f00 */
[----:B------:R-:W-:Y:S05]  /*16d10*/  CALL.REL.NOINC `($__internal_11_$__cuda_sm70_votesync_ballot) ;  /* 0x000011e000007944 */ /* 0x000fea0003c00000 */
[----:B------:R-:W-:Y:S01]  /*16d20*/  MOV R10, R0 ;  /* 0x00000000000a7202 */ /* 0x000fe20000000f00 */
[----:B------:R-:W-:Y:S05]  /*16d30*/  BRA `(.L_x_524) ;  /* 0xfffe98b000007947 */ /* 0x000fea000383ffff */
.L_x_387:
[----:B------:R-:W-:Y:S01]  /*16d40*/  IMAD.MOV.U32 R5, RZ, RZ, R9 ;  /* 0x000000ffff057224 */ /* 0x000fe200078e0009 */
[----:B------:R-:W-:Y:S01]  /*16d50*/  MOV R3, R6 ;  /* 0x0000000600037202 */ /* 0x000fe20000000f00 */
[----:B-1----:R-:W-:Y:S01]  /*16d60*/  IMAD.MOV.U32 R0, RZ, RZ, 0x1f ;  /* 0x0000001fff007424 */ /* 0x002fe200078e00ff */
[----:B------:R-:W-:Y:S02]  /*16d70*/  MOV R2, 0x16d90 ;  /* 0x00016d9000027802 */ /* 0x000fe40000000f00 */
[----:B------:R-:W-:Y:S05]  /*16d80*/  CALL.REL.NOINC `($__internal_9_$__cuda_sm70_shflsync_idx_p) ;  /* 0x000010b000007944 */ /* 0x000fea0003c00000 */
[----:B------:R-:W-:Y:S01]  /*16d90*/  IMAD.MOV.U32 R12, RZ, RZ, R0 ;  /* 0x000000ffff0c7224 */ /* 0x000fe200078e0000 */
[----:B------:R-:W-:Y:S01]  /*16da0*/  MOV R5, R8 ;  /* 0x0000000800057202 */ /* 0x000fe20000000f00 */
[----:B------:R-:W-:Y:S01]  /*16db0*/  IMAD.MOV.U32 R7, RZ, RZ, RZ ;  /* 0x000000ffff077224 */ /* 0x000fe200078e00ff */
[----:B------:R-:W-:Y:S01]  /*16dc0*/  MOV R3, R6 ;  /* 0x0000000600037202 */ /* 0x000fe20000000f00 */
[----:B------:R-:W-:Y:S01]  /*16dd0*/  IMAD.MOV.U32 R0, RZ, RZ, 0x1f ;  /* 0x0000001fff007424 */ /* 0x000fe200078e00ff */
[----:B------:R-:W-:-:S02]  /*16de0*/  MOV R2, 0x16e00 ;  /* 0x00016e0000027802 */ /* 0x000fc40000000f00 */
[----:B------:R-:W-:Y:S05]  /*16df0*/  CALL.REL.NOINC `($__internal_9_$__cuda_sm70_shflsync_idx_p) ;  /* 0x0000104000007944 */ /* 0x000fea0003c00000 */
[----:B------:R-:W-:Y:S01]  /*16e00*/  MOV R9, R0 ;  /* 0x0000000000097202 */ /* 0x000fe20000000f00 */
[----:B------:R-:W-:Y:S05]  /*16e10*/  BRA `(.L_x_525) ;  /* 0xfffe984000007947 */ /* 0x000fea000383ffff */
.L_x_390:
[----:B------:R-:W-:Y:S01]  /*16e20*/  IMAD.MOV.U32 R5, RZ, RZ, R4 ;  /* 0x000000ffff057224 */ /* 0x000fe200078e0004 */
[----:B-1----:R-:W-:-:S02]  /*16e30*/  MOV R0, 0x1f ;  /* 0x0000001f00007802 */ /* 0x002fc40000000f00 */
[----:B------:R-:W-:Y:S02]  /*16e40*/  MOV R2, 0x16e60 ;  /* 0x00016e6000027802 */ /* 0x000fe40000000f00 */
[----:B--234-:R-:W-:Y:S05]  /*16e50*/  CALL.REL.NOINC `($__internal_9_$__cuda_sm70_shflsync_idx_p) ;  /* 0x00000fe000007944 */ /* 0x01cfea0003c00000 */
[----:B------:R-:W-:Y:S01]  /*16e60*/  MOV R7, R0 ;  /* 0x0000000000077202 */ /* 0x000fe20000000f00 */
[----:B------:R-:W-:Y:S05]  /*16e70*/  BRA `(.L_x_389) ;  /* 0xfffe984000007947 */ /* 0x000fea000383ffff */
.L_x_459:
[----:B------:R3:W5:Y:S01]  /*16e80*/  LDL R2, [R1+0x24] ;  /* 0x0000240001027983 */ /* 0x0007620000100800 */
[----:B------:R-:W-:Y:S02]  /*16e90*/  MOV R5, 0x2 ;  /* 0x0000000200057802 */ /* 0x000fe40000000f00 */
[----:B------:R-:W-:Y:S02]  /*16ea0*/  MOV R3, 0x16ec0 ;  /* 0x00016ec000037802 */ /* 0x000fe40000000f00 */
[----:B-123-5:R-:W-:Y:S05]  /*16eb0*/  CALL.REL.NOINC `($__internal_8_$__cuda_sm70_shflsync_bfly_p) ;  /* 0x00000f3000007944 */ /* 0x02efea0003c00000 */
[----:B------:R-:W-:Y:S01]  /*16ec0*/  MOV R0, R5 ;  /* 0x0000000500007202 */ /* 0x000fe20000000f00 */
[----:B------:R-:W-:Y:S05]  /*16ed0*/  BRA `(.L_x_526) ;  /* 0xffffa19000007947 */ /* 0x000fea000383ffff */
.L_x_460:
[----:B------:R-:W-:Y:S01]  /*16ee0*/  IMAD.MOV.U32 R2, RZ, RZ, R0 ;  /* 0x000000ffff027224 */ /* 0x000fe200078e0000 */
[----:B------:R-:W-:Y:S02]  /*16ef0*/  MOV R5, 0x1 ;  /* 0x0000000100057802 */ /* 0x000fe40000000f00 */
[----:B------:R-:W-:Y:S02]  /*16f00*/  MOV R3, 0x16f20 ;  /* 0x00016f2000037802 */ /* 0x000fe40000000f00 */
[----:B-1----:R-:W-:Y:S05]  /*16f10*/  CALL.REL.NOINC `($__internal_8_$__cuda_sm70_shflsync_bfly_p) ;  /* 0x00000ed000007944 */ /* 0x002fea0003c00000 */
[----:B------:R1:W5:Y:S01]  /*16f20*/  LDL R2, [R1+0x28] ;  /* 0x0000280001027983 */ /* 0x0003620000100800 */
[----:B------:R-:W-:Y:S01]  /*16f30*/  FADD.FTZ R0, R0, R5 ;  /* 0x0000000500007221 */ /* 0x000fe20000010000 */
[----:B------:R-:W-:-:S02]  /*16f40*/  MOV R5, 0x2 ;  /* 0x0000000200057802 */ /* 0x000fc40000000f00 */
[----:B------:R-:W-:Y:S02]  /*16f50*/  MOV R3, 0x16f70 ;  /* 0x00016f7000037802 */ /* 0x000fe40000000f00 */
[----:B-1---5:R-:W-:Y:S05]  /*16f60*/  CALL.REL.NOINC `($__internal_8_$__cuda_sm70_shflsync_bfly_p) ;  /* 0x00000e8000007944 */ /* 0x022fea0003c00000 */
[----:B------:R-:W2:Y:S01]  /*16f70*/  LDL.LU R2, [R1+0x28] ;  /* 0x0000280001027983 */ /* 0x000ea20000300800 */
[----:B------:R-:W-:Y:S01]  /*16f80*/  MOV R3, 0x16fd0 ;  /* 0x00016fd000037802 */ /* 0x000fe20000000f00 */
[----:B--2---:R-:W-:Y:S01]  /*16f90*/  FADD.FTZ R4, R2, R5 ;  /* 0x0000000502047221 */ /* 0x004fe20000010000 */
[----:B------:R-:W-:-:S04]  /*16fa0*/  MOV R5, 0x1 ;  /* 0x0000000100057802 */ /* 0x000fc80000000f00 */
[----:B------:R-:W-:Y:S02]  /*16fb0*/  MOV R2, R4 ;  /* 0x0000000400027202 */ /* 0x000fe40000000f00 */
[----:B------:R-:W-:Y:S05]  /*16fc0*/  CALL.REL.NOINC `($__internal_8_$__cuda_sm70_shflsync_bfly_p) ;  /* 0x00000e2000007944 */ /* 0x000fea0003c00000 */
[----:B------:R-:W-:Y:S01]  /*16fd0*/  MOV R3, R5 ;  /* 0x0000000500037202 */ /* 0x000fe20000000f00 */
[----:B------:R-:W-:Y:S05]  /*16fe0*/  BRA `(.L_x_527) ;  /* 0xffffa11000007947 */ /* 0x000fea000383ffff */
.L_x_467:
[----:B--234-:R-:W-:Y:S01]  /*16ff0*/  IMAD.MOV.U32 R5, RZ, RZ, R14 ;  /* 0x000000ffff057224 */ /* 0x01cfe200078e000e */
[----:B------:R-:W-:Y:S01]  /*17000*/  MOV R3, RZ ;  /* 0x000000ff00037202 */ /* 0x000fe20000000f00 */
[----:B------:R-:W-:Y:S01]  /*17010*/  IMAD.MOV.U32 R0, RZ, RZ, 0x181f ;  /* 0x0000181fff007424 */ /* 0x000fe200078e00ff */
[----:B------:R-:W-:Y:S02]  /*17020*/  MOV R2, 0x17040 ;  /* 0x0001704000027802 */ /* 0x000fe40000000f00 */
[----:B-1----:R-:W-:Y:S05]  /*17030*/  CALL.REL.NOINC `($__internal_9_$__cuda_sm70_shflsync_idx_p) ;  /* 0x00000e0000007944 */ /* 0x002fea0003c00000 */
[----:B------:R-:W-:Y:S01]  /*17040*/  MOV R10, R0 ;  /* 0x00000000000a7202 */ /* 0x000fe20000000f00 */
[----:B------:R-:W-:Y:S05]  /*17050*/  BRA `(.L_x_528) ;  /* 0xffffbde000007947 */ /* 0x000fea000383ffff */
.L_x_468:
[----:B------:R-:W-:Y:S01]  /*17060*/  IMAD.MOV.U32 R5, RZ, RZ, R15 ;  /* 0x000000ffff057224 */ /* 0x000fe200078e000f */
[----:B------:R-:W-:Y:S01]  /*17070*/  MOV R3, RZ ;  /* 0x000000ff00037202 */ /* 0x000fe20000000f00 */
[----:B------:R-:W-:Y:S01]  /*17080*/  IMAD.MOV.U32 R0, RZ, RZ, 0x181f ;  /* 0x0000181fff007424 */ /* 0x000fe200078e00ff */
[----:B------:R-:W-:Y:S02]  /*17090*/  MOV R2, 0x170b0 ;  /* 0x000170b000027802 */ /* 0x000fe40000000f00 */
[----:B-123--:R-:W-:Y:S05]  /*170a0*/  CALL.REL.NOINC `($__internal_9_$__cuda_sm70_shflsync_idx_p) ;  /* 0x00000d9000007944 */ /* 0x00efea0003c00000 */
[----:B------:R-:W-:Y:S05]  /*170b0*/  BRA `(.L_x_529) ;  /* 0xffffbda000007947 */ /* 0x000fea000383ffff */
.L_x_471:
[----:B-1----:R-:W-:Y:S01]  /*170c0*/  IMAD.MOV.U32 R5, RZ, RZ, R14 ;  /* 0x000000ffff057224 */ /* 0x002fe200078e000e */
[----:B------:R-:W-:Y:S01]  /*170d0*/  MOV R3, 0x1 ;  /* 0x0000000100037802 */ /* 0x000fe20000000f00 */
[----:B--2---:R-:W-:Y:S01]  /*170e0*/  IMAD.MOV.U32 R0, RZ, RZ, 0x181f ;  /* 0x0000181fff007424 */ /* 0x004fe200078e00ff */
[----:B------:R-:W-:-:S02]  /*170f0*/  MOV R2, 0x17110 ;  /* 0x0001711000027802 */ /* 0x000fc40000000f00 */
[----:B---34-:R-:W-:Y:S05]  /*17100*/  CALL.REL.NOINC `($__internal_9_$__cuda_sm70_shflsync_idx_p) ;  /* 0x00000d3000007944 */ /* 0x018fea0003c00000 */
[----:B------:R-:W-:Y:S01]  /*17110*/  IMAD.MOV.U32 R10, RZ, RZ, R0 ;  /* 0x000000ffff0a7224 */ /* 0x000fe200078e0000 */
[----:B------:R-:W-:Y:S01]  /*17120*/  MOV R3, 0x1 ;  /* 0x0000000100037802 */ /* 0x000fe20000000f00 */
[----:B------:R-:W-:Y:S01]  /*17130*/  IMAD.MOV.U32 R5, RZ, RZ, R15 ;  /* 0x000000ffff057224 */ /* 0x000fe200078e000f */
[----:B------:R-:W-:-:S02]  /*17140*/  MOV R0, 0x181f ;  /* 0x0000181f00007802 */ /* 0x000fc40000000f00 */
[----:B------:R-:W-:Y:S02]  /*17150*/  MOV R2, 0x17170 ;  /* 0x0001717000027802 */ /* 0x000fe40000000f00 */
[----:B------:R-:W-:Y:S05]  /*17160*/  CALL.REL.NOINC `($__internal_9_$__cuda_sm70_shflsync_idx_p) ;  /* 0x00000cd000007944 */ /* 0x000fea0003c00000 */
[----:B------:R-:W-:Y:S05]  /*17170*/  BRA `(.L_x_530) ;  /* 0xffffbe9000007947 */ /* 0x000fea000383ffff */
.L_x_474:
[----:B-1----:R-:W-:Y:S01]  /*17180*/  IMAD.MOV.U32 R5, RZ, RZ, R14 ;  /* 0x000000ffff057224 */ /* 0x002fe200078e000e */
[----:B------:R-:W-:Y:S01]  /*17190*/  MOV R3, 0x2 ;  /* 0x0000000200037802 */ /* 0x000fe20000000f00 */
[----:B--2---:R-:W-:Y:S01]  /*171a0*/  IMAD.MOV.U32 R0, RZ, RZ, 0x181f ;  /* 0x0000181fff007424 */ /* 0x004fe200078e00ff */
[----:B------:R-:W-:Y:S02]  /*171b0*/  MOV R2, 0x171d0 ;  /* 0x000171d000027802 */ /* 0x000fe40000000f00 */
[----:B---34-:R-:W-:Y:S05]  /*171c0*/  CALL.REL.NOINC `($__internal_9_$__cuda_sm70_shflsync_idx_p) ;  /* 0x00000c7000007944 */ /* 0x018fea0003c00000 */
[----:B------:R-:W-:Y:S01]  /*171d0*/  MOV R10, R0 ;  /* 0x00000000000a7202 */ /* 0x000fe20000000f00 */
[----:B------:R-:W-:Y:S05]  /*171e0*/  BRA `(.L_x_531) ;  /* 0xffffbf9000007947 */ /* 0x000fea000383ffff */
.L_x_475:
[----:B-1----:R-:W-:Y:S01]  /*171f0*/  IMAD.MOV.U32 R5, RZ, RZ, R15 ;  /* 0x000000ffff057224 */ /* 0x002fe200078e000f */
[----:B------:R-:W-:Y:S01]  /*17200*/  MOV R3, 0x2 ;  /* 0x0000000200037802 */ /* 0x000fe20000000f00 */
[----:B--2---:R-:W-:Y:S01]  /*17210*/  IMAD.MOV.U32 R0, RZ, RZ, 0x181f ;  /* 0x0000181fff007424 */ /* 0x004fe200078e00ff */
[----:B------:R-:W-:Y:S02]  /*17220*/  MOV R2, 0x17240 ;  /* 0x0001724000027802 */ /* 0x000fe40000000f00 */
[----:B---34-:R-:W-:Y:S05]  /*17230*/  CALL.REL.NOINC `($__internal_9_$__cuda_sm70_shflsync_idx_p) ;  /* 0x00000c0000007944 */ /* 0x018fea0003c00000 */
[----:B------:R-:W-:Y:S05]  /*17240*/  BRA `(.L_x_532) ;  /* 0xffffbf5000007947 */ /* 0x000fea000383ffff */
.L_x_478:
[----:B-1----:R-:W-:Y:S01]  /*17250*/  IMAD.MOV.U32 R5, RZ, RZ, R14 ;  /* 0x000000ffff057224 */ /* 0x002fe200078e000e */
[----:B------:R-:W-:Y:S01]  /*17260*/  MOV R3, 0x3 ;  /* 0x0000000300037802 */ /* 0x000fe20000000f00 */
[----:B---3--:R-:W-:Y:S01]  /*17270*/  IMAD.MOV.U32 R0, RZ, RZ, 0x181f ;  /* 0x0000181fff007424 */ /* 0x008fe200078e00ff */
[----:B------:R-:W-:-:S02]  /*17280*/  MOV R2, 0x172a0 ;  /* 0x000172a000027802 */ /* 0x000fc40000000f00 */
[----:B--2-4-:R-:W-:Y:S05]  /*17290*/  CALL.REL.NOINC `($__internal_9_$__cuda_sm70_shflsync_idx_p) ;  /* 0x00000ba000007944 */ /* 0x014fea0003c00000 */
[----:B------:R-:W-:Y:S01]  /*172a0*/  IMAD.MOV.U32 R8, RZ, RZ, R0 ;  /* 0x000000ffff087224 */ /* 0x000fe200078e0000 */
[----:B------:R-:W-:Y:S01]  /*172b0*/  MOV R3, 0x3 ;  /* 0x0000000300037802 */ /* 0x000fe20000000f00 */
[----:B------:R-:W-:Y:S01]  /*172c0*/  IMAD.MOV.U32 R5, RZ, RZ, R15 ;  /* 0x000000ffff057224 */ /* 0x000fe200078e000f */
[----:B------:R-:W-:-:S02]  /*172d0*/  MOV R0, 0x181f ;  /* 0x0000181f00007802 */ /* 0x000fc40000000f00 */
[----:B------:R-:W-:Y:S02]  /*172e0*/  MOV R2, 0x17300 ;  /* 0x0001730000027802 */ /* 0x000fe40000000f00 */
[----:B------:R-:W-:Y:S05]  /*172f0*/  CALL.REL.NOINC `($__internal_9_$__cuda_sm70_shflsync_idx_p) ;  /* 0x00000b4000007944 */ /* 0x000fea0003c00000 */
[----:B------:R-:W-:Y:S05]  /*17300*/  BRA `(.L_x_533) ;  /* 0xffffc01000007947 */ /* 0x000fea000383ffff */
.L_x_480:
[----:B------:R-:W-:Y:S01]  /*17310*/  IMAD.MOV.U32 R5, RZ, RZ, R12 ;  /* 0x000000ffff057224 */ /* 0x000fe200078e000c */
[----:B------:R-:W-:Y:S01]  /*17320*/  MOV R3, RZ ;  /* 0x000000ff00037202 */ /* 0x000fe20000000f00 */
[----:B------:R-:W-:Y:S01]  /*17330*/  IMAD.MOV.U32 R0, RZ, RZ, 0x1c1f ;  /* 0x00001c1fff007424 */ /* 0x000fe200078e00ff */
[----:B------:R-:W-:Y:S02]  /*17340*/  MOV R2, 0x17360 ;  /* 0x0001736000027802 */ /* 0x000fe40000000f00 */
[----:B------:R-:W-:Y:S05]  /*17350*/  CALL.REL.NOINC `($__internal_9_$__cuda_sm70_shflsync_idx_p) ;  /* 0x00000ae000007944 */ /* 0x000fea0003c00000 */
[----:B------:R-:W-:Y:S01]  /*17360*/  MOV R4, R0 ;  /* 0x0000000000047202 */ /* 0x000fe20000000f00 */
[----:B------:R-:W-:Y:S05]  /*17370*/  BRA `(.L_x_534) ;  /* 0xffffc32000007947 */ /* 0x000fea000383ffff */
.L_x_481:
[----:B------:R-:W-:Y:S01]  /*17380*/  IMAD.MOV.U32 R5, RZ, RZ, R14 ;  /* 0x000000ffff057224 */ /* 0x000fe200078e000e */
[----:B------:R-:W-:Y:S01]  /*17390*/  MOV R3, RZ ;  /* 0x000000ff00037202 */ /* 0x000fe20000000f00 */
[----:B------:R-:W-:Y:S01]  /*173a0*/  IMAD.MOV.U32 R0, RZ, RZ, 0x1c1f ;  /* 0x00001c1fff007424 */ /* 0x000fe200078e00ff */
[----:B------:R-:W-:Y:S02]  /*173b0*/  MOV R2, 0x173d0 ;  /* 0x000173d000027802 */ /* 0x000fe40000000f00 */
[----:B-12---:R-:W-:Y:S05]  /*173c0*/  CALL.REL.NOINC `($__internal_9_$__cuda_sm70_shflsync_idx_p) ;  /* 0x00000a7000007944 */ /* 0x006fea0003c00000 */
[----:B------:R-:W-:Y:S05]  /*173d0*/  BRA `(.L_x_535) ;  /* 0xffffc2e000007947 */ /* 0x000fea000383ffff */
.L_x_484:
[----:B------:R-:W-:Y:S01]  /*173e0*/  IMAD.MOV.U32 R5, RZ, RZ, R12 ;  /* 0x000000ffff057224 */ /* 0x000fe200078e000c */
[----:B----4-:R-:W-:Y:S01]  /*173f0*/  MOV R3, 0x1 ;  /* 0x0000000100037802 */ /* 0x010fe20000000f00 */
[----:B------:R-:W-:Y:S01]  /*17400*/  IMAD.MOV.U32 R0, RZ, RZ, 0x1c1f ;  /* 0x00001c1fff007424 */ /* 0x000fe200078e00ff */
[----:B------:R-:W-:-:S02]  /*17410*/  MOV R2, 0x17430 ;  /* 0x0001743000027802 */ /* 0x000fc40000000f00 */
[----:B-123--:R-:W-:Y:S05]  /*17420*/  CALL.REL.NOINC `($__internal_9_$__cuda_sm70_shflsync_idx_p) ;  /* 0x00000a1000007944 */ /* 0x00efea0003c00000 */
[----:B------:R-:W-:Y:S01]  /*17430*/  IMAD.MOV.U32 R4, RZ, RZ, R0 ;  /* 0x000000ffff047224 */ /* 0x000fe200078e0000 */
[----:B------:R-:W-:Y:S01]  /*17440*/  MOV R3, 0x1 ;  /* 0x0000000100037802 */ /* 0x000fe20000000f00 */
[----:B------:R-:W-:Y:S01]  /*17450*/  IMAD.MOV.U32 R5, RZ, RZ, R14 ;  /* 0x000000ffff057224 */ /* 0x000fe200078e000e */
[----:B------:R-:W-:-:S02]  /*17460*/  MOV R0, 0x1c1f ;  /* 0x00001c1f00007802 */ /* 0x000fc40000000f00 */
[----:B------:R-:W-:Y:S02]  /*17470*/  MOV R2, 0x17490 ;  /* 0x0001749000027802 */ /* 0x000fe40000000f00 */
[----:B------:R-:W-:Y:S05]  /*17480*/  CALL.REL.NOINC `($__internal_9_$__cuda_sm70_shflsync_idx_p) ;  /* 0x000009b000007944 */ /* 0x000fea0003c00000 */
[----:B------:R-:W-:Y:S05]  /*17490*/  BRA `(.L_x_536) ;  /* 0xffffce8000007947 */ /* 0x000fea000383ffff */
.L_x_488:
[----:B------:R-:W-:Y:S01]  /*174a0*/  IMAD.MOV.U32 R5, RZ, RZ, R12 ;  /* 0x000000ffff057224 */ /* 0x000fe200078e000c */
[----:B------:R-:W-:Y:S01]  /*174b0*/  MOV R3, RZ ;  /* 0x000000ff00037202 */ /* 0x000fe20000000f00 */
[----:B------:R-:W-:Y:S01]  /*174c0*/  IMAD.MOV.U32 R0, RZ, RZ, 0x181f ;  /* 0x0000181fff007424 */ /* 0x000fe200078e00ff */
[----:B------:R-:W-:Y:S02]  /*174d0*/  MOV R2, 0x174f0 ;  /* 0x000174f000027802 */ /* 0x000fe40000000f00 */
[----:B------:R-:W-:Y:S05]  /*174e0*/  CALL.REL.NOINC `($__internal_9_$__cuda_sm70_shflsync_idx_p) ;  /* 0x0000095000007944 */ /* 0x000fea0003c00000 */
[----:B------:R-:W-:Y:S01]  /*174f0*/  MOV R10, R0 ;  /* 0x00000000000a7202 */ /* 0x000fe20000000f00 */
[----:B------:R-:W-:Y:S05]  /*17500*/  BRA `(.L_x_537) ;  /* 0xffffde7000007947 */ /* 0x000fea000383ffff */
.L_x_489:
[----:B------:R-:W-:Y:S01]  /*17510*/  IMAD.MOV.U32 R5, RZ, RZ, R15 ;  /* 0x000000ffff057224 */ /* 0x000fe200078e000f */
[----:B------:R-:W-:Y:S01]  /*17520*/  MOV R3, RZ ;  /* 0x000000ff00037202 */ /* 0x000fe20000000f00 */
[----:B------:R-:W-:Y:S01]  /*17530*/  IMAD.MOV.U32 R0, RZ, RZ, 0x181f ;  /* 0x0000181fff007424 */ /* 0x000fe200078e00ff */
[----:B------:R-:W-:Y:S02]  /*17540*/  MOV R2, 0x17560 ;  /* 0x0001756000027802 */ /* 0x000fe40000000f00 */
[----:B-12---:R-:W-:Y:S05]  /*17550*/  CALL.REL.NOINC `($__internal_9_$__cuda_sm70_shflsync_idx_p) ;  /* 0x000008e000007944 */ /* 0x006fea0003c00000 */
[----:B------:R-:W-:Y:S05]  /*17560*/  BRA `(.L_x_538) ;  /* 0xffffde3000007947 */ /* 0x000fea000383ffff */
.L_x_492:
[----:B--2---:R-:W-:Y:S01]  /*17570*/  IMAD.MOV.U32 R5, RZ, RZ, R12 ;  /* 0x000000ffff057224 */ /* 0x004fe200078e000c */
[----:B------:R-:W-:Y:S01]  /*17580*/  MOV R3, 0x1 ;  /* 0x0000000100037802 */ /* 0x000fe20000000f00 */
[----:B----4-:R-:W-:Y:S01]  /*17590*/  IMAD.MOV.U32 R0, RZ, RZ, 0x181f ;  /* 0x0000181fff007424 */ /* 0x010fe200078e00ff */
[----:B------:R-:W-:-:S02]  /*175a0*/  MOV R2, 0x175c0 ;  /* 0x000175c000027802 */ /* 0x000fc40000000f00 */
[----:B-1-3--:R-:W-:Y:S05]  /*175b0*/  CALL.REL.NOINC `($__internal_9_$__cuda_sm70_shflsync_idx_p) ;  /* 0x0000088000007944 */ /* 0x00afea0003c00000 */
[----:B------:R-:W-:Y:S01]  /*175c0*/  IMAD.MOV.U32 R10, RZ, RZ, R0 ;  /* 0x000000ffff0a7224 */ /* 0x000fe200078e0000 */
[----:B------:R-:W-:Y:S01]  /*175d0*/  MOV R3, 0x1 ;  /* 0x0000000100037802 */ /* 0x000fe20000000f00 */
[----:B------:R-:W-:Y:S01]  /*175e0*/  IMAD.MOV.U32 R5, RZ, RZ, R15 ;  /* 0x000000ffff057224 */ /* 0x000fe200078e000f */
[----:B------:R-:W-:-:S02]  /*175f0*/  MOV R0, 0x181f ;  /* 0x0000181f00007802 */ /* 0x000fc40000000f00 */
[----:B------:R-:W-:Y:S02]  /*17600*/  MOV R2, 0x17620 ;  /* 0x0001762000027802 */ /* 0x000fe40000000f00 */
[----:B------:R-:W-:Y:S05]  /*17610*/  CALL.REL.NOINC `($__internal_9_$__cuda_sm70_shflsync_idx_p) ;  /* 0x0000082000007944 */ /* 0x000fea0003c00000 */
[----:B------:R-:W-:Y:S05]  /*17620*/  BRA `(.L_x_539) ;  /* 0xffffdf3000007947 */ /* 0x000fea000383ffff */
.L_x_495:
[----:B-1----:R-:W-:Y:S01]  /*17630*/  IMAD.MOV.U32 R5, RZ, RZ, R12 ;  /* 0x000000ffff057224 */ /* 0x002fe200078e000c */
[----:B------:R-:W-:Y:S01]  /*17640*/  MOV R3, 0x2 ;  /* 0x0000000200037802 */ /* 0x000fe20000000f00 */
[----:B----4-:R-:W-:Y:S01]  /*17650*/  IMAD.MOV.U32 R0, RZ, RZ, 0x181f ;  /* 0x0000181fff007424 */ /* 0x010fe200078e00ff */
[----:B------:R-:W-:Y:S02]  /*17660*/  MOV R2, 0x17680 ;  /* 0x0001768000027802 */ /* 0x000fe40000000f00 */
[----:B--23--:R-:W-:Y:S05]  /*17670*/  CALL.REL.NOINC `($__internal_9_$__cuda_sm70_shflsync_idx_p) ;  /* 0x000007c000007944 */ /* 0x00cfea0003c00000 */
[----:B------:R-:W-:Y:S01]  /*17680*/  MOV R10, R0 ;  /* 0x00000000000a7202 */ /* 0x000fe20000000f00 */
[----:B------:R-:W-:Y:S05]  /*17690*/  BRA `(.L_x_540) ;  /* 0xffffe03000007947 */ /* 0x000fea000383ffff */
.L_x_496:
[----:B------:R-:W-:Y:S01]  /*176a0*/  IMAD.MOV.U32 R5, RZ, RZ, R15 ;  /* 0x000000ffff057224 */ /* 0x000fe200078e000f */
[----:B------:R-:W-:Y:S01]  /*176b0*/  MOV R3, 0x2 ;  /* 0x0000000200037802 */ /* 0x000fe20000000f00 */
[----:B----4-:R-:W-:Y:S01]  /*176c0*/  IMAD.MOV.U32 R0, RZ, RZ, 0x181f ;  /* 0x0000181fff007424 */ /* 0x010fe200078e00ff */
[----:B------:R-:W-:Y:S02]  /*176d0*/  MOV R2, 0x176f0 ;  /* 0x000176f000027802 */ /* 0x000fe40000000f00 */
[----:B-123--:R-:W-:Y:S05]  /*176e0*/  CALL.REL.NOINC `($__internal_9_$__cuda_sm70_shflsync_idx_p) ;  /* 0x0000075000007944 */ /* 0x00efea0003c00000 */
[----:B------:R-:W-:Y:S05]  /*176f0*/  BRA `(.L_x_541) ;  /* 0xffffdff000007947 */ /* 0x000fea000383ffff */
.L_x_499:
[----:B-1----:R-:W-:Y:S01]  /*17700*/  IMAD.MOV.U32 R5, RZ, RZ, R12 ;  /* 0x000000ffff057224 */ /* 0x002fe200078e000c */
[----:B------:R-:W-:Y:S01]  /*17710*/  MOV R3, 0x3 ;  /* 0x0000000300037802 */ /* 0x000fe20000000f00 */
[----:B------:R-:W-:Y:S01]  /*17720*/  IMAD.MOV.U32 R0, RZ, RZ, 0x181f ;  /* 0x0000181fff007424 */ /* 0x000fe200078e00ff */
[----:B------:R-:W-:-:S02]  /*17730*/  MOV R2, 0x17750 ;  /* 0x0001775000027802 */ /* 0x000fc40000000f00 */
[----:B--234-:R-:W-:Y:S05]  /*17740*/  CALL.REL.NOINC `($__internal_9_$__cuda_sm70_shflsync_idx_p) ;  /* 0x000006f000007944 */ /* 0x01cfea0003c00000 */
[----:B------:R-:W-:Y:S01]  /*17750*/  IMAD.MOV.U32 R10, RZ, RZ, R0 ;  /* 0x000000ffff0a7224 */ /* 0x000fe200078e0000 */
[----:B------:R-:W-:Y:S01]  /*17760*/  MOV R3, 0x3 ;  /* 0x0000000300037802 */ /* 0x000fe20000000f00 */
[----:B------:R-:W-:Y:S01]  /*17770*/  IMAD.MOV.U32 R5, RZ, RZ, R15 ;  /* 0x000000ffff057224 */ /* 0x000fe200078e000f */
[----:B------:R-:W-:-:S02]  /*17780*/  MOV R0, 0x181f ;  /* 0x0000181f00007802 */ /* 0x000fc40000000f00 */
[----:B------:R-:W-:Y:S02]  /*17790*/  MOV R2, 0x177b0 ;  /* 0x000177b000027802 */ /* 0x000fe40000000f00 */
[----:B------:R-:W-:Y:S05]  /*177a0*/  CALL.REL.NOINC `($__internal_9_$__cuda_sm70_shflsync_idx_p) ;  /* 0x0000069000007944 */ /* 0x000fea0003c00000 */
[----:B------:R-:W-:Y:S05]  /*177b0*/  BRA `(.L_x_542) ;  /* 0xffffe0b000007947 */ /* 0x000fea000383ffff */
.L_x_501:
[----:B------:R-:W-:Y:S01]  /*177c0*/  IMAD.MOV.U32 R5, RZ, RZ, R111 ;  /* 0x000000ffff057224 */ /* 0x000fe200078e006f */
[----:B------:R-:W-:Y:S01]  /*177d0*/  MOV R3, RZ ;  /* 0x000000ff00037202 */ /* 0x000fe20000000f00 */
[----:B------:R-:W-:Y:S01]  /*177e0*/  IMAD.MOV.U32 R0, RZ, RZ, 0x1f ;  /* 0x0000001fff007424 */ /* 0x000fe200078e00ff */
[----:B------:R-:W-:Y:S02]  /*177f0*/  MOV R2, 0x17810 ;  /* 0x0001781000027802 */ /* 0x000fe40000000f00 */
[----:B------:R-:W-:Y:S05]  /*17800*/  CALL.REL.NOINC `($__internal_9_$__cuda_sm70_shflsync_idx_p) ;  /* 0x0000063000007944 */ /* 0x000fea0003c00000 */
[----:B------:R-:W-:Y:S01]  /*17810*/  MOV R9, R0 ;  /* 0x0000000000097202 */ /* 0x000fe20000000f00 */
[----:B------:R-:W-:Y:S05]  /*17820*/  BRA `(.L_x_543) ;  /* 0xffffe27000007947 */ /* 0x000fea000383ffff */
.L_x_502:
[----:B------:R-:W-:Y:S01]  /*17830*/  IMAD.MOV.U32 R5, RZ, RZ, R111 ;  /* 0x000000ffff057224 */ /* 0x000fe200078e006f */
[----:B------:R-:W-:Y:S01]  /*17840*/  MOV R3, 0x1 ;  /* 0x0000000100037802 */ /* 0x000fe20000000f00 */
[----:B------:R-:W-:Y:S01]  /*17850*/  IMAD.MOV.U32 R0, RZ, RZ, 0x1f ;  /* 0x0000001fff007424 */ /* 0x000fe200078e00ff */
[----:B------:R-:W-:Y:S02]  /*17860*/  MOV R2, 0x17880 ;  /* 0x0001788000027802 */ /* 0x000fe40000000f00 */
[----:B-12---:R-:W-:Y:S05]  /*17870*/  CALL.REL.NOINC `($__internal_9_$__cuda_sm70_shflsync_idx_p) ;  /* 0x000005c000007944 */ /* 0x006fea0003c00000 */
[----:B------:R-:W-:Y:S01]  /*17880*/  MOV R8, R0 ;  /* 0x0000000000087202 */ /* 0x000fe20000000f00 */
[----:B------:R-:W-:Y:S05]  /*17890*/  BRA `(.L_x_544) ;  /* 0xffffe22000007947 */ /* 0x000fea000383ffff */
.L_x_503:
[----:B------:R-:W-:Y:S02]  /*178a0*/  MOV R2, 0x1 ;  /* 0x0000000100027802 */ /* 0x000fe40000000f00 */
[----:B------:R-:W-:-:S02]  /*178b0*/  MOV R3, 0x178d0 ;  /* 0x000178d000037802 */ /* 0x000fc40000000f00 */
[----:B-1234-:R-:W-:Y:S05]  /*178c0*/  CALL.REL.NOINC `($__internal_10_$__cuda_sm70_shflsync_up_p) ;  /* 0x000005c000007944 */ /* 0x01efea0003c00000 */
[----:B------:R-:W-:Y:S05]  /*178d0*/  BRA `(.L_x_545) ;  /* 0xffffe31000007947 */ /* 0x000fea000383ffff */
.L_x_504:
[----:B------:R-:W-:Y:S02]  /*178e0*/  MOV R2, 0x2 ;  /* 0x0000000200027802 */ /* 0x000fe40000000f00 */
[----:B------:R-:W-:-:S02]  /*178f0*/  MOV R3, 0x17910 ;  /* 0x0001791000037802 */ /* 0x000fc40000000f00 */
[----:B--2-4-:R-:W-:Y:S05]  /*17900*/  CALL.REL.NOINC `($__internal_10_$__cuda_sm70_shflsync_up_p) ;  /* 0x0000058000007944 */ /* 0x014fea0003c00000 */
[----:B------:R-:W-:Y:S01]  /*17910*/  SEL R3, R4, RZ, P1 ;  /* 0x000000ff04037207 */ /* 0x000fe20000800000 */
[----:B------:R-:W-:-:S04]  /*17920*/  IMAD.MOV.U32 R2, RZ, RZ, 0x4 ;  /* 0x00000004ff027424 */ /* 0x000fc800078e00ff */
[----:B------:R-:W-:Y:S01]  /*17930*/  IMAD.IADD R0, R0, 0x1, R3 ;  /* 0x0000000100007824 */ /* 0x000fe200078e0203 */
        /* <DEDUP_REMOVED lines=20> */
.L_x_508:
[----:B------:R-:W-:Y:S02]  /*17a80*/  MOV R2, 0x1 ;  /* 0x0000000100027802 */ /* 0x000fe40000000f00 */
[----:B------:R-:W-:Y:S02]  /*17a90*/  MOV R3, 0x17ab0 ;  /* 0x00017ab000037802 */ /* 0x000fe40000000f00 */
[----:B------:R-:W-:Y:S05]  /*17aa0*/  CALL.REL.NOINC `($__internal_10_$__cuda_sm70_shflsync_up_p) ;  /* 0x000003e000007944 */ /* 0x000fea0003c00000 */
[----:B------:R-:W-:Y:S01]  /*17ab0*/  MOV R2, R4 ;  /* 0x0000000400027202 */ /* 0x000fe20000000f00 */
[----:B------:R-:W-:Y:S05]  /*17ac0*/  BRA `(.L_x_547) ;  /* 0xffffe38000007947 */ /* 0x000fea000383ffff */
.L_x_509:
        /* <DEDUP_REMOVED lines=26> */
.L_x_511:
[----:B------:R-:W-:Y:S02]  /*17c70*/  SEL R0, RZ, 0x1, P0 ;  /* 0x00000001ff007807 */ /* 0x000fe40000000000 */
[----:B------:R-:W-:Y:S02]  /*17c80*/  MOV R2, 0x17ca0 ;  /* 0x00017ca000027802 */ /* 0x000fe40000000f00 */
[----:B-1----:R-:W-:Y:S05]  /*17c90*/  CALL.REL.NOINC `($__internal_11_$__cuda_sm70_votesync_ballot) ;  /* 0x0000026000007944 */ /* 0x002fea0003c00000 */
[----:B------:R-:W-:Y:S01]  /*17ca0*/  MOV R10, R0 ;  /* 0x00000000000a7202 */ /* 0x000fe20000000f00 */
[----:B------:R-:W-:Y:S05]  /*17cb0*/  BRA `(.L_x_549) ;  /* 0xffffe32000007947 */ /* 0x000fea000383ffff */
.L_x_512:
[----:B------:R-:W-:Y:S01]  /*17cc0*/  IMAD.MOV.U32 R5, RZ, RZ, R6 ;  /* 0x000000ffff057224 */ /* 0x000fe200078e0006 */
[----:B------:R-:W-:Y:S01]  /*17cd0*/  MOV R3, R8 ;  /* 0x0000000800037202 */ /* 0x000fe20000000f00 */
[----:B--2---:R-:W-:Y:S01]  /*17ce0*/  IMAD.MOV.U32 R0, RZ, RZ, 0x1f ;  /* 0x0000001fff007424 */ /* 0x004fe200078e00ff */
[----:B------:R-:W-:Y:S02]  /*17cf0*/  MOV R2, 0x17d10 ;  /* 0x00017d1000027802 */ /* 0x000fe40000000f00 */
[----:B-1----:R-:W-:Y:S05]  /*17d00*/  CALL.REL.NOINC `($__internal_9_$__cuda_sm70_shflsync_idx_p) ;  /* 0x0000013000007944 */ /* 0x002fea0003c00000 */
[----:B------:R-:W-:Y:S01]  /*17d10*/  IMAD.MOV.U32 R12, RZ, RZ, R0 ;  /* 0x000000ffff0c7224 */ /* 0x000fe200078e0000 */
[----:B------:R-:W-:Y:S01]  /*17d20*/  MOV R3, R8 ;  /* 0x0000000800037202 */ /* 0x000fe20000000f00 */
[----:B------:R-:W-:Y:S01]  /*17d30*/  IMAD.MOV.U32 R5, RZ, RZ, R7 ;  /* 0x000000ffff057224 */ /* 0x000fe200078e0007 */
[----:B------:R-:W-:Y:S02]  /*17d40*/  MOV R0, 0x1f ;  /* 0x0000001f00007802 */ /* 0x000fe40000000f00 */
[----:B------:R-:W-:-:S02]  /*17d50*/  MOV R2, 0x17d70 ;  /* 0x00017d7000027802 */ /* 0x000fc40000000f00 */
[----:B------:R-:W-:Y:S05]  /*17d60*/  CALL.REL.NOINC `($__internal_9_$__cuda_sm70_shflsync_idx_p) ;  /* 0x000000d000007944 */ /* 0x000fea0003c00000 */
[----:B------:R-:W-:Y:S01]  /*17d70*/  MOV R7, R0 ;  /* 0x0000000000077202 */ /* 0x000fe20000000f00 */
[----:B------:R-:W-:Y:S05]  /*17d80*/  BRA `(.L_x_550) ;  /* 0xffffe2c000007947 */ /* 0x000fea000383ffff */
.L_x_515:
[----:B------:R-:W-:Y:S01]  /*17d90*/  IMAD.MOV.U32 R5, RZ, RZ, R4 ;  /* 0x000000ffff057224 */ /* 0x000fe200078e0004 */
[----:B--2---:R-:W-:-:S02]  /*17da0*/  MOV R0, 0x1f ;  /* 0x0000001f00007802 */ /* 0x004fc40000000f00 */
[----:B------:R-:W-:Y:S02]  /*17db0*/  MOV R2, 0x17dd0 ;  /* 0x00017dd000027802 */ /* 0x000fe40000000f00 */
[----:B-1-34-:R-:W-:Y:S05]  /*17dc0*/  CALL.REL.NOINC `($__internal_9_$__cuda_sm70_shflsync_idx_p) ;  /* 0x0000007000007944 */ /* 0x01afea0003c00000 */
[----:B------:R-:W-:Y:S01]  /*17dd0*/  MOV R13, R0 ;  /* 0x00000000000d7202 */ /* 0x000fe20000000f00 */
[----:B------:R-:W-:Y:S05]  /*17de0*/  BRA `(.L_x_514) ;  /* 0xffffe2c000007947 */ /* 0x000fea000383ffff */
        .weak           $__internal_8_$__cuda_sm70_shflsync_bfly_p
        .type           $__internal_8_$__cuda_sm70_shflsync_bfly_p,@function
        .size           $__internal_8_$__cuda_sm70_shflsync_bfly_p,($__internal_9_$__cuda_sm70_shflsync_idx_p - $__internal_8_$__cuda_sm70_shflsync_bfly_p)
$__internal_8_$__cuda_sm70_shflsync_bfly_p:
[----:B------:R-:W-:Y:S04]  /*17df0*/  WARPSYNC R6 ;  /* 0x0000000600007348 */ /* 0x000fe80003800000 */
[----:B------:R1:W2:Y:S02]  /*17e00*/  SHFL.BFLY PT, R5, R2, R5, R7 ;  /* 0x0c00000502057389 */ /* 0x0002a400000e0007 */
[----:B-1----:R-:W-:Y:S02]  /*17e10*/  MOV R2, R3 ;  /* 0x0000000300027202 */ /* 0x002fe40000000f00 */
[----:B------:R-:W-:-:S04]  /*17e20*/  MOV R3, 0x0 ;  /* 0x0000000000037802 */ /* 0x000fc80000000f00 */
[----:B--2---:R-:W-:Y:S05]  /*17e30*/  RET.REL.NODEC R2 `(_ZN7cutlass13device_kernelIN5flash19enable_sm80_to_sm89INS1_16FlashAttnFwdSm80INS1_25CollectiveMainloopFwdSm80ILi8ELi1ELb1EN4cute5tupleIJNS5_1CILi128EEENS7_ILi48EEENS7_ILi256EEEEEELi256ENS_10bfloat16_tEfNS_4arch4Sm80ELb0ELb1ELb1ELb1ELb0ELb0ELb1ELb1EEENS1_21CollectiveEpilogueFwdINS6_IJS8_SA_S9_EEENS6_IJNS7_ILi1EEESI_SI_EEESC_SE_Li256ELb1ELb1ELb1ELb0EEENS1_36VarlenDynamicPersistentTileSchedulerILi128ELi48ELi256ELi256ELb1ELb1ELb0ELb1ELb0ELb1EEEEEEEEEvNT_6ParamsE) ;  /* 0xfffe81c002007950 */ /* 0x004fea0003c3ffff */
        .weak           $__internal_9_$__cuda_sm70_shflsync_idx_p
        .type           $__internal_9_$__cuda_sm70_shflsync_idx_p,@function
        .size           $__internal_9_$__cuda_sm70_shflsync_idx_p,($__internal_10_$__cuda_sm70_shflsync_up_p - $__internal_9_$__cuda_sm70_shflsync_idx_p)
$__internal_9_$__cuda_sm70_shflsync_idx_p:
[----:B------:R-:W-:-:S04]  /*17e40*/  MOV R114, 0xffffffff ;  /* 0xffffffff00727802 */ /* 0x000fc80000000f00 */
[----:B------:R-:W-:Y:S04]  /*17e50*/  WARPSYNC R114 ;  /* 0x0000007200007348 */ /* 0x000fe80003800000 */
[----:B------:R1:W2:Y:S02]  /*17e60*/  SHFL.IDX PT, R0, R5, R3, R0 ;  /* 0x0000000305007389 */ /* 0x0002a400000e0000 */
[----:B-1----:R-:W-:-:S04]  /*17e70*/  MOV R3, 0x0 ;  /* 0x0000000000037802 */ /* 0x002fc80000000f00 */
[----:B--2---:R-:W-:Y:S05]  /*17e80*/  RET.REL.NODEC R2 `(_ZN7cutlass13device_kernelIN5flash19enable_sm80_to_sm89INS1_16FlashAttnFwdSm80INS1_25CollectiveMainloopFwdSm80ILi8ELi1ELb1EN4cute5tupleIJNS5_1CILi128EEENS7_ILi48EEENS7_ILi256EEEEEELi256ENS_10bfloat16_tEfNS_4arch4Sm80ELb0ELb1ELb1ELb1ELb0ELb0ELb1ELb1EEENS1_21CollectiveEpilogueFwdINS6_IJS8_SA_S9_EEENS6_IJNS7_ILi1EEESI_SI_EEESC_SE_Li256ELb1ELb1ELb1ELb0EEENS1_36VarlenDynamicPersistentTileSchedulerILi128ELi48ELi256ELi256ELb1ELb1ELb0ELb1ELb0ELb1EEEEEEEEEvNT_6ParamsE) ;  /* 0xfffe817002007950 */ /* 0x004fea0003c3ffff */
        .weak           $__internal_10_$__cuda_sm70_shflsync_up_p
        .type           $__internal_10_$__cuda_sm70_shflsync_up_p,@function
        .size           $__internal_10_$__cuda_sm70_shflsync_up_p,($__internal_11_$__cuda_sm70_votesync_ballot - $__internal_10_$__cuda_sm70_shflsync_up_p)
$__internal_10_$__cuda_sm70_shflsync_up_p:
[----:B------:R-:W-:Y:S02]  /*17e90*/  IMAD.MOV.U32 R4, RZ, RZ, RZ ;  /* 0x000000ffff047224 */ /* 0x000fe400078e00ff */
[----:B------:R-:W-:-:S04]  /*17ea0*/  IMAD.MOV.U32 R10, RZ, RZ, -0x1 ;  /* 0xffffffffff0a7424 */ /* 0x000fc800078e00ff */
[----:B------:R-:W-:Y:S04]  /*17eb0*/  WARPSYNC R10 ;  /* 0x0000000a00007348 */ /* 0x000fe80003800000 */
[----:B------:R1:W2:Y:S02]  /*17ec0*/  SHFL.UP PT, R4, R0, R2, R4 ;  /* 0x0400000200047389 */ /* 0x0002a400000e0004 */
[----:B-1----:R-:W-:Y:S02]  /*17ed0*/  MOV R2, R3 ;  /* 0x0000000300027202 */ /* 0x002fe40000000f00 */
[----:B------:R-:W-:-:S04]  /*17ee0*/  MOV R3, 0x0 ;  /* 0x0000000000037802 */ /* 0x000fc80000000f00 */
[----:B--2---:R-:W-:Y:S05]  /*17ef0*/  RET.REL.NODEC R2 `(_ZN7cutlass13device_kernelIN5flash19enable_sm80_to_sm89INS1_16FlashAttnFwdSm80INS1_25CollectiveMainloopFwdSm80ILi8ELi1ELb1EN4cute5tupleIJNS5_1CILi128EEENS7_ILi48EEENS7_ILi256EEEEEELi256ENS_10bfloat16_tEfNS_4arch4Sm80ELb0ELb1ELb1ELb1ELb0ELb0ELb1ELb1EEENS1_21CollectiveEpilogueFwdINS6_IJS8_SA_S9_EEENS6_IJNS7_ILi1EEESI_SI_EEESC_SE_Li256ELb1ELb1ELb1ELb0EEENS1_36VarlenDynamicPersistentTileSchedulerILi128ELi48ELi256ELi256ELb1ELb1ELb0ELb1ELb0ELb1EEEEEEEEEvNT_6ParamsE) ;  /* 0xfffe810002007950 */ /* 0x004fea0003c3ffff */
        .weak           $__internal_11_$__cuda_sm70_votesync_ballot
        .type           $__internal_11_$__cuda_sm70_votesync_ballot,@function
        .size           $__internal_11_$__cuda_sm70_votesync_ballot,(.L_x_5180 - $__internal_11_$__cuda_sm70_votesync_ballot)
$__internal_11_$__cuda_sm70_votesync_ballot:
[----:B------:R-:W-:Y:S01]  /*17f00*/  ISETP.NE.U32.AND P0, PT, R0, 0x1, PT ;  /* 0x000000010000780c */ /* 0x000fe20003f05070 */
[----:B------:R-:W-:-:S04]  /*17f10*/  IMAD.MOV.U32 R3, RZ, RZ, -0x1 ;  /* 0xffffffffff037424 */ /* 0x000fc800078e00ff */
[----:B------:R-:W-:Y:S08]  /*17f20*/  WARPSYNC R3 ;  /* 0x0000000300007348 */ /* 0x000ff00003800000 */
[----:B------:R-:W-:-:S04]  /*17f30*/  VOTE.ANY R0, PT, !P0 ;  /* 0x0000000000007806 */ /* 0x000fc800040e0100 */
[----:B------:R-:W-:Y:S01]  /*17f40*/  LOP3.LUT R0, R0, R3, RZ, 0xc0, !PT ;  /* 0x0000000300007212 */ /* 0x000fe200078ec0ff */
[----:B------:R-:W-:-:S04]  /*17f50*/  IMAD.MOV.U32 R3, RZ, RZ, 0x0 ;  /* 0x00000000ff037424 */ /* 0x000fc800078e00ff */
[----:B------:R-:W-:Y:S05]  /*17f60*/  RET.REL.NODEC R2 `(_ZN7cutlass13device_kernelIN5flash19enable_sm80_to_sm89INS1_16FlashAttnFwdSm80INS1_25CollectiveMainloopFwdSm80ILi8ELi1ELb1EN4cute5tupleIJNS5_1CILi128EEENS7_ILi48EEENS7_ILi256EEEEEELi256ENS_10bfloat16_tEfNS_4arch4Sm80ELb0ELb1ELb1ELb1ELb0ELb0ELb1ELb1EEENS1_21CollectiveEpilogueFwdINS6_IJS8_SA_S9_EEENS6_IJNS7_ILi1EEESI_SI_EEESC_SE_Li256ELb1ELb1ELb1ELb0EEENS1_36VarlenDynamicPersistentTileSchedulerILi128ELi48ELi256ELi256ELb1ELb1ELb0ELb1ELb0ELb1EEEEEEEEEvNT_6ParamsE) ;  /* 0xfffe809002007950 */ /* 0x000fea0003c3ffff */
.L_x_551:
        /* <DEDUP_REMOVED lines=9> */
.L_x_5180:


//--------------------- .text._ZN7cutlass13device_kernelIN5flash19enable_sm80_to_sm89INS1_16FlashAttnFwdSm80INS1_25CollectiveMainloopFwdSm80ILi8ELi1ELb0EN4cute5tupleIJNS5_1CILi128EEENS7_ILi32EEENS7_ILi256EEEEEELi256ENS_10bfloat16_tEfNS_4arch4Sm80ELb0ELb1ELb1ELb1ELb0ELb1ELb1ELb1EEENS1_21CollectiveEpilogueFwdINS6_IJS8_SA_S9_EEENS6_IJNS7_ILi1EEESI_SI_EEESC_SE_Li256ELb1ELb1ELb1ELb0EEENS1_36VarlenDynamicPersistentTileSchedulerILi128ELi32ELi256ELi256ELb1ELb1ELb0ELb1ELb0ELb1EEEEEEEEEvNT_6ParamsE --------------------------
	.section	.text._ZN7cutlass13device_kernelIN5flash19enable_sm80_to_sm89INS1_16FlashAttnFwdSm80INS1_25CollectiveMainloopFwdSm80ILi8ELi1ELb0EN4cute5tupleIJNS5_1CILi128EEENS7_ILi32EEENS7_ILi256EEEEEELi256ENS_10bfloat16_tEfNS_4arch4Sm80ELb0ELb1ELb1ELb1ELb0ELb1ELb1ELb1EEENS1_21CollectiveEpilogueFwdINS6_IJS8_SA_S9_EEENS6_IJNS7_ILi1EEESI_SI_EEESC_SE_Li256ELb1ELb1ELb1ELb0EEENS1_36VarlenDynamicPersistentTileSchedulerILi128ELi32ELi256ELi256ELb1ELb1ELb0ELb1ELb0ELb1EEEEEEEEEvNT_6ParamsE,"ax",@progbits
	.sectioninfo	@"SHI_REGISTERS=255"
	.align	128
.text._ZN7cutlass13device_kernelIN5flash19enable_sm80_to_sm89INS1_16FlashAttnFwdSm80INS1_25CollectiveMainloopFwdSm80ILi8ELi1ELb0EN4cute5tupleIJNS5_1CILi128EEENS7_ILi32EEENS7_ILi256EEEEEELi256ENS_10bfloat16_tEfNS_4arch4Sm80ELb0ELb1ELb1ELb1ELb0ELb1ELb1ELb1EEENS1_21CollectiveEpilogueFwdINS6_IJS8_SA_S9_EEENS6_IJNS7_ILi1EEESI_SI_EEESC_SE_Li256ELb1ELb1ELb1ELb0EEENS1_36VarlenDynamicPersistentTileSchedulerILi128ELi32ELi256ELi256ELb1ELb1ELb0ELb1ELb0ELb1EEEEEEEEEvNT_6ParamsE:
        .type           _ZN7cutlass13device_kernelIN5flash19enable_sm80_to_sm89INS1_16FlashAttnFwdSm80INS1_25CollectiveMainloopFwdSm80ILi8ELi1ELb0EN4cute5tupleIJNS5_1CILi128EEENS7_ILi32EEENS7_ILi256EEEEEELi256ENS_10bfloat16_tEfNS_4arch4Sm80ELb0ELb1ELb1ELb1ELb0ELb1ELb1ELb1EEENS1_21CollectiveEpilogueFwdINS6_IJS8_SA_S9_EEENS6_IJNS7_ILi1EEESI_SI_EEESC_SE_Li256ELb1ELb1ELb1ELb0EEENS1_36VarlenDynamicPersistentTileSchedulerILi128ELi32ELi256ELi256ELb1ELb1ELb0ELb1ELb0ELb1EEEEEEEEEvNT_6ParamsE,@function
        .size           _ZN7cutlass13device_kernelIN5flash19enable_sm80_to_sm89INS1_16FlashAttnFwdSm80INS1_25CollectiveMainloopFwdSm80ILi8ELi1ELb0EN4cute5tupleIJNS5_1CILi128EEENS7_ILi32EEENS7_ILi256EEEEEELi256ENS_10bfloat16_tEfNS_4arch4Sm80ELb0ELb1ELb1ELb1ELb0ELb1ELb1ELb1EEENS1_21CollectiveEpilogueFwdINS6_IJS8_SA_S9_EEENS6_IJNS7_ILi1EEESI_SI_EEESC_SE_Li256ELb1ELb1ELb1ELb0EEENS1_36VarlenDynamicPersistentTileSchedulerILi128ELi32ELi256ELi256ELb1ELb1ELb0ELb1ELb0ELb1EEEEEEEEEvNT_6ParamsE,(.L_x_5185 - _ZN7cutlass13device_kernelIN5flash19enable_sm80_to_sm89INS1_16FlashAttnFwdSm80INS1_25CollectiveMainloopFwdSm80ILi8ELi1ELb0EN4cute5tupleIJNS5_1CILi128EEENS7_ILi32EEENS7_ILi256EEEEEELi256ENS_10bfloat16_tEfNS_4arch4Sm80ELb0ELb1ELb1ELb1ELb0ELb1ELb1ELb1EEENS1_21CollectiveEpilogueFwdINS6_IJS8_SA_S9_EEENS6_IJNS7_ILi1EEESI_SI_EEESC_SE_Li256ELb1ELb1ELb1ELb0EEENS1_36VarlenDynamicPersistentTileSchedulerILi128ELi32ELi256ELi256ELb1ELb1ELb0ELb1ELb0ELb1EEEEEEEEEvNT_6ParamsE)
        .other          _ZN7cutlass13device_kernelIN5flash19enable_sm80_to_sm89INS1_16FlashAttnFwdSm80INS1_25CollectiveMainloopFwdSm80ILi8ELi1ELb0EN4cute5tupleIJNS5_1CILi128EEENS7_ILi32EEENS7_ILi256EEEEEELi256ENS_10bfloat16_tEfNS_4arch4Sm80ELb0ELb1ELb1ELb1ELb0ELb1ELb1ELb1EEENS1_21CollectiveEpilogueFwdINS6_IJS8_SA_S9_EEENS6_IJNS7_ILi1EEESI_SI_EEESC_SE_Li256ELb1ELb1ELb1ELb0EEENS1_36VarlenDynamicPersistentTileSchedulerILi128ELi32ELi256ELi256ELb1ELb1ELb0ELb1ELb0ELb1EEEEEEEEEvNT_6ParamsE,@"STO_CUDA_ENTRY STV_DEFAULT"
_ZN7cutlass13device_kernelIN5flash19enable_sm80_to_sm89INS1_16FlashAttnFwdSm80INS1_25CollectiveMainloopFwdSm80ILi8ELi1ELb0EN4cute5tupleIJNS5_1CILi128EEENS7_ILi32EEENS7_ILi256EEEEEELi256ENS_10bfloat16_tEfNS_4arch4Sm80ELb0ELb1ELb1ELb1ELb0ELb1ELb1ELb1EEENS1_21CollectiveEpilogueFwdINS6_IJS8_SA_S9_EEENS6_IJNS7_ILi1EEESI_SI_EEESC_SE_Li256ELb1ELb1ELb1ELb0EEENS1_36VarlenDynamicPersistentTileSchedulerILi128ELi32ELi256ELi256ELb1ELb1ELb0ELb1ELb0ELb1EEEEEEEEEvNT_6ParamsE:
        /* <DEDUP_REMOVED lines=13> */
[----:B------:R-:W-:-:S02]  /*00d0*/  IMAD.MOV.U32 R10, RZ, RZ, RZ ;  /* 0x000000ffff0a7224 */ /* 0x000fc400078e00ff */
[----:B------:R-:W-:Y:S01]  /*00e0*/  IMAD.MOV.U32 R8, RZ, RZ, RZ ;  /* 0x000000ffff087224 */ /* 0x000fe200078e00ff */
        /* <DEDUP_REMOVED lines=13> */
[----:B------:R-:W-:Y:S02]  /*01c0*/  ISETP.GE.U32.AND P1, PT, R13, 0x10, PT ;  /* 0x000000100d00780c */ /* 0x000fe40003f26070 */
[----:B------:R-:W-:Y:S01]  /*01d0*/  MOV R7, RZ ;  /* 0x000000ff00077202 */ /* 0x000fe20000000f00 */
[----:B---3--:R-:W-:-:S05]  /*01e0*/  IMAD R4, R10, R8, RZ ;  /* 0x000000080a047224 */ /* 0x008fca00078e02ff */
[----:B------:R-:W3:Y:S02]  /*01f0*/  SHFL.UP PT, R0, R4, 0x1, RZ ;  /* 0x0420000004007989 */ /* 0x000ee400000e00ff */
[----:B---3--:R-:W-:-:S05]  /*0200*/  SEL R0, R0, RZ, P5 ;  /* 0x000000ff00007207 */ /* 0x008fca0002800000 */
[----:B------:R-:W-:-:S05]  /*0210*/  IMAD.IADD R4, R4, 0x1, R0 ;  /* 0x0000000104047824 */ /* 0x000fca00078e0200 */
[----:B------:R-:W3:Y:S02]  /*0220*/  SHFL.UP PT, R0, R4, 0x2, RZ ;  /* 0x0440000004007989 */ /* 0x000ee400000e00ff */
[----:B---3--:R-:W-:-:S04]  /*0230*/  SEL R0, R0, RZ, P4 ;  /* 0x000000ff00007207 */ /* 0x008fc80002000000 */
[----:B------:R-:W-:-:S05]  /*0240*/  IADD3 R4, R4, R0, RZ ;  /* 0x0000000004047210 */ /* 0x000fca0007ffe0ff */
        /* <DEDUP_REMOVED lines=16> */
.L_x_557:
        /* <DEDUP_REMOVED lines=17> */
.L_x_790:
        /* <DEDUP_REMOVED lines=16> */
.L_x_791:
[----:B---3--:R-:W-:-:S05]  /*0560*/  IMAD R0, R0, c[0x0][0x538], RZ ;  /* 0x00014e0000007a24 */ /* 0x008fca00078e02ff */
[----:B------:R-:W-:-:S04]  /*0570*/  IADD3 R6, R0, R6, RZ ;  /* 0x0000000600067210 */ /* 0x000fc80007ffe0ff */
[----:B------:R-:W-:-:S13]  /*0580*/  ISETP.GT.AND P0, PT, R6, UR4, PT ;  /* 0x0000000406007c0c */ /* 0x000fda000bf04270 */
[----:B-12---:R-:W-:Y:S05]  /*0590*/  @!P0 BRA `(.L_x_557) ;  /* 0xfffffdb000008947 */ /* 0x006fea000383ffff */
.L_x_553:
[----:B------:R-:W-:-:S05]  /*05a0*/  IADD3 R12, -R0, R6, RZ ;  /* 0x00000006000c7210 */ /* 0x000fca0007ffe1ff */
[----:B------:R-:W-:-:S05]  /*05b0*/  IMAD R0, R4, c[0x0][0x538], R12 ;  /* 0x00014e0004007a24 */ /* 0x000fca00078e020c */
[----:B------:R-:W-:Y:S01]  /*05c0*/  ISETP.GT.AND P0, PT, R0, UR4, PT ;  /* 0x0000000400007c0c */ /* 0x000fe2000bf04270 */
[----:B------:R-:W-:-:S12]  /*05d0*/  BRA.DIV ~URZ, `(.L_x_558) ;  /* 0x0001f6627f007947 */ /* 0x000fd8000b800000 */
[----:B------:R-:W-:-:S04]  /*05e0*/  VOTE.ANY R11, PT, !P0 ;  /* 0x00000000000b7806 */ /* 0x000fc800040e0100 */
.L_x_792:
[----:B------:R-:W1:Y:S02]  /*05f0*/  POPC R0, R11 ;  /* 0x0000000b00007309 */ /* 0x000e640000000000 */
[----:B-12---:R-:W-:Y:S01]  /*0600*/  IADD3 R235, R0, R7, RZ ;  /* 0x0000000700eb7210 */ /* 0x006fe20007ffe0ff */
[----:B------:R-:W-:Y:S05]  /*0610*/  BRA.DIV ~URZ, `(.L_x_559) ;  /* 0x0001f6727f007947 */ /* 0x000fea000b800000 */
[----:B------:R1:W2:Y:S01]  /*0620*/  SHFL.IDX PT, R233, R10, R0, 0x1f ;  /* 0x00001f000ae97589 */ /* 0x0002a200000e0000 */
[----:B------:R-:W-:-:S03]  /*0630*/  MOV R6, RZ ;  /* 0x000000ff00067202 */ /* 0x000fc60000000f00 */
[----:B------:R1:W3:Y:S04]  /*0640*/  SHFL.IDX PT, R10, R8, R0, 0x1f ;  /* 0x00001f00080a7589 */ /* 0x0002e800000e0000 */
.L_x_793:
[----:B------:R-:W-:Y:S01]  /*0650*/  ISETP.NE.AND P0, PT, R11, RZ, PT ;  /* 0x000000ff0b00720c */ /* 0x000fe20003f05270 */
[----:B------:R-:W-:-:S12]  /*0660*/  BSSY B0, `(.L_x_560) ;  /* 0x0000005000007945 */ /* 0x000fd80003800000 */
[----:B------:R-:W-:Y:S05]  /*0670*/  @!P0 BRA `(.L_x_561) ;  /* 0x0000003000008947 */ /* 0x000fea0003800000 */
[----:B------:R-:W-:Y:S01]  /*0680*/  IADD3 R5, R0, -0x1, RZ ;  /* 0xffffffff00057810 */ /* 0x000fe20007ffe0ff */
[----:B------:R-:W-:Y:S05]  /*0690*/  BRA.DIV ~URZ, `(.L_x_562) ;  /* 0x0001f6d27f007947 */ /* 0x000fea000b800000 */
[----:B------:R4:W1:Y:S02]  /*06a0*/  SHFL.IDX PT, R6, R4, R5, 0x1f ;  /* 0x00001f0504067589 */ /* 0x00086400000e0000 */
.L_x_561:
[----:B------:R-:W-:Y:S05]  /*06b0*/  BSYNC B0 ;  /* 0x0000000000007941 */ /* 0x000fea0003800000 */
.L_x_560:
[----:B---3--:R-:W-:Y:S01]  /*06c0*/  ISETP.NE.AND P0, PT, R10, 0x1, PT ;  /* 0x000000010a00780c */ /* 0x008fe20003f05270 */
[----:B-1----:R-:W-:Y:S01]  /*06d0*/  IMAD R232, R6, c[0x0][0x538], R12 ;  /* 0x00014e0006e87a24 */ /* 0x002fe200078e020c */
[----:B------:R-:W-:Y:S04]  /*06e0*/  BSSY B0, `(.L_x_563) ;  /* 0x0000085000007945 */ /* 0x000fe80003800000 */
[----:B------:R-:W-:-:S07]  /*06f0*/  IADD3 R9, -R232, UR4, RZ ;  /* 0x00000004e8097c10 */ /* 0x000fce000fffe1ff */
[----:B------:R-:W-:Y:S05]  /*0700*/  @!P0 BRA `(.L_x_564) ;  /* 0x000003e000008947 */ /* 0x000fea0003800000 */
[-C--:B--2---:R-:W-:Y:S02]  /*0710*/  IABS R0, R233.reuse ;  /* 0x000000e900007213 */ /* 0x084fe40000000000 */
[----:B------:R-:W-:-:S03]  /*0720*/  IABS R6, R233 ;  /* 0x000000e900067213 */ /* 0x000fc60000000000 */
[----:B----4-:R-:W-:Y:S01]  /*0730*/  IMAD.MOV.U32 R5, RZ, RZ, R0 ;  /* 0x000000ffff057224 */ /* 0x010fe200078e0000 */
        /* <DEDUP_REMOVED lines=57> */
[----:B------:R-:W-:Y:S01]  /*0ad0*/  IMAD R234, R3, 0x10000, R2 ;  /* 0x0001000003ea7824 */ /* 0x000fe200078e0202 */
[----:B------:R-:W-:Y:S05]  /*0ae0*/  BRA `(.L_x_565) ;  /* 0x0000044000007947 */ /* 0x000fea0003800000 */
.L_x_564:
[----:B------:R-:W-:-:S04]  /*0af0*/  IMAD.MOV.U32 R2, RZ, RZ, 0x4 ;  /* 0x00000004ff027424 */ /* 0x000fc800078e00ff */
[----:B------:R-:W-:-:S05]  /*0b00*/  IMAD.WIDE R2, R235, R2, c[0x0][0x590] ;  /* 0x00016400eb027625 */ /* 0x000fca00078e0202 */
[----:B------:R-:W3:Y:S02]  /*0b10*/  LDG.E R7, [R2.64] ;  /* 0x0000000602077981 */ /* 0x000ee4000c1e1900 */
[----:B--23--:R-:W-:-:S05]  /*0b20*/  IMAD R11, R7, R233, RZ ;  /* 0x000000e9070b7224 */ /* 0x00cfca00078e02ff */
        /* <DEDUP_REMOVED lines=10> */
[----:B----4-:R-:W-:Y:S01]  /*0bd0*/  IMAD R4, R2, R6, RZ ;  /* 0x0000000602047224 */ /* 0x010fe200078e02ff */
        /* <DEDUP_REMOVED lines=52> */
[----:B------:R-:W-:Y:S02]  /*0f20*/  IMAD R234, R0, R2, R3 ;  /* 0x0000000200ea7224 */ /* 0x000fe400078e0203 */
.L_x_565:
[----:B------:R-:W-:Y:S05]  /*0f30*/  BSYNC B0 ;  /* 0x0000000000007941 */ /* 0x000fea0003800000 */
.L_x_563:
[----:B------:R-:W-:-:S04]  /*0f40*/  LOP3.LUT R0, RZ, R0, RZ, 0x33, !PT ;  /* 0x00000000ff007212 */ /* 0x000fc800078e33ff */
[----:B------:R-:W-:Y:S01]  /*0f50*/  IADD3 R233, R0, R233, RZ ;  /* 0x000000e900e97210 */ /* 0x000fe20007ffe0ff */
[----:B------:R-:W-:Y:S05]  /*0f60*/  BRA `(.L_x_566) ;  /* 0x0000004000007947 */ /* 0x000fea0003800000 */
.L_x_554:
[----:B--2---:R-:W-:Y:S01]  /*0f70*/  IMAD.MOV.U32 R233, RZ, RZ, RZ ;  /* 0x000000ffffe97224 */ /* 0x004fe200078e00ff */
[----:B------:R-:W-:Y:S01]  /*0f80*/  MOV R234, RZ ;  /* 0x000000ff00ea7202 */ /* 0x000fe20000000f00 */
[----:B------:R-:W-:Y:S01]  /*0f90*/  IMAD.U32 R232, RZ, RZ, UR4 ;  /* 0x00000004ffe87e24 */ /* 0x000fe2000f8e00ff */
[----:B------:R-:W-:Y:S02]  /*0fa0*/  MOV R235, c[0x0][0x53c] ;  /* 0x00014f0000eb7a02 */ /* 0x000fe40000000f00 */
.L_x_566:
[----:B------:R-:W-:Y:S01]  /*0fb0*/  ISETP.NE.AND P0, PT, R13, RZ, PT ;  /* 0x000000ff0d00720c */ /* 0x000fe20003f05270 */
[----:B------:R-:W-:-:S12]  /*0fc0*/  WARPSYNC 0xffffffff ;  /* 0xffffffff00007948 */ /* 0x000fd80003800000 */
[----:B------:R1:W-:Y:S04]  /*0fd0*/  @!P0 STS.128 [0x20080], R232 ;  /* 0x020080e8ff008388 */ /* 0x0003e80000000c00 */
[----:B------:R-:W-:Y:S06]  /*0fe0*/  BAR.ARV 0x5, 0x100 ;  /* 0x0144000000007b1d */ /* 0x000fec0000002000 */
.L_x_552:
[----:B-12---:R-:W-:-:S13]  /*0ff0*/  ISETP.GE.AND P0, PT, R235, c[0x0][0x53c], PT ;  /* 0x00014f00eb007a0c */ /* 0x006fda0003f06270 */
[----:B------:R-:W-:Y:S05]  /*1000*/  @P0 EXIT ;  /* 0x000000000000094d */ /* 0x000fea0003800000 */
[----:B------:R-:W1:Y:S02]  /*1010*/  S2R R14, SR_TID.X ;  /* 0x00000000000e7919 */ /* 0x000e640000002100 */
[----:B-1----:R-:W-:-:S04]  /*1020*/  SHF.R.S32.HI R9, RZ, 0x1f, R14 ;  /* 0x0000001fff097819 */ /* 0x002fc8000001140e */
[CC--:B------:R-:W-:Y:S02]  /*1030*/  LEA.HI R2, R9.reuse, R14.reuse, RZ, 0x4 ;  /* 0x0000000e09027211 */ /* 0x0c0fe400078f20ff */
[CC--:B------:R-:W-:Y:S02]  /*1040*/  LEA.HI R8, R9.reuse, R14.reuse, RZ, 0x3 ;  /* 0x0000000e09087211 */ /* 0x0c0fe400078f18ff */
[----:B------:R-:W-:Y:S02]  /*1050*/  SHF.R.S32.HI R3, RZ, 0x4, R2 ;  /* 0x00000004ff037819 */ /* 0x000fe40000011402 */
[----:B------:R-:W-:Y:S02]  /*1060*/  LEA.HI R13, R9, R14, RZ, 0x2 ;  /* 0x0000000e090d7211 */ /* 0x000fe400078f10ff */
[----:B------:R-:W-:Y:S02]  /*1070*/  LEA.HI R0, R2, R3, RZ, 0x1 ;  /* 0x0000000302007211 */ /* 0x000fe400078f08ff */
[----:B------:R-:W-:-:S02]  /*1080*/  SHF.R.S32.HI R214, RZ, 0x3, R8 ;  /* 0x00000003ffd67819 */ /* 0x000fc40000011408 */
[----:B------:R-:W-:Y:S02]  /*1090*/  LOP3.LUT R0, R0, 0xfffffffe, RZ, 0xc0, !PT ;  /* 0xfffffffe00007812 */ /* 0x000fe400078ec0ff */
[--C-:B------:R-:W-:Y:S02]  /*10a0*/  SHF.R.S32.HI R6, RZ, 0x2, R13.reuse ;  /* 0x00000002ff067819 */ /* 0x100fe4000001140d */
[----:B------:R-:W-:Y:S01]  /*10b0*/  LOP3.LUT R4, R8, 0xfffffff8, RZ, 0xc0, !PT ;  /* 0xfffffff808047812 */ /* 0x000fe200078ec0ff */
[----:B------:R-:W-:Y:S01]  /*10c0*/  IMAD.IADD R11, R3, 0x1, -R0 ;  /* 0x00000001030b7824 */ /* 0x000fe200078e0a00 */
[----:B------:R-:W-:Y:S02]  /*10d0*/  SHF.R.S32.HI R3, RZ, 0x1f, R13 ;  /* 0x0000001fff037819 */ /* 0x000fe4000001140d */
[----:B------:R-:W-:Y:S01]  /*10e0*/  LOP3.LUT R0, R2, 0xfffffff0, RZ, 0xc0, !PT ;  /* 0xfffffff002007812 */ /* 0x000fe200078ec0ff */
[----:B------:R-:W-:Y:S01]  /*10f0*/  IMAD.SHL.U32 R2, R214, 0x40, RZ ;  /* 0x00000040d6027824 */ /* 0x000fe200078e00ff */
[----:B------:R-:W-:Y:S01]  /*1100*/  LEA.HI R3, R3, R6, RZ, 0x3 ;  /* 0x0000000603037211 */ /* 0x000fe200078f18ff */
[----:B------:R-:W-:-:S02]  /*1110*/  IMAD.IADD R237, R14, 0x1, -R4 ;  /* 0x000000010eed7824 */ /* 0x000fc400078e0a04 */
[----:B------:R-:W-:Y:S01]  /*1120*/  IMAD.IADD R0, R14, 0x1, -R0 ;  /* 0x000000010e007824 */ /* 0x000fe200078e0a00 */
[----:B------:R-:W-:Y:S01]  /*1130*/  LOP3.LUT R3, R3, 0xfffffff8, RZ, 0xc0, !PT ;  /* 0xfffffff803037812 */ /* 0x000fe200078ec0ff */
[C---:B------:R-:W-:Y:S01]  /*1140*/  IMAD.SHL.U32 R136, R237.reuse, 0x8, RZ ;  /* 0x00000008ed887824 */ /* 0x040fe200078e00ff */
[----:B------:R-:W-:Y:S01]  /*1150*/  LOP3.LUT R2, R2, 0x1c0, RZ, 0xc0, !PT ;  /* 0x000001c002027812 */ /* 0x000fe200078ec0ff */
[C---:B------:R-:W-:Y:S01]  /*1160*/  IMAD.SHL.U32 R7, R237.reuse, 0x40, RZ ;  /* 0x00000040ed077824 */ /* 0x040fe200078e00ff */
[----:B------:R-:W-:Y:S01]  /*1170*/  SHF.R.S32.HI R10, RZ, 0x1f, R0 ;  /* 0x0000001fff0a7819 */ /* 0x000fe20000011400 */
[----:B------:R-:W-:Y:S01]  /*1180*/  IMAD.IADD R6, R6, 0x1, -R3 ;  /* 0x0000000106067824 */ /* 0x000fe200078e0a03 */
[----:B------:R-:W-:Y:S01]  /*1190*/  SHF.R.U32.HI R5, RZ, 0x3, R2 ;  /* 0x00000003ff057819 */ /* 0x000fe20000011602 */
[----:B------:R-:W-:Y:S01]  /*11a0*/  IMAD.SHL.U32 R156, R237, 0x4, RZ ;  /* 0x00000004ed9c7824 */ /* 0x000fe200078e00ff */
[----:B------:R-:W-:Y:S02]  /*11b0*/  LOP3.LUT R4, R2, 0x38, R136, 0xf8, !PT ;  /* 0x0000003802047812 */ /* 0x000fe400078ef888 */
[----:B------:R-:W-:-:S02]  /*11c0*/  LEA.HI R3, R9, R14, RZ, 0x6 ;  /* 0x0000000e09037211 */ /* 0x000fc400078f30ff */
[----:B------:R-:W-:Y:S02]  /*11d0*/  LOP3.LUT R2, R7, 0x1c0, RZ, 0xc0, !PT ;  /* 0x000001c007027812 */ /* 0x000fe400078ec0ff */
[----:B------:R-:W-:Y:S01]  /*11e0*/  LEA.HI R10, R10, R0, RZ, 0x3 ;  /* 0x000000000a0a7211 */ /* 0x000fe200078f18ff */
[----:B------:R-:W-:Y:S01]  /*11f0*/  IMAD.SHL.U32 R3, R3, 0x8, RZ ;  /* 0x0000000803037824 */ /* 0x000fe200078e00ff */
[----:B------:R-:W-:Y:S02]  /*1200*/  LOP3.LUT R7, R4, R5, RZ, 0x3c, !PT ;  /* 0x0000000504077212 */ /* 0x000fe400078e3cff */
[----:B------:R-:W-:Y:S02]  /*1210*/  LOP3.LUT R4, R2, 0x8, R8, 0xf8, !PT ;  /* 0x0000000802047812 */ /* 0x000fe400078ef808 */
[----:B------:R-:W-:Y:S02]  /*1220*/  LOP3.LUT R5, R10, 0xfffffff8, RZ, 0xc0, !PT ;  /* 0xfffffff80a057812 */ /* 0x000fe400078ec0ff */
[----:B------:R-:W-:-:S02]  /*1230*/  SHF.R.U32.HI R2, RZ, 0x3, R2 ;  /* 0x00000003ff027819 */ /* 0x000fc40000011602 */
[----:B------:R-:W-:Y:S01]  /*1240*/  LEA.HI R9, R9, R14, RZ, 0x5 ;  /* 0x0000000e09097211 */ /* 0x000fe200078f28ff */
[----:B------:R-:W-:Y:S01]  /*1250*/  IMAD.IADD R8, R0, 0x1, -R5 ;  /* 0x0000000100087824 */ /* 0x000fe200078e0a05 */
[----:B------:R-:W-:Y:S02]  /*1260*/  LOP3.LUT R12, R4, R2, RZ, 0x3c, !PT ;  /* 0x00000002040c7212 */ /* 0x000fe400078e3cff */
[----:B------:R-:W-:Y:S02]  /*1270*/  LOP3.LUT R3, R3, 0xfffffe00, RZ, 0xc0, !PT ;  /* 0xfffffe0003037812 */ /* 0x000fe400078ec0ff */
[--C-:B------:R-:W-:Y:S02]  /*1280*/  SHF.R.S32.HI R2, RZ, 0x5, R9.reuse ;  /* 0x00000005ff027819 */ /* 0x100fe40000011409 */
[----:B------:R-:W-:Y:S02]  /*1290*/  SHF.R.S32.HI R0, RZ, 0x1f, R9 ;  /* 0x0000001fff007819 */ /* 0x000fe40000011409 */
[----:B------:R-:W-:-:S02]  /*12a0*/  LOP3.LUT R5, R13, 0xfffffffc, RZ, 0xc0, !PT ;  /* 0xfffffffc0d057812 */ /* 0x000fc400078ec0ff */
[----:B------:R-:W-:Y:S02]  /*12b0*/  LOP3.LUT R4, R9, 0xffffffe0, RZ, 0xc0, !PT ;  /* 0xffffffe009047812 */ /* 0x000fe400078ec0ff */
[----:B------:R-:W-:Y:S02]  /*12c0*/  LOP3.LUT R218, R7, R3, RZ, 0xfc, !PT ;  /* 0x0000000307da7212 */ /* 0x000fe400078efcff */
[----:B------:R-:W-:Y:S01]  /*12d0*/  LEA.HI R3, R0, R2, RZ, 0x3 ;  /* 0x0000000200037211 */ /* 0x000fe200078f18ff */
[----:B------:R-:W-:Y:S01]  /*12e0*/  IMAD.IADD R0, R14, 0x1, -R5 ;  /* 0x000000010e007824 */ /* 0x000fe200078e0a05 */
[----:B------:R-:W-:Y:S01]  /*12f0*/  LOP3.LUT R5, R6, 0x1, RZ, 0xc0, !PT ;  /* 0x0000000106057812 */ /* 0x000fe200078ec0ff */
[----:B------:R-:W-:Y:S01]  /*1300*/  IMAD.IADD R14, R14, 0x1, -R4 ;  /* 0x000000010e0e7824 */ /* 0x000fe200078e0a04 */
[----:B------:R-:W-:Y:S01]  /*1310*/  LOP3.LUT R4, R3, 0xffffff8, RZ, 0xc0, !PT ;  /* 0x0ffffff803047812 */ /* 0x000fe200078ec0ff */
[----:B------:R-:W-:Y:S01]  /*1320*/  IMAD.SHL.U32 R218, R218, 0x2, RZ ;  /* 0x00000002dada7824 */ /* 0x000fe200078e00ff */
[----:B------:R-:W-:Y:S01]  /*1330*/  ISETP.NE.U32.AND P0, PT, R5, 0x1, PT ;  /* 0x000000010500780c */ /* 0x000fe20003f05070 */
[----:B------:R-:W-:Y:S01]  /*1340*/  IMAD.SHL.U32 R5, R11, 0x8, RZ ;  /* 0x000000080b057824 */ /* 0x000fe200078e00ff */
[----:B------:R-:W-:Y:S01]  /*1350*/  LEA.HI R3, R0, R0, RZ, 0x1 ;  /* 0x0000000000037211 */ /* 0x000fe200078f08ff */
[----:B------:R-:W-:Y:S01]  /*1360*/  IMAD.IADD R9, R2, 0x1, -R4 ;  /* 0x0000000102097824 */ /* 0x000fe200078e0a04 */
[C---:B------:R-:W-:Y:S01]  /*1370*/  R2P PR, R6.reuse, 0x6 ;  /* 0x0000000606007804 */ /* 0x040fe20000000000 */
[----:B------:R-:W-:Y:S01]  /*1380*/  IMAD.SHL.U32 R4, R6, 0x40, RZ ;  /* 0x0000004006047824 */ /* 0x000fe200078e00ff */
[----:B------:R-:W-:Y:S01]  /*1390*/  LOP3.LUT R3, R3, 0x1ffffffe, RZ, 0xc0, !PT ;  /* 0x1ffffffe03037812 */ /* 0x000fe200078ec0ff */
[----:B------:R-:W-:Y:S01]  /*13a0*/  IMAD.SHL.U32 R6, R2, 0x400, RZ ;  /* 0x0000040002067824 */ /* 0x000fe200078e00ff */
[----:B------:R-:W-:-:S02]  /*13b0*/  SHF.R.S32.HI R7, RZ, 0x1f, R14 ;  /* 0x0000001fff077819 */ /* 0x000fc4000001140e */
[----:B------:R-:W-:Y:S01]  /*13c0*/  LOP3.LUT R2, R4, 0x1c0, RZ, 0xc0, !PT ;  /* 0x000001c004027812 */ /* 0x000fe200078ec0ff */
[C---:B------:R-:W-:Y:S01]  /*13d0*/  IMAD R4, R0.reuse, 0x2, R6 ;  /* 0x0000000200047824 */ /* 0x040fe200078e0206 */
[----:B------:R-:W-:Y:S01]  /*13e0*/  LEA.HI R7, R7, R14, RZ, 0x2 ;  /* 0x0000000e07077211 */ /* 0x000fe200078f10ff */
[----:B------:R-:W-:Y:S01]  /*13f0*/  IMAD.IADD R226, R0, 0x1, -R3 ;  /* 0x0000000100e27824 */ /* 0x000fe200078e0a03 */
[----:B------:R-:W-:Y:S01]  /*1400*/  LEA.HI R2, R2, R2, RZ, 0x1d ;  /* 0x0000000202027211 */ /* 0x000fe200078fe8ff */
[C---:B------:R-:W-:Y:S01]  /*1410*/  IMAD.SHL.U32 R0, R8.reuse, 0x40, RZ ;  /* 0x0000004008007824 */ /* 0x040fe200078e00ff */
[----:B------:R-:W-:Y:S02]  /*1420*/  SHF.R.S32.HI R3, RZ, 0x2, R7 ;  /* 0x00000002ff037819 */ /* 0x000fe40000011407 */
[----:B------:R-:W-:Y:S01]  /*1430*/  LOP3.LUT P4, RZ, R8, 0x2, RZ, 0xc0, !PT ;  /* 0x0000000208ff7812 */ /* 0x000fe2000788c0ff */
[----:B------:R-:W-:Y:S01]  /*1440*/  IMAD.IADD R2, R4, 0x1, R2 ;  /* 0x0000000104027824 */ /* 0x000fe200078e0202 */
[----:B------:R-:W-:Y:S01]  /*1450*/  LOP3.LUT R0, R0, 0x1c0, RZ, 0xc0, !PT ;  /* 0x000001c000007812 */ /* 0x000fe200078ec0ff */
[----:B------:R-:W-:Y:S01]  /*1460*/  IMAD R13, R9, 0x10, R3 ;  /* 0x00000010090d7824 */ /* 0x000fe200078e0203 */
[----:B------:R-:W-:Y:S01]  /*1470*/  LOP3.LUT P3, RZ, R8, 0x4, RZ, 0xc0, !PT ;  /* 0x0000000408ff7812 */ /* 0x000fe2000786c0ff */
[----:B------:R-:W-:Y:S01]  /*1480*/  IMAD.SHL.U32 R238, R2, 0x2, RZ ;  /* 0x0000000202ee7824 */ /* 0x000fe200078e00ff */
[----:B------:R-:W-:Y:S01]  /*1490*/  LOP3.LUT R3, R0, 0x8, R5, 0xf8, !PT ;  /* 0x0000000800037812 */ /* 0x000fe200078ef805 */
[----:B------:R-:W-:Y:S01]  /*14a0*/  IMAD.SHL.U32 R4, R10, 0x40, RZ ;  /* 0x000000400a047824 */ /* 0x000fe200078e00ff */
[----:B------:R-:W-:Y:S01]  /*14b0*/  SHF.R.U32.HI R0, RZ, 0x3, R0 ;  /* 0x00000003ff007819 */ /* 0x000fe20000011600 */
[----:B------:R1:W-:Y:S01]  /*14c0*/  STL [R1+0x4], R13 ;  /* 0x0000040d01007387 */ /* 0x0003e20000100800 */
[C---:B------:R-:W-:Y:S01]  /*14d0*/  IADD3 R5, R238.reuse, 0x80, RZ ;  /* 0x00000080ee057810 */ /* 0x040fe20007ffe0ff */
[----:B------:R-:W-:Y:S01]  /*14e0*/  IMAD R2, R11, 0x200, R12 ;  /* 0x000002000b027824 */ /* 0x000fe200078e020c */
[----:B------:R-:W-:Y:S01]  /*14f0*/  IADD3 R239, R238, 0x70, RZ ;  /* 0x00000070eeef7810 */ /* 0x000fe20007ffe0ff */
[----:B------:R-:W-:Y:S01]  /*1500*/  IMAD.MOV.U32 R8, RZ, RZ, 0x20 ;  /* 0x00000020ff087424 */ /* 0x000fe200078e00ff */
[----:B------:R-:W-:Y:S01]  /*1510*/  @P0 IADD3 R239, R5, 0x10, RZ ;  /* 0x0000001005ef0810 */ /* 0x000fe20007ffe0ff */
[----:B------:R-:W-:Y:S01]  /*1520*/  IMAD.MOV.U32 R9, RZ, RZ, 0x40 ;  /* 0x00000040ff097424 */ /* 0x000fe200078e00ff */
[----:B------:R-:W-:Y:S01]  /*1530*/  LOP3.LUT R5, R7, 0x7ffffffc, RZ, 0xc0, !PT ;  /* 0x7ffffffc07057812 */ /* 0x000fe200078ec0ff */
[----:B------:R-:W-:Y:S01]  /*1540*/  IMAD R226, R226, 0x8, R13 ;  /* 0x00000008e2e27824 */ /* 0x000fe200078e020d */
[----:B------:R-:W-:-:S02]  /*1550*/  LOP3.LUT R0, R3, R0, RZ, 0x3c, !PT ;  /* 0x0000000003007212 */ /* 0x000fc400078e3cff */
[----:B------:R-:W-:Y:S01]  /*1560*/  LOP3.LUT R4, R4, 0xfffffe00, RZ, 0xc0, !PT ;  /* 0xfffffe0004047812 */ /* 0x000fe200078ec0ff */
[----:B------:R-:W-:Y:S01]  /*1570*/  IMAD.IADD R210, R14, 0x1, -R5 ;  /* 0x000000010ed27824 */ /* 0x000fe200078e0a05 */
[----:B------:R-:W-:Y:S02]  /*1580*/  LEA R178, R2, 0xc080, 0x1 ;  /* 0x0000c08002b27811 */ /* 0x000fe400078e08ff */
[-C--:B------:R-:W-:Y:S01]  /*1590*/  IADD3 R3, R0, R4.reuse, R6 ;  /* 0x0000000400037210 */ /* 0x080fe20007ffe006 */
[----:B------:R-:W-:Y:S01]  /*15a0*/  IMAD.SHL.U32 R210, R210, 0x2, RZ ;  /* 0x00000002d2d27824 */ /* 0x000fe200078e00ff */
[----:B------:R-:W-:Y:S02]  /*15b0*/  LOP3.LUT R4, R0, R4, RZ, 0xfc, !PT ;  /* 0x0000000400047212 */ /* 0x000fe400078efcff */
[----:B------:R-:W-:Y:S02]  /*15c0*/  IADD3 R0, R156, 0x40, RZ ;  /* 0x000000409c007810 */ /* 0x000fe40007ffe0ff */
[----:B------:R-:W-:-:S02]  /*15d0*/  SEL R5, R8, 0xffffffe0, !P1 ;  /* 0xffffffe008057807 */ /* 0x000fc40004800000 */
[----:B------:R-:W-:Y:S01]  /*15e0*/  SEL R2, R8, 0xffffffe0, !P4 ;  /* 0xffffffe008027807 */ /* 0x000fe20006000000 */
[----:B------:R-:W-:Y:S01]  /*15f0*/  IMAD.IADD R138, R156, 0x1, R0 ;  /* 0x000000019c8a7824 */ /* 0x000fe200078e0200 */
[----:B------:R-:W-:Y:S01]  /*1600*/  LEA R183, R3, 0x10080, 0x1 ;  /* 0x0001008003b77811 */ /* 0x000fe200078e08ff */
[----:B------:R-:W-:Y:S01]  /*1610*/  IMAD.IADD R241, R238, 0x1, R5 ;  /* 0x00000001eef17824 */ /* 0x000fe200078e0205 */
[----:B------:R-:W-:Y:S01]  /*1620*/  LEA R179, R4, 0x8080, 0x1 ;  /* 0x0000808004b37811 */ /* 0x000fe200078e08ff */
[----:B------:R-:W-:Y:S01]  /*1630*/  IMAD.IADD R240, R5, 0x1, R239 ;  /* 0x0000000105f07824 */ /* 0x000fe200078e02ef */
[----:B------:R-:W-:Y:S01]  /*1640*/  SEL R6, R9, 0xffffffc0, !P2 ;  /* 0xffffffc009067807 */ /* 0x000fe20005000000 */
[----:B------:R-:W-:Y:S01]  /*1650*/  IMAD.IADD R184, R183, 0x1, R2 ;  /* 0x00000001b7b87824 */ /* 0x000fe200078e0202 */
[----:B------:R-:W-:Y:S01]  /*1660*/  SEL R0, R9, 0xffffffc0, !P3 ;  /* 0xffffffc009007807 */ /* 0x000fe20005800000 */
[----:B------:R-:W-:Y:S01]  /*1670*/  IMAD.IADD R180, R2, 0x1, R179 ;  /* 0x0000000102b47824 */ /* 0x000fe200078e02b3 */
[----:B------:R-:W-:Y:S01]  /*1680*/  SHF.R.S32.HI R7, RZ, 0x1f, R210 ;  /* 0x0000001fff077819 */ /* 0x000fe200000114d2 */
[--C-:B------:R-:W-:Y:S01]  /*1690*/  IMAD.IADD R245, R238, 0x1, R6.reuse ;  /* 0x00000001eef57824 */ /* 0x100fe200078e0206 */
[----:B------:R-:W-:Y:S01]  /*16a0*/  IADD3 R10, R210, 0x8, RZ ;  /* 0x00000008d20a7810 */ /* 0x000fe20007ffe0ff */
[----:B------:R-:W-:Y:S01]  /*16b0*/  IMAD.IADD R244, R6, 0x1, R241 ;  /* 0x0000000106f47824 */ /* 0x000fe200078e02f1 */
[----:B------:R-:W-:Y:S01]  /*16c0*/  IADD3 R9, R210, 0x10, RZ ;  /* 0x00000010d2097810 */ /* 0x000fe20007ffe0ff */
[----:B------:R-:W-:Y:S01]  /*16d0*/  IMAD.IADD R243, R6, 0x1, R239 ;  /* 0x0000000106f37824 */ /* 0x000fe200078e02ef */
[----:B------:R-:W-:Y:S01]  /*16e0*/  IADD3 R8, R210, 0x18, RZ ;  /* 0x00000018d2087810 */ /* 0x000fe20007ffe0ff */
[----:B------:R-:W-:Y:S01]  /*16f0*/  IMAD.IADD R242, R240, 0x1, R6 ;  /* 0x00000001f0f27824 */ /* 0x000fe200078e0206 */
[C---:B------:R-:W-:Y:S01]  /*1700*/  IADD3 R7, R210.reuse, 0x20, RZ ;  /* 0x00000020d2077810 */ /* 0x040fe20007ffe0ff */
[--C-:B------:R-:W-:Y:S01]  /*1710*/  IMAD.IADD R186, R183, 0x1, R0.reuse ;  /* 0x00000001b7ba7824 */ /* 0x100fe200078e0200 */
[----:B------:R-:W-:Y:S01]  /*1720*/  IADD3 R252, R210, 0x28, RZ ;  /* 0x00000028d2fc7810 */ /* 0x000fe20007ffe0ff */
[----:B------:R-:W-:Y:S01]  /*1730*/  IMAD.IADD R182, R0, 0x1, R179 ;  /* 0x0000000100b67824 */ /* 0x000fe200078e02b3 */
[----:B------:R-:W-:Y:S01]  /*1740*/  IADD3 R251, R210, 0x30, RZ ;  /* 0x00000030d2fb7810 */ /* 0x000fe20007ffe0ff */
[----:B------:R-:W-:Y:S01]  /*1750*/  IMAD.IADD R185, R184, 0x1, R0 ;  /* 0x00000001b8b97824 */ /* 0x000fe200078e0200 */
[----:B------:R-:W-:Y:S01]  /*1760*/  IADD3 R250, R210, 0x38, RZ ;  /* 0x00000038d2fa7810 */ /* 0x000fe20007ffe0ff */
[----:B------:R-:W-:Y:S01]  /*1770*/  IMAD.IADD R181, R0, 0x1, R180 ;  /* 0x0000000100b57824 */ /* 0x000fe200078e02b4 */
[----:B------:R-:W-:-:S02]  /*1780*/  IADD3 R249, R210, 0x40, RZ ;  /* 0x00000040d2f97810 */ /* 0x000fc40007ffe0ff */
[----:B------:R-:W-:Y:S02]  /*1790*/  SHF.R.S32.HI R12, RZ, 0x1f, R10 ;  /* 0x0000001fff0c7819 */ /* 0x000fe4000001140a */
[----:B------:R-:W-:Y:S02]  /*17a0*/  SHF.R.S32.HI R11, RZ, 0x1f, R9 ;  /* 0x0000001fff0b7819 */ /* 0x000fe40000011409 */
[----:B------:R-:W-:Y:S02]  /*17b0*/  SHF.R.S32.HI R10, RZ, 0x1f, R8 ;  /* 0x0000001fff0a7819 */ /* 0x000fe40000011408 */
[----:B------:R-:W-:Y:S02]  /*17c0*/  SHF.R.S32.HI R9, RZ, 0x1f, R7 ;  /* 0x0000001fff097819 */ /* 0x000fe40000011407 */
[----:B------:R-:W-:Y:S02]  /*17d0*/  SHF.R.S32.HI R8, RZ, 0x1f, R252 ;  /* 0x0000001fff087819 */ /* 0x000fe400000114fc */
[----:B------:R-:W-:-:S02]  /*17e0*/  SHF.R.S32.HI R7, RZ, 0x1f, R251 ;  /* 0x0000001fff077819 */ /* 0x000fc400000114fb */
[C---:B------:R-:W-:Y:S02]  /*17f0*/  IADD3 R159, R156.reuse, 0x20, RZ ;  /* 0x000000209c9f7810 */ /* 0x040fe40007ffe0ff */
[----:B------:R-:W-:Y:S02]  /*1800*/  IADD3 R158, R156, 0x60, RZ ;  /* 0x000000609c9e7810 */ /* 0x000fe40007ffe0ff */
[C---:B------:R-:W-:Y:S02]  /*1810*/  IADD3 R216, R136.reuse, 0x80, RZ ;  /* 0x0000008088d87810 */ /* 0x040fe40007ffe0ff */
[----:B------:R-:W-:Y:S02]  /*1820*/  IADD3 R217, R136, 0xc0, RZ ;  /* 0x000000c088d97810 */ /* 0x000fe40007ffe0ff */
[----:B------:R-:W-:Y:S02]  /*1830*/  IADD3 R246, R210, 0x48, RZ ;  /* 0x00000048d2f67810 */ /* 0x000fe40007ffe0ff */
[----:B------:R-:W-:-:S02]  /*1840*/  SHF.R.S32.HI R8, RZ, 0x1f, R250 ;  /* 0x0000001fff087819 */ /* 0x000fc400000114fa */
[----:B-1----:R-:W-:Y:S02]  /*1850*/  SHF.R.S32.HI R7, RZ, 0x1f, R249 ;  /* 0x0000001fff077819 */ /* 0x002fe400000114f9 */
.L_x_789:
[----:B------:R-:W-:Y:S01]  /*1860*/  ISETP.NE.U32.AND P0, PT, RZ, c[0x0][0x370], PT ;  /* 0x0000dc00ff007a0c */ /* 0x000fe20003f05070 */
[----:B------:R-:W-:Y:S01]  /*1870*/  IMAD.MOV.U32 R15, RZ, RZ, 0x4 ;  /* 0x00000004ff0f7424 */ /* 0x000fe200078e00ff */
[----:B------:R-:W-:Y:S01]  /*1880*/  ISETP.NE.U32.AND P1, PT, RZ, c[0x0][0x360], PT ;  /* 0x0000d800ff007a0c */ /* 0x000fe20003f25070 */
[----:B------:R-:W-:Y:S01]  /*1890*/  CS2R R112, SRZ ;  /* 0x0000000000707805 */ /* 0x000fe2000001ff00 */
[----:B------:R-:W-:Y:S01]  /*18a0*/  ISETP.NE.AND.EX P2, PT, RZ, c[0x0][0x374], PT, P0 ;  /* 0x0000dd00ff007a0c */ /* 0x000fe20003f45300 */
[----:B------:R-:W-:Y:S01]  /*18b0*/  IMAD.MOV.U32 R119, RZ, RZ, RZ ;  /* 0x000000ffff777224 */ /* 0x000fe200078e00ff */
[----:B------:R-:W-:Y:S01]  /*18c0*/  ISETP.NE.AND.EX P0, PT, RZ, c[0x0][0x364], PT, P1 ;  /* 0x0000d900ff007a0c */ /* 0x000fe20003f05310 */
[----:B------:R-:W-:Y:S01]  /*18d0*/  IMAD.MOV.U32 R13, RZ, RZ, RZ ;  /* 0x000000ffff0d7224 */ /* 0x000fe200078e00ff */
[----:B------:R-:W-:Y:S01]  /*18e0*/  ISETP.NE.U32.AND P3, PT, RZ, c[0x0][0x350], PT ;  /* 0x0000d400ff007a0c */ /* 0x000fe20003f65070 */
[----:B------:R-:W-:Y:S01]  /*18f0*/  IMAD.WIDE R6, R235, R15, c[0x0][0x348] ;  /* 0x0000d200eb067625 */ /* 0x000fe200078e020f */
[----:B------:R-:W-:-:S02]  /*1900*/  ISETP.NE.U32.AND P1, PT, RZ, c[0x0][0x348], PT ;  /* 0x0000d200ff007a0c */ /* 0x000fc40003f25070 */
[----:B------:R-:W-:Y:S01]  /*1910*/  ISETP.NE.U32.AND P4, PT, RZ, c[0x0][0x358], PT ;  /* 0x0000d600ff007a0c */ /* 0x000fe20003f85070 */
[CC--:B------:R-:W-:Y:S01]  /*1920*/  IMAD.WIDE R4, R235.reuse, R15.reuse, c[0x0][0x350] ;  /* 0x0000d400eb047625 */ /* 0x0c0fe200078e020f */
[----:B------:R-:W-:Y:S02]  /*1930*/  ISETP.NE.AND.EX P5, PT, RZ, c[0x0][0x354], PT, P3 ;  /* 0x0000d500ff007a0c */ /* 0x000fe40003fa5330 */
[----:B------:R-:W-:Y:S01]  /*1940*/  ISETP.NE.AND.EX P1, PT, RZ, c[0x0][0x34c], PT, P1 ;  /* 0x0000d300ff007a0c */ /* 0x000fe20003f25310 */
[CC--:B------:R-:W-:Y:S01]  /*1950*/  @P2 IMAD.WIDE R10, R235.reuse, R15.reuse, c[0x0][0x370] ;  /* 0x0000dc00eb0a2625 */ /* 0x0c0fe200078e020f */
[----:B------:R-:W-:Y:S01]  /*1960*/  ISETP.NE.AND.EX P3, PT, RZ, c[0x0][0x35c], PT, P4 ;  /* 0x0000d700ff007a0c */ /* 0x000fe20003f65340 */
[----:B------:R-:W-:Y:S01]  /*1970*/  YIELD ;  /* 0x0000000000007946 */ /* 0x000fe20003800000 */
[----:B------:R-:W-:Y:S01]  /*1980*/  P2R R14, PR, RZ, 0x20 ;  /* 0x00000020ff0e7803 */ /* 0x000fe20000000000 */
[CC--:B------:R-:W-:Y:S01]  /*1990*/  @P0 IMAD.WIDE R8, R235.reuse, R15.reuse, c[0x0][0x360] ;  /* 0x0000d800eb080625 */ /* 0x0c0fe200078e020f */
[----:B------:R1:W5:Y:S03]  /*19a0*/  @P2 LDG.E R113, [R10.64] ;  /* 0x000000060a712981 */ /* 0x000366000c1e1900 */
[----:B------:R-:W-:Y:S01]  /*19b0*/  IMAD.WIDE R2, R235, R15, c[0x0][0x358] ;  /* 0x0000d600eb027625 */ /* 0x000fe200078e020f */
[----:B------:R1:W5:Y:S04]  /*19c0*/  @P0 LDG.E R213, [R8.64] ;  /* 0x0000000608d50981 */ /* 0x000368000c1e1900 */
[----:B------:R1:W5:Y:S04]  /*19d0*/  @P1 LDG.E R119, [R6.64] ;  /* 0x0000000606771981 */ /* 0x000368000c1e1900 */
[----:B------:R1:W5:Y:S04]  /*19e0*/  @P5 LDG.E R112, [R4.64] ;  /* 0x0000000604705981 */ /* 0x000368000c1e1900 */
[----:B------:R1:W5:Y:S01]  /*19f0*/  @P3 LDG.E R13, [R2.64] ;  /* 0x00000006020d3981 */ /* 0x000362000c1e1900 */
[----:B------:R-:W-:Y:S01]  /*1a00*/  LOP3.LUT R227, R234, 0xffff, RZ, 0xc0, !PT ;  /* 0x0000ffffeae37812 */ /* 0x000fe200078ec0ff */
[----:B------:R-:W-:Y:S05]  /*1a10*/  @P0 BRA `(.L_x_567) ;  /* 0x0000005000000947 */ /* 0x000fea0003800000 */
[----:B-----5:R-:W-:Y:S01]  /*1a20*/  MOV R213, c[0x0][0x168] ;  /* 0x00005a0000d57a02 */ /* 0x020fe20000000f00 */
[----:B------:R-:W-:Y:S05]  /*1a30*/  @!P1 BRA `(.L_x_567) ;  /* 0x0000003000009947 */ /* 0x000fea0003800000 */
[----:B-1----:R-:W2:Y:S04]  /*1a40*/  LDG.E R8, [R6.64] ;  /* 0x0000000606087981 */ /* 0x002ea8000c1e1900 */
[----:B------:R-:W2:Y:S02]  /*1a50*/  LDG.E R0, [R6.64+0x4] ;  /* 0x0000040606007981 */ /* 0x000ea4000c1e1900 */
[----:B--2---:R-:W-:-:S02]  /*1a60*/  IADD3 R213, -R8, R0, RZ ;  /* 0x0000000008d57210 */ /* 0x004fc40007ffe1ff */
.L_x_567:
[----:B------:R-:W-:-:S04]  /*1a70*/  ISETP.NE.U32.AND P0, PT, RZ, c[0x0][0x368], PT ;  /* 0x0000da00ff007a0c */ /* 0x000fc80003f05070 */
[----:B------:R-:W-:-:S13]  /*1a80*/  ISETP.NE.AND.EX P0, PT, RZ, c[0x0][0x36c], PT, P0 ;  /* 0x0000db00ff007a0c */ /* 0x000fda0003f05300 */
[----:B------:R-:W-:Y:S05]  /*1a90*/  @!P0 BRA `(.L_x_568) ;  /* 0x0000003000008947 */ /* 0x000fea0003800000 */
[----:B-1----:R-:W-:-:S05]  /*1aa0*/  IMAD.WIDE R4, R235, R15, c[0x0][0x368] ;  /* 0x0000da00eb047625 */ /* 0x002fca00078e020f */
[----:B------:R1:W5:Y:S01]  /*1ab0*/  LDG.E R12, [R4.64] ;  /* 0x00000006040c7981 */ /* 0x000362000c1e1900 */
[----:B------:R-:W-:Y:S05]  /*1ac0*/  BRA `(.L_x_569) ;  /* 0x0000005000007947 */ /* 0x000fea0003800000 */
.L_x_568:
[----:B------:R-:W-:Y:S01]  /*1ad0*/  MOV R12, c[0x0][0x1d0] ;  /* 0x00007400000c7a02 */ /* 0x000fe20000000f00 */
[----:B------:R-:W-:Y:S05]  /*1ae0*/  @!P5 BRA `(.L_x_569) ;  /* 0x000000300000d947 */ /* 0x000fea0003800000 */
[----:B-1----:R-:W2:Y:S04]  /*1af0*/  LDG.E R6, [R4.64] ;  /* 0x0000000604067981 */ /* 0x002ea8000c1e1900 */
[----:B------:R-:W2:Y:S02]  /*1b00*/  LDG.E R0, [R4.64+0x4] ;  /* 0x0000040604007981 */ /* 0x000ea4000c1e1900 */
[----:B--2---:R-:W-:Y:S02]  /*1b10*/  IADD3 R12, -R6, R0, RZ ;  /* 0x00000000060c7210 */ /* 0x004fe40007ffe1ff */
.L_x_569:
[----:B-1----:R1:W2:Y:S04]  /*1b20*/  @P3 LDG.E R5, [R2.64] ;  /* 0x0000000602053981 */ /* 0x0022a8000c1e1900 */
[----:B------:R1:W2:Y:S01]  /*1b30*/  @P3 LDG.E R4, [R2.64+0x4] ;  /* 0x0000040602043981 */ /* 0x0002a2000c1e1900 */
[----:B------:R-:W-:Y:S01]  /*1b40*/  ISETP.NE.U32.AND P0, PT, RZ, c[0x0][0x378], PT ;  /* 0x0000de00ff007a0c */ /* 0x000fe20003f05070 */
[----:B------:R-:W-:-:S02]  /*1b50*/  IMAD.MOV.U32 R0, RZ, RZ, c[0x0][0x2c4] ;  /* 0x0000b100ff007624 */ /* 0x000fc400078e00ff */
[----:B-----5:R-:W-:Y:S01]  /*1b60*/  IMAD.MOV.U32 R110, RZ, RZ, R12 ;  /* 0x000000ffff6e7224 */ /* 0x020fe200078e000c */
[----:B------:R-:W-:Y:S02]  /*1b70*/  ISETP.NE.AND.EX P0, PT, RZ, c[0x0][0x37c], PT, P0 ;  /* 0x0000df00ff007a0c */ /* 0x000fe40003f05300 */
[----:B------:R-:W-:Y:S01]  /*1b80*/  ISETP.NE.AND P2, PT, R0, 0x1, PT ;  /* 0x000000010000780c */ /* 0x000fe20003f45270 */
[----:B------:R-:W-:Y:S02]  /*1b90*/  IMAD.SHL.U32 R225, R233, 0x80, RZ ;  /* 0x00000080e9e17824 */ /* 0x000fe400078e00ff */
[----:B------:R-:W-:Y:S02]  /*1ba0*/  IMAD.MOV.U32 R64, RZ, RZ, c[0x0][0x228] ;  /* 0x00008a00ff407624 */ /* 0x000fe400078e00ff */
[----:B------:R-:W-:Y:S01]  /*1bb0*/  IMAD.IADD R11, R12, 0x1, -R113 ;  /* 0x000000010c0b7824 */ /* 0x000fe200078e0a71 */
[----:B------:R-:W-:Y:S01]  /*1bc0*/  IADD3 R0, R225, 0x7f, RZ ;  /* 0x0000007fe1007810 */ /* 0x000fe20007ffe0ff */
[----:B------:R-:W-:Y:S01]  /*1bd0*/  IMAD.MOV.U32 R6, RZ, RZ, c[0x0][0x32c] ;  /* 0x0000cb00ff067624 */ /* 0x000fe200078e00ff */
[----:B------:R-:W-:-:S03]  /*1be0*/  LOP3.LUT R215, R215, 0xffffffdf, RZ, 0xc0, !PT ;  /* 0xffffffdfd7d77812 */ /* 0x000fc600078ec0ff */
[----:B-1----:R-:W-:Y:S01]  /*1bf0*/  @P0 IMAD.WIDE R2, R235, R15, c[0x0][0x378] ;  /* 0x0000de00eb020625 */ /* 0x002fe200078e020f */
[----:B------:R-:W-:-:S04]  /*1c00*/  ISETP.GE.AND P1, PT, R6, 0x1, PT ;  /* 0x000000010600780c */ /* 0x000fc80003f26270 */
[----:B------:R1:W5:Y:S01]  /*1c10*/  @P0 LDG.E R110, [R2.64] ;  /* 0x00000006026e0981 */ /* 0x000362000c1e1900 */
[----:B------:R-:W-:-:S04]  /*1c20*/  @P2 LOP3.LUT R215, R215, 0x20, RZ, 0xfc, !PT ;  /* 0x00000020d7d72812 */ /* 0x000fc800078efcff */
[----:B------:R-:W-:-:S04]  /*1c30*/  LOP3.LUT R215, R215, 0xffffffbf, RZ, 0xc0, !PT ;  /* 0xffffffbfd7d77812 */ /* 0x000fc800078ec0ff */
[----:B------:R-:W-:Y:S01]  /*1c40*/  @P1 LOP3.LUT R215, R215, 0x40, RZ, 0xfc, !PT ;  /* 0x00000040d7d71812 */ /* 0x000fe200078efcff */
[----:B-1----:R-:W-:-:S05]  /*1c50*/  @P2 IMAD.HI.U32 R3, R0, c[0x0][0x2c8], RZ ;  /* 0x0000b20000032a27 */ /* 0x002fca00078e00ff */
[----:B------:R-:W-:Y:S01]  /*1c60*/  @P2 SHF.R.U32.HI R0, RZ, c[0x0][0x2cc], R3 ;  /* 0x0000b300ff002a19 */ /* 0x000fe20000011603 */
[----:B--2---:R-:W-:-:S04]  /*1c70*/  @P3 IMAD.IADD R64, R4, 0x1, -R5 ;  /* 0x0000000104403824 */ /* 0x004fc800078e0a05 */
[----:B------:R-:W-:-:S05]  /*1c80*/  IMAD.IADD R212, R11, 0x1, R64 ;  /* 0x000000010bd47824 */ /* 0x000fca00078e0240 */
[C---:B------:R-:W-:Y:S02]  /*1c90*/  IADD3 R2, R212.reuse, 0x1f, RZ ;  /* 0x0000001fd4027810 */ /* 0x040fe40007ffe0ff */
[----:B------:R-:W-:Y:S02]  /*1ca0*/  IADD3 R3, R212, 0x1, -R213 ;  /* 0x00000001d4037810 */ /* 0x000fe40007ffe8d5 */
[----:B------:R-:W-:-:S03]  /*1cb0*/  SHF.R.S32.HI R4, RZ, 0x1f, R2 ;  /* 0x0000001fff047819 */ /* 0x000fc60000011402 */
[----:B------:R-:W-:Y:S01]  /*1cc0*/  IMAD.IADD R0, R3, 0x1, R0 ;  /* 0x0000000103007824 */ /* 0x000fe200078e0200 */
[----:B------:R-:W-:-:S04]  /*1cd0*/  LEA.HI R2, R4, R2, RZ, 0x5 ;  /* 0x0000000204027211 */ /* 0x000fc800078f28ff */
[----:B------:R-:W-:Y:S02]  /*1ce0*/  IADD3 R3, R0, c[0x0][0x328], RZ ;  /* 0x0000ca0000037a10 */ /* 0x000fe40007ffe0ff */
[----:B------:R-:W-:Y:S01]  /*1cf0*/  SHF.R.S32.HI R121, RZ, 0x5, R2 ;  /* 0x00000005ff797819 */ /* 0x000fe20000011402 */
        /* <DEDUP_REMOVED lines=11> */
.L_x_572:
[----:B------:R-:W-:-:S13]  /*1db0*/  ISETP.NE.AND P0, PT, R6, 0x1, PT ;  /* 0x000000010600780c */ /* 0x000fda0003f05270 */
[----:B------:R-:W-:-:S05]  /*1dc0*/  @P0 IMAD.HI.U32 R0, R2, c[0x0][0x330], RZ ;  /* 0x0000cc0002000a27 */ /* 0x000fca00078e00ff */
[----:B------:R-:W-:Y:S02]  /*1dd0*/  @P0 SHF.R.U32.HI R2, RZ, c[0x0][0x334], R0 ;  /* 0x0000cd00ff020a19 */ /* 0x000fe40000011600 */
.L_x_573:
[----:B------:R-:W-:Y:S05]  /*1de0*/  BSYNC B0 ;  /* 0x0000000000007941 */ /* 0x000fea0003800000 */
.L_x_571:
[----:B------:R-:W-:-:S05]  /*1df0*/  IMAD R2, R2, R6, c[0x0][0x32c] ;  /* 0x0000cb0002027624 */ /* 0x000fca00078e0206 */
[----:B------:R-:W-:-:S04]  /*1e00*/  IMNMX R3, R3, R2, PT ;  /* 0x0000000203037217 */ /* 0x000fc80003800200 */
.L_x_570:
[----:B------:R-:W-:Y:S01]  /*1e10*/  IADD3 R3, R3, 0x1f, RZ ;  /* 0x0000001f03037810 */ /* 0x000fe20007ffe0ff */
[----:B------:R-:W-:-:S03]  /*1e20*/  @P2 IMAD.HI.U32 R2, R225, c[0x0][0x2c8], RZ ;  /* 0x0000b200e1022a27 */ /* 0x000fc600078e00ff */
[----:B------:R-:W-:Y:S01]  /*1e30*/  SHF.R.S32.HI R4, RZ, 0x1f, R3 ;  /* 0x0000001fff047819 */ /* 0x000fe20000011403 */
[----:B------:R-:W-:Y:S01]  /*1e40*/  IMAD.MOV.U32 R0, RZ, RZ, R225 ;  /* 0x000000ffff007224 */ /* 0x000fe200078e00e1 */
[----:B------:R-:W-:Y:S01]  /*1e50*/  @P2 SHF.R.U32.HI R0, RZ, c[0x0][0x2cc], R2 ;  /* 0x0000b300ff002a19 */ /* 0x000fe20000011602 */
[----:B------:R-:W-:Y:S01]  /*1e60*/  IMAD.IADD R120, R212, 0x1, -R213 ;  /* 0x00000001d4787824 */ /* 0x000fe200078e0ad5 */
[----:B------:R-:W-:-:S03]  /*1e70*/  LEA.HI R3, R4, R3, RZ, 0x5 ;  /* 0x0000000304037211 */ /* 0x000fc600078f28ff */
[----:B------:R-:W-:Y:S01]  /*1e80*/  IMAD.IADD R0, R120, 0x1, R0 ;  /* 0x0000000178007824 */ /* 0x000fe200078e0200 */
[----:B------:R-:W-:-:S04]  /*1e90*/  SHF.R.S32.HI R3, RZ, 0x5, R3 ;  /* 0x00000005ff037819 */ /* 0x000fc80000011403 */
        /* <DEDUP_REMOVED lines=12> */
.L_x_576:
[----:B------:R-:W-:-:S13]  /*1f60*/  ISETP.NE.AND P0, PT, R6, 0x1, PT ;  /* 0x000000010600780c */ /* 0x000fda0003f05270 */
[----:B------:R-:W-:-:S05]  /*1f70*/  @P0 IMAD.HI.U32 R3, R0, c[0x0][0x330], RZ ;  /* 0x0000cc0000030a27 */ /* 0x000fca00078e00ff */
[----:B------:R-:W-:Y:S02]  /*1f80*/  @P0 SHF.R.U32.HI R0, RZ, c[0x0][0x334], R3 ;  /* 0x0000cd00ff000a19 */ /* 0x000fe40000011603 */
.L_x_577:
[----:B------:R-:W-:Y:S05]  /*1f90*/  BSYNC B0 ;  /* 0x0000000000007941 */ /* 0x000fea0003800000 */
.L_x_575:
[----:B------:R-:W-:-:S05]  /*1fa0*/  IMAD R0, R0, c[0x0][0x32c], RZ ;  /* 0x0000cb0000007a24 */ /* 0x000fca00078e02ff */
[----:B------:R-:W-:-:S04]  /*1fb0*/  IMNMX R2, R2, R0, !PT ;  /* 0x0000000002027217 */ /* 0x000fc80007800200 */
.L_x_574:
[----:B------:R-:W-:Y:S01]  /*1fc0*/  SHF.R.S32.HI R0, RZ, 0x1f, R2 ;  /* 0x0000001fff007819 */ /* 0x000fe20000011402 */
[----:B------:R-:W-:Y:S01]  /*1fd0*/  BSSY B0, `(.L_x_578) ;  /* 0x000002d000007945 */ /* 0x000fe20003800000 */
[----:B------:R-:W-:Y:S02]  /*1fe0*/  LOP3.LUT R3, R234, 0xff000000, RZ, 0xc0, !PT ;  /* 0xff000000ea037812 */ /* 0x000fe400078ec0ff */
[----:B------:R-:W-:Y:S02]  /*1ff0*/  LEA.HI R0, R0, R2, RZ, 0x5 ;  /* 0x0000000200007211 */ /* 0x000fe400078f28ff */
[----:B------:R-:W-:Y:S02]  /*2000*/  LOP3.LUT R4, R234, 0xff0000, RZ, 0xc0, !PT ;  /* 0x00ff0000ea047812 */ /* 0x000fe400078ec0ff */
[----:B------:R-:W-:Y:S02]  /*2010*/  SHF.R.S32.HI R0, RZ, 0x5, R0 ;  /* 0x00000005ff007819 */ /* 0x000fe40000011400 */
[----:B------:R-:W-:-:S02]  /*2020*/  SHF.R.U32.HI R2, RZ, 0x8, R3 ;  /* 0x00000008ff027819 */ /* 0x000fc40000011603 */
[----:B------:R-:W-:Y:S01]  /*2030*/  IMNMX R5, RZ, R0, !PT ;  /* 0x00000000ff057217 */ /* 0x000fe20007800200 */
[----:B------:R-:W-:Y:S01]  /*2040*/  IMAD.MOV.U32 R0, RZ, RZ, RZ ;  /* 0x000000ffff007224 */ /* 0x000fe200078e00ff */
[----:B------:R-:W-:Y:S02]  /*2050*/  LEA.HI R2, R4, R2, RZ, 0x10 ;  /* 0x0000000204027211 */ /* 0x000fe400078f80ff */
[----:B------:R-:W-:Y:S02]  /*2060*/  ISETP.GT.AND P0, PT, R8, R5, PT ;  /* 0x000000050800720c */ /* 0x000fe40003f04270 */
[----:B------:R-:W-:Y:S02]  /*2070*/  SHF.R.U32.HI R247, RZ, 0x10, R2 ;  /* 0x00000010fff77819 */ /* 0x000fe40000011602 */
[----:B------:R-:W-:Y:S02]  /*2080*/  LOP3.LUT R248, R2, 0xff, RZ, 0xc0, !PT ;  /* 0x000000ff02f87812 */ /* 0x000fe400078ec0ff */
[----:B------:R-:W-:-:S04]  /*2090*/  ISETP.NE.AND P1, PT, R247, RZ, PT ;  /* 0x000000fff700720c */ /* 0x000fc80003f25270 */
[----:B------:R-:W-:-:S03]  /*20a0*/  SEL R109, R247, c[0x0][0x338], P1 ;  /* 0x0000ce00f76d7a07 */ /* 0x000fc60000800000 */
[----:B------:R-:W-:Y:S05]  /*20b0*/  @!P0 BRA `(.L_x_579) ;  /* 0x000001e000008947 */ /* 0x000fea0003800000 */
[----:B------:R-:W-:-:S05]  /*20c0*/  IABS R0, R109 ;  /* 0x0000006d00007213 */ /* 0x000fca0000000000 */
[----:B------:R-:W-:-:S04]  /*20d0*/  IMAD.MOV.U32 R4, RZ, RZ, R0 ;  /* 0x000000ffff047224 */ /* 0x000fc800078e0000 */
[----:B------:R-:W1:Y:S08]  /*20e0*/  I2F.RP R2, R4 ;  /* 0x0000000400027306 */ /* 0x000e700000209400 */
[----:B-1----:R-:W1:Y:S02]  /*20f0*/  MUFU.RCP R2, R2 ;  /* 0x0000000200027308 */ /* 0x002e640000001000 */
[----:B-1----:R-:W-:-:S06]  /*2100*/  IADD3 R2, R2, 0xffffffe, RZ ;  /* 0x0ffffffe02027810 */ /* 0x002fcc0007ffe0ff */
[----:B------:R1:W2:Y:S02]  /*2110*/  F2I.FTZ.U32.TRUNC.NTZ R3, R2 ;  /* 0x0000000200037305 */ /* 0x0002a4000021f000 */
[----:B-1----:R-:W-:Y:S01]  /*2120*/  IADD3 R2, R109, -0x1, R8 ;  /* 0xffffffff6d027810 */ /* 0x002fe20007ffe008 */
[----:B--2---:R-:W-:-:S04]  /*2130*/  IMAD.MOV R0, RZ, RZ, -R3 ;  /* 0x000000ffff007224 */ /* 0x004fc800078e0a03 */
[----:B------:R-:W-:Y:S01]  /*2140*/  IMAD.MOV.U32 R7, RZ, RZ, R0 ;  /* 0x000000ffff077224 */ /* 0x000fe200078e0000 */
[----:B------:R-:W-:Y:S01]  /*2150*/  IABS R0, R109 ;  /* 0x0000006d00007213 */ /* 0x000fe20000000000 */
[----:B------:R-:W-:Y:S01]  /*2160*/  IMAD.IADD R6, R2, 0x1, -R5 ;  /* 0x0000000102067824 */ /* 0x000fe200078e0a05 */
[----:B------:R-:W-:Y:S01]  /*2170*/  MOV R2, RZ ;  /* 0x000000ff00027202 */ /* 0x000fe20000000f00 */
[----:B------:R-:W-:Y:S02]  /*2180*/  IMAD R7, R7, R4, RZ ;  /* 0x0000000407077224 */ /* 0x000fe400078e02ff */
[----:B------:R-:W-:Y:S01]  /*2190*/  IMAD.MOV R9, RZ, RZ, -R0 ;  /* 0x000000ffff097224 */ /* 0x000fe200078e0a00 */
[----:B------:R-:W-:Y:S01]  /*21a0*/  IABS R10, R6 ;  /* 0x00000006000a7213 */ /* 0x000fe20000000000 */
[----:B------:R-:W-:-:S04]  /*21b0*/  IMAD.HI.U32 R0, R3, R7, R2 ;  /* 0x0000000703007227 */ /* 0x000fc800078e0002 */
[----:B------:R-:W-:Y:S02]  /*21c0*/  IMAD.MOV.U32 R2, RZ, RZ, R10 ;  /* 0x000000ffff027224 */ /* 0x000fe400078e000a */
        /* <DEDUP_REMOVED lines=9> */
[----:B------:R-:W-:-:S07]  /*2260*/  ISETP.GE.AND P1, PT, R2, RZ, PT ;  /* 0x000000ff0200720c */ /* 0x000fce0003f26270 */
[----:B------:R-:W-:-:S06]  /*2270*/  @P2 IADD3 R0, R0, 0x1, RZ ;  /* 0x0000000100002810 */ /* 0x000fcc0007ffe0ff */
[----:B------:R-:W-:Y:S01]  /*2280*/  @!P1 IMAD.MOV R0, RZ, RZ, -R0 ;  /* 0x000000ffff009224 */ /* 0x000fe200078e0a00 */
[----:B------:R-:W-:Y:S02]  /*2290*/  @!P0 LOP3.LUT R0, RZ, R109, RZ, 0x33, !PT ;  /* 0x0000006dff008212 */ /* 0x000fe400078e33ff */
.L_x_579:
[----:B------:R-:W-:Y:S05]  /*22a0*/  BSYNC B0 ;  /* 0x0000000000007941 */ /* 0x000fea0003800000 */
.L_x_578:
[----:B------:R-:W-:Y:S01]  /*22b0*/  IMAD R2, R248, R0, R5 ;  /* 0x00000000f8027224 */ /* 0x000fe200078e0205 */
        /* <DEDUP_REMOVED lines=34> */
[----:B------:R-:W-:Y:S01]  /*24e0*/  IMAD.MOV.U32 R116, RZ, RZ, 0x5 ;  /* 0x00000005ff747424 */ /* 0x000fe200078e00ff */
[----:B------:R-:W-:Y:S01]  /*24f0*/  SHF.R.S32.HI R137, RZ, 0x1f, R136 ;  /* 0x0000001fff897819 */ /* 0x000fe20000011488 */
[----:B------:R-:W-:Y:S01]  /*2500*/  IMAD.MOV.U32 R128, RZ, RZ, c[0x0][0x27c] ;  /* 0x00009f00ff807624 */ /* 0x000fe200078e00ff */
[----:B------:R-:W-:Y:S01]  /*2510*/  LEA.HI.X.SX32 R104, R13, R19, 0x1, P0 ;  /* 0x000000130d687211 */ /* 0x000fe200000f0eff */
[----:B------:R-:W-:Y:S01]  /*2520*/  IMAD.WIDE.U32 R126, R214, c[0x0][0x1e0], RZ ;  /* 0x00007800d67e7a25 */ /* 0x000fe200078e00ff */
[----:B------:R-:W-:Y:S02]  /*2530*/  IADD3 R46, R0, -0x1, RZ ;  /* 0xffffffff002e7810 */ /* 0x000fe40007ffe0ff */
[----:B------:R-:W-:Y:S01]  /*2540*/  SHF.R.S32.HI R8, RZ, 0x1f, R235 ;  /* 0x0000001fff087819 */ /* 0x000fe200000114eb */
[----:B------:R-:W-:Y:S01]  /*2550*/  IMAD R4, R104, c[0x0][0x238], RZ ;  /* 0x00008e0068047a24 */ /* 0x000fe200078e02ff */
[----:B------:R-:W-:Y:S01]  /*2560*/  SEL R10, R235, RZ, !P3 ;  /* 0x000000ffeb0a7207 */ /* 0x000fe20005800000 */
[----:B------:R-:W-:Y:S01]  /*2570*/  IMAD R0, R46, -0x20, R100 ;  /* 0xffffffe02e007824 */ /* 0x000fe200078e0264 */
[----:B------:R-:W-:Y:S01]  /*2580*/  SEL R11, R8, RZ, !P3 ;  /* 0x000000ff080b7207 */ /* 0x000fe20005800000 */
[----:B------:R-:W-:Y:S01]  /*2590*/  IMAD R4, R101, c[0x0][0x23c], R4 ;  /* 0x00008f0065047a24 */ /* 0x000fe200078e0204 */
[----:B------:R-:W-:-:S02]  /*25a0*/  MOV R125, c[0x0][0x238] ;  /* 0x00008e00007d7a02 */ /* 0x000fc40000000f00 */
[----:B------:R-:W-:Y:S01]  /*25b0*/  ISETP.GT.AND P0, PT, R0, RZ, PT ;  /* 0x000000ff0000720c */ /* 0x000fe20003f04270 */
[----:B------:R-:W-:Y:S01]  /*25c0*/  IMAD R0, R11, c[0x0][0x248], RZ ;  /* 0x000092000b007a24 */ /* 0x000fe200078e02ff */
[C---:B------:R-:W-:Y:S02]  /*25d0*/  SHF.L.U64.HI R117, R125.reuse, R116, c[0x0][0x23c] ;  /* 0x00008f007d757619 */ /* 0x040fe40000010274 */
[----:B------:R-:W-:Y:S01]  /*25e0*/  SHF.L.U32 R125, R125, 0x5, RZ ;  /* 0x000000057d7d7819 */ /* 0x000fe200000006ff */
[----:B-1----:R-:W-:Y:S01]  /*25f0*/  IMAD.WIDE.U32 R2, R101, c[0x0][0x238], R136 ;  /* 0x00008e0065027a25 */ /* 0x002fe200078e0088 */
[----:B------:R-:W-:Y:S02]  /*2600*/  ISETP.GE.AND P6, PT, R136, c[0x0][0x1d4], PT ;  /* 0x0000750088007a0c */ /* 0x000fe40003fc6270 */
[----:B------:R-:W-:Y:S01]  /*2610*/  ISETP.GE.AND P5, PT, R138, c[0x0][0x1d4], PT ;  /* 0x000075008a007a0c */ /* 0x000fe20003fa6270 */
[----:B------:R-:W-:Y:S01]  /*2620*/  IMAD.IADD R3, R3, 0x1, R4 ;  /* 0x0000000103037824 */ /* 0x000fe200078e0204 */
[----:B------:R-:W-:Y:S01]  /*2630*/  ISETP.GE.AND P4, PT, R216, c[0x0][0x1d4], PT ;  /* 0x00007500d8007a0c */ /* 0x000fe20003f86270 */
[----:B------:R-:W-:Y:S01]  /*2640*/  IMAD R4, R10, c[0x0][0x24c], R0 ;  /* 0x000093000a047a24 */ /* 0x000fe200078e0200 */
[----:B------:R-:W-:Y:S01]  /*2650*/  ISETP.GE.AND P3, PT, R217, c[0x0][0x1d4], PT ;  /* 0x00007500d9007a0c */ /* 0x000fe20003f66270 */
[----:B------:R-:W-:Y:S01]  /*2660*/  IMAD.WIDE.U32 R2, R227, c[0x0][0x240], R2 ;  /* 0x00009000e3027a25 */ /* 0x000fe200078e0002 */
[----:B------:R-:W-:-:S02]  /*2670*/  SHF.R.S32.HI R157, RZ, 0x1f, R156 ;  /* 0x0000001fff9d7819 */ /* 0x000fc4000001149c */
[----:B-----5:R-:W-:Y:S01]  /*2680*/  SHF.R.S32.HI R20, RZ, 0x1f, R110 ;  /* 0x0000001fff147819 */ /* 0x020fe2000001146e */
[----:B------:R-:W-:Y:S02]  /*2690*/  IMAD R3, R227, c[0x0][0x244], R3 ;  /* 0x00009100e3037a24 */ /* 0x000fe400078e0203 */
[----:B------:R-:W-:Y:S02]  /*26a0*/  @P0 IMAD R0, R117, R46, RZ ;  /* 0x0000002e75000224 */ /* 0x000fe400078e02ff */
[----:B------:R-:W-:Y:S01]  /*26b0*/  IMAD.WIDE.U32 R78, R10, c[0x0][0x248], R2 ;  /* 0x000092000a4e7a25 */ /* 0x000fe200078e0002 */
[----:B------:R-:W-:-:S03]  /*26c0*/  @P0 SHF.R.S32.HI R2, RZ, 0x1f, R46 ;  /* 0x0000001fff020819 */ /* 0x000fc6000001142e */
[----:B------:R-:W-:Y:S01]  /*26d0*/  IMAD.IADD R69, R79, 0x1, R4 ;  /* 0x000000014f457824 */ /* 0x000fe200078e0204 */
[----:B------:R-:W-:Y:S01]  /*26e0*/  @P0 MOV R68, R78 ;  /* 0x0000004e00440202 */ /* 0x000fe20000000f00 */
[----:B------:R-:W-:-:S04]  /*26f0*/  @P0 IMAD R0, R2, R125, R0 ;  /* 0x0000007d02000224 */ /* 0x000fc800078e0200 */
[----:B------:R-:W-:-:S04]  /*2700*/  @P0 IMAD.WIDE.U32 R6, R46, R125, R68 ;  /* 0x0000007d2e060225 */ /* 0x000fc800078e0044 */
[----:B------:R-:W-:Y:S01]  /*2710*/  @P0 IMAD.IADD R0, R7, 0x1, R0 ;  /* 0x0000000107000824 */ /* 0x000fe200078e0200 */
[----:B------:R-:W-:-:S04]  /*2720*/  @P0 LEA R2, P1, R6, c[0x0][0x220], 0x1 ;  /* 0x0000880006020a11 */ /* 0x000fc800078208ff */
[----:B------:R-:W-:Y:S01]  /*2730*/  @P0 LEA.HI.X R3, R6, c[0x0][0x224], R0, 0x1, P1 ;  /* 0x0000890006030a11 */ /* 0x000fe200008f0c00 */
[----:B------:R-:W-:Y:S01]  /*2740*/  IMAD.IADD R0, R12, 0x1, R112 ;  /* 0x000000010c007824 */ /* 0x000fe200078e0270 */
[----:B------:R-:W-:-:S03]  /*2750*/  ISETP.GE.AND P1, PT, R136, c[0x0][0x27c], PT ;  /* 0x00009f0088007a0c */ /* 0x000fc60003f26270 */
[----:B------:R-:W-:Y:S01]  /*2760*/  @!PT LDS RZ, [RZ] ;  /* 0x00000000fffff984 */ /* 0x000fe20000000800 */
[----:B------:R-:W-:Y:S01]  /*2770*/  @!PT LDS RZ, [RZ] ;  /* 0x00000000fffff984 */ /* 0x000fe20000000800 */
[----:B------:R-:W-:Y:S01]  /*2780*/  @!PT LDS RZ, [RZ] ;  /* 0x00000000fffff984 */ /* 0x000fe20000000800 */
[----:B------:R1:W-:Y:S01]  /*2790*/  @P0 LDGSTS.E.BYPASS.LTC128B.128 [R196+0xc080], [R2.64], !P6 ;  /* 0x0c08000002c40fae */ /* 0x0003e2000f101d46 */
[----:B------:R-:W-:-:S03]  /*27a0*/  SHF.R.S32.HI R7, RZ, 0x1f, R0 ;  /* 0x0000001fff077819 */ /* 0x000fc60000011400 */
[----:B------:R1:W-:Y:S02]  /*27b0*/  @P0 LDGSTS.E.BYPASS.LTC128B.128 [R196+0xd080], [R2.64+0x80], !P5 ;  /* 0x0d08008002c40fae */ /* 0x0003e4000e901d46 */
[----:B------:R-:W-:Y:S02]  /*27c0*/  IMAD R6, R7, c[0x0][0x1e0], RZ ;  /* 0x0000780007067a24 */ /* 0x000fe400078e02ff */
[----:B------:R1:W-:Y:S02]  /*27d0*/  @P0 LDGSTS.E.BYPASS.LTC128B.128 [R196+0xe080], [R2.64+0x100], !P4 ;  /* 0x0e08010002c40fae */ /* 0x0003e4000e101d46 */
[C---:B------:R-:W-:Y:S02]  /*27e0*/  IMAD R6, R0.reuse, c[0x0][0x1e4], R6 ;  /* 0x0000790000067a24 */ /* 0x040fe400078e0206 */
[----:B------:R1:W-:Y:S04]  /*27f0*/  @P0 LDGSTS.E.BYPASS.LTC128B.128 [R196+0xf080], [R2.64+0x180], !P3 ;  /* 0x0f08018002c40fae */ /* 0x0003e8000d901d46 */
[----:B------:R-:W0:Y:S01]  /*2800*/  LDGDEPBAR ;  /* 0x00000000000079af */ /* 0x000e220000000000 */
[----:B------:R-:W-:Y:S01]  /*2810*/  WARPSYNC 0xffffffff ;  /* 0xffffffff00007948 */ /* 0x000fe20003800000 */
[----:B-1----:R-:W-:-:S05]  /*2820*/  IMAD.WIDE.U32 R2, R0, c[0x0][0x1e0], RZ ;  /* 0x0000780000027a25 */ /* 0x002fca00078e00ff */
[----:B------:R-:W-:-:S05]  /*2830*/  IADD3 R3, R3, R6, RZ ;  /* 0x0000000603037210 */ /* 0x000fca0007ffe0ff */
[----:B------:R-:W-:-:S04]  /*2840*/  IMAD.WIDE.U32 R2, R227, c[0x0][0x1e8], R2 ;  /* 0x00007a00e3027a25 */ /* 0x000fc800078e0002 */
[----:B------:R-:W-:Y:S01]  /*2850*/  IMAD R3, R227, c[0x0][0x1ec], R3 ;  /* 0x00007b00e3037a24 */ /* 0x000fe200078e0203 */
[----:B--2---:R-:W-:Y:S02]  /*2860*/  @P2 SHF.R.S32.HI R5, RZ, 0x1f, R9 ;  /* 0x0000001fff052819 */ /* 0x004fe40000011409 */
[----:B------:R-:W-:Y:S01]  /*2870*/  @P2 MOV R4, R9 ;  /* 0x0000000900042202 */ /* 0x000fe20000000f00 */
[----:B------:R-:W-:Y:S01]  /*2880*/  @!P2 IMAD.MOV.U32 R4, RZ, RZ, R235 ;  /* 0x000000ffff04a224 */ /* 0x000fe200078e00eb */
[----:B------:R-:W-:Y:S02]  /*2890*/  @!P2 MOV R5, R8 ;  /* 0x000000080005a202 */ /* 0x000fe40000000f00 */
[----:B------:R-:W-:-:S04]  /*28a0*/  ISETP.NE.AND P2, PT, R14, RZ, PT ;  /* 0x000000ff0e00720c */ /* 0x000fc80003f45270 */
[----:B------:R-:W-:Y:S02]  /*28b0*/  SEL R8, R5, RZ, !P2 ;  /* 0x000000ff05087207 */ /* 0x000fe40005000000 */
[----:B------:R-:W-:Y:S01]  /*28c0*/  SEL R14, R4, RZ, !P2 ;  /* 0x000000ff040e7207 */ /* 0x000fe20005000000 */
[----:B------:R-:W-:Y:S02]  /*28d0*/  IMAD R4, R19, c[0x0][0x1e0], RZ ;  /* 0x0000780013047a24 */ /* 0x000fe400078e02ff */
[----:B------:R-:W-:Y:S02]  /*28e0*/  IMAD R5, R8, c[0x0][0x1f0], RZ ;  /* 0x00007c0008057a24 */ /* 0x000fe400078e02ff */
[----:B------:R-:W-:-:S04]  /*28f0*/  IMAD.WIDE.U32 R62, R14, c[0x0][0x1f0], R2 ;  /* 0x00007c000e3e7a25 */ /* 0x000fc800078e0002 */
[----:B------:R-:W-:Y:S01]  /*2900*/  IMAD R2, R14, c[0x0][0x1f4], R5 ;  /* 0x00007d000e027a24 */ /* 0x000fe200078e0205 */
[----:B------:R-:W-:Y:S01]  /*2910*/  SHF.L.U32 R5, R128, 0x1, RZ ;  /* 0x0000000180057819 */ /* 0x000fe200000006ff */
[----:B------:R-:W-:-:S03]  /*2920*/  IMAD R4, R214, c[0x0][0x1e4], R4 ;  /* 0x00007900d6047a24 */ /* 0x000fc600078e0204 */
[----:B------:R-:W-:Y:S01]  /*2930*/  IADD3 R61, R63, R2, RZ ;  /* 0x000000023f3d7210 */ /* 0x000fe20007ffe0ff */
[----:B------:R-:W-:Y:S02]  /*2940*/  IMAD.IADD R102, R127, 0x1, R4 ;  /* 0x000000017f667824 */ /* 0x000fe400078e0204 */
[--C-:B------:R-:W-:Y:S01]  /*2950*/  IADD3 R108, P2, P0, R62, R126, R136.reuse ;  /* 0x0000007e3e6c7210 */ /* 0x100fe2000785e088 */
[----:B------:R-:W-:Y:S01]  /*2960*/  IMAD.WIDE.U32 R2, R227, c[0x0][0x260], R136 ;  /* 0x00009800e3027a25 */ /* 0x000fe200078e0088 */
[----:B------:R-:W-:Y:S01]  /*2970*/  IADD3 R17, -R5, c[0x0][0x1d4], RZ ;  /* 0x0000750005117a10 */ /* 0x000fe20007ffe1ff */
[----:B------:R-:W-:Y:S01]  /*2980*/  BAR.SYNC.DEFER_BLOCKING 0x0 ;  /* 0x0000000000007b1d */ /* 0x000fe20000010000 */
[----:B------:R-:W-:Y:S01]  /*2990*/  IADD3.X R107, R61, R102, R137, P2, P0 ;  /* 0x000000663d6b7210 */ /* 0x000fe200017e0489 */
[----:B------:R-:W-:Y:S01]  /*29a0*/  IMAD.MOV.U32 R4, RZ, RZ, R2 ;  /* 0x000000ffff047224 */ /* 0x000fe200078e0002 */
[----:B------:R-:W-:Y:S01]  /*29b0*/  IADD3 R106, P0, R214, R0, RZ ;  /* 0x00000000d66a7210 */ /* 0x000fe20007f1e0ff */
[----:B------:R-:W-:Y:S01]  /*29c0*/  IMAD R0, R11, c[0x0][0x268], RZ ;  /* 0x00009a000b007a24 */ /* 0x000fe200078e02ff */
[-C--:B------:R-:W-:Y:S01]  /*29d0*/  SEL R16, R5, R17.reuse, !P1 ;  /* 0x0000001105107207 */ /* 0x080fe20004800000 */
[----:B------:R-:W-:Y:S01]  /*29e0*/  IMAD R8, R8, c[0x0][0x218], RZ ;  /* 0x0000860008087a24 */ /* 0x000fe200078e02ff */
[----:B------:R-:W-:Y:S01]  /*29f0*/  SEL R15, RZ, c[0x0][0x27c], !P1 ;  /* 0x00009f00ff0f7a07 */ /* 0x000fe20004800000 */
[C---:B------:R-:W-:Y:S01]  /*2a00*/  IMAD.X R105, R19.reuse, 0x1, R7, P0 ;  /* 0x0000000113697824 */ /* 0x040fe200000e0607 */
[----:B------:R-:W-:Y:S01]  /*2a10*/  ISETP.GE.AND P0, PT, R138, c[0x0][0x27c], PT ;  /* 0x00009f008a007a0c */ /* 0x000fe20003f06270 */
[----:B------:R-:W-:Y:S01]  /*2a20*/  IMAD R22, R10, c[0x0][0x26c], R0 ;  /* 0x00009b000a167a24 */ /* 0x000fe200078e0200 */
[----:B------:R-:W-:Y:S01]  /*2a30*/  ULDC.U8 UR4, c[0x0][0x298] ;  /* 0x0000a60000047ab9 */ /* 0x000fe20000000000 */
[----:B------:R-:W-:Y:S01]  /*2a40*/  IMAD R0, R19, c[0x0][0x290], RZ ;  /* 0x0000a40013007a24 */ /* 0x000fe200078e02ff */
[----:B------:R-:W-:Y:S01]  /*2a50*/  SEL R17, R5, R17, !P0 ;  /* 0x0000001105117207 */ /* 0x000fe20004000000 */
[C---:B------:R-:W-:Y:S01]  /*2a60*/  IMAD R5, R227.reuse, c[0x0][0x264], R3 ;  /* 0x00009900e3057a24 */ /* 0x040fe200078e0203 */
[----:B------:R-:W-:Y:S01]  /*2a70*/  SEL R18, RZ, c[0x0][0x27c], !P0 ;  /* 0x00009f00ff127a07 */ /* 0x000fe20004000000 */
[----:B------:R-:W-:Y:S01]  /*2a80*/  IMAD.WIDE.U32 R6, R227, c[0x0][0x210], R136 ;  /* 0x00008400e3067a25 */ /* 0x000fe200078e0088 */
[----:B------:R-:W-:-:S02]  /*2a90*/  ISETP.GE.AND P0, PT, R128, 0x1, PT ;  /* 0x000000018000780c */ /* 0x000fc40003f06270 */
[----:B------:R-:W-:Y:S01]  /*2aa0*/  ISETP.NE.AND P0, PT, RZ, UR4, PT ;  /* 0x00000004ff007c0c */ /* 0x000fe2000bf05270 */
[----:B------:R-:W-:-:S03]  /*2ab0*/  IMAD.WIDE.U32 R82, R10, c[0x0][0x268], R4 ;  /* 0x00009a000a527a25 */ /* 0x000fc600078e0004 */
[----:B------:R-:W-:Y:S01]  /*2ac0*/  P2R R86, PR, RZ, 0x1 ;  /* 0x00000001ff567803 */ /* 0x000fe20000000000 */
[----:B------:R-:W-:Y:S02]  /*2ad0*/  IMAD R9, R19, c[0x0][0x280], RZ ;  /* 0x0000a00013097a24 */ /* 0x000fe400078e02ff */
[----:B------:R-:W-:-:S04]  /*2ae0*/  IMAD.WIDE.U32 R4, R214, c[0x0][0x290], R136 ;  /* 0x0000a400d6047a25 */ /* 0x000fc800078e0088 */
[C---:B------:R-:W-:Y:S02]  /*2af0*/  IMAD R0, R214.reuse, c[0x0][0x294], R0 ;  /* 0x0000a500d6007a24 */ /* 0x040fe400078e0200 */
[----:B------:R-:W-:-:S04]  /*2b00*/  IMAD.WIDE.U32 R10, R214, c[0x0][0x290], R156 ;  /* 0x0000a400d60a7a25 */ /* 0x000fc800078e009c */
[----:B------:R-:W-:Y:S02]  /*2b10*/  IMAD R3, R227, c[0x0][0x214], R7 ;  /* 0x00008500e3037a24 */ /* 0x000fe400078e0207 */
[----:B------:R-:W-:Y:S02]  /*2b20*/  IMAD.MOV.U32 R2, RZ, RZ, R6 ;  /* 0x000000ffff027224 */ /* 0x000fe400078e0006 */
[----:B------:R-:W-:Y:S02]  /*2b30*/  IMAD R21, R14, c[0x0][0x21c], R8 ;  /* 0x000087000e157a24 */ /* 0x000fe400078e0208 */
[----:B------:R-:W-:-:S04]  /*2b40*/  IMAD.WIDE.U32 R6, R214, c[0x0][0x280], R136 ;  /* 0x0000a000d6067a25 */ /* 0x000fc800078e0088 */
[C---:B------:R-:W-:Y:S02]  /*2b50*/  IMAD R8, R214.reuse, c[0x0][0x284], R9 ;  /* 0x0000a100d6087a24 */ /* 0x040fe400078e0209 */
[----:B------:R-:W-:-:S04]  /*2b60*/  IMAD.WIDE.U32 R12, R214, c[0x0][0x280], R156 ;  /* 0x0000a000d60c7a25 */ /* 0x000fc800078e009c */
[----:B------:R-:W-:Y:S02]  /*2b70*/  IMAD.IADD R9, R5, 0x1, R0 ;  /* 0x0000000105097824 */ /* 0x000fe400078e0200 */
[----:B------:R-:W-:Y:S01]  /*2b80*/  IMAD.IADD R5, R0, 0x1, R11 ;  /* 0x0000000100057824 */ /* 0x000fe200078e020b */
[----:B------:R-:W-:Y:S01]  /*2b90*/  IADD3 R11, R136, R15, RZ ;  /* 0x0000000f880b7210 */ /* 0x000fe20007ffe0ff */
[----:B------:R-:W-:Y:S01]  /*2ba0*/  IMAD.WIDE.U32 R80, R14, c[0x0][0x218], R2 ;  /* 0x000086000e507a25 */ /* 0x000fe200078e0002 */
[----:B------:R-:W-:Y:S02]  /*2bb0*/  SHF.R.S32.HI R14, RZ, 0x1f, R16 ;  /* 0x0000001fff0e7819 */ /* 0x000fe40000011410 */
[----:B------:R-:W-:Y:S01]  /*2bc0*/  SHF.R.S32.HI R15, RZ, 0x1f, R17 ;  /* 0x0000001fff0f7819 */ /* 0x000fe20000011411 */
[----:B------:R-:W-:Y:S02]  /*2bd0*/  IMAD.IADD R7, R7, 0x1, R8 ;  /* 0x0000000107077824 */ /* 0x000fe400078e0208 */
[----:B------:R-:W-:Y:S01]  /*2be0*/  IMAD.IADD R3, R8, 0x1, R13 ;  /* 0x0000000108037824 */ /* 0x000fe200078e020d */
[----:B------:R-:W-:Y:S01]  /*2bf0*/  LEA.HI R15, R15, R17, RZ, 0x4 ;  /* 0x000000110f0f7211 */ /* 0x000fe200078f20ff */
[----:B------:R-:W-:-:S02]  /*2c00*/  IMAD.MOV.U32 R8, RZ, RZ, R4 ;  /* 0x000000ffff087224 */ /* 0x000fc400078e0004 */
[----:B------:R-:W-:Y:S01]  /*2c10*/  IMAD.MOV.U32 R4, RZ, RZ, R10 ;  /* 0x000000ffff047224 */ /* 0x000fe200078e000a */
[----:B------:R-:W-:Y:S01]  /*2c20*/  SHF.R.S32.HI R10, RZ, 0x1f, R11 ;  /* 0x0000001fff0a7819 */ /* 0x000fe2000001140b */
[----:B------:R-:W-:Y:S02]  /*2c30*/  IMAD.IADD R0, R138, 0x1, R18 ;  /* 0x000000018a007824 */ /* 0x000fe400078e0212 */
[----:B------:R-:W-:Y:S01]  /*2c40*/  IMAD.MOV.U32 R2, RZ, RZ, R12 ;  /* 0x000000ffff027224 */ /* 0x000fe200078e000c */
[CC--:B------:R-:W-:Y:S01]  /*2c50*/  LEA.HI R12, R10.reuse, R11.reuse, RZ, 0x3 ;  /* 0x0000000b0a0c7211 */ /* 0x0c0fe200078f18ff */
[----:B------:R-:W-:Y:S01]  /*2c60*/  IMAD.MOV.U32 R122, RZ, RZ, c[0x0][0x290] ;  /* 0x0000a400ff7a7624 */ /* 0x000fe200078e00ff */
[----:B------:R-:W-:Y:S01]  /*2c70*/  SHF.R.S32.HI R13, RZ, 0x1f, R0 ;  /* 0x0000001fff0d7819 */ /* 0x000fe20000011400 */
[----:B------:R-:W-:Y:S01]  /*2c80*/  IMAD.MOV.U32 R123, RZ, RZ, c[0x0][0x280] ;  /* 0x0000a000ff7b7624 */ /* 0x000fe200078e00ff */
[----:B------:R-:W-:Y:S01]  /*2c90*/  LEA.HI R18, R10, R11, RZ, 0x6 ;  /* 0x0000000b0a127211 */ /* 0x000fe200078f30ff */
[----:B------:R-:W-:Y:S01]  /*2ca0*/  IMAD.MOV.U32 R124, RZ, RZ, c[0x0][0x1e0] ;  /* 0x00007800ff7c7624 */ /* 0x000fe200078e00ff */
[----:B------:R-:W-:Y:S01]  /*2cb0*/  LEA.HI R10, R14, R16, RZ, 0x4 ;  /* 0x000000100e0a7211 */ /* 0x000fe200078f20ff */
[----:B------:R-:W-:Y:S01]  /*2cc0*/  IMAD.WIDE.U32 R70, R110, c[0x0][0x280], R2 ;  /* 0x0000a0006e467a25 */ /* 0x000fe200078e0002 */
[----:B------:R-:W-:-:S02]  /*2cd0*/  LEA.HI R11, R13, R0, RZ, 0x3 ;  /* 0x000000000d0b7211 */ /* 0x000fc400078f18ff */
[----:B------:R-:W-:Y:S01]  /*2ce0*/  LEA.HI R16, R13, R0, RZ, 0x6 ;  /* 0x000000000d107211 */ /* 0x000fe200078f30ff */
[----:B------:R-:W-:Y:S01]  /*2cf0*/  IMAD.SHL.U32 R14, R18, 0x20, RZ ;  /* 0x00000020120e7824 */ /* 0x000fe200078e00ff */
[----:B------:R-:W-:Y:S01]  /*2d00*/  SHF.R.S32.HI R0, RZ, 0x4, R10 ;  /* 0x00000004ff007819 */ /* 0x000fe2000001140a */
[----:B------:R-:W-:Y:S01]  /*2d10*/  IMAD.WIDE.U32 R76, R110, c[0x0][0x290], R8 ;  /* 0x0000a4006e4c7a25 */ /* 0x000fe200078e0008 */
[----:B------:R-:W-:Y:S02]  /*2d20*/  SHF.R.S32.HI R13, RZ, 0x4, R15 ;  /* 0x00000004ff0d7819 */ /* 0x000fe4000001140f */
[----:B------:R-:W-:Y:S01]  /*2d30*/  LEA.HI.SX32 R10, R12, R0, 0x1d ;  /* 0x000000000c0a7211 */ /* 0x000fe200078feaff */
[----:B------:R-:W-:Y:S01]  /*2d40*/  IMAD.WIDE.U32 R74, R110, c[0x0][0x280], R6 ;  /* 0x0000a0006e4a7a25 */ /* 0x000fe200078e0006 */
[----:B------:R-:W-:Y:S02]  /*2d50*/  LEA.HI.SX32 R0, R11, R13, 0x1d ;  /* 0x0000000d0b007211 */ /* 0x000fe400078feaff */
[----:B------:R-:W-:Y:S01]  /*2d60*/  LOP3.LUT R19, R14, 0x7ffff800, RZ, 0xc0, !PT ;  /* 0x7ffff8000e137812 */ /* 0x000fe200078ec0ff */
[----:B------:R-:W-:Y:S01]  /*2d70*/  IMAD.SHL.U32 R65, R10, 0x8, RZ ;  /* 0x000000080a417824 */ /* 0x000fe200078e00ff */
[----:B------:R-:W-:Y:S01]  /*2d80*/  SHF.R.S32.HI R14, RZ, 0x1f, R0 ;  /* 0x0000001fff0e7819 */ /* 0x000fe20000011400 */
[----:B------:R-:W-:Y:S01]  /*2d90*/  IMAD.WIDE.U32 R72, R110, c[0x0][0x290], R4 ;  /* 0x0000a4006e487a25 */ /* 0x000fe200078e0004 */
[----:B------:R-:W-:-:S02]  /*2da0*/  SHF.R.S32.HI R13, RZ, 0x1f, R10 ;  /* 0x0000001fff0d7819 */ /* 0x000fc4000001140a */
[----:B------:R-:W-:Y:S01]  /*2db0*/  LOP3.LUT R15, R111, 0x38, R12, 0xf8, !PT ;  /* 0x000000386f0f7812 */ /* 0x000fe200078ef80c */
[----:B------:R-:W-:Y:S01]  /*2dc0*/  IMAD.IADD R99, R83, 0x1, R22 ;  /* 0x0000000153637824 */ /* 0x000fe200078e0216 */
[----:B------:R-:W-:Y:S01]  /*2dd0*/  LEA.HI R14, R14, R0, RZ, 0x3 ;  /* 0x000000000e0e7211 */ /* 0x000fe200078f18ff */
[----:B------:R-:W-:Y:S01]  /*2de0*/  IMAD.IADD R98, R81, 0x1, R21 ;  /* 0x0000000151627824 */ /* 0x000fe200078e0215 */
[----:B------:R-:W-:Y:S02]  /*2df0*/  LEA.HI R13, R13, R10, RZ, 0x3 ;  /* 0x0000000a0d0d7211 */ /* 0x000fe400078f18ff */
        /* <DEDUP_REMOVED lines=18> */
[----:B------:R-:W-:Y:S01]  /*2f20*/  IMAD R10, R110, c[0x0][0x294], R0 ;  /* 0x0000a5006e0a7a24 */ /* 0x000fe200078e0200 */
        /* <DEDUP_REMOVED lines=10> */
[CC--:B------:R-:W-:Y:S01]  /*2fd0*/  SHF.L.U64.HI R115, R123.reuse, R116.reuse, c[0x0][0x284] ;  /* 0x0000a1007b737619 */ /* 0x0c0fe20000010274 */
        /* <DEDUP_REMOVED lines=12> */
.L_x_599:
[-C--:B------:R-:W-:Y:S01]  /*30a0*/  IMAD R0, R116, R46.reuse, RZ ;  /* 0x0000002e74007224 */ /* 0x080fe200078e02ff */
[----:B------:R-:W-:Y:S01]  /*30b0*/  SHF.R.S32.HI R60, RZ, 0x1f, R46 ;  /* 0x0000001fff3c7819 */ /* 0x000fe2000001142e */
[----:B------:R-:W-:Y:S01]  /*30c0*/  IMAD.WIDE.U32 R10, R124, R46, RZ ;  /* 0x0000002e7c0a7225 */ /* 0x000fe200078e00ff */
[----:B------:R-:W-:Y:S04]  /*30d0*/  DEPBAR.LE SB0, 0x0 ;  /* 0x000080000000791a */ /* 0x000fe80000000000 */
[----:B------:R-:W-:Y:S01]  /*30e0*/  WARPSYNC 0xffffffff ;  /* 0xffffffff00007948 */ /* 0x000fe20003800000 */
[----:B------:R-:W-:Y:S01]  /*30f0*/  BAR.SYNC.DEFER_BLOCKING 0x0 ;  /* 0x0000000000007b1d */ /* 0x000fe20000010000 */
[----:B------:R-:W-:Y:S01]  /*3100*/  ISETP.GE.AND P1, PT, R128, 0x1, PT ;  /* 0x000000018000780c */ /* 0x000fe20003f26270 */
[----:B------:R-:W-:Y:S04]  /*3110*/  IMAD R0, R60, R124, R0 ;  /* 0x0000007c3c007224 */ /* 0x000fe800078e0200 */
[----:B------:R-:W-:Y:S01]  /*3120*/  IMAD.IADD R13, R11, 0x1, R0 ;  /* 0x000000010b0d7824 */ /* 0x000fe200078e0200 */
[----:B------:R-:W-:Y:S05]  /*3130*/  IADD3 R0, P0, R108, R10, RZ ;  /* 0x0000000a6c007210 */ /* 0x000fea0007f1e0ff */
[----:B------:R-:W-:Y:S01]  /*3140*/  IMAD.X R2, R13, 0x1, R107, P0 ;  /* 0x000000010d027824 */ /* 0x000fe200000e066b */
[C---:B------:R-:W-:Y:S04]  /*3150*/  LEA R36, P0, R0.reuse, c[0x0][0x1c8], 0x1 ;  /* 0x0000720000247a11 */ /* 0x040fe800078008ff */
[----:B------:R-:W-:Y:S01]  /*3160*/  LEA.HI.X R37, R0, c[0x0][0x1cc], R2, 0x1, P0 ;  /* 0x0000730000257a11 */ /* 0x000fe200000f0c02 */
[----:B------:R-:W-:Y:S01]  /*3170*/  BSSY B1, `(.L_x_581) ;  /* 0x0000267000017945 */ /* 0x000fe20003800000 */
[----:B-1----:R-:W-:-:S05]  /*3180*/  @!P1 BRA `(.L_x_582) ;  /* 0x0000250000009947 */ /* 0x002fca0003800000 */
[-C--:B------:R-:W-:Y:S01]  /*3190*/  IMAD R2, R115, R46.reuse, RZ ;  /* 0x0000002e73027224 */ /* 0x080fe200078e02ff */
[----:B------:R-:W-:Y:S01]  /*31a0*/  ISETP.NE.AND P1, PT, R86, RZ, PT ;  /* 0x000000ff5600720c */ /* 0x000fe20003f25270 */
[-C--:B------:R-:W-:Y:S02]  /*31b0*/  IMAD R0, R114, R46.reuse, RZ ;  /* 0x0000002e72007224 */ /* 0x080fe400078e02ff */
[----:B------:R-:W-:Y:S02]  /*31c0*/  IMAD R3, R46, -0x20, R64 ;  /* 0xffffffe02e037824 */ /* 0x000fe400078e0240 */
[-C--:B------:R-:W-:Y:S03]  /*31d0*/  IMAD.WIDE.U32 R8, R123, R46.reuse, RZ ;  /* 0x0000002e7b087225 */ /* 0x080fe600078e00ff */
[----:B------:R-:W-:Y:S01]  /*31e0*/  IMNMX R20, R3, 0x20, PT ;  /* 0x0000002003147817 */ /* 0x000fe20003800200 */
[----:B------:R-:W-:Y:S04]  /*31f0*/  IMAD.WIDE.U32 R14, R122, R46, RZ ;  /* 0x0000002e7a0e7225 */ /* 0x000fe800078e00ff */
[C---:B------:R-:W-:Y:S02]  /*3200*/  IMAD R2, R60.reuse, R123, R2 ;  /* 0x0000007b3c027224 */ /* 0x040fe400078e0202 */
[----:B------:R-:W-:Y:S03]  /*3210*/  IMAD R0, R60, R122, R0 ;  /* 0x0000007a3c007224 */ /* 0x000fe600078e0200 */
[----:B------:R-:W-:Y:S02]  /*3220*/  IADD3 R21, R9, R2, RZ ;  /* 0x0000000209157210 */ /* 0x000fe40007ffe0ff */
[----:B------:R-:W-:Y:S01]  /*3230*/  IADD3 R34, R15, R0, RZ ;  /* 0x000000000f227210 */ /* 0x000fe20007ffe0ff */
[----:B------:R-:W-:-:S05]  /*3240*/  @!P1 BRA `(.L_x_583) ;  /* 0x0000125000009947 */ /* 0x000fca0003800000 */
[----:B------:R-:W-:Y:S01]  /*3250*/  ISETP.GE.AND P1, PT, R214, R20, PT ;  /* 0x00000014d600720c */ /* 0x000fe20003f26270 */
[----:B------:R-:W-:Y:S01]  /*3260*/  BSSY B0, `(.L_x_584) ;  /* 0x000002b000007945 */ /* 0x000fe20003800000 */
[----:B------:R-:W-:Y:S01]  /*3270*/  IADD3 R18, R156, 0x40, RZ ;  /* 0x000000409c127810 */ /* 0x000fe20007ffe0ff */
[----:B------:R-:W-:Y:S01]  /*3280*/  CS2R R16, SRZ ;  /* 0x0000000000107805 */ /* 0x000fe2000001ff00 */
[----:B------:R-:W-:Y:S01]  /*3290*/  CS2R R12, SRZ ;  /* 0x00000000000c7805 */ /* 0x000fe2000001ff00 */
[----:B------:R-:W-:Y:S01]  /*32a0*/  CS2R R6, SRZ ;  /* 0x0000000000067805 */ /* 0x000fe2000001ff00 */
[----:B------:R-:W-:Y:S01]  /*32b0*/  CS2R R2, SRZ ;  /* 0x0000000000027805 */ /* 0x000fe2000001ff00 */
[----:B------:R-:W-:Y:S01]  /*32c0*/  CS2R R32, SRZ ;  /* 0x0000000000207805 */ /* 0x000fe2000001ff00 */
[----:B------:R-:W-:Y:S01]  /*32d0*/  CS2R R30, SRZ ;  /* 0x00000000001e7805 */ /* 0x000fe2000001ff00 */
[----:B------:R-:W-:Y:S01]  /*32e0*/  CS2R R28, SRZ ;  /* 0x00000000001c7805 */ /* 0x000fe2000001ff00 */
[----:B------:R-:W-:Y:S03]  /*32f0*/  CS2R R22, SRZ ;  /* 0x0000000000167805 */ /* 0x000fe6000001ff00 */
        /* <DEDUP_REMOVED lines=33> */
.L_x_585:
[----:B------:R-:W-:Y:S05]  /*3510*/  BSYNC B0 ;  /* 0x0000000000007941 */ /* 0x000fea0003800000 */
.L_x_584:
        /* <DEDUP_REMOVED lines=45> */
[-C--:B------:R-:W-:Y:S02]  /*37f0*/  @!P0 FMUL.FTZ R0, R0, R3.reuse ;  /* 0x0000000300008220 */ /* 0x080fe40000410000 */
        /* <DEDUP_REMOVED lines=31> */
.L_x_588:
[----:B------:R-:W-:Y:S05]  /*39f0*/  BSYNC B0 ;  /* 0x0000000000007941 */ /* 0x000fea0003800000 */
.L_x_587:
        /* <DEDUP_REMOVED lines=11> */
[----:B------:R-:W-:Y:S02]  /*3ab0*/  @!P0 PRMT R4, R27, 0x5410, R3 ;  /* 0x000054101b048816 */ /* 0x000fe40000000003 */
        /* <DEDUP_REMOVED lines=44> */
.L_x_590:
[----:B------:R-:W-:Y:S05]  /*3d80*/  BSYNC B0 ;  /* 0x0000000000007941 */ /* 0x000fea0003800000 */
.L_x_589:
        /* <DEDUP_REMOVED lines=56> */
.L_x_592:
[----:B------:R-:W-:Y:S05]  /*4110*/  BSYNC B0 ;  /* 0x0000000000007941 */ /* 0x000fea0003800000 */
.L_x_591:
        /* <DEDUP_REMOVED lines=56> */
.L_x_583:
        /* <DEDUP_REMOVED lines=31> */
.L_x_594:
[----:B------:R-:W-:Y:S05]  /*4690*/  BSYNC B0 ;  /* 0x0000000000007941 */ /* 0x000fea0003800000 */
.L_x_593:
        /* <DEDUP_REMOVED lines=137> */
.L_x_596:
[----:B------:R-:W-:Y:S05]  /*4f30*/  BSYNC B0 ;  /* 0x0000000000007941 */ /* 0x000fea0003800000 */
.L_x_595:
[----:B------:R-:W-:Y:S11]  /*4f40*/  ISETP.GE.AND P0, PT, R138, c[0x0][0x1d4], PT ;  /* 0x000075008a007a0c */ /* 0x000ff60003f06270 */
[----:B------:R-:W-:Y:S02]  /*4f50*/  @!UPT UIADD3 URZ, URZ, URZ, URZ ;  /* 0x0000003f3f3ff290 */ /* 0x000fe4000fffe03f */
[----:B------:R-:W-:-:S05]  /*4f60*/  @P0 BRA `(.L_x_586) ;  /* 0x0000087000000947 */ /* 0x000fca0003800000 */
[----:B------:R-:W-:Y:S01]  /*4f70*/  IADD3 R0, P1, P0, R62, R58, R67 ;  /* 0x0000003a3e007210 */ /* 0x000fe2000783e043 */
[----:B-1----:R-:W1:Y:S03]  /*4f80*/  LDS.128 R12, [R85+0xc080] ;  /* 0x00c08000550c7984 */ /* 0x002e660000000c00 */
[----:B------:R-:W-:Y:S02]  /*4f90*/  IADD3.X R2, R61, R57, R93, P1, P0 ;  /* 0x000000393d027210 */ /* 0x000fe40000fe045d */
[C---:B------:R-:W-:Y:S03]  /*4fa0*/  LEA R48, P0, R0.reuse, c[0x0][0x1c8], 0x1 ;  /* 0x0000720000307a11 */ /* 0x040fe600078008ff */
[----:B------:R-:W2:Y:S01]  /*4fb0*/  LDS.128 R32, [R88+0xc080] ;  /* 0x00c0800058207984 */ /* 0x000ea20000000c00 */
[----:B------:R-:W-:Y:S02]  /*4fc0*/  LEA.HI.X R49, R0, c[0x0][0x1cc], R2, 0x1, P0 ;  /* 0x0000730000317a11 */ /* 0x000fe400000f0c02 */
[----:B------:R-:W-:Y:S11]  /*4fd0*/  ISETP.GE.AND P0, PT, R138, c[0x0][0x27c], PT ;  /* 0x00009f008a007a0c */ /* 0x000ff60003f06270 */
[----:B------:R-:W-:Y:S02]  /*4fe0*/  @!UPT UIADD3 URZ, URZ, URZ, URZ ;  /* 0x0000003f3f3ff290 */ /* 0x000fe4000fffe03f */
[----:B------:R-:W-:Y:S02]  /*4ff0*/  @!P0 SHF.R.U64 R0, R18, 0x10, R19 ;  /* 0x0000001012008819 */ /* 0x000fe40000001213 */
[----:B------:R-:W-:Y:S02]  /*5000*/  @!P0 SHF.R.U32.HI R9, RZ, 0x10, R43 ;  /* 0x00000010ff098819 */ /* 0x000fe4000001162b */
[----:B------:R-:W-:Y:S02]  /*5010*/  @!P0 SHF.R.U32.HI R5, RZ, 0x10, R19 ;  /* 0x00000010ff058819 */ /* 0x000fe40000011613 */
[----:B------:R-:W-:Y:S02]  /*5020*/  @!P0 PRMT R10, R20, 0x5432, R0 ;  /* 0x00005432140a8816 */ /* 0x000fe40000000000 */
[----:B------:R-:W-:Y:S02]  /*5030*/  @!P0 SHF.R.U64 R4, R40, 0x10, R41 ;  /* 0x0000001028048819 */ /* 0x000fe40000001229 */
[--C-:B------:R-:W-:Y:S02]  /*5040*/  @!P0 SHF.R.U64 R3, R16, 0x10, R17.reuse ;  /* 0x0000001010038819 */ /* 0x100fe40000001211 */
[----:B------:R-:W-:Y:S02]  /*5050*/  @!P0 SHF.R.U32.HI R2, RZ, 0x10, R17 ;  /* 0x00000010ff028819 */ /* 0x000fe40000011611 */
[----:B------:R-:W-:Y:S01]  /*5060*/  @!P0 PRMT R17, R44, 0x5410, R4 ;  /* 0x000054102c118816 */ /* 0x000fe20000000004 */
[----:B-1----:R-:W-:Y:S01]  /*5070*/  @!P0 IMAD.U32 R0, R12, 0x10000, RZ ;  /* 0x000100000c008824 */ /* 0x002fe200078e00ff */
[----:B------:R-:W-:Y:S02]  /*5080*/  @!P0 SHF.R.U64 R7, R42, 0x10, R43 ;  /* 0x000000102a078819 */ /* 0x000fe4000000122b */
[----:B------:R-:W-:Y:S02]  /*5090*/  @!P0 PRMT R6, R11, 0x5432, R3 ;  /* 0x000054320b068816 */ /* 0x000fe40000000003 */
[----:B------:R-:W-:Y:S01]  /*50a0*/  @!P0 PRMT R24, R45, 0x5432, R7 ;  /* 0x000054322d188816 */ /* 0x000fe20000000007 */
[----:B------:R-:W-:Y:S01]  /*50b0*/  @!P0 IMAD.U32 R7, R17, 0x10000, RZ ;  /* 0x0001000011078824 */ /* 0x000fe200078e00ff */
[----:B------:R-:W-:Y:S01]  /*50c0*/  @!P0 PRMT R4, R11, 0x5410, R2 ;  /* 0x000054100b048816 */ /* 0x000fe20000000002 */
[----:B------:R-:W-:Y:S01]  /*50d0*/  @!P0 IMAD.U32 R2, R6, 0x10000, RZ ;  /* 0x0001000006028824 */ /* 0x000fe200078e00ff */
[----:B--2---:R-:W-:Y:S01]  /*50e0*/  @!P0 SHF.L.U32 R26, R35, 0x10, RZ ;  /* 0x00000010231a8819 */ /* 0x004fe200000006ff */
[----:B------:R-:W-:Y:S01]  /*50f0*/  @!P0 IMAD.U32 R19, R33, 0x10000, RZ ;  /* 0x0001000021138824 */ /* 0x000fe200078e00ff */
[----:B------:R-:W-:Y:S02]  /*5100*/  @!P0 LOP3.LUT R28, R35, 0xffff0000, RZ, 0xc0, !PT ;  /* 0xffff0000231c8812 */ /* 0x000fe400078ec0ff */
[----:B------:R-:W-:Y:S02]  /*5110*/  @!P0 SHF.L.U32 R23, R34, 0x10, RZ ;  /* 0x0000001022178819 */ /* 0x000fe400000006ff */
[----:B------:R-:W-:Y:S01]  /*5120*/  @!P0 PRMT R11, R45, 0x5410, R9 ;  /* 0x000054102d0b8816 */ /* 0x000fe20000000009 */
[----:B------:R-:W-:Y:S01]  /*5130*/  @!P0 IMAD.U32 R9, R32, 0x10000, RZ ;  /* 0x0001000020098824 */ /* 0x000fe200078e00ff */
[----:B------:R-:W-:Y:S02]  /*5140*/  @!P0 SHF.L.U32 R3, R13, 0x10, RZ ;  /* 0x000000100d038819 */ /* 0x000fe400000006ff */
[----:B------:R-:W-:Y:S01]  /*5150*/  @!P0 LOP3.LUT R6, R6, 0xffff0000, RZ, 0xc0, !PT ;  /* 0xffff000006068812 */ /* 0x000fe200078ec0ff */
[C---:B------:R-:W-:Y:S01]  /*5160*/  @!P0 IMAD.U32 R25, R11.reuse, 0x10000, RZ ;  /* 0x000100000b198824 */ /* 0x040fe200078e00ff */
[----:B------:R-:W-:Y:S02]  /*5170*/  @!P0 SHF.R.U32.HI R8, RZ, 0x10, R41 ;  /* 0x00000010ff088819 */ /* 0x000fe40000011629 */
[----:B------:R-:W-:Y:S02]  /*5180*/  @!P0 LOP3.LUT R27, R11, 0xffff0000, RZ, 0xc0, !PT ;  /* 0xffff00000b1b8812 */ /* 0x000fe400078ec0ff */
[----:B------:R-:W-:Y:S02]  /*5190*/  @!P0 PRMT R16, R44, 0x5432, R8 ;  /* 0x000054322c108816 */ /* 0x000fe40000000008 */
[----:B------:R-:W-:Y:S01]  /*51a0*/  @!P0 PRMT R8, R20, 0x5410, R5 ;  /* 0x0000541014088816 */ /* 0x000fe20000000005 */
[----:B------:R-:W-:Y:S02]  /*51b0*/  @!P0 FMUL.FTZ R20, R0, R7 ;  /* 0x0000000700148220 */ /* 0x000fe40000410000 */
[----:B------:R-:W-:Y:S02]  /*51c0*/  @!P0 IMAD.U32 R18, R16, 0x10000, RZ ;  /* 0x0001000010128824 */ /* 0x000fe400078e00ff */
[----:B------:R-:W-:Y:S02]  /*51d0*/  @!P0 IMAD.U32 R5, R4, 0x10000, RZ ;  /* 0x0001000004058824 */ /* 0x000fe400078e00ff */
[----:B------:R-:W-:Y:S02]  /*51e0*/  @!P0 FMUL.FTZ R0, R0, R2 ;  /* 0x0000000200008220 */ /* 0x000fe40000410000 */
[----:B------:R-:W-:Y:S02]  /*51f0*/  @!P0 FMUL.FTZ R21, R3, R18 ;  /* 0x0000001203158220 */ /* 0x000fe40000410000 */
[----:B------:R-:W-:Y:S01]  /*5200*/  @!P0 FFMA.FTZ R40, R9, R2, -R20 ;  /* 0x0000000209288223 */ /* 0x000fe20000010814 */
[----:B------:R-:W-:Y:S01]  /*5210*/  @!P0 LOP3.LUT R20, R16, 0xffff0000, RZ, 0xc0, !PT ;  /* 0xffff000010148812 */ /* 0x000fe200078ec0ff */
[----:B------:R-:W-:Y:S01]  /*5220*/  @!P0 FFMA.FTZ R0, R7, R9, R0 ;  /* 0x0000000907008223 */ /* 0x000fe20000010000 */
[----:B------:R-:W-:Y:S01]  /*5230*/  @!P0 LOP3.LUT R16, R17, 0xffff0000, RZ, 0xc0, !PT ;  /* 0xffff000011108812 */ /* 0x000fe200078ec0ff */
[-C--:B------:R-:W-:Y:S01]  /*5240*/  @!P0 FMUL.FTZ R3, R3, R5.reuse ;  /* 0x0000000503038220 */ /* 0x080fe20000410000 */
[----:B------:R-:W-:Y:S01]  /*5250*/  @!P0 LOP3.LUT R17, R32, 0xffff0000, RZ, 0xc0, !PT ;  /* 0xffff000020118812 */ /* 0x000fe200078ec0ff */
[----:B------:R-:W-:Y:S01]  /*5260*/  @!P0 FFMA.FTZ R39, R19, R5, -R21 ;  /* 0x0000000513278223 */ /* 0x000fe20000010815 */
[----:B------:R-:W-:Y:S02]  /*5270*/  @!P0 LOP3.LUT R21, R33, 0xffff0000, RZ, 0xc0, !PT ;  /* 0xffff000021158812 */ /* 0x000fe400078ec0ff */
[----:B------:R-:W-:Y:S02]  /*5280*/  @!P0 LOP3.LUT R5, R12, 0xffff0000, RZ, 0xc0, !PT ;  /* 0xffff00000c058812 */ /* 0x000fe400078ec0ff */
[----:B------:R-:W-:Y:S02]  /*5290*/  @!P0 LOP3.LUT R7, R4, 0xffff0000, RZ, 0xc0, !PT ;  /* 0xffff000004078812 */ /* 0x000fe400078ec0ff */
[----:B------:R-:W-:Y:S01]  /*52a0*/  @!P0 LOP3.LUT R2, R13, 0xffff0000, RZ, 0xc0, !PT ;  /* 0xffff00000d028812 */ /* 0x000fe200078ec0ff */
[C---:B------:R-:W-:Y:S04]  /*52b0*/  @!P0 FMUL.FTZ R22, R5.reuse, R16 ;  /* 0x0000001005168220 */ /* 0x040fe80000410000 */
[C---:B------:R-:W-:Y:S02]  /*52c0*/  @!P0 FMUL.FTZ R9, R2.reuse, R20 ;  /* 0x0000001402098220 */ /* 0x040fe40000410000 */
[-C--:B------:R-:W-:Y:S02]  /*52d0*/  @!P0 FMUL.FTZ R4, R2, R7.reuse ;  /* 0x0000000702048220 */ /* 0x080fe40000410000 */
[-C--:B------:R-:W-:Y:S01]  /*52e0*/  @!P0 FMUL.FTZ R2, R5, R6.reuse ;  /* 0x0000000605028220 */ /* 0x080fe20000410000 */
[----:B------:R-:W-:Y:S01]  /*52f0*/  @!P0 LOP3.LUT R5, R15, 0xffff0000, RZ, 0xc0, !PT ;  /* 0xffff00000f058812 */ /* 0x000fe200078ec0ff */
[----:B------:R-:W-:Y:S02]  /*5300*/  @!P0 FFMA.FTZ R38, R21, R7, -R9 ;  /* 0x0000000715268223 */ /* 0x000fe40000010809 */
[----:B------:R-:W-:Y:S02]  /*5310*/  @!P0 IMAD.U32 R7, R15, 0x10000, RZ ;  /* 0x000100000f078824 */ /* 0x000fe400078e00ff */
[----:B------:R-:W-:Y:S01]  /*5320*/  @!P0 FFMA.FTZ R37, R17, R6, -R22 ;  /* 0x0000000611258223 */ /* 0x000fe20000010816 */
[C---:B------:R-:W-:Y:S01]  /*5330*/  @!P0 LOP3.LUT R6, R8.reuse, 0xffff0000, RZ, 0xc0, !PT ;  /* 0xffff000008068812 */ /* 0x040fe200078ec0ff */
[----:B------:R-:W-:Y:S02]  /*5340*/  @!P0 IMAD.U32 R9, R8, 0x10000, RZ ;  /* 0x0001000008098824 */ /* 0x000fe400078e00ff */
[----:B------:R-:W-:Y:S02]  /*5350*/  @!P0 FMUL.FTZ R8, R7, R25 ;  /* 0x0000001907088220 */ /* 0x000fe40000410000 */
[C---:B------:R-:W-:Y:S02]  /*5360*/  @!P0 FMUL.FTZ R11, R5.reuse, R27 ;  /* 0x0000001b050b8220 */ /* 0x040fe40000410000 */
[-C--:B------:R-:W-:Y:S02]  /*5370*/  @!P0 FFMA.FTZ R36, R26, R9.reuse, -R8 ;  /* 0x000000091a248223 */ /* 0x080fe40000010808 */
[-C--:B------:R-:W-:Y:S02]  /*5380*/  @!P0 FMUL.FTZ R8, R5, R6.reuse ;  /* 0x0000000605088220 */ /* 0x080fe40000410000 */
[----:B------:R-:W-:Y:S01]  /*5390*/  @!P0 FFMA.FTZ R31, R28, R6, -R11 ;  /* 0x000000061c1f8223 */ /* 0x000fe2000001080b */
[----:B------:R-:W-:Y:S01]  /*53a0*/  @!P0 LOP3.LUT R6, R14, 0xffff0000, RZ, 0xc0, !PT ;  /* 0xffff00000e068812 */ /* 0x000fe200078ec0ff */
[C---:B------:R-:W-:Y:S01]  /*53b0*/  @!P0 IMAD.U32 R22, R24.reuse, 0x10000, RZ ;  /* 0x0001000018168824 */ /* 0x040fe200078e00ff */
[----:B------:R-:W-:Y:S01]  /*53c0*/  @!P0 LOP3.LUT R24, R24, 0xffff0000, RZ, 0xc0, !PT ;  /* 0xffff000018188812 */ /* 0x000fe200078ec0ff */
[----:B------:R-:W-:Y:S02]  /*53d0*/  @!P0 IMAD.U32 R5, R14, 0x10000, RZ ;  /* 0x000100000e058824 */ /* 0x000fe400078e00ff */
[----:B------:R-:W-:Y:S01]  /*53e0*/  @!P0 FMUL.FTZ R7, R7, R9 ;  /* 0x0000000907078220 */ /* 0x000fe20000410000 */
[C---:B------:R-:W-:Y:S01]  /*53f0*/  @!P0 LOP3.LUT R9, R10.reuse, 0xffff0000, RZ, 0xc0, !PT ;  /* 0xffff00000a098812 */ /* 0x040fe200078ec0ff */
[----:B------:R-:W-:Y:S01]  /*5400*/  @!P0 IMAD.U32 R11, R10, 0x10000, RZ ;  /* 0x000100000a0b8824 */ /* 0x000fe200078e00ff */
[----:B------:R-:W-:Y:S01]  /*5410*/  @!P0 LOP3.LUT R10, R34, 0xffff0000, RZ, 0xc0, !PT ;  /* 0xffff0000220a8812 */ /* 0x000fe200078ec0ff */
[C---:B------:R-:W-:Y:S02]  /*5420*/  @!P0 FMUL.FTZ R29, R5.reuse, R22 ;  /* 0x00000016051d8220 */ /* 0x040fe40000410000 */
[----:B------:R-:W-:Y:S02]  /*5430*/  @!P0 FMUL.FTZ R30, R6, R24 ;  /* 0x00000018061e8220 */ /* 0x000fe40000410000 */
[----:B------:R-:W-:Y:S01]  /*5440*/  @!P0 FFMA.FTZ R2, R16, R17, R2 ;  /* 0x0000001110028223 */ /* 0x000fe20000010002 */
[----:B------:R-:W-:Y:S01]  /*5450*/  @!P0 F2FP.BF16.PACK_AB R17, R38, R39 ;  /* 0x000000272611823e */ /* 0x000fe200000010ff */
[----:B------:R-:W-:Y:S01]  /*5460*/  @!P0 FMUL.FTZ R5, R5, R11 ;  /* 0x0000000b05058220 */ /* 0x000fe20000410000 */
[----:B------:R-:W-:Y:S01]  /*5470*/  @!P0 F2FP.BF16.PACK_AB R16, R37, R40 ;  /* 0x000000282510823e */ /* 0x000fe200000010ff */
[----:B------:R-:W-:Y:S02]  /*5480*/  @!P0 FFMA.FTZ R3, R18, R19, R3 ;  /* 0x0000001312038223 */ /* 0x000fe40000010003 */
[----:B------:R-:W-:Y:S01]  /*5490*/  @!P0 FFMA.FTZ R29, R23, R11, -R29 ;  /* 0x0000000b171d8223 */ /* 0x000fe2000001081d */
[----:B------:R-:W-:Y:S01]  /*54a0*/  @!P0 MOV R32, R16 ;  /* 0x0000001000208202 */ /* 0x000fe20000000f00 */
[-C--:B------:R-:W-:Y:S01]  /*54b0*/  @!P0 FFMA.FTZ R30, R10, R9.reuse, -R30 ;  /* 0x000000090a1e8223 */ /* 0x080fe2000001081e */
[----:B------:R-:W-:Y:S01]  /*54c0*/  @!P0 F2FP.BF16.PACK_AB R11, R31, R36 ;  /* 0x000000241f0b823e */ /* 0x000fe200000010ff */
[----:B------:R-:W-:Y:S01]  /*54d0*/  @!P0 FMUL.FTZ R6, R6, R9 ;  /* 0x0000000906068220 */ /* 0x000fe20000410000 */
[----:B------:R-:W-:Y:S01]  /*54e0*/  @!P0 F2FP.BF16.PACK_AB R9, R2, R0 ;  /* 0x000000000209823e */ /* 0x000fe200000010ff */
[----:B------:R-:W-:Y:S01]  /*54f0*/  @!P0 FFMA.FTZ R4, R20, R21, R4 ;  /* 0x0000001514048223 */ /* 0x000fe20000010004 */
[----:B------:R-:W-:Y:S01]  /*5500*/  @!P0 MOV R35, R11 ;  /* 0x0000000b00238202 */ /* 0x000fe20000000f00 */
[----:B------:R-:W-:Y:S02]  /*5510*/  @!P0 FFMA.FTZ R5, R22, R23, R5 ;  /* 0x0000001716058223 */ /* 0x000fe40000010005 */
[----:B------:R-:W-:Y:S01]  /*5520*/  @!P0 FFMA.FTZ R6, R24, R10, R6 ;  /* 0x0000000a18068223 */ /* 0x000fe20000010006 */
[----:B------:R-:W-:Y:S01]  /*5530*/  @!P0 F2FP.BF16.PACK_AB R10, R30, R29 ;  /* 0x0000001d1e0a823e */ /* 0x000fe200000010ff */
[----:B------:R-:W-:Y:S01]  /*5540*/  @!P0 FFMA.FTZ R7, R25, R26, R7 ;  /* 0x0000001a19078223 */ /* 0x000fe20000010007 */
[----:B------:R-:W-:Y:S01]  /*5550*/  @!P0 F2FP.BF16.PACK_AB R3, R4, R3 ;  /* 0x000000030403823e */ /* 0x000fe200000010ff */
        /* <DEDUP_REMOVED lines=19> */
.L_x_582:
        /* <DEDUP_REMOVED lines=21> */
.L_x_586:
[----:B------:R-:W-:Y:S05]  /*57e0*/  BSYNC B1 ;  /* 0x0000000000017941 */ /* 0x000fea0003800000 */
.L_x_581:
        /* <DEDUP_REMOVED lines=55> */
.L_x_598:
[----:B-1----:R-:W-:Y:S05]  /*5b60*/  BSYNC B0 ;  /* 0x0000000000007941 */ /* 0x002fea0003800000 */
.L_x_597:
        /* <DEDUP_REMOVED lines=22> */
.L_x_580:
[----:B------:R-:W-:Y:S01]  /*5cd0*/  IMAD.MOV.U32 R0, RZ, RZ, c[0x0][0x2c4] ;  /* 0x0000b100ff007624 */ /* 0x000fe200078e00ff */
[----:B------:R-:W-:Y:S01]  /*5ce0*/  IADD3 R2, R212, 0x1, -R213 ;  /* 0x00000001d4027810 */ /* 0x000fe20007ffe8d5 */
[----:B-1----:R-:W-:-:S02]  /*5cf0*/  IMAD.MOV.U32 R4, RZ, RZ, c[0x0][0x32c] ;  /* 0x0000cb00ff047624 */ /* 0x002fc400078e00ff */
[----:B------:R-:W-:Y:S01]  /*5d00*/  IMAD.IADD R11, R112, 0x1, R113 ;  /* 0x00000001700b7824 */ /* 0x000fe200078e0271 */
[----:B------:R-:W-:Y:S02]  /*5d10*/  ISETP.NE.AND P3, PT, R0, 0x1, PT ;  /* 0x000000010000780c */ /* 0x000fe40003f65270 */
[----:B------:R-:W-:Y:S02]  /*5d20*/  IADD3 R0, R225, 0x7f, RZ ;  /* 0x0000007fe1007810 */ /* 0x000fe40007ffe0ff */
[----:B------:R-:W-:-:S09]  /*5d30*/  ISETP.GE.AND P1, PT, R4, 0x1, PT ;  /* 0x000000010400780c */ /* 0x000fd20003f26270 */
[----:B------:R-:W-:-:S05]  /*5d40*/  @P3 IMAD.HI.U32 R3, R0, c[0x0][0x2c8], RZ ;  /* 0x0000b20000033a27 */ /* 0x000fca00078e00ff */
[----:B------:R-:W-:-:S05]  /*5d50*/  @P3 SHF.R.U32.HI R0, RZ, c[0x0][0x2cc], R3 ;  /* 0x0000b300ff003a19 */ /* 0x000fca0000011603 */
[----:B------:R-:W-:-:S05]  /*5d60*/  IMAD.IADD R0, R2, 0x1, R0 ;  /* 0x0000000102007824 */ /* 0x000fca00078e0200 */
[----:B------:R-:W-:Y:S01]  /*5d70*/  IADD3 R3, R0, c[0x0][0x328], RZ ;  /* 0x0000ca0000037a10 */ /* 0x000fe20007ffe0ff */
[----:B------:R-:W-:Y:S05]  /*5d80*/  @!P1 BRA `(.L_x_600) ;  /* 0x0000011000009947 */ /* 0x000fea0003800000 */
[C---:B------:R-:W-:Y:S01]  /*5d90*/  ISETP.GT.AND P0, PT, R0.reuse, RZ, PT ;  /* 0x000000ff0000720c */ /* 0x040fe20003f04270 */
[----:B------:R-:W-:Y:S01]  /*5da0*/  BSSY B0, `(.L_x_601) ;  /* 0x000000d000007945 */ /* 0x000fe20003800000 */
[----:B------:R-:W-:Y:S01]  /*5db0*/  IADD3 R2, R0, -0x1, RZ ;  /* 0xffffffff00027810 */ /* 0x000fe20007ffe0ff */
[----:B------:R-:W-:-:S10]  /*5dc0*/  IMAD.MOV.U32 R4, RZ, RZ, c[0x0][0x32c] ;  /* 0x0000cb00ff047624 */ /* 0x000fd400078e00ff */
[----:B------:R-:W-:Y:S05]  /*5dd0*/  @P0 BRA `(.L_x_602) ;  /* 0x0000006000000947 */ /* 0x000fea0003800000 */
[----:B------:R-:W-:Y:S01]  /*5de0*/  ISETP.NE.AND P0, PT, R4, 0x1, PT ;  /* 0x000000010400780c */ /* 0x000fe20003f05270 */
[----:B------:R-:W-:-:S12]  /*5df0*/  IMAD.MOV R0, RZ, RZ, -R0 ;  /* 0x000000ffff007224 */ /* 0x000fd800078e0a00 */
[----:B------:R-:W-:-:S05]  /*5e00*/  @P0 IMAD.HI.U32 R2, R0, c[0x0][0x330], RZ ;  /* 0x0000cc0000020a27 */ /* 0x000fca00078e00ff */
[----:B------:R-:W-:-:S04]  /*5e10*/  @P0 SHF.R.U32.HI R0, RZ, c[0x0][0x334], R2 ;  /* 0x0000cd00ff000a19 */ /* 0x000fc80000011602 */
[----:B------:R-:W-:Y:S01]  /*5e20*/  LOP3.LUT R2, RZ, R0, RZ, 0x33, !PT ;  /* 0x00000000ff027212 */ /* 0x000fe200078e33ff */
[----:B------:R-:W-:Y:S05]  /*5e30*/  BRA `(.L_x_603) ;  /* 0x0000003000007947 */ /* 0x000fea0003800000 */
.L_x_602:
[----:B------:R-:W-:-:S13]  /*5e40*/  ISETP.NE.AND P0, PT, R4, 0x1, PT ;  /* 0x000000010400780c */ /* 0x000fda0003f05270 */
[----:B------:R-:W-:-:S05]  /*5e50*/  @P0 IMAD.HI.U32 R0, R2, c[0x0][0x330], RZ ;  /* 0x0000cc0002000a27 */ /* 0x000fca00078e00ff */
[----:B------:R-:W-:Y:S02]  /*5e60*/  @P0 SHF.R.U32.HI R2, RZ, c[0x0][0x334], R0 ;  /* 0x0000cd00ff020a19 */ /* 0x000fe40000011600 */
.L_x_603:
[----:B------:R-:W-:Y:S05]  /*5e70*/  BSYNC B0 ;  /* 0x0000000000007941 */ /* 0x000fea0003800000 */
.L_x_601:
[----:B------:R-:W-:-:S05]  /*5e80*/  IMAD R2, R2, R4, c[0x0][0x32c] ;  /* 0x0000cb0002027624 */ /* 0x000fca00078e0204 */
[----:B------:R-:W-:-:S04]  /*5e90*/  IMNMX R3, R3, R2, PT ;  /* 0x0000000203037217 */ /* 0x000fc80003800200 */
.L_x_600:
[----:B------:R-:W-:Y:S01]  /*5ea0*/  IADD3 R3, R3, 0x1f, RZ ;  /* 0x0000001f03037810 */ /* 0x000fe20007ffe0ff */
[----:B------:R-:W-:-:S03]  /*5eb0*/  @P3 IMAD.HI.U32 R2, R225, c[0x0][0x2c8], RZ ;  /* 0x0000b200e1023a27 */ /* 0x000fc600078e00ff */
[----:B------:R-:W-:Y:S01]  /*5ec0*/  SHF.R.S32.HI R4, RZ, 0x1f, R3 ;  /* 0x0000001fff047819 */ /* 0x000fe20000011403 */
[----:B------:R-:W-:Y:S01]  /*5ed0*/  IMAD.MOV.U32 R0, RZ, RZ, R225 ;  /* 0x000000ffff007224 */ /* 0x000fe200078e00e1 */
[----:B------:R-:W-:Y:S02]  /*5ee0*/  @P3 SHF.R.U32.HI R0, RZ, c[0x0][0x2cc], R2 ;  /* 0x0000b300ff003a19 */ /* 0x000fe40000011602 */
        /* <DEDUP_REMOVED lines=16> */
.L_x_606:
[----:B------:R-:W-:-:S04]  /*5ff0*/  MOV R3, c[0x0][0x32c] ;  /* 0x0000cb0000037a02 */ /* 0x000fc80000000f00 */
[----:B------:R-:W-:-:S13]  /*6000*/  ISETP.NE.AND P0, PT, R3, 0x1, PT ;  /* 0x000000010300780c */ /* 0x000fda0003f05270 */
[----:B------:R-:W-:-:S05]  /*6010*/  @P0 IMAD.HI.U32 R3, R0, c[0x0][0x330], RZ ;  /* 0x0000cc0000030a27 */ /* 0x000fca00078e00ff */
[----:B------:R-:W-:Y:S02]  /*6020*/  @P0 SHF.R.U32.HI R0, RZ, c[0x0][0x334], R3 ;  /* 0x0000cd00ff000a19 */ /* 0x000fe40000011603 */
.L_x_607:
[----:B------:R-:W-:Y:S05]  /*6030*/  BSYNC B0 ;  /* 0x0000000000007941 */ /* 0x000fea0003800000 */
.L_x_605:
[----:B------:R-:W-:-:S05]  /*6040*/  IMAD R0, R0, c[0x0][0x32c], RZ ;  /* 0x0000cb0000007a24 */ /* 0x000fca00078e02ff */
[----:B------:R-:W-:-:S04]  /*6050*/  IMNMX R2, R2, R0, !PT ;  /* 0x0000000002027217 */ /* 0x000fc80007800200 */
.L_x_604:
[----:B------:R-:W-:Y:S01]  /*6060*/  SHF.R.S32.HI R0, RZ, 0x1f, R2 ;  /* 0x0000001fff007819 */ /* 0x000fe20000011402 */
[----:B------:R-:W-:Y:S03]  /*6070*/  BSSY B0, `(.L_x_608) ;  /* 0x0000025000007945 */ /* 0x000fe60003800000 */
[----:B------:R-:W-:-:S04]  /*6080*/  LEA.HI R0, R0, R2, RZ, 0x5 ;  /* 0x0000000200007211 */ /* 0x000fc800078f28ff */
[----:B------:R-:W-:-:S04]  /*6090*/  SHF.R.S32.HI R0, RZ, 0x5, R0 ;  /* 0x00000005ff007819 */ /* 0x000fc80000011400 */
[----:B------:R-:W-:Y:S01]  /*60a0*/  IMNMX R5, RZ, R0, !PT ;  /* 0x00000000ff057217 */ /* 0x000fe20007800200 */
[----:B------:R-:W-:-:S03]  /*60b0*/  IMAD.MOV.U32 R0, RZ, RZ, RZ ;  /* 0x000000ffff007224 */ /* 0x000fc600078e00ff */
[----:B------:R-:W-:-:S13]  /*60c0*/  ISETP.GT.AND P0, PT, R7, R5, PT ;  /* 0x000000050700720c */ /* 0x000fda0003f04270 */
        /* <DEDUP_REMOVED lines=31> */
.L_x_609:
[----:B------:R-:W-:Y:S05]  /*62c0*/  BSYNC B0 ;  /* 0x0000000000007941 */ /* 0x000fea0003800000 */
.L_x_608:
[----:B------:R-:W-:Y:S01]  /*62d0*/  IMAD R209, R248, R0, R5 ;  /* 0x00000000f8d17224 */ /* 0x000fe200078e0205 */
[----:B------:R-:W-:Y:S01]  /*62e0*/  MOV R20, RZ ;  /* 0x000000ff00147202 */ /* 0x000fe20000000f00 */
[----:B------:R-:W-:Y:S01]  /*62f0*/  IMAD.MOV.U32 R133, RZ, RZ, RZ ;  /* 0x000000ffff857224 */ /* 0x000fe200078e00ff */
[----:B------:R-:W-:Y:S01]  /*6300*/  CS2R R94, SRZ ;  /* 0x00000000005e7805 */ /* 0x000fe2000001ff00 */
[--C-:B------:R-:W-:Y:S01]  /*6310*/  IMAD.IADD R2, R209, 0x1, R0.reuse ;  /* 0x00000001d1027824 */ /* 0x100fe200078e0200 */
        /* <DEDUP_REMOVED lines=73> */
[----:B------:R-:W-:Y:S01]  /*67b0*/  IMAD R5, R237, 0x20, R214 ;  /* 0x00000020ed057824 */ /* 0x000fe200078e02d6 */
[----:B------:R-:W-:Y:S01]  /*67c0*/  ISETP.NE.U32.AND P0, PT, RZ, c[0x0][0x348], PT ;  /* 0x0000d200ff007a0c */ /* 0x000fe20003f05070 */
[----:B------:R-:W-:Y:S01]  /*67d0*/  IMAD.MOV.U32 R14, RZ, RZ, R136 ;  /* 0x000000ffff0e7224 */ /* 0x000fe200078e0088 */
[----:B------:R-:W-:Y:S01]  /*67e0*/  SHF.R.S32.HI R18, RZ, 0x1f, R235 ;  /* 0x0000001fff127819 */ /* 0x000fe200000114eb */
[----:B------:R-:W-:Y:S01]  /*67f0*/  IMAD R0, R0, c[0x0][0x178], RZ ;  /* 0x00005e0000007a24 */ /* 0x000fe200078e02ff */
[----:B------:R-:W-:Y:S01]  /*6800*/  ISETP.NE.AND.EX P0, PT, RZ, c[0x0][0x34c], PT, P0 ;  /* 0x0000d300ff007a0c */ /* 0x000fe20003f05300 */
[----:B------:R-:W-:Y:S01]  /*6810*/  IMAD.IADD R5, R225, 0x1, R5 ;  /* 0x00000001e1057824 */ /* 0x000fe200078e0205 */
[----:B------:R-:W-:Y:S01]  /*6820*/  SHF.R.S32.HI R9, RZ, 0x1f, R214 ;  /* 0x0000001fff097819 */ /* 0x000fe200000114d6 */
[----:B------:R-:W-:Y:S01]  /*6830*/  IMAD R0, R119, c[0x0][0x17c], R0 ;  /* 0x00005f0077007a24 */ /* 0x000fe200078e0200 */
[----:B------:R-:W-:Y:S01]  /*6840*/  SEL R6, R18, RZ, !P0 ;  /* 0x000000ff12067207 */ /* 0x000fe20004000000 */
[----:B------:R-:W-:Y:S01]  /*6850*/  @P3 IMAD.HI.U32 R7, R5, c[0x0][0x2c8], RZ ;  /* 0x0000b20005073a27 */ /* 0x000fe200078e00ff */
[----:B------:R-:W-:-:S02]  /*6860*/  SEL R4, R235, RZ, !P0 ;  /* 0x000000ffeb047207 */ /* 0x000fc40004000000 */
[----:B------:R-:W-:Y:S01]  /*6870*/  ISETP.GE.AND P6, PT, R138, c[0x0][0x1d4], PT ;  /* 0x000075008a007a0c */ /* 0x000fe20003fc6270 */
[----:B------:R-:W-:Y:S01]  /*6880*/  IMAD R6, R6, c[0x0][0x1c0], RZ ;  /* 0x0000700006067a24 */ /* 0x000fe200078e02ff */
[----:B------:R-:W-:Y:S02]  /*6890*/  SHF.R.S32.HI R15, RZ, 0x1f, R136 ;  /* 0x0000001fff0f7819 */ /* 0x000fe40000011488 */
[----:B------:R-:W-:Y:S01]  /*68a0*/  ISETP.GE.AND P2, PT, R136, c[0x0][0x1d4], PT ;  /* 0x0000750088007a0c */ /* 0x000fe20003f46270 */
[----:B------:R-:W-:Y:S01]  /*68b0*/  IMAD R6, R4, c[0x0][0x1c4], R6 ;  /* 0x0000710004067a24 */ /* 0x000fe200078e0206 */
[----:B------:R-:W-:Y:S02]  /*68c0*/  ISETP.GE.AND P5, PT, R216, c[0x0][0x1d4], PT ;  /* 0x00007500d8007a0c */ /* 0x000fe40003fa6270 */
[----:B------:R-:W-:Y:S01]  /*68d0*/  ISETP.GE.AND P4, PT, R217, c[0x0][0x1d4], PT ;  /* 0x00007500d9007a0c */ /* 0x000fe20003f86270 */
[----:B-1----:R-:W-:Y:S01]  /*68e0*/  IMAD.WIDE.U32 R2, R119, c[0x0][0x178], RZ ;  /* 0x00005e0077027a25 */ /* 0x002fe200078e00ff */
[----:B------:R-:W-:-:S02]  /*68f0*/  LOP3.LUT R215, R215, 0xfffffffe, RZ, 0xc0, !PT ;  /* 0xfffffffed7d77812 */ /* 0x000fc400078ec0ff */
[----:B------:R-:W-:Y:S02]  /*6900*/  IADD3 R106, R236, -0x1, RZ ;  /* 0xffffffffec6a7810 */ /* 0x000fe40007ffe0ff */
[----:B------:R-:W-:Y:S01]  /*6910*/  IADD3 R3, R3, R0, RZ ;  /* 0x0000000003037210 */ /* 0x000fe20007ffe0ff */
[----:B------:R-:W-:Y:S01]  /*6920*/  IMAD.MOV.U32 R0, RZ, RZ, R5 ;  /* 0x000000ffff007224 */ /* 0x000fe200078e0005 */
[----:B------:R-:W-:Y:S02]  /*6930*/  @P3 SHF.R.U32.HI R0, RZ, c[0x0][0x2cc], R7 ;  /* 0x0000b300ff003a19 */ /* 0x000fe40000011607 */
[----:B------:R-:W-:Y:S01]  /*6940*/  @P2 LOP3.LUT R215, R215, 0x1, RZ, 0xfc, !PT ;  /* 0x00000001d7d72812 */ /* 0x000fe200078efcff */
[C---:B------:R-:W-:Y:S01]  /*6950*/  IMAD.WIDE.U32 R2, R227.reuse, c[0x0][0x1b8], R2 ;  /* 0x00006e00e3027a25 */ /* 0x040fe200078e0002 */
[----:B------:R-:W-:Y:S02]  /*6960*/  SHF.R.S32.HI R8, RZ, 0x1f, R0 ;  /* 0x0000001fff087819 */ /* 0x000fe40000011400 */
[----:B------:R-:W-:Y:S01]  /*6970*/  IADD3 R7, -R0, RZ, RZ ;  /* 0x000000ff00077210 */ /* 0x000fe20007ffe1ff */
[----:B------:R-:W-:Y:S01]  /*6980*/  IMAD R3, R227, c[0x0][0x1bc], R3 ;  /* 0x00006f00e3037a24 */ /* 0x000fe200078e0203 */
[----:B------:R-:W-:Y:S01]  /*6990*/  LOP3.LUT R215, R215, 0xfffffffd, RZ, 0xc0, !PT ;  /* 0xfffffffdd7d77812 */ /* 0x000fe200078ec0ff */
[----:B------:R-:W-:Y:S01]  /*69a0*/  IMAD R8, R8, c[0x0][0x1b0], RZ ;  /* 0x00006c0008087a24 */ /* 0x000fe200078e02ff */
[----:B------:R-:W-:Y:S01]  /*69b0*/  ISETP.GE.AND P3, PT, R138, c[0x0][0x198], PT ;  /* 0x000066008a007a0c */ /* 0x000fe20003f66270 */
[----:B------:R-:W-:Y:S01]  /*69c0*/  IMAD.WIDE.U32 R2, R4, c[0x0][0x1c0], R2 ;  /* 0x0000700004027a25 */ /* 0x000fe200078e0002 */
[----:B------:R-:W-:-:S03]  /*69d0*/  IADD3 R4, P0, R214, R11, RZ ;  /* 0x0000000bd6047210 */ /* 0x000fc60007f1e0ff */
[----:B------:R-:W-:Y:S01]  /*69e0*/  IMAD.IADD R3, R3, 0x1, R6 ;  /* 0x0000000103037824 */ /* 0x000fe200078e0206 */
[----:B------:R-:W-:Y:S01]  /*69f0*/  LEA.HI.X.SX32 R6, R11, R9, 0x1, P0 ;  /* 0x000000090b067211 */ /* 0x000fe200000f0eff */
[----:B------:R-:W-:Y:S02]  /*6a00*/  IMAD R5, R7, c[0x0][0x2c4], R5 ;  /* 0x0000b10007057a24 */ /* 0x000fe400078e0205 */
[C---:B------:R-:W-:Y:S02]  /*6a10*/  IMAD R12, R0.reuse, c[0x0][0x1b4], R8 ;  /* 0x00006d00000c7a24 */ /* 0x040fe400078e0208 */
[----:B------:R-:W-:Y:S01]  /*6a20*/  IMAD.WIDE.U32 R2, R0, c[0x0][0x1b0], R2 ;  /* 0x00006c0000027a25 */ /* 0x000fe200078e0002 */
[----:B------:R-:W-:-:S03]  /*6a30*/  SHF.R.S32.HI R11, RZ, 0x1f, R5 ;  /* 0x0000001fff0b7819 */ /* 0x000fc60000011405 */
[C---:B------:R-:W-:Y:S01]  /*6a40*/  IMAD R0, R6.reuse, c[0x0][0x1e0], RZ ;  /* 0x0000780006007a24 */ /* 0x040fe200078e02ff */
[----:B------:R-:W-:Y:S01]  /*6a50*/  IADD3 R3, R3, R12, RZ ;  /* 0x0000000c03037210 */ /* 0x000fe20007ffe0ff */
[----:B------:R-:W-:Y:S02]  /*6a60*/  IMAD R10, R6, c[0x0][0x208], RZ ;  /* 0x00008200060a7a24 */ /* 0x000fe400078e02ff */
[C---:B------:R-:W-:Y:S01]  /*6a70*/  IMAD R13, R4.reuse, c[0x0][0x1e4], R0 ;  /* 0x00007900040d7a24 */ /* 0x040fe200078e0200 */
[----:B------:R-:W-:Y:S01]  /*6a80*/  SEL R0, RZ, 0xffffffff, P6 ;  /* 0xffffffffff007807 */ /* 0x000fe20003000000 */
[----:B------:R-:W-:-:S04]  /*6a90*/  IMAD.WIDE.U32 R6, R4, c[0x0][0x1e0], R14 ;  /* 0x0000780004067a25 */ /* 0x000fc800078e000e */
[----:B------:R-:W-:-:S04]  /*6aa0*/  IMAD.WIDE.U32 R8, R4, c[0x0][0x208], R14 ;  /* 0x0000820004087a25 */ /* 0x000fc800078e000e */
[----:B------:R-:W-:Y:S01]  /*6ab0*/  IMAD R12, R4, c[0x0][0x20c], R10 ;  /* 0x00008300040c7a24 */ /* 0x000fe200078e020a */
[----:B------:R-:W-:Y:S01]  /*6ac0*/  SEL R10, RZ, 0x1, P2 ;  /* 0x00000001ff0a7807 */ /* 0x000fe20001000000 */
[----:B------:R-:W-:Y:S01]  /*6ad0*/  IMAD R4, R11, c[0x0][0x1a8], RZ ;  /* 0x00006a000b047a24 */ /* 0x000fe200078e02ff */
[----:B------:R-:W-:Y:S01]  /*6ae0*/  ISETP.GE.AND P2, PT, R216, c[0x0][0x198], PT ;  /* 0x00006600d8007a0c */ /* 0x000fe20003f46270 */
[----:B------:R-:W-:Y:S02]  /*6af0*/  IMAD.SHL.U32 R0, R0, 0x2, RZ ;  /* 0x0000000200007824 */ /* 0x000fe400078e00ff */
[C---:B------:R-:W-:Y:S02]  /*6b00*/  IMAD R4, R5.reuse, c[0x0][0x1ac], R4 ;  /* 0x00006b0005047a24 */ /* 0x040fe400078e0204 */
[----:B------:R-:W-:Y:S01]  /*6b10*/  IMAD.WIDE.U32 R2, R5, c[0x0][0x1a8], R2 ;  /* 0x00006a0005027a25 */ /* 0x000fe200078e0002 */
[----:B------:R-:W-:Y:S02]  /*6b20*/  LOP3.LUT R10, R0, 0x2, R10, 0xe2, !PT ;  /* 0x00000002000a7812 */ /* 0x000fe400078ee20a */
[----:B------:R-:W-:Y:S01]  /*6b30*/  IADD3 R5, R9, R12, RZ ;  /* 0x0000000c09057210 */ /* 0x000fe20007ffe0ff */
[----:B------:R-:W-:Y:S01]  /*6b40*/  IMAD.IADD R0, R3, 0x1, R4 ;  /* 0x0000000103007824 */ /* 0x000fe200078e0204 */
[C---:B------:R-:W-:Y:S01]  /*6b50*/  LEA R17, P0, R2.reuse, c[0x0][0x160], 0x1 ;  /* 0x0000580002117a11 */ /* 0x040fe200078008ff */
[----:B------:R-:W-:Y:S01]  /*6b60*/  IMAD.IADD R7, R7, 0x1, R13 ;  /* 0x0000000107077824 */ /* 0x000fe200078e020d */
[----:B------:R-:W-:Y:S01]  /*6b70*/  SEL R9, RZ, 0x4, P5 ;  /* 0x00000004ff097807 */ /* 0x000fe20002800000 */
[----:B------:R-:W-:Y:S01]  /*6b80*/  IMAD.MOV.U32 R4, RZ, RZ, R8 ;  /* 0x000000ffff047224 */ /* 0x000fe200078e0008 */
[----:B------:R-:W-:Y:S01]  /*6b90*/  LEA.HI.X R16, R2, c[0x0][0x164], R0, 0x1, P0 ;  /* 0x0000590002107a11 */ /* 0x000fe200000f0c00 */
[----:B------:R-:W-:Y:S01]  /*6ba0*/  IMAD.WIDE.U32 R6, R227, c[0x0][0x1e8], R6 ;  /* 0x00007a00e3067a25 */ /* 0x000fe200078e0006 */
[----:B------:R-:W-:-:S02]  /*6bb0*/  ISETP.NE.U32.AND P0, PT, RZ, c[0x0][0x350], PT ;  /* 0x0000d400ff007a0c */ /* 0x000fc40003f05070 */
[----:B------:R-:W-:Y:S01]  /*6bc0*/  SEL R8, RZ, 0x8, P4 ;  /* 0x00000008ff087807 */ /* 0x000fe20002000000 */
[C---:B------:R-:W-:Y:S01]  /*6bd0*/  IMAD.WIDE.U32 R4, R227.reuse, c[0x0][0x210], R4 ;  /* 0x00008400e3047a25 */ /* 0x040fe200078e0004 */
[----:B------:R-:W-:Y:S02]  /*6be0*/  ISETP.NE.AND.EX P0, PT, RZ, c[0x0][0x354], PT, P0 ;  /* 0x0000d500ff007a0c */ /* 0x000fe40003f05300 */
[----:B------:R-:W-:Y:S01]  /*6bf0*/  LOP3.LUT R123, R8, R10, R9, 0xfe, !PT ;  /* 0x0000000a087b7212 */ /* 0x000fe200078efe09 */
[C---:B------:R-:W-:Y:S01]  /*6c00*/  IMAD R7, R227.reuse, c[0x0][0x1ec], R7 ;  /* 0x00007b00e3077a24 */ /* 0x040fe200078e0207 */
[----:B------:R-:W-:Y:S01]  /*6c10*/  IADD3 R13, R214, R225, RZ ;  /* 0x000000e1d60d7210 */ /* 0x000fe20007ffe0ff */
[----:B------:R-:W-:Y:S01]  /*6c20*/  IMAD R5, R227, c[0x0][0x214], R5 ;  /* 0x00008500e3057a24 */ /* 0x000fe200078e0205 */
[----:B--2---:R-:W-:Y:S01]  /*6c30*/  @P1 MOV R2, R19 ;  /* 0x0000001300021202 */ /* 0x004fe20000000f00 */
[----:B------:R-:W-:Y:S01]  /*6c40*/  @!P1 IMAD.MOV.U32 R2, RZ, RZ, R235 ;  /* 0x000000ffff029224 */ /* 0x000fe200078e00eb */
[----:B------:R-:W-:Y:S01]  /*6c50*/  @P1 SHF.R.S32.HI R3, RZ, 0x1f, R19 ;  /* 0x0000001fff031819 */ /* 0x000fe20000011413 */
[----:B------:R-:W-:Y:S01]  /*6c60*/  @!P1 IMAD.MOV.U32 R3, RZ, RZ, R18 ;  /* 0x000000ffff039224 */ /* 0x000fe200078e0012 */
[----:B------:R-:W-:-:S02]  /*6c70*/  ISETP.GE.AND P1, PT, R217, c[0x0][0x198], PT ;  /* 0x00006600d9007a0c */ /* 0x000fc40003f26270 */
[----:B------:R-:W-:Y:S02]  /*6c80*/  SEL R0, R2, RZ, !P0 ;  /* 0x000000ff02007207 */ /* 0x000fe40004000000 */
[----:B------:R-:W-:Y:S02]  /*6c90*/  SEL R2, R3, RZ, !P0 ;  /* 0x000000ff03027207 */ /* 0x000fe40004000000 */
[----:B------:R-:W-:Y:S01]  /*6ca0*/  ISETP.GE.AND P0, PT, R136, c[0x0][0x198], PT ;  /* 0x0000660088007a0c */ /* 0x000fe20003f06270 */
[----:B------:R-:W-:-:S04]  /*6cb0*/  IMAD.WIDE.U32 R220, R0, c[0x0][0x1f0], R6 ;  /* 0x00007c0000dc7a25 */ /* 0x000fc800078e0006 */
[C---:B------:R-:W-:Y:S02]  /*6cc0*/  IMAD R8, R2.reuse, c[0x0][0x1f0], RZ ;  /* 0x00007c0002087a24 */ /* 0x040fe400078e02ff */
[----:B------:R-:W-:Y:S02]  /*6cd0*/  IMAD R3, R2, c[0x0][0x218], RZ ;  /* 0x0000860002037a24 */ /* 0x000fe400078e02ff */
[----:B------:R-:W-:-:S04]  /*6ce0*/  IMAD.WIDE.U32 R222, R0, c[0x0][0x218], R4 ;  /* 0x0000860000de7a25 */ /* 0x000fc800078e0004 */
[C---:B------:R-:W-:Y:S01]  /*6cf0*/  IMAD R2, R0.reuse, c[0x0][0x1f4], R8 ;  /* 0x00007d0000027a24 */ /* 0x040fe200078e0208 */
[----:B------:R-:W-:Y:S01]  /*6d00*/  @P0 LOP3.LUT R215, R215, 0x2, RZ, 0xfc, !PT ;  /* 0x00000002d7d70812 */ /* 0x000fe200078efcff */
[----:B------:R-:W-:Y:S02]  /*6d10*/  IMAD R0, R0, c[0x0][0x21c], R3 ;  /* 0x0000870000007a24 */ /* 0x000fe400078e0203 */
[----:B------:R-:W-:-:S03]  /*6d20*/  IMAD.IADD R219, R221, 0x1, R2 ;  /* 0x00000001dddb7824 */ /* 0x000fc600078e0202 */
[----:B------:R-:W-:Y:S01]  /*6d30*/  IADD3 R224, R223, R0, RZ ;  /* 0x00000000dfe07210 */ /* 0x000fe20007ffe0ff */
[----:B------:R-:W-:Y:S05]  /*6d40*/  BRA.DIV ~URZ, `(.L_x_611) ;  /* 0x000190827f007947 */ /* 0x000fea000b800000 */
[----:B------:R1:W2:Y:S02]  /*6d50*/  SHFL.IDX PT, R10, R16, RZ, 0x181f ;  /* 0x00181fff100a7589 */ /* 0x0002a400000e0000 */
.L_x_794:
[----:B------:R-:W-:Y:S05]  /*6d60*/  BRA.DIV ~URZ, `(.L_x_612) ;  /* 0x000190d27f007947 */ /* 0x000fea000b800000 */
[----:B------:R3:W4:Y:S02]  /*6d70*/  SHFL.IDX PT, R2, R17, RZ, 0x181f ;  /* 0x00181fff11027589 */ /* 0x00072400000e0000 */
.L_x_795:
[----:B------:R-:W-:Y:S01]  /*6d80*/  IMAD R68, R213, c[0x0][0x2c4], RZ ;  /* 0x0000b100d5447a24 */ /* 0x000fe200078e02ff */
[----:B------:R-:W-:Y:S01]  /*6d90*/  SHF.R.S32.HI R71, RZ, 0x1f, R138 ;  /* 0x0000001fff477819 */ /* 0x000fe2000001148a */
[----:B------:R-:W-:Y:S01]  /*6da0*/  BSSY B0, `(.L_x_613) ;  /* 0x000001a000007945 */ /* 0x000fe20003800000 */
[----:B------:R-:W-:Y:S02]  /*6db0*/  LOP3.LUT R215, R215, 0xfffffff7, RZ, 0xc0, !PT ;  /* 0xfffffff7d7d77812 */ /* 0x000fe400078ec0ff */
[----:B------:R-:W-:Y:S02]  /*6dc0*/  ISETP.GE.AND P0, PT, R13, R68, PT ;  /* 0x000000440d00720c */ /* 0x000fe40003f06270 */
[----:B------:R-:W-:Y:S02]  /*6dd0*/  LEA.HI R69, R71, R138, RZ, 0x3 ;  /* 0x0000008a47457211 */ /* 0x000fe400078f18ff */
[----:B------:R-:W-:-:S02]  /*6de0*/  SHF.R.S32.HI R12, RZ, 0x1f, R217 ;  /* 0x0000001fff0c7819 */ /* 0x000fc400000114d9 */
[----:B------:R-:W-:Y:S02]  /*6df0*/  LOP3.LUT R0, R69, 0xfffffff8, RZ, 0xc0, !PT ;  /* 0xfffffff845007812 */ /* 0x000fe400078ec0ff */
[----:B------:R-:W-:Y:S02]  /*6e00*/  SHF.R.S32.HI R11, RZ, 0x1f, R216 ;  /* 0x0000001fff0b7819 */ /* 0x000fe400000114d8 */
[----:B------:R-:W-:-:S03]  /*6e10*/  SHF.R.S32.HI R24, RZ, 0x1f, R0 ;  /* 0x0000001fff187819 */ /* 0x000fc60000011400 */
[----:B------:R-:W-:Y:S01]  /*6e20*/  @P0 LOP3.LUT R215, R215, 0x8, RZ, 0xfc, !PT ;  /* 0x00000008d7d70812 */ /* 0x000fe200078efcff */
[----:B------:R-:W-:Y:S05]  /*6e30*/  @P0 BRA `(.L_x_614) ;  /* 0x0000010000000947 */ /* 0x000fea0003800000 */
[----:B----4-:R-:W-:-:S04]  /*6e40*/  LEA R8, P0, R136, R2, 0x1 ;  /* 0x0000000288087211 */ /* 0x010fc800078008ff */
[----:B--2---:R-:W-:Y:S02]  /*6e50*/  LEA.HI.X R9, R136, R10, R15, 0x1, P0 ;  /* 0x0000000a88097211 */ /* 0x004fe400000f0c0f */
[----:B------:R-:W-:-:S04]  /*6e60*/  LEA R6, P0, R0, R2, 0x1 ;  /* 0x0000000200067211 */ /* 0x000fc800078008ff */
[----:B------:R-:W-:Y:S02]  /*6e70*/  LEA.HI.X R7, R0, R10, R24, 0x1, P0 ;  /* 0x0000000a00077211 */ /* 0x000fe400000f0c18 */
[----:B------:R-:W-:-:S04]  /*6e80*/  LEA R4, P0, R216, R2, 0x1 ;  /* 0x00000002d8047211 */ /* 0x000fc800078008ff */
[----:B------:R-:W-:Y:S02]  /*6e90*/  LEA.HI.X R5, R216, R10, R11, 0x1, P0 ;  /* 0x0000000ad8057211 */ /* 0x000fe400000f0c0b */
[----:B------:R-:W-:-:S04]  /*6ea0*/  LEA R2, P0, R217, R2, 0x1 ;  /* 0x00000002d9027211 */ /* 0x000fc800078008ff */
[----:B------:R-:W-:Y:S02]  /*6eb0*/  LEA.HI.X R3, R217, R10, R12, 0x1, P0 ;  /* 0x0000000ad9037211 */ /* 0x000fe400000f0c0c */
[----:B------:R-:W-:-:S13]  /*6ec0*/  LOP3.LUT P0, RZ, R215, 0x2, RZ, 0xc0, !PT ;  /* 0x00000002d7ff7812 */ /* 0x000fda000780c0ff */
[----:B------:R-:W-:Y:S01]  /*6ed0*/  @!PT LDS RZ, [RZ] ;  /* 0x00000000fffff984 */ /* 0x000fe20000000800 */
[----:B------:R-:W-:Y:S01]  /*6ee0*/  @!PT LDS RZ, [RZ] ;  /* 0x00000000fffff984 */ /* 0x000fe20000000800 */
[----:B------:R-:W-:Y:S01]  /*6ef0*/  @!PT LDS RZ, [RZ] ;  /* 0x00000000fffff984 */ /* 0x000fe20000000800 */
[----:B------:R2:W-:Y:S04]  /*6f00*/  LDGSTS.E.BYPASS.LTC128B.128 [R196+0x10080], [R8.64], !P0 ;  /* 0x1008000008c47fae */ /* 0x0005e8000c101d46 */
[----:B------:R2:W-:Y:S04]  /*6f10*/  LDGSTS.E.BYPASS.LTC128B.128 [R196+0x14080], [R6.64], !P3 ;  /* 0x1408000006c47fae */ /* 0x0005e8000d901d46 */
[----:B------:R2:W-:Y:S04]  /*6f20*/  LDGSTS.E.BYPASS.LTC128B.128 [R196+0x18080], [R4.64], !P2 ;  /* 0x1808000004c47fae */ /* 0x0005e8000d101d46 */
[----:B------:R2:W-:Y:S02]  /*6f30*/  LDGSTS.E.BYPASS.LTC128B.128 [R196+0x1c080], [R2.64], !P1 ;  /* 0x1c08000002c47fae */ /* 0x0005e4000c901d46 */
.L_x_614:
[----:B------:R-:W-:Y:S05]  /*6f40*/  BSYNC B0 ;  /* 0x0000000000007941 */ /* 0x000fea0003800000 */
.L_x_613:
[----:B------:R-:W-:Y:S05]  /*6f50*/  BRA.DIV ~URZ, `(.L_x_615) ;  /* 0x00018f527f007947 */ /* 0x000fea000b800000 */
[----:B--2---:R2:W1:Y:S04]  /*6f60*/  SHFL.IDX PT, R10, R16, 0x1, 0x181f ;  /* 0x00381f00100a7f89 */ /* 0x00446800000e0000 */
[----:B----4-:R2:W4:Y:S02]  /*6f70*/  SHFL.IDX PT, R2, R17, 0x1, 0x181f ;  /* 0x00381f0011027f89 */ /* 0x01052400000e0000 */
.L_x_796:
[----:B------:R-:W-:Y:S01]  /*6f80*/  IADD3 R3, R13, 0x20, RZ ;  /* 0x000000200d037810 */ /* 0x000fe20007ffe0ff */
[----:B------:R-:W-:Y:S01]  /*6f90*/  BSSY B0, `(.L_x_616) ;  /* 0x0000015000007945 */ /* 0x000fe20003800000 */
[----:B------:R-:W-:-:S02]  /*6fa0*/  LOP3.LUT R215, R215, 0xffffffef, RZ, 0xc0, !PT ;  /* 0xffffffefd7d77812 */ /* 0x000fc400078ec0ff */
[----:B------:R-:W-:-:S13]  /*6fb0*/  ISETP.GE.AND P0, PT, R3, R68, PT ;  /* 0x000000440300720c */ /* 0x000fda0003f06270 */
[----:B------:R-:W-:Y:S01]  /*6fc0*/  @P0 LOP3.LUT R215, R215, 0x10, RZ, 0xfc, !PT ;  /* 0x00000010d7d70812 */ /* 0x000fe200078efcff */
[----:B------:R-:W-:Y:S05]  /*6fd0*/  @P0 BRA `(.L_x_617) ;  /* 0x0000010000000947 */ /* 0x000fea0003800000 */
[----:B----4-:R-:W-:-:S04]  /*6fe0*/  LEA R8, P0, R136, R2, 0x1 ;  /* 0x0000000288087211 */ /* 0x010fc800078008ff */
[----:B-1----:R-:W-:Y:S02]  /*6ff0*/  LEA.HI.X R9, R136, R10, R15, 0x1, P0 ;  /* 0x0000000a88097211 */ /* 0x002fe400000f0c0f */
        /* <DEDUP_REMOVED lines=14> */
.L_x_617:
[----:B------:R-:W-:Y:S05]  /*70e0*/  BSYNC B0 ;  /* 0x0000000000007941 */ /* 0x000fea0003800000 */
.L_x_616:
[----:B------:R-:W-:Y:S05]  /*70f0*/  BRA.DIV ~URZ, `(.L_x_618) ;  /* 0x00018e827f007947 */ /* 0x000fea000b800000 */
[----:B-1----:R1:W2:Y:S02]  /*7100*/  SHFL.IDX PT, R10, R16, 0x2, 0x181f ;  /* 0x00581f00100a7f89 */ /* 0x0022a400000e0000 */
.L_x_797:
[----:B------:R-:W-:Y:S05]  /*7110*/  BRA.DIV ~URZ, `(.L_x_619) ;  /* 0x00018ed27f007947 */ /* 0x000fea000b800000 */
[----:B----4-:R4:W1:Y:S02]  /*7120*/  SHFL.IDX PT, R2, R17, 0x2, 0x181f ;  /* 0x00581f0011027f89 */ /* 0x01086400000e0000 */
.L_x_798:
[----:B------:R-:W-:Y:S01]  /*7130*/  IADD3 R3, R13, 0x40, RZ ;  /* 0x000000400d037810 */ /* 0x000fe20007ffe0ff */
[----:B------:R-:W-:Y:S01]  /*7140*/  BSSY B0, `(.L_x_620) ;  /* 0x0000015000007945 */ /* 0x000fe20003800000 */
[----:B------:R-:W-:-:S02]  /*7150*/  LOP3.LUT R215, R215, 0xffffff7f, RZ, 0xc0, !PT ;  /* 0xffffff7fd7d77812 */ /* 0x000fc400078ec0ff */
[----:B------:R-:W-:-:S13]  /*7160*/  ISETP.GE.AND P0, PT, R3, R68, PT ;  /* 0x000000440300720c */ /* 0x000fda0003f06270 */
[----:B------:R-:W-:Y:S01]  /*7170*/  @P0 LOP3.LUT R215, R215, 0x80, RZ, 0xfc, !PT ;  /* 0x00000080d7d70812 */ /* 0x000fe200078efcff */
[----:B------:R-:W-:Y:S05]  /*7180*/  @P0 BRA `(.L_x_621) ;  /* 0x0000010000000947 */ /* 0x000fea0003800000 */
[----:B-1----:R-:W-:-:S04]  /*7190*/  LEA R8, P0, R136, R2, 0x1 ;  /* 0x0000000288087211 */ /* 0x002fc800078008ff */
        /* <DEDUP_REMOVED lines=15> */
.L_x_621:
[----:B------:R-:W-:Y:S05]  /*7290*/  BSYNC B0 ;  /* 0x0000000000007941 */ /* 0x000fea0003800000 */
.L_x_620:
[----:B------:R-:W-:Y:S05]  /*72a0*/  BRA.DIV ~URZ, `(.L_x_622) ;  /* 0x00018db27f007947 */ /* 0x000fea000b800000 */
[----:B--2---:R2:W3:Y:S04]  /*72b0*/  SHFL.IDX PT, R10, R16, 0x3, 0x181f ;  /* 0x00781f00100a7f89 */ /* 0x0044e800000e0000 */
[----:B-1----:R2:W1:Y:S02]  /*72c0*/  SHFL.IDX PT, R2, R17, 0x3, 0x181f ;  /* 0x00781f0011027f89 */ /* 0x00246400000e0000 */
.L_x_799:
[----:B------:R-:W-:Y:S01]  /*72d0*/  IADD3 R3, R13, 0x60, RZ ;  /* 0x000000600d037810 */ /* 0x000fe20007ffe0ff */
[----:B------:R-:W-:Y:S01]  /*72e0*/  IMAD.SHL.U32 R122, R106, 0x20, RZ ;  /* 0x000000206a7a7824 */ /* 0x000fe200078e00ff */
[----:B--2---:R-:W-:-:S02]  /*72f0*/  P2R R16, PR, RZ, 0x10 ;  /* 0x00000010ff107803 */ /* 0x004fc40000000000 */
[----:B------:R-:W-:Y:S02]  /*7300*/  ISETP.GE.AND P4, PT, R3, R68, PT ;  /* 0x000000440300720c */ /* 0x000fe40003f86270 */
[----:B------:R-:W-:Y:S02]  /*7310*/  SHF.R.S32.HI R129, RZ, 0x1f, R106 ;  /* 0x0000001fff817819 */ /* 0x000fe4000001146a */
[----:B------:R-:W-:-:S09]  /*7320*/  P2R R82, PR, RZ, 0x10 ;  /* 0x00000010ff527803 */ /* 0x000fd20000000000 */
[----:B-1----:R-:W-:-:S04]  /*7330*/  @!P4 LEA R4, P0, R216, R2, 0x1 ;  /* 0x00000002d804c211 */ /* 0x002fc800078008ff */
[----:B---3--:R-:W-:Y:S02]  /*7340*/  @!P4 LEA.HI.X R5, R216, R10, R11, 0x1, P0 ;  /* 0x0000000ad805c211 */ /* 0x008fe400000f0c0b */
[----:B------:R-:W-:-:S04]  /*7350*/  @!P4 LEA R8, P0, R136, R2, 0x1 ;  /* 0x000000028808c211 */ /* 0x000fc800078008ff */
[----:B------:R-:W-:Y:S02]  /*7360*/  @!P4 LEA.HI.X R9, R136, R10, R15, 0x1, P0 ;  /* 0x0000000a8809c211 */ /* 0x000fe400000f0c0f */
[----:B------:R-:W-:-:S04]  /*7370*/  @!P4 LEA R6, P0, R0, R2, 0x1 ;  /* 0x000000020006c211 */ /* 0x000fc800078008ff */
[----:B------:R-:W-:Y:S02]  /*7380*/  @!P4 LEA.HI.X R7, R0, R10, R24, 0x1, P0 ;  /* 0x0000000a0007c211 */ /* 0x000fe400000f0c18 */
[----:B------:R-:W-:-:S04]  /*7390*/  @!P4 LEA R2, P0, R217, R2, 0x1 ;  /* 0x00000002d902c211 */ /* 0x000fc800078008ff */
[----:B------:R-:W-:Y:S02]  /*73a0*/  @!P4 LEA.HI.X R3, R217, R10, R12, 0x1, P0 ;  /* 0x0000000ad903c211 */ /* 0x000fe400000f0c0c */
[----:B------:R-:W-:-:S13]  /*73b0*/  LOP3.LUT P0, RZ, R215, 0x2, RZ, 0xc0, !PT ;  /* 0x00000002d7ff7812 */ /* 0x000fda000780c0ff */
[----:B------:R-:W-:Y:S01]  /*73c0*/  @!PT LDS RZ, [RZ] ;  /* 0x00000000fffff984 */ /* 0x000fe20000000800 */
[----:B------:R-:W-:Y:S01]  /*73d0*/  @!PT LDS RZ, [RZ] ;  /* 0x00000000fffff984 */ /* 0x000fe20000000800 */
[----:B------:R-:W-:Y:S01]  /*73e0*/  @!PT LDS RZ, [RZ] ;  /* 0x00000000fffff984 */ /* 0x000fe20000000800 */
[----:B------:R1:W-:Y:S04]  /*73f0*/  @!P4 LDGSTS.E.BYPASS.LTC128B.128 [R218+0x13080], [R8.64], !P0 ;  /* 0x1308000008dacfae */ /* 0x0003e8000c101d46 */
[----:B------:R1:W-:Y:S04]  /*7400*/  @!P4 LDGSTS.E.BYPASS.LTC128B.128 [R218+0x17080], [R6.64], !P3 ;  /* 0x1708000006dacfae */ /* 0x0003e8000d901d46 */
[----:B------:R1:W-:Y:S04]  /*7410*/  @!P4 LDGSTS.E.BYPASS.LTC128B.128 [R218+0x1b080], [R4.64], !P2 ;  /* 0x1b08000004dacfae */ /* 0x0003e8000d101d46 */
[----:B------:R2:W-:Y:S01]  /*7420*/  @!P4 LDGSTS.E.BYPASS.LTC128B.128 [R218+0x1f080], [R2.64], !P1 ;  /* 0x1f08000002dacfae */ /* 0x0005e2000c901d46 */
[----:B------:R-:W-:-:S03]  /*7430*/  ISETP.NE.AND P4, PT, R16, RZ, PT ;  /* 0x000000ff1000720c */ /* 0x000fc60003f85270 */
[----:B------:R-:W0:Y:S01]  /*7440*/  LDGDEPBAR ;  /* 0x00000000000079af */ /* 0x000e220000000000 */
[----:B------:R-:W-:Y:S01]  /*7450*/  WARPSYNC 0xffffffff ;  /* 0xffffffff00007948 */ /* 0x000fe20003800000 */
[----:B------:R-:W-:Y:S01]  /*7460*/  BSSY B0, `(.L_x_623) ;  /* 0x0000015000007945 */ /* 0x000fe20003800000 */
[----:B--2---:R-:W-:Y:S01]  /*7470*/  IADD3 R2, -R122, R212, -R214 ;  /* 0x000000d47a027210 */ /* 0x004fe20007ffe9d6 */
[----:B------:R-:W-:Y:S03]  /*7480*/  BAR.SYNC.DEFER_BLOCKING 0x0 ;  /* 0x0000000000007b1d */ /* 0x000fe60000010000 */
[----:B------:R-:W-:-:S13]  /*7490*/  ISETP.GE.AND P0, PT, R2, 0x1, PT ;  /* 0x000000010200780c */ /* 0x000fda0003f06270 */
[----:B------:R-:W-:Y:S05]  /*74a0*/  @!P0 BRA `(.L_x_624) ;  /* 0x0000010000008947 */ /* 0x000fea0003800000 */
[----:B-1----:R-:W-:Y:S01]  /*74b0*/  IMAD R4, R129, c[0x0][0x1e0], RZ ;  /* 0x0000780081047a24 */ /* 0x002fe200078e02ff */
[----:B------:R-:W-:Y:S01]  /*74c0*/  LOP3.LUT P3, RZ, R215, 0x1, RZ, 0xc0, !PT ;  /* 0x00000001d7ff7812 */ /* 0x000fe2000786c0ff */
[----:B------:R-:W-:-:S04]  /*74d0*/  IMAD.WIDE.U32 R2, R106, c[0x0][0x1e0], RZ ;  /* 0x000078006a027a25 */ /* 0x000fc800078e00ff */
[----:B------:R-:W-:-:S04]  /*74e0*/  IMAD R4, R106, c[0x0][0x1e4], R4 ;  /* 0x000079006a047a24 */ /* 0x000fc800078e0204 */
[----:B------:R-:W-:Y:S01]  /*74f0*/  IMAD.IADD R4, R3, 0x1, R4 ;  /* 0x0000000103047824 */ /* 0x000fe200078e0204 */
[----:B------:R-:W-:-:S04]  /*7500*/  LEA R3, P0, R2, R220, 0x5 ;  /* 0x000000dc02037211 */ /* 0x000fc800078028ff */
[----:B------:R-:W-:Y:S02]  /*7510*/  LEA.HI.X R4, R2, R219, R4, 0x5, P0 ;  /* 0x000000db02047211 */ /* 0x000fe400000f2c04 */
[----:B------:R-:W-:-:S04]  /*7520*/  LEA R2, P0, R3, c[0x0][0x1c8], 0x1 ;  /* 0x0000720003027a11 */ /* 0x000fc800078008ff */
        /* <DEDUP_REMOVED lines=8> */
.L_x_624:
[----:B-1----:R-:W-:Y:S05]  /*75b0*/  BSYNC B0 ;  /* 0x0000000000007941 */ /* 0x002fea0003800000 */
.L_x_623:
[----:B------:R-:W-:Y:S01]  /*75c0*/  ISETP.LT.AND P0, PT, RZ, c[0x0][0x27c], PT ;  /* 0x00009f00ff007a0c */ /* 0x000fe20003f01270 */
[----:B------:R-:W0:Y:S01]  /*75d0*/  LDGDEPBAR ;  /* 0x00000000000079af */ /* 0x000e220000000000 */
[----:B------:R-:W-:-:S11]  /*75e0*/  MOV R131, c[0x0][0x2c4] ;  /* 0x0000b10000837a02 */ /* 0x000fd60000000f00 */
[----:B------:R-:W-:Y:S05]  /*75f0*/  @P0 BRA `(.L_x_625) ;  /* 0x0000002000000947 */ /* 0x000fea0003800000 */
[----:B------:R-:W-:-:S04]  /*7600*/  DEPBAR.LE SB0, 0x1 ;  /* 0x000080400000791a */ /* 0x000fc80000000000 */
[----:B------:R-:W-:Y:S05]  /*7610*/  BRA `(.L_x_626) ;  /* 0x000096a000007947 */ /* 0x000fea0003800000 */
.L_x_625:
[----:B------:R-:W-:Y:S01]  /*7620*/  ULDC.U8 UR4, c[0x0][0x298] ;  /* 0x0000a60000047ab9 */ /* 0x000fe20000000000 */
[----:B-----5:R-:W-:Y:S01]  /*7630*/  SHF.R.S32.HI R2, RZ, 0x1f, R110 ;  /* 0x0000001fff027819 */ /* 0x020fe2000001146e */
[----:B------:R-:W-:Y:S01]  /*7640*/  IMAD.WIDE.U32 R6, R110, c[0x0][0x280], RZ ;  /* 0x0000a0006e067a25 */ /* 0x000fe200078e00ff */
[----:B------:R-:W-:Y:S01]  /*7650*/  ISETP.NE.AND P0, PT, RZ, UR4, PT ;  /* 0x00000004ff007c0c */ /* 0x000fe2000bf05270 */
[----:B------:R-:W-:Y:S01]  /*7660*/  BSSY B2, `(.L_x_626) ;  /* 0x0000965000027945 */ /* 0x000fe20003800000 */
[----:B------:R-:W-:Y:S01]  /*7670*/  IADD3 R128, R214, 0x20, RZ ;  /* 0x00000020d6807810 */ /* 0x000fe20007ffe0ff */
[C---:B------:R-:W-:Y:S02]  /*7680*/  IMAD R3, R2.reuse, c[0x0][0x280], RZ ;  /* 0x0000a00002037a24 */ /* 0x040fe400078e02ff */
[----:B------:R-:W-:Y:S02]  /*7690*/  IMAD R2, R2, c[0x0][0x290], RZ ;  /* 0x0000a40002027a24 */ /* 0x000fe400078e02ff */
[----:B------:R-:W-:-:S02]  /*76a0*/  IMAD R3, R110, c[0x0][0x284], R3 ;  /* 0x0000a1006e037a24 */ /* 0x000fc400078e0203 */
[C---:B------:R-:W-:Y:S01]  /*76b0*/  IMAD R8, R110.reuse, c[0x0][0x294], R2 ;  /* 0x0000a5006e087a24 */ /* 0x040fe200078e0202 */
[----:B------:R-:W-:Y:S01]  /*76c0*/  LEA R2, R237, R13, 0x5 ;  /* 0x0000000ded027211 */ /* 0x000fe200078e28ff */
[----:B------:R-:W-:Y:S01]  /*76d0*/  IMAD.WIDE.U32 R4, R110, c[0x0][0x290], RZ ;  /* 0x0000a4006e047a25 */ /* 0x000fe200078e00ff */
[----:B------:R-:W-:-:S04]  /*76e0*/  IADD3 R3, R3, R7, RZ ;  /* 0x0000000703037210 */ /* 0x000fc80007ffe0ff */
[----:B------:R-:W-:Y:S01]  /*76f0*/  IADD3 R8, R8, R5, RZ ;  /* 0x0000000508087210 */ /* 0x000fe20007ffe0ff */
[----:B------:R-:W-:Y:S05]  /*7700*/  @!P0 BRA `(.L_x_627) ;  /* 0x000049e000008947 */ /* 0x000fea0003800000 */
[----:B------:R-:W-:Y:S01]  /*7710*/  ISETP.NE.AND P1, PT, R131, 0x1, PT ;  /* 0x000000018300780c */ /* 0x000fe20003f25270 */
[----:B------:R-:W-:Y:S01]  /*7720*/  IMAD.MOV.U32 R7, RZ, RZ, R3 ;  /* 0x000000ffff077224 */ /* 0x000fe200078e0003 */
[----:B------:R-:W-:Y:S01]  /*7730*/  IADD3 R46, R156, 0x40, RZ ;  /* 0x000000409c2e7810 */ /* 0x000fe20007ffe0ff */
[----:B------:R-:W-:Y:S01]  /*7740*/  BSSY B0, `(.L_x_628) ;  /* 0x0000052000007945 */ /* 0x000fe20003800000 */
[----:B------:R-:W-:Y:S01]  /*7750*/  SHF.R.S32.HI R41, RZ, 0x1f, R158 ;  /* 0x0000001fff297819 */ /* 0x000fe2000001149e */
[----:B------:R-:W-:Y:S01]  /*7760*/  CS2R R66, SRZ ;  /* 0x0000000000427805 */ /* 0x000fe2000001ff00 */
[----:B------:R-:W-:Y:S01]  /*7770*/  SHF.R.S32.HI R35, RZ, 0x1f, R156 ;  /* 0x0000001fff237819 */ /* 0x000fe2000001149c */
[----:B------:R-:W-:Y:S01]  /*7780*/  CS2R R42, SRZ ;  /* 0x00000000002a7805 */ /* 0x000fe2000001ff00 */
[----:B------:R-:W-:Y:S01]  /*7790*/  SHF.R.S32.HI R30, RZ, 0x1f, R159 ;  /* 0x0000001fff1e7819 */ /* 0x000fe2000001149f */
[----:B------:R-:W-:Y:S01]  /*77a0*/  CS2R R36, SRZ ;  /* 0x0000000000247805 */ /* 0x000fe2000001ff00 */
[----:B------:R-:W-:Y:S01]  /*77b0*/  CS2R R26, SRZ ;  /* 0x00000000001a7805 */ /* 0x000fe2000001ff00 */
[----:B------:R-:W-:Y:S01]  /*77c0*/  CS2R R22, SRZ ;  /* 0x0000000000167805 */ /* 0x000fe2000001ff00 */
[----:B------:R-:W-:Y:S01]  /*77d0*/  CS2R R44, SRZ ;  /* 0x00000000002c7805 */ /* 0x000fe2000001ff00 */
[----:B------:R-:W-:Y:S01]  /*77e0*/  @P1 IMAD.HI.U32 R0, R2, c[0x0][0x2c8], RZ ;  /* 0x0000b20002001a27 */ /* 0x000fe200078e00ff */
[----:B------:R-:W-:Y:S01]  /*77f0*/  CS2R R38, SRZ ;  /* 0x0000000000267805 */ /* 0x000fe2000001ff00 */
[----:B------:R-:W-:Y:S01]  /*7800*/  CS2R R28, SRZ ;  /* 0x00000000001c7805 */ /* 0x000fe2000001ff00 */
[----:B------:R-:W-:Y:S01]  /*7810*/  CS2R R24, SRZ ;  /* 0x0000000000187805 */ /* 0x000fe2000001ff00 */
[----:B------:R-:W-:-:S02]  /*7820*/  SHF.R.S32.HI R33, RZ, 0x1f, R46 ;  /* 0x0000001fff217819 */ /* 0x000fc4000001142e */
[----:B------:R-:W-:Y:S02]  /*7830*/  @P1 SHF.R.U32.HI R2, RZ, c[0x0][0x2cc], R0 ;  /* 0x0000b300ff021a19 */ /* 0x000fe40000011600 */
[----:B------:R-:W-:Y:S02]  /*7840*/  LOP3.LUT P1, RZ, R215, 0x8, RZ, 0xc0, !PT ;  /* 0x00000008d7ff7812 */ /* 0x000fe4000782c0ff */
[----:B------:R-:W-:Y:S01]  /*7850*/  SHF.R.S32.HI R0, RZ, 0x1f, R2 ;  /* 0x0000001fff007819 */ /* 0x000fe20000011402 */
[----:B------:R-:W-:-:S04]  /*7860*/  IMAD.WIDE.U32 R6, R2, c[0x0][0x280], R6 ;  /* 0x0000a00002067a25 */ /* 0x000fc800078e0006 */
[----:B------:R-:W-:Y:S01]  /*7870*/  IMAD R5, R0, c[0x0][0x280], RZ ;  /* 0x0000a00000057a24 */ /* 0x000fe200078e02ff */
[----:B------:R-:W-:Y:S01]  /*7880*/  LEA R40, P0, R6, c[0x0][0x270], 0x1 ;  /* 0x00009c0006287a11 */ /* 0x000fe200078008ff */
[----:B------:R-:W-:Y:S02]  /*7890*/  IMAD R0, R0, c[0x0][0x290], RZ ;  /* 0x0000a40000007a24 */ /* 0x000fe400078e02ff */
[C---:B------:R-:W-:Y:S02]  /*78a0*/  IMAD R3, R2.reuse, c[0x0][0x284], R5 ;  /* 0x0000a10002037a24 */ /* 0x040fe400078e0205 */
[----:B------:R-:W-:Y:S02]  /*78b0*/  IMAD.MOV.U32 R5, RZ, RZ, R8 ;  /* 0x000000ffff057224 */ /* 0x000fe400078e0008 */
[----:B------:R-:W-:Y:S02]  /*78c0*/  IMAD.IADD R3, R7, 0x1, R3 ;  /* 0x0000000107037824 */ /* 0x000fe400078e0203 */
[----:B------:R-:W-:-:S03]  /*78d0*/  IMAD.WIDE.U32 R4, R2, c[0x0][0x290], R4 ;  /* 0x0000a40002047a25 */ /* 0x000fc600078e0004 */
[----:B------:R-:W-:Y:S01]  /*78e0*/  LEA.HI.X R34, R6, c[0x0][0x274], R3, 0x1, P0 ;  /* 0x00009d0006227a11 */ /* 0x000fe200000f0c03 */
[----:B------:R-:W-:Y:S01]  /*78f0*/  IMAD R2, R2, c[0x0][0x294], R0 ;  /* 0x0000a50002027a24 */ /* 0x000fe200078e0200 */
[C---:B------:R-:W-:Y:S01]  /*7900*/  LEA R32, P0, R4.reuse, c[0x0][0x288], 0x1 ;  /* 0x0000a20004207a11 */ /* 0x040fe200078008ff */
[----:B------:R1:W2:Y:S02]  /*7910*/  SHFL.IDX PT, R3, R40, RZ, 0x181f ;  /* 0x00181fff28037589 */ /* 0x0002a400000e0000 */
[----:B------:R-:W-:Y:S02]  /*7920*/  IMAD.IADD R2, R5, 0x1, R2 ;  /* 0x0000000105027824 */ /* 0x000fe400078e0202 */
[----:B------:R1:W3:Y:S03]  /*7930*/  SHFL.IDX PT, R0, R32, RZ, 0x181f ;  /* 0x00181fff20007589 */ /* 0x0002e600000e0000 */
[----:B------:R-:W-:-:S02]  /*7940*/  LEA.HI.X R31, R4, c[0x0][0x28c], R2, 0x1, P0 ;  /* 0x0000a300041f7a11 */ /* 0x000fc400000f0c02 */
[----:B------:R1:W4:Y:S04]  /*7950*/  SHFL.IDX PT, R4, R34, RZ, 0x181f ;  /* 0x00181fff22047589 */ /* 0x00032800000e0000 */
[----:B------:R1:W1:Y:S01]  /*7960*/  SHFL.IDX PT, R2, R31, RZ, 0x181f ;  /* 0x00181fff1f027589 */ /* 0x00026200000e0000 */
[----:B------:R-:W-:Y:S05]  /*7970*/  @P1 BRA `(.L_x_629) ;  /* 0x000002e000001947 */ /* 0x000fea0003800000 */
[----:B------:R-:W-:Y:S01]  /*7980*/  ISETP.GE.AND P3, PT, R156, c[0x0][0x27c], PT ;  /* 0x00009f009c007a0c */ /* 0x000fe20003f66270 */
[----:B------:R-:W-:Y:S01]  /*7990*/  CS2R R22, SRZ ;  /* 0x0000000000167805 */ /* 0x000fe2000001ff00 */
[----:B------:R-:W-:Y:S01]  /*79a0*/  ISETP.GE.AND P2, PT, R159, c[0x0][0x27c], PT ;  /* 0x00009f009f007a0c */ /* 0x000fe20003f46270 */
[----:B------:R-:W-:Y:S01]  /*79b0*/  CS2R R24, SRZ ;  /* 0x0000000000187805 */ /* 0x000fe2000001ff00 */
[----:B------:R-:W-:Y:S02]  /*79c0*/  ISETP.GE.AND P1, PT, R46, c[0x0][0x27c], PT ;  /* 0x00009f002e007a0c */ /* 0x000fe40003f26270 */
[----:B------:R-:W-:-:S07]  /*79d0*/  P2R R21, PR, RZ, 0x10 ;  /* 0x00000010ff157803 */ /* 0x000fce0000000000 */
[C---:B------:R-:W-:Y:S01]  /*79e0*/  @!P3 IMAD.SHL.U32 R6, R156.reuse, 0x2, RZ ;  /* 0x000000029c06b824 */ /* 0x040fe200078e00ff */
[----:B------:R-:W-:-:S04]  /*79f0*/  @!P3 SHF.L.U64.HI R5, R156, 0x1, R35 ;  /* 0x000000019c05b819 */ /* 0x000fc80000010223 */
[----:B--2---:R-:W-:-:S05]  /*7a00*/  @!P3 IADD3 R18, P0, R3, R6, RZ ;  /* 0x000000060312b210 */ /* 0x004fca0007f1e0ff */
[--C-:B----4-:R-:W-:Y:S01]  /*7a10*/  @!P3 IMAD.X R19, R4, 0x1, R5.reuse, P0 ;  /* 0x000000010413b824 */ /* 0x110fe200000e0605 */
[----:B---3--:R-:W-:Y:S02]  /*7a20*/  @!P3 IADD3 R16, P0, R0, R6, RZ ;  /* 0x000000060010b210 */ /* 0x008fe40007f1e0ff */
[C---:B------:R-:W-:Y:S01]  /*7a30*/  @!P2 SHF.L.U64.HI R6, R159.reuse, 0x1, R30 ;  /* 0x000000019f06a819 */ /* 0x040fe2000001021e */
[----:B------:R-:W-:Y:S01]  /*7a40*/  CS2R R26, SRZ ;  /* 0x00000000001a7805 */ /* 0x000fe2000001ff00 */
[----:B------:R-:W-:Y:S01]  /*7a50*/  CS2R R28, SRZ ;  /* 0x00000000001c7805 */ /* 0x000fe2000001ff00 */
[----:B-1----:R-:W-:Y:S01]  /*7a60*/  @!P3 IMAD.X R17, R2, 0x1, R5, P0 ;  /* 0x000000010211b824 */ /* 0x002fe200000e0605 */
[----:B------:R-:W-:Y:S01]  /*7a70*/  CS2R R36, SRZ ;  /* 0x0000000000247805 */ /* 0x000fe2000001ff00 */
[----:B------:R-:W-:Y:S01]  /*7a80*/  @!P2 IMAD.SHL.U32 R5, R159, 0x2, RZ ;  /* 0x000000029f05a824 */ /* 0x000fe200078e00ff */
[----:B------:R-:W-:Y:S01]  /*7a90*/  CS2R R38, SRZ ;  /* 0x0000000000267805 */ /* 0x000fe2000001ff00 */
[----:B------:R-:W-:Y:S01]  /*7aa0*/  CS2R R42, SRZ ;  /* 0x00000000002a7805 */ /* 0x000fe2000001ff00 */
[----:B------:R-:W-:Y:S01]  /*7ab0*/  CS2R R44, SRZ ;  /* 0x00000000002c7805 */ /* 0x000fe2000001ff00 */
[----:B------:R1:W5:Y:S01]  /*7ac0*/  @!P3 LD.E.64 R22, [R18.64] ;  /* 0x000000061216b980 */ /* 0x000362000c101b00 */
[----:B------:R-:W-:-:S03]  /*7ad0*/  @!P2 IADD3 R14, P0, R3, R5, RZ ;  /* 0x00000005030ea210 */ /* 0x000fc60007f1e0ff */
[----:B------:R1:W5:Y:S02]  /*7ae0*/  @!P3 LD.E.64 R24, [R16.64] ;  /* 0x000000061018b980 */ /* 0x000364000c101b00 */
[----:B------:R-:W-:Y:S01]  /*7af0*/  @!P2 IMAD.X R15, R4, 0x1, R6, P0 ;  /* 0x00000001040fa824 */ /* 0x000fe200000e0606 */
[----:B------:R-:W-:Y:S01]  /*7b00*/  @!P2 IADD3 R12, P0, R0, R5, RZ ;  /* 0x00000005000ca210 */ /* 0x000fe20007f1e0ff */
[----:B------:R-:W-:-:S03]  /*7b10*/  @!P1 IMAD.SHL.U32 R5, R46, 0x2, RZ ;  /* 0x000000022e059824 */ /* 0x000fc600078e00ff */
[----:B------:R1:W5:Y:S01]  /*7b20*/  @!P2 LD.E.64 R26, [R14.64] ;  /* 0x000000060e1aa980 */ /* 0x000362000c101b00 */
[----:B------:R-:W-:Y:S01]  /*7b30*/  @!P2 IMAD.X R13, R2, 0x1, R6, P0 ;  /* 0x00000001020da824 */ /* 0x000fe200000e0606 */
[----:B------:R-:W-:Y:S02]  /*7b40*/  @!P1 SHF.L.U64.HI R6, R46, 0x1, R33 ;  /* 0x000000012e069819 */ /* 0x000fe40000010221 */
[-C--:B------:R-:W-:Y:S02]  /*7b50*/  @!P1 IADD3 R10, P0, R3, R5.reuse, RZ ;  /* 0x00000005030a9210 */ /* 0x080fe40007f1e0ff */
[----:B------:R1:W5:Y:S03]  /*7b60*/  @!P2 LD.E.64 R28, [R12.64] ;  /* 0x000000060c1ca980 */ /* 0x000366000c101b00 */
[----:B------:R-:W-:Y:S01]  /*7b70*/  @!P1 IMAD.X R11, R4, 0x1, R6, P0 ;  /* 0x00000001040b9824 */ /* 0x000fe200000e0606 */
[----:B------:R-:W-:-:S04]  /*7b80*/  @!P1 IADD3 R8, P0, R0, R5, RZ ;  /* 0x0000000500089210 */ /* 0x000fc80007f1e0ff */
[----:B------:R1:W5:Y:S01]  /*7b90*/  @!P1 LD.E.64 R36, [R10.64] ;  /* 0x000000060a249980 */ /* 0x000362000c101b00 */
[----:B------:R-:W-:Y:S01]  /*7ba0*/  @!P1 IMAD.X R9, R2, 0x1, R6, P0 ;  /* 0x0000000102099824 */ /* 0x000fe200000e0606 */
[----:B------:R-:W-:-:S04]  /*7bb0*/  ISETP.GE.AND P0, PT, R158, c[0x0][0x27c], PT ;  /* 0x00009f009e007a0c */ /* 0x000fc80003f06270 */
[----:B------:R1:W5:Y:S09]  /*7bc0*/  @!P1 LD.E.64 R38, [R8.64] ;  /* 0x0000000608269980 */ /* 0x000372000c101b00 */
[C---:B------:R-:W-:Y:S01]  /*7bd0*/  @!P0 IMAD.SHL.U32 R5, R158.reuse, 0x2, RZ ;  /* 0x000000029e058824 */ /* 0x040fe200078e00ff */
[----:B------:R-:W-:-:S04]  /*7be0*/  @!P0 SHF.L.U64.HI R20, R158, 0x1, R41 ;  /* 0x000000019e148819 */ /* 0x000fc80000010229 */
[----:B------:R-:W-:-:S05]  /*7bf0*/  @!P0 IADD3 R6, P4, R3, R5, RZ ;  /* 0x0000000503068210 */ /* 0x000fca0007f9e0ff */
[----:B------:R-:W-:Y:S01]  /*7c00*/  @!P0 IMAD.X R7, R4, 0x1, R20, P4 ;  /* 0x0000000104078824 */ /* 0x000fe200020e0614 */
[----:B------:R-:W-:-:S04]  /*7c10*/  @!P0 IADD3 R4, P4, R0, R5, RZ ;  /* 0x0000000500048210 */ /* 0x000fc80007f9e0ff */
[----:B------:R1:W5:Y:S01]  /*7c20*/  @!P0 LD.E.64 R42, [R6.64] ;  /* 0x00000006062a8980 */ /* 0x000362000c101b00 */
[----:B------:R-:W-:Y:S01]  /*7c30*/  @!P0 IMAD.X R5, R2, 0x1, R20, P4 ;  /* 0x0000000102058824 */ /* 0x000fe200020e0614 */
[----:B------:R-:W-:-:S04]  /*7c40*/  ISETP.NE.AND P4, PT, R21, RZ, PT ;  /* 0x000000ff1500720c */ /* 0x000fc80003f85270 */
[----:B------:R1:W5:Y:S04]  /*7c50*/  @!P0 LD.E.64 R44, [R4.64] ;  /* 0x00000006042c8980 */ /* 0x000368000c101b00 */
.L_x_629:
[----:B------:R-:W-:Y:S05]  /*7c60*/  BSYNC B0 ;  /* 0x0000000000007941 */ /* 0x000fea0003800000 */
.L_x_628:
[----:B-1---5:R-:W-:Y:S01]  /*7c70*/  IMAD.MOV.U32 R2, RZ, RZ, R42 ;  /* 0x000000ffff027224 */ /* 0x022fe200078e002a */
[----:B------:R-:W-:Y:S01]  /*7c80*/  LOP3.LUT P0, RZ, R215, 0x10, RZ, 0xc0, !PT ;  /* 0x00000010d7ff7812 */ /* 0x000fe2000780c0ff */
[----:B---3--:R-:W-:Y:S01]  /*7c90*/  IMAD.MOV.U32 R0, RZ, RZ, R43 ;  /* 0x000000ffff007224 */ /* 0x008fe200078e002b */
[----:B--2---:R-:W-:Y:S01]  /*7ca0*/  MOV R3, R37 ;  /* 0x0000002500037202 */ /* 0x004fe20000000f00 */
[----:B----4-:R-:W-:Y:S01]  /*7cb0*/  IMAD.MOV.U32 R4, RZ, RZ, R36 ;  /* 0x000000ffff047224 */ /* 0x010fe200078e0024 */
[----:B------:R-:W-:Y:S01]  /*7cc0*/  MOV R8, R28 ;  /* 0x0000001c00087202 */ /* 0x000fe20000000f00 */
[----:B------:R-:W-:Y:S01]  /*7cd0*/  IMAD.MOV.U32 R6, RZ, RZ, R38 ;  /* 0x000000ffff067224 */ /* 0x000fe200078e0026 */
[----:B------:R-:W-:Y:S01]  /*7ce0*/  PRMT R101, R0, 0x5410, R2 ;  /* 0x0000541000657816 */ /* 0x000fe20000000002 */
[----:B------:R-:W-:Y:S01]  /*7cf0*/  IMAD.MOV.U32 R2, RZ, RZ, R26 ;  /* 0x000000ffff027224 */ /* 0x000fe200078e001a */
[----:B------:R-:W-:Y:S01]  /*7d00*/  PRMT R97, R3, 0x5410, R4 ;  /* 0x0000541003617816 */ /* 0x000fe20000000004 */
[----:B------:R-:W-:Y:S01]  /*7d10*/  IMAD.MOV.U32 R0, RZ, RZ, R27 ;  /* 0x000000ffff007224 */ /* 0x000fe200078e001b */
[----:B------:R-:W-:Y:S01]  /*7d20*/  MOV R4, R22 ;  /* 0x0000001600047202 */ /* 0x000fe20000000f00 */
[----:B------:R-:W-:Y:S01]  /*7d30*/  IMAD.MOV.U32 R5, RZ, RZ, R39 ;  /* 0x000000ffff057224 */ /* 0x000fe200078e0027 */
[----:B------:R-:W-:Y:S01]  /*7d40*/  BSSY B0, `(.L_x_630) ;  /* 0x0000047000007945 */ /* 0x000fe20003800000 */
[----:B------:R-:W-:Y:S01]  /*7d50*/  IMAD.MOV.U32 R3, RZ, RZ, R23 ;  /* 0x000000ffff037224 */ /* 0x000fe200078e0017 */
[----:B------:R-:W-:Y:S01]  /*7d60*/  PRMT R95, R0, 0x5410, R2 ;  /* 0x00005410005f7816 */ /* 0x000fe20000000002 */
[----:B------:R-:W-:Y:S01]  /*7d70*/  IMAD.MOV.U32 R2, RZ, RZ, R44 ;  /* 0x000000ffff027224 */ /* 0x000fe200078e002c */
[----:B------:R-:W-:Y:S01]  /*7d80*/  MOV R0, R45 ;  /* 0x0000002d00007202 */ /* 0x000fe20000000f00 */
[----:B------:R-:W-:Y:S01]  /*7d90*/  IMAD.MOV.U32 R7, RZ, RZ, R29 ;  /* 0x000000ffff077224 */ /* 0x000fe200078e001d */
[----:B------:R-:W-:Y:S01]  /*7da0*/  PRMT R96, R5, 0x5410, R6 ;  /* 0x0000541005607816 */ /* 0x000fe20000000006 */
[----:B------:R-:W-:Y:S01]  /*7db0*/  IMAD.MOV.U32 R6, RZ, RZ, R24 ;  /* 0x000000ffff067224 */ /* 0x000fe200078e0018 */
[----:B------:R-:W-:Y:S01]  /*7dc0*/  PRMT R69, R3, 0x5410, R4 ;  /* 0x0000541003457816 */ /* 0x000fe20000000004 */
[----:B------:R-:W-:Y:S01]  /*7dd0*/  CS2R R56, SRZ ;  /* 0x0000000000387805 */ /* 0x000fe2000001ff00 */
[----:B------:R-:W-:Y:S01]  /*7de0*/  PRMT R99, R0, 0x5410, R2 ;  /* 0x0000541000637816 */ /* 0x000fe20000000002 */
[----:B------:R1:W2:Y:S01]  /*7df0*/  SHFL.IDX PT, R4, R34, 0x1, 0x181f ;  /* 0x00381f0022047f89 */ /* 0x0002a200000e0000 */
[----:B------:R-:W-:Y:S01]  /*7e00*/  MOV R5, R25 ;  /* 0x0000001900057202 */ /* 0x000fe20000000f00 */
[----:B------:R-:W-:Y:S01]  /*7e10*/  CS2R R52, SRZ ;  /* 0x0000000000347805 */ /* 0x000fe2000001ff00 */
[----:B------:R-:W-:Y:S01]  /*7e20*/  PRMT R94, R7, 0x5410, R8 ;  /* 0x00005410075e7816 */ /* 0x000fe20000000008 */
[----:B------:R1:W3:Y:S01]  /*7e30*/  SHFL.IDX PT, R3, R40, 0x1, 0x181f ;  /* 0x00381f0028037f89 */ /* 0x0002e200000e0000 */
[----:B------:R-:W-:Y:S01]  /*7e40*/  PRMT R47, R5, 0x5410, R6 ;  /* 0x00005410052f7816 */ /* 0x000fe20000000006 */
[----:B------:R-:W-:Y:S01]  /*7e50*/  CS2R R48, SRZ ;  /* 0x0000000000307805 */ /* 0x000fe2000001ff00 */
[----:B------:R-:W-:Y:S01]  /*7e60*/  CS2R R60, SRZ ;  /* 0x00000000003c7805 */ /* 0x000fe2000001ff00 */
[----:B------:R1:W4:Y:S01]  /*7e70*/  SHFL.IDX PT, R2, R31, 0x1, 0x181f ;  /* 0x00381f001f027f89 */ /* 0x00032200000e0000 */
[----:B------:R-:W-:Y:S01]  /*7e80*/  CS2R R58, SRZ ;  /* 0x00000000003a7805 */ /* 0x000fe2000001ff00 */
[----:B------:R-:W-:Y:S01]  /*7e90*/  CS2R R54, SRZ ;  /* 0x0000000000367805 */ /* 0x000fe2000001ff00 */
[----:B------:R-:W-:Y:S01]  /*7ea0*/  CS2R R50, SRZ ;  /* 0x0000000000327805 */ /* 0x000fe2000001ff00 */
[----:B------:R1:W1:Y:S01]  /*7eb0*/  SHFL.IDX PT, R0, R32, 0x1, 0x181f ;  /* 0x00381f0020007f89 */ /* 0x00026200000e0000 */
[----:B------:R-:W-:Y:S05]  /*7ec0*/  @P0 BRA `(.L_x_631) ;  /* 0x000002e000000947 */ /* 0x000fea0003800000 */
[----:B------:R-:W-:Y:S01]  /*7ed0*/  ISETP.GE.AND P3, PT, R156, c[0x0][0x27c], PT ;  /* 0x00009f009c007a0c */ /* 0x000fe20003f66270 */
[----:B------:R-:W-:Y:S01]  /*7ee0*/  CS2R R48, SRZ ;  /* 0x0000000000307805 */ /* 0x000fe2000001ff00 */
[----:B------:R-:W-:Y:S01]  /*7ef0*/  ISETP.GE.AND P2, PT, R159, c[0x0][0x27c], PT ;  /* 0x00009f009f007a0c */ /* 0x000fe20003f46270 */
[----:B------:R-:W-:Y:S01]  /*7f00*/  CS2R R50, SRZ ;  /* 0x0000000000327805 */ /* 0x000fe2000001ff00 */
[----:B------:R-:W-:-:S02]  /*7f10*/  ISETP.GE.AND P1, PT, R46, c[0x0][0x27c], PT ;  /* 0x00009f002e007a0c */ /* 0x000fc40003f26270 */
[----:B------:R-:W-:-:S07]  /*7f20*/  P2R R21, PR, RZ, 0x10 ;  /* 0x00000010ff157803 */ /* 0x000fce0000000000 */
[C---:B------:R-:W-:Y:S01]  /*7f30*/  @!P3 IMAD.SHL.U32 R5, R156.reuse, 0x2, RZ ;  /* 0x000000029c05b824 */ /* 0x040fe200078e00ff */
[----:B------:R-:W-:-:S04]  /*7f40*/  @!P3 SHF.L.U64.HI R6, R156, 0x1, R35 ;  /* 0x000000019c06b819 */ /* 0x000fc80000010223 */
[----:B---3--:R-:W-:-:S05]  /*7f50*/  @!P3 IADD3 R18, P0, R3, R5, RZ ;  /* 0x000000050312b210 */ /* 0x008fca0007f1e0ff */
[--C-:B--2---:R-:W-:Y:S01]  /*7f60*/  @!P3 IMAD.X R19, R4, 0x1, R6.reuse, P0 ;  /* 0x000000010413b824 */ /* 0x104fe200000e0606 */
[----:B-1----:R-:W-:Y:S01]  /*7f70*/  @!P3 IADD3 R16, P0, R0, R5, RZ ;  /* 0x000000050010b210 */ /* 0x002fe20007f1e0ff */
[C---:B------:R-:W-:Y:S01]  /*7f80*/  @!P2 IMAD.SHL.U32 R5, R159.reuse, 0x2, RZ ;  /* 0x000000029f05a824 */ /* 0x040fe200078e00ff */
[----:B------:R-:W-:Y:S01]  /*7f90*/  CS2R R52, SRZ ;  /* 0x0000000000347805 */ /* 0x000fe2000001ff00 */
[----:B------:R-:W-:Y:S01]  /*7fa0*/  CS2R R54, SRZ ;  /* 0x0000000000367805 */ /* 0x000fe2000001ff00 */
[----:B------:R-:W-:Y:S01]  /*7fb0*/  CS2R R56, SRZ ;  /* 0x0000000000387805 */ /* 0x000fe2000001ff00 */
[----:B----4-:R-:W-:Y:S01]  /*7fc0*/  @!P3 IMAD.X R17, R2, 0x1, R6, P0 ;  /* 0x000000010211b824 */ /* 0x010fe200000e0606 */
[----:B------:R-:W-:Y:S01]  /*7fd0*/  @!P2 SHF.L.U64.HI R6, R159, 0x1, R30 ;  /* 0x000000019f06a819 */ /* 0x000fe2000001021e */
[----:B------:R-:W-:Y:S01]  /*7fe0*/  CS2R R58, SRZ ;  /* 0x00000000003a7805 */ /* 0x000fe2000001ff00 */
[CC--:B------:R-:W-:Y:S01]  /*7ff0*/  @!P2 IADD3 R14, P0, R3.reuse, R5.reuse, RZ ;  /* 0x00000005030ea210 */ /* 0x0c0fe20007f1e0ff */
[----:B------:R-:W-:Y:S01]  /*8000*/  CS2R R66, SRZ ;  /* 0x0000000000427805 */ /* 0x000fe2000001ff00 */
[----:B------:R-:W-:Y:S01]  /*8010*/  CS2R R60, SRZ ;  /* 0x00000000003c7805 */ /* 0x000fe2000001ff00 */
[----:B------:R1:W5:Y:S02]  /*8020*/  @!P3 LD.E.64 R48, [R18.64] ;  /* 0x000000061230b980 */ /* 0x000364000c101b00 */
[--C-:B------:R-:W-:Y:S01]  /*8030*/  @!P2 IMAD.X R15, R4, 0x1, R6.reuse, P0 ;  /* 0x00000001040fa824 */ /* 0x100fe200000e0606 */
[----:B------:R-:W-:Y:S01]  /*8040*/  @!P2 IADD3 R12, P0, R0, R5, RZ ;  /* 0x00000005000ca210 */ /* 0x000fe20007f1e0ff */
[----:B------:R-:W-:Y:S01]  /*8050*/  @!P1 IMAD.SHL.U32 R5, R46, 0x2, RZ ;  /* 0x000000022e059824 */ /* 0x000fe200078e00ff */
[----:B------:R1:W5:Y:S03]  /*8060*/  @!P3 LD.E.64 R50, [R16.64] ;  /* 0x000000061032b980 */ /* 0x000366000c101b00 */
[----:B------:R-:W-:Y:S01]  /*8070*/  @!P2 IMAD.X R13, R2, 0x1, R6, P0 ;  /* 0x00000001020da824 */ /* 0x000fe200000e0606 */
[----:B------:R-:W-:Y:S01]  /*8080*/  @!P1 SHF.L.U64.HI R6, R46, 0x1, R33 ;  /* 0x000000012e069819 */ /* 0x000fe20000010221 */
[----:B------:R1:W5:Y:S01]  /*8090*/  @!P2 LD.E.64 R52, [R14.64] ;  /* 0x000000060e34a980 */ /* 0x000362000c101b00 */
[----:B------:R-:W-:-:S03]  /*80a0*/  @!P1 IADD3 R10, P0, R3, R5, RZ ;  /* 0x00000005030a9210 */ /* 0x000fc60007f1e0ff */
[----:B------:R1:W5:Y:S02]  /*80b0*/  @!P2 LD.E.64 R54, [R12.64] ;  /* 0x000000060c36a980 */ /* 0x000364000c101b00 */
        /* <DEDUP_REMOVED lines=15> */
.L_x_631:
[----:B------:R-:W-:Y:S05]  /*81b0*/  BSYNC B0 ;  /* 0x0000000000007941 */ /* 0x000fea0003800000 */
.L_x_630:
[----:B-12--5:R-:W-:Y:S01]  /*81c0*/  IMAD.MOV.U32 R4, RZ, RZ, R66 ;  /* 0x000000ffff047224 */ /* 0x026fe200078e0042 */
[----:B------:R-:W-:Y:S01]  /*81d0*/  MOV R0, R57 ;  /* 0x0000003900007202 */ /* 0x000fe20000000f00 */
[----:B---3--:R-:W-:Y:S01]  /*81e0*/  IMAD.MOV.U32 R3, RZ, RZ, R67 ;  /* 0x000000ffff037224 */ /* 0x008fe200078e0043 */
[----:B------:R-:W-:Y:S01]  /*81f0*/  LOP3.LUT P0, RZ, R215, 0x80, RZ, 0xc0, !PT ;  /* 0x00000080d7ff7812 */ /* 0x000fe2000780c0ff */
        /* <DEDUP_REMOVED lines=18> */
[----:B------:R-:W-:Y:S01]  /*8320*/  PRMT R102, R7, 0x5410, R8 ;  /* 0x0000541007667816 */ /* 0x000fe20000000008 */
[----:B------:R-:W-:Y:S01]  /*8330*/  CS2R R92, SRZ ;  /* 0x00000000005c7805 */ /* 0x000fe2000001ff00 */
[----:B------:R-:W-:Y:S01]  /*8340*/  PRMT R107, R3, 0x5410, R4 ;  /* 0x00005410036b7816 */ /* 0x000fe20000000004 */
[----:B------:R-:W-:Y:S01]  /*8350*/  CS2R R78, SRZ ;  /* 0x00000000004e7805 */ /* 0x000fe2000001ff00 */
[----:B------:R-:W-:Y:S01]  /*8360*/  PRMT R104, R0, 0x5410, R2 ;  /* 0x0000541000687816 */ /* 0x000fe20000000002 */
[----:B------:R1:W2:Y:S01]  /*8370*/  SHFL.IDX PT, R4, R34, 0x2, 0x181f ;  /* 0x00581f0022047f89 */ /* 0x0002a200000e0000 */
[----:B------:R-:W-:Y:S01]  /*8380*/  PRMT R98, R5, 0x5410, R6 ;  /* 0x0000541005627816 */ /* 0x000fe20000000006 */
[----:B------:R-:W-:Y:S01]  /*8390*/  CS2R R74, SRZ ;  /* 0x00000000004a7805 */ /* 0x000fe2000001ff00 */
[----:B------:R-:W-:Y:S01]  /*83a0*/  CS2R R70, SRZ ;  /* 0x0000000000467805 */ /* 0x000fe2000001ff00 */
[----:B------:R1:W3:Y:S01]  /*83b0*/  SHFL.IDX PT, R3, R40, 0x2, 0x181f ;  /* 0x00581f0028037f89 */ /* 0x0002e200000e0000 */
[----:B------:R-:W-:Y:S01]  /*83c0*/  CS2R R62, SRZ ;  /* 0x00000000003e7805 */ /* 0x000fe2000001ff00 */
[----:B------:R-:W-:Y:S01]  /*83d0*/  CS2R R80, SRZ ;  /* 0x0000000000507805 */ /* 0x000fe2000001ff00 */
[----:B------:R-:W-:Y:S01]  /*83e0*/  CS2R R76, SRZ ;  /* 0x00000000004c7805 */ /* 0x000fe2000001ff00 */
[----:B------:R1:W4:Y:S01]  /*83f0*/  SHFL.IDX PT, R2, R31, 0x2, 0x181f ;  /* 0x00581f001f027f89 */ /* 0x00032200000e0000 */
[----:B------:R-:W-:Y:S01]  /*8400*/  CS2R R72, SRZ ;  /* 0x0000000000487805 */ /* 0x000fe2000001ff00 */
[----:B------:R-:W-:-:S02]  /*8410*/  CS2R R64, SRZ ;  /* 0x0000000000407805 */ /* 0x000fc4000001ff00 */
[----:B------:R1:W1:Y:S01]  /*8420*/  SHFL.IDX PT, R0, R32, 0x2, 0x181f ;  /* 0x00581f0020007f89 */ /* 0x00026200000e0000 */
        /* <DEDUP_REMOVED lines=47> */
.L_x_633:
[----:B------:R-:W-:Y:S05]  /*8720*/  BSYNC B0 ;  /* 0x0000000000007941 */ /* 0x000fea0003800000 */
.L_x_632:
[----:B----45:R-:W-:Y:S01]  /*8730*/  IMAD.MOV.U32 R2, RZ, RZ, R78 ;  /* 0x000000ffff027224 */ /* 0x030fe200078e004e */
[----:B---3--:R-:W-:Y:S01]  /*8740*/  MOV R3, R75 ;  /* 0x0000004b00037202 */ /* 0x008fe20000000f00 */
[----:B-1----:R-:W-:Y:S01]  /*8750*/  IMAD.MOV.U32 R0, RZ, RZ, R79 ;  /* 0x000000ffff007224 */ /* 0x002fe200078e004f */
[----:B------:R-:W-:Y:S01]  /*8760*/  ISETP.NE.AND P0, PT, R82, RZ, PT ;  /* 0x000000ff5200720c */ /* 0x000fe20003f05270 */
[----:B--2---:R-:W-:Y:S01]  /*8770*/  IMAD.MOV.U32 R4, RZ, RZ, R74 ;  /* 0x000000ffff047224 */ /* 0x004fe200078e004a */
        /* <DEDUP_REMOVED lines=15> */
[----:B------:R-:W-:Y:S01]  /*8870*/  CS2R R86, SRZ ;  /* 0x0000000000567805 */ /* 0x000fe2000001ff00 */
[----:B------:R1:W2:Y:S01]  /*8880*/  SHFL.IDX PT, R4, R34, 0x3, 0x181f ;  /* 0x00781f0022047f89 */ /* 0x0002a200000e0000 */
[----:B------:R-:W-:Y:S01]  /*8890*/  PRMT R112, R0, 0x5410, R2 ;  /* 0x0000541000707816 */ /* 0x000fe20000000002 */
[----:B------:R-:W-:Y:S01]  /*88a0*/  CS2R R82, SRZ ;  /* 0x0000000000527805 */ /* 0x000fe2000001ff00 */
[----:B------:R-:W-:Y:S01]  /*88b0*/  CS2R R18, SRZ ;  /* 0x0000000000127805 */ /* 0x000fe2000001ff00 */
[----:B------:R-:W3:Y:S01]  /*88c0*/  SHFL.IDX PT, R3, R40, 0x3, 0x181f ;  /* 0x00781f0028037f89 */ /* 0x000ee200000e0000 */
[----:B------:R-:W-:Y:S01]  /*88d0*/  CS2R R90, SRZ ;  /* 0x00000000005a7805 */ /* 0x000fe2000001ff00 */
[----:B------:R-:W-:Y:S01]  /*88e0*/  CS2R R88, SRZ ;  /* 0x0000000000587805 */ /* 0x000fe2000001ff00 */
[----:B------:R-:W-:Y:S01]  /*88f0*/  CS2R R84, SRZ ;  /* 0x0000000000547805 */ /* 0x000fe2000001ff00 */
[----:B------:R4:W2:Y:S01]  /*8900*/  SHFL.IDX PT, R2, R31, 0x3, 0x181f ;  /* 0x00781f001f027f89 */ /* 0x0008a200000e0000 */
[----:B------:R-:W-:-:S03]  /*8910*/  CS2R R20, SRZ ;  /* 0x0000000000147805 */ /* 0x000fc6000001ff00 */
[----:B------:R2:W3:Y:S01]  /*8920*/  SHFL.IDX PT, R0, R32, 0x3, 0x181f ;  /* 0x00781f0020007f89 */ /* 0x0004e200000e0000 */
[----:B-1----:R-:W-:Y:S01]  /*8930*/  PRMT R34, R5, 0x5410, R6 ;  /* 0x0000541005227816 */ /* 0x002fe20000000006 */
[----:B------:R-:W-:Y:S01]  /*8940*/  IMAD.MOV.U32 R6, RZ, RZ, R64 ;  /* 0x000000ffff067224 */ /* 0x000fe200078e0040 */
[----:B------:R-:W-:-:S04]  /*8950*/  MOV R5, R65 ;  /* 0x0000004100057202 */ /* 0x000fc80000000f00 */
[----:B----4-:R-:W-:Y:S02]  /*8960*/  PRMT R31, R5, 0x5410, R6 ;  /* 0x00005410051f7816 */ /* 0x010fe40000000006 */
[----:B--2---:R-:W-:Y:S01]  /*8970*/  PRMT R32, R7, 0x5410, R8 ;  /* 0x0000541007207816 */ /* 0x004fe20000000008 */
[----:B------:R-:W-:Y:S05]  /*8980*/  @P0 BRA `(.L_x_635) ;  /* 0x000002e000000947 */ /* 0x000fea0003800000 */
[----:B---3--:R-:W-:Y:S01]  /*8990*/  ISETP.GE.AND P3, PT, R159, c[0x0][0x27c], PT ;  /* 0x00009f009f007a0c */ /* 0x008fe20003f66270 */
[----:B------:R-:W-:Y:S01]  /*89a0*/  CS2R R82, SRZ ;  /* 0x0000000000527805 */ /* 0x000fe2000001ff00 */
[----:B------:R-:W-:Y:S01]  /*89b0*/  ISETP.GE.AND P1, PT, R46, c[0x0][0x27c], PT ;  /* 0x00009f002e007a0c */ /* 0x000fe20003f26270 */
[----:B------:R-:W-:Y:S01]  /*89c0*/  CS2R R84, SRZ ;  /* 0x0000000000547805 */ /* 0x000fe2000001ff00 */
[----:B------:R-:W-:Y:S02]  /*89d0*/  ISETP.GE.AND P2, PT, R156, c[0x0][0x27c], PT ;  /* 0x00009f009c007a0c */ /* 0x000fe40003f46270 */
[----:B------:R-:W-:-:S07]  /*89e0*/  P2R R21, PR, RZ, 0x10 ;  /* 0x00000010ff157803 */ /* 0x000fce0000000000 */
[C---:B------:R-:W-:Y:S01]  /*89f0*/  @!P3 IMAD.SHL.U32 R5, R159.reuse, 0x2, RZ ;  /* 0x000000029f05b824 */ /* 0x040fe200078e00ff */
[----:B------:R-:W-:-:S04]  /*8a00*/  @!P3 SHF.L.U64.HI R6, R159, 0x1, R30 ;  /* 0x000000019f06b819 */ /* 0x000fc8000001021e */
[----:B------:R-:W-:-:S05]  /*8a10*/  @!P3 IADD3 R18, P0, R3, R5, RZ ;  /* 0x000000050312b210 */ /* 0x000fca0007f1e0ff */
[--C-:B------:R-:W-:Y:S01]  /*8a20*/  @!P3 IMAD.X R19, R4, 0x1, R6.reuse, P0 ;  /* 0x000000010413b824 */ /* 0x100fe200000e0606 */
[----:B------:R-:W-:Y:S01]  /*8a30*/  @!P3 IADD3 R16, P0, R0, R5, RZ ;  /* 0x000000050010b210 */ /* 0x000fe20007f1e0ff */
[----:B------:R-:W-:Y:S01]  /*8a40*/  @!P1 IMAD.SHL.U32 R5, R46, 0x2, RZ ;  /* 0x000000022e059824 */ /* 0x000fe200078e00ff */
[----:B------:R-:W-:Y:S01]  /*8a50*/  CS2R R86, SRZ ;  /* 0x0000000000567805 */ /* 0x000fe2000001ff00 */
[----:B------:R-:W-:Y:S01]  /*8a60*/  CS2R R88, SRZ ;  /* 0x0000000000587805 */ /* 0x000fe2000001ff00 */
[----:B------:R1:W5:Y:S01]  /*8a70*/  @!P3 LD.E.64 R82, [R18.64] ;  /* 0x000000061252b980 */ /* 0x000362000c101b00 */
[----:B------:R-:W-:Y:S01]  /*8a80*/  @!P3 IMAD.X R17, R2, 0x1, R6, P0 ;  /* 0x000000010211b824 */ /* 0x000fe200000e0606 */
[----:B------:R-:W-:Y:S02]  /*8a90*/  @!P1 SHF.L.U64.HI R6, R46, 0x1, R33 ;  /* 0x000000012e069819 */ /* 0x000fe40000010221 */
[-C--:B------:R-:W-:Y:S01]  /*8aa0*/  @!P1 IADD3 R14, P0, R3, R5.reuse, RZ ;  /* 0x00000005030e9210 */ /* 0x080fe20007f1e0ff */
[----:B------:R-:W-:Y:S01]  /*8ab0*/  CS2R R92, SRZ ;  /* 0x00000000005c7805 */ /* 0x000fe2000001ff00 */
[----:B------:R-:W-:Y:S01]  /*8ac0*/  CS2R R90, SRZ ;  /* 0x00000000005a7805 */ /* 0x000fe2000001ff00 */
        /* <DEDUP_REMOVED lines=10> */
[----:B------:R-:W-:-:S05]  /*8b70*/  @!P2 IADD3 R8, P0, R0, R5, RZ ;  /* 0x000000050008a210 */ /* 0x000fca0007f1e0ff */
[----:B------:R-:W-:Y:S01]  /*8b80*/  @!P2 IMAD.X R9, R2, 0x1, R6, P0 ;  /* 0x000000010209a824 */ /* 0x000fe200000e0606 */
[----:B------:R-:W-:-:S13]  /*8b90*/  ISETP.GE.AND P0, PT, R158, c[0x0][0x27c], PT ;  /* 0x00009f009e007a0c */ /* 0x000fda0003f06270 */
[C---:B------:R-:W-:Y:S01]  /*8ba0*/  @!P0 IMAD.SHL.U32 R5, R158.reuse, 0x2, RZ ;  /* 0x000000029e058824 */ /* 0x040fe200078e00ff */
[----:B------:R-:W-:-:S04]  /*8bb0*/  @!P0 SHF.L.U64.HI R20, R158, 0x1, R41 ;  /* 0x000000019e148819 */ /* 0x000fc80000010229 */
[----:B------:R-:W-:-:S05]  /*8bc0*/  @!P0 IADD3 R6, P4, R3, R5, RZ ;  /* 0x0000000503068210 */ /* 0x000fca0007f9e0ff */
[----:B------:R-:W-:Y:S01]  /*8bd0*/  @!P0 IMAD.X R7, R4, 0x1, R20, P4 ;  /* 0x0000000104078824 */ /* 0x000fe200020e0614 */
[----:B------:R-:W-:Y:S01]  /*8be0*/  @!P0 IADD3 R4, P4, R0, R5, RZ ;  /* 0x0000000500048210 */ /* 0x000fe20007f9e0ff */
[----:B-1----:R-:W-:-:S03]  /*8bf0*/  CS2R R18, SRZ ;  /* 0x0000000000127805 */ /* 0x002fc6000001ff00 */
[----:B------:R2:W5:Y:S01]  /*8c00*/  @!P0 LD.E.64 R92, [R6.64] ;  /* 0x00000006065c8980 */ /* 0x000562000c101b00 */
[----:B------:R-:W-:Y:S01]  /*8c10*/  @!P0 IMAD.X R5, R2, 0x1, R20, P4 ;  /* 0x0000000102058824 */ /* 0x000fe200020e0614 */
[----:B------:R-:W-:Y:S02]  /*8c20*/  ISETP.NE.AND P4, PT, R21, RZ, PT ;  /* 0x000000ff1500720c */ /* 0x000fe40003f85270 */
[----:B------:R-:W-:Y:S01]  /*8c30*/  CS2R R20, SRZ ;  /* 0x0000000000147805 */ /* 0x000fe2000001ff00 */
[----:B------:R2:W5:Y:S04]  /*8c40*/  @!P2 LD.E.64 R18, [R10.64] ;  /* 0x000000060a12a980 */ /* 0x000568000c101b00 */
[----:B------:R2:W5:Y:S04]  /*8c50*/  @!P0 LD.E.64 R90, [R4.64] ;  /* 0x00000006045a8980 */ /* 0x000568000c101b00 */
[----:B------:R2:W5:Y:S02]  /*8c60*/  @!P2 LD.E.64 R20, [R8.64] ;  /* 0x000000060814a980 */ /* 0x000564000c101b00 */
.L_x_635:
[----:B---3--:R-:W-:Y:S05]  /*8c70*/  BSYNC B0 ;  /* 0x0000000000007941 */ /* 0x008fea0003800000 */
.L_x_634:
[----:B-----5:R-:W-:Y:S01]  /*8c80*/  IMAD.MOV.U32 R0, RZ, RZ, R92 ;  /* 0x000000ffff007224 */ /* 0x020fe200078e005c */
[----:B------:R-:W-:-:S04]  /*8c90*/  DEPBAR.LE SB0, 0x1 ;  /* 0x000080400000791a */ /* 0x000fc80000000000 */
[----:B--2---:R-:W-:Y:S01]  /*8ca0*/  IMAD.MOV.U32 R4, RZ, RZ, R93 ;  /* 0x000000ffff047224 */ /* 0x004fe200078e005d */
[----:B------:R-:W-:Y:S01]  /*8cb0*/  BSSY B1, `(.L_x_636) ;  /* 0x00000e4000017945 */ /* 0x000fe20003800000 */
[----:B------:R-:W-:Y:S02]  /*8cc0*/  IMAD.MOV.U32 R3, RZ, RZ, R86 ;  /* 0x000000ffff037224 */ /* 0x000fe400078e0056 */
[----:B------:R-:W-:Y:S01]  /*8cd0*/  IMAD.MOV.U32 R2, RZ, RZ, R87 ;  /* 0x000000ffff027224 */ /* 0x000fe200078e0057 */
[----:B------:R-:W-:Y:S01]  /*8ce0*/  PRMT R116, R4, 0x5410, R0 ;  /* 0x0000541004747816 */ /* 0x000fe20000000000 */
[----:B------:R-:W-:Y:S01]  /*8cf0*/  IMAD.MOV.U32 R4, RZ, RZ, R83 ;  /* 0x000000ffff047224 */ /* 0x000fe200078e0053 */
[----:B------:R-:W-:Y:S02]  /*8d00*/  MOV R0, R82 ;  /* 0x0000005200007202 */ /* 0x000fe40000000f00 */
[----:B------:R-:W-:Y:S01]  /*8d10*/  PRMT R114, R2, 0x5410, R3 ;  /* 0x0000541002727816 */ /* 0x000fe20000000003 */
[----:B------:R-:W-:Y:S01]  /*8d20*/  IMAD.MOV.U32 R3, RZ, RZ, R18 ;  /* 0x000000ffff037224 */ /* 0x000fe200078e0012 */
[----:B------:R-:W-:Y:S01]  /*8d30*/  PRMT R41, R41, 0x5410, R0 ;  /* 0x0000541029297816 */ /* 0x000fe20000000000 */
[----:B------:R-:W-:Y:S01]  /*8d40*/  IMAD.MOV.U32 R2, RZ, RZ, R19 ;  /* 0x000000ffff027224 */ /* 0x000fe200078e0013 */
[----:B------:R-:W-:-:S02]  /*8d50*/  MOV R0, R90 ;  /* 0x0000005a00007202 */ /* 0x000fc40000000f00 */
[----:B------:R-:W-:Y:S01]  /*8d60*/  PRMT R41, R4, 0x7610, R41 ;  /* 0x0000761004297816 */ /* 0x000fe20000000029 */
[----:B------:R-:W-:Y:S01]  /*8d70*/  IMAD.IADD R4, R68, 0x1, -R225 ;  /* 0x0000000144047824 */ /* 0x000fe200078e0ae1 */
[----:B------:R-:W-:Y:S01]  /*8d80*/  PRMT R35, R2, 0x5410, R3 ;  /* 0x0000541002237816 */ /* 0x000fe20000000003 */
[----:B------:R-:W-:Y:S01]  /*8d90*/  IMAD.MOV.U32 R3, RZ, RZ, R91 ;  /* 0x000000ffff037224 */ /* 0x000fe200078e005b */
[----:B------:R-:W-:Y:S01]  /*8da0*/  PRMT R115, R115, 0x5410, R0 ;  /* 0x0000541073737816 */ /* 0x000fe20000000000 */
[----:B------:R-:W-:Y:S01]  /*8db0*/  IMAD.MOV.U32 R2, RZ, RZ, R88 ;  /* 0x000000ffff027224 */ /* 0x000fe200078e0058 */
[----:B------:R-:W-:Y:S01]  /*8dc0*/  IMNMX R30, R4, 0x80, PT ;  /* 0x00000080041e7817 */ /* 0x000fe20003800200 */
[----:B------:R-:W-:Y:S01]  /*8dd0*/  IMAD.MOV.U32 R4, RZ, RZ, R84 ;  /* 0x000000ffff047224 */ /* 0x000fe200078e0054 */
[----:B------:R-:W-:Y:S01]  /*8de0*/  MOV R0, R89 ;  /* 0x0000005900007202 */ /* 0x000fe20000000f00 */
[----:B------:R-:W-:Y:S01]  /*8df0*/  BAR.SYNC.DEFER_BLOCKING 0x0 ;  /* 0x0000000000007b1d */ /* 0x000fe20000010000 */
[----:B------:R-:W-:-:S02]  /*8e00*/  ISETP.GE.AND P0, PT, R214, R30, PT ;  /* 0x0000001ed600720c */ /* 0x000fc40003f06270 */
[----:B------:R-:W-:Y:S01]  /*8e10*/  PRMT R115, R3, 0x7610, R115 ;  /* 0x0000761003737816 */ /* 0x000fe20000000073 */
[----:B------:R-:W-:Y:S01]  /*8e20*/  IMAD.MOV.U32 R3, RZ, RZ, R85 ;  /* 0x000000ffff037224 */ /* 0x000fe200078e0055 */
[----:B------:R-:W-:Y:S01]  /*8e30*/  PRMT R68, R0, 0x5410, R2 ;  /* 0x0000541000447816 */ /* 0x000fe20000000002 */
[----:B------:R-:W-:Y:S01]  /*8e40*/  IMAD.MOV.U32 R0, RZ, RZ, R21 ;  /* 0x000000ffff007224 */ /* 0x000fe200078e0015 */
[----:B------:R-:W-:Y:S02]  /*8e50*/  MOV R2, R20 ;  /* 0x0000001400027202 */ /* 0x000fe40000000f00 */
[----:B------:R-:W-:Y:S02]  /*8e60*/  PRMT R40, R3, 0x5410, R4 ;  /* 0x0000541003287816 */ /* 0x000fe40000000004 */
[----:B------:R-:W-:-:S03]  /*8e70*/  PRMT R33, R0, 0x5410, R2 ;  /* 0x0000541000217816 */ /* 0x000fc60000000002 */
[----:B------:R-:W-:Y:S05]  /*8e80*/  @P0 BRA `(.L_x_637) ;  /* 0x00000c6000000947 */ /* 0x000fea0003800000 */
[----:B------:R-:W-:Y:S01]  /*8e90*/  ISETP.GE.AND P0, PT, R156, c[0x0][0x27c], PT ;  /* 0x00009f009c007a0c */ /* 0x000fe20003f06270 */
[----:B------:R-:W-:-:S12]  /*8ea0*/  BSSY B0, `(.L_x_638) ;  /* 0x0000030000007945 */ /* 0x000fd80003800000 */
[----:B------:R-:W-:Y:S05]  /*8eb0*/  @P0 BRA `(.L_x_639) ;  /* 0x000002e000000947 */ /* 0x000fea0003800000 */
[----:B------:R-:W1:Y:S01]  /*8ec0*/  LDS.128 R4, [R196+0x10080] ;  /* 0x01008000c4047984 */ /* 0x000e620000000c00 */
[----:B------:R-:W-:Y:S02]  /*8ed0*/  SHF.R.U64 R0, R22, 0x10, R23 ;  /* 0x0000001016007819 */ /* 0x000fe40000001217 */
[----:B------:R-:W-:Y:S02]  /*8ee0*/  SHF.R.U32.HI R11, RZ, 0x10, R25 ;  /* 0x00000010ff0b7819 */ /* 0x000fe40000011619 */
[----:B------:R-:W-:Y:S02]  /*8ef0*/  SHF.R.U32.HI R2, RZ, 0x10, R23 ;  /* 0x00000010ff027819 */ /* 0x000fe40000011617 */
[----:B------:R-:W-:Y:S02]  /*8f00*/  PRMT R10, R69, 0x5432, R0 ;  /* 0x00005432450a7816 */ /* 0x000fe40000000000 */
[----:B------:R-:W-:Y:S02]  /*8f10*/  PRMT R0, R47, 0x5410, R11 ;  /* 0x000054102f007816 */ /* 0x000fe4000000000b */
[----:B------:R-:W-:-:S02]  /*8f20*/  PRMT R8, R69, 0x5410, R2 ;  /* 0x0000541045087816 */ /* 0x000fc40000000002 */
[----:B------:R-:W-:Y:S01]  /*8f30*/  SHF.R.U64 R3, R24, 0x10, R25 ;  /* 0x0000001018037819 */ /* 0x000fe20000001219 */
[----:B------:R-:W-:Y:S01]  /*8f40*/  IMAD.U32 R15, R0, 0x10000, RZ ;  /* 0x00010000000f7824 */ /* 0x000fe200078e00ff */
[C---:B------:R-:W-:Y:S01]  /*8f50*/  LOP3.LUT R16, R8.reuse, 0xffff0000, RZ, 0xc0, !PT ;  /* 0xffff000008107812 */ /* 0x040fe200078ec0ff */
[----:B------:R-:W-:Y:S01]  /*8f60*/  IMAD.U32 R14, R8, 0x10000, RZ ;  /* 0x00010000080e7824 */ /* 0x000fe200078e00ff */
[----:B------:R-:W-:Y:S02]  /*8f70*/  PRMT R9, R47, 0x5432, R3 ;  /* 0x000054322f097816 */ /* 0x000fe40000000003 */
[----:B------:R-:W-:Y:S01]  /*8f80*/  LOP3.LUT R17, R0, 0xffff0000, RZ, 0xc0, !PT ;  /* 0xffff000000117812 */ /* 0x000fe200078ec0ff */
[C---:B-1----:R-:W-:Y:S01]  /*8f90*/  IMAD.U32 R12, R6.reuse, 0x10000, RZ ;  /* 0x00010000060c7824 */ /* 0x042fe200078e00ff */
[----:B------:R-:W-:Y:S01]  /*8fa0*/  LOP3.LUT R6, R6, 0xffff0000, RZ, 0xc0, !PT ;  /* 0xffff000006067812 */ /* 0x000fe200078ec0ff */
[C---:B------:R-:W-:Y:S01]  /*8fb0*/  IMAD.U32 R11, R7.reuse, 0x10000, RZ ;  /* 0x00010000070b7824 */ /* 0x040fe200078e00ff */
[----:B------:R-:W-:-:S02]  /*8fc0*/  LOP3.LUT R2, R7, 0xffff0000, RZ, 0xc0, !PT ;  /* 0xffff000007027812 */ /* 0x000fc400078ec0ff */
[----:B------:R-:W-:Y:S01]  /*8fd0*/  SHF.L.U32 R7, R4, 0x10, RZ ;  /* 0x0000001004077819 */ /* 0x000fe200000006ff */
[----:B------:R-:W-:Y:S01]  /*8fe0*/  FMUL.FTZ R8, R6, R15 ;  /* 0x0000000f06087220 */ /* 0x000fe20000410000 */
[----:B------:R-:W-:Y:S01]  /*8ff0*/  LOP3.LUT R3, R4, 0xffff0000, RZ, 0xc0, !PT ;  /* 0xffff000004037812 */ /* 0x000fe200078ec0ff */
[-C--:B------:R-:W-:Y:S01]  /*9000*/  FMUL.FTZ R6, R6, R14.reuse ;  /* 0x0000000e06067220 */ /* 0x080fe20000410000 */
[C---:B------:R-:W-:Y:S01]  /*9010*/  LOP3.LUT R0, R5.reuse, 0xffff0000, RZ, 0xc0, !PT ;  /* 0xffff000005007812 */ /* 0x040fe200078ec0ff */
[----:B------:R-:W-:Y:S01]  /*9020*/  FMUL.FTZ R4, R2, R17 ;  /* 0x0000001102047220 */ /* 0x000fe20000410000 */
[----:B------:R-:W-:Y:S01]  /*9030*/  SHF.L.U32 R13, R5, 0x10, RZ ;  /* 0x00000010050d7819 */ /* 0x000fe200000006ff */
[C---:B------:R-:W-:Y:S02]  /*9040*/  FFMA.FTZ R6, R12.reuse, R15, R6 ;  /* 0x0000000f0c067223 */ /* 0x040fe40000010006 */
[----:B------:R-:W-:Y:S01]  /*9050*/  FFMA.FTZ R14, R12, R14, -R8 ;  /* 0x0000000e0c0e7223 */ /* 0x000fe20000010808 */
[----:B------:R-:W-:Y:S01]  /*9060*/  SHF.L.U32 R12, R10, 0x10, RZ ;  /* 0x000000100a0c7819 */ /* 0x000fe200000006ff */
[C---:B------:R-:W-:Y:S01]  /*9070*/  IMAD.U32 R15, R9.reuse, 0x10000, RZ ;  /* 0x00010000090f7824 */ /* 0x040fe200078e00ff */
[----:B------:R-:W-:Y:S01]  /*9080*/  LOP3.LUT R9, R9, 0xffff0000, RZ, 0xc0, !PT ;  /* 0xffff000009097812 */ /* 0x000fe200078ec0ff */
[-C--:B------:R-:W-:Y:S01]  /*9090*/  FMUL.FTZ R2, R2, R16.reuse ;  /* 0x0000001002027220 */ /* 0x080fe20000410000 */
[----:B------:R-:W-:Y:S01]  /*90a0*/  LOP3.LUT R10, R10, 0xffff0000, RZ, 0xc0, !PT ;  /* 0xffff00000a0a7812 */ /* 0x000fe200078ec0ff */
[C---:B------:R-:W-:Y:S01]  /*90b0*/  FFMA.FTZ R8, R11.reuse, R16, -R4 ;  /* 0x000000100b087223 */ /* 0x040fe20000010804 */
[----:B------:R-:W-:Y:S01]  /*90c0*/  F2FP.BF16.PACK_AB R6, R6, R14 ;  /* 0x0000000e0606723e */ /* 0x000fe200000010ff */
[----:B------:R-:W-:-:S02]  /*90d0*/  FFMA.FTZ R5, R11, R17, R2 ;  /* 0x000000110b057223 */ /* 0x000fc40000010002 */
[C---:B------:R-:W-:Y:S02]  /*90e0*/  FMUL.FTZ R4, R3.reuse, R15 ;  /* 0x0000000f03047220 */ /* 0x040fe40000410000 */
[C---:B------:R-:W-:Y:S02]  /*90f0*/  FMUL.FTZ R2, R0.reuse, R9 ;  /* 0x0000000900027220 */ /* 0x040fe40000410000 */
[----:B------:R-:W-:Y:S02]  /*9100*/  FMUL.FTZ R3, R3, R12 ;  /* 0x0000000c03037220 */ /* 0x000fe40000410000 */
[----:B------:R-:W-:Y:S02]  /*9110*/  FMUL.FTZ R0, R0, R10 ;  /* 0x0000000a00007220 */ /* 0x000fe40000410000 */
[C---:B------:R-:W-:Y:S02]  /*9120*/  FFMA.FTZ R4, R7.reuse, R12, -R4 ;  /* 0x0000000c07047223 */ /* 0x040fe40000010804 */
[----:B------:R-:W-:Y:S01]  /*9130*/  FFMA.FTZ R3, R7, R15, R3 ;  /* 0x0000000f07037223 */ /* 0x000fe20000010003 */
[----:B------:R-:W-:Y:S01]  /*9140*/  F2FP.BF16.PACK_AB R7, R5, R8 ;  /* 0x000000080507723e */ /* 0x000fe200000010ff */
[----:B------:R-:W-:-:S02]  /*9150*/  FFMA.FTZ R2, R13, R10, -R2 ;  /* 0x0000000a0d027223 */ /* 0x000fc40000010802 */
[----:B------:R-:W-:Y:S01]  /*9160*/  FFMA.FTZ R0, R13, R9, R0 ;  /* 0x000000090d007223 */ /* 0x000fe20000010000 */
[----:B------:R-:W-:-:S04]  /*9170*/  F2FP.BF16.PACK_AB R4, R3, R4 ;  /* 0x000000040304723e */ /* 0x000fc800000010ff */
[----:B------:R-:W-:-:S05]  /*9180*/  F2FP.BF16.PACK_AB R5, R0, R2 ;  /* 0x000000020005723e */ /* 0x000fca00000010ff */
[----:B------:R1:W-:Y:S02]  /*9190*/  STS.128 [R196+0x10080], R4 ;  /* 0x01008004c4007388 */ /* 0x0003e40000000c00 */
.L_x_639:
[----:B------:R-:W-:Y:S05]  /*91a0*/  BSYNC B0 ;  /* 0x0000000000007941 */ /* 0x000fea0003800000 */
.L_x_638:
[----:B------:R-:W-:Y:S01]  /*91b0*/  ISETP.GE.AND P0, PT, R159, c[0x0][0x27c], PT ;  /* 0x00009f009f007a0c */ /* 0x000fe20003f06270 */
[----:B------:R-:W-:-:S12]  /*91c0*/  BSSY B0, `(.L_x_640) ;  /* 0x0000030000007945 */ /* 0x000fd80003800000 */
[----:B------:R-:W-:Y:S05]  /*91d0*/  @P0 BRA `(.L_x_641) ;  /* 0x000002e000000947 */ /* 0x000fea0003800000 */
[----:B-1----:R-:W1:Y:S01]  /*91e0*/  LDS.128 R4, [R196+0x14080] ;  /* 0x01408000c4047984 */ /* 0x002e620000000c00 */
[----:B------:R-:W-:Y:S02]  /*91f0*/  SHF.R.U64 R0, R26, 0x10, R27 ;  /* 0x000000101a007819 */ /* 0x000fe4000000121b */
[----:B------:R-:W-:Y:S02]  /*9200*/  SHF.R.U32.HI R11, RZ, 0x10, R29 ;  /* 0x00000010ff0b7819 */ /* 0x000fe4000001161d */
[----:B------:R-:W-:Y:S02]  /*9210*/  SHF.R.U32.HI R2, RZ, 0x10, R27 ;  /* 0x00000010ff027819 */ /* 0x000fe4000001161b */
[C---:B------:R-:W-:Y:S02]  /*9220*/  PRMT R10, R95.reuse, 0x5432, R0 ;  /* 0x000054325f0a7816 */ /* 0x040fe40000000000 */
        /* <DEDUP_REMOVED lines=41> */
.L_x_641:
[----:B------:R-:W-:Y:S05]  /*94c0*/  BSYNC B0 ;  /* 0x0000000000007941 */ /* 0x000fea0003800000 */
.L_x_640:
        /* <DEDUP_REMOVED lines=49> */
.L_x_643:
[----:B------:R-:W-:Y:S05]  /*97e0*/  BSYNC B0 ;  /* 0x0000000000007941 */ /* 0x000fea0003800000 */
.L_x_642:
[----:B------:R-:W-:-:S13]  /*97f0*/  ISETP.GE.AND P0, PT, R158, c[0x0][0x27c], PT ;  /* 0x00009f009e007a0c */ /* 0x000fda0003f06270 */
[----:B------:R-:W-:Y:S05]  /*9800*/  @P0 BRA `(.L_x_637) ;  /* 0x000002e000000947 */ /* 0x000fea0003800000 */
[----:B-1----:R-:W1:Y:S01]  /*9810*/  LDS.128 R4, [R196+0x1c080] ;  /* 0x01c08000c4047984 */ /* 0x002e620000000c00 */
        /* <DEDUP_REMOVED lines=45> */
.L_x_637:
[----:B------:R-:W-:Y:S05]  /*9af0*/  BSYNC B1 ;  /* 0x0000000000017941 */ /* 0x000fea0003800000 */
.L_x_636:
[----:B------:R-:W-:Y:S01]  /*9b00*/  ISETP.GE.AND P0, PT, R128, R30, PT ;  /* 0x0000001e8000720c */ /* 0x000fe20003f06270 */
[----:B------:R-:W-:-:S12]  /*9b10*/  BSSY B1, `(.L_x_644) ;  /* 0x00000c8000017945 */ /* 0x000fd80003800000 */
[----:B------:R-:W-:Y:S05]  /*9b20*/  @P0 BRA `(.L_x_645) ;  /* 0x00000c6000000947 */ /* 0x000fea0003800000 */
[----:B------:R-:W-:Y:S01]  /*9b30*/  ISETP.GE.AND P0, PT, R156, c[0x0][0x27c], PT ;  /* 0x00009f009c007a0c */ /* 0x000fe20003f06270 */
[----:B------:R-:W-:-:S12]  /*9b40*/  BSSY B0, `(.L_x_646) ;  /* 0x0000030000007945 */ /* 0x000fd80003800000 */
        /* <DEDUP_REMOVED lines=47> */
.L_x_647:
[----:B------:R-:W-:Y:S05]  /*9e40*/  BSYNC B0 ;  /* 0x0000000000007941 */ /* 0x000fea0003800000 */
.L_x_646:
        /* <DEDUP_REMOVED lines=49> */
.L_x_649:
[----:B------:R-:W-:Y:S05]  /*a160*/  BSYNC B0 ;  /* 0x0000000000007941 */ /* 0x000fea0003800000 */
.L_x_648:
        /* <DEDUP_REMOVED lines=49> */
.L_x_651:
[----:B------:R-:W-:Y:S05]  /*a480*/  BSYNC B0 ;  /* 0x0000000000007941 */ /* 0x000fea0003800000 */
.L_x_650:
        /* <DEDUP_REMOVED lines=48> */
.L_x_645:
[----:B------:R-:W-:Y:S05]  /*a790*/  BSYNC B1 ;  /* 0x0000000000017941 */ /* 0x000fea0003800000 */
.L_x_644:
        /* <DEDUP_REMOVED lines=53> */
.L_x_655:
[----:B------:R-:W-:Y:S05]  /*aaf0*/  BSYNC B0 ;  /* 0x0000000000007941 */ /* 0x000fea0003800000 */
.L_x_654:
        /* <DEDUP_REMOVED lines=49> */
.L_x_657:
[----:B------:R-:W-:Y:S05]  /*ae10*/  BSYNC B0 ;  /* 0x0000000000007941 */ /* 0x000fea0003800000 */
.L_x_656:
        /* <DEDUP_REMOVED lines=49> */
.L_x_659:
[----:B------:R-:W-:Y:S05]  /*b130*/  BSYNC B0 ;  /* 0x0000000000007941 */ /* 0x000fea0003800000 */
.L_x_658:
[----:B------:R-:W-:-:S13]  /*b140*/  ISETP.GE.AND P0, PT, R158, c[0x0][0x27c], PT ;  /* 0x00009f009e007a0c */ /* 0x000fda0003f06270 */
        /* <DEDUP_REMOVED lines=47> */
.L_x_653:
[----:B------:R-:W-:Y:S05]  /*b440*/  BSYNC B1 ;  /* 0x0000000000017941 */ /* 0x000fea0003800000 */
.L_x_652:
[----:B------:R-:W-:-:S04]  /*b450*/  IADD3 R0, R214, 0x60, RZ ;  /* 0x00000060d6007810 */ /* 0x000fc80007ffe0ff */
        /* <DEDUP_REMOVED lines=51> */
.L_x_662:
[----:B------:R-:W-:Y:S05]  /*b790*/  BSYNC B0 ;  /* 0x0000000000007941 */ /* 0x000fea0003800000 */
.L_x_661:
        /* <DEDUP_REMOVED lines=49> */
.L_x_664:
[----:B------:R-:W-:Y:S05]  /*bab0*/  BSYNC B0 ;  /* 0x0000000000007941 */ /* 0x000fea0003800000 */
.L_x_663:
        /* <DEDUP_REMOVED lines=49> */
.L_x_666:
[----:B------:R-:W-:Y:S05]  /*bdd0*/  BSYNC B0 ;  /* 0x0000000000007941 */ /* 0x000fea0003800000 */
.L_x_665:
        /* <DEDUP_REMOVED lines=49> */
.L_x_627:
[----:B------:R-:W-:Y:S01]  /*c0f0*/  ISETP.NE.AND P0, PT, R131, 0x1, PT ;  /* 0x000000018300780c */ /* 0x000fe20003f05270 */
[----:B------:R-:W-:Y:S01]  /*c100*/  IMAD.MOV.U32 R7, RZ, RZ, R3 ;  /* 0x000000ffff077224 */ /* 0x000fe200078e0003 */
[----:B------:R-:W-:Y:S01]  /*c110*/  LOP3.LUT P1, RZ, R215, 0x8, RZ, 0xc0, !PT ;  /* 0x00000008d7ff7812 */ /* 0x000fe2000782c0ff */
[----:B------:R-:W-:Y:S01]  /*c120*/  BSSY B0, `(.L_x_667) ;  /* 0x0000039000007945 */ /* 0x000fe20003800000 */
[----:B------:R-:W-:Y:S01]  /*c130*/  CS2R R58, SRZ ;  /* 0x00000000003a7805 */ /* 0x000fe2000001ff00 */
[----:B------:R-:W-:Y:S01]  /*c140*/  CS2R R30, SRZ ;  /* 0x00000000001e7805 */ /* 0x000fe2000001ff00 */
[----:B------:R-:W-:Y:S01]  /*c150*/  CS2R R28, SRZ ;  /* 0x00000000001c7805 */ /* 0x000fe2000001ff00 */
[----:B------:R-:W-:Y:S01]  /*c160*/  CS2R R18, SRZ ;  /* 0x0000000000127805 */ /* 0x000fe2000001ff00 */
[----:B----4-:R-:W-:Y:S01]  /*c170*/  CS2R R16, SRZ ;  /* 0x0000000000107805 */ /* 0x010fe2000001ff00 */
[----:B------:R-:W-:Y:S01]  /*c180*/  CS2R R34, SRZ ;  /* 0x0000000000227805 */ /* 0x000fe2000001ff00 */
[----:B------:R-:W-:Y:S01]  /*c190*/  CS2R R32, SRZ ;  /* 0x0000000000207805 */ /* 0x000fe2000001ff00 */
[----:B------:R-:W-:Y:S01]  /*c1a0*/  CS2R R22, SRZ ;  /* 0x0000000000167805 */ /* 0x000fe2000001ff00 */
[----:B------:R-:W-:Y:S01]  /*c1b0*/  CS2R R20, SRZ ;  /* 0x0000000000147805 */ /* 0x000fe2000001ff00 */
[----:B------:R-:W-:-:S05]  /*c1c0*/  @P0 IMAD.HI.U32 R5, R2, c[0x0][0x2c8], RZ ;  /* 0x0000b20002050a27 */ /* 0x000fca00078e00ff */
[----:B------:R-:W-:-:S04]  /*c1d0*/  @P0 SHF.R.U32.HI R2, RZ, c[0x0][0x2cc], R5 ;  /* 0x0000b300ff020a19 */ /* 0x000fc80000011605 */
[----:B------:R-:W-:Y:S01]  /*c1e0*/  SHF.R.S32.HI R5, RZ, 0x1f, R2 ;  /* 0x0000001fff057819 */ /* 0x000fe20000011402 */
[----:B------:R-:W-:-:S04]  /*c1f0*/  IMAD.WIDE.U32 R6, R2, c[0x0][0x280], R6 ;  /* 0x0000a00002067a25 */ /* 0x000fc800078e0006 */
[----:B------:R-:W-:Y:S01]  /*c200*/  IMAD R9, R5, c[0x0][0x280], RZ ;  /* 0x0000a00005097a24 */ /* 0x000fe200078e02ff */
[----:B------:R-:W-:-:S03]  /*c210*/  LEA R27, P0, R6, c[0x0][0x270], 0x1 ;  /* 0x00009c00061b7a11 */ /* 0x000fc600078008ff */
[----:B------:R-:W-:-:S04]  /*c220*/  IMAD R3, R2, c[0x0][0x284], R9 ;  /* 0x0000a10002037a24 */ /* 0x000fc800078e0209 */
[----:B------:R-:W-:-:S05]  /*c230*/  IMAD.IADD R3, R7, 0x1, R3 ;  /* 0x0000000107037824 */ /* 0x000fca00078e0203 */
[----:B------:R-:W-:Y:S01]  /*c240*/  LEA.HI.X R26, R6, c[0x0][0x274], R3, 0x1, P0 ;  /* 0x00009d00061a7a11 */ /* 0x000fe200000f0c03 */
[----:B------:R-:W-:Y:S01]  /*c250*/  IMAD R3, R5, c[0x0][0x290], RZ ;  /* 0x0000a40005037a24 */ /* 0x000fe200078e02ff */
[----:B------:R-:W-:-:S05]  /*c260*/  MOV R5, R8 ;  /* 0x0000000800057202 */ /* 0x000fca0000000f00 */
[----:B------:R-:W-:-:S04]  /*c270*/  IMAD.WIDE.U32 R4, R2, c[0x0][0x290], R4 ;  /* 0x0000a40002047a25 */ /* 0x000fc800078e0004 */
[----:B------:R-:W-:Y:S01]  /*c280*/  IMAD R2, R2, c[0x0][0x294], R3 ;  /* 0x0000a50002027a24 */ /* 0x000fe200078e0203 */
[C---:B------:R-:W-:Y:S01]  /*c290*/  LEA R25, P0, R4.reuse, c[0x0][0x288], 0x1 ;  /* 0x0000a20004197a11 */ /* 0x040fe200078008ff */
[----:B------:R1:W2:Y:S03]  /*c2a0*/  SHFL.IDX PT, R3, R27, RZ, 0x181f ;  /* 0x00181fff1b037589 */ /* 0x0002a600000e0000 */
[----:B------:R-:W-:Y:S01]  /*c2b0*/  IADD3 R2, R5, R2, RZ ;  /* 0x0000000205027210 */ /* 0x000fe20007ffe0ff */
[----:B------:R1:W3:Y:S03]  /*c2c0*/  SHFL.IDX PT, R10, R25, RZ, 0x181f ;  /* 0x00181fff190a7589 */ /* 0x0002e600000e0000 */
[----:B------:R-:W-:Y:S01]  /*c2d0*/  LEA.HI.X R13, R4, c[0x0][0x28c], R2, 0x1, P0 ;  /* 0x0000a300040d7a11 */ /* 0x000fe200000f0c02 */
[----:B------:R1:W4:Y:S04]  /*c2e0*/  SHFL.IDX PT, R5, R26, RZ, 0x181f ;  /* 0x00181fff1a057589 */ /* 0x00032800000e0000 */
[----:B------:R1:W1:Y:S01]  /*c2f0*/  SHFL.IDX PT, R12, R13, RZ, 0x181f ;  /* 0x00181fff0d0c7589 */ /* 0x00026200000e0000 */
[----:B------:R-:W-:Y:S05]  /*c300*/  @P1 BRA `(.L_x_668) ;  /* 0x000001a000001947 */ /* 0x000fea0003800000 */
[----:B------:R-:W-:Y:S01]  /*c310*/  ISETP.GE.AND P1, PT, R136, c[0x0][0x27c], PT ;  /* 0x00009f0088007a0c */ /* 0x000fe20003f26270 */
[----:B------:R-:W-:Y:S01]  /*c320*/  CS2R R18, SRZ ;  /* 0x0000000000127805 */ /* 0x000fe2000001ff00 */
[----:B------:R-:W-:Y:S01]  /*c330*/  CS2R R16, SRZ ;  /* 0x0000000000107805 */ /* 0x000fe2000001ff00 */
[----:B------:R-:W-:Y:S01]  /*c340*/  CS2R R22, SRZ ;  /* 0x0000000000167805 */ /* 0x000fe2000001ff00 */
[----:B------:R-:W-:-:S09]  /*c350*/  CS2R R20, SRZ ;  /* 0x0000000000147805 */ /* 0x000fd2000001ff00 */
[C---:B------:R-:W-:Y:S01]  /*c360*/  @!P1 IMAD.SHL.U32 R2, R136.reuse, 0x2, RZ ;  /* 0x0000000288029824 */ /* 0x040fe200078e00ff */
[----:B------:R-:W-:-:S04]  /*c370*/  @!P1 SHF.L.U64.HI R4, R136, 0x1, R15 ;  /* 0x0000000188049819 */ /* 0x000fc8000001020f */
[----:B--2---:R-:W-:-:S05]  /*c380*/  @!P1 IADD3 R8, P0, R3, R2, RZ ;  /* 0x0000000203089210 */ /* 0x004fca0007f1e0ff */
[--C-:B----4-:R-:W-:Y:S01]  /*c390*/  @!P1 IMAD.X R9, R5, 0x1, R4.reuse, P0 ;  /* 0x0000000105099824 */ /* 0x110fe200000e0604 */
[----:B---3--:R-:W-:Y:S01]  /*c3a0*/  @!P1 IADD3 R6, P0, R10, R2, RZ ;  /* 0x000000020a069210 */ /* 0x008fe20007f1e0ff */
[----:B------:R-:W-:Y:S01]  /*c3b0*/  CS2R R30, SRZ ;  /* 0x00000000001e7805 */ /* 0x000fe2000001ff00 */
[----:B------:R-:W-:Y:S01]  /*c3c0*/  CS2R R28, SRZ ;  /* 0x00000000001c7805 */ /* 0x000fe2000001ff00 */
[----:B------:R-:W-:Y:S01]  /*c3d0*/  CS2R R34, SRZ ;  /* 0x0000000000227805 */ /* 0x000fe2000001ff00 */
[----:B------:R-:W-:Y:S01]  /*c3e0*/  CS2R R32, SRZ ;  /* 0x0000000000207805 */ /* 0x000fe2000001ff00 */
[----:B-1----:R-:W-:Y:S01]  /*c3f0*/  @!P1 IMAD.X R7, R12, 0x1, R4, P0 ;  /* 0x000000010c079824 */ /* 0x002fe200000e0604 */
[----:B------:R-:W-:Y:S01]  /*c400*/  ISETP.GE.AND P0, PT, R138, c[0x0][0x27c], PT ;  /* 0x00009f008a007a0c */ /* 0x000fe20003f06270 */
[----:B------:R1:W5:Y:S04]  /*c410*/  @!P1 LD.E.128 R16, [R8.64] ;  /* 0x0000000608109980 */ /* 0x000368000c101d00 */
[----:B------:R1:W5:Y:S08]  /*c420*/  @!P1 LD.E.128 R20, [R6.64] ;  /* 0x0000000606149980 */ /* 0x000370000c101d00 */
[C---:B------:R-:W-:Y:S01]  /*c430*/  @!P0 IMAD.SHL.U32 R2, R0.reuse, 0x2, RZ ;  /* 0x0000000200028824 */ /* 0x040fe200078e00ff */
[----:B------:R-:W-:-:S04]  /*c440*/  @!P0 SHF.L.U64.HI R11, R0, 0x1, R24 ;  /* 0x00000001000b8819 */ /* 0x000fc80000010218 */
[----:B------:R-:W-:-:S05]  /*c450*/  @!P0 IADD3 R4, P2, R3, R2, RZ ;  /* 0x0000000203048210 */ /* 0x000fca0007f5e0ff */
[----:B------:R-:W-:Y:S01]  /*c460*/  @!P0 IMAD.X R5, R5, 0x1, R11, P2 ;  /* 0x0000000105058824 */ /* 0x000fe200010e060b */
[----:B------:R-:W-:-:S04]  /*c470*/  @!P0 IADD3 R2, P2, R10, R2, RZ ;  /* 0x000000020a028210 */ /* 0x000fc80007f5e0ff */
[----:B------:R1:W5:Y:S01]  /*c480*/  @!P0 LD.E.128 R28, [R4.64] ;  /* 0x00000006041c8980 */ /* 0x000362000c101d00 */
[----:B------:R-:W-:-:S05]  /*c490*/  @!P0 IMAD.X R3, R12, 0x1, R11, P2 ;  /* 0x000000010c038824 */ /* 0x000fca00010e060b */
[----:B------:R1:W5:Y:S03]  /*c4a0*/  @!P0 LD.E.128 R32, [R2.64] ;  /* 0x0000000602208980 */ /* 0x000366000c101d00 */
.L_x_668:
[----:B------:R-:W-:Y:S05]  /*c4b0*/  BSYNC B0 ;  /* 0x0000000000007941 */ /* 0x000fea0003800000 */
.L_x_667:
[----:B-12--5:R-:W-:Y:S01]  /*c4c0*/  IMAD.MOV.U32 R3, RZ, RZ, R30 ;  /* 0x000000ffff037224 */ /* 0x026fe200078e001e */
[----:B------:R-:W-:Y:S01]  /*c4d0*/  MOV R4, R29 ;  /* 0x0000001d00047202 */ /* 0x000fe20000000f00 */
[----:B------:R-:W-:Y:S01]  /*c4e0*/  IMAD.MOV.U32 R2, RZ, RZ, R31 ;  /* 0x000000ffff027224 */ /* 0x000fe200078e001f */
[----:B------:R-:W-:Y:S01]  /*c4f0*/  LOP3.LUT P0, RZ, R215, 0x10, RZ, 0xc0, !PT ;  /* 0x00000010d7ff7812 */ /* 0x000fe2000780c0ff */
[----:B----4-:R-:W-:Y:S01]  /*c500*/  IMAD.MOV.U32 R5, RZ, RZ, R28 ;  /* 0x000000ffff057224 */ /* 0x010fe200078e001c */
[----:B------:R-:W-:Y:S01]  /*c510*/  MOV R6, R22 ;  /* 0x0000001600067202 */ /* 0x000fe20000000f00 */
[----:B------:R1:W2:Y:S01]  /*c520*/  SHFL.IDX PT, R11, R26, 0x1, 0x181f ;  /* 0x00381f001a0b7f89 */ /* 0x0002a200000e0000 */
[----:B------:R-:W-:Y:S01]  /*c530*/  PRMT R98, R2, 0x5410, R3 ;  /* 0x0000541002627816 */ /* 0x000fe20000000003 */
[----:B------:R-:W-:Y:S01]  /*c540*/  IMAD.MOV.U32 R3, RZ, RZ, R18 ;  /* 0x000000ffff037224 */ /* 0x000fe200078e0012 */
[----:B------:R-:W-:Y:S01]  /*c550*/  PRMT R97, R4, 0x5410, R5 ;  /* 0x0000541004617816 */ /* 0x000fe20000000005 */
[----:B------:R-:W-:Y:S01]  /*c560*/  IMAD.MOV.U32 R2, RZ, RZ, R19 ;  /* 0x000000ffff027224 */ /* 0x000fe200078e0013 */
[----:B------:R-:W-:Y:S01]  /*c570*/  MOV R5, R16 ;  /* 0x0000001000057202 */ /* 0x000fe20000000f00 */
[----:B------:R-:W-:Y:S01]  /*c580*/  IMAD.MOV.U32 R4, RZ, RZ, R17 ;  /* 0x000000ffff047224 */ /* 0x000fe200078e0011 */
[----:B------:R1:W4:Y:S01]  /*c590*/  SHFL.IDX PT, R12, R13, 0x1, 0x181f ;  /* 0x00381f000d0c7f89 */ /* 0x00032200000e0000 */
[----:B------:R-:W-:Y:S01]  /*c5a0*/  BSSY B0, `(.L_x_669) ;  /* 0x0000032000007945 */ /* 0x000fe20003800000 */
[----:B------:R-:W-:Y:S01]  /*c5b0*/  PRMT R48, R2, 0x5410, R3 ;  /* 0x0000541002307816 */ /* 0x000fe20000000003 */
[----:B------:R-:W-:Y:S01]  /*c5c0*/  IMAD.MOV.U32 R3, RZ, RZ, R34 ;  /* 0x000000ffff037224 */ /* 0x000fe200078e0022 */
[----:B------:R-:W-:Y:S01]  /*c5d0*/  MOV R2, R35 ;  /* 0x0000002300027202 */ /* 0x000fe20000000f00 */
[----:B---3--:R1:W3:Y:S01]  /*c5e0*/  SHFL.IDX PT, R10, R25, 0x1, 0x181f ;  /* 0x00381f00190a7f89 */ /* 0x0082e200000e0000 */
[----:B------:R-:W-:Y:S01]  /*c5f0*/  PRMT R39, R4, 0x5410, R5 ;  /* 0x0000541004277816 */ /* 0x000fe20000000005 */
[----:B------:R-:W-:Y:S01]  /*c600*/  IMAD.MOV.U32 R5, RZ, RZ, R23 ;  /* 0x000000ffff057224 */ /* 0x000fe200078e0017 */
[----:B------:R-:W-:Y:S01]  /*c610*/  PRMT R96, R2, 0x5410, R3 ;  /* 0x0000541002607816 */ /* 0x000fe20000000003 */
[----:B------:R-:W-:Y:S01]  /*c620*/  IMAD.MOV.U32 R3, RZ, RZ, R32 ;  /* 0x000000ffff037224 */ /* 0x000fe200078e0020 */
[----:B------:R1:W1:Y:S01]  /*c630*/  SHFL.IDX PT, R4, R27, 0x1, 0x181f ;  /* 0x00381f001b047f89 */ /* 0x00026200000e0000 */
[----:B------:R-:W-:Y:S01]  /*c640*/  IMAD.MOV.U32 R2, RZ, RZ, R33 ;  /* 0x000000ffff027224 */ /* 0x000fe200078e0021 */
[----:B------:R-:W-:Y:S01]  /*c650*/  PRMT R38, R5, 0x5410, R6 ;  /* 0x0000541005267816 */ /* 0x000fe20000000006 */
[----:B------:R-:W-:Y:S01]  /*c660*/  CS2R R56, SRZ ;  /* 0x0000000000387805 */ /* 0x000fe2000001ff00 */
[----:B------:R-:W-:Y:S01]  /*c670*/  CS2R R42, SRZ ;  /* 0x00000000002a7805 */ /* 0x000fe2000001ff00 */
[----:B------:R-:W-:Y:S01]  /*c680*/  CS2R R40, SRZ ;  /* 0x0000000000287805 */ /* 0x000fe2000001ff00 */
[----:B------:R-:W-:Y:S01]  /*c690*/  PRMT R70, R2, 0x5410, R3 ;  /* 0x0000541002467816 */ /* 0x000fe20000000003 */
[----:B------:R-:W-:Y:S01]  /*c6a0*/  IMAD.MOV.U32 R3, RZ, RZ, R20 ;  /* 0x000000ffff037224 */ /* 0x000fe200078e0014 */
[----:B------:R-:W-:Y:S01]  /*c6b0*/  MOV R2, R21 ;  /* 0x0000001500027202 */ /* 0x000fe20000000f00 */
[----:B------:R-:W-:Y:S01]  /*c6c0*/  CS2R R54, SRZ ;  /* 0x0000000000367805 */ /* 0x000fe2000001ff00 */
[----:B------:R-:W-:Y:S01]  /*c6d0*/  CS2R R52, SRZ ;  /* 0x0000000000347805 */ /* 0x000fe2000001ff00 */
[----:B------:R-:W-:Y:S01]  /*c6e0*/  CS2R R46, SRZ ;  /* 0x00000000002e7805 */ /* 0x000fe2000001ff00 */
[----:B------:R-:W-:Y:S01]  /*c6f0*/  PRMT R37, R2, 0x5410, R3 ;  /* 0x0000541002257816 */ /* 0x000fe20000000003 */
[----:B------:R-:W-:Y:S01]  /*c700*/  CS2R R44, SRZ ;  /* 0x00000000002c7805 */ /* 0x000fe2000001ff00 */
[----:B------:R-:W-:Y:S05]  /*c710*/  @P0 BRA `(.L_x_670) ;  /* 0x000001a000000947 */ /* 0x000fea0003800000 */
[----:B--2-4-:R-:W-:Y:S01]  /*c720*/  ISETP.GE.AND P1, PT, R136, c[0x0][0x27c], PT ;  /* 0x00009f0088007a0c */ /* 0x014fe20003f26270 */
[----:B------:R-:W-:Y:S01]  /*c730*/  CS2R R42, SRZ ;  /* 0x00000000002a7805 */ /* 0x000fe2000001ff00 */
[----:B------:R-:W-:Y:S01]  /*c740*/  CS2R R40, SRZ ;  /* 0x0000000000287805 */ /* 0x000fe2000001ff00 */
[----:B------:R-:W-:Y:S01]  /*c750*/  CS2R R46, SRZ ;  /* 0x00000000002e7805 */ /* 0x000fe2000001ff00 */
[----:B------:R-:W-:-:S09]  /*c760*/  CS2R R44, SRZ ;  /* 0x00000000002c7805 */ /* 0x000fd2000001ff00 */
[C---:B------:R-:W-:Y:S01]  /*c770*/  @!P1 IMAD.SHL.U32 R2, R136.reuse, 0x2, RZ ;  /* 0x0000000288029824 */ /* 0x040fe200078e00ff */
[----:B------:R-:W-:-:S04]  /*c780*/  @!P1 SHF.L.U64.HI R3, R136, 0x1, R15 ;  /* 0x0000000188039819 */ /* 0x000fc8000001020f */
[----:B-1----:R-:W-:-:S05]  /*c790*/  @!P1 IADD3 R8, P0, R4, R2, RZ ;  /* 0x0000000204089210 */ /* 0x002fca0007f1e0ff */
[--C-:B------:R-:W-:Y:S01]  /*c7a0*/  @!P1 IMAD.X R9, R11, 0x1, R3.reuse, P0 ;  /* 0x000000010b099824 */ /* 0x100fe200000e0603 */
[----:B---3--:R-:W-:Y:S01]  /*c7b0*/  @!P1 IADD3 R6, P0, R10, R2, RZ ;  /* 0x000000020a069210 */ /* 0x008fe20007f1e0ff */
[----:B------:R-:W-:Y:S01]  /*c7c0*/  CS2R R58, SRZ ;  /* 0x00000000003a7805 */ /* 0x000fe2000001ff00 */
[----:B------:R-:W-:Y:S01]  /*c7d0*/  CS2R R56, SRZ ;  /* 0x0000000000387805 */ /* 0x000fe2000001ff00 */
[----:B------:R-:W-:Y:S01]  /*c7e0*/  CS2R R54, SRZ ;  /* 0x0000000000367805 */ /* 0x000fe2000001ff00 */
[----:B------:R-:W-:Y:S01]  /*c7f0*/  CS2R R52, SRZ ;  /* 0x0000000000347805 */ /* 0x000fe2000001ff00 */
[----:B------:R-:W-:Y:S01]  /*c800*/  @!P1 IMAD.X R7, R12, 0x1, R3, P0 ;  /* 0x000000010c079824 */ /* 0x000fe200000e0603 */
        /* <DEDUP_REMOVED lines=11> */
.L_x_670:
[----:B--2-4-:R-:W-:Y:S05]  /*c8c0*/  BSYNC B0 ;  /* 0x0000000000007941 */ /* 0x014fea0003800000 */
.L_x_669:
[----:B-1---5:R-:W-:Y:S01]  /*c8d0*/  IMAD.MOV.U32 R3, RZ, RZ, R56 ;  /* 0x000000ffff037224 */ /* 0x022fe200078e0038 */
[----:B------:R-:W-:Y:S01]  /*c8e0*/  MOV R2, R57 ;  /* 0x0000003900027202 */ /* 0x000fe20000000f00 */
[----:B------:R-:W-:Y:S01]  /*c8f0*/  IMAD.MOV.U32 R5, RZ, RZ, R58 ;  /* 0x000000ffff057224 */ /* 0x000fe200078e003a */
[----:B------:R-:W-:Y:S01]  /*c900*/  LOP3.LUT P0, RZ, R215, 0x80, RZ, 0xc0, !PT ;  /* 0x00000080d7ff7812 */ /* 0x000fe2000780c0ff */
        /* <DEDUP_REMOVED lines=11> */
[----:B------:R1:W2:Y:S01]  /*c9c0*/  SHFL.IDX PT, R11, R13, 0x2, 0x181f ;  /* 0x00581f000d0b7f89 */ /* 0x0002a200000e0000 */
[----:B------:R-:W-:Y:S01]  /*c9d0*/  IMAD.MOV.U32 R2, RZ, RZ, R53 ;  /* 0x000000ffff027224 */ /* 0x000fe200078e0035 */
[----:B------:R-:W-:Y:S01]  /*c9e0*/  PRMT R102, R4, 0x5410, R5 ;  /* 0x0000541004667816 */ /* 0x000fe20000000005 */
[----:B------:R-:W-:Y:S01]  /*c9f0*/  IMAD.MOV.U32 R5, RZ, RZ, R54 ;  /* 0x000000ffff057224 */ /* 0x000fe200078e0036 */
[----:B------:R-:W-:Y:S01]  /*ca00*/  MOV R4, R55 ;  /* 0x0000003700047202 */ /* 0x000fe20000000f00 */
[----:B---3--:R1:W3:Y:S01]  /*ca10*/  SHFL.IDX PT, R10, R25, 0x2, 0x181f ;  /* 0x00581f00190a7f89 */ /* 0x0082e200000e0000 */
[----:B------:R-:W-:Y:S01]  /*ca20*/  PRMT R103, R2, 0x5410, R3 ;  /* 0x0000541002677816 */ /* 0x000fe20000000003 */
[----:B------:R-:W-:Y:S01]  /*ca30*/  IMAD.MOV.U32 R3, RZ, RZ, R44 ;  /* 0x000000ffff037224 */ /* 0x000fe200078e002c */
[----:B------:R-:W-:Y:S01]  /*ca40*/  PRMT R104, R4, 0x5410, R5 ;  /* 0x0000541004687816 */ /* 0x000fe20000000005 */
[----:B------:R-:W-:Y:S01]  /*ca50*/  BSSY B0, `(.L_x_671) ;  /* 0x000002a000007945 */ /* 0x000fe20003800000 */
[----:B------:R-:W-:Y:S01]  /*ca60*/  MOV R2, R45 ;  /* 0x0000002d00027202 */ /* 0x000fe20000000f00 */
[----:B------:R1:W4:Y:S01]  /*ca70*/  SHFL.IDX PT, R5, R26, 0x2, 0x181f ;  /* 0x00581f001a057f89 */ /* 0x00032200000e0000 */
[----:B------:R-:W-:Y:S01]  /*ca80*/  PRMT R100, R6, 0x5410, R7 ;  /* 0x0000541006647816 */ /* 0x000fe20000000007 */
[----:B------:R-:W-:Y:S01]  /*ca90*/  CS2R R94, SRZ ;  /* 0x00000000005e7805 */ /* 0x000fe2000001ff00 */
[----:B------:R-:W-:Y:S01]  /*caa0*/  PRMT R99, R2, 0x5410, R3 ;  /* 0x0000541002637816 */ /* 0x000fe20000000003 */
[----:B------:R1:W1:Y:S01]  /*cab0*/  SHFL.IDX PT, R4, R27, 0x2, 0x181f ;  /* 0x00581f001b047f89 */ /* 0x00026200000e0000 */
        /* <DEDUP_REMOVED lines=8> */
[----:B------:R-:W-:Y:S05]  /*cb40*/  @P0 BRA `(.L_x_672) ;  /* 0x000001a000000947 */ /* 0x000fea0003800000 */
[----:B--2---:R-:W-:Y:S01]  /*cb50*/  ISETP.GE.AND P1, PT, R136, c[0x0][0x27c], PT ;  /* 0x00009f0088007a0c */ /* 0x004fe20003f26270 */
[----:B------:R-:W-:Y:S01]  /*cb60*/  CS2R R62, SRZ ;  /* 0x00000000003e7805 */ /* 0x000fe2000001ff00 */
[----:B------:R-:W-:Y:S01]  /*cb70*/  CS2R R60, SRZ ;  /* 0x00000000003c7805 */ /* 0x000fe2000001ff00 */
[----:B------:R-:W-:Y:S01]  /*cb80*/  CS2R R66, SRZ ;  /* 0x0000000000427805 */ /* 0x000fe2000001ff00 */
[----:B------:R-:W-:-:S09]  /*cb90*/  CS2R R64, SRZ ;  /* 0x0000000000407805 */ /* 0x000fd2000001ff00 */
[C---:B------:R-:W-:Y:S01]  /*cba0*/  @!P1 IMAD.SHL.U32 R2, R136.reuse, 0x2, RZ ;  /* 0x0000000288029824 */ /* 0x040fe200078e00ff */
[----:B------:R-:W-:-:S04]  /*cbb0*/  @!P1 SHF.L.U64.HI R3, R136, 0x1, R15 ;  /* 0x0000000188039819 */ /* 0x000fc8000001020f */
[----:B-1----:R-:W-:-:S05]  /*cbc0*/  @!P1 IADD3 R8, P0, R4, R2, RZ ;  /* 0x0000000204089210 */ /* 0x002fca0007f1e0ff */
[--C-:B----4-:R-:W-:Y:S01]  /*cbd0*/  @!P1 IMAD.X R9, R5, 0x1, R3.reuse, P0 ;  /* 0x0000000105099824 */ /* 0x110fe200000e0603 */
        /* <DEDUP_REMOVED lines=17> */
.L_x_672:
[----:B--2---:R-:W-:Y:S05]  /*ccf0*/  BSYNC B0 ;  /* 0x0000000000007941 */ /* 0x004fea0003800000 */
.L_x_671:
[----:B-1---5:R-:W-:Y:S01]  /*cd00*/  IMAD.MOV.U32 R3, RZ, RZ, R74 ;  /* 0x000000ffff037224 */ /* 0x022fe200078e004a */
[----:B------:R-:W-:Y:S01]  /*cd10*/  MOV R4, R73 ;  /* 0x0000004900047202 */ /* 0x000fe20000000f00 */
[----:B------:R-:W-:Y:S01]  /*cd20*/  IMAD.MOV.U32 R2, RZ, RZ, R75 ;  /* 0x000000ffff027224 */ /* 0x000fe200078e004b */
[----:B------:R-:W-:Y:S01]  /*cd30*/  ISETP.NE.AND P0, PT, R82, RZ, PT ;  /* 0x000000ff5200720c */ /* 0x000fe20003f05270 */
        /* <DEDUP_REMOVED lines=60> */
.L_x_674:
[----:B--2-4-:R-:W-:Y:S05]  /*d100*/  BSYNC B0 ;  /* 0x0000000000007941 */ /* 0x014fea0003800000 */
.L_x_673:
[----:B-----5:R-:W-:Y:S01]  /*d110*/  IMAD.MOV.U32 R0, RZ, RZ, R94 ;  /* 0x000000ffff007224 */ /* 0x020fe200078e005e */
[----:B------:R-:W-:-:S04]  /*d120*/  DEPBAR.LE SB0, 0x1 ;  /* 0x000080400000791a */ /* 0x000fc80000000000 */
[----:B-1----:R-:W-:Y:S01]  /*d130*/  IMAD.MOV.U32 R4, RZ, RZ, R95 ;  /* 0x000000ffff047224 */ /* 0x002fe200078e005f */
        /* <DEDUP_REMOVED lines=33> */
[----:B------:R-:W-:Y:S01]  /*d350*/  IMAD.MOV.U32 R0, RZ, RZ, c[0x0][0x27c] ;  /* 0x00009f00ff007624 */ /* 0x000fe200078e00ff */
[----:B---3--:R-:W1:Y:S01]  /*d360*/  LDS.128 R8, [R196+0x10080] ;  /* 0x01008000c4087984 */ /* 0x008e620000000c00 */
[----:B------:R-:W-:Y:S02]  /*d370*/  SHF.R.U64 R13, R20, 0x10, R21 ;  /* 0x00000010140d7819 */ /* 0x000fe40000001215 */
[----:B------:R-:W-:Y:S02]  /*d380*/  SHF.R.U32.HI R12, RZ, 0x10, R19 ;  /* 0x00000010ff0c7819 */ /* 0x000fe40000011613 */
[----:B------:R-:W-:Y:S02]  /*d390*/  LEA.HI R0, R0, R237, RZ, 0x1d ;  /* 0x000000ed00007211 */ /* 0x000fe400078fe8ff */
[----:B------:R-:W-:Y:S02]  /*d3a0*/  PRMT R13, R37, 0x5432, R13 ;  /* 0x00005432250d7816 */ /* 0x000fe4000000000d */
[----:B------:R-:W-:Y:S01]  /*d3b0*/  SHF.R.S32.HI R3, RZ, 0x1f, R0 ;  /* 0x0000001fff037819 */ /* 0x000fe20000011400 */
[----:B------:R-:W-:Y:S01]  /*d3c0*/  IMAD.SHL.U32 R2, R0, 0x8, RZ ;  /* 0x0000000800027824 */ /* 0x000fe200078e00ff */
[----:B------:R-:W-:-:S02]  /*d3d0*/  SHF.R.U32.HI R14, RZ, 0x10, R21 ;  /* 0x00000010ff0e7819 */ /* 0x000fc40000011615 */
[----:B------:R-:W-:Y:S02]  /*d3e0*/  LEA.HI R0, R3, R0, RZ, 0x3 ;  /* 0x0000000003007211 */ /* 0x000fe400078f18ff */
[----:B------:R-:W-:Y:S02]  /*d3f0*/  LOP3.LUT R2, R111, 0x38, R2, 0xf8, !PT ;  /* 0x000000386f027812 */ /* 0x000fe400078ef802 */
[----:B------:R-:W-:Y:S01]  /*d400*/  SHF.R.U64 R3, R18, 0x10, R19 ;  /* 0x0000001012037819 */ /* 0x000fe20000001213 */
[----:B------:R-:W-:Y:S01]  /*d410*/  IMAD.SHL.U32 R0, R0, 0x400, RZ ;  /* 0x0000040000007824 */ /* 0x000fe200078e00ff */
[----:B------:R-:W-:Y:S02]  /*d420*/  LOP3.LUT R2, R2, R130, RZ, 0x3c, !PT ;  /* 0x0000008202027212 */ /* 0x000fe400078e3cff */
[----:B------:R-:W-:Y:S02]  /*d430*/  SHF.R.U32.HI R19, RZ, 0x10, R23 ;  /* 0x00000010ff137819 */ /* 0x000fe40000011617 */
[----:B------:R-:W-:-:S02]  /*d440*/  LOP3.LUT R0, R0, 0x7fffe000, RZ, 0xc0, !PT ;  /* 0x7fffe00000007812 */ /* 0x000fc400078ec0ff */
[----:B------:R-:W-:Y:S02]  /*d450*/  PRMT R24, R48, 0x5410, R12 ;  /* 0x0000541030187816 */ /* 0x000fe4000000000c */
[----:B------:R-:W-:Y:S02]  /*d460*/  IADD3 R0, R2, R0, R118 ;  /* 0x0000000002007210 */ /* 0x000fe40007ffe076 */
[----:B------:R-:W-:Y:S02]  /*d470*/  SHF.R.U32.HI R2, RZ, 0x10, R17 ;  /* 0x00000010ff027819 */ /* 0x000fe40000011611 */
[----:B------:R-:W-:Y:S01]  /*d480*/  PRMT R27, R48, 0x5432, R3 ;  /* 0x00005432301b7816 */ /* 0x000fe20000000003 */
[----:B------:R-:W-:Y:S01]  /*d490*/  IMAD.SHL.U32 R36, R0, 0x2, RZ ;  /* 0x0000000200247824 */ /* 0x000fe200078e00ff */
[----:B------:R-:W-:Y:S02]  /*d4a0*/  SHF.R.U64 R0, R16, 0x10, R17 ;  /* 0x0000001010007819 */ /* 0x000fe40000001211 */
[----:B------:R-:W-:-:S02]  /*d4b0*/  SHF.R.U64 R16, R22, 0x10, R23 ;  /* 0x0000001016107819 */ /* 0x000fc40000001217 */
[----:B------:R-:W2:Y:S01]  /*d4c0*/  LDS.128 R4, [R36+0x10080] ;  /* 0x0100800024047984 */ /* 0x000ea20000000c00 */
[----:B------:R-:W-:Y:S02]  /*d4d0*/  PRMT R15, R39, 0x5432, R0 ;  /* 0x00005432270f7816 */ /* 0x000fe40000000000 */
[C---:B------:R-:W-:Y:S01]  /*d4e0*/  PRMT R23, R38.reuse, 0x5432, R16 ;  /* 0x0000543226177816 */ /* 0x040fe20000000010 */
[----:B-1----:R-:W-:Y:S01]  /*d4f0*/  IMAD.U32 R12, R11, 0x10000, RZ ;  /* 0x000100000b0c7824 */ /* 0x002fe200078e00ff */
[----:B------:R-:W-:Y:S01]  /*d500*/  PRMT R22, R38, 0x5410, R19 ;  /* 0x0000541026167816 */ /* 0x000fe20000000013 */
[----:B------:R-:W-:Y:S01]  /*d510*/  IMAD.U32 R38, R13, 0x10000, RZ ;  /* 0x000100000d267824 */ /* 0x000fe200078e00ff */
[C---:B------:R-:W-:Y:S01]  /*d520*/  SHF.L.U32 R16, R9.reuse, 0x10, RZ ;  /* 0x0000001009107819 */ /* 0x040fe200000006ff */
[----:B------:R-:W-:Y:S01]  /*d530*/  IMAD.U32 R20, R10, 0x10000, RZ ;  /* 0x000100000a147824 */ /* 0x000fe200078e00ff */
[----:B------:R-:W-:Y:S01]  /*d540*/  LOP3.LUT R19, R9, 0xffff0000, RZ, 0xc0, !PT ;  /* 0xffff000009137812 */ /* 0x000fe200078ec0ff */
[----:B------:R-:W-:Y:S01]  /*d550*/  IMAD.U32 R49, R22, 0x10000, RZ ;  /* 0x0001000016317824 */ /* 0x000fe200078e00ff */
[----:B------:R-:W-:Y:S01]  /*d560*/  PRMT R18, R39, 0x5410, R2 ;  /* 0x0000541027127816 */ /* 0x000fe20000000002 */
[----:B------:R-:W-:Y:S01]  /*d570*/  IMAD.U32 R39, R15, 0x10000, RZ ;  /* 0x000100000f277824 */ /* 0x000fe200078e00ff */
[----:B------:R-:W-:Y:S01]  /*d580*/  PRMT R17, R37, 0x5410, R14 ;  /* 0x0000541025117816 */ /* 0x000fe2000000000e */
[----:B------:R-:W-:Y:S01]  /*d590*/  IMAD.U32 R14, R8, 0x10000, RZ ;  /* 0x00010000080e7824 */ /* 0x000fe200078e00ff */
[----:B------:R-:W-:-:S02]  /*d5a0*/  LOP3.LUT R25, R11, 0xffff0000, RZ, 0xc0, !PT ;  /* 0xffff00000b197812 */ /* 0x000fc400078ec0ff */
[----:B------:R-:W-:Y:S01]  /*d5b0*/  LOP3.LUT R21, R8, 0xffff0000, RZ, 0xc0, !PT ;  /* 0xffff000008157812 */ /* 0x000fe200078ec0ff */
[----:B------:R-:W-:Y:S01]  /*d5c0*/  IMAD.U32 R50, R17, 0x10000, RZ ;  /* 0x0001000011327824 */ /* 0x000fe200078e00ff */
[----:B------:R-:W-:Y:S02]  /*d5d0*/  LOP3.LUT R26, R10, 0xffff0000, RZ, 0xc0, !PT ;  /* 0xffff00000a1a7812 */ /* 0x000fe400078ec0ff */
[----:B------:R-:W-:Y:S02]  /*d5e0*/  SHF.L.U32 R48, R24, 0x10, RZ ;  /* 0x0000001018307819 */ /* 0x000fe400000006ff */
[----:B------:R-:W-:Y:S01]  /*d5f0*/  LOP3.LUT R51, R13, 0xffff0000, RZ, 0xc0, !PT ;  /* 0xffff00000d337812 */ /* 0x000fe200078ec0ff */
[----:B--2---:R-:W-:Y:S01]  /*d600*/  IMAD.U32 R9, R4, 0x10000, RZ ;  /* 0x0001000004097824 */ /* 0x004fe200078e00ff */
[----:B------:R-:W-:Y:S01]  /*d610*/  SHF.L.U32 R8, R5, 0x10, RZ ;  /* 0x0000001005087819 */ /* 0x000fe200000006ff */
[----:B------:R-:W-:Y:S01]  /*d620*/  IMAD.U32 R0, R7, 0x10000, RZ ;  /* 0x0001000007007824 */ /* 0x000fe200078e00ff */
[----:B------:R-:W-:Y:S01]  /*d630*/  LOP3.LUT R3, R5, 0xffff0000, RZ, 0xc0, !PT ;  /* 0xffff000005037812 */ /* 0x000fe200078ec0ff */
[C---:B------:R-:W-:Y:S01]  /*d640*/  FMUL.FTZ R11, R9.reuse, R38 ;  /* 0x00000026090b7220 */ /* 0x040fe20000410000 */
[C---:B------:R-:W-:Y:S01]  /*d650*/  SHF.L.U32 R2, R6.reuse, 0x10, RZ ;  /* 0x0000001006027819 */ /* 0x040fe200000006ff */
[-C--:B------:R-:W-:Y:S01]  /*d660*/  FMUL.FTZ R5, R9, R39.reuse ;  /* 0x0000002709057220 */ /* 0x080fe20000410000 */
[----:B------:R-:W-:Y:S01]  /*d670*/  LOP3.LUT R10, R6, 0xffff0000, RZ, 0xc0, !PT ;  /* 0xffff0000060a7812 */ /* 0x000fe200078ec0ff */
[----:B------:R-:W-:Y:S01]  /*d680*/  FFMA.FTZ R39, R14, R39, -R11 ;  /* 0x000000270e277223 */ /* 0x000fe2000001080b */
[----:B------:R-:W-:Y:S01]  /*d690*/  LOP3.LUT R6, R7, 0xffff0000, RZ, 0xc0, !PT ;  /* 0xffff000007067812 */ /* 0x000fe200078ec0ff */
[----:B------:R-:W-:Y:S01]  /*d6a0*/  IMAD.U32 R11, R18, 0x10000, RZ ;  /* 0x00010000120b7824 */ /* 0x000fe200078e00ff */
[----:B------:R-:W-:Y:S01]  /*d6b0*/  LOP3.LUT R4, R4, 0xffff0000, RZ, 0xc0, !PT ;  /* 0xffff000004047812 */ /* 0x000fe200078ec0ff */
[----:B------:R-:W-:-:S02]  /*d6c0*/  FMUL.FTZ R9, R8, R50 ;  /* 0x0000003208097220 */ /* 0x000fc40000410000 */
[----:B------:R-:W-:Y:S02]  /*d6d0*/  FMUL.FTZ R7, R8, R11 ;  /* 0x0000000b08077220 */ /* 0x000fe40000410000 */
[----:B------:R-:W-:Y:S02]  /*d6e0*/  FFMA.FTZ R38, R14, R38, R5 ;  /* 0x000000260e267223 */ /* 0x000fe40000010005 */
[C---:B------:R-:W-:Y:S02]  /*d6f0*/  FMUL.FTZ R5, R0.reuse, R49 ;  /* 0x0000003100057220 */ /* 0x040fe40000410000 */
[----:B------:R-:W-:Y:S02]  /*d700*/  FMUL.FTZ R0, R0, R48 ;  /* 0x0000003000007220 */ /* 0x000fe40000410000 */
[C---:B------:R-:W-:Y:S01]  /*d710*/  FFMA.FTZ R14, R16.reuse, R50, R7 ;  /* 0x00000032100e7223 */ /* 0x040fe20000010007 */
[----:B------:R-:W-:Y:S01]  /*d720*/  LOP3.LUT R7, R15, 0xffff0000, RZ, 0xc0, !PT ;  /* 0xffff00000f077812 */ /* 0x000fe200078ec0ff */
[----:B------:R-:W-:Y:S01]  /*d730*/  FFMA.FTZ R37, R16, R11, -R9 ;  /* 0x0000000b10257223 */ /* 0x000fe20000010809 */
[----:B------:R-:W-:Y:S01]  /*d740*/  LOP3.LUT R11, R17, 0xffff0000, RZ, 0xc0, !PT ;  /* 0xffff0000110b7812 */ /* 0x000fe200078ec0ff */
[----:B------:R-:W-:Y:S01]  /*d750*/  FFMA.FTZ R13, R12, R49, R0 ;  /* 0x000000310c0d7223 */ /* 0x000fe20000010000 */
[----:B------:R-:W-:Y:S01]  /*d760*/  LOP3.LUT R9, R18, 0xffff0000, RZ, 0xc0, !PT ;  /* 0xffff000012097812 */ /* 0x000fe200078ec0ff */
[----:B------:R-:W-:Y:S01]  /*d770*/  FFMA.FTZ R16, R12, R48, -R5 ;  /* 0x000000300c107223 */ /* 0x000fe20000010805 */
[----:B------:R-:W-:Y:S01]  /*d780*/  LOP3.LUT R17, R27, 0xffff0000, RZ, 0xc0, !PT ;  /* 0xffff00001b117812 */ /* 0x000fe200078ec0ff */
[----:B------:R-:W-:Y:S01]  /*d790*/  FMUL.FTZ R0, R4, R51 ;  /* 0x0000003304007220 */ /* 0x000fe20000410000 */
[----:B------:R-:W-:Y:S01]  /*d7a0*/  LOP3.LUT R18, R22, 0xffff0000, RZ, 0xc0, !PT ;  /* 0xffff000016127812 */ /* 0x000fe200078ec0ff */
[----:B------:R-:W-:Y:S01]  /*d7b0*/  FMUL.FTZ R5, R4, R7 ;  /* 0x0000000704057220 */ /* 0x000fe20000410000 */
[----:B------:R-:W-:Y:S01]  /*d7c0*/  LOP3.LUT R15, R24, 0xffff0000, RZ, 0xc0, !PT ;  /* 0xffff0000180f7812 */ /* 0x000fe200078ec0ff */
[----:B------:R-:W-:-:S02]  /*d7d0*/  FMUL.FTZ R4, R3, R11 ;  /* 0x0000000b03047220 */ /* 0x000fc40000410000 */
[----:B------:R-:W-:Y:S02]  /*d7e0*/  FMUL.FTZ R3, R3, R9 ;  /* 0x0000000903037220 */ /* 0x000fe40000410000 */
[----:B------:R-:W-:Y:S02]  /*d7f0*/  FFMA.FTZ R8, R21, R7, -R0 ;  /* 0x0000000715087223 */ /* 0x000fe40000010800 */
[----:B------:R-:W-:Y:S02]  /*d800*/  IMAD.U32 R48, R23, 0x10000, RZ ;  /* 0x0001000017307824 */ /* 0x000fe400078e00ff */
[----:B------:R-:W-:Y:S01]  /*d810*/  IMAD.U32 R7, R27, 0x10000, RZ ;  /* 0x000100001b077824 */ /* 0x000fe200078e00ff */
[----:B------:R-:W-:Y:S01]  /*d820*/  F2FP.BF16.PACK_AB R8, R8, R39 ;  /* 0x000000270808723e */ /* 0x000fe200000010ff */
[----:B------:R-:W-:Y:S02]  /*d830*/  FFMA.FTZ R12, R21, R51, R5 ;  /* 0x00000033150c7223 */ /* 0x000fe40000010005 */
[----:B------:R-:W-:-:S02]  /*d840*/  FFMA.FTZ R9, R19, R9, -R4 ;  /* 0x0000000913097223 */ /* 0x000fc40000010804 */
[----:B------:R-:W-:Y:S01]  /*d850*/  FFMA.FTZ R5, R19, R11, R3 ;  /* 0x0000000b13057223 */ /* 0x000fe20000010003 */
[----:B------:R-:W-:Y:S01]  /*d860*/  LOP3.LUT R19, R23, 0xffff0000, RZ, 0xc0, !PT ;  /* 0xffff000017137812 */ /* 0x000fe200078ec0ff */
[C---:B------:R-:W-:Y:S01]  /*d870*/  FMUL.FTZ R0, R2.reuse, R48 ;  /* 0x0000003002007220 */ /* 0x040fe20000410000 */
[----:B------:R-:W-:Y:S01]  /*d880*/  F2FP.BF16.PACK_AB R9, R9, R37 ;  /* 0x000000250909723e */ /* 0x000fe200000010ff */
[-C--:B------:R-:W-:Y:S01]  /*d890*/  FMUL.FTZ R2, R2, R7.reuse ;  /* 0x0000000702027220 */ /* 0x080fe20000410000 */
[----:B------:R-:W-:Y:S01]  /*d8a0*/  F2FP.BF16.PACK_AB R5, R5, R14 ;  /* 0x0000000e0505723e */ /* 0x000fe200000010ff */
[C---:B------:R-:W-:Y:S02]  /*d8b0*/  FFMA.FTZ R11, R20.reuse, R7, -R0 ;  /* 0x00000007140b7223 */ /* 0x040fe40000010800 */
[----:B------:R-:W-:Y:S02]  /*d8c0*/  FFMA.FTZ R7, R20, R48, R2 ;  /* 0x0000003014077223 */ /* 0x000fe40000010002 */
[----:B------:R-:W-:-:S02]  /*d8d0*/  FMUL.FTZ R4, R10, R19 ;  /* 0x000000130a047220 */ /* 0x000fc40000410000 */
[----:B------:R-:W-:Y:S02]  /*d8e0*/  FMUL.FTZ R3, R10, R17 ;  /* 0x000000110a037220 */ /* 0x000fe40000410000 */
[C---:B------:R-:W-:Y:S02]  /*d8f0*/  FMUL.FTZ R2, R6.reuse, R18 ;  /* 0x0000001206027220 */ /* 0x040fe40000410000 */
[----:B------:R-:W-:Y:S02]  /*d900*/  FMUL.FTZ R0, R6, R15 ;  /* 0x0000000f06007220 */ /* 0x000fe40000410000 */
[----:B------:R-:W-:Y:S01]  /*d910*/  FFMA.FTZ R6, R26, R17, -R4 ;  /* 0x000000111a067223 */ /* 0x000fe20000010804 */
[----:B------:R-:W-:Y:S01]  /*d920*/  F2FP.BF16.PACK_AB R4, R12, R38 ;  /* 0x000000260c04723e */ /* 0x000fe200000010ff */
[----:B------:R-:W-:Y:S02]  /*d930*/  FFMA.FTZ R3, R26, R19, R3 ;  /* 0x000000131a037223 */ /* 0x000fe40000010003 */
[C---:B------:R-:W-:Y:S01]  /*d940*/  FFMA.FTZ R2, R25.reuse, R15, -R2 ;  /* 0x0000000f19027223 */ /* 0x040fe20000010802 */
[----:B------:R-:W-:Y:S01]  /*d950*/  F2FP.BF16.PACK_AB R10, R6, R11 ;  /* 0x0000000b060a723e */ /* 0x000fe200000010ff */
[----:B------:R-:W-:Y:S01]  /*d960*/  FFMA.FTZ R0, R25, R18, R0 ;  /* 0x0000001219007223 */ /* 0x000fe20000010000 */
[----:B------:R-:W-:-:S02]  /*d970*/  F2FP.BF16.PACK_AB R6, R3, R7 ;  /* 0x000000070306723e */ /* 0x000fc400000010ff */
[----:B------:R-:W-:Y:S02]  /*d980*/  F2FP.BF16.PACK_AB R11, R2, R16 ;  /* 0x00000010020b723e */ /* 0x000fe400000010ff */
[----:B------:R-:W-:-:S03]  /*d990*/  F2FP.BF16.PACK_AB R7, R0, R13 ;  /* 0x0000000d0007723e */ /* 0x000fc600000010ff */
[----:B------:R1:W-:Y:S04]  /*d9a0*/  STS.128 [R196+0x10080], R8 ;  /* 0x01008008c4007388 */ /* 0x0003e80000000c00 */
[----:B------:R1:W-:Y:S02]  /*d9b0*/  STS.128 [R36+0x10080], R4 ;  /* 0x0100800424007388 */ /* 0x0003e40000000c00 */
.L_x_678:
[----:B------:R-:W-:Y:S05]  /*d9c0*/  BSYNC B0 ;  /* 0x0000000000007941 */ /* 0x000fea0003800000 */
.L_x_677:
[----:B------:R-:W-:-:S13]  /*d9d0*/  ISETP.GE.AND P0, PT, R138, c[0x0][0x27c], PT ;  /* 0x00009f008a007a0c */ /* 0x000fda0003f06270 */
[----:B------:R-:W-:Y:S05]  /*d9e0*/  @P0 BRA `(.L_x_676) ;  /* 0x000006f000000947 */ /* 0x000fea0003800000 */
[----:B------:R-:W-:Y:S01]  /*d9f0*/  IMAD.MOV.U32 R3, RZ, RZ, c[0x0][0x27c] ;  /* 0x00009f00ff037624 */ /* 0x000fe200078e00ff */
[--C-:B------:R-:W-:Y:S02]  /*da00*/  SHF.R.S32.HI R0, RZ, 0x3, R69.reuse ;  /* 0x00000003ff007819 */ /* 0x100fe40000011445 */
[----:B------:R-:W-:Y:S02]  /*da10*/  LEA.HI R2, R71, R138, RZ, 0x6 ;  /* 0x0000008a47027211 */ /* 0x000fe400078f30ff */
[----:B------:R-:W-:Y:S02]  /*da20*/  LEA.HI R0, R3, R0, RZ, 0x1d ;  /* 0x0000000003007211 */ /* 0x000fe400078fe8ff */
[----:B------:R-:W-:Y:S01]  /*da30*/  LOP3.LUT R3, R111, 0x38, R69, 0xf8, !PT ;  /* 0x000000386f037812 */ /* 0x000fe200078ef845 */
[----:B------:R-:W-:Y:S01]  /*da40*/  IMAD.SHL.U32 R2, R2, 0x80, RZ ;  /* 0x0000008002027824 */ /* 0x000fe200078e00ff */
[----:B-1----:R-:W-:Y:S01]  /*da50*/  SHF.R.S32.HI R4, RZ, 0x1f, R0 ;  /* 0x0000001fff047819 */ /* 0x002fe20000011400 */
[----:B------:R-:W-:Y:S01]  /*da60*/  IMAD.SHL.U32 R5, R0, 0x8, RZ ;  /* 0x0000000800057824 */ /* 0x000fe200078e00ff */
[----:B------:R-:W-:-:S02]  /*da70*/  LOP3.LUT R6, R3, R130, RZ, 0x3c, !PT ;  /* 0x0000008203067212 */ /* 0x000fc400078e3cff */
[----:B------:R-:W-:Y:S02]  /*da80*/  LOP3.LUT R2, R2, 0xffffe000, RZ, 0xc0, !PT ;  /* 0xffffe00002027812 */ /* 0x000fe400078ec0ff */
[----:B------:R-:W-:Y:S02]  /*da90*/  LEA.HI R3, R4, R0, RZ, 0x3 ;  /* 0x0000000004037211 */ /* 0x000fe400078f18ff */
[----:B------:R-:W-:Y:S02]  /*daa0*/  IADD3 R0, R6, R2, R118 ;  /* 0x0000000206007210 */ /* 0x000fe40007ffe076 */
[----:B------:R-:W-:Y:S01]  /*dab0*/  LOP3.LUT R4, R111, 0x38, R5, 0xf8, !PT ;  /* 0x000000386f047812 */ /* 0x000fe200078ef805 */
[----:B------:R-:W-:Y:S01]  /*dac0*/  IMAD.SHL.U32 R2, R3, 0x400, RZ ;  /* 0x0000040003027824 */ /* 0x000fe200078e00ff */
[----:B------:R-:W-:Y:S02]  /*dad0*/  LEA R37, R0, 0x10080, 0x1 ;  /* 0x0001008000257811 */ /* 0x000fe400078e08ff */
[----:B------:R-:W-:-:S02]  /*dae0*/  LOP3.LUT R3, R4, R130, RZ, 0x3c, !PT ;  /* 0x0000008204037212 */ /* 0x000fc400078e3cff */
[----:B------:R-:W-:Y:S01]  /*daf0*/  LOP3.LUT R0, R2, 0x7fffe000, RZ, 0xc0, !PT ;  /* 0x7fffe00002007812 */ /* 0x000fe200078ec0ff */
[----:B---3--:R-:W1:Y:S01]  /*db00*/  LDS.128 R8, [R37] ;  /* 0x0000000025087984 */ /* 0x008e620000000c00 */
[----:B------:R-:W-:Y:S02]  /*db10*/  SHF.R.U32.HI R12, RZ, 0x10, R31 ;  /* 0x00000010ff0c7819 */ /* 0x000fe4000001161f */
[----:B------:R-:W-:Y:S02]  /*db20*/  IADD3 R0, R3, R0, R118 ;  /* 0x0000000003007210 */ /* 0x000fe40007ffe076 */
[----:B------:R-:W-:Y:S02]  /*db30*/  SHF.R.U64 R14, R32, 0x10, R33 ;  /* 0x00000010200e7819 */ /* 0x000fe40000001221 */
[----:B------:R-:W-:Y:S01]  /*db40*/  SHF.R.U64 R16, R34, 0x10, R35 ;  /* 0x0000001022107819 */ /* 0x000fe20000001223 */
[----:B------:R-:W-:Y:S01]  /*db50*/  IMAD.SHL.U32 R36, R0, 0x2, RZ ;  /* 0x0000000200247824 */ /* 0x000fe200078e00ff */
[----:B------:R-:W-:-:S02]  /*db60*/  PRMT R24, R98, 0x5410, R12 ;  /* 0x0000541062187816 */ /* 0x000fc4000000000c */
[----:B------:R-:W-:Y:S02]  /*db70*/  SHF.R.U64 R0, R28, 0x10, R29 ;  /* 0x000000101c007819 */ /* 0x000fe4000000121d */
[----:B------:R-:W2:Y:S01]  /*db80*/  LDS.128 R4, [R36+0x10080] ;  /* 0x0100800024047984 */ /* 0x000ea20000000c00 */
[----:B------:R-:W-:Y:S02]  /*db90*/  PRMT R12, R70, 0x5432, R14 ;  /* 0x00005432460c7816 */ /* 0x000fe4000000000e */
[----:B------:R-:W-:Y:S02]  /*dba0*/  SHF.R.U32.HI R18, RZ, 0x10, R35 ;  /* 0x00000010ff127819 */ /* 0x000fe40000011623 */
[----:B------:R-:W-:Y:S02]  /*dbb0*/  PRMT R23, R96, 0x5432, R16 ;  /* 0x0000543260177816 */ /* 0x000fe40000000010 */
[----:B------:R-:W-:Y:S01]  /*dbc0*/  SHF.R.U64 R3, R30, 0x10, R31 ;  /* 0x000000101e037819 */ /* 0x000fe2000000121f */
[----:B------:R-:W-:Y:S01]  /*dbd0*/  IMAD.U32 R30, R12, 0x10000, RZ ;  /* 0x000100000c1e7824 */ /* 0x000fe200078e00ff */
[----:B------:R-:W-:-:S02]  /*dbe0*/  PRMT R13, R97, 0x5432, R0 ;  /* 0x00005432610d7816 */ /* 0x000fc40000000000 */
[----:B------:R-:W-:Y:S02]  /*dbf0*/  SHF.R.U32.HI R2, RZ, 0x10, R29 ;  /* 0x00000010ff027819 */ /* 0x000fe4000001161d */
[----:B------:R-:W-:Y:S02]  /*dc00*/  SHF.R.U32.HI R15, RZ, 0x10, R33 ;  /* 0x00000010ff0f7819 */ /* 0x000fe40000011621 */
[----:B------:R-:W-:Y:S02]  /*dc10*/  PRMT R22, R96, 0x5410, R18 ;  /* 0x0000541060167816 */ /* 0x000fe40000000012 */
[----:B------:R-:W-:Y:S02]  /*dc20*/  PRMT R21, R97, 0x5410, R2 ;  /* 0x0000541061157816 */ /* 0x000fe40000000002 */
[----:B------:R-:W-:Y:S02]  /*dc30*/  PRMT R27, R98, 0x5432, R3 ;  /* 0x00005432621b7816 */ /* 0x000fe40000000003 */
[----:B------:R-:W-:-:S02]  /*dc40*/  PRMT R17, R70, 0x5410, R15 ;  /* 0x0000541046117816 */ /* 0x000fc4000000000f */
[----:B------:R-:W-:-:S03]  /*dc50*/  LOP3.LUT R28, R12, 0xffff0000, RZ, 0xc0, !PT ;  /* 0xffff00000c1c7812 */ /* 0x000fc600078ec0ff */
[----:B------:R-:W-:Y:S01]  /*dc60*/  IMAD.U32 R12, R17, 0x10000, RZ ;  /* 0x00010000110c7824 */ /* 0x000fe200078e00ff */
[C---:B-1----:R-:W-:Y:S01]  /*dc70*/  LOP3.LUT R16, R8.reuse, 0xffff0000, RZ, 0xc0, !PT ;  /* 0xffff000008107812 */ /* 0x042fe200078ec0ff */
[----:B------:R-:W-:Y:S01]  /*dc80*/  IMAD.U32 R14, R8, 0x10000, RZ ;  /* 0x00010000080e7824 */ /* 0x000fe200078e00ff */
[C---:B------:R-:W-:Y:S01]  /*dc90*/  LOP3.LUT R26, R10.reuse, 0xffff0000, RZ, 0xc0, !PT ;  /* 0xffff00000a1a7812 */ /* 0x040fe200078ec0ff */
[C---:B------:R-:W-:Y:S01]  /*dca0*/  IMAD.U32 R18, R11.reuse, 0x10000, RZ ;  /* 0x000100000b127824 */ /* 0x040fe200078e00ff */
[----:B------:R-:W-:Y:S01]  /*dcb0*/  LOP3.LUT R25, R11, 0xffff0000, RZ, 0xc0, !PT ;  /* 0xffff00000b197812 */ /* 0x000fe200078ec0ff */
[----:B------:R-:W-:Y:S01]  /*dcc0*/  IMAD.U32 R20, R10, 0x10000, RZ ;  /* 0x000100000a147824 */ /* 0x000fe200078e00ff */
[----:B------:R-:W-:Y:S01]  /*dcd0*/  LOP3.LUT R19, R9, 0xffff0000, RZ, 0xc0, !PT ;  /* 0xffff000009137812 */ /* 0x000fe200078ec0ff */
[----:B------:R-:W-:Y:S02]  /*dce0*/  IMAD.U32 R11, R13, 0x10000, RZ ;  /* 0x000100000d0b7824 */ /* 0x000fe400078e00ff */
[----:B------:R-:W-:-:S02]  /*dcf0*/  IMAD.U32 R15, R9, 0x10000, RZ ;  /* 0x00010000090f7824 */ /* 0x000fc400078e00ff */
[C---:B--2---:R-:W-:Y:S01]  /*dd00*/  IMAD.U32 R8, R4.reuse, 0x10000, RZ ;  /* 0x0001000004087824 */ /* 0x044fe200078e00ff */
[C---:B------:R-:W-:Y:S01]  /*dd10*/  LOP3.LUT R2, R5.reuse, 0xffff0000, RZ, 0xc0, !PT ;  /* 0xffff000005027812 */ /* 0x040fe200078ec0ff */
[----:B------:R-:W-:Y:S01]  /*dd20*/  IMAD.U32 R3, R5, 0x10000, RZ ;  /* 0x0001000005037824 */ /* 0x000fe200078e00ff */
[----:B------:R-:W-:Y:S01]  /*dd30*/  LOP3.LUT R4, R4, 0xffff0000, RZ, 0xc0, !PT ;  /* 0xffff000004047812 */ /* 0x000fe200078ec0ff */
[----:B------:R-:W-:Y:S01]  /*dd40*/  FMUL.FTZ R10, R8, R30 ;  /* 0x0000001e080a7220 */ /* 0x000fe20000410000 */
[C---:B------:R-:W-:Y:S01]  /*dd50*/  LOP3.LUT R9, R6.reuse, 0xffff0000, RZ, 0xc0, !PT ;  /* 0xffff000006097812 */ /* 0x040fe200078ec0ff */
[----:B------:R-:W-:Y:S01]  /*dd60*/  IMAD.U32 R5, R6, 0x10000, RZ ;  /* 0x0001000006057824 */ /* 0x000fe200078e00ff */
[C---:B------:R-:W-:Y:S01]  /*dd70*/  LOP3.LUT R6, R7.reuse, 0xffff0000, RZ, 0xc0, !PT ;  /* 0xffff000007067812 */ /* 0x040fe200078ec0ff */
[----:B------:R-:W-:Y:S02]  /*dd80*/  IMAD.U32 R0, R7, 0x10000, RZ ;  /* 0x0001000007007824 */ /* 0x000fe400078e00ff */
[-C--:B------:R-:W-:Y:S01]  /*dd90*/  FFMA.FTZ R31, R14, R11.reuse, -R10 ;  /* 0x0000000b0e1f7223 */ /* 0x080fe2000001080a */
[----:B------:R-:W-:Y:S01]  /*dda0*/  LOP3.LUT R10, R13, 0xffff0000, RZ, 0xc0, !PT ;  /* 0xffff00000d0a7812 */ /* 0x000fe200078ec0ff */
[----:B------:R-:W-:-:S02]  /*ddb0*/  FMUL.FTZ R7, R8, R11 ;  /* 0x0000000b08077220 */ /* 0x000fc40000410000 */
[----:B------:R-:W-:Y:S02]  /*ddc0*/  FMUL.FTZ R8, R4, R28 ;  /* 0x0000001c04087220 */ /* 0x000fe40000410000 */
[----:B------:R-:W-:Y:S02]  /*ddd0*/  IMAD.U32 R11, R21, 0x10000, RZ ;  /* 0x00010000150b7824 */ /* 0x000fe400078e00ff */
[----:B------:R-:W-:Y:S02]  /*dde0*/  FFMA.FTZ R30, R14, R30, R7 ;  /* 0x0000001e0e1e7223 */ /* 0x000fe40000010007 */
[----:B------:R-:W-:Y:S02]  /*ddf0*/  FMUL.FTZ R7, R4, R10 ;  /* 0x0000000a04077220 */ /* 0x000fe40000410000 */
[----:B------:R-:W-:Y:S02]  /*de00*/  FMUL.FTZ R4, R3, R12 ;  /* 0x0000000c03047220 */ /* 0x000fe40000410000 */
[----:B------:R-:W-:Y:S01]  /*de10*/  FFMA.FTZ R29, R16, R10, -R8 ;  /* 0x0000000a101d7223 */ /* 0x000fe20000010808 */
[----:B------:R-:W-:Y:S01]  /*de20*/  LOP3.LUT R8, R21, 0xffff0000, RZ, 0xc0, !PT ;  /* 0xffff000015087812 */ /* 0x000fe200078ec0ff */
[----:B------:R-:W-:-:S02]  /*de30*/  FMUL.FTZ R3, R3, R11 ;  /* 0x0000000b03037220 */ /* 0x000fc40000410000 */
[----:B------:R-:W-:Y:S02]  /*de40*/  IMAD.U32 R10, R22, 0x10000, RZ ;  /* 0x00010000160a7824 */ /* 0x000fe400078e00ff */
[----:B------:R-:W-:Y:S02]  /*de50*/  FFMA.FTZ R28, R16, R28, R7 ;  /* 0x0000001c101c7223 */ /* 0x000fe40000010007 */
[----:B------:R-:W-:Y:S01]  /*de60*/  FFMA.FTZ R16, R15, R11, -R4 ;  /* 0x0000000b0f107223 */ /* 0x000fe20000010804 */
[----:B------:R-:W-:Y:S01]  /*de70*/  LOP3.LUT R11, R17, 0xffff0000, RZ, 0xc0, !PT ;  /* 0xffff0000110b7812 */ /* 0x000fe200078ec0ff */
[----:B------:R-:W-:Y:S01]  /*de80*/  FFMA.FTZ R15, R15, R12, R3 ;  /* 0x0000000c0f0f7223 */ /* 0x000fe20000010003 */
[----:B------:R-:W-:Y:S01]  /*de90*/  LOP3.LUT R17, R22, 0xffff0000, RZ, 0xc0, !PT ;  /* 0xffff000016117812 */ /* 0x000fe200078ec0ff */
[----:B------:R-:W-:Y:S02]  /*dea0*/  IMAD.U32 R4, R24, 0x10000, RZ ;  /* 0x0001000018047824 */ /* 0x000fe400078e00ff */
[----:B------:R-:W-:-:S02]  /*deb0*/  FMUL.FTZ R3, R0, R10 ;  /* 0x0000000a00037220 */ /* 0x000fc40000410000 */
[-C--:B------:R-:W-:Y:S02]  /*dec0*/  FMUL.FTZ R0, R0, R4.reuse ;  /* 0x0000000400007220 */ /* 0x080fe40000410000 */
[----:B------:R-:W-:Y:S02]  /*ded0*/  FFMA.FTZ R14, R18, R4, -R3 ;  /* 0x00000004120e7223 */ /* 0x000fe40000010803 */
[----:B------:R-:W-:Y:S02]  /*dee0*/  FMUL.FTZ R4, R2, R11 ;  /* 0x0000000b02047220 */ /* 0x000fe40000410000 */
[----:B------:R-:W-:Y:S02]  /*def0*/  IMAD.U32 R21, R23, 0x10000, RZ ;  /* 0x0001000017157824 */ /* 0x000fe400078e00ff */
[----:B------:R-:W-:Y:S02]  /*df00*/  IMAD.U32 R7, R27, 0x10000, RZ ;  /* 0x000100001b077824 */ /* 0x000fe400078e00ff */
[----:B------:R-:W-:Y:S01]  /*df10*/  FFMA.FTZ R13, R18, R10, R0 ;  /* 0x0000000a120d7223 */ /* 0x000fe20000010000 */
[----:B------:R-:W-:Y:S01]  /*df20*/  LOP3.LUT R18, R23, 0xffff0000, RZ, 0xc0, !PT ;  /* 0xffff000017127812 */ /* 0x000fe200078ec0ff */
[----:B------:R-:W-:-:S02]  /*df30*/  FMUL.FTZ R3, R2, R8 ;  /* 0x0000000802037220 */ /* 0x000fc40000410000 */
[----:B------:R-:W-:Y:S01]  /*df40*/  FFMA.FTZ R12, R19, R8, -R4 ;  /* 0x00000008130c7223 */ /* 0x000fe20000010804 */
[----:B------:R-:W-:Y:S01]  /*df50*/  LOP3.LUT R8, R27, 0xffff0000, RZ, 0xc0, !PT ;  /* 0xffff00001b087812 */ /* 0x000fe200078ec0ff */
[C---:B------:R-:W-:Y:S02]  /*df60*/  FMUL.FTZ R2, R5.reuse, R21 ;  /* 0x0000001505027220 */ /* 0x040fe40000410000 */
[----:B------:R-:W-:Y:S01]  /*df70*/  FMUL.FTZ R0, R5, R7 ;  /* 0x0000000705007220 */ /* 0x000fe20000410000 */
[----:B------:R-:W-:Y:S01]  /*df80*/  LOP3.LUT R5, R24, 0xffff0000, RZ, 0xc0, !PT ;  /* 0xffff000018057812 */ /* 0x000fe200078ec0ff */
[----:B------:R-:W-:Y:S02]  /*df90*/  FFMA.FTZ R11, R19, R11, R3 ;  /* 0x0000000b130b7223 */ /* 0x000fe40000010003 */
[----:B------:R-:W-:Y:S02]  /*dfa0*/  FFMA.FTZ R10, R20, R7, -R2 ;  /* 0x00000007140a7223 */ /* 0x000fe40000010802 */
[----:B------:R-:W-:-:S02]  /*dfb0*/  FMUL.FTZ R4, R9, R18 ;  /* 0x0000001209047220 */ /* 0x000fc40000410000 */
[----:B------:R-:W-:Y:S02]  /*dfc0*/  FFMA.FTZ R7, R20, R21, R0 ;  /* 0x0000001514077223 */ /* 0x000fe40000010000 */
[----:B------:R-:W-:Y:S01]  /*dfd0*/  FMUL.FTZ R3, R9, R8 ;  /* 0x0000000809037220 */ /* 0x000fe20000410000 */
[----:B------:R-:W-:Y:S01]  /*dfe0*/  F2FP.BF16.PACK_AB R9, R12, R16 ;  /* 0x000000100c09723e */ /* 0x000fe200000010ff */
[C---:B------:R-:W-:Y:S02]  /*dff0*/  FMUL.FTZ R2, R6.reuse, R17 ;  /* 0x0000001106027220 */ /* 0x040fe40000410000 */
[----:B------:R-:W-:Y:S02]  /*e000*/  FMUL.FTZ R0, R6, R5 ;  /* 0x0000000506007220 */ /* 0x000fe40000410000 */
[C---:B------:R-:W-:Y:S01]  /*e010*/  FFMA.FTZ R6, R26.reuse, R8, -R4 ;  /* 0x000000081a067223 */ /* 0x040fe20000010804 */
[----:B------:R-:W-:Y:S01]  /*e020*/  F2FP.BF16.PACK_AB R8, R29, R31 ;  /* 0x0000001f1d08723e */ /* 0x000fe200000010ff */
        /* <DEDUP_REMOVED lines=8> */
[----:B------:R-:W-:-:S03]  /*e0b0*/  F2FP.BF16.PACK_AB R7, R0, R13 ;  /* 0x0000000d0007723e */ /* 0x000fc600000010ff */
[----:B------:R1:W-:Y:S04]  /*e0c0*/  STS.128 [R37], R8 ;  /* 0x0000000825007388 */ /* 0x0003e80000000c00 */
[----:B------:R1:W-:Y:S02]  /*e0d0*/  STS.128 [R36+0x10080], R4 ;  /* 0x0100800424007388 */ /* 0x0003e40000000c00 */
.L_x_676:
[----:B------:R-:W-:Y:S05]  /*e0e0*/  BSYNC B1 ;  /* 0x0000000000017941 */ /* 0x000fea0003800000 */
.L_x_675:
[----:B------:R-:W-:Y:S01]  /*e0f0*/  ISETP.GE.AND P0, PT, R128, R68, PT ;  /* 0x000000448000720c */ /* 0x000fe20003f06270 */
[----:B------:R-:W-:Y:S01]  /*e100*/  BSSY B1, `(.L_x_679) ;  /* 0x00000e8000017945 */ /* 0x000fe20003800000 */
[----:B------:R-:W-:-:S11]  /*e110*/  SHF.R.S32.HI R39, RZ, 0x3, R69 ;  /* 0x00000003ff277819 */ /* 0x000fd60000011445 */
        /* <DEDUP_REMOVED lines=12> */
[----:B------:R-:W-:Y:S02]  /*e1e0*/  LOP3.LUT R2, R0, 0x38, R136, 0xf8, !PT ;  /* 0x0000003800027812 */ /* 0x000fe400078ef888 */
[----:B------:R-:W-:Y:S02]  /*e1f0*/  SHF.R.U32.HI R13, RZ, 0x10, R43 ;  /* 0x00000010ff0d7819 */ /* 0x000fe4000001162b */
[----:B------:R-:W-:Y:S02]  /*e200*/  LEA.HI R4, R4, R237, RZ, 0x1d ;  /* 0x000000ed04047211 */ /* 0x000fe400078fe8ff */
[----:B------:R-:W-:Y:S02]  /*e210*/  LOP3.LUT R2, R26, R2, R38, 0xf6, !PT ;  /* 0x000000021a027212 */ /* 0x000fe400078ef626 */
[----:B------:R-:W-:Y:S01]  /*e220*/  SHF.R.S32.HI R5, RZ, 0x1f, R4 ;  /* 0x0000001fff057819 */ /* 0x000fe20000011404 */
[----:B------:R-:W-:Y:S01]  /*e230*/  IMAD.SHL.U32 R3, R4, 0x8, RZ ;  /* 0x0000000804037824 */ /* 0x000fe200078e00ff */
[----:B------:R-:W-:-:S02]  /*e240*/  LEA R31, R2, 0x10080, 0x1 ;  /* 0x00010080021f7811 */ /* 0x000fc400078e08ff */
[----:B------:R-:W-:Y:S02]  /*e250*/  LEA.HI R4, R5, R4, RZ, 0x3 ;  /* 0x0000000405047211 */ /* 0x000fe400078f18ff */
[----:B------:R-:W-:Y:S01]  /*e260*/  LOP3.LUT R3, R0, 0x38, R3, 0xf8, !PT ;  /* 0x0000003800037812 */ /* 0x000fe200078ef803 */
[----:B---3--:R-:W1:Y:S01]  /*e270*/  LDS.128 R8, [R31] ;  /* 0x000000001f087984 */ /* 0x008e620000000c00 */
[----:B------:R-:W-:Y:S01]  /*e280*/  SHF.R.U64 R15, R44, 0x10, R45 ;  /* 0x000000102c0f7819 */ /* 0x000fe2000000122d */
[----:B------:R-:W-:Y:S01]  /*e290*/  IMAD.SHL.U32 R4, R4, 0x400, RZ ;  /* 0x0000040004047824 */ /* 0x000fe200078e00ff */
[----:B------:R-:W-:Y:S02]  /*e2a0*/  LOP3.LUT R3, R3, R38, RZ, 0x3c, !PT ;  /* 0x0000002603037212 */ /* 0x000fe400078e3cff */
[----:B------:R-:W-:Y:S02]  /*e2b0*/  PRMT R24, R102, 0x5410, R13 ;  /* 0x0000541066187816 */ /* 0x000fe4000000000d */
[----:B------:R-:W-:-:S02]  /*e2c0*/  LOP3.LUT R2, R4, 0x7fffe000, RZ, 0xc0, !PT ;  /* 0x7fffe00004027812 */ /* 0x000fc400078ec0ff */
[----:B------:R-:W-:Y:S02]  /*e2d0*/  PRMT R13, R99, 0x5432, R15 ;  /* 0x00005432630d7816 */ /* 0x000fe4000000000f */
[----:B------:R-:W-:Y:S02]  /*e2e0*/  IADD3 R2, R3, R2, R26 ;  /* 0x0000000203027210 */ /* 0x000fe40007ffe01a */
[----:B------:R-:W-:Y:S02]  /*e2f0*/  SHF.R.U64 R12, R42, 0x10, R43 ;  /* 0x000000102a0c7819 */ /* 0x000fe4000000122b */
[--C-:B------:R-:W-:Y:S01]  /*e300*/  SHF.R.U32.HI R3, RZ, 0x10, R41.reuse ;  /* 0x00000010ff037819 */ /* 0x100fe20000011629 */
[----:B------:R-:W-:Y:S01]  /*e310*/  IMAD.SHL.U32 R29, R2, 0x2, RZ ;  /* 0x00000002021d7824 */ /* 0x000fe200078e00ff */
[----:B------:R-:W-:Y:S02]  /*e320*/  SHF.R.U64 R2, R40, 0x10, R41 ;  /* 0x0000001028027819 */ /* 0x000fe40000001229 */
[----:B------:R-:W-:-:S02]  /*e330*/  SHF.R.U32.HI R17, RZ, 0x10, R45 ;  /* 0x00000010ff117819 */ /* 0x000fc4000001162d */
[----:B------:R-:W2:Y:S01]  /*e340*/  LDS.128 R4, [R29+0x10080] ;  /* 0x010080001d047984 */ /* 0x000ea20000000c00 */
[----:B------:R-:W-:Y:S02]  /*e350*/  PRMT R14, R101, 0x5432, R2 ;  /* 0x00005432650e7816 */ /* 0x000fe40000000002 */
[--C-:B------:R-:W-:Y:S02]  /*e360*/  SHF.R.U64 R16, R46, 0x10, R47.reuse ;  /* 0x000000102e107819 */ /* 0x100fe4000000122f */
[----:B------:R-:W-:Y:S01]  /*e370*/  SHF.R.U32.HI R19, RZ, 0x10, R47 ;  /* 0x00000010ff137819 */ /* 0x000fe2000001162f */
[----:B------:R-:W-:Y:S01]  /*e380*/  IMAD.U32 R30, R14, 0x10000, RZ ;  /* 0x000100000e1e7824 */ /* 0x000fe200078e00ff */
[----:B------:R-:W-:Y:S02]  /*e390*/  SHF.L.U32 R34, R13, 0x10, RZ ;  /* 0x000000100d227819 */ /* 0x000fe400000006ff */
[----:B------:R-:W-:Y:S02]  /*e3a0*/  PRMT R28, R102, 0x5432, R12 ;  /* 0x00005432661c7816 */ /* 0x000fe4000000000c */
[----:B------:R-:W-:-:S02]  /*e3b0*/  PRMT R18, R101, 0x5410, R3 ;  /* 0x0000541065127816 */ /* 0x000fc40000000003 */
[----:B------:R-:W-:Y:S02]  /*e3c0*/  PRMT R17, R99, 0x5410, R17 ;  /* 0x0000541063117816 */ /* 0x000fe40000000011 */
[C---:B------:R-:W-:Y:S02]  /*e3d0*/  PRMT R23, R100.reuse, 0x5432, R16 ;  /* 0x0000543264177816 */ /* 0x040fe40000000010 */
[----:B------:R-:W-:Y:S01]  /*e3e0*/  PRMT R22, R100, 0x5410, R19 ;  /* 0x0000541064167816 */ /* 0x000fe20000000013 */
[----:B------:R-:W-:Y:S01]  /*e3f0*/  IMAD.U32 R32, R17, 0x10000, RZ ;  /* 0x0001000011207824 */ /* 0x000fe200078e00ff */
[C---:B-1----:R-:W-:Y:S01]  /*e400*/  LOP3.LUT R27, R10.reuse, 0xffff0000, RZ, 0xc0, !PT ;  /* 0xffff00000a1b7812 */ /* 0x042fe200078ec0ff */
[----:B------:R-:W-:Y:S01]  /*e410*/  IMAD.U32 R20, R10, 0x10000, RZ ;  /* 0x000100000a147824 */ /* 0x000fe200078e00ff */
[C---:B------:R-:W-:Y:S01]  /*e420*/  LOP3.LUT R25, R11.reuse, 0xffff0000, RZ, 0xc0, !PT ;  /* 0xffff00000b197812 */ /* 0x040fe200078ec0ff */
[----:B------:R-:W-:Y:S01]  /*e430*/  IMAD.U32 R12, R11, 0x10000, RZ ;  /* 0x000100000b0c7824 */ /* 0x000fe200078e00ff */
[C---:B------:R-:W-:Y:S01]  /*e440*/  LOP3.LUT R19, R9.reuse, 0xffff0000, RZ, 0xc0, !PT ;  /* 0xffff000009137812 */ /* 0x040fe200078ec0ff */
[C---:B------:R-:W-:Y:S01]  /*e450*/  IMAD.U32 R16, R8.reuse, 0x10000, RZ ;  /* 0x0001000008107824 */ /* 0x040fe200078e00ff */
[----:B------:R-:W-:Y:S01]  /*e460*/  LOP3.LUT R21, R8, 0xffff0000, RZ, 0xc0, !PT ;  /* 0xffff000008157812 */ /* 0x000fe200078ec0ff */
[----:B------:R-:W-:Y:S01]  /*e470*/  IMAD.U32 R15, R9, 0x10000, RZ ;  /* 0x00010000090f7824 */ /* 0x000fe200078e00ff */
[----:B------:R-:W-:-:S02]  /*e480*/  SHF.L.U32 R36, R22, 0x10, RZ ;  /* 0x0000001016247819 */ /* 0x000fc400000006ff */
[----:B------:R-:W-:Y:S02]  /*e490*/  LOP3.LUT R37, R13, 0xffff0000, RZ, 0xc0, !PT ;  /* 0xffff00000d257812 */ /* 0x000fe400078ec0ff */
[----:B------:R-:W-:Y:S02]  /*e4a0*/  LOP3.LUT R13, R17, 0xffff0000, RZ, 0xc0, !PT ;  /* 0xffff0000110d7812 */ /* 0x000fe400078ec0ff */
[----:B------:R-:W-:Y:S01]  /*e4b0*/  LOP3.LUT R17, R22, 0xffff0000, RZ, 0xc0, !PT ;  /* 0xffff000016117812 */ /* 0x000fe200078ec0ff */
[----:B--2---:R-:W-:Y:S01]  /*e4c0*/  IMAD.U32 R10, R4, 0x10000, RZ ;  /* 0x00010000040a7824 */ /* 0x004fe200078e00ff */
[C---:B------:R-:W-:Y:S01]  /*e4d0*/  LOP3.LUT R11, R6.reuse, 0xffff0000, RZ, 0xc0, !PT ;  /* 0xffff0000060b7812 */ /* 0x040fe200078ec0ff */
[----:B------:R-:W-:Y:S01]  /*e4e0*/  IMAD.U32 R3, R6, 0x10000, RZ ;  /* 0x0001000006037824 */ /* 0x000fe200078e00ff */
[----:B------:R-:W-:Y:S01]  /*e4f0*/  LOP3.LUT R9, R4, 0xffff0000, RZ, 0xc0, !PT ;  /* 0xffff000004097812 */ /* 0x000fe200078ec0ff */
[----:B------:R-:W-:Y:S01]  /*e500*/  FMUL.FTZ R6, R10, R34 ;  /* 0x000000220a067220 */ /* 0x000fe20000410000 */
[C---:B------:R-:W-:Y:S01]  /*e510*/  LOP3.LUT R4, R5.reuse, 0xffff0000, RZ, 0xc0, !PT ;  /* 0xffff000005047812 */ /* 0x040fe200078ec0ff */
[----:B------:R-:W-:-:S02]  /*e520*/  IMAD.U32 R8, R5, 0x10000, RZ ;  /* 0x0001000005087824 */ /* 0x000fc400078e00ff */
[-C--:B------:R-:W-:Y:S02]  /*e530*/  FMUL.FTZ R5, R10, R30.reuse ;  /* 0x0000001e0a057220 */ /* 0x080fe40000410000 */
[----:B------:R-:W-:Y:S02]  /*e540*/  FFMA.FTZ R35, R16, R30, -R6 ;  /* 0x0000001e10237223 */ /* 0x000fe40000010806 */
[----:B------:R-:W-:Y:S02]  /*e550*/  IMAD.U32 R30, R18, 0x10000, RZ ;  /* 0x00010000121e7824 */ /* 0x000fe400078e00ff */
[C---:B------:R-:W-:Y:S01]  /*e560*/  IMAD.U32 R2, R7.reuse, 0x10000, RZ ;  /* 0x0001000007027824 */ /* 0x040fe200078e00ff */
[----:B------:R-:W-:Y:S01]  /*e570*/  LOP3.LUT R7, R7, 0xffff0000, RZ, 0xc0, !PT ;  /* 0xffff000007077812 */ /* 0x000fe200078ec0ff */
[----:B------:R-:W-:Y:S02]  /*e580*/  FFMA.FTZ R34, R16, R34, R5 ;  /* 0x0000002210227223 */ /* 0x000fe40000010005 */
[----:B------:R-:W-:-:S02]  /*e590*/  FMUL.FTZ R10, R8, R32 ;  /* 0x00000020080a7220 */ /* 0x000fc40000410000 */
[----:B------:R-:W-:Y:S02]  /*e5a0*/  IMAD.U32 R16, R24, 0x10000, RZ ;  /* 0x0001000018107824 */ /* 0x000fe400078e00ff */
[----:B------:R-:W-:Y:S02]  /*e5b0*/  FMUL.FTZ R6, R8, R30 ;  /* 0x0000001e08067220 */ /* 0x000fe40000410000 */
[C---:B------:R-:W-:Y:S02]  /*e5c0*/  FMUL.FTZ R5, R2.reuse, R36 ;  /* 0x0000002402057220 */ /* 0x040fe40000410000 */
[C---:B------:R-:W-:Y:S02]  /*e5d0*/  FFMA.FTZ R33, R15.reuse, R30, -R10 ;  /* 0x0000001e0f217223 */ /* 0x040fe4000001080a */
[----:B------:R-:W-:Y:S02]  /*e5e0*/  FMUL.FTZ R2, R2, R16 ;  /* 0x0000001002027220 */ /* 0x000fe40000410000 */
[----:B------:R-:W-:Y:S01]  /*e5f0*/  FFMA.FTZ R30, R15, R32, R6 ;  /* 0x000000200f1e7223 */ /* 0x000fe20000010006 */
[----:B------:R-:W-:Y:S01]  /*e600*/  LOP3.LUT R15, R24, 0xffff0000, RZ, 0xc0, !PT ;  /* 0xffff0000180f7812 */ /* 0x000fe200078ec0ff */
[----:B------:R-:W-:Y:S01]  /*e610*/  FFMA.FTZ R32, R12, R16, -R5 ;  /* 0x000000100c207223 */ /* 0x000fe20000010805 */
[----:B------:R-:W-:Y:S01]  /*e620*/  LOP3.LUT R5, R14, 0xffff0000, RZ, 0xc0, !PT ;  /* 0xffff00000e057812 */ /* 0x000fe200078ec0ff */
[----:B------:R-:W-:Y:S01]  /*e630*/  FFMA.FTZ R16, R12, R36, R2 ;  /* 0x000000240c107223 */ /* 0x000fe20000010002 */
[----:B------:R-:W-:Y:S01]  /*e640*/  LOP3.LUT R12, R18, 0xffff0000, RZ, 0xc0, !PT ;  /* 0xffff0000120c7812 */ /* 0x000fe200078ec0ff */
[----:B------:R-:W-:Y:S01]  /*e650*/  FMUL.FTZ R2, R9, R37 ;  /* 0x0000002509027220 */ /* 0x000fe20000410000 */
[C---:B------:R-:W-:Y:S01]  /*e660*/  LOP3.LUT R18, R23.reuse, 0xffff0000, RZ, 0xc0, !PT ;  /* 0xffff000017127812 */ /* 0x040fe200078ec0ff */
[----:B------:R-:W-:-:S02]  /*e670*/  IMAD.U32 R36, R23, 0x10000, RZ ;  /* 0x0001000017247824 */ /* 0x000fc400078e00ff */
[-C--:B------:R-:W-:Y:S02]  /*e680*/  FMUL.FTZ R6, R9, R5.reuse ;  /* 0x0000000509067220 */ /* 0x080fe40000410000 */
[----:B------:R-:W-:Y:S02]  /*e690*/  IMAD.U32 R10, R28, 0x10000, RZ ;  /* 0x000100001c0a7824 */ /* 0x000fe400078e00ff */
[----:B------:R-:W-:Y:S02]  /*e6a0*/  FFMA.FTZ R8, R21, R5, -R2 ;  /* 0x0000000515087223 */ /* 0x000fe40000010802 */
[C---:B------:R-:W-:Y:S02]  /*e6b0*/  FMUL.FTZ R5, R4.reuse, R13 ;  /* 0x0000000d04057220 */ /* 0x040fe40000410000 */
[----:B------:R-:W-:Y:S01]  /*e6c0*/  FMUL.FTZ R2, R4, R12 ;  /* 0x0000000c04027220 */ /* 0x000fe20000410000 */
[----:B------:R-:W-:Y:S01]  /*e6d0*/  F2FP.BF16.PACK_AB R8, R8, R35 ;  /* 0x000000230808723e */ /* 0x000fe200000010ff */
[----:B------:R-:W-:-:S02]  /*e6e0*/  FMUL.FTZ R4, R3, R36 ;  /* 0x0000002403047220 */ /* 0x000fc40000410000 */
[----:B------:R-:W-:Y:S01]  /*e6f0*/  FFMA.FTZ R14, R21, R37, R6 ;  /* 0x00000025150e7223 */ /* 0x000fe20000010006 */
[----:B------:R-:W-:Y:S01]  /*e700*/  LOP3.LUT R6, R28, 0xffff0000, RZ, 0xc0, !PT ;  /* 0xffff00001c067812 */ /* 0x000fe200078ec0ff */
[----:B------:R-:W-:Y:S02]  /*e710*/  FMUL.FTZ R3, R3, R10 ;  /* 0x0000000a03037220 */ /* 0x000fe40000410000 */
[C---:B------:R-:W-:Y:S02]  /*e720*/  FFMA.FTZ R9, R19.reuse, R12, -R5 ;  /* 0x0000000c13097223 */ /* 0x040fe40000010805 */
[C---:B------:R-:W-:Y:S02]  /*e730*/  FFMA.FTZ R12, R20.reuse, R36, R3 ;  /* 0x00000024140c7223 */ /* 0x040fe40000010003 */
[----:B------:R-:W-:Y:S01]  /*e740*/  FFMA.FTZ R13, R19, R13, R2 ;  /* 0x0000000d130d7223 */ /* 0x000fe20000010002 */
[----:B------:R-:W-:Y:S01]  /*e750*/  F2FP.BF16.PACK_AB R9, R9, R33 ;  /* 0x000000210909723e */ /* 0x000fe200000010ff */
[----:B------:R-:W-:-:S02]  /*e760*/  FFMA.FTZ R10, R20, R10, -R4 ;  /* 0x0000000a140a7223 */ /* 0x000fc40000010804 */
[----:B------:R-:W-:Y:S02]  /*e770*/  FMUL.FTZ R5, R11, R18 ;  /* 0x000000120b057220 */ /* 0x000fe40000410000 */
[----:B------:R-:W-:Y:S02]  /*e780*/  FMUL.FTZ R3, R7, R17 ;  /* 0x0000001107037220 */ /* 0x000fe40000410000 */
[-C--:B------:R-:W-:Y:S02]  /*e790*/  FMUL.FTZ R4, R11, R6.reuse ;  /* 0x000000060b047220 */ /* 0x080fe40000410000 */
[-C--:B------:R-:W-:Y:S02]  /*e7a0*/  FMUL.FTZ R2, R7, R15.reuse ;  /* 0x0000000f07027220 */ /* 0x080fe40000410000 */
[----:B------:R-:W-:Y:S01]  /*e7b0*/  FFMA.FTZ R7, R27, R6, -R5 ;  /* 0x000000061b077223 */ /* 0x000fe20000010805 */
[----:B------:R-:W-:Y:S01]  /*e7c0*/  F2FP.BF16.PACK_AB R5, R13, R30 ;  /* 0x0000001e0d05723e */ /* 0x000fe200000010ff */
[----:B------:R-:W-:-:S02]  /*e7d0*/  FFMA.FTZ R3, R25, R15, -R3 ;  /* 0x0000000f19037223 */ /* 0x000fc40000010803 */
[----:B------:R-:W-:Y:S01]  /*e7e0*/  FFMA.FTZ R6, R27, R18, R4 ;  /* 0x000000121b067223 */ /* 0x000fe20000010004 */
[----:B------:R-:W-:Y:S01]  /*e7f0*/  F2FP.BF16.PACK_AB R10, R7, R10 ;  /* 0x0000000a070a723e */ /* 0x000fe200000010ff */
[----:B------:R-:W-:Y:S01]  /*e800*/  FFMA.FTZ R2, R25, R17, R2 ;  /* 0x0000001119027223 */ /* 0x000fe20000010002 */
[----:B------:R-:W-:Y:S02]  /*e810*/  F2FP.BF16.PACK_AB R11, R3, R32 ;  /* 0x00000020030b723e */ /* 0x000fe400000010ff */
[----:B------:R-:W-:Y:S02]  /*e820*/  F2FP.BF16.PACK_AB R4, R14, R34 ;  /* 0x000000220e04723e */ /* 0x000fe400000010ff */
[----:B------:R-:W-:Y:S01]  /*e830*/  F2FP.BF16.PACK_AB R6, R6, R12 ;  /* 0x0000000c0606723e */ /* 0x000fe200000010ff */
[----:B------:R1:W-:Y:S01]  /*e840*/  STS.128 [R31], R8 ;  /* 0x000000081f007388 */ /* 0x0003e20000000c00 */
[----:B------:R-:W-:-:S05]  /*e850*/  F2FP.BF16.PACK_AB R7, R2, R16 ;  /* 0x000000100207723e */ /* 0x000fca00000010ff */
[----:B------:R1:W-:Y:S02]  /*e860*/  STS.128 [R29+0x10080], R4 ;  /* 0x010080041d007388 */ /* 0x0003e40000000c00 */
.L_x_682:
[----:B------:R-:W-:Y:S05]  /*e870*/  BSYNC B0 ;  /* 0x0000000000007941 */ /* 0x000fea0003800000 */
.L_x_681:
[----:B------:R-:W-:-:S13]  /*e880*/  ISETP.GE.AND P0, PT, R138, c[0x0][0x27c], PT ;  /* 0x00009f008a007a0c */ /* 0x000fda0003f06270 */
[----:B------:R-:W-:Y:S05]  /*e890*/  @P0 BRA `(.L_x_680) ;  /* 0x000006e000000947 */ /* 0x000fea0003800000 */
[----:B------:R-:W-:Y:S01]  /*e8a0*/  IMAD.MOV.U32 R2, RZ, RZ, c[0x0][0x27c] ;  /* 0x00009f00ff027624 */ /* 0x000fe200078e00ff */
[----:B------:R-:W-:Y:S02]  /*e8b0*/  LEA.HI R3, R71, R138, RZ, 0x6 ;  /* 0x0000008a47037211 */ /* 0x000fe400078f30ff */
[----:B-1----:R-:W-:Y:S02]  /*e8c0*/  LOP3.LUT R4, R0, 0x38, R69, 0xf8, !PT ;  /* 0x0000003800047812 */ /* 0x002fe400078ef845 */
[----:B------:R-:W-:Y:S01]  /*e8d0*/  LEA.HI R2, R2, R39, RZ, 0x1d ;  /* 0x0000002702027211 */ /* 0x000fe200078fe8ff */
[----:B------:R-:W-:Y:S01]  /*e8e0*/  IMAD.SHL.U32 R3, R3, 0x80, RZ ;  /* 0x0000008003037824 */ /* 0x000fe200078e00ff */
[----:B------:R-:W-:Y:S02]  /*e8f0*/  LOP3.LUT R5, R4, R38, RZ, 0x3c, !PT ;  /* 0x0000002604057212 */ /* 0x000fe400078e3cff */
[----:B------:R-:W-:Y:S01]  /*e900*/  SHF.R.S32.HI R6, RZ, 0x1f, R2 ;  /* 0x0000001fff067819 */ /* 0x000fe20000011402 */
[----:B------:R-:W-:Y:S01]  /*e910*/  IMAD.SHL.U32 R4, R2, 0x8, RZ ;  /* 0x0000000802047824 */ /* 0x000fe200078e00ff */
[----:B------:R-:W-:-:S02]  /*e920*/  LOP3.LUT R3, R3, 0xffffe000, RZ, 0xc0, !PT ;  /* 0xffffe00003037812 */ /* 0x000fc400078ec0ff */
[----:B------:R-:W-:Y:S02]  /*e930*/  LEA.HI R2, R6, R2, RZ, 0x3 ;  /* 0x0000000206027211 */ /* 0x000fe400078f18ff */
[----:B------:R-:W-:Y:S02]  /*e940*/  LOP3.LUT R4, R0, 0x38, R4, 0xf8, !PT ;  /* 0x0000003800047812 */ /* 0x000fe400078ef804 */
[----:B------:R-:W-:Y:S01]  /*e950*/  IADD3 R0, R5, R3, R26 ;  /* 0x0000000305007210 */ /* 0x000fe20007ffe01a */
[----:B------:R-:W-:Y:S01]  /*e960*/  IMAD.SHL.U32 R2, R2, 0x400, RZ ;  /* 0x0000040002027824 */ /* 0x000fe200078e00ff */
[----:B------:R-:W-:Y:S02]  /*e970*/  LOP3.LUT R3, R4, R38, RZ, 0x3c, !PT ;  /* 0x0000002604037212 */ /* 0x000fe400078e3cff */
[----:B------:R-:W-:Y:S02]  /*e980*/  LEA R30, R0, 0x10080, 0x1 ;  /* 0x00010080001e7811 */ /* 0x000fe400078e08ff */
[----:B------:R-:W-:-:S02]  /*e990*/  LOP3.LUT R0, R2, 0x7fffe000, RZ, 0xc0, !PT ;  /* 0x7fffe00002007812 */ /* 0x000fc400078ec0ff */
[----:B------:R-:W-:Y:S01]  /*e9a0*/  SHF.R.U32.HI R12, RZ, 0x10, R59 ;  /* 0x00000010ff0c7819 */ /* 0x000fe2000001163b */
[----:B---3--:R-:W1:Y:S01]  /*e9b0*/  LDS.128 R8, [R30] ;  /* 0x000000001e087984 */ /* 0x008e620000000c00 */
[----:B------:R-:W-:Y:S02]  /*e9c0*/  IADD3 R0, R3, R0, R26 ;  /* 0x0000000003007210 */ /* 0x000fe40007ffe01a */
[----:B------:R-:W-:Y:S02]  /*e9d0*/  SHF.R.U64 R14, R52, 0x10, R53 ;  /* 0x00000010340e7819 */ /* 0x000fe40000001235 */
[----:B------:R-:W-:Y:S01]  /*e9e0*/  SHF.R.U64 R16, R54, 0x10, R55 ;  /* 0x0000001036107819 */ /* 0x000fe20000001237 */
[----:B------:R-:W-:Y:S01]  /*e9f0*/  IMAD.SHL.U32 R29, R0, 0x2, RZ ;  /* 0x00000002001d7824 */ /* 0x000fe200078e00ff */
[----:B------:R-:W-:Y:S02]  /*ea00*/  PRMT R24, R107, 0x5410, R12 ;  /* 0x000054106b187816 */ /* 0x000fe4000000000c */
[----:B------:R-:W-:-:S02]  /*ea10*/  SHF.R.U64 R0, R56, 0x10, R57 ;  /* 0x0000001038007819 */ /* 0x000fc40000001239 */
[----:B------:R-:W2:Y:S01]  /*ea20*/  LDS.128 R4, [R29+0x10080] ;  /* 0x010080001d047984 */ /* 0x000ea20000000c00 */
[----:B------:R-:W-:Y:S02]  /*ea30*/  PRMT R12, R103, 0x5432, R14 ;  /* 0x00005432670c7816 */ /* 0x000fe4000000000e */
[----:B------:R-:W-:Y:S02]  /*ea40*/  SHF.R.U32.HI R18, RZ, 0x10, R55 ;  /* 0x00000010ff127819 */ /* 0x000fe40000011637 */
[----:B------:R-:W-:Y:S01]  /*ea50*/  PRMT R23, R104, 0x5432, R16 ;  /* 0x0000543268177816 */ /* 0x000fe20000000010 */
[----:B------:R-:W-:Y:S01]  /*ea60*/  IMAD.U32 R31, R12, 0x10000, RZ ;  /* 0x000100000c1f7824 */ /* 0x000fe200078e00ff */
[----:B------:R-:W-:Y:S02]  /*ea70*/  PRMT R13, R105, 0x5432, R0 ;  /* 0x00005432690d7816 */ /* 0x000fe40000000000 */
[----:B------:R-:W-:Y:S02]  /*ea80*/  SHF.R.U32.HI R2, RZ, 0x10, R57 ;  /* 0x00000010ff027819 */ /* 0x000fe40000011639 */
[----:B------:R-:W-:-:S02]  /*ea90*/  SHF.R.U64 R3, R58, 0x10, R59 ;  /* 0x000000103a037819 */ /* 0x000fc4000000123b */
[----:B------:R-:W-:Y:S02]  /*eaa0*/  SHF.R.U32.HI R15, RZ, 0x10, R53 ;  /* 0x00000010ff0f7819 */ /* 0x000fe40000011635 */
[----:B------:R-:W-:Y:S02]  /*eab0*/  PRMT R22, R104, 0x5410, R18 ;  /* 0x0000541068167816 */ /* 0x000fe40000000012 */
[----:B------:R-:W-:Y:S02]  /*eac0*/  PRMT R21, R105, 0x5410, R2 ;  /* 0x0000541069157816 */ /* 0x000fe40000000002 */
[----:B------:R-:W-:Y:S02]  /*ead0*/  PRMT R27, R107, 0x5432, R3 ;  /* 0x000054326b1b7816 */ /* 0x000fe40000000003 */
[----:B------:R-:W-:Y:S02]  /*eae0*/  PRMT R17, R103, 0x5410, R15 ;  /* 0x0000541067117816 */ /* 0x000fe4000000000f */
[----:B------:R-:W-:-:S03]  /*eaf0*/  LOP3.LUT R28, R12, 0xffff0000, RZ, 0xc0, !PT ;  /* 0xffff00000c1c7812 */ /* 0x000fc600078ec0ff */
[----:B------:R-:W-:Y:S02]  /*eb00*/  IMAD.U32 R12, R17, 0x10000, RZ ;  /* 0x00010000110c7824 */ /* 0x000fe400078e00ff */
[C---:B-1----:R-:W-:Y:S01]  /*eb10*/  IMAD.U32 R14, R8.reuse, 0x10000, RZ ;  /* 0x00010000080e7824 */ /* 0x042fe200078e00ff */
[----:B------:R-:W-:Y:S01]  /*eb20*/  LOP3.LUT R16, R8, 0xffff0000, RZ, 0xc0, !PT ;  /* 0xffff000008107812 */ /* 0x000fe200078ec0ff */
[C---:B------:R-:W-:Y:S01]  /*eb30*/  IMAD.U32 R18, R11.reuse, 0x10000, RZ ;  /* 0x000100000b127824 */ /* 0x040fe200078e00ff */
[C---:B------:R-:W-:Y:S01]  /*eb40*/  LOP3.LUT R26, R10.reuse, 0xffff0000, RZ, 0xc0, !PT ;  /* 0xffff00000a1a7812 */ /* 0x040fe200078ec0ff */
[----:B------:R-:W-:Y:S01]  /*eb50*/  IMAD.U32 R20, R10, 0x10000, RZ ;  /* 0x000100000a147824 */ /* 0x000fe200078e00ff */
[----:B------:R-:W-:Y:S01]  /*eb60*/  LOP3.LUT R25, R11, 0xffff0000, RZ, 0xc0, !PT ;  /* 0xffff00000b197812 */ /* 0x000fe200078ec0ff */
[----:B------:R-:W-:Y:S01]  /*eb70*/  IMAD.U32 R11, R13, 0x10000, RZ ;  /* 0x000100000d0b7824 */ /* 0x000fe200078e00ff */
[C---:B------:R-:W-:Y:S01]  /*eb80*/  LOP3.LUT R19, R9.reuse, 0xffff0000, RZ, 0xc0, !PT ;  /* 0xffff000009137812 */ /* 0x040fe200078ec0ff */
[----:B------:R-:W-:-:S02]  /*eb90*/  IMAD.U32 R15, R9, 0x10000, RZ ;  /* 0x00010000090f7824 */ /* 0x000fc400078e00ff */
[----:B--2---:R-:W-:Y:S01]  /*eba0*/  IMAD.U32 R8, R4, 0x10000, RZ ;  /* 0x0001000004087824 */ /* 0x004fe200078e00ff */
[C---:B------:R-:W-:Y:S01]  /*ebb0*/  LOP3.LUT R2, R5.reuse, 0xffff0000, RZ, 0xc0, !PT ;  /* 0xffff000005027812 */ /* 0x040fe200078ec0ff */
[----:B------:R-:W-:Y:S01]  /*ebc0*/  IMAD.U32 R3, R5, 0x10000, RZ ;  /* 0x0001000005037824 */ /* 0x000fe200078e00ff */
[----:B------:R-:W-:Y:S01]  /*ebd0*/  LOP3.LUT R9, R6, 0xffff0000, RZ, 0xc0, !PT ;  /* 0xffff000006097812 */ /* 0x000fe200078ec0ff */
[----:B------:R-:W-:Y:S01]  /*ebe0*/  FMUL.FTZ R10, R8, R31 ;  /* 0x0000001f080a7220 */ /* 0x000fe20000410000 */
[----:B------:R-:W-:Y:S01]  /*ebf0*/  LOP3.LUT R4, R4, 0xffff0000, RZ, 0xc0, !PT ;  /* 0xffff000004047812 */ /* 0x000fe200078ec0ff */
[----:B------:R-:W-:Y:S01]  /*ec00*/  IMAD.U32 R5, R6, 0x10000, RZ ;  /* 0x0001000006057824 */ /* 0x000fe200078e00ff */
[C---:B------:R-:W-:Y:S01]  /*ec10*/  LOP3.LUT R6, R7.reuse, 0xffff0000, RZ, 0xc0, !PT ;  /* 0xffff000007067812 */ /* 0x040fe200078ec0ff */
[----:B------:R-:W-:Y:S02]  /*ec20*/  IMAD.U32 R0, R7, 0x10000, RZ ;  /* 0x0001000007007824 */ /* 0x000fe400078e00ff */
[-C--:B------:R-:W-:Y:S01]  /*ec30*/  FFMA.FTZ R32, R14, R11.reuse, -R10 ;  /* 0x0000000b0e207223 */ /* 0x080fe2000001080a */
[----:B------:R-:W-:Y:S01]  /*ec40*/  LOP3.LUT R10, R13, 0xffff0000, RZ, 0xc0, !PT ;  /* 0xffff00000d0a7812 */ /* 0x000fe200078ec0ff */
[----:B------:R-:W-:-:S02]  /*ec50*/  FMUL.FTZ R7, R8, R11 ;  /* 0x0000000b08077220 */ /* 0x000fc40000410000 */
[----:B------:R-:W-:Y:S02]  /*ec60*/  IMAD.U32 R11, R21, 0x10000, RZ ;  /* 0x00010000150b7824 */ /* 0x000fe400078e00ff */
[----:B------:R-:W-:Y:S02]  /*ec70*/  FFMA.FTZ R31, R14, R31, R7 ;  /* 0x0000001f0e1f7223 */ /* 0x000fe40000010007 */
[C---:B------:R-:W-:Y:S02]  /*ec80*/  FMUL.FTZ R8, R4.reuse, R28 ;  /* 0x0000001c04087220 */ /* 0x040fe40000410000 */
[----:B------:R-:W-:Y:S02]  /*ec90*/  FMUL.FTZ R7, R4, R10 ;  /* 0x0000000a04077220 */ /* 0x000fe40000410000 */
[C---:B------:R-:W-:Y:S02]  /*eca0*/  FMUL.FTZ R4, R3.reuse, R12 ;  /* 0x0000000c03047220 */ /* 0x040fe40000410000 */
[----:B------:R-:W-:-:S02]  /*ecb0*/  FMUL.FTZ R3, R3, R11 ;  /* 0x0000000b03037220 */ /* 0x000fc40000410000 */
[----:B------:R-:W-:Y:S02]  /*ecc0*/  IMAD.U32 R13, R22, 0x10000, RZ ;  /* 0x00010000160d7824 */ /* 0x000fe400078e00ff */
[C---:B------:R-:W-:Y:S01]  /*ecd0*/  FFMA.FTZ R8, R16.reuse, R10, -R8 ;  /* 0x0000000a10087223 */ /* 0x040fe20000010808 */
[----:B------:R-:W-:Y:S01]  /*ece0*/  LOP3.LUT R10, R21, 0xffff0000, RZ, 0xc0, !PT ;  /* 0xffff0000150a7812 */ /* 0x000fe200078ec0ff */
[----:B------:R-:W-:Y:S02]  /*ecf0*/  FFMA.FTZ R28, R16, R28, R7 ;  /* 0x0000001c101c7223 */ /* 0x000fe40000010007 */
[----:B------:R-:W-:Y:S01]  /*ed00*/  FFMA.FTZ R16, R15, R11, -R4 ;  /* 0x0000000b0f107223 */ /* 0x000fe20000010804 */
[----:B------:R-:W-:Y:S01]  /*ed10*/  LOP3.LUT R11, R17, 0xffff0000, RZ, 0xc0, !PT ;  /* 0xffff0000110b7812 */ /* 0x000fe200078ec0ff */
[----:B------:R-:W-:Y:S01]  /*ed20*/  FFMA.FTZ R15, R15, R12, R3 ;  /* 0x0000000c0f0f7223 */ /* 0x000fe20000010003 */
[----:B------:R-:W-:Y:S01]  /*ed30*/  LOP3.LUT R17, R27, 0xffff0000, RZ, 0xc0, !PT ;  /* 0xffff00001b117812 */ /* 0x000fe200078ec0ff */
[----:B------:R-:W-:Y:S01]  /*ed40*/  IMAD.U32 R4, R24, 0x10000, RZ ;  /* 0x0001000018047824 */ /* 0x000fe200078e00ff */
[----:B------:R-:W-:Y:S01]  /*ed50*/  F2FP.BF16.PACK_AB R8, R8, R32 ;  /* 0x000000200808723e */ /* 0x000fe200000010ff */
[----:B------:R-:W-:-:S02]  /*ed60*/  FMUL.FTZ R3, R0, R13 ;  /* 0x0000000d00037220 */ /* 0x000fc40000410000 */
[-C--:B------:R-:W-:Y:S02]  /*ed70*/  FMUL.FTZ R0, R0, R4.reuse ;  /* 0x0000000400007220 */ /* 0x080fe40000410000 */
[----:B------:R-:W-:Y:S02]  /*ed80*/  FFMA.FTZ R14, R18, R4, -R3 ;  /* 0x00000004120e7223 */ /* 0x000fe40000010803 */
[C---:B------:R-:W-:Y:S02]  /*ed90*/  FMUL.FTZ R4, R2.reuse, R11 ;  /* 0x0000000b02047220 */ /* 0x040fe40000410000 */
[----:B------:R-:W-:Y:S02]  /*eda0*/  FMUL.FTZ R3, R2, R10 ;  /* 0x0000000a02037220 */ /* 0x000fe40000410000 */
[----:B------:R-:W-:Y:S02]  /*edb0*/  IMAD.U32 R21, R23, 0x10000, RZ ;  /* 0x0001000017157824 */ /* 0x000fe400078e00ff */
[----:B------:R-:W-:-:S02]  /*edc0*/  IMAD.U32 R7, R27, 0x10000, RZ ;  /* 0x000100001b077824 */ /* 0x000fc400078e00ff */
[C---:B------:R-:W-:Y:S02]  /*edd0*/  FFMA.FTZ R12, R19.reuse, R10, -R4 ;  /* 0x0000000a130c7223 */ /* 0x040fe40000010804 */
[----:B------:R-:W-:Y:S01]  /*ede0*/  FFMA.FTZ R11, R19, R11, R3 ;  /* 0x0000000b130b7223 */ /* 0x000fe20000010003 */
[----:B------:R-:W-:Y:S01]  /*edf0*/  LOP3.LUT R19, R23, 0xffff0000, RZ, 0xc0, !PT ;  /* 0xffff000017137812 */ /* 0x000fe200078ec0ff */
[----:B------:R-:W-:Y:S01]  /*ee00*/  FFMA.FTZ R13, R18, R13, R0 ;  /* 0x0000000d120d7223 */ /* 0x000fe20000010000 */
[----:B------:R-:W-:Y:S01]  /*ee10*/  LOP3.LUT R18, R22, 0xffff0000, RZ, 0xc0, !PT ;  /* 0xffff000016127812 */ /* 0x000fe200078ec0ff */
[C---:B------:R-:W-:Y:S02]  /*ee20*/  FMUL.FTZ R2, R5.reuse, R21 ;  /* 0x0000001505027220 */ /* 0x040fe40000410000 */
[-C--:B------:R-:W-:Y:S01]  /*ee30*/  FMUL.FTZ R0, R5, R7.reuse ;  /* 0x0000000705007220 */ /* 0x080fe20000410000 */
[----:B------:R-:W-:Y:S01]  /*ee40*/  LOP3.LUT R5, R24, 0xffff0000, RZ, 0xc0, !PT ;  /* 0xffff000018057812 */ /* 0x000fe200078ec0ff */
[----:B------:R-:W-:-:S02]  /*ee50*/  FFMA.FTZ R10, R20, R7, -R2 ;  /* 0x00000007140a7223 */ /* 0x000fc40000010802 */
[C---:B------:R-:W-:Y:S02]  /*ee60*/  FMUL.FTZ R4, R9.reuse, R19 ;  /* 0x0000001309047220 */ /* 0x040fe40000410000 */
[----:B------:R-:W-:Y:S02]  /*ee70*/  FFMA.FTZ R7, R20, R21, R0 ;  /* 0x0000001514077223 */ /* 0x000fe40000010000 */
[----:B------:R-:W-:Y:S01]  /*ee80*/  FMUL.FTZ R3, R9, R17 ;  /* 0x0000001109037220 */ /* 0x000fe20000410000 */
[----:B------:R-:W-:Y:S01]  /*ee90*/  F2FP.BF16.PACK_AB R9, R12, R16 ;  /* 0x000000100c09723e */ /* 0x000fe200000010ff */
[C---:B------:R-:W-:Y:S02]  /*eea0*/  FMUL.FTZ R2, R6.reuse, R18 ;  /* 0x0000001206027220 */ /* 0x040fe40000410000 */
[----:B------:R-:W-:Y:S02]  /*eeb0*/  FMUL.FTZ R0, R6, R5 ;  /* 0x0000000506007220 */ /* 0x000fe40000410000 */
[----:B------:R-:W-:Y:S01]  /*eec0*/  FFMA.FTZ R6, R26, R17, -R4 ;  /* 0x000000111a067223 */ /* 0x000fe20000010804 */
[----:B------:R-:W-:Y:S01]  /*eed0*/  F2FP.BF16.PACK_AB R4, R28, R31 ;  /* 0x0000001f1c04723e */ /* 0x000fe200000010ff */
[----:B------:R-:W-:-:S02]  /*eee0*/  FFMA.FTZ R3, R26, R19, R3 ;  /* 0x000000131a037223 */ /* 0x000fc40000010003 */
[----:B------:R-:W-:Y:S01]  /*eef0*/  FFMA.FTZ R2, R25, R5, -R2 ;  /* 0x0000000519027223 */ /* 0x000fe20000010802 */
[----:B------:R-:W-:Y:S01]  /*ef00*/  F2FP.BF16.PACK_AB R5, R11, R15 ;  /* 0x0000000f0b05723e */ /* 0x000fe200000010ff */
[----:B------:R-:W-:Y:S01]  /*ef10*/  FFMA.FTZ R0, R25, R18, R0 ;  /* 0x0000001219007223 */ /* 0x000fe20000010000 */
[----:B------:R-:W-:Y:S02]  /*ef20*/  F2FP.BF16.PACK_AB R10, R6, R10 ;  /* 0x0000000a060a723e */ /* 0x000fe400000010ff */
[----:B------:R-:W-:Y:S02]  /*ef30*/  F2FP.BF16.PACK_AB R6, R3, R7 ;  /* 0x000000070306723e */ /* 0x000fe400000010ff */
[----:B------:R-:W-:Y:S02]  /*ef40*/  F2FP.BF16.PACK_AB R11, R2, R14 ;  /* 0x0000000e020b723e */ /* 0x000fe400000010ff */
[----:B------:R-:W-:-:S03]  /*ef50*/  F2FP.BF16.PACK_AB R7, R0, R13 ;  /* 0x0000000d0007723e */ /* 0x000fc600000010ff */
[----:B------:R1:W-:Y:S04]  /*ef60*/  STS.128 [R30], R8 ;  /* 0x000000081e007388 */ /* 0x0003e80000000c00 */
[----:B------:R1:W-:Y:S02]  /*ef70*/  STS.128 [R29+0x10080], R4 ;  /* 0x010080041d007388 */ /* 0x0003e40000000c00 */
.L_x_680:
[----:B------:R-:W-:Y:S05]  /*ef80*/  BSYNC B1 ;  /* 0x0000000000017941 */ /* 0x000fea0003800000 */
.L_x_679:
        /* <DEDUP_REMOVED lines=120> */
.L_x_686:
[----:B------:R-:W-:Y:S05]  /*f710*/  BSYNC B0 ;  /* 0x0000000000007941 */ /* 0x000fea0003800000 */
.L_x_685:
        /* <DEDUP_REMOVED lines=112> */
.L_x_684:
[----:B------:R-:W-:Y:S05]  /*fe20*/  BSYNC B1 ;  /* 0x0000000000017941 */ /* 0x000fea0003800000 */
.L_x_683:
[----:B------:R-:W-:-:S04]  /*fe30*/  IADD3 R2, R214, 0x60, RZ ;  /* 0x00000060d6027810 */ /* 0x000fc80007ffe0ff */
        /* <DEDUP_REMOVED lines=118> */
.L_x_688:
[----:B------:R-:W-:Y:S05]  /*105a0*/  BSYNC B0 ;  /* 0x0000000000007941 */ /* 0x000fea0003800000 */
.L_x_687:
        /* <DEDUP_REMOVED lines=18> */
[----:B------:R-:W-:Y:S01]  /*106d0*/  SHF.R.U64 R13, R88, 0x10, R89 ;  /* 0x00000010580d7819 */ /* 0x000fe20000001259 */
[----:B---3--:R-:W1:Y:S01]  /*106e0*/  LDS.128 R8, [R30] ;  /* 0x000000001e087984 */ /* 0x008e620000000c00 */
[----:B------:R-:W-:Y:S02]  /*106f0*/  IADD3 R0, R3, R0, R26 ;  /* 0x0000000003007210 */ /* 0x000fe40007ffe01a */
[--C-:B------:R-:W-:Y:S02]  /*10700*/  SHF.R.U64 R16, R90, 0x10, R91.reuse ;  /* 0x000000105a107819 */ /* 0x100fe4000000125b */
[----:B------:R-:W-:Y:S01]  /*10710*/  SHF.R.U32.HI R19, RZ, 0x10, R91 ;  /* 0x00000010ff137819 */ /* 0x000fe2000001165b */
[----:B------:R-:W-:Y:S01]  /*10720*/  IMAD.SHL.U32 R28, R0, 0x2, RZ ;  /* 0x00000002001c7824 */ /* 0x000fe200078e00ff */
[----:B------:R-:W-:Y:S02]  /*10730*/  SHF.R.U64 R0, R92, 0x10, R93 ;  /* 0x000000105c007819 */ /* 0x000fe4000000125d */
[----:B------:R-:W-:-:S02]  /*10740*/  PRMT R13, R124, 0x5432, R13 ;  /* 0x000054327c0d7816 */ /* 0x000fc4000000000d */
[----:B------:R-:W2:Y:S01]  /*10750*/  LDS.128 R4, [R28+0x10080] ;  /* 0x010080001c047984 */ /* 0x000ea20000000c00 */
[----:B------:R-:W-:Y:S02]  /*10760*/  PRMT R15, R126, 0x5432, R0 ;  /* 0x000054327e0f7816 */ /* 0x000fe40000000000 */
[----:B------:R-:W-:Y:S01]  /*10770*/  SHF.R.U32.HI R12, RZ, 0x10, R95 ;  /* 0x00000010ff0c7819 */ /* 0x000fe2000001165f */
[----:B------:R-:W-:Y:S01]  /*10780*/  IMAD.U32 R31, R13, 0x10000, RZ ;  /* 0x000100000d1f7824 */ /* 0x000fe200078e00ff */
[----:B------:R-:W-:Y:S01]  /*10790*/  SHF.R.U32.HI R14, RZ, 0x10, R89 ;  /* 0x00000010ff0e7819 */ /* 0x000fe20000011659 */
[----:B------:R-:W-:Y:S01]  /*107a0*/  IMAD.U32 R29, R15, 0x10000, RZ ;  /* 0x000100000f1d7824 */ /* 0x000fe200078e00ff */
[C---:B------:R-:W-:Y:S02]  /*107b0*/  PRMT R23, R125.reuse, 0x5432, R16 ;  /* 0x000054327d177816 */ /* 0x040fe40000000010 */
[----:B------:R-:W-:Y:S02]  /*107c0*/  PRMT R22, R125, 0x5410, R19 ;  /* 0x000054107d167816 */ /* 0x000fe40000000013 */
[----:B------:R-:W-:-:S02]  /*107d0*/  SHF.R.U64 R3, R94, 0x10, R95 ;  /* 0x000000105e037819 */ /* 0x000fc4000000125f */
[----:B------:R-:W-:Y:S01]  /*107e0*/  SHF.R.U32.HI R2, RZ, 0x10, R93 ;  /* 0x00000010ff027819 */ /* 0x000fe2000001165d */
[----:B------:R-:W-:Y:S01]  /*107f0*/  IMAD.U32 R35, R22, 0x10000, RZ ;  /* 0x0001000016237824 */ /* 0x000fe200078e00ff */
[C---:B------:R-:W-:Y:S02]  /*10800*/  PRMT R24, R127.reuse, 0x5410, R12 ;  /* 0x000054107f187816 */ /* 0x040fe4000000000c */
[----:B------:R-:W-:Y:S02]  /*10810*/  PRMT R17, R124, 0x5410, R14 ;  /* 0x000054107c117816 */ /* 0x000fe4000000000e */
[----:B------:R-:W-:Y:S02]  /*10820*/  PRMT R27, R127, 0x5432, R3 ;  /* 0x000054327f1b7816 */ /* 0x000fe40000000003 */
[----:B------:R-:W-:Y:S01]  /*10830*/  PRMT R18, R126, 0x5410, R2 ;  /* 0x000054107e127816 */ /* 0x000fe20000000002 */
[----:B------:R-:W-:Y:S01]  /*10840*/  IMAD.U32 R36, R17, 0x10000, RZ ;  /* 0x0001000011247824 */ /* 0x000fe200078e00ff */
[----:B------:R-:W-:Y:S01]  /*10850*/  LOP3.LUT R13, R13, 0xffff0000, RZ, 0xc0, !PT ;  /* 0xffff00000d0d7812 */ /* 0x000fe200078ec0ff */
[C---:B-1----:R-:W-:Y:S01]  /*10860*/  IMAD.U32 R16, R9.reuse, 0x10000, RZ ;  /* 0x0001000009107824 */ /* 0x042fe200078e00ff */
[----:B------:R-:W-:Y:S01]  /*10870*/  LOP3.LUT R19, R9, 0xffff0000, RZ, 0xc0, !PT ;  /* 0xffff000009137812 */ /* 0x000fe200078ec0ff */
[C---:B------:R-:W-:Y:S01]  /*10880*/  IMAD.U32 R14, R8.reuse, 0x10000, RZ ;  /* 0x00010000080e7824 */ /* 0x040fe200078e00ff */
[----:B------:R-:W-:Y:S01]  /*10890*/  LOP3.LUT R21, R8, 0xffff0000, RZ, 0xc0, !PT ;  /* 0xffff000008157812 */ /* 0x000fe200078ec0ff */
[C---:B------:R-:W-:Y:S01]  /*108a0*/  IMAD.U32 R12, R11.reuse, 0x10000, RZ ;  /* 0x000100000b0c7824 */ /* 0x040fe200078e00ff */
[----:B------:R-:W-:Y:S01]  /*108b0*/  LOP3.LUT R25, R11, 0xffff0000, RZ, 0xc0, !PT ;  /* 0xffff00000b197812 */ /* 0x000fe200078ec0ff */
[C---:B------:R-:W-:Y:S01]  /*108c0*/  IMAD.U32 R20, R10.reuse, 0x10000, RZ ;  /* 0x000100000a147824 */ /* 0x040fe200078e00ff */
[----:B------:R-:W-:Y:S01]  /*108d0*/  LOP3.LUT R26, R10, 0xffff0000, RZ, 0xc0, !PT ;  /* 0xffff00000a1a7812 */ /* 0x000fe200078ec0ff */
[----:B--2---:R-:W-:Y:S01]  /*108e0*/  IMAD.U32 R9, R4, 0x10000, RZ ;  /* 0x0001000004097824 */ /* 0x004fe200078e00ff */
[C---:B------:R-:W-:Y:S01]  /*108f0*/  LOP3.LUT R3, R5.reuse, 0xffff0000, RZ, 0xc0, !PT ;  /* 0xffff000005037812 */ /* 0x040fe200078ec0ff */
[----:B------:R-:W-:Y:S01]  /*10900*/  IMAD.U32 R8, R5, 0x10000, RZ ;  /* 0x0001000005087824 */ /* 0x000fe200078e00ff */
[----:B------:R-:W-:Y:S01]  /*10910*/  LOP3.LUT R10, R6, 0xffff0000, RZ, 0xc0, !PT ;  /* 0xffff0000060a7812 */ /* 0x000fe200078ec0ff */
[C---:B------:R-:W-:Y:S01]  /*10920*/  FMUL.FTZ R11, R9.reuse, R31 ;  /* 0x0000001f090b7220 */ /* 0x040fe20000410000 */
[----:B------:R-:W-:Y:S01]  /*10930*/  LOP3.LUT R4, R4, 0xffff0000, RZ, 0xc0, !PT ;  /* 0xffff000004047812 */ /* 0x000fe200078ec0ff */
[----:B------:R-:W-:-:S02]  /*10940*/  FMUL.FTZ R5, R9, R29 ;  /* 0x0000001d09057220 */ /* 0x000fc40000410000 */
[----:B------:R-:W-:Y:S02]  /*10950*/  FFMA.FTZ R34, R14, R29, -R11 ;  /* 0x0000001d0e227223 */ /* 0x000fe4000001080b */
[C---:B------:R-:W-:Y:S02]  /*10960*/  IMAD.U32 R0, R7.reuse, 0x10000, RZ ;  /* 0x0001000007007824 */ /* 0x040fe400078e00ff */
[----:B------:R-:W-:Y:S02]  /*10970*/  IMAD.U32 R11, R18, 0x10000, RZ ;  /* 0x00010000120b7824 */ /* 0x000fe400078e00ff */
[----:B------:R-:W-:Y:S02]  /*10980*/  FFMA.FTZ R33, R14, R31, R5 ;  /* 0x0000001f0e217223 */ /* 0x000fe40000010005 */
[----:B------:R-:W-:Y:S02]  /*10990*/  IMAD.U32 R14, R24, 0x10000, RZ ;  /* 0x00010000180e7824 */ /* 0x000fe400078e00ff */
[----:B------:R-:W-:Y:S01]  /*109a0*/  IMAD.U32 R2, R6, 0x10000, RZ ;  /* 0x0001000006027824 */ /* 0x000fe200078e00ff */
[----:B------:R-:W-:Y:S01]  /*109b0*/  LOP3.LUT R6, R7, 0xffff0000, RZ, 0xc0, !PT ;  /* 0xffff000007067812 */ /* 0x000fe200078ec0ff */
[----:B------:R-:W-:-:S02]  /*109c0*/  FMUL.FTZ R9, R8, R36 ;  /* 0x0000002408097220 */ /* 0x000fc40000410000 */
[----:B------:R-:W-:Y:S02]  /*109d0*/  FMUL.FTZ R7, R8, R11 ;  /* 0x0000000b08077220 */ /* 0x000fe40000410000 */
[C---:B------:R-:W-:Y:S02]  /*109e0*/  FMUL.FTZ R5, R0.reuse, R35 ;  /* 0x0000002300057220 */ /* 0x040fe40000410000 */
[----:B------:R-:W-:Y:S02]  /*109f0*/  FMUL.FTZ R0, R0, R14 ;  /* 0x0000000e00007220 */ /* 0x000fe40000410000 */
[C---:B------:R-:W-:Y:S01]  /*10a00*/  FFMA.FTZ R32, R16.reuse, R11, -R9 ;  /* 0x0000000b10207223 */ /* 0x040fe20000010809 */
[----:B------:R-:W-:Y:S01]  /*10a10*/  LOP3.LUT R11, R17, 0xffff0000, RZ, 0xc0, !PT ;  /* 0xffff0000110b7812 */ /* 0x000fe200078ec0ff */
[----:B------:R-:W-:Y:S01]  /*10a20*/  FFMA.FTZ R29, R16, R36, R7 ;  /* 0x00000024101d7223 */ /* 0x000fe20000010007 */
[----:B------:R-:W-:Y:S01]  /*10a30*/  LOP3.LUT R7, R15, 0xffff0000, RZ, 0xc0, !PT ;  /* 0xffff00000f077812 */ /* 0x000fe200078ec0ff */
[----:B------:R-:W-:Y:S01]  /*10a40*/  FFMA.FTZ R16, R12, R35, R0 ;  /* 0x000000230c107223 */ /* 0x000fe20000010000 */
[----:B------:R-:W-:Y:S01]  /*10a50*/  LOP3.LUT R9, R18, 0xffff0000, RZ, 0xc0, !PT ;  /* 0xffff000012097812 */ /* 0x000fe200078ec0ff */
[----:B------:R-:W-:Y:S01]  /*10a60*/  FMUL.FTZ R0, R4, R13 ;  /* 0x0000000d04007220 */ /* 0x000fe20000410000 */
[----:B------:R-:W-:Y:S01]  /*10a70*/  LOP3.LUT R17, R23, 0xffff0000, RZ, 0xc0, !PT ;  /* 0xffff000017117812 */ /* 0x000fe200078ec0ff */
[----:B------:R-:W-:Y:S01]  /*10a80*/  FFMA.FTZ R31, R12, R14, -R5 ;  /* 0x0000000e0c1f7223 */ /* 0x000fe20000010805 */
[----:B------:R-:W-:Y:S01]  /*10a90*/  LOP3.LUT R14, R27, 0xffff0000, RZ, 0xc0, !PT ;  /* 0xffff00001b0e7812 */ /* 0x000fe200078ec0ff */
[-C--:B------:R-:W-:Y:S01]  /*10aa0*/  FMUL.FTZ R5, R4, R7.reuse ;  /* 0x0000000704057220 */ /* 0x080fe20000410000 */
[----:B------:R-:W-:Y:S01]  /*10ab0*/  LOP3.LUT R15, R22, 0xffff0000, RZ, 0xc0, !PT ;  /* 0xffff0000160f7812 */ /* 0x000fe200078ec0ff */
[----:B------:R-:W-:-:S02]  /*10ac0*/  FFMA.FTZ R8, R21, R7, -R0 ;  /* 0x0000000715087223 */ /* 0x000fc40000010800 */
[----:B------:R-:W-:Y:S02]  /*10ad0*/  IMAD.U32 R18, R23, 0x10000, RZ ;  /* 0x0001000017127824 */ /* 0x000fe400078e00ff */
[----:B------:R-:W-:Y:S01]  /*10ae0*/  IMAD.U32 R7, R27, 0x10000, RZ ;  /* 0x000100001b077824 */ /* 0x000fe200078e00ff */
[----:B------:R-:W-:Y:S01]  /*10af0*/  F2FP.BF16.PACK_AB R8, R8, R34 ;  /* 0x000000220808723e */ /* 0x000fe200000010ff */
[C---:B------:R-:W-:Y:S02]  /*10b00*/  FMUL.FTZ R4, R3.reuse, R11 ;  /* 0x0000000b03047220 */ /* 0x040fe40000410000 */
[----:B------:R-:W-:Y:S02]  /*10b10*/  FMUL.FTZ R3, R3, R9 ;  /* 0x0000000903037220 */ /* 0x000fe40000410000 */
[----:B------:R-:W-:Y:S02]  /*10b20*/  FMUL.FTZ R0, R2, R18 ;  /* 0x0000001202007220 */ /* 0x000fe40000410000 */
[----:B------:R-:W-:Y:S01]  /*10b30*/  FFMA.FTZ R12, R21, R13, R5 ;  /* 0x0000000d150c7223 */ /* 0x000fe20000010005 */
[----:B------:R-:W-:Y:S01]  /*10b40*/  LOP3.LUT R13, R24, 0xffff0000, RZ, 0xc0, !PT ;  /* 0xffff0000180d7812 */ /* 0x000fe200078ec0ff */
[----:B------:R-:W-:-:S02]  /*10b50*/  FMUL.FTZ R2, R2, R7 ;  /* 0x0000000702027220 */ /* 0x000fc40000410000 */
[C---:B------:R-:W-:Y:S02]  /*10b60*/  FFMA.FTZ R5, R19.reuse, R11, R3 ;  /* 0x0000000b13057223 */ /* 0x040fe40000010003 */
[----:B------:R-:W-:Y:S02]  /*10b70*/  FFMA.FTZ R9, R19, R9, -R4 ;  /* 0x0000000913097223 */ /* 0x000fe40000010804 */
[C---:B------:R-:W-:Y:S01]  /*10b80*/  FFMA.FTZ R11, R20.reuse, R7, -R0 ;  /* 0x00000007140b7223 */ /* 0x040fe20000010800 */
[----:B------:R-:W-:Y:S01]  /*10b90*/  F2FP.BF16.PACK_AB R5, R5, R29 ;  /* 0x0000001d0505723e */ /* 0x000fe200000010ff */
[----:B------:R-:W-:Y:S01]  /*10ba0*/  FFMA.FTZ R7, R20, R18, R2 ;  /* 0x0000001214077223 */ /* 0x000fe20000010002 */
[----:B------:R-:W-:Y:S01]  /*10bb0*/  F2FP.BF16.PACK_AB R9, R9, R32 ;  /* 0x000000200909723e */ /* 0x000fe200000010ff */
[C---:B------:R-:W-:Y:S02]  /*10bc0*/  FMUL.FTZ R4, R10.reuse, R17 ;  /* 0x000000110a047220 */ /* 0x040fe40000410000 */
[----:B------:R-:W-:-:S02]  /*10bd0*/  FMUL.FTZ R3, R10, R14 ;  /* 0x0000000e0a037220 */ /* 0x000fc40000410000 */
        /* <DEDUP_REMOVED lines=11> */
[----:B------:R1:W-:Y:S04]  /*10c90*/  STS.128 [R30], R8 ;  /* 0x000000081e007388 */ /* 0x0003e80000000c00 */
[----:B------:R1:W-:Y:S02]  /*10ca0*/  STS.128 [R28+0x10080], R4 ;  /* 0x010080041c007388 */ /* 0x0003e40000000c00 */
.L_x_660:
[----:B------:R-:W-:Y:S05]  /*10cb0*/  BSYNC B2 ;  /* 0x0000000000027941 */ /* 0x000fea0003800000 */
.L_x_626:
[----:B------:R-:W-:Y:S01]  /*10cc0*/  R2P PR, R237, 0x6 ;  /* 0x00000006ed007804 */ /* 0x000fe20000000000 */
[----:B------:R-:W-:Y:S01]  /*10cd0*/  IMAD R0, R129, c[0x0][0x208], RZ ;  /* 0x0000820081007a24 */ /* 0x000fe200078e02ff */
[----:B------:R-:W-:Y:S01]  /*10ce0*/  IADD3 R187, R178, 0x20, RZ ;  /* 0x00000020b2bb7810 */ /* 0x000fe20007ffe0ff */
[----:B------:R-:W-:Y:S01]  /*10cf0*/  IMAD.WIDE.U32 R2, R106, c[0x0][0x208], RZ ;  /* 0x000082006a027a25 */ /* 0x000fe200078e00ff */
[----:B------:R-:W-:-:S04]  /*10d00*/  DEPBAR.LE SB0, 0x0 ;  /* 0x000080000000791a */ /* 0x000fc80000000000 */
[----:B------:R-:W-:Y:S01]  /*10d10*/  IMAD R0, R106, c[0x0][0x20c], R0 ;  /* 0x000083006a007a24 */ /* 0x000fe200078e0200 */
[----:B------:R-:W-:Y:S01]  /*10d20*/  BAR.SYNC.DEFER_BLOCKING 0x0 ;  /* 0x0000000000007b1d */ /* 0x000fe20000010000 */
[----:B------:R-:W-:Y:S01]  /*10d30*/  IMAD.IADD R66, R212, 0x1, -R122 ;  /* 0x00000001d4427824 */ /* 0x000fe200078e0a7a */
[----:B------:R-:W-:Y:S01]  /*10d40*/  ISETP.NE.AND P3, PT, R131, 0x1, PT ;  /* 0x000000018300780c */ /* 0x000fe20003f65270 */
[----:B------:R-:W-:Y:S01]  /*10d50*/  IMAD.IADD R3, R3, 0x1, R0 ;  /* 0x0000000103037824 */ /* 0x000fe200078e0200 */
[----:B------:R-:W-:Y:S02]  /*10d60*/  @P1 IADD3 R187, R178, -0x20, RZ ;  /* 0xffffffe0b2bb1810 */ /* 0x000fe40007ffe0ff */
[----:B------:R-:W-:Y:S01]  /*10d70*/  ISETP.GT.AND P1, PT, R106, R209, PT ;  /* 0x000000d16a00720c */ /* 0x000fe20003f24270 */
[----:B------:R-:W-:Y:S01]  /*10d80*/  ULDC UR4, c[0x0][0x324] ;  /* 0x0000c90000047ab9 */ /* 0x000fe20000000800 */
[----:B------:R-:W-:Y:S01]  /*10d90*/  LEA R0, P0, R2, R222, 0x5 ;  /* 0x000000de02007211 */ /* 0x000fe200078028ff */
[----:B------:R-:W-:Y:S01]  /*10da0*/  ULOP3.LUT UR4, URZ, UR4, URZ, 0x33, !UPT ;  /* 0x000000043f047292 */ /* 0x000fe2000f8e333f */
[----:B------:R-:W-:-:S02]  /*10db0*/  IADD3 R188, R187, 0x3000, RZ ;  /* 0x00003000bbbc7810 */ /* 0x000fc40007ffe0ff */
[----:B------:R-:W-:Y:S02]  /*10dc0*/  LEA.HI.X R3, R2, R224, R3, 0x5, P0 ;  /* 0x000000e002037211 */ /* 0x000fe400000f2c03 */
[C---:B------:R-:W-:Y:S02]  /*10dd0*/  LEA R2, P0, R0.reuse, c[0x0][0x1f8], 0x1 ;  /* 0x00007e0000027a11 */ /* 0x040fe400078008ff */
[C---:B------:R-:W-:Y:S02]  /*10de0*/  IADD3 R194, R187.reuse, 0x3800, RZ ;  /* 0x00003800bbc27810 */ /* 0x040fe40007ffe0ff */
[----:B------:R-:W-:Y:S02]  /*10df0*/  LEA.HI.X R3, R0, c[0x0][0x1fc], R3, 0x1, P0 ;  /* 0x00007f0000037a11 */ /* 0x000fe400000f0c03 */
[----:B------:R-:W-:Y:S02]  /*10e00*/  @P1 IADD3 R0, R236, -0x2, RZ ;  /* 0xfffffffeec001810 */ /* 0x000fe40007ffe0ff */
[----:B------:R-:W-:-:S02]  /*10e10*/  IADD3 R193, R187, 0x2000, RZ ;  /* 0x00002000bbc17810 */ /* 0x000fc40007ffe0ff */
[----:B-1----:R-:W-:Y:S01]  /*10e20*/  @P1 SHF.R.S32.HI R4, RZ, 0x1f, R0 ;  /* 0x0000001fff041819 */ /* 0x002fe20000011400 */
[----:B------:R-:W-:Y:S01]  /*10e30*/  LDSM.16.M88.4 R20, [R178] ;  /* 0x00000000b214783b */ /* 0x000fe20000000200 */
[C---:B------:R-:W-:Y:S02]  /*10e40*/  IADD3 R192, R187.reuse, 0x2800, RZ ;  /* 0x00002800bbc07810 */ /* 0x040fe40007ffe0ff */
[C---:B------:R-:W-:Y:S01]  /*10e50*/  IADD3 R191, R187.reuse, 0x1000, RZ ;  /* 0x00001000bbbf7810 */ /* 0x040fe20007ffe0ff */
[----:B------:R-:W-:Y:S01]  /*10e60*/  @P1 IMAD R4, R4, c[0x0][0x1e0], RZ ;  /* 0x0000780004041a24 */ /* 0x000fe200078e02ff */
[----:B------:R-:W-:Y:S01]  /*10e70*/  LDSM.16.M88.4 R36, [R178+0x800] ;  /* 0x00080000b224783b */ /* 0x000fe20000000200 */
[C---:B------:R-:W-:Y:S02]  /*10e80*/  IADD3 R190, R187.reuse, 0x1800, RZ ;  /* 0x00001800bbbe7810 */ /* 0x040fe40007ffe0ff */
[C---:B------:R-:W-:Y:S01]  /*10e90*/  @P1 IMAD R6, R0.reuse, c[0x0][0x1e4], R4 ;  /* 0x0000790000061a24 */ /* 0x040fe200078e0204 */
[----:B------:R-:W-:Y:S01]  /*10ea0*/  LDSM.16.M88.4 R12, [R184] ;  /* 0x00000000b80c783b */ /* 0x000fe20000000200 */
[----:B------:R-:W-:Y:S01]  /*10eb0*/  @P1 IMAD.WIDE.U32 R4, R0, c[0x0][0x1e0], RZ ;  /* 0x0000780000041a25 */ /* 0x000fe200078e00ff */
[----:B------:R-:W-:-:S02]  /*10ec0*/  IADD3 R189, R187, 0x800, RZ ;  /* 0x00000800bbbd7810 */ /* 0x000fc40007ffe0ff */
[----:B------:R-:W-:Y:S01]  /*10ed0*/  LDSM.16.M88.4 R28, [R187] ;  /* 0x00000000bb1c783b */ /* 0x000fe20000000200 */
[----:B------:R-:W-:Y:S01]  /*10ee0*/  @P1 IMAD.IADD R0, R5, 0x1, R6 ;  /* 0x0000000105001824 */ /* 0x000fe200078e0206 */
[C---:B------:R-:W-:Y:S02]  /*10ef0*/  @P1 LEA R8, P0, R4.reuse, R220, 0x5 ;  /* 0x000000dc04081211 */ /* 0x040fe400078028ff */
[----:B------:R-:W-:Y:S02]  /*10f00*/  LDSM.16.M88.4 R52, [R187+0x800] ;  /* 0x00080000bb34783b */ /* 0x000fe40000000200 */
[----:B------:R-:W-:Y:S01]  /*10f10*/  @P1 LEA.HI.X R9, R4, R219, R0, 0x5, P0 ;  /* 0x000000db04091211 */ /* 0x000fe200000f2c00 */
[----:B------:R-:W-:Y:S01]  /*10f20*/  IMAD.MOV.U32 R0, RZ, RZ, 0x40 ;  /* 0x00000040ff007424 */ /* 0x000fe200078e00ff */
[----:B------:R-:W-:Y:S02]  /*10f30*/  LOP3.LUT R4, R123, 0x1, RZ, 0xc0, !PT ;  /* 0x000000017b047812 */ /* 0x000fe400078ec0ff */
[----:B------:R-:W-:-:S02]  /*10f40*/  ISETP.GT.AND P0, PT, R66, R214, PT ;  /* 0x000000d64200720c */ /* 0x000fc40003f04270 */
[----:B------:R-:W-:Y:S02]  /*10f50*/  SEL R0, R0, 0xffffffc0, !P2 ;  /* 0xffffffc000007807 */ /* 0x000fe40005000000 */
[----:B------:R-:W-:Y:S02]  /*10f60*/  ISETP.NE.U32.OR P0, PT, R4, 0x1, !P0 ;  /* 0x000000010400780c */ /* 0x000fe40004705470 */
[----:B------:R-:W1:Y:S01]  /*10f70*/  LDSM.16.M88.4 R4, [R183] ;  /* 0x00000000b704783b */ /* 0x000e620000000200 */
[--C-:B------:R-:W-:Y:S01]  /*10f80*/  IMAD.IADD R177, R178, 0x1, R0.reuse ;  /* 0x00000001b2b17824 */ /* 0x100fe200078e0200 */
[----:B------:R-:W-:Y:S01]  /*10f90*/  LOP3.LUT P2, RZ, R215, 0x1, RZ, 0xc0, !PT ;  /* 0x00000001d7ff7812 */ /* 0x000fe2000784c0ff */
[----:B------:R-:W-:-:S08]  /*10fa0*/  IMAD.IADD R176, R188, 0x1, R0 ;  /* 0x00000001bcb07824 */ /* 0x000fd000078e0200 */
[----:B------:R-:W-:Y:S01]  /*10fb0*/  @!PT LDS RZ, [RZ] ;  /* 0x00000000fffff984 */ /* 0x000fe20000000800 */
[----:B------:R-:W-:Y:S01]  /*10fc0*/  @!PT LDS RZ, [RZ] ;  /* 0x00000000fffff984 */ /* 0x000fe20000000800 */
[----:B------:R-:W-:Y:S01]  /*10fd0*/  @!PT LDS RZ, [RZ] ;  /* 0x00000000fffff984 */ /* 0x000fe20000000800 */
[----:B------:R2:W-:Y:S01]  /*10fe0*/  LDGSTS.E.BYPASS.LTC128B.128 [R196+0x8080], [R2.64], !P0 ;  /* 0x0808000002c47fae */ /* 0x0005e2000c101d46 */
[----:B------:R-:W-:-:S04]  /*10ff0*/  @P1 LEA R64, P0, R8, c[0x0][0x1c8], 0x1 ;  /* 0x0000720008401a11 */ /* 0x000fc800078008ff */
[----:B------:R-:W-:Y:S02]  /*11000*/  @P1 LEA.HI.X R65, R8, c[0x0][0x1cc], R9, 0x1, P0 ;  /* 0x0000730008411a11 */ /* 0x000fe400000f0c09 */
[----:B------:R-:W-:-:S04]  /*11010*/  LOP3.LUT P0, RZ, R123, 0x2, RZ, 0xc0, !PT ;  /* 0x000000027bff7812 */ /* 0x000fc8000780c0ff */
[----:B------:R-:W-:-:S13]  /*11020*/  ISETP.LE.OR P0, PT, R66, R214, !P0 ;  /* 0x000000d64200720c */ /* 0x000fda0004703670 */
[----:B------:R2:W-:Y:S01]  /*11030*/  LDGSTS.E.BYPASS.LTC128B.128 [R196+0x9080], [R2.64+0x80], !P0 ;  /* 0x0908008002c47fae */ /* 0x0005e2000c101d46 */
[----:B------:R-:W-:-:S04]  /*11040*/  LOP3.LUT P0, RZ, R123, 0x4, RZ, 0xc0, !PT ;  /* 0x000000047bff7812 */ /* 0x000fc8000780c0ff */
[----:B------:R-:W-:Y:S01]  /*11050*/  ISETP.LE.OR P0, PT, R66, R214, !P0 ;  /* 0x000000d64200720c */ /* 0x000fe20004703670 */
[C---:B-1-3--:R-:W-:Y:S08]  /*11060*/  HMMA.16816.F32.BF16 R8, R4.reuse, R20, RZ ;  /* 0x000000140408723c */ /* 0x04aff000000418ff */
[----:B------:R-:W-:Y:S04]  /*11070*/  HMMA.16816.F32.BF16 R24, R4, R22, RZ ;  /* 0x000000160418723c */ /* 0x000fe800000418ff */
[----:B------:R2:W-:Y:S01]  /*11080*/  LDGSTS.E.BYPASS.LTC128B.128 [R196+0xa080], [R2.64+0x100], !P0 ;  /* 0x0a08010002c47fae */ /* 0x0005e2000c101d46 */
[----:B------:R-:W-:-:S03]  /*11090*/  LOP3.LUT P0, RZ, R123, 0x8, RZ, 0xc0, !PT ;  /* 0x000000087bff7812 */ /* 0x000fc6000780c0ff */
[----:B------:R-:W-:Y:S01]  /*110a0*/  HMMA.16816.F32.BF16 R32, R4, R36, RZ ;  /* 0x000000240420723c */ /* 0x000fe200000418ff */
[----:B------:R-:W-:-:S07]  /*110b0*/  ISETP.LE.OR P0, PT, R66, R214, !P0 ;  /* 0x000000d64200720c */ /* 0x000fce0004703670 */
[C---:B------:R-:W-:Y:S06]  /*110c0*/  HMMA.16816.F32.BF16 R8, R12.reuse, R28, R8 ;  /* 0x0000001c0c08723c */ /* 0x040fec0000041808 */
[----:B------:R2:W-:Y:S02]  /*110d0*/  LDGSTS.E.BYPASS.LTC128B.128 [R196+0xb080], [R2.64+0x180], !P0 ;  /* 0x0b08018002c47fae */ /* 0x0005e4000c101d46 */
[----:B------:R-:W-:Y:S02]  /*110e0*/  HMMA.16816.F32.BF16 R28, R12, R30, R24 ;  /* 0x0000001e0c1c723c */ /* 0x000fe40000041818 */
[----:B----4-:R-:W-:Y:S04]  /*110f0*/  LDSM.16.M88.4 R16, [R186] ;  /* 0x00000000ba10783b */ /* 0x010fe80000000200 */
[----:B------:R-:W1:Y:S02]  /*11100*/  LDSM.16.M88.4 R40, [R177] ;  /* 0x00000000b128783b */ /* 0x000e640000000200 */
[----:B------:R-:W-:Y:S02]  /*11110*/  HMMA.16816.F32.BF16 R4, R4, R38, RZ ;  /* 0x000000260404723c */ /* 0x000fe400000418ff */
[----:B------:R-:W-:Y:S04]  /*11120*/  LDSM.16.M88.4 R20, [R185] ;  /* 0x00000000b914783b */ /* 0x000fe80000000200 */
[----:B------:R-:W-:Y:S02]  /*11130*/  LDSM.16.M88.4 R48, [R176+-0x3000] ;  /* 0xffd00000b030783b */ /* 0x000fe40000000200 */
[C---:B------:R-:W-:Y:S02]  /*11140*/  HMMA.16816.F32.BF16 R32, R12.reuse, R52, R32 ;  /* 0x000000340c20723c */ /* 0x040fe40000041820 */
[----:B------:R-:W3:Y:S04]  /*11150*/  LDSM.16.M88.4 R44, [R177+0x800] ;  /* 0x00080000b12c783b */ /* 0x000ee80000000200 */
[----:B------:R-:W-:Y:S04]  /*11160*/  LDSM.16.M88.4 R60, [R178+0x1000] ;  /* 0x00100000b23c783b */ /* 0x000fe80000000200 */
[----:B------:R-:W-:Y:S04]  /*11170*/  LDSM.16.M88.4 R56, [R176+-0x2800] ;  /* 0xffd80000b038783b */ /* 0x000fe80000000200 */
[----:B------:R-:W0:Y:S02]  /*11180*/  LDGDEPBAR ;  /* 0x00000000000079af */ /* 0x000e240000000000 */
[----:B------:R-:W-:Y:S02]  /*11190*/  HMMA.16816.F32.BF16 R12, R12, R54, R4 ;  /* 0x000000360c0c723c */ /* 0x000fe40000041804 */
[----:B------:R-:W-:Y:S04]  /*111a0*/  LDSM.16.M88.4 R4, [R184+0x4000] ;  /* 0x00400000b804783b */ /* 0x000fe80000000200 */
[----:B------:R-:W-:Y:S02]  /*111b0*/  LDSM.16.M88.4 R52, [R187+0x1000] ;  /* 0x00100000bb34783b */ /* 0x000fe40000000200 */
[C---:B-1----:R-:W-:Y:S02]  /*111c0*/  HMMA.16816.F32.BF16 R24, R16.reuse, R40, R8 ;  /* 0x000000281018723c */ /* 0x042fe40000041808 */
[----:B------:R-:W1:Y:S06]  /*111d0*/  LDSM.16.M88.4 R8, [R183+0x4000] ;  /* 0x00400000b708783b */ /* 0x000e6c0000000200 */
[C---:B------:R-:W-:Y:S01]  /*111e0*/  HMMA.16816.F32.BF16 R28, R16.reuse, R42, R28 ;  /* 0x0000002a101c723c */ /* 0x040fe2000004181c */
[----:B------:R-:W-:Y:S07]  /*111f0*/  LDSM.16.M88.4 R40, [R177+0x1000] ;  /* 0x00100000b128783b */ /* 0x000fee0000000200 */
[----:B---3--:R-:W-:Y:S01]  /*11200*/  HMMA.16816.F32.BF16 R36, R16, R44, R32 ;  /* 0x0000002c1024723c */ /* 0x008fe20000041820 */
[----:B------:R-:W-:Y:S07]  /*11210*/  LDSM.16.M88.4 R32, [R187+0x1800] ;  /* 0x00180000bb20783b */ /* 0x000fee0000000200 */
[C---:B------:R-:W-:Y:S08]  /*11220*/  HMMA.16816.F32.BF16 R24, R20.reuse, R48, R24 ;  /* 0x000000301418723c */ /* 0x040ff00000041818 */
[----:B------:R-:W-:Y:S01]  /*11230*/  HMMA.16816.F32.BF16 R28, R20, R50, R28 ;  /* 0x00000032141c723c */ /* 0x000fe2000004181c */
[----:B------:R-:W3:Y:S07]  /*11240*/  LDSM.16.M88.4 R48, [R178+0x1800] ;  /* 0x00180000b230783b */ /* 0x000eee0000000200 */
[----:B------:R-:W-:Y:S01]  /*11250*/  HMMA.16816.F32.BF16 R12, R16, R46, R12 ;  /* 0x0000002e100c723c */ /* 0x000fe2000004180c */
[----:B------:R-:W4:Y:S04]  /*11260*/  LDSM.16.M88.4 R16, [R186+0x4000] ;  /* 0x00400000ba10783b */ /* 0x000f280000000200 */
[----:B------:R-:W-:Y:S03]  /*11270*/  LDSM.16.M88.4 R44, [R176+-0x1800] ;  /* 0xffe80000b02c783b */ /* 0x000fe60000000200 */
[----:B-1----:R-:W-:Y:S08]  /*11280*/  HMMA.16816.F32.BF16 R24, R8, R60, R24 ;  /* 0x0000003c0818723c */ /* 0x002ff00000041818 */
[----:B------:R-:W-:Y:S08]  /*11290*/  HMMA.16816.F32.BF16 R36, R20, R56, R36 ;  /* 0x000000381424723c */ /* 0x000ff00000041824 */
[----:B------:R-:W-:Y:S08]  /*112a0*/  HMMA.16816.F32.BF16 R28, R8, R62, R28 ;  /* 0x0000003e081c723c */ /* 0x000ff0000004181c */
[----:B------:R-:W-:Y:S08]  /*112b0*/  HMMA.16816.F32.BF16 R24, R4, R52, R24 ;  /* 0x000000340418723c */ /* 0x000ff00000041818 */
[----:B------:R-:W-:Y:S01]  /*112c0*/  HMMA.16816.F32.BF16 R12, R20, R58, R12 ;  /* 0x0000003a140c723c */ /* 0x000fe2000004180c */
[----:B------:R-:W-:Y:S04]  /*112d0*/  LDSM.16.M88.4 R20, [R185+0x4000] ;  /* 0x00400000b914783b */ /* 0x000fe80000000200 */
[----:B------:R-:W1:Y:S03]  /*112e0*/  LDSM.16.M88.4 R56, [R176+-0x2000] ;  /* 0xffe00000b038783b */ /* 0x000e660000000200 */
[----:B---3--:R-:W-:Y:S08]  /*112f0*/  HMMA.16816.F32.BF16 R36, R8, R48, R36 ;  /* 0x000000300824723c */ /* 0x008ff00000041824 */
[----:B------:R-:W-:Y:S01]  /*11300*/  HMMA.16816.F32.BF16 R28, R4, R54, R28 ;  /* 0x00000036041c723c */ /* 0x000fe2000004181c */
[----:B------:R-:W3:Y:S07]  /*11310*/  LDSM.16.M88.4 R52, [R177+0x1800] ;  /* 0x00180000b134783b */ /* 0x000eee0000000200 */
[----:B----4-:R-:W-:Y:S08]  /*11320*/  HMMA.16816.F32.BF16 R24, R16, R40, R24 ;  /* 0x000000281018723c */ /* 0x010ff00000041818 */
[----:B------:R-:W-:Y:S01]  /*11330*/  HMMA.16816.F32.BF16 R8, R8, R50, R12 ;  /* 0x000000320808723c */ /* 0x000fe2000004180c */
[----:B------:R-:W-:Y:S04]  /*11340*/  LDSM.16.M88.4 R12, [R183+0x8000] ;  /* 0x00800000b70c783b */ /* 0x000fe80000000200 */
[----:B------:R-:W4:Y:S03]  /*11350*/  LDSM.16.M88.4 R48, [R178+0x2000] ;  /* 0x00200000b230783b */ /* 0x000f260000000200 */
[----:B------:R-:W-:Y:S08]  /*11360*/  HMMA.16816.F32.BF16 R36, R4, R32, R36 ;  /* 0x000000200424723c */ /* 0x000ff00000041824 */
[----:B------:R-:W-:Y:S01]  /*11370*/  HMMA.16816.F32.BF16 R28, R16, R42, R28 ;  /* 0x0000002a101c723c */ /* 0x000fe2000004181c */
[----:B------:R-:W-:Y:S07]  /*11380*/  LDSM.16.M88.4 R40, [R187+0x2000] ;  /* 0x00200000bb28783b */ /* 0x000fee0000000200 */
[----:B-1----:R-:W-:Y:S08]  /*11390*/  HMMA.16816.F32.BF16 R24, R20, R56, R24 ;  /* 0x000000381418723c */ /* 0x002ff00000041818 */
[----:B------:R-:W-:Y:S01]  /*113a0*/  HMMA.16816.F32.BF16 R4, R4, R34, R8 ;  /* 0x000000220404723c */ /* 0x000fe20000041808 */
[----:B------:R-:W1:Y:S04]  /*113b0*/  LDSM.16.M88.4 R8, [R184+0x8000] ;  /* 0x00800000b808783b */ /* 0x000e680000000200 */
[----:B------:R-:W1:Y:S03]  /*113c0*/  LDSM.16.M88.4 R32, [R178+0x2800] ;  /* 0x00280000b220783b */ /* 0x000e660000000200 */
[----:B---3--:R-:W-:Y:S08]  /*113d0*/  HMMA.16816.F32.BF16 R36, R16, R52, R36 ;  /* 0x000000341024723c */ /* 0x008ff00000041824 */
[----:B------:R-:W-:Y:S01]  /*113e0*/  HMMA.16816.F32.BF16 R28, R20, R58, R28 ;  /* 0x0000003a141c723c */ /* 0x000fe2000004181c */
[----:B------:R-:W-:Y:S07]  /*113f0*/  LDSM.16.M88.4 R56, [R177+0x2000] ;  /* 0x00200000b138783b */ /* 0x000fee0000000200 */
[----:B----4-:R-:W-:Y:S08]  /*11400*/  HMMA.16816.F32.BF16 R24, R12, R48, R24 ;  /* 0x000000300c18723c */ /* 0x010ff00000041818 */
[----:B------:R-:W-:Y:S01]  /*11410*/  HMMA.16816.F32.BF16 R16, R16, R54, R4 ;  /* 0x000000361010723c */ /* 0x000fe20000041804 */
[----:B------:R-:W3:Y:S04]  /*11420*/  LDSM.16.M88.4 R4, [R186+0x8000] ;  /* 0x00800000ba04783b */ /* 0x000ee80000000200 */
[----:B------:R-:W4:Y:S03]  /*11430*/  LDSM.16.M88.4 R52, [R187+0x2800] ;  /* 0x00280000bb34783b */ /* 0x000f260000000200 */
[----:B------:R-:W-:Y:S08]  /*11440*/  HMMA.16816.F32.BF16 R36, R20, R44, R36 ;  /* 0x0000002c1424723c */ /* 0x000ff00000041824 */
[----:B------:R-:W-:Y:S01]  /*11450*/  HMMA.16816.F32.BF16 R28, R12, R50, R28 ;  /* 0x000000320c1c723c */ /* 0x000fe2000004181c */
[----:B------:R-:W-:Y:S07]  /*11460*/  LDSM.16.M88.4 R48, [R176+-0x1000] ;  /* 0xfff00000b030783b */ /* 0x000fee0000000200 */
[----:B-1----:R-:W-:Y:S08]  /*11470*/  HMMA.16816.F32.BF16 R24, R8, R40, R24 ;  /* 0x000000280818723c */ /* 0x002ff00000041818 */
[----:B------:R-:W-:Y:S01]  /*11480*/  HMMA.16816.F32.BF16 R16, R20, R46, R16 ;  /* 0x0000002e1410723c */ /* 0x000fe20000041810 */
[----:B------:R-:W1:Y:S04]  /*11490*/  LDSM.16.M88.4 R20, [R185+0x8000] ;  /* 0x00800000b914783b */ /* 0x000e680000000200 */
[----:B------:R-:W-:Y:S03]  /*114a0*/  LDSM.16.M88.4 R44, [R176+-0x800] ;  /* 0xfff80000b02c783b */ /* 0x000fe60000000200 */
[----:B------:R-:W-:Y:S08]  /*114b0*/  HMMA.16816.F32.BF16 R36, R12, R32, R36 ;  /* 0x000000200c24723c */ /* 0x000ff00000041824 */
[----:B------:R-:W-:Y:S01]  /*114c0*/  HMMA.16816.F32.BF16 R28, R8, R42, R28 ;  /* 0x0000002a081c723c */ /* 0x000fe2000004181c */
[----:B------:R-:W2:Y:S07]  /*114d0*/  LDSM.16.M88.4 R40, [R177+0x2800] ;  /* 0x00280000b128783b */ /* 0x000eae0000000200 */
[----:B---3--:R-:W-:Y:S08]  /*114e0*/  HMMA.16816.F32.BF16 R24, R4, R56, R24 ;  /* 0x000000380418723c */ /* 0x008ff00000041818 */
[----:B------:R-:W-:Y:S01]  /*114f0*/  HMMA.16816.F32.BF16 R12, R12, R34, R16 ;  /* 0x000000220c0c723c */ /* 0x000fe20000041810 */
[----:B------:R-:W-:Y:S04]  /*11500*/  LDSM.16.M88.4 R16, [R183+0xc000] ;  /* 0x00c00000b710783b */ /* 0x000fe80000000200 */
[----:B------:R-:W3:Y:S03]  /*11510*/  LDSM.16.M88.4 R32, [R178+0x3000] ;  /* 0x00300000b220783b */ /* 0x000ee60000000200 */
[----:B----4-:R-:W-:Y:S08]  /*11520*/  HMMA.16816.F32.BF16 R36, R8, R52, R36 ;  /* 0x000000340824723c */ /* 0x010ff00000041824 */
[----:B------:R-:W-:Y:S01]  /*11530*/  HMMA.16816.F32.BF16 R28, R4, R58, R28 ;  /* 0x0000003a041c723c */ /* 0x000fe2000004181c */
[----:B------:R-:W-:Y:S07]  /*11540*/  LDSM.16.M88.4 R56, [R187+0x3000] ;  /* 0x00300000bb38783b */ /* 0x000fee0000000200 */
[----:B-1----:R-:W-:Y:S08]  /*11550*/  HMMA.16816.F32.BF16 R24, R20, R48, R24 ;  /* 0x000000301418723c */ /* 0x002ff00000041818 */
[----:B------:R-:W-:Y:S01]  /*11560*/  HMMA.16816.F32.BF16 R8, R8, R54, R12 ;  /* 0x000000360808723c */ /* 0x000fe2000004180c */
[----:B------:R-:W1:Y:S04]  /*11570*/  LDSM.16.M88.4 R12, [R184+0xc000] ;  /* 0x00c00000b80c783b */ /* 0x000e680000000200 */
[----:B------:R-:W4:Y:S03]  /*11580*/  LDSM.16.M88.4 R52, [R178+0x3800] ;  /* 0x00380000b234783b */ /* 0x000f260000000200 */
[----:B--2---:R-:W-:Y:S08]  /*11590*/  HMMA.16816.F32.BF16 R36, R4, R40, R36 ;  /* 0x000000280424723c */ /* 0x004ff00000041824 */
[----:B------:R-:W-:Y:S01]  /*115a0*/  HMMA.16816.F32.BF16 R28, R20, R50, R28 ;  /* 0x00000032141c723c */ /* 0x000fe2000004181c */
[----:B------:R-:W-:Y:S07]  /*115b0*/  LDSM.16.M88.4 R48, [R177+0x3000] ;  /* 0x00300000b130783b */ /* 0x000fee0000000200 */
[----:B---3--:R-:W-:Y:S08]  /*115c0*/  HMMA.16816.F32.BF16 R24, R16, R32, R24 ;  /* 0x000000201018723c */ /* 0x008ff00000041818 */
[----:B------:R-:W-:Y:S01]  /*115d0*/  HMMA.16816.F32.BF16 R4, R4, R42, R8 ;  /* 0x0000002a0404723c */ /* 0x000fe20000041808 */
[----:B------:R-:W2:Y:S04]  /*115e0*/  LDSM.16.M88.4 R8, [R186+0xc000] ;  /* 0x00c00000ba08783b */ /* 0x000ea80000000200 */
[----:B------:R-:W3:Y:S03]  /*115f0*/  LDSM.16.M88.4 R40, [R187+0x3800] ;  /* 0x00380000bb28783b */ /* 0x000ee60000000200 */
[----:B------:R-:W-:Y:S08]  /*11600*/  HMMA.16816.F32.BF16 R36, R20, R44, R36 ;  /* 0x0000002c1424723c */ /* 0x000ff00000041824 */
[----:B------:R-:W-:Y:S08]  /*11610*/  HMMA.16816.F32.BF16 R32, R16, R34, R28 ;  /* 0x000000221020723c */ /* 0x000ff0000004181c */
[----:B-1----:R-:W-:Y:S08]  /*11620*/  HMMA.16816.F32.BF16 R28, R12, R56, R24 ;  /* 0x000000380c1c723c */ /* 0x002ff00000041818 */
[----:B------:R-:W-:Y:S01]  /*11630*/  HMMA.16816.F32.BF16 R20, R20, R46, R4 ;  /* 0x0000002e1414723c */ /* 0x000fe20000041804 */
[----:B------:R-:W-:Y:S04]  /*11640*/  LDSM.16.M88.4 R4, [R185+0xc000] ;  /* 0x00c00000b904783b */ /* 0x000fe80000000200 */
[----:B------:R-:W1:Y:S03]  /*11650*/  LDSM.16.M88.4 R44, [R176] ;  /* 0x00000000b02c783b */ /* 0x000e660000000200 */
[----:B----4-:R-:W-:Y:S01]  /*11660*/  HMMA.16816.F32.BF16 R24, R16, R52, R36 ;  /* 0x000000341018723c */ /* 0x010fe20000041824 */
[----:B------:R-:W4:Y:S07]  /*11670*/  LDSM.16.M88.4 R36, [R177+0x3800] ;  /* 0x00380000b124783b */ /* 0x000f2e0000000200 */
[----:B------:R-:W-:Y:S08]  /*11680*/  HMMA.16816.F32.BF16 R32, R12, R58, R32 ;  /* 0x0000003a0c20723c */ /* 0x000ff00000041820 */
[----:B--2---:R-:W-:Y:S08]  /*11690*/  HMMA.16816.F32.BF16 R28, R8, R48, R28 ;  /* 0x00000030081c723c */ /* 0x004ff0000004181c */
[----:B------:R-:W-:Y:S08]  /*116a0*/  HMMA.16816.F32.BF16 R20, R16, R54, R20 ;  /* 0x000000361014723c */ /* 0x000ff00000041814 */
[----:B---3--:R-:W-:Y:S08]  /*116b0*/  HMMA.16816.F32.BF16 R16, R12, R40, R24 ;  /* 0x000000280c10723c */ /* 0x008ff00000041818 */
[----:B------:R-:W-:Y:S01]  /*116c0*/  HMMA.16816.F32.BF16 R24, R8, R50, R32 ;  /* 0x000000320818723c */ /* 0x000fe20000041820 */
[----:B------:R-:W2:Y:S01]  /*116d0*/  LDSM.16.M88.4 R32, [R176+0x800] ;  /* 0x00080000b020783b */ /* 0x000ea20000000200 */
[----:B------:R-:W-:-:S04]  /*116e0*/  DEPBAR.LE SB0, 0x0 ;  /* 0x000080000000791a */ /* 0x000fc80000000000 */
[----:B------:R-:W-:Y:S02]  /*116f0*/  BAR.SYNC.DEFER_BLOCKING 0x0 ;  /* 0x0000000000007b1d */ /* 0x000fe40000010000 */
[----:B-1----:R-:W-:Y:S08]  /*11700*/  HMMA.16816.F32.BF16 R28, R4, R44, R28 ;  /* 0x0000002c041c723c */ /* 0x002ff0000004181c */
[----:B------:R-:W-:Y:S08]  /*11710*/  HMMA.16816.F32.BF16 R20, R12, R42, R20 ;  /* 0x0000002a0c14723c */ /* 0x000ff00000041814 */
[----:B----4-:R-:W-:Y:S01]  /*11720*/  HMMA.16816.F32.BF16 R12, R8, R36, R16 ;  /* 0x00000024080c723c */ /* 0x010fe20000041810 */
[----:B------:R-:W-:Y:S01]  /*11730*/  @!PT LDS RZ, [RZ] ;  /* 0x00000000fffff984 */ /* 0x000fe20000000800 */
[----:B------:R-:W-:Y:S01]  /*11740*/  @!PT LDS RZ, [RZ] ;  /* 0x00000000fffff984 */ /* 0x000fe20000000800 */
[----:B------:R-:W-:Y:S01]  /*11750*/  @!PT LDS RZ, [RZ] ;  /* 0x00000000fffff984 */ /* 0x000fe20000000800 */
[----:B------:R1:W-:Y:S07]  /*11760*/  @P1 LDGSTS.E.BYPASS.LTC128B.128 [R196+0xc080], [R64.64], !P2 ;  /* 0x0c08000040c41fae */ /* 0x0003ee000d101d46 */
[----:B------:R-:W-:Y:S01]  /*11770*/  HMMA.16816.F32.BF16 R16, R4, R46, R24 ;  /* 0x0000002e0410723c */ /* 0x000fe20000041818 */
[----:B------:R-:W-:Y:S01]  /*11780*/  FMUL.FTZ R0, R28, c[0x0][0x320] ;  /* 0x0000c8001c007a20 */ /* 0x000fe20000410000 */
[----:B------:R1:W-:Y:S03]  /*11790*/  @P1 LDGSTS.E.BYPASS.LTC128B.128 [R196+0xd080], [R64.64+0x80], !P6 ;  /* 0x0d08008040c41fae */ /* 0x0003e6000f101d46 */
[----:B------:R3:W4:Y:S01]  /*117a0*/  MUFU.TANH R27, R0 ;  /* 0x00000000001b7308 */ /* 0x0007220000002400 */
[----:B------:R1:W-:Y:S02]  /*117b0*/  @P1 LDGSTS.E.BYPASS.LTC128B.128 [R196+0xe080], [R64.64+0x100], !P5 ;  /* 0x0e08010040c41fae */ /* 0x0003e4000e901d46 */
[----:B------:R-:W-:Y:S02]  /*117c0*/  HMMA.16816.F32.BF16 R8, R8, R38, R20 ;  /* 0x000000260808723c */ /* 0x000fe40000041814 */
[----:B------:R1:W-:Y:S04]  /*117d0*/  @P1 LDGSTS.E.BYPASS.LTC128B.128 [R196+0xf080], [R64.64+0x180], !P4 ;  /* 0x0f08018040c41fae */ /* 0x0003e8000e101d46 */
[----:B------:R-:W0:Y:S02]  /*117e0*/  LDGDEPBAR ;  /* 0x00000000000079af */ /* 0x000e240000000000 */
[----:B--2---:R-:W-:Y:S01]  /*117f0*/  HMMA.16816.F32.BF16 R12, R4, R32, R12 ;  /* 0x00000020040c723c */ /* 0x004fe2000004180c */
[----:B---3--:R-:W-:-:S04]  /*11800*/  FMUL.FTZ R0, R29, c[0x0][0x320] ;  /* 0x0000c8001d007a20 */ /* 0x008fc80000410000 */
[----:B------:R2:W3:Y:S11]  /*11810*/  MUFU.TANH R26, R0 ;  /* 0x00000000001a7308 */ /* 0x0004f60000002400 */
[----:B------:R-:W-:Y:S07]  /*11820*/  HMMA.16816.F32.BF16 R8, R4, R34, R8 ;  /* 0x000000220408723c */ /* 0x000fee0000041808 */
[----:B------:R-:W-:-:S02]  /*11830*/  IMAD.IADD R7, R66, 0x1, -R210 ;  /* 0x0000000142077824 */ /* 0x000fc400078e0ad2 */
[----:B--2---:R-:W-:Y:S02]  /*11840*/  FMUL.FTZ R0, R30, c[0x0][0x320] ;  /* 0x0000c8001e007a20 */ /* 0x004fe40000410000 */
[----:B------:R-:W-:Y:S02]  /*11850*/  FMUL.FTZ R2, R14, c[0x0][0x320] ;  /* 0x0000c8000e027a20 */ /* 0x000fe40000410000 */
[----:B------:R2:W1:Y:S01]  /*11860*/  MUFU.TANH R29, R0 ;  /* 0x00000000001d7308 */ /* 0x0004620000002400 */
[----:B------:R-:W-:-:S07]  /*11870*/  FMUL.FTZ R3, R15, c[0x0][0x320] ;  /* 0x0000c8000f037a20 */ /* 0x000fce0000410000 */
[----:B------:R-:W1:Y:S01]  /*11880*/  MUFU.TANH R22, R2 ;  /* 0x0000000200167308 */ /* 0x000e620000002400 */
[----:B--2---:R-:W-:-:S07]  /*11890*/  FMUL.FTZ R0, R31, c[0x0][0x320] ;  /* 0x0000c8001f007a20 */ /* 0x004fce0000410000 */
[----:B------:R2:W1:Y:S02]  /*118a0*/  MUFU.TANH R28, R0 ;  /* 0x00000000001c7308 */ /* 0x0004640000002400 */
[----:B--2---:R-:W-:-:S06]  /*118b0*/  FMUL.FTZ R0, R16, c[0x0][0x320] ;  /* 0x0000c80010007a20 */ /* 0x004fcc0000410000 */
[----:B------:R2:W1:Y:S02]  /*118c0*/  MUFU.TANH R23, R0 ;  /* 0x0000000000177308 */ /* 0x0004640000002400 */
[----:B--2---:R-:W-:-:S06]  /*118d0*/  FMUL.FTZ R0, R17, c[0x0][0x320] ;  /* 0x0000c80011007a20 */ /* 0x004fcc0000410000 */
[----:B------:R-:W2:Y:S08]  /*118e0*/  MUFU.TANH R17, R3 ;  /* 0x0000000300117308 */ /* 0x000eb00000002400 */
[----:B------:R1:W1:Y:S02]  /*118f0*/  MUFU.TANH R21, R0 ;  /* 0x0000000000157308 */ /* 0x0002640000002400 */
[----:B-1----:R-:W-:-:S06]  /*11900*/  FMUL.FTZ R0, R18, c[0x0][0x320] ;  /* 0x0000c80012007a20 */ /* 0x002fcc0000410000 */
[----:B------:R1:W1:Y:S02]  /*11910*/  MUFU.TANH R25, R0 ;  /* 0x0000000000197308 */ /* 0x0002640000002400 */
[----:B-1----:R-:W-:-:S06]  /*11920*/  FMUL.FTZ R0, R19, c[0x0][0x320] ;  /* 0x0000c80013007a20 */ /* 0x002fcc0000410000 */
[----:B------:R1:W1:Y:S02]  /*11930*/  MUFU.TANH R24, R0 ;  /* 0x0000000000187308 */ /* 0x0002640000002400 */
[----:B-1----:R-:W-:Y:S02]  /*11940*/  FMUL.FTZ R0, R12, c[0x0][0x320] ;  /* 0x0000c8000c007a20 */ /* 0x002fe40000410000 */
[----:B------:R-:W-:-:S04]  /*11950*/  IMAD.MOV.U32 R12, RZ, RZ, c[0x0][0x32c] ;  /* 0x0000cb00ff0c7624 */ /* 0x000fc800078e00ff */
[----:B------:R1:W1:Y:S01]  /*11960*/  MUFU.TANH R16, R0 ;  /* 0x0000000000107308 */ /* 0x0002620000002400 */
[----:B------:R-:W-:Y:S01]  /*11970*/  ISETP.GE.AND P2, PT, R12, 0x1, PT ;  /* 0x000000010c00780c */ /* 0x000fe20003f46270 */
[----:B-1----:R-:W-:-:S06]  /*11980*/  FMUL.FTZ R0, R13, c[0x0][0x320] ;  /* 0x0000c8000d007a20 */ /* 0x002fcc0000410000 */
[----:B------:R1:W1:Y:S02]  /*11990*/  MUFU.TANH R18, R0 ;  /* 0x0000000000127308 */ /* 0x0002640000002400 */
[----:B-1----:R-:W-:-:S04]  /*119a0*/  IMAD.IADD R0, R226, 0x1, R225 ;  /* 0x00000001e2007824 */ /* 0x002fc800078e02e1 */
[----:B------:R-:W-:-:S04]  /*119b0*/  @P3 IMAD.HI.U32 R2, R0, c[0x0][0x2c8], RZ ;  /* 0x0000b20000023a27 */ /* 0x000fc800078e00ff */
[----:B------:R-:W-:Y:S01]  /*119c0*/  IMAD.MOV.U32 R4, RZ, RZ, R0 ;  /* 0x000000ffff047224 */ /* 0x000fe200078e0000 */
[----:B------:R-:W-:Y:S01]  /*119d0*/  @P3 SHF.R.U32.HI R4, RZ, c[0x0][0x2cc], R2 ;  /* 0x0000b300ff043a19 */ /* 0x000fe20000011602 */
[----:B------:R-:W-:Y:S02]  /*119e0*/  FMUL.FTZ R0, R8, c[0x0][0x320] ;  /* 0x0000c80008007a20 */ /* 0x000fe40000410000 */
[----:B------:R-:W-:Y:S02]  /*119f0*/  FMUL.FTZ R2, R10, c[0x0][0x320] ;  /* 0x0000c8000a027a20 */ /* 0x000fe40000410000 */
[----:B------:R-:W1:Y:S01]  /*11a00*/  SHFL.IDX PT, R3, R4, RZ, 0x1c1f ;  /* 0x001c1fff04037589 */ /* 0x000e6200000e0000 */
[----:B------:R2:W1:Y:S08]  /*11a10*/  MUFU.TANH R13, R0 ;  /* 0x00000000000d7308 */ /* 0x0004700000002400 */
[----:B------:R1:W1:Y:S01]  /*11a20*/  MUFU.TANH R20, R2 ;  /* 0x0000000200147308 */ /* 0x0002620000002400 */
[----:B--2---:R-:W-:-:S07]  /*11a30*/  FMUL.FTZ R0, R9, c[0x0][0x320] ;  /* 0x0000c80009007a20 */ /* 0x004fce0000410000 */
[----:B------:R2:W2:Y:S01]  /*11a40*/  MUFU.TANH R9, R0 ;  /* 0x0000000000097308 */ /* 0x0004a20000002400 */
[----:B-1----:R-:W-:-:S07]  /*11a50*/  FMUL.FTZ R2, R11, c[0x0][0x320] ;  /* 0x0000c8000b027a20 */ /* 0x002fce0000410000 */
[----:B------:R1:W1:Y:S01]  /*11a60*/  MUFU.TANH R11, R2 ;  /* 0x00000002000b7308 */ /* 0x0002620000002400 */
[----:B--2---:R-:W-:-:S04]  /*11a70*/  IADD3 R0, R212, 0x1, -R122 ;  /* 0x00000001d4007810 */ /* 0x004fc80007ffe87a */
[----:B------:R-:W-:-:S04]  /*11a80*/  IADD3 R0, -R213, R0, -R210 ;  /* 0x00000000d5007210 */ /* 0x000fc80007ffe9d2 */
[C---:B------:R-:W-:Y:S02]  /*11a90*/  IADD3 R5, R0.reuse, c[0x0][0x328], RZ ;  /* 0x0000ca0000057a10 */ /* 0x040fe40007ffe0ff */
[----:B------:R-:W-:-:S03]  /*11aa0*/  IADD3 R6, R0, UR4, RZ ;  /* 0x0000000400067c10 */ /* 0x000fc6000fffe0ff */
[--C-:B-1----:R-:W-:Y:S02]  /*11ab0*/  IMAD.IADD R2, R5, 0x1, R3.reuse ;  /* 0x0000000105027824 */ /* 0x102fe400078e0203 */
[----:B------:R-:W-:-:S03]  /*11ac0*/  IMAD.IADD R0, R6, 0x1, R3 ;  /* 0x0000000106007824 */ /* 0x000fc600078e0203 */
[----:B------:R-:W-:Y:S01]  /*11ad0*/  IMNMX R2, R7, R2, PT ;  /* 0x0000000207027217 */ /* 0x000fe20003800200 */
[----:B------:R-:W-:Y:S05]  /*11ae0*/  @!P2 BRA `(.L_x_689) ;  /* 0x000001500000a947 */ /* 0x000fea0003800000 */
[----:B---34-:R-:W-:Y:S01]  /*11af0*/  IADD3 R3, -R213, R212, R3 ;  /* 0x000000d4d5037210 */ /* 0x018fe20007ffe103 */
[----:B------:R-:W-:Y:S03]  /*11b00*/  BSSY B0, `(.L_x_690) ;  /* 0x000000e000007945 */ /* 0x000fe60003800000 */
        /* <DEDUP_REMOVED lines=9> */
.L_x_691:
[----:B------:R-:W-:-:S04]  /*11ba0*/  MOV R8, c[0x0][0x32c] ;  /* 0x0000cb0000087a02 */ /* 0x000fc80000000f00 */
[----:B------:R-:W-:-:S13]  /*11bb0*/  ISETP.NE.AND P0, PT, R8, 0x1, PT ;  /* 0x000000010800780c */ /* 0x000fda0003f05270 */
[----:B------:R-:W-:-:S05]  /*11bc0*/  @P0 IMAD.HI.U32 R8, R3, c[0x0][0x330], RZ ;  /* 0x0000cc0003080a27 */ /* 0x000fca00078e00ff */
[----:B------:R-:W-:Y:S02]  /*11bd0*/  @P0 SHF.R.U32.HI R3, RZ, c[0x0][0x334], R8 ;  /* 0x0000cd00ff030a19 */ /* 0x000fe40000011608 */
.L_x_692:
[----:B------:R-:W-:Y:S05]  /*11be0*/  BSYNC B0 ;  /* 0x0000000000007941 */ /* 0x000fea0003800000 */
.L_x_690:
[----:B------:R-:W-:-:S04]  /*11bf0*/  IMAD R3, R3, c[0x0][0x32c], -R122 ;  /* 0x0000cb0003037a24 */ /* 0x000fc800078e0a7a */
[----:B------:R-:W-:-:S05]  /*11c00*/  IMAD.IADD R3, R3, 0x1, -R210 ;  /* 0x0000000103037824 */ /* 0x000fca00078e0ad2 */
[----:B------:R-:W-:Y:S02]  /*11c10*/  IADD3 R8, R3, c[0x0][0x32c], RZ ;  /* 0x0000cb0003087a10 */ /* 0x000fe40007ffe0ff */
[----:B------:R-:W-:Y:S02]  /*11c20*/  IMNMX R0, R0, R3, !PT ;  /* 0x0000000300007217 */ /* 0x000fe40007800200 */
[----:B------:R-:W-:Y:S02]  /*11c30*/  IMNMX R2, R2, R8, PT ;  /* 0x0000000802027217 */ /* 0x000fe40003800200 */
.L_x_689:
[----:B---34-:R-:W-:Y:S01]  /*11c40*/  ISETP.GT.AND P1, PT, R236, RZ, PT ;  /* 0x000000ffec00720c */ /* 0x018fe20003f24270 */
[----:B------:R-:W1:Y:S03]  /*11c50*/  SHFL.IDX PT, R3, R4, 0x1, 0x1c1f ;  /* 0x003c1f0004037f89 */ /* 0x000e6600000e0000 */
[----:B------:R-:W-:-:S04]  /*11c60*/  ISETP.GT.AND P0, PT, R0, RZ, P1 ;  /* 0x000000ff0000720c */ /* 0x000fc80000f04270 */
[----:B------:R-:W-:-:S04]  /*11c70*/  ISETP.LT.OR P0, PT, R2, 0x1, P0 ;  /* 0x000000010200780c */ /* 0x000fc80000701670 */
[----:B------:R-:W-:Y:S02]  /*11c80*/  FSEL R8, R27, -INF , !P0 ;  /* 0xff8000001b087808 */ /* 0x000fe40004000000 */
[----:B------:R-:W-:-:S04]  /*11c90*/  ISETP.GT.AND P0, PT, R0, 0x1, P1 ;  /* 0x000000010000780c */ /* 0x000fc80000f04270 */
        /* <DEDUP_REMOVED lines=17> */
[----:B------:R-:W-:Y:S01]  /*11db0*/  ISETP.GT.AND P0, PT, R0, 0x19, P1 ;  /* 0x000000190000780c */ /* 0x000fe20000f04270 */
[----:B-1----:R-:W-:-:S03]  /*11dc0*/  IMAD.IADD R0, R6, 0x1, R3 ;  /* 0x0000000106007824 */ /* 0x002fc600078e0203 */
[----:B------:R-:W-:Y:S01]  /*11dd0*/  ISETP.LT.OR P0, PT, R2, 0x1a, P0 ;  /* 0x0000001a0200780c */ /* 0x000fe20000701670 */
[----:B------:R-:W-:-:S03]  /*11de0*/  IMAD.IADD R2, R5, 0x1, R3 ;  /* 0x0000000105027824 */ /* 0x000fc600078e0203 */
[----:B------:R-:W-:Y:S02]  /*11df0*/  FSEL R21, R9, -INF , !P0 ;  /* 0xff80000009157808 */ /* 0x000fe40004000000 */
[----:B------:R-:W-:Y:S01]  /*11e00*/  IMNMX R2, R7, R2, PT ;  /* 0x0000000207027217 */ /* 0x000fe20003800200 */
[----:B------:R-:W-:Y:S05]  /*11e10*/  @!P2 BRA `(.L_x_693) ;  /* 0x000001500000a947 */ /* 0x000fea0003800000 */
[----:B------:R-:W-:Y:S01]  /*11e20*/  IADD3 R3, -R213, R212, R3 ;  /* 0x000000d4d5037210 */ /* 0x000fe20007ffe103 */
        /* <DEDUP_REMOVED lines=10> */
.L_x_695:
[----:B------:R-:W-:-:S04]  /*11ed0*/  MOV R4, c[0x0][0x32c] ;  /* 0x0000cb0000047a02 */ /* 0x000fc80000000f00 */
[----:B------:R-:W-:-:S13]  /*11ee0*/  ISETP.NE.AND P0, PT, R4, 0x1, PT ;  /* 0x000000010400780c */ /* 0x000fda0003f05270 */
[----:B------:R-:W-:-:S05]  /*11ef0*/  @P0 IMAD.HI.U32 R4, R3, c[0x0][0x330], RZ ;  /* 0x0000cc0003040a27 */ /* 0x000fca00078e00ff */
[----:B------:R-:W-:Y:S02]  /*11f00*/  @P0 SHF.R.U32.HI R3, RZ, c[0x0][0x334], R4 ;  /* 0x0000cd00ff030a19 */ /* 0x000fe40000011604 */
.L_x_696:
[----:B------:R-:W-:Y:S05]  /*11f10*/  BSYNC B0 ;  /* 0x0000000000007941 */ /* 0x000fea0003800000 */
.L_x_694:
[----:B------:R-:W-:-:S04]  /*11f20*/  IMAD R3, R3, c[0x0][0x32c], -R122 ;  /* 0x0000cb0003037a24 */ /* 0x000fc800078e0a7a */
[----:B------:R-:W-:-:S05]  /*11f30*/  IMAD.IADD R3, R3, 0x1, -R210 ;  /* 0x0000000103037824 */ /* 0x000fca00078e0ad2 */
[----:B------:R-:W-:Y:S02]  /*11f40*/  IADD3 R4, R3, c[0x0][0x32c], RZ ;  /* 0x0000cb0003047a10 */ /* 0x000fe40007ffe0ff */
[----:B------:R-:W-:Y:S02]  /*11f50*/  IMNMX R0, R0, R3, !PT ;  /* 0x0000000300007217 */ /* 0x000fe40007800200 */
[----:B------:R-:W-:Y:S02]  /*11f60*/  IMNMX R2, R2, R4, PT ;  /* 0x0000000402027217 */ /* 0x000fe40003800200 */
.L_x_693:
[----:B------:R-:W-:Y:S01]  /*11f70*/  ISETP.GT.AND P0, PT, R0, RZ, P1 ;  /* 0x000000ff0000720c */ /* 0x000fe20000f04270 */
[----:B------:R-:W-:Y:S01]  /*11f80*/  LDSM.16.MT88.4 R144, [R179] ;  /* 0x00000000b390783b */ /* 0x000fe20000004200 */
[----:B------:R-:W-:Y:S02]  /*11f90*/  FMNMX.FTZ R3, R8, R12, !PT ;  /* 0x0000000c08037209 */ /* 0x000fe40007810000 */
[----:B------:R-:W-:Y:S01]  /*11fa0*/  ISETP.LT.OR P0, PT, R2, 0x1, P0 ;  /* 0x000000010200780c */ /* 0x000fe20000701670 */
[----:B------:R-:W-:Y:S01]  /*11fb0*/  LDSM.16.MT88.4 R40, [R179+0x1000] ;  /* 0x00100000b328783b */ /* 0x000fe20000004200 */
[----:B------:R-:W-:-:S02]  /*11fc0*/  FMNMX.FTZ R3, R14, R3, !PT ;  /* 0x000000030e037209 */ /* 0x000fc40007810000 */
[----:B------:R-:W-:Y:S01]  /*11fd0*/  FSEL R6, R29, -INF , !P0 ;  /* 0xff8000001d067808 */ /* 0x000fe20004000000 */
[----:B------:R-:W-:Y:S01]  /*11fe0*/  LDSM.16.MT88.4 R152, [R180] ;  /* 0x00000000b498783b */ /* 0x000fe20000004200 */
[----:B------:R-:W-:Y:S02]  /*11ff0*/  ISETP.GT.AND P0, PT, R0, 0x1, P1 ;  /* 0x000000010000780c */ /* 0x000fe40000f04270 */
[----:B------:R-:W-:Y:S01]  /*12000*/  FMNMX.FTZ R3, R15, R3, !PT ;  /* 0x000000030f037209 */ /* 0x000fe20007810000 */
[----:B------:R-:W-:Y:S01]  /*12010*/  LDSM.16.MT88.4 R44, [R180+0x1000] ;  /* 0x00100000b42c783b */ /* 0x000fe20000004200 */
[----:B------:R-:W-:Y:S02]  /*12020*/  ISETP.LT.OR P0, PT, R2, 0x2, P0 ;  /* 0x000000020200780c */ /* 0x000fe40000701670 */
[----:B------:R-:W-:Y:S01]  /*12030*/  FMNMX.FTZ R3, R16, R3, !PT ;  /* 0x0000000310037209 */ /* 0x000fe20007810000 */
[----:B------:R-:W-:Y:S01]  /*12040*/  LDSM.16.MT88.4 R64, [R179+0x1800] ;  /* 0x00180000b340783b */ /* 0x000fe20000004200 */
[----:B------:R-:W-:-:S02]  /*12050*/  FSEL R7, R28, -INF , !P0 ;  /* 0xff8000001c077808 */ /* 0x000fc40004000000 */
[----:B------:R-:W-:Y:S01]  /*12060*/  ISETP.GT.AND P0, PT, R0, 0x8, P1 ;  /* 0x000000080000780c */ /* 0x000fe20000f04270 */
[----:B------:R-:W-:Y:S01]  /*12070*/  LDSM.16.MT88.4 R52, [R180+0x800] ;  /* 0x00080000b434783b */ /* 0x000fe20000004200 */
[----:B------:R-:W-:Y:S02]  /*12080*/  FMNMX.FTZ R3, R18, R3, !PT ;  /* 0x0000000312037209 */ /* 0x000fe40007810000 */
[----:B------:R-:W-:Y:S01]  /*12090*/  ISETP.LT.OR P0, PT, R2, 0x9, P0 ;  /* 0x000000090200780c */ /* 0x000fe20000701670 */
[----:B------:R-:W-:Y:S01]  /*120a0*/  LDSM.16.MT88.4 R56, [R181+0x800] ;  /* 0x00080000b538783b */ /* 0x000fe20000004200 */
[----:B------:R-:W-:Y:S02]  /*120b0*/  FMNMX.FTZ R3, R19, R3, !PT ;  /* 0x0000000313037209 */ /* 0x000fe40007810000 */
[----:B------:R-:W-:Y:S01]  /*120c0*/  FSEL R9, R25, -INF , !P0 ;  /* 0xff80000019097808 */ /* 0x000fe20004000000 */
[----:B------:R-:W-:Y:S01]  /*120d0*/  LDSM.16.MT88.4 R72, [R182+0x1000] ;  /* 0x00100000b648783b */ /* 0x000fe20000004200 */
[----:B------:R-:W-:-:S02]  /*120e0*/  ISETP.GT.AND P0, PT, R0, 0x9, P1 ;  /* 0x000000090000780c */ /* 0x000fc40000f04270 */
[----:B------:R-:W-:Y:S01]  /*120f0*/  FMNMX.FTZ R3, R21, R3, !PT ;  /* 0x0000000315037209 */ /* 0x000fe20007810000 */
[----:B------:R-:W-:Y:S01]  /*12100*/  LDSM.16.MT88.4 R68, [R180+0x1800] ;  /* 0x00180000b444783b */ /* 0x000fe20000004200 */
[----:B------:R-:W-:Y:S02]  /*12110*/  ISETP.LT.OR P0, PT, R2, 0xa, P0 ;  /* 0x0000000a0200780c */ /* 0x000fe40000701670 */
[----:B------:R-:W-:Y:S01]  /*12120*/  FMNMX.FTZ R5, R6, R7, !PT ;  /* 0x0000000706057209 */ /* 0x000fe20007810000 */
[----:B------:R-:W1:Y:S01]  /*12130*/  SHFL.BFLY PT, R4, R3, 0x2, 0x1f ;  /* 0x0c401f0003047f89 */ /* 0x000e6200000e0000 */
[----:B------:R-:W-:Y:S02]  /*12140*/  FSEL R10, R24, -INF , !P0 ;  /* 0xff800000180a7808 */ /* 0x000fe40004000000 */
[----:B------:R-:W-:Y:S01]  /*12150*/  ISETP.GT.AND P0, PT, R0, 0x10, P1 ;  /* 0x000000100000780c */ /* 0x000fe20000f04270 */
[----:B------:R-:W-:Y:S01]  /*12160*/  LDSM.16.MT88.4 R24, [R181] ;  /* 0x00000000b518783b */ /* 0x000fe20000004200 */
[----:B------:R-:W-:-:S02]  /*12170*/  FMNMX.FTZ R5, R9, R5, !PT ;  /* 0x0000000509057209 */ /* 0x000fc40007810000 */
[----:B------:R-:W-:Y:S01]  /*12180*/  ISETP.LT.OR P0, PT, R2, 0x11, P0 ;  /* 0x000000110200780c */ /* 0x000fe20000701670 */
[----:B------:R-:W-:Y:S01]  /*12190*/  LDSM.16.MT88.4 R76, [R181+0x1000] ;  /* 0x00100000b54c783b */ /* 0x000fe20000004200 */
[----:B------:R-:W-:Y:S02]  /*121a0*/  FMNMX.FTZ R5, R10, R5, !PT ;  /* 0x000000050a057209 */ /* 0x000fe40007810000 */
[----:B------:R-:W-:Y:S01]  /*121b0*/  FSEL R13, R22, -INF , !P0 ;  /* 0xff800000160d7808 */ /* 0x000fe20004000000 */
[----:B------:R-:W-:Y:S01]  /*121c0*/  LDSM.16.MT88.4 R84, [R182+0x1800] ;  /* 0x00180000b654783b */ /* 0x000fe20000004200 */
[----:B------:R-:W-:Y:S02]  /*121d0*/  ISETP.GT.AND P0, PT, R0, 0x11, P1 ;  /* 0x000000110000780c */ /* 0x000fe40000f04270 */
[----:B------:R-:W-:Y:S01]  /*121e0*/  FMNMX.FTZ R5, R13, R5, !PT ;  /* 0x000000050d057209 */ /* 0x000fe20007810000 */
[----:B------:R-:W-:Y:S01]  /*121f0*/  LDSM.16.MT88.4 R88, [R182+0x2000] ;  /* 0x00200000b658783b */ /* 0x000fe20000004200 */
[----:B------:R-:W-:-:S03]  /*12200*/  ISETP.LT.OR P0, PT, R2, 0x12, P0 ;  /* 0x000000120200780c */ /* 0x000fc60000701670 */
[----:B------:R-:W-:Y:S01]  /*12210*/  LDSM.16.MT88.4 R92, [R179+0x2000] ;  /* 0x00200000b35c783b */ /* 0x000fe20000004200 */
[----:B------:R-:W-:Y:S02]  /*12220*/  FSEL R17, R17, -INF , !P0 ;  /* 0xff80000011117808 */ /* 0x000fe40004000000 */
[----:B------:R-:W-:Y:S01]  /*12230*/  ISETP.GT.AND P0, PT, R0, 0x18, P1 ;  /* 0x000000180000780c */ /* 0x000fe20000f04270 */
[----:B------:R-:W-:Y:S03]  /*12240*/  LDSM.16.MT88.4 R104, [R182+0x3000] ;  /* 0x00300000b668783b */ /* 0x000fe60000004200 */
[----:B------:R-:W-:Y:S01]  /*12250*/  ISETP.LT.OR P0, PT, R2, 0x19, P0 ;  /* 0x000000190200780c */ /* 0x000fe20000701670 */
[----:B------:R-:W-:Y:S03]  /*12260*/  LDSM.16.MT88.4 R80, [R180+0x2000] ;  /* 0x00200000b450783b */ /* 0x000fe60000004200 */
[----:B------:R-:W-:Y:S01]  /*12270*/  FSEL R20, R20, -INF , !P0 ;  /* 0xff80000014147808 */ /* 0x000fe20004000000 */
[----:B------:R-:W-:Y:S01]  /*12280*/  LDSM.16.MT88.4 R96, [R181+0x2000] ;  /* 0x00200000b560783b */ /* 0x000fe20000004200 */
[----:B------:R-:W-:-:S02]  /*12290*/  ISETP.GT.AND P0, PT, R0, 0x19, P1 ;  /* 0x000000190000780c */ /* 0x000fc40000f04270 */
[----:B-1----:R-:W-:Y:S01]  /*122a0*/  FMNMX.FTZ R0, R3, R4, !PT ;  /* 0x0000000403007209 */ /* 0x002fe20007810000 */
[----:B------:R-:W-:Y:S01]  /*122b0*/  LDSM.16.MT88.4 R112, [R179+0x3000] ;  /* 0x00300000b370783b */ /* 0x000fe20000004200 */
[----:B------:R-:W-:Y:S02]  /*122c0*/  ISETP.LT.OR P0, PT, R2, 0x1a, P0 ;  /* 0x0000001a0200780c */ /* 0x000fe40000701670 */
[----:B------:R-:W-:Y:S01]  /*122d0*/  FMNMX.FTZ R2, R17, R5, !PT ;  /* 0x0000000511027209 */ /* 0x000fe20007810000 */
[----:B------:R-:W1:Y:S01]  /*122e0*/  SHFL.BFLY PT, R3, R0, 0x1, 0x1f ;  /* 0x0c201f0000037f89 */ /* 0x000e6200000e0000 */
[----:B------:R-:W-:Y:S02]  /*122f0*/  FSEL R11, R11, -INF , !P0 ;  /* 0xff8000000b0b7808 */ /* 0x000fe40004000000 */
[----:B------:R-:W-:Y:S01]  /*12300*/  FMNMX.FTZ R2, R20, R2, !PT ;  /* 0x0000000214027209 */ /* 0x000fe20007810000 */
[----:B-----5:R-:W-:Y:S03]  /*12310*/  LDSM.16.MT88.4 R108, [R180+0x3000] ;  /* 0x00300000b46c783b */ /* 0x020fe60000004200 */
[----:B------:R-:W-:Y:S01]  /*12320*/  FMNMX.FTZ R2, R11, R2, !PT ;  /* 0x000000020b027209 */ /* 0x000fe20007810000 */
[----:B------:R-:W-:Y:S04]  /*12330*/  LDSM.16.MT88.4 R100, [R181+0x3000] ;  /* 0x00300000b564783b */ /* 0x000fe80000004200 */
[----:B------:R-:W2:Y:S04]  /*12340*/  SHFL.BFLY PT, R4, R2, 0x2, 0x1f ;  /* 0x0c401f0002047f89 */ /* 0x000ea800000e0000 */
[----:B------:R-:W-:Y:S04]  /*12350*/  LDSM.16.MT88.4 R120, [R182+0x2800] ;  /* 0x00280000b678783b */ /* 0x000fe80000004200 */
[----:B------:R-:W-:Y:S01]  /*12360*/  LDSM.16.MT88.4 R116, [R180+0x2800] ;  /* 0x00280000b474783b */ /* 0x000fe20000004200 */
[----:B-1----:R-:W-:-:S03]  /*12370*/  FMNMX.FTZ R132, R0, R3, !PT ;  /* 0x0000000300847209 */ /* 0x002fc60007810000 */
[----:B------:R-:W-:Y:S01]  /*12380*/  LDSM.16.MT88.4 R200, [R181+0x2800] ;  /* 0x00280000b5c8783b */ /* 0x000fe20000004200 */
[C---:B------:R-:W-:Y:S01]  /*12390*/  FSETP.NEU.FTZ.AND P0, PT, R132.reuse, -INF , PT ;  /* 0xff8000008400780b */ /* 0x040fe20003f1d000 */
[----:B------:R-:W-:-:S05]  /*123a0*/  FMUL.FTZ R0, R132, c[0x0][0x2d0] ;  /* 0x0000b40084007a20 */ /* 0x000fca0000410000 */
[----:B------:R-:W-:Y:S02]  /*123b0*/  FSEL R0, R0, RZ, P0 ;  /* 0x000000ff00007208 */ /* 0x000fe40000000000 */
[----:B--2---:R-:W-:-:S03]  /*123c0*/  FMNMX.FTZ R2, R2, R4, !PT ;  /* 0x0000000402027209 */ /* 0x004fc60007810000 */
[--C-:B------:R-:W-:Y:S02]  /*123d0*/  FFMA.FTZ R3, R8, c[0x0][0x2d0], -R0.reuse ;  /* 0x0000b40008037a23 */ /* 0x100fe40000010800 */
[----:B------:R-:W1:Y:S02]  /*123e0*/  SHFL.BFLY PT, R4, R2, 0x1, 0x1f ;  /* 0x0c201f0002047f89 */ /* 0x000e6400000e0000 */
        /* <DEDUP_REMOVED lines=10> */
[----:B-1----:R-:W-:-:S05]  /*12490*/  FMUL.FTZ R2, R8, c[0x0][0x2d0] ;  /* 0x0000b40008027a20 */ /* 0x002fca0000410000 */
[----:B------:R-:W-:Y:S01]  /*124a0*/  FSEL R2, R2, RZ, P0 ;  /* 0x000000ff02027208 */ /* 0x000fe20000000000 */
[----:B--2---:R-:W-:-:S04]  /*124b0*/  FFMA.FTZ R3, R15, c[0x0][0x2d0], -R0 ;  /* 0x0000b4000f037a23 */ /* 0x004fc80000010800 */
[----:B------:R1:W-:Y:S02]  /*124c0*/  MUFU.EX2 R198, R3 ;  /* 0x0000000300c67308 */ /* 0x0003e40000000800 */
[----:B-1----:R-:W-:-:S06]  /*124d0*/  FFMA.FTZ R3, R16, c[0x0][0x2d0], -R0 ;  /* 0x0000b40010037a23 */ /* 0x002fcc0000010800 */
[----:B------:R1:W2:Y:S02]  /*124e0*/  MUFU.EX2 R234, R3 ;  /* 0x0000000300ea7308 */ /* 0x0002a40000000800 */
[--C-:B-1----:R-:W-:Y:S01]  /*124f0*/  FFMA.FTZ R3, R19, c[0x0][0x2d0], -R0.reuse ;  /* 0x0000b40013037a23 */ /* 0x102fe20000010800 */
[----:B--2---:R-:W-:Y:S01]  /*12500*/  F2FP.BF16.PACK_AB R128, R233, R234 ;  /* 0x000000eae980723e */ /* 0x004fe200000010ff */
[----:B------:R-:W-:-:S04]  /*12510*/  FFMA.FTZ R0, R21, c[0x0][0x2d0], -R0 ;  /* 0x0000b40015007a23 */ /* 0x000fc80000010800 */
[----:B------:R1:W-:Y:S08]  /*12520*/  MUFU.EX2 R211, R3 ;  /* 0x0000000300d37308 */ /* 0x0003f00000000800 */
[----:B------:R2:W3:Y:S01]  /*12530*/  MUFU.EX2 R208, R0 ;  /* 0x0000000000d07308 */ /* 0x0004e20000000800 */
[----:B-1----:R-:W-:Y:S01]  /*12540*/  FFMA.FTZ R3, R6, c[0x0][0x2d0], -R2 ;  /* 0x0000b40006037a23 */ /* 0x002fe20000010802 */
[----:B------:R-:W-:-:S06]  /*12550*/  F2FP.BF16.PACK_AB R6, R198, R199 ;  /* 0x000000c7c606723e */ /* 0x000fcc00000010ff */
[----:B------:R1:W-:Y:S01]  /*12560*/  MUFU.EX2 R134, R3 ;  /* 0x0000000300867308 */ /* 0x0003e20000000800 */
[--C-:B--2---:R-:W-:Y:S01]  /*12570*/  FFMA.FTZ R0, R13, c[0x0][0x2d0], -R2.reuse ;  /* 0x0000b4000d007a23 */ /* 0x104fe20000010802 */
[----:B---3--:R-:W-:Y:S01]  /*12580*/  F2FP.BF16.PACK_AB R130, R208, R211 ;  /* 0x000000d3d082723e */ /* 0x008fe200000010ff */
[----:B------:R-:W2:Y:S01]  /*12590*/  LDSM.16.MT88.4 R12, [R179+0x800] ;  /* 0x00080000b30c783b */ /* 0x000ea20000004200 */
[----:B-1----:R-:W-:-:S04]  /*125a0*/  FFMA.FTZ R3, R7, c[0x0][0x2d0], -R2 ;  /* 0x0000b40007037a23 */ /* 0x002fc80000010802 */
[----:B------:R1:W3:Y:S02]  /*125b0*/  MUFU.EX2 R133, R3 ;  /* 0x0000000300857308 */ /* 0x0002e40000000800 */
[----:B-1----:R-:W-:Y:S01]  /*125c0*/  FFMA.FTZ R3, R9, c[0x0][0x2d0], -R2 ;  /* 0x0000b40009037a23 */ /* 0x002fe20000010802 */
[----:B---3--:R-:W-:-:S05]  /*125d0*/  F2FP.BF16.PACK_AB R5, R133, R134 ;  /* 0x000000868505723e */ /* 0x008fca00000010ff */
[----:B------:R1:W-:Y:S02]  /*125e0*/  MUFU.EX2 R9, R3 ;  /* 0x0000000300097308 */ /* 0x0003e40000000800 */
[----:B-1----:R-:W-:-:S06]  /*125f0*/  FFMA.FTZ R3, R10, c[0x0][0x2d0], -R2 ;  /* 0x0000b4000a037a23 */ /* 0x002fcc0000010802 */
[----:B------:R1:W-:Y:S08]  /*12600*/  MUFU.EX2 R10, R0 ;  /* 0x00000000000a7308 */ /* 0x0003f00000000800 */
[----:B------:R-:W3:Y:S01]  /*12610*/  MUFU.EX2 R3, R3 ;  /* 0x0000000300037308 */ /* 0x000ee20000000800 */
[----:B-1----:R-:W-:Y:S02]  /*12620*/  FFMA.FTZ R0, R17, c[0x0][0x2d0], -R2 ;  /* 0x0000b40011007a23 */ /* 0x002fe40000010802 */
[----:B------:R-:W1:Y:S05]  /*12630*/  LDSM.16.MT88.4 R16, [R182] ;  /* 0x00000000b610783b */ /* 0x000e6a0000004200 */
[----:B------:R4:W2:Y:S01]  /*12640*/  MUFU.EX2 R135, R0 ;  /* 0x0000000000877308 */ /* 0x0008a20000000800 */
[----:B---3--:R-:W-:-:S07]  /*12650*/  F2FP.BF16.PACK_AB R7, R3, R9 ;  /* 0x000000090307723e */ /* 0x008fce00000010ff */
[----:B------:R-:W-:Y:S01]  /*12660*/  HMMA.16816.F32.BF16 R140, R4, R144, RZ ;  /* 0x00000090048c723c */ /* 0x000fe200000418ff */
[--C-:B----4-:R-:W-:Y:S01]  /*12670*/  FFMA.FTZ R0, R20, c[0x0][0x2d0], -R2.reuse ;  /* 0x0000b40014007a23 */ /* 0x110fe20000010802 */
[----:B--2---:R-:W-:Y:S01]  /*12680*/  F2FP.BF16.PACK_AB R129, R135, R10 ;  /* 0x0000000a8781723e */ /* 0x004fe200000010ff */
[----:B------:R-:W-:-:S05]  /*12690*/  FFMA.FTZ R2, R11, c[0x0][0x2d0], -R2 ;  /* 0x0000b4000b027a23 */ /* 0x000fca0000010802 */
[C---:B------:R-:W-:Y:S01]  /*126a0*/  HMMA.16816.F32.BF16 R144, R4.reuse, R146, RZ ;  /* 0x000000920490723c */ /* 0x040fe200000418ff */
[----:B------:R2:W-:Y:S07]  /*126b0*/  MUFU.EX2 R139, R0 ;  /* 0x00000000008b7308 */ /* 0x0005ee0000000800 */
[C---:B------:R-:W-:Y:S01]  /*126c0*/  HMMA.16816.F32.BF16 R36, R4.reuse, R40, RZ ;  /* 0x000000280424723c */ /* 0x040fe200000418ff */
[----:B------:R-:W3:Y:S07]  /*126d0*/  MUFU.EX2 R11, R2 ;  /* 0x00000002000b7308 */ /* 0x000eee0000000800 */
[----:B------:R-:W-:Y:S01]  /*126e0*/  HMMA.16816.F32.BF16 R40, R4, R42, RZ ;  /* 0x0000002a0428723c */ /* 0x000fe200000418ff */
[----:B--2---:R-:W-:-:S04]  /*126f0*/  FADD.FTZ R0, R134, R133 ;  /* 0x0000008586007221 */ /* 0x004fc80000010000 */
[----:B------:R-:W-:-:S03]  /*12700*/  FADD.FTZ R0, R9, R0 ;  /* 0x0000000009007221 */ /* 0x000fc60000010000 */
[----:B------:R-:W-:Y:S01]  /*12710*/  HMMA.16816.F32.BF16 R148, R4, R152, RZ ;  /* 0x000000980494723c */ /* 0x000fe200000418ff */
[----:B---3--:R-:W-:Y:S01]  /*12720*/  F2FP.BF16.PACK_AB R131, R11, R139 ;  /* 0x0000008b0b83723e */ /* 0x008fe200000010ff */
[----:B------:R-:W-:Y:S01]  /*12730*/  FADD.FTZ R2, R197, R195 ;  /* 0x000000c3c5027221 */ /* 0x000fe20000010000 */
[----:B------:R-:W-:Y:S01]  /*12740*/  IADD3 R195, R236, -0x2, RZ ;  /* 0xfffffffeecc37810 */ /* 0x000fe20007ffe0ff */
[----:B------:R-:W-:Y:S02]  /*12750*/  FADD.FTZ R0, R3, R0 ;  /* 0x0000000003007221 */ /* 0x000fe40000010000 */
[----:B------:R-:W-:Y:S02]  /*12760*/  FADD.FTZ R2, R199, R2 ;  /* 0x00000002c7027221 */ /* 0x000fe40000010000 */
[----:B------:R-:W-:Y:S01]  /*12770*/  HMMA.16816.F32.BF16 R140, R128, R12, R140 ;  /* 0x0000000c808c723c */ /* 0x000fe2000004188c */
[----:B------:R-:W-:Y:S02]  /*12780*/  FADD.FTZ R3, R10, R0 ;  /* 0x000000000a037221 */ /* 0x000fe40000010000 */
[----:B------:R-:W-:-:S02]  /*12790*/  FADD.FTZ R2, R198, R2 ;  /* 0x00000002c6027221 */ /* 0x000fc40000010000 */
[----:B------:R-:W-:Y:S02]  /*127a0*/  IMAD.MOV.U32 R0, RZ, RZ, R225 ;  /* 0x000000ffff007224 */ /* 0x000fe400078e00e1 */
[----:B------:R-:W-:Y:S01]  /*127b0*/  FADD.FTZ R3, R135, R3 ;  /* 0x0000000387037221 */ /* 0x000fe20000010000 */
[----:B------:R-:W-:Y:S01]  /*127c0*/  HMMA.16816.F32.BF16 R144, R128, R14, R144 ;  /* 0x0000000e8090723c */ /* 0x000fe20000041890 */
[----:B------:R-:W2:Y:S02]  /*127d0*/  LDSM.16.MT88.4 R12, [R182+0x800] ;  /* 0x00080000b60c783b */ /* 0x000ea40000004200 */
[----:B------:R-:W-:-:S05]  /*127e0*/  FADD.FTZ R3, R139, R3 ;  /* 0x000000038b037221 */ /* 0x000fca0000010000 */
[C---:B------:R-:W-:Y:S08]  /*127f0*/  HMMA.16816.F32.BF16 R152, R4.reuse, R154, RZ ;  /* 0x0000009a0498723c */ /* 0x040ff000000418ff */
[C---:B------:R-:W-:Y:S08]  /*12800*/  HMMA.16816.F32.BF16 R28, R4.reuse, R24, RZ ;  /* 0x00000018041c723c */ /* 0x040ff000000418ff */
[C---:B------:R-:W-:Y:S08]  /*12810*/  HMMA.16816.F32.BF16 R32, R4.reuse, R26, RZ ;  /* 0x0000001a0420723c */ /* 0x040ff000000418ff */
[C---:B------:R-:W-:Y:S08]  /*12820*/  HMMA.16816.F32.BF16 R48, R4.reuse, R44, RZ ;  /* 0x0000002c0430723c */ /* 0x040ff000000418ff */
[C---:B-1----:R-:W-:Y:S08]  /*12830*/  HMMA.16816.F32.BF16 R20, R4.reuse, R16, RZ ;  /* 0x000000100414723c */ /* 0x042ff000000418ff */
[C---:B------:R-:W-:Y:S08]  /*12840*/  HMMA.16816.F32.BF16 R60, R4.reuse, R46, RZ ;  /* 0x0000002e043c723c */ /* 0x040ff000000418ff */
[----:B------:R-:W-:Y:S08]  /*12850*/  HMMA.16816.F32.BF16 R16, R4, R18, RZ ;  /* 0x000000120410723c */ /* 0x000ff000000418ff */
[C---:B------:R-:W-:Y:S08]  /*12860*/  HMMA.16816.F32.BF16 R36, R128.reuse, R64, R36 ;  /* 0x000000408024723c */ /* 0x040ff00000041824 */
[C---:B------:R-:W-:Y:S01]  /*12870*/  HMMA.16816.F32.BF16 R40, R128.reuse, R66, R40 ;  /* 0x000000428028723c */ /* 0x040fe20000041828 */
[----:B------:R-:W1:Y:S07]  /*12880*/  LDSM.16.MT88.4 R64, [R181+0x1800] ;  /* 0x00180000b540783b */ /* 0x000e6e0000004200 */
[C---:B------:R-:W-:Y:S08]  /*12890*/  HMMA.16816.F32.BF16 R148, R128.reuse, R52, R148 ;  /* 0x000000348094723c */ /* 0x040ff00000041894 */
[C---:B------:R-:W-:Y:S08]  /*128a0*/  HMMA.16816.F32.BF16 R152, R128.reuse, R54, R152 ;  /* 0x000000368098723c */ /* 0x040ff00000041898 */
[C---:B------:R-:W-:Y:S08]  /*128b0*/  HMMA.16816.F32.BF16 R28, R128.reuse, R56, R28 ;  /* 0x00000038801c723c */ /* 0x040ff0000004181c */
[----:B------:R-:W-:Y:S08]  /*128c0*/  HMMA.16816.F32.BF16 R32, R128, R58, R32 ;  /* 0x0000003a8020723c */ /* 0x000ff00000041820 */
[C---:B------:R-:W-:Y:S08]  /*128d0*/  HMMA.16816.F32.BF16 R52, R4.reuse, R72, RZ ;  /* 0x000000480434723c */ /* 0x040ff000000418ff */
[----:B------:R-:W-:Y:S08]  /*128e0*/  HMMA.16816.F32.BF16 R56, R4, R74, RZ ;  /* 0x0000004a0438723c */ /* 0x000ff000000418ff */
[C---:B------:R-:W-:Y:S08]  /*128f0*/  HMMA.16816.F32.BF16 R44, R128.reuse, R68, R48 ;  /* 0x00000044802c723c */ /* 0x040ff00000041830 */
[C---:B------:R-:W-:Y:S08]  /*12900*/  HMMA.16816.F32.BF16 R48, R128.reuse, R70, R60 ;  /* 0x000000468030723c */ /* 0x040ff0000004183c */
[C---:B--2---:R-:W-:Y:S08]  /*12910*/  HMMA.16816.F32.BF16 R20, R128.reuse, R12, R20 ;  /* 0x0000000c8014723c */ /* 0x044ff00000041814 */
[----:B------:R-:W-:Y:S01]  /*12920*/  HMMA.16816.F32.BF16 R24, R128, R14, R16 ;  /* 0x0000000e8018723c */ /* 0x000fe20000041810 */
[----:B------:R-:W-:Y:S07]  /*12930*/  LDSM.16.MT88.4 R16, [R179+0x2800] ;  /* 0x00280000b310783b */ /* 0x000fee0000004200 */
[C---:B------:R-:W-:Y:S08]  /*12940*/  HMMA.16816.F32.BF16 R60, R4.reuse, R76, RZ ;  /* 0x0000004c043c723c */ /* 0x040ff000000418ff */
[----:B------:R-:W-:Y:S08]  /*12950*/  HMMA.16816.F32.BF16 R12, R4, R78, RZ ;  /* 0x0000004e040c723c */ /* 0x000ff000000418ff */
[C---:B------:R-:W-:Y:S08]  /*12960*/  HMMA.16816.F32.BF16 R52, R128.reuse, R84, R52 ;  /* 0x000000548034723c */ /* 0x040ff00000041834 */
[----:B------:R-:W-:Y:S08]  /*12970*/  HMMA.16816.F32.BF16 R56, R128, R86, R56 ;  /* 0x000000568038723c */ /* 0x000ff00000041838 */
[C---:B------:R-:W-:Y:S08]  /*12980*/  HMMA.16816.F32.BF16 R84, R4.reuse, R88, RZ ;  /* 0x000000580454723c */ /* 0x040ff000000418ff */
[C---:B------:R-:W-:Y:S08]  /*12990*/  HMMA.16816.F32.BF16 R88, R4.reuse, R90, RZ ;  /* 0x0000005a0458723c */ /* 0x040ff000000418ff */
[----:B------:R-:W-:Y:S08]  /*129a0*/  HMMA.16816.F32.BF16 R68, R4, R92, RZ ;  /* 0x0000005c0444723c */ /* 0x000ff000000418ff */
[----:B-1----:R-:W-:Y:S08]  /*129b0*/  HMMA.16816.F32.BF16 R60, R128, R64, R60 ;  /* 0x00000040803c723c */ /* 0x002ff0000004183c */
[C---:B------:R-:W-:Y:S08]  /*129c0*/  HMMA.16816.F32.BF16 R72, R4.reuse, R94, RZ ;  /* 0x0000005e0448723c */ /* 0x040ff000000418ff */
[C---:B------:R-:W-:Y:S08]  /*129d0*/  HMMA.16816.F32.BF16 R168, R4.reuse, R104, RZ ;  /* 0x0000006804a8723c */ /* 0x040ff000000418ff */
[----:B------:R-:W-:Y:S01]  /*129e0*/  HMMA.16816.F32.BF16 R172, R4, R106, RZ ;  /* 0x0000006a04ac723c */ /* 0x000fe200000418ff */
[----:B------:R-:W1:Y:S07]  /*129f0*/  LDSM.16.MT88.4 R104, [R179+0x3800] ;  /* 0x00380000b368783b */ /* 0x000e6e0000004200 */
[----:B------:R-:W-:Y:S08]  /*12a00*/  HMMA.16816.F32.BF16 R64, R128, R66, R12 ;  /* 0x000000428040723c */ /* 0x000ff0000004180c */
[C---:B------:R-:W-:Y:S08]  /*12a10*/  HMMA.16816.F32.BF16 R76, R4.reuse, R80, RZ ;  /* 0x00000050044c723c */ /* 0x040ff000000418ff */
[C---:B------:R-:W-:Y:S08]  /*12a20*/  HMMA.16816.F32.BF16 R92, R4.reuse, R96, RZ ;  /* 0x00000060045c723c */ /* 0x040ff000000418ff */
[C---:B------:R-:W-:Y:S08]  /*12a30*/  HMMA.16816.F32.BF16 R80, R4.reuse, R82, RZ ;  /* 0x000000520450723c */ /* 0x040ff000000418ff */
[C---:B------:R-:W-:Y:S08]  /*12a40*/  HMMA.16816.F32.BF16 R96, R4.reuse, R98, RZ ;  /* 0x000000620460723c */ /* 0x040ff000000418ff */
[C---:B------:R-:W-:Y:S08]  /*12a50*/  HMMA.16816.F32.BF16 R12, R4.reuse, R112, RZ ;  /* 0x00000070040c723c */ /* 0x040ff000000418ff */
[C---:B------:R-:W-:Y:S01]  /*12a60*/  HMMA.16816.F32.BF16 R124, R4.reuse, R114, RZ ;  /* 0x00000072047c723c */ /* 0x040fe200000418ff */
[----:B------:R-:W-:Y:S07]  /*12a70*/  LDSM.16.MT88.4 R112, [R180+0x3800] ;  /* 0x00380000b470783b */ /* 0x000fee0000004200 */
[C---:B------:R-:W-:Y:S08]  /*12a80*/  HMMA.16816.F32.BF16 R160, R4.reuse, R108, RZ ;  /* 0x0000006c04a0723c */ /* 0x040ff000000418ff */
[C---:B------:R-:W-:Y:S08]  /*12a90*/  HMMA.16816.F32.BF16 R164, R4.reuse, R110, RZ ;  /* 0x0000006e04a4723c */ /* 0x040ff000000418ff */
[C---:B------:R-:W-:Y:S08]  /*12aa0*/  HMMA.16816.F32.BF16 R204, R4.reuse, R100, RZ ;  /* 0x0000006404cc723c */ /* 0x040ff000000418ff */
[----:B------:R-:W-:Y:S01]  /*12ab0*/  HMMA.16816.F32.BF16 R228, R4, R102, RZ ;  /* 0x0000006604e4723c */ /* 0x000fe200000418ff */
[----:B------:R-:W2:Y:S07]  /*12ac0*/  LDSM.16.MT88.4 R4, [R181+0x3800] ;  /* 0x00380000b504783b */ /* 0x000eae0000004200 */
[C---:B------:R-:W-:Y:S08]  /*12ad0*/  HMMA.16816.F32.BF16 R84, R128.reuse, R120, R84 ;  /* 0x000000788054723c */ /* 0x040ff00000041854 */
[C---:B------:R-:W-:Y:S01]  /*12ae0*/  HMMA.16816.F32.BF16 R88, R128.reuse, R122, R88 ;  /* 0x0000007a8058723c */ /* 0x040fe20000041858 */
[----:B------:R-:W3:Y:S07]  /*12af0*/  LDSM.16.MT88.4 R120, [R182+0x3800] ;  /* 0x00380000b678783b */ /* 0x000eee0000004200 */
[C---:B-1----:R-:W-:Y:S08]  /*12b00*/  HMMA.16816.F32.BF16 R100, R128.reuse, R104, R12 ;  /* 0x000000688064723c */ /* 0x042ff0000004180c */
[C---:B------:R-:W-:Y:S08]  /*12b10*/  HMMA.16816.F32.BF16 R104, R128.reuse, R106, R124 ;  /* 0x0000006a8068723c */ /* 0x040ff0000004187c */
[C---:B------:R-:W-:Y:S08]  /*12b20*/  HMMA.16816.F32.BF16 R76, R128.reuse, R116, R76 ;  /* 0x00000074804c723c */ /* 0x040ff0000004184c */
[C---:B--2---:R-:W-:Y:S07]  /*12b30*/  HMMA.16816.F32.BF16 R124, R128.reuse, R4, R204 ;  /* 0x00000004807c723c */ /* 0x044fee00000418cc */
[----:B------:R-:W-:Y:S01]  /*12b40*/  FADD.FTZ R4, R234, R2 ;  /* 0x00000002ea047221 */ /* 0x000fe20000010000 */
[----:B------:R-:W-:Y:S01]  /*12b50*/  HMMA.16816.F32.BF16 R80, R128, R118, R80 ;  /* 0x000000768050723c */ /* 0x000fe20000041850 */
[----:B------:R-:W-:-:S04]  /*12b60*/  @P3 IMAD.HI.U32 R2, R225, c[0x0][0x2c8], RZ ;  /* 0x0000b200e1023a27 */ /* 0x000fc800078e00ff */
[----:B------:R-:W-:Y:S01]  /*12b70*/  FADD.FTZ R4, R233, R4 ;  /* 0x00000004e9047221 */ /* 0x000fe20000010000 */
[----:B------:R-:W-:Y:S01]  /*12b80*/  @P3 SHF.R.U32.HI R0, RZ, c[0x0][0x2cc], R2 ;  /* 0x0000b300ff003a19 */ /* 0x000fe20000011602 */
[----:B------:R-:W-:Y:S01]  /*12b90*/  IMAD.IADD R2, R212, 0x1, -R213 ;  /* 0x00000001d4027824 */ /* 0x000fe200078e0ad5 */
[C---:B------:R-:W-:Y:S01]  /*12ba0*/  HMMA.16816.F32.BF16 R108, R128.reuse, R112, R160 ;  /* 0x00000070806c723c */ /* 0x040fe200000418a0 */
[----:B------:R-:W-:Y:S02]  /*12bb0*/  FADD.FTZ R4, R211, R4 ;  /* 0x00000004d3047221 */ /* 0x000fe40000010000 */
[----:B------:R-:W-:Y:S02]  /*12bc0*/  IMAD.IADD R2, R2, 0x1, R0 ;  /* 0x0000000102027824 */ /* 0x000fe400078e0200 */
[----:B------:R-:W-:Y:S02]  /*12bd0*/  FADD.FTZ R208, R208, R4 ;  /* 0x00000004d0d07221 */ /* 0x000fe40000010000 */
[----:B------:R-:W-:Y:S01]  /*12be0*/  FADD.FTZ R207, R11, R3 ;  /* 0x000000030bcf7221 */ /* 0x000fe20000010000 */
[----:B---3--:R-:W-:Y:S01]  /*12bf0*/  HMMA.16816.F32.BF16 R116, R128, R120, R168 ;  /* 0x000000788074723c */ /* 0x008fe200000418a8 */
[----:B------:R-:W-:-:S07]  /*12c00*/  IADD3 R0, R2, c[0x0][0x328], RZ ;  /* 0x0000ca0002007a10 */ /* 0x000fce0007ffe0ff */
[C---:B------:R-:W-:Y:S08]  /*12c10*/  HMMA.16816.F32.BF16 R68, R128.reuse, R16, R68 ;  /* 0x000000108044723c */ /* 0x040ff00000041844 */
[C---:B------:R-:W-:Y:S08]  /*12c20*/  HMMA.16816.F32.BF16 R72, R128.reuse, R18, R72 ;  /* 0x000000128048723c */ /* 0x040ff00000041848 */
[C---:B------:R-:W-:Y:S08]  /*12c30*/  HMMA.16816.F32.BF16 R92, R128.reuse, R200, R92 ;  /* 0x000000c8805c723c */ /* 0x040ff0000004185c */
[C---:B------:R-:W-:Y:S08]  /*12c40*/  HMMA.16816.F32.BF16 R96, R128.reuse, R202, R96 ;  /* 0x000000ca8060723c */ /* 0x040ff00000041860 */
[C---:B------:R-:W-:Y:S08]  /*12c50*/  HMMA.16816.F32.BF16 R112, R128.reuse, R114, R164 ;  /* 0x000000728070723c */ /* 0x040ff000000418a4 */
[C---:B------:R-:W-:Y:S08]  /*12c60*/  HMMA.16816.F32.BF16 R120, R128.reuse, R122, R172 ;  /* 0x0000007a8078723c */ /* 0x040ff000000418ac */
[----:B------:R-:W-:Y:S01]  /*12c70*/  HMMA.16816.F32.BF16 R128, R128, R6, R228 ;  /* 0x000000068080723c */ /* 0x000fe200000418e4 */
[----:B------:R-:W-:Y:S07]  /*12c80*/  @!P2 BRA `(.L_x_697) ;  /* 0x000001100000a947 */ /* 0x000fee0003800000 */
        /* <DEDUP_REMOVED lines=11> */
.L_x_699:
[----:B------:R-:W-:-:S13]  /*12d40*/  ISETP.NE.AND P0, PT, R4, 0x1, PT ;  /* 0x000000010400780c */ /* 0x000fda0003f05270 */
[----:B------:R-:W-:-:S05]  /*12d50*/  @P0 IMAD.HI.U32 R2, R3, c[0x0][0x330], RZ ;  /* 0x0000cc0003020a27 */ /* 0x000fca00078e00ff */
[----:B------:R-:W-:Y:S02]  /*12d60*/  @P0 SHF.R.U32.HI R3, RZ, c[0x0][0x334], R2 ;  /* 0x0000cd00ff030a19 */ /* 0x000fe40000011602 */
.L_x_700:
[----:B------:R-:W-:Y:S05]  /*12d70*/  BSYNC B0 ;  /* 0x0000000000007941 */ /* 0x000fea0003800000 */
.L_x_698:
[----:B------:R-:W-:-:S05]  /*12d80*/  IMAD R3, R3, R4, c[0x0][0x32c] ;  /* 0x0000cb0003037624 */ /* 0x000fca00078e0204 */
[----:B------:R-:W-:-:S04]  /*12d90*/  IMNMX R0, R0, R3, PT ;  /* 0x0000000300007217 */ /* 0x000fc80003800200 */
.L_x_697:
[----:B------:R-:W-:-:S04]  /*12da0*/  SHF.R.S32.HI R2, RZ, 0x1f, R0 ;  /* 0x0000001fff027819 */ /* 0x000fc80000011400 */
[----:B------:R-:W-:-:S04]  /*12db0*/  LEA.HI R0, R2, R0, RZ, 0x5 ;  /* 0x0000000002007211 */ /* 0x000fc800078f28ff */
[----:B------:R-:W-:-:S04]  /*12dc0*/  SHF.R.S32.HI R0, RZ, 0x5, R0 ;  /* 0x00000005ff007819 */ /* 0x000fc80000011400 */
[----:B------:R-:W-:-:S04]  /*12dd0*/  IMNMX R206, R209, R0, !PT ;  /* 0x00000000d1ce7217 */ /* 0x000fc80007800200 */
[----:B------:R-:W-:-:S13]  /*12de0*/  ISETP.GE.AND P0, PT, R195, R206, PT ;  /* 0x000000cec300720c */ /* 0x000fda0003f06270 */
[----:B------:R-:W-:Y:S05]  /*12df0*/  @!P0 BRA `(.L_x_701) ;  /* 0x000027a000008947 */ /* 0x000fea0003800000 */
[----:B------:R-:W-:Y:S02]  /*12e00*/  MOV R134, R8 ;  /* 0x0000000800867202 */ /* 0x000fe40000000f00 */
[----:B------:R-:W-:Y:S02]  /*12e10*/  MOV R133, R132 ;  /* 0x0000008400857202 */ /* 0x000fe40000000f00 */
[----:B------:R-:W-:-:S04]  /*12e20*/  MOV R197, R195 ;  /* 0x000000c300c57202 */ /* 0x000fc80000000f00 */
.L_x_710:
[----:B------:R-:W-:Y:S01]  /*12e30*/  ISETP.GT.AND P1, PT, R209, R197, PT ;  /* 0x000000c5d100720c */ /* 0x000fe20003f24270 */
[----:B------:R-:W-:Y:S04]  /*12e40*/  DEPBAR.LE SB0, 0x0 ;  /* 0x000080000000791a */ /* 0x000fe80000000000 */
[----:B------:R-:W-:Y:S01]  /*12e50*/  WARPSYNC 0xffffffff ;  /* 0xffffffff00007948 */ /* 0x000fe20003800000 */
[----:B------:R-:W-:Y:S01]  /*12e60*/  BAR.SYNC.DEFER_BLOCKING 0x0 ;  /* 0x0000000000007b1d */ /* 0x000fe20000010000 */
[----:B------:R-:W-:Y:S02]  /*12e70*/  LOP3.LUT P3, RZ, R215, 0x1, RZ, 0xc0, !PT ;  /* 0x00000001d7ff7812 */ /* 0x000fe4000786c0ff */
[----:B------:R-:W-:Y:S04]  /*12e80*/  MOV R195, c[0x0][0x2c4] ;  /* 0x0000b10000c37a02 */ /* 0x000fe80000000f00 */
[----:B------:R-:W-:Y:S01]  /*12e90*/  @!P1 SHF.R.S32.HI R0, RZ, 0x1f, R197 ;  /* 0x0000001fff009819 */ /* 0x000fe200000114c5 */
[C---:B------:R-:W-:Y:S04]  /*12ea0*/  @!P1 IMAD.WIDE.U32 R2, R197.reuse, c[0x0][0x208], RZ ;  /* 0x00008200c5029a25 */ /* 0x040fe800078e00ff */
[----:B------:R-:W-:Y:S01]  /*12eb0*/  @!P1 IMAD R0, R0, c[0x0][0x208], RZ ;  /* 0x0000820000009a24 */ /* 0x000fe200078e02ff */
[C---:B------:R-:W-:Y:S03]  /*12ec0*/  @!P1 LEA R4, P0, R2.reuse, R222, 0x5 ;  /* 0x000000de02049211 */ /* 0x040fe600078028ff */
[----:B------:R-:W-:Y:S05]  /*12ed0*/  @!P1 IMAD R0, R197, c[0x0][0x20c], R0 ;  /* 0x00008300c5009a24 */ /* 0x000fea00078e0200 */
[----:B------:R-:W-:Y:S01]  /*12ee0*/  @!P1 IADD3 R0, R3, R0, RZ ;  /* 0x0000000003009210 */ /* 0x000fe20007ffe0ff */
[----:B------:R-:W-:Y:S03]  /*12ef0*/  LDSM.16.M88.4 R16, [R183] ;  /* 0x00000000b710783b */ /* 0x000fe60000000200 */
[----:B------:R-:W-:Y:S01]  /*12f00*/  @!P1 LEA.HI.X R6, R2, R224, R0, 0x5, P0 ;  /* 0x000000e002069211 */ /* 0x000fe200000f2c00 */
[----:B------:R-:W-:Y:S01]  /*12f10*/  ULDC UR4, c[0x0][0x324] ;  /* 0x0000c90000047ab9 */ /* 0x000fe20000000800 */
[C---:B------:R-:W-:Y:S01]  /*12f20*/  ISETP.GT.AND P0, PT, R197.reuse, R209, PT ;  /* 0x000000d1c500720c */ /* 0x040fe20003f04270 */
[----:B------:R-:W-:Y:S01]  /*12f30*/  ULOP3.LUT UR4, URZ, UR4, URZ, 0x33, !UPT ;  /* 0x000000043f047292 */ /* 0x000fe2000f8e333f */
[----:B------:R-:W1:Y:S05]  /*12f40*/  LDSM.16.M88.4 R8, [R178] ;  /* 0x00000000b208783b */ /* 0x000e6a0000000200 */
[----:B------:R-:W2:Y:S05]  /*12f50*/  LDSM.16.M88.4 R160, [R178+0x800] ;  /* 0x00080000b2a0783b */ /* 0x000eaa0000000200 */
[----:B------:R-:W-:Y:S01]  /*12f60*/  LDSM.16.M88.4 R164, [R184] ;  /* 0x00000000b8a4783b */ /* 0x000fe20000000200 */
[----:B------:R-:W-:Y:S04]  /*12f70*/  @P0 IADD3 R0, R197, -0x1, RZ ;  /* 0xffffffffc5000810 */ /* 0x000fe80007ffe0ff */
[----:B------:R-:W-:Y:S01]  /*12f80*/  @P0 SHF.R.S32.HI R2, RZ, 0x1f, R0 ;  /* 0x0000001fff020819 */ /* 0x000fe20000011400 */
[----:B------:R-:W3:Y:S04]  /*12f90*/  LDSM.16.M88.4 R168, [R187] ;  /* 0x00000000bba8783b */ /* 0x000ee80000000200 */
[----:B------:R-:W-:Y:S01]  /*12fa0*/  @P0 IMAD R5, R2, c[0x0][0x1e0], RZ ;  /* 0x0000780002050a24 */ /* 0x000fe200078e02ff */
[----:B------:R-:W4:Y:S01]  /*12fb0*/  LDSM.16.M88.4 R172, [R189] ;  /* 0x00000000bdac783b */ /* 0x000f220000000200 */
[C---:B------:R-:W-:Y:S04]  /*12fc0*/  @P0 IMAD.WIDE.U32 R2, R0.reuse, c[0x0][0x1e0], RZ ;  /* 0x0000780000020a25 */ /* 0x040fe800078e00ff */
[----:B------:R-:W-:Y:S04]  /*12fd0*/  @P0 IMAD R0, R0, c[0x0][0x1e4], R5 ;  /* 0x0000790000000a24 */ /* 0x000fe800078e0205 */
[----:B------:R-:W-:Y:S01]  /*12fe0*/  @P0 IMAD.IADD R3, R3, 0x1, R0 ;  /* 0x0000000103030824 */ /* 0x000fe200078e0200 */
[C---:B------:R-:W-:Y:S04]  /*12ff0*/  @P0 LEA R0, P2, R2.reuse, R220, 0x5 ;  /* 0x000000dc02000211 */ /* 0x040fe800078428ff */
[----:B------:R-:W-:Y:S02]  /*13000*/  @P0 LEA.HI.X R5, R2, R219, R3, 0x5, P2 ;  /* 0x000000db02050211 */ /* 0x000fe400010f2c03 */
[C---:B------:R-:W-:Y:S04]  /*13010*/  @!P1 LEA R2, P2, R4.reuse, c[0x0][0x1f8], 0x1 ;  /* 0x00007e0004029a11 */ /* 0x040fe800078408ff */
[----:B------:R-:W-:Y:S02]  /*13020*/  @!P1 LEA.HI.X R3, R4, c[0x0][0x1fc], R6, 0x1, P2 ;  /* 0x00007f0004039a11 */ /* 0x000fe400010f0c06 */
[C---:B------:R-:W-:Y:S03]  /*13030*/  @P0 LEA R198, P2, R0.reuse, c[0x0][0x1c8], 0x1 ;  /* 0x0000720000c60a11 */ /* 0x040fe600078408ff */
[----:B------:R-:W-:Y:S01]  /*13040*/  @!PT LDS RZ, [RZ] ;  /* 0x00000000fffff984 */ /* 0x000fe20000000800 */
[----:B------:R-:W-:Y:S01]  /*13050*/  @!PT LDS RZ, [RZ] ;  /* 0x00000000fffff984 */ /* 0x000fe20000000800 */
[----:B------:R-:W-:Y:S01]  /*13060*/  @!PT LDS RZ, [RZ] ;  /* 0x00000000fffff984 */ /* 0x000fe20000000800 */
[----:B------:R5:W-:Y:S01]  /*13070*/  @!P1 LDGSTS.E.BYPASS.LTC128B.128 [R196+0x8080], [R2.64], !P3 ;  /* 0x0808000002c49fae */ /* 0x000be2000d901d46 */
[----:B------:R-:W-:Y:S02]  /*13080*/  @P0 LEA.HI.X R199, R0, c[0x0][0x1cc], R5, 0x1, P2 ;  /* 0x0000730000c70a11 */ /* 0x000fe400010f0c05 */
[C---:B-1----:R-:W-:Y:S02]  /*13090*/  HMMA.16816.F32.BF16 R4, R16.reuse, R8, RZ ;  /* 0x000000081004723c */ /* 0x042fe400000418ff */
[----:B------:R5:W-:Y:S01]  /*130a0*/  @!P1 LDGSTS.E.BYPASS.LTC128B.128 [R196+0x9080], [R2.64+0x80], !P6 ;  /* 0x0908008002c49fae */ /* 0x000be2000f101d46 */
[----:B------:R-:W-:Y:S01]  /*130b0*/  ISETP.NE.AND P2, PT, R195, 0x1, PT ;  /* 0x00000001c300780c */ /* 0x000fe20003f45270 */
[----:B------:R-:W-:Y:S03]  /*130c0*/  IMAD.MOV.U32 R195, RZ, RZ, c[0x0][0x32c] ;  /* 0x0000cb00ffc37624 */ /* 0x000fe600078e00ff */
[----:B------:R5:W-:Y:S01]  /*130d0*/  @!P1 LDGSTS.E.BYPASS.LTC128B.128 [R196+0xa080], [R2.64+0x100], !P5 ;  /* 0x0a08010002c49fae */ /* 0x000be2000e901d46 */
[C---:B------:R-:W-:Y:S04]  /*130e0*/  HMMA.16816.F32.BF16 R8, R16.reuse, R10, RZ ;  /* 0x0000000a1008723c */ /* 0x040fe800000418ff */
[----:B------:R5:W-:Y:S04]  /*130f0*/  @!P1 LDGSTS.E.BYPASS.LTC128B.128 [R196+0xb080], [R2.64+0x180], !P4 ;  /* 0x0b08018002c49fae */ /* 0x000be8000e101d46 */
[C---:B--2---:R-:W-:Y:S01]  /*13100*/  HMMA.16816.F32.BF16 R12, R16.reuse, R160, RZ ;  /* 0x000000a0100c723c */ /* 0x044fe200000418ff */
[----:B------:R-:W0:Y:S07]  /*13110*/  LDGDEPBAR ;  /* 0x00000000000079af */ /* 0x000e2e0000000000 */
[----:B------:R-:W-:Y:S01]  /*13120*/  HMMA.16816.F32.BF16 R16, R16, R162, RZ ;  /* 0x000000a21010723c */ /* 0x000fe200000418ff */
[----:B------:R-:W-:Y:S07]  /*13130*/  LDSM.16.M88.4 R160, [R186] ;  /* 0x00000000baa0783b */ /* 0x000fee0000000200 */
[C---:B---3--:R-:W-:Y:S08]  /*13140*/  HMMA.16816.F32.BF16 R4, R164.reuse, R168, R4 ;  /* 0x000000a8a404723c */ /* 0x048ff00000041804 */
[C---:B------:R-:W-:Y:S01]  /*13150*/  HMMA.16816.F32.BF16 R8, R164.reuse, R170, R8 ;  /* 0x000000aaa408723c */ /* 0x040fe20000041808 */
[----:B------:R-:W1:Y:S07]  /*13160*/  LDSM.16.M88.4 R168, [R177] ;  /* 0x00000000b1a8783b */ /* 0x000e6e0000000200 */
[C---:B----4-:R-:W-:Y:S08]  /*13170*/  HMMA.16816.F32.BF16 R12, R164.reuse, R172, R12 ;  /* 0x000000aca40c723c */ /* 0x050ff0000004180c */
[----:B------:R-:W-:Y:S01]  /*13180*/  HMMA.16816.F32.BF16 R16, R164, R174, R16 ;  /* 0x000000aea410723c */ /* 0x000fe20000041810 */
[----:B------:R-:W2:Y:S05]  /*13190*/  LDSM.16.M88.4 R164, [R177+0x800] ;  /* 0x00080000b1a4783b */ /* 0x000eaa0000000200 */
[----:B------:R-:W-:Y:S02]  /*131a0*/  LDSM.16.M88.4 R172, [R176+-0x3000] ;  /* 0xffd00000b0ac783b */ /* 0x000fe40000000200 */
[C---:B-1----:R-:W-:Y:S08]  /*131b0*/  HMMA.16816.F32.BF16 R4, R160.reuse, R168, R4 ;  /* 0x000000a8a004723c */ /* 0x042ff00000041804 */
[C---:B------:R-:W-:Y:S01]  /*131c0*/  HMMA.16816.F32.BF16 R8, R160.reuse, R170, R8 ;  /* 0x000000aaa008723c */ /* 0x040fe20000041808 */
[----:B------:R-:W1:Y:S07]  /*131d0*/  LDSM.16.M88.4 R168, [R185] ;  /* 0x00000000b9a8783b */ /* 0x000e6e0000000200 */
[C---:B--2---:R-:W-:Y:S08]  /*131e0*/  HMMA.16816.F32.BF16 R12, R160.reuse, R164, R12 ;  /* 0x000000a4a00c723c */ /* 0x044ff0000004180c */
[----:B------:R-:W-:Y:S01]  /*131f0*/  HMMA.16816.F32.BF16 R16, R160, R166, R16 ;  /* 0x000000a6a010723c */ /* 0x000fe20000041810 */
[----:B------:R-:W2:Y:S05]  /*13200*/  LDSM.16.M88.4 R160, [R176+-0x2800] ;  /* 0xffd80000b0a0783b */ /* 0x000eaa0000000200 */
[----:B------:R-:W-:Y:S02]  /*13210*/  LDSM.16.M88.4 R164, [R183+0x4000] ;  /* 0x00400000b7a4783b */ /* 0x000fe40000000200 */
[C---:B-1----:R-:W-:Y:S08]  /*13220*/  HMMA.16816.F32.BF16 R4, R168.reuse, R172, R4 ;  /* 0x000000aca804723c */ /* 0x042ff00000041804 */
[C---:B------:R-:W-:Y:S01]  /*13230*/  HMMA.16816.F32.BF16 R8, R168.reuse, R174, R8 ;  /* 0x000000aea808723c */ /* 0x040fe20000041808 */
[----:B------:R-:W1:Y:S07]  /*13240*/  LDSM.16.M88.4 R172, [R178+0x1000] ;  /* 0x00100000b2ac783b */ /* 0x000e6e0000000200 */
[C---:B--2---:R-:W-:Y:S08]  /*13250*/  HMMA.16816.F32.BF16 R12, R168.reuse, R160, R12 ;  /* 0x000000a0a80c723c */ /* 0x044ff0000004180c */
[----:B------:R-:W-:Y:S01]  /*13260*/  HMMA.16816.F32.BF16 R16, R168, R162, R16 ;  /* 0x000000a2a810723c */ /* 0x000fe20000041810 */
[----:B------:R-:W2:Y:S05]  /*13270*/  LDSM.16.M88.4 R160, [R178+0x1800] ;  /* 0x00180000b2a0783b */ /* 0x000eaa0000000200 */
[----:B------:R-:W-:Y:S02]  /*13280*/  LDSM.16.M88.4 R168, [R184+0x4000] ;  /* 0x00400000b8a8783b */ /* 0x000fe40000000200 */
[C---:B-1----:R-:W-:Y:S08]  /*13290*/  HMMA.16816.F32.BF16 R4, R164.reuse, R172, R4 ;  /* 0x000000aca404723c */ /* 0x042ff00000041804 */
[C---:B------:R-:W-:Y:S01]  /*132a0*/  HMMA.16816.F32.BF16 R8, R164.reuse, R174, R8 ;  /* 0x000000aea408723c */ /* 0x040fe20000041808 */
[----:B------:R-:W1:Y:S07]  /*132b0*/  LDSM.16.M88.4 R172, [R191] ;  /* 0x00000000bfac783b */ /* 0x000e6e0000000200 */
[C---:B--2---:R-:W-:Y:S08]  /*132c0*/  HMMA.16816.F32.BF16 R12, R164.reuse, R160, R12 ;  /* 0x000000a0a40c723c */ /* 0x044ff0000004180c */
[----:B------:R-:W-:Y:S01]  /*132d0*/  HMMA.16816.F32.BF16 R16, R164, R162, R16 ;  /* 0x000000a2a410723c */ /* 0x000fe20000041810 */
[----:B------:R-:W2:Y:S05]  /*132e0*/  LDSM.16.M88.4 R160, [R190] ;  /* 0x00000000bea0783b */ /* 0x000eaa0000000200 */
        /* <DEDUP_REMOVED lines=10> */
[----:B------:R-:W1:Y:S07]  /*13390*/  LDSM.16.M88.4 R172, [R176+-0x2000] ;  /* 0xffe00000b0ac783b */ /* 0x000e6e0000000200 */
        /* <DEDUP_REMOVED lines=58> */
[----:B------:R-:W2:Y:S01]  /*13740*/  LDSM.16.M88.4 R160, [R176+0x800] ;  /* 0x00080000b0a0783b */ /* 0x000ea20000000200 */
[----:B------:R-:W-:Y:S04]  /*13750*/  DEPBAR.LE SB0, 0x0 ;  /* 0x000080000000791a */ /* 0x000fe80000000000 */
[----:B------:R-:W-:Y:S02]  /*13760*/  BAR.SYNC.DEFER_BLOCKING 0x0 ;  /* 0x0000000000007b1d */ /* 0x000fe40000010000 */
[C---:B-1----:R-:W-:Y:S08]  /*13770*/  HMMA.16816.F32.BF16 R4, R168.reuse, R172, R4 ;  /* 0x000000aca804723c */ /* 0x042ff00000041804 */
[C---:B------:R-:W-:Y:S08]  /*13780*/  HMMA.16816.F32.BF16 R8, R168.reuse, R174, R8 ;  /* 0x000000aea808723c */ /* 0x040ff00000041808 */
[C---:B--2---:R-:W-:Y:S08]  /*13790*/  HMMA.16816.F32.BF16 R12, R168.reuse, R160, R12 ;  /* 0x000000a0a80c723c */ /* 0x044ff0000004180c */
[----:B------:R-:W-:Y:S01]  /*137a0*/  FMUL.FTZ R0, R4, c[0x0][0x320] ;  /* 0x0000c80004007a20 */ /* 0x000fe20000410000 */
[----:B------:R-:W-:Y:S03]  /*137b0*/  HMMA.16816.F32.BF16 R16, R168, R162, R16 ;  /* 0x000000a2a810723c */ /* 0x000fe60000041810 */
[----:B------:R1:W2:Y:S01]  /*137c0*/  MUFU.TANH R165, R0 ;  /* 0x0000000000a57308 */ /* 0x0002a20000002400 */
[----:B------:R-:W-:Y:S01]  /*137d0*/  @!PT LDS RZ, [RZ] ;  /* 0x00000000fffff984 */ /* 0x000fe20000000800 */
[----:B------:R-:W-:Y:S01]  /*137e0*/  @!PT LDS RZ, [RZ] ;  /* 0x00000000fffff984 */ /* 0x000fe20000000800 */
[----:B------:R-:W-:Y:S01]  /*137f0*/  @!PT LDS RZ, [RZ] ;  /* 0x00000000fffff984 */ /* 0x000fe20000000800 */
[----:B------:R3:W-:Y:S01]  /*13800*/  @P0 LDGSTS.E.BYPASS.LTC128B.128 [R196+0xc080], [R198.64], !P3 ;  /* 0x0c080000c6c40fae */ /* 0x0007e2000d901d46 */
[----:B------:R-:W-:Y:S04]  /*13810*/  IMAD.IADD R4, R226, 0x1, R225 ;  /* 0x00000001e2047824 */ /* 0x000fe800078e02e1 */
[----:B------:R3:W-:Y:S05]  /*13820*/  @P0 LDGSTS.E.BYPASS.LTC128B.128 [R196+0xd080], [R198.64+0x80], !P6 ;  /* 0x0d080080c6c40fae */ /* 0x0007ea000f101d46 */
[----:B------:R3:W-:Y:S05]  /*13830*/  @P0 LDGSTS.E.BYPASS.LTC128B.128 [R196+0xe080], [R198.64+0x100], !P5 ;  /* 0x0e080100c6c40fae */ /* 0x0007ea000e901d46 */
[----:B------:R3:W-:Y:S05]  /*13840*/  @P0 LDGSTS.E.BYPASS.LTC128B.128 [R196+0xf080], [R198.64+0x180], !P4 ;  /* 0x0f080180c6c40fae */ /* 0x0007ea000e101d46 */
[----:B------:R-:W0:Y:S01]  /*13850*/  LDGDEPBAR ;  /* 0x00000000000079af */ /* 0x000e220000000000 */
[----:B-----5:R-:W-:Y:S02]  /*13860*/  FMUL.FTZ R2, R17, c[0x0][0x320] ;  /* 0x0000c80011027a20 */ /* 0x020fe40000410000 */
[----:B-1----:R-:W-:Y:S01]  /*13870*/  FMUL.FTZ R0, R5, c[0x0][0x320] ;  /* 0x0000c80005007a20 */ /* 0x002fe20000410000 */
[----:B------:R-:W-:Y:S03]  /*13880*/  SHF.L.U32 R5, R197, 0x5, RZ ;  /* 0x00000005c5057819 */ /* 0x000fe600000006ff */
[----:B------:R1:W4:Y:S02]  /*13890*/  MUFU.TANH R164, R0 ;  /* 0x0000000000a47308 */ /* 0x0003240000002400 */
        /* <DEDUP_REMOVED lines=13> */
[----:B------:R1:W1:Y:S10]  /*13970*/  MUFU.TANH R12, R2 ;  /* 0x00000002000c7308 */ /* 0x0002740000002400 */
[----:B------:R5:W2:Y:S01]  /*13980*/  MUFU.TANH R135, R0 ;  /* 0x0000000000877308 */ /* 0x000aa20000002400 */
[----:B-1----:R-:W-:Y:S02]  /*13990*/  FMUL.FTZ R2, R19, c[0x0][0x320] ;  /* 0x0000c80013027a20 */ /* 0x002fe40000410000 */
[----:B-----5:R-:W-:Y:S07]  /*139a0*/  FMUL.FTZ R0, R13, c[0x0][0x320] ;  /* 0x0000c8000d007a20 */ /* 0x020fee0000410000 */
[----:B------:R1:W1:Y:S02]  /*139b0*/  MUFU.TANH R132, R0 ;  /* 0x0000000000847308 */ /* 0x0002640000002400 */
[----:B-1----:R-:W-:Y:S08]  /*139c0*/  FMUL.FTZ R0, R14, c[0x0][0x320] ;  /* 0x0000c8000e007a20 */ /* 0x002ff00000410000 */
[----:B------:R1:W1:Y:S02]  /*139d0*/  MUFU.TANH R139, R0 ;  /* 0x00000000008b7308 */ /* 0x0002640000002400 */
[----:B-1----:R-:W-:Y:S08]  /*139e0*/  FMUL.FTZ R0, R15, c[0x0][0x320] ;  /* 0x0000c8000f007a20 */ /* 0x002ff00000410000 */
[----:B------:R1:W1:Y:S02]  /*139f0*/  MUFU.TANH R15, R0 ;  /* 0x00000000000f7308 */ /* 0x0002640000002400 */
[----:B-1----:R-:W-:Y:S08]  /*13a00*/  FMUL.FTZ R0, R16, c[0x0][0x320] ;  /* 0x0000c80010007a20 */ /* 0x002ff00000410000 */
[----:B------:R-:W1:Y:S10]  /*13a10*/  MUFU.TANH R16, R2 ;  /* 0x0000000200107308 */ /* 0x000e740000002400 */
[----:B------:R5:W1:Y:S02]  /*13a20*/  MUFU.TANH R13, R0 ;  /* 0x00000000000d7308 */ /* 0x000a640000002400 */
[----:B-----5:R-:W-:Y:S05]  /*13a30*/  @P2 IMAD.HI.U32 R0, R4, c[0x0][0x2c8], RZ ;  /* 0x0000b20004002a27 */ /* 0x020fea00078e00ff */
[----:B------:R-:W-:Y:S01]  /*13a40*/  @P2 SHF.R.U32.HI R4, RZ, c[0x0][0x2cc], R0 ;  /* 0x0000b300ff042a19 */ /* 0x000fe20000011600 */
[----:B------:R-:W-:Y:S01]  /*13a50*/  FMUL.FTZ R0, R18, c[0x0][0x320] ;  /* 0x0000c80012007a20 */ /* 0x000fe20000410000 */
[----:B------:R-:W-:Y:S03]  /*13a60*/  ISETP.GE.AND P2, PT, R195, 0x1, PT ;  /* 0x00000001c300780c */ /* 0x000fe60003f46270 */
[----:B------:R5:W1:Y:S01]  /*13a70*/  MUFU.TANH R14, R0 ;  /* 0x00000000000e7308 */ /* 0x000a620000002400 */
[----:B------:R-:W1:Y:S01]  /*13a80*/  SHFL.IDX PT, R3, R4, RZ, 0x1c1f ;  /* 0x001c1fff04037589 */ /* 0x000e6200000e0000 */
[----:B-----5:R-:W-:Y:S04]  /*13a90*/  IADD3 R0, -R210, 0x1, -R5 ;  /* 0x00000001d2007810 */ /* 0x020fe80007ffe905 */
[----:B------:R-:W-:Y:S04]  /*13aa0*/  IADD3 R0, -R213, R0, R212 ;  /* 0x00000000d5007210 */ /* 0x000fe80007ffe1d4 */
[C---:B------:R-:W-:Y:S02]  /*13ab0*/  IADD3 R7, R0.reuse, c[0x0][0x328], RZ ;  /* 0x0000ca0000077a10 */ /* 0x040fe40007ffe0ff */
[----:B------:R-:W-:Y:S02]  /*13ac0*/  IADD3 R6, R0, UR4, RZ ;  /* 0x0000000400067c10 */ /* 0x000fe4000fffe0ff */
[-C--:B-1----:R-:W-:Y:S02]  /*13ad0*/  IADD3 R2, R7, R3.reuse, RZ ;  /* 0x0000000307027210 */ /* 0x082fe40007ffe0ff */
[----:B------:R-:W-:Y:S01]  /*13ae0*/  IADD3 R0, R6, R3, RZ ;  /* 0x0000000306007210 */ /* 0x000fe20007ffe0ff */
[----:B------:R-:W-:-:S05]  /*13af0*/  @!P2 BRA `(.L_x_702) ;  /* 0x000001800000a947 */ /* 0x000fca0003800000 */
[----:B--234-:R-:W-:Y:S01]  /*13b00*/  IADD3 R3, -R213, R212, R3 ;  /* 0x000000d4d5037210 */ /* 0x01cfe20007ffe103 */
        /* <DEDUP_REMOVED lines=12> */
.L_x_704:
[----:B------:R-:W-:Y:S04]  /*13bd0*/  MOV R8, c[0x0][0x32c] ;  /* 0x0000cb0000087a02 */ /* 0x000fe80000000f00 */
[----:B------:R-:W-:Y:S11]  /*13be0*/  ISETP.NE.AND P0, PT, R8, 0x1, PT ;  /* 0x000000010800780c */ /* 0x000ff60003f05270 */
[----:B------:R-:W-:Y:S02]  /*13bf0*/  @!UPT UIADD3 URZ, URZ, URZ, URZ ;  /* 0x0000003f3f3ff290 */ /* 0x000fe4000fffe03f */
[----:B------:R-:W-:Y:S05]  /*13c00*/  @P0 IMAD.HI.U32 R8, R3, c[0x0][0x330], RZ ;  /* 0x0000cc0003080a27 */ /* 0x000fea00078e00ff */
[----:B------:R-:W-:Y:S02]  /*13c10*/  @P0 SHF.R.U32.HI R3, RZ, c[0x0][0x334], R8 ;  /* 0x0000cd00ff030a19 */ /* 0x000fe40000011608 */
.L_x_705:
[----:B------:R-:W-:Y:S05]  /*13c20*/  BSYNC B0 ;  /* 0x0000000000007941 */ /* 0x000fea0003800000 */
.L_x_703:
[----:B------:R-:W-:Y:S04]  /*13c30*/  IMAD R3, R3, c[0x0][0x32c], -R5 ;  /* 0x0000cb0003037a24 */ /* 0x000fe800078e0a05 */
[----:B------:R-:W-:Y:S05]  /*13c40*/  IMAD.IADD R3, R3, 0x1, -R210 ;  /* 0x0000000103037824 */ /* 0x000fea00078e0ad2 */
[----:B------:R-:W-:Y:S02]  /*13c50*/  IADD3 R8, R3, c[0x0][0x32c], RZ ;  /* 0x0000cb0003087a10 */ /* 0x000fe40007ffe0ff */
[----:B------:R-:W-:Y:S02]  /*13c60*/  IMNMX R0, R0, R3, !PT ;  /* 0x0000000300007217 */ /* 0x000fe40007800200 */
[----:B------:R-:W-:Y:S02]  /*13c70*/  IMNMX R2, R2, R8, PT ;  /* 0x0000000802027217 */ /* 0x000fe40003800200 */
.L_x_702:
[----:B--234-:R-:W-:Y:S01]  /*13c80*/  ISETP.GT.AND P1, PT, R197, -0x1, PT ;  /* 0xffffffffc500780c */ /* 0x01cfe20003f24270 */
[----:B------:R-:W1:Y:S03]  /*13c90*/  SHFL.IDX PT, R3, R4, 0x1, 0x1c1f ;  /* 0x003c1f0004037f89 */ /* 0x000e6600000e0000 */
[----:B------:R-:W-:Y:S04]  /*13ca0*/  ISETP.GT.AND P0, PT, R0, RZ, P1 ;  /* 0x000000ff0000720c */ /* 0x000fe80000f04270 */
[----:B------:R-:W-:Y:S04]  /*13cb0*/  ISETP.LT.OR P0, PT, R2, 0x1, P0 ;  /* 0x000000010200780c */ /* 0x000fe80000701670 */
[----:B------:R-:W-:Y:S02]  /*13cc0*/  FSEL R8, R165, -INF , !P0 ;  /* 0xff800000a5087808 */ /* 0x000fe40004000000 */
[----:B------:R-:W-:Y:S04]  /*13cd0*/  ISETP.GT.AND P0, PT, R0, 0x1, P1 ;  /* 0x000000010000780c */ /* 0x000fe80000f04270 */
        /* <DEDUP_REMOVED lines=17> */
[----:B------:R-:W-:Y:S01]  /*13df0*/  ISETP.GT.AND P0, PT, R0, 0x19, P1 ;  /* 0x000000190000780c */ /* 0x000fe20000f04270 */
[--C-:B-1----:R-:W-:Y:S03]  /*13e00*/  IMAD.IADD R0, R6, 0x1, R3.reuse ;  /* 0x0000000106007824 */ /* 0x102fe600078e0203 */
[----:B------:R-:W-:Y:S01]  /*13e10*/  ISETP.LT.OR P0, PT, R2, 0x1a, P0 ;  /* 0x0000001a0200780c */ /* 0x000fe20000701670 */
[----:B------:R-:W-:Y:S03]  /*13e20*/  IMAD.IADD R2, R7, 0x1, R3 ;  /* 0x0000000107027824 */ /* 0x000fe600078e0203 */
[----:B------:R-:W-:Y:S01]  /*13e30*/  FSEL R174, R12, -INF , !P0 ;  /* 0xff8000000cae7808 */ /* 0x000fe20004000000 */
        /* <DEDUP_REMOVED lines=14> */
.L_x_708:
[----:B------:R-:W-:Y:S04]  /*13f20*/  MOV R4, c[0x0][0x32c] ;  /* 0x0000cb0000047a02 */ /* 0x000fe80000000f00 */
[----:B------:R-:W-:Y:S11]  /*13f30*/  ISETP.NE.AND P0, PT, R4, 0x1, PT ;  /* 0x000000010400780c */ /* 0x000ff60003f05270 */
[----:B------:R-:W-:Y:S02]  /*13f40*/  @!UPT UIADD3 URZ, URZ, URZ, URZ ;  /* 0x0000003f3f3ff290 */ /* 0x000fe4000fffe03f */
[----:B------:R-:W-:Y:S05]  /*13f50*/  @P0 IMAD.HI.U32 R4, R3, c[0x0][0x330], RZ ;  /* 0x0000cc0003040a27 */ /* 0x000fea00078e00ff */
[----:B------:R-:W-:Y:S02]  /*13f60*/  @P0 SHF.R.U32.HI R3, RZ, c[0x0][0x334], R4 ;  /* 0x0000cd00ff030a19 */ /* 0x000fe40000011604 */
.L_x_709:
[----:B------:R-:W-:Y:S05]  /*13f70*/  BSYNC B0 ;  /* 0x0000000000007941 */ /* 0x000fea0003800000 */
.L_x_707:
[----:B------:R-:W-:Y:S04]  /*13f80*/  IMAD R5, R3, c[0x0][0x32c], -R5 ;  /* 0x0000cb0003057a24 */ /* 0x000fe800078e0a05 */
[----:B------:R-:W-:Y:S05]  /*13f90*/  IMAD.IADD R3, R5, 0x1, -R210 ;  /* 0x0000000105037824 */ /* 0x000fea00078e0ad2 */
[----:B------:R-:W-:Y:S02]  /*13fa0*/  IADD3 R4, R3, c[0x0][0x32c], RZ ;  /* 0x0000cb0003047a10 */ /* 0x000fe40007ffe0ff */
[----:B------:R-:W-:Y:S02]  /*13fb0*/  IMNMX R0, R0, R3, !PT ;  /* 0x0000000300007217 */ /* 0x000fe40007800200 */
[----:B------:R-:W-:Y:S02]  /*13fc0*/  IMNMX R2, R2, R4, PT ;  /* 0x0000000402027217 */ /* 0x000fe40003800200 */
.L_x_706:
[----:B------:R-:W-:Y:S02]  /*13fd0*/  FMNMX.FTZ R3, R8, R133, !PT ;  /* 0x0000008508037209 */ /* 0x000fe40007810000 */
[----:B------:R-:W-:Y:S02]  /*13fe0*/  ISETP.GT.AND P0, PT, R0, RZ, P1 ;  /* 0x000000ff0000720c */ /* 0x000fe40000f04270 */
[----:B------:R-:W-:Y:S02]  /*13ff0*/  FMNMX.FTZ R3, R10, R3, !PT ;  /* 0x000000030a037209 */ /* 0x000fe40007810000 */
[----:B------:R-:W-:Y:S02]  /*14000*/  ISETP.LT.OR P0, PT, R2, 0x1, P0 ;  /* 0x000000010200780c */ /* 0x000fe40000701670 */
[----:B------:R-:W-:Y:S02]  /*14010*/  FMNMX.FTZ R3, R9, R3, !PT ;  /* 0x0000000309037209 */ /* 0x000fe40007810000 */
[----:B------:R-:W-:Y:S02]  /*14020*/  FSEL R4, R173, -INF , !P0 ;  /* 0xff800000ad047808 */ /* 0x000fe40004000000 */
[----:B------:R-:W-:Y:S02]  /*14030*/  ISETP.GT.AND P0, PT, R0, 0x1, P1 ;  /* 0x000000010000780c */ /* 0x000fe40000f04270 */
        /* <DEDUP_REMOVED lines=9> */
[----:B------:R-:W-:Y:S02]  /*140d0*/  FMNMX.FTZ R3, R174, R3, !PT ;  /* 0x00000003ae037209 */ /* 0x000fe40007810000 */
[----:B------:R-:W-:Y:S02]  /*140e0*/  ISETP.GT.AND P0, PT, R0, 0x9, P1 ;  /* 0x000000090000780c */ /* 0x000fe40000f04270 */
[----:B------:R-:W-:Y:S01]  /*140f0*/  FMNMX.FTZ R12, R4, R134, !PT ;  /* 0x00000086040c7209 */ /* 0x000fe20007810000 */
[----:B------:R-:W1:Y:S01]  /*14100*/  SHFL.BFLY PT, R13, R3, 0x2, 0x1f ;  /* 0x0c401f00030d7f89 */ /* 0x000e6200000e0000 */
[----:B------:R-:W-:Y:S02]  /*14110*/  ISETP.LT.OR P0, PT, R2, 0xa, P0 ;  /* 0x0000000a0200780c */ /* 0x000fe40000701670 */
[----:B------:R-:W-:Y:S02]  /*14120*/  FMNMX.FTZ R12, R6, R12, !PT ;  /* 0x0000000c060c7209 */ /* 0x000fe40007810000 */
[----:B------:R-:W-:Y:S02]  /*14130*/  FSEL R7, R166, -INF , !P0 ;  /* 0xff800000a6077808 */ /* 0x000fe40004000000 */
[----:B------:R-:W-:Y:S01]  /*14140*/  ISETP.GT.AND P0, PT, R0, 0x10, P1 ;  /* 0x000000100000780c */ /* 0x000fe20000f04270 */
[----:B------:R-:W-:Y:S01]  /*14150*/  LDSM.16.MT88.4 R164, [R180] ;  /* 0x00000000b4a4783b */ /* 0x000fe20000004200 */
[----:B------:R-:W-:Y:S02]  /*14160*/  FMNMX.FTZ R12, R5, R12, !PT ;  /* 0x0000000c050c7209 */ /* 0x000fe40007810000 */
[----:B------:R-:W-:Y:S02]  /*14170*/  ISETP.LT.OR P0, PT, R2, 0x11, P0 ;  /* 0x000000110200780c */ /* 0x000fe40000701670 */
[----:B------:R-:W-:Y:S02]  /*14180*/  FMNMX.FTZ R12, R7, R12, !PT ;  /* 0x0000000c070c7209 */ /* 0x000fe40007810000 */
[----:B------:R-:W-:Y:S02]  /*14190*/  FSEL R171, R139, -INF , !P0 ;  /* 0xff8000008bab7808 */ /* 0x000fe40004000000 */
[----:B------:R-:W-:Y:S04]  /*141a0*/  ISETP.GT.AND P0, PT, R0, 0x11, P1 ;  /* 0x000000110000780c */ /* 0x000fe80000f04270 */
[----:B------:R-:W-:Y:S04]  /*141b0*/  ISETP.LT.OR P0, PT, R2, 0x12, P0 ;  /* 0x000000120200780c */ /* 0x000fe80000701670 */
[----:B------:R-:W-:Y:S02]  /*141c0*/  FSEL R172, R15, -INF , !P0 ;  /* 0xff8000000fac7808 */ /* 0x000fe40004000000 */
[----:B------:R-:W-:Y:S04]  /*141d0*/  ISETP.GT.AND P0, PT, R0, 0x18, P1 ;  /* 0x000000180000780c */ /* 0x000fe80000f04270 */
[----:B------:R-:W-:Y:S04]  /*141e0*/  ISETP.LT.OR P0, PT, R2, 0x19, P0 ;  /* 0x000000190200780c */ /* 0x000fe80000701670 */
[----:B------:R-:W-:Y:S02]  /*141f0*/  FSEL R173, R14, -INF , !P0 ;  /* 0xff8000000ead7808 */ /* 0x000fe40004000000 */
[----:B------:R-:W-:Y:S02]  /*14200*/  ISETP.GT.AND P0, PT, R0, 0x19, P1 ;  /* 0x000000190000780c */ /* 0x000fe40000f04270 */
[----:B------:R-:W-:Y:S02]  /*14210*/  FMNMX.FTZ R0, R171, R12, !PT ;  /* 0x0000000cab007209 */ /* 0x000fe40007810000 */
[----:B------:R-:W-:Y:S02]  /*14220*/  ISETP.LT.OR P0, PT, R2, 0x1a, P0 ;  /* 0x0000001a0200780c */ /* 0x000fe40000701670 */
[----:B------:R-:W-:Y:S02]  /*14230*/  FMNMX.FTZ R0, R172, R0, !PT ;  /* 0x00000000ac007209 */ /* 0x000fe40007810000 */
[----:B------:R-:W-:Y:S02]  /*14240*/  FSEL R135, R16, -INF , !P0 ;  /* 0xff80000010877808 */ /* 0x000fe40004000000 */
[----:B------:R-:W-:Y:S02]  /*14250*/  FMNMX.FTZ R0, R173, R0, !PT ;  /* 0x00000000ad007209 */ /* 0x000fe40007810000 */
[----:B-1----:R-:W-:Y:S02]  /*14260*/  FMNMX.FTZ R3, R3, R13, !PT ;  /* 0x0000000d03037209 */ /* 0x002fe40007810000 */
[----:B------:R-:W-:Y:S03]  /*14270*/  FMNMX.FTZ R0, R135, R0, !PT ;  /* 0x0000000087007209 */ /* 0x000fe60007810000 */
[----:B------:R-:W1:Y:S08]  /*14280*/  SHFL.BFLY PT, R12, R3, 0x1, 0x1f ;  /* 0x0c201f00030c7f89 */ /* 0x000e7000000e0000 */
[----:B------:R-:W2:Y:S01]  /*14290*/  SHFL.BFLY PT, R2, R0, 0x2, 0x1f ;  /* 0x0c401f0000027f89 */ /* 0x000ea200000e0000 */
[----:B-1----:R-:W-:Y:S07]  /*142a0*/  FMNMX.FTZ R132, R3, R12, !PT ;  /* 0x0000000c03847209 */ /* 0x002fee0007810000 */
[----:B------:R-:W-:Y:S01]  /*142b0*/  LDSM.16.MT88.4 R12, [R179] ;  /* 0x00000000b30c783b */ /* 0x000fe20000004200 */
[C---:B------:R-:W-:Y:S01]  /*142c0*/  FSETP.NEU.FTZ.AND P0, PT, R132.reuse, -INF , PT ;  /* 0xff8000008400780b */ /* 0x040fe20003f1d000 */
[----:B------:R-:W-:Y:S01]  /*142d0*/  FMUL.FTZ R3, R132, c[0x0][0x2d0] ;  /* 0x0000b40084037a20 */ /* 0x000fe20000410000 */
[----:B--2---:R-:W-:Y:S04]  /*142e0*/  FMNMX.FTZ R2, R0, R2, !PT ;  /* 0x0000000200027209 */ /* 0x004fe80007810000 */
[----:B------:R-:W-:Y:S02]  /*142f0*/  FSEL R139, R3, RZ, P0 ;  /* 0x000000ff038b7208 */ /* 0x000fe40000000000 */
[----:B------:R-:W1:Y:S03]  /*14300*/  SHFL.BFLY PT, R3, R2, 0x1, 0x1f ;  /* 0x0c201f0002037f89 */ /* 0x000e6600000e0000 */
[--C-:B------:R-:W-:Y:S02]  /*14310*/  FFMA.FTZ R0, R8, c[0x0][0x2d0], -R139.reuse ;  /* 0x0000b40008007a23 */ /* 0x100fe4000001088b */
[--C-:B------:R-:W-:Y:S02]  /*14320*/  FFMA.FTZ R11, R11, c[0x0][0x2d0], -R139.reuse ;  /* 0x0000b4000b0b7a23 */ /* 0x100fe4000001088b */
[----:B------:R2:W-:Y:S10]  /*14330*/  MUFU.EX2 R205, R0 ;  /* 0x0000000000cd7308 */ /* 0x0005f40000000800 */
[----:B------:R-:W-:Y:S01]  /*14340*/  MUFU.EX2 R202, R11 ;  /* 0x0000000b00ca7308 */ /* 0x000fe20000000800 */
[----:B-1----:R-:W-:Y:S05]  /*14350*/  FMNMX.FTZ R3, R2, R3, !PT ;  /* 0x0000000302037209 */ /* 0x002fea0007810000 */
[----:B------:R-:W-:Y:S02]  /*14360*/  FMUL.FTZ R8, R3, c[0x0][0x2d0] ;  /* 0x0000b40003087a20 */ /* 0x000fe40000410000 */
[--C-:B--2---:R-:W-:Y:S04]  /*14370*/  FFMA.FTZ R0, R10, c[0x0][0x2d0], -R139.reuse ;  /* 0x0000b4000a007a23 */ /* 0x104fe8000001088b */
[----:B------:R1:W2:Y:S02]  /*14380*/  MUFU.EX2 R204, R0 ;  /* 0x0000000000cc7308 */ /* 0x0002a40000000800 */
[----:B-1----:R-:W-:Y:S01]  /*14390*/  FFMA.FTZ R0, R9, c[0x0][0x2d0], -R139 ;  /* 0x0000b40009007a23 */ /* 0x002fe2000001088b */
[----:B--2---:R-:W-:Y:S07]  /*143a0*/  F2FP.BF16.PACK_AB R160, R204, R205 ;  /* 0x000000cdcca0723e */ /* 0x004fee00000010ff */
[----:B------:R1:W2:Y:S02]  /*143b0*/  MUFU.EX2 R203, R0 ;  /* 0x0000000000cb7308 */ /* 0x0002a40000000800 */
[----:B-1----:R-:W-:Y:S02]  /*143c0*/  FSEL R0, R132, RZ, P0 ;  /* 0x000000ff84007208 */ /* 0x002fe40000000000 */
[----:B------:R-:W-:Y:S02]  /*143d0*/  FSETP.NEU.FTZ.AND P0, PT, R3, -INF , PT ;  /* 0xff8000000300780b */ /* 0x000fe40003f1d000 */
[----:B--2---:R-:W-:Y:S01]  /*143e0*/  F2FP.BF16.PACK_AB R162, R202, R203 ;  /* 0x000000cbcaa2723e */ /* 0x004fe200000010ff */
[----:B------:R-:W-:Y:S01]  /*143f0*/  FADD.FTZ R0, -R0, R133 ;  /* 0x0000008500007221 */ /* 0x000fe20000010100 */
[----:B------:R-:W-:Y:S03]  /*14400*/  FSEL R133, R8, RZ, P0 ;  /* 0x000000ff08857208 */ /* 0x000fe60000000000 */
[----:B------:R-:W-:Y:S02]  /*14410*/  FMUL.FTZ R0, R0, c[0x0][0x2d0] ;  /* 0x0000b40000007a20 */ /* 0x000fe40000410000 */
[--C-:B------:R-:W-:Y:S02]  /*14420*/  FFMA.FTZ R4, R4, c[0x0][0x2d0], -R133.reuse ;  /* 0x0000b40004047a23 */ /* 0x100fe40000010885 */
[----:B------:R1:W2:Y:S01]  /*14430*/  MUFU.EX2 R2, R0 ;  /* 0x0000000000027308 */ /* 0x0002a20000000800 */
[--C-:B------:R-:W-:Y:S09]  /*14440*/  FFMA.FTZ R7, R7, c[0x0][0x2d0], -R133.reuse ;  /* 0x0000b40007077a23 */ /* 0x100ff20000010885 */
[----:B------:R3:W-:Y:S10]  /*14450*/  MUFU.EX2 R199, R4 ;  /* 0x0000000400c77308 */ /* 0x0007f40000000800 */
[----:B------:R-:W-:Y:S01]  /*14460*/  MUFU.EX2 R175, R7 ;  /* 0x0000000700af7308 */ /* 0x000fe20000000800 */
[--C-:B-1----:R-:W-:Y:S02]  /*14470*/  FFMA.FTZ R0, R6, c[0x0][0x2d0], -R133.reuse ;  /* 0x0000b40006007a23 */ /* 0x102fe40000010885 */
[C---:B--2---:R-:W-:Y:S02]  /*14480*/  FMUL.FTZ R8, R2.reuse, R144 ;  /* 0x0000009002087220 */ /* 0x044fe40000410000 */
[C---:B------:R-:W-:Y:S05]  /*14490*/  FMUL.FTZ R9, R2.reuse, R145 ;  /* 0x0000009102097220 */ /* 0x040fea0000410000 */
[----:B------:R-:W1:Y:S01]  /*144a0*/  MUFU.EX2 R198, R0 ;  /* 0x0000000000c67308 */ /* 0x000e620000000800 */
[C---:B------:R-:W-:Y:S02]  /*144b0*/  FMUL.FTZ R16, R2.reuse, R152 ;  /* 0x0000009802107220 */ /* 0x040fe40000410000 */
[C---:B------:R-:W-:Y:S02]  /*144c0*/  FMUL.FTZ R17, R2.reuse, R153 ;  /* 0x0000009902117220 */ /* 0x040fe40000410000 */
[C---:B---3--:R-:W-:Y:S02]  /*144d0*/  FMUL.FTZ R4, R2.reuse, R140 ;  /* 0x0000008c02047220 */ /* 0x048fe40000410000 */
        /* <DEDUP_REMOVED lines=10> */
[----:B------:R-:W-:Y:S02]  /*14580*/  FFMA.FTZ R0, R5, c[0x0][0x2d0], -R133 ;  /* 0x0000b40005007a23 */ /* 0x000fe40000010885 */
[C---:B------:R-:W-:Y:S02]  /*14590*/  FMUL.FTZ R5, R2.reuse, R141 ;  /* 0x0000008d02057220 */ /* 0x040fe40000410000 */
[----:B------:R1:W2:Y:S01]  /*145a0*/  MUFU.EX2 R195, R0 ;  /* 0x0000000000c37308 */ /* 0x0002a20000000800 */
        /* <DEDUP_REMOVED lines=12> */
[----:B-1----:R-:W-:Y:S01]  /*14670*/  FSEL R0, R3, RZ, P0 ;  /* 0x000000ff03007208 */ /* 0x002fe20000000000 */
[C---:B------:R-:W-:Y:S01]  /*14680*/  FMUL.FTZ R61, R2.reuse, R61 ;  /* 0x0000003d023d7220 */ /* 0x040fe20000410000 */
[----:B--2---:R-:W-:Y:S01]  /*14690*/  F2FP.BF16.PACK_AB R163, R175, R195 ;  /* 0x000000c3afa3723e */ /* 0x004fe200000010ff */
[----:B------:R-:W-:Y:S01]  /*146a0*/  FMUL.FTZ R64, R2, R64 ;  /* 0x0000004002407220 */ /* 0x000fe20000410000 */
[----:B------:R-:W-:Y:S01]  /*146b0*/  ISETP.GT.AND P0, PT, R197, R206, PT ;  /* 0x000000cec500720c */ /* 0x000fe20003f04270 */
[----:B------:R-:W-:Y:S02]  /*146c0*/  FADD.FTZ R0, -R0, R134 ;  /* 0x0000008600007221 */ /* 0x000fe40000010100 */
[----:B------:R-:W-:Y:S02]  /*146d0*/  FMUL.FTZ R65, R2, R65 ;  /* 0x0000004102417220 */ /* 0x000fe40000410000 */
[----:B------:R-:W-:Y:S02]  /*146e0*/  FMUL.FTZ R0, R0, c[0x0][0x2d0] ;  /* 0x0000b40000007a20 */ /* 0x000fe40000410000 */
[C---:B------:R-:W-:Y:S02]  /*146f0*/  FMUL.FTZ R68, R2.reuse, R68 ;  /* 0x0000004402447220 */ /* 0x040fe40000410000 */
[C---:B------:R-:W-:Y:S02]  /*14700*/  FMUL.FTZ R69, R2.reuse, R69 ;  /* 0x0000004502457220 */ /* 0x040fe40000410000 */
        /* <DEDUP_REMOVED lines=13> */
[C---:B-1----:R-:W-:Y:S02]  /*147e0*/  FMUL.FTZ R6, R0.reuse, R142 ;  /* 0x0000008e00067220 */ /* 0x042fe40000410000 */
[C---:B------:R-:W-:Y:S02]  /*147f0*/  FMUL.FTZ R7, R0.reuse, R143 ;  /* 0x0000008f00077220 */ /* 0x040fe40000410000 */
[----:B------:R-:W1:Y:S01]  /*14800*/  LDSM.16.MT88.4 R140, [R182] ;  /* 0x00000000b68c783b */ /* 0x000e620000004200 */
[C---:B------:R-:W-:Y:S02]  /*14810*/  FMUL.FTZ R10, R0.reuse, R146 ;  /* 0x00000092000a7220 */ /* 0x040fe40000410000 */
[C---:B------:R-:W-:Y:S02]  /*14820*/  FMUL.FTZ R11, R0.reuse, R147 ;  /* 0x00000093000b7220 */ /* 0x040fe40000410000 */
[C---:B------:R-:W-:Y:S03]  /*14830*/  HMMA.16816.F32.BF16 R4, R160.reuse, R12, R4 ;  /* 0x0000000ca004723c */ /* 0x040fe60000041804 */
[----:B------:R-:W2:Y:S02]  /*14840*/  LDSM.16.MT88.4 R144, [R181] ;  /* 0x00000000b590783b */ /* 0x000ea40000004200 */
[----:B------:R-:W-:Y:S02]  /*14850*/  FMUL.FTZ R18, R0, R154 ;  /* 0x0000009a00127220 */ /* 0x000fe40000410000 */
[C---:B------:R-:W-:Y:S01]  /*14860*/  FMUL.FTZ R12, R2.reuse, R148 ;  /* 0x00000094020c7220 */ /* 0x040fe20000410000 */
[C---:B------:R-:W-:Y:S04]  /*14870*/  HMMA.16816.F32.BF16 R8, R160.reuse, R14, R8 ;  /* 0x0000000ea008723c */ /* 0x040fe80000041808 */
[----:B------:R-:W-:Y:S02]  /*14880*/  FMUL.FTZ R13, R2, R149 ;  /* 0x00000095020d7220 */ /* 0x000fe40000410000 */
[C---:B------:R-:W-:Y:S02]  /*14890*/  FMUL.FTZ R19, R0.reuse, R155 ;  /* 0x0000009b00137220 */ /* 0x040fe40000410000 */
[C---:B------:R-:W-:Y:S01]  /*148a0*/  FMUL.FTZ R14, R0.reuse, R150 ;  /* 0x00000096000e7220 */ /* 0x040fe20000410000 */
[----:B------:R-:W-:Y:S03]  /*148b0*/  LDSM.16.MT88.4 R152, [R180+0x800] ;  /* 0x00080000b498783b */ /* 0x000fe60000004200 */
[C---:B------:R-:W-:Y:S02]  /*148c0*/  FMUL.FTZ R15, R0.reuse, R151 ;  /* 0x00000097000f7220 */ /* 0x040fe40000410000 */
[C---:B------:R-:W-:Y:S02]  /*148d0*/  FMUL.FTZ R22, R0.reuse, R22 ;  /* 0x0000001600167220 */ /* 0x040fe40000410000 */
[C---:B------:R-:W-:Y:S01]  /*148e0*/  FMUL.FTZ R23, R0.reuse, R23 ;  /* 0x0000001700177220 */ /* 0x040fe20000410000 */
[----:B------:R-:W3:Y:S01]  /*148f0*/  LDSM.16.MT88.4 R148, [R179+0x1000] ;  /* 0x00100000b394783b */ /* 0x000ee20000004200 */
[C---:B------:R-:W-:Y:S01]  /*14900*/  FMUL.FTZ R26, R0.reuse, R26 ;  /* 0x0000001a001a7220 */ /* 0x040fe20000410000 */
[C---:B------:R-:W-:Y:S03]  /*14910*/  HMMA.16816.F32.BF16 R12, R160.reuse, R164, R12 ;  /* 0x000000a4a00c723c */ /* 0x040fe6000004180c */
[C---:B------:R-:W-:Y:S02]  /*14920*/  FMUL.FTZ R27, R0.reuse, R27 ;  /* 0x0000001b001b7220 */ /* 0x040fe40000410000 */
[C---:B------:R-:W-:Y:S02]  /*14930*/  FMUL.FTZ R30, R0.reuse, R30 ;  /* 0x0000001e001e7220 */ /* 0x040fe40000410000 */
[C---:B------:R-:W-:Y:S01]  /*14940*/  FMUL.FTZ R31, R0.reuse, R31 ;  /* 0x0000001f001f7220 */ /* 0x040fe20000410000 */
[C---:B------:R-:W-:Y:S01]  /*14950*/  HMMA.16816.F32.BF16 R16, R160.reuse, R166, R16 ;  /* 0x000000a6a010723c */ /* 0x040fe20000041810 */
[----:B------:R-:W-:Y:S03]  /*14960*/  LDSM.16.MT88.4 R164, [R182+0x800] ;  /* 0x00080000b6a4783b */ /* 0x000fe60000004200 */
[C---:B------:R-:W-:Y:S02]  /*14970*/  FMUL.FTZ R34, R0.reuse, R34 ;  /* 0x0000002200227220 */ /* 0x040fe40000410000 */
[C---:B------:R-:W-:Y:S02]  /*14980*/  FMUL.FTZ R35, R0.reuse, R35 ;  /* 0x0000002300237220 */ /* 0x040fe40000410000 */
[C---:B-1----:R-:W-:Y:S04]  /*14990*/  HMMA.16816.F32.BF16 R20, R160.reuse, R140, R20 ;  /* 0x0000008ca014723c */ /* 0x042fe80000041814 */
[C---:B------:R-:W-:Y:S02]  /*149a0*/  FMUL.FTZ R38, R0.reuse, R38 ;  /* 0x0000002600267220 */ /* 0x040fe40000410000 */
[C---:B------:R-:W-:Y:S02]  /*149b0*/  FMUL.FTZ R39, R0.reuse, R39 ;  /* 0x0000002700277220 */ /* 0x040fe40000410000 */
[C---:B------:R-:W-:Y:S01]  /*149c0*/  HMMA.16816.F32.BF16 R24, R160.reuse, R142, R24 ;  /* 0x0000008ea018723c */ /* 0x040fe20000041818 */
[----:B------:R-:W1:Y:S03]  /*149d0*/  LDSM.16.MT88.4 R140, [R180+0x1000] ;  /* 0x00100000b48c783b */ /* 0x000e660000004200 */
[C---:B------:R-:W-:Y:S02]  /*149e0*/  FMUL.FTZ R42, R0.reuse, R42 ;  /* 0x0000002a002a7220 */ /* 0x040fe40000410000 */
[C---:B------:R-:W-:Y:S02]  /*149f0*/  FMUL.FTZ R43, R0.reuse, R43 ;  /* 0x0000002b002b7220 */ /* 0x040fe40000410000 */
[C---:B--2---:R-:W-:Y:S04]  /*14a00*/  HMMA.16816.F32.BF16 R28, R160.reuse, R144, R28 ;  /* 0x00000090a01c723c */ /* 0x044fe8000004181c */
[C---:B------:R-:W-:Y:S02]  /*14a10*/  FMUL.FTZ R46, R0.reuse, R46 ;  /* 0x0000002e002e7220 */ /* 0x040fe40000410000 */
[C---:B------:R-:W-:Y:S02]  /*14a20*/  FMUL.FTZ R47, R0.reuse, R47 ;  /* 0x0000002f002f7220 */ /* 0x040fe40000410000 */
[C---:B------:R-:W-:Y:S01]  /*14a30*/  HMMA.16816.F32.BF16 R32, R160.reuse, R146, R32 ;  /* 0x00000092a020723c */ /* 0x040fe20000041820 */
[----:B------:R-:W2:Y:S03]  /*14a40*/  LDSM.16.MT88.4 R144, [R182+0x1000] ;  /* 0x00100000b690783b */ /* 0x000ea60000004200 */
[C---:B------:R-:W-:Y:S02]  /*14a50*/  FMUL.FTZ R50, R0.reuse, R50 ;  /* 0x0000003200327220 */ /* 0x040fe40000410000 */
[C---:B------:R-:W-:Y:S02]  /*14a60*/  FMUL.FTZ R51, R0.reuse, R51 ;  /* 0x0000003300337220 */ /* 0x040fe40000410000 */
[C---:B---3--:R-:W-:Y:S04]  /*14a70*/  HMMA.16816.F32.BF16 R36, R160.reuse, R148, R36 ;  /* 0x00000094a024723c */ /* 0x048fe80000041824 */
[C---:B------:R-:W-:Y:S02]  /*14a80*/  FMUL.FTZ R54, R0.reuse, R54 ;  /* 0x0000003600367220 */ /* 0x040fe40000410000 */
[C---:B------:R-:W-:Y:S02]  /*14a90*/  FMUL.FTZ R55, R0.reuse, R55 ;  /* 0x0000003700377220 */ /* 0x040fe40000410000 */
[C---:B------:R-:W-:Y:S01]  /*14aa0*/  HMMA.16816.F32.BF16 R40, R160.reuse, R150, R40 ;  /* 0x00000096a028723c */ /* 0x040fe20000041828 */
[----:B------:R-:W3:Y:S03]  /*14ab0*/  LDSM.16.MT88.4 R148, [R181+0x1000] ;  /* 0x00100000b594783b */ /* 0x000ee60000004200 */
[C---:B------:R-:W-:Y:S02]  /*14ac0*/  FMUL.FTZ R58, R0.reuse, R58 ;  /* 0x0000003a003a7220 */ /* 0x040fe40000410000 */
[C---:B------:R-:W-:Y:S02]  /*14ad0*/  FMUL.FTZ R59, R0.reuse, R59 ;  /* 0x0000003b003b7220 */ /* 0x040fe40000410000 */
[----:B------:R-:W-:Y:S01]  /*14ae0*/  FMUL.FTZ R62, R0, R62 ;  /* 0x0000003e003e7220 */ /* 0x000fe20000410000 */
[C---:B-1----:R-:W-:Y:S03]  /*14af0*/  HMMA.16816.F32.BF16 R44, R160.reuse, R140, R44 ;  /* 0x0000008ca02c723c */ /* 0x042fe6000004182c */
[--C-:B------:R-:W-:Y:S02]  /*14b00*/  FFMA.FTZ R134, R168, c[0x0][0x2d0], -R139.reuse ;  /* 0x0000b400a8867a23 */ /* 0x100fe4000001088b */
[C---:B------:R-:W-:Y:S02]  /*14b10*/  FMUL.FTZ R63, R0.reuse, R63 ;  /* 0x0000003f003f7220 */ /* 0x040fe40000410000 */
[C---:B------:R-:W-:Y:S01]  /*14b20*/  FMUL.FTZ R66, R0.reuse, R66 ;  /* 0x0000004200427220 */ /* 0x040fe20000410000 */
[C---:B------:R-:W-:Y:S01]  /*14b30*/  HMMA.16816.F32.BF16 R48, R160.reuse, R142, R48 ;  /* 0x0000008ea030723c */ /* 0x040fe20000041830 */
[----:B------:R-:W1:Y:S01]  /*14b40*/  LDSM.16.MT88.4 R140, [R179+0x2000] ;  /* 0x00200000b38c783b */ /* 0x000e620000004200 */
[----:B------:R4:W-:Y:S02]  /*14b50*/  MUFU.EX2 R201, R134 ;  /* 0x0000008600c97308 */ /* 0x0009e40000000800 */
        /* <DEDUP_REMOVED lines=10> */
[--C-:B----4-:R-:W-:Y:S02]  /*14c00*/  FFMA.FTZ R134, R169, c[0x0][0x2d0], -R139.reuse ;  /* 0x0000b400a9867a23 */ /* 0x110fe4000001088b */
[C---:B------:R-:W-:Y:S02]  /*14c10*/  FMUL.FTZ R79, R0.reuse, R79 ;  /* 0x0000004f004f7220 */ /* 0x040fe40000410000 */
[C---:B------:R-:W-:Y:S01]  /*14c20*/  HMMA.16816.F32.BF16 R64, R160.reuse, R150, R64 ;  /* 0x00000096a040723c */ /* 0x040fe20000041840 */
[----:B------:R3:W4:Y:S01]  /*14c30*/  MUFU.EX2 R200, R134 ;  /* 0x0000008600c87308 */ /* 0x0007220000000800 */
[----:B------:R-:W5:Y:S02]  /*14c40*/  LDSM.16.MT88.4 R148, [R182+0x2000] ;  /* 0x00200000b694783b */ /* 0x000f640000004200 */
[C---:B------:R-:W-:Y:S02]  /*14c50*/  FMUL.FTZ R82, R0.reuse, R82 ;  /* 0x0000005200527220 */ /* 0x040fe40000410000 */
[C---:B------:R-:W-:Y:S02]  /*14c60*/  FMUL.FTZ R83, R0.reuse, R83 ;  /* 0x0000005300537220 */ /* 0x040fe40000410000 */
[C---:B------:R-:W-:Y:S01]  /*14c70*/  FMUL.FTZ R86, R0.reuse, R86 ;  /* 0x0000005600567220 */ /* 0x040fe20000410000 */
[C---:B-1----:R-:W-:Y:S03]  /*14c80*/  HMMA.16816.F32.BF16 R68, R160.reuse, R140, R68 ;  /* 0x0000008ca044723c */ /* 0x042fe60000041844 */
[C---:B------:R-:W-:Y:S02]  /*14c90*/  FMUL.FTZ R87, R0.reuse, R87 ;  /* 0x0000005700577220 */ /* 0x040fe40000410000 */
[C---:B------:R-:W-:Y:S02]  /*14ca0*/  FMUL.FTZ R90, R0.reuse, R90 ;  /* 0x0000005a005a7220 */ /* 0x040fe40000410000 */
[C---:B------:R-:W-:Y:S01]  /*14cb0*/  FMUL.FTZ R91, R0.reuse, R91 ;  /* 0x0000005b005b7220 */ /* 0x040fe20000410000 */
[C---:B------:R-:W-:Y:S01]  /*14cc0*/  HMMA.16816.F32.BF16 R72, R160.reuse, R142, R72 ;  /* 0x0000008ea048723c */ /* 0x040fe20000041848 */
[----:B------:R-:W1:Y:S03]  /*14cd0*/  LDSM.16.MT88.4 R140, [R181+0x2000] ;  /* 0x00200000b58c783b */ /* 0x000e660000004200 */
[C---:B------:R-:W-:Y:S02]  /*14ce0*/  FMUL.FTZ R94, R0.reuse, R94 ;  /* 0x0000005e005e7220 */ /* 0x040fe40000410000 */
[----:B------:R-:W-:Y:S02]  /*14cf0*/  FMUL.FTZ R95, R0, R95 ;  /* 0x0000005f005f7220 */ /* 0x000fe40000410000 */
[C---:B--2---:R-:W-:Y:S04]  /*14d00*/  HMMA.16816.F32.BF16 R76, R160.reuse, R144, R76 ;  /* 0x00000090a04c723c */ /* 0x044fe8000004184c */
[----:B---3--:R-:W-:Y:S02]  /*14d10*/  FFMA.FTZ R134, R170, c[0x0][0x2d0], -R139 ;  /* 0x0000b400aa867a23 */ /* 0x008fe4000001088b */
[C---:B------:R-:W-:Y:S02]  /*14d20*/  FMUL.FTZ R96, R2.reuse, R96 ;  /* 0x0000006002607220 */ /* 0x040fe40000410000 */
[C---:B------:R-:W-:Y:S01]  /*14d30*/  HMMA.16816.F32.BF16 R80, R160.reuse, R146, R80 ;  /* 0x00000092a050723c */ /* 0x040fe20000041850 */
[----:B------:R2:W-:Y:S01]  /*14d40*/  MUFU.EX2 R170, R134 ;  /* 0x0000008600aa7308 */ /* 0x0005e20000000800 */
[----:B------:R-:W3:Y:S02]  /*14d50*/  LDSM.16.MT88.4 R144, [R179+0x3000] ;  /* 0x00300000b390783b */ /* 0x000ee40000004200 */
[----:B------:R-:W-:Y:S02]  /*14d60*/  FMUL.FTZ R97, R2, R97 ;  /* 0x0000006102617220 */ /* 0x000fe40000410000 */
[C---:B------:R-:W-:Y:S02]  /*14d70*/  FMUL.FTZ R98, R0.reuse, R98 ;  /* 0x0000006200627220 */ /* 0x040fe40000410000 */
[----:B------:R-:W-:Y:S01]  /*14d80*/  FMUL.FTZ R99, R0, R99 ;  /* 0x0000006300637220 */ /* 0x000fe20000410000 */
[C---:B-----5:R-:W-:Y:S03]  /*14d90*/  HMMA.16816.F32.BF16 R84, R160.reuse, R148, R84 ;  /* 0x00000094a054723c */ /* 0x060fe60000041854 */
[C---:B------:R-:W-:Y:S02]  /*14da0*/  FMUL.FTZ R100, R2.reuse, R100 ;  /* 0x0000006402647220 */ /* 0x040fe40000410000 */
[----:B------:R-:W-:Y:S02]  /*14db0*/  FMUL.FTZ R101, R2, R101 ;  /* 0x0000006502657220 */ /* 0x000fe40000410000 */
[C---:B------:R-:W-:Y:S01]  /*14dc0*/  FMUL.FTZ R102, R0.reuse, R102 ;  /* 0x0000006600667220 */ /* 0x040fe20000410000 */
[C---:B------:R-:W-:Y:S01]  /*14dd0*/  HMMA.16816.F32.BF16 R88, R160.reuse, R150, R88 ;  /* 0x00000096a058723c */ /* 0x040fe20000041858 */
[----:B------:R-:W5:Y:S03]  /*14de0*/  LDSM.16.MT88.4 R148, [R180+0x3000] ;  /* 0x00300000b494783b */ /* 0x000f660000004200 */
[----:B------:R-:W-:Y:S02]  /*14df0*/  FMUL.FTZ R103, R0, R103 ;  /* 0x0000006700677220 */ /* 0x000fe40000410000 */
[C---:B------:R-:W-:Y:S02]  /*14e00*/  FMUL.FTZ R104, R2.reuse, R104 ;  /* 0x0000006802687220 */ /* 0x040fe40000410000 */
[C---:B-1----:R-:W-:Y:S04]  /*14e10*/  HMMA.16816.F32.BF16 R92, R160.reuse, R140, R92 ;  /* 0x0000008ca05c723c */ /* 0x042fe8000004185c */
[----:B--2---:R-:W-:Y:S02]  /*14e20*/  FFMA.FTZ R134, R171, c[0x0][0x2d0], -R133 ;  /* 0x0000b400ab867a23 */ /* 0x004fe40000010885 */
[----:B------:R-:W-:Y:S02]  /*14e30*/  FMUL.FTZ R105, R2, R105 ;  /* 0x0000006902697220 */ /* 0x000fe40000410000 */
[C---:B------:R-:W-:Y:S01]  /*14e40*/  HMMA.16816.F32.BF16 R96, R160.reuse, R142, R96 ;  /* 0x0000008ea060723c */ /* 0x040fe20000041860 */
[----:B------:R1:W-:Y:S01]  /*14e50*/  MUFU.EX2 R168, R134 ;  /* 0x0000008600a87308 */ /* 0x0003e20000000800 */
[----:B------:R-:W2:Y:S02]  /*14e60*/  LDSM.16.MT88.4 R140, [R182+0x3000] ;  /* 0x00300000b68c783b */ /* 0x000ea40000004200 */
[C---:B------:R-:W-:Y:S02]  /*14e70*/  FMUL.FTZ R106, R0.reuse, R106 ;  /* 0x0000006a006a7220 */ /* 0x040fe40000410000 */
[----:B------:R-:W-:Y:S02]  /*14e80*/  FMUL.FTZ R107, R0, R107 ;  /* 0x0000006b006b7220 */ /* 0x000fe40000410000 */
[----:B------:R-:W-:Y:S01]  /*14e90*/  FMUL.FTZ R108, R2, R108 ;  /* 0x0000006c026c7220 */ /* 0x000fe20000410000 */
[C---:B---3--:R-:W-:Y:S03]  /*14ea0*/  HMMA.16816.F32.BF16 R100, R160.reuse, R144, R100 ;  /* 0x00000090a064723c */ /* 0x048fe60000041864 */
[----:B------:R-:W-:Y:S02]  /*14eb0*/  FFMA.FTZ R139, R174, c[0x0][0x2d0], -R139 ;  /* 0x0000b400ae8b7a23 */ /* 0x000fe4000001088b */
[----:B------:R-:W-:Y:S02]  /*14ec0*/  FMUL.FTZ R109, R2, R109 ;  /* 0x0000006d026d7220 */ /* 0x000fe40000410000 */
[C---:B------:R-:W-:Y:S01]  /*14ed0*/  FMUL.FTZ R110, R0.reuse, R110 ;  /* 0x0000006e006e7220 */ /* 0x040fe20000410000 */
[C---:B------:R-:W-:Y:S01]  /*14ee0*/  HMMA.16816.F32.BF16 R104, R160.reuse, R146, R104 ;  /* 0x00000092a068723c */ /* 0x040fe20000041868 */
[----:B------:R-:W3:Y:S01]  /*14ef0*/  LDSM.16.MT88.4 R144, [R181+0x3000] ;  /* 0x00300000b590783b */ /* 0x000ee20000004200 */
[----:B------:R-:W2:Y:S02]  /*14f00*/  MUFU.EX2 R169, R139 ;  /* 0x0000008b00a97308 */ /* 0x000ea40000000800 */
[----:B------:R-:W-:Y:S02]  /*14f10*/  FMUL.FTZ R111, R0, R111 ;  /* 0x0000006f006f7220 */ /* 0x000fe40000410000 */
[----:B------:R-:W-:Y:S02]  /*14f20*/  FMUL.FTZ R112, R2, R112 ;  /* 0x0000007002707220 */ /* 0x000fe40000410000 */
[--C-:B-1----:R-:W-:Y:S03]  /*14f30*/  FFMA.FTZ R134, R172, c[0x0][0x2d0], -R133.reuse ;  /* 0x0000b400ac867a23 */ /* 0x102fe60000010885 */
[C---:B-----5:R-:W-:Y:S01]  /*14f40*/  HMMA.16816.F32.BF16 R108, R160.reuse, R148, R108 ;  /* 0x00000094a06c723c */ /* 0x060fe2000004186c */
[----:B------:R1:W5:Y:S02]  /*14f50*/  MUFU.EX2 R139, R134 ;  /* 0x00000086008b7308 */ /* 0x0003640000000800 */
[----:B------:R-:W-:Y:S02]  /*14f60*/  FMUL.FTZ R113, R2, R113 ;  /* 0x0000007102717220 */ /* 0x000fe40000410000 */
[C---:B------:R-:W-:Y:S02]  /*14f70*/  FMUL.FTZ R114, R0.reuse, R114 ;  /* 0x0000007200727220 */ /* 0x040fe40000410000 */
[----:B------:R-:W-:Y:S02]  /*14f80*/  FMUL.FTZ R115, R0, R115 ;  /* 0x0000007300737220 */ /* 0x000fe40000410000 */
[C---:B------:R-:W-:Y:S03]  /*14f90*/  FMUL.FTZ R116, R2.reuse, R116 ;  /* 0x0000007402747220 */ /* 0x040fe60000410000 */
[----:B------:R-:W-:Y:S02]  /*14fa0*/  FMUL.FTZ R117, R2, R117 ;  /* 0x0000007502757220 */ /* 0x000fe40000410000 */
[C---:B------:R-:W-:Y:S01]  /*14fb0*/  HMMA.16816.F32.BF16 R112, R160.reuse, R150, R112 ;  /* 0x00000096a070723c */ /* 0x040fe20000041870 */
[----:B------:R-:W4:Y:S02]  /*14fc0*/  LDSM.16.MT88.4 R148, [R179+0x800] ;  /* 0x00080000b394783b */ /* 0x000f240000004200 */
[C---:B------:R-:W-:Y:S02]  /*14fd0*/  FMUL.FTZ R118, R0.reuse, R118 ;  /* 0x0000007600767220 */ /* 0x040fe40000410000 */
[----:B------:R-:W-:Y:S02]  /*14fe0*/  FMUL.FTZ R119, R0, R119 ;  /* 0x0000007700777220 */ /* 0x000fe40000410000 */
[C---:B------:R-:W-:Y:S02]  /*14ff0*/  FMUL.FTZ R120, R2.reuse, R120 ;  /* 0x0000007802787220 */ /* 0x040fe40000410000 */
[----:B------:R-:W-:Y:S03]  /*15000*/  FMUL.FTZ R121, R2, R121 ;  /* 0x0000007902797220 */ /* 0x000fe60000410000 */
[C---:B--2---:R-:W-:Y:S03]  /*15010*/  HMMA.16816.F32.BF16 R116, R160.reuse, R140, R116 ;  /* 0x0000008ca074723c */ /* 0x044fe60000041874 */
[C---:B------:R-:W-:Y:S02]  /*15020*/  FMUL.FTZ R122, R0.reuse, R122 ;  /* 0x0000007a007a7220 */ /* 0x040fe40000410000 */
[----:B------:R-:W-:Y:S02]  /*15030*/  FMUL.FTZ R123, R0, R123 ;  /* 0x0000007b007b7220 */ /* 0x000fe40000410000 */
[--C-:B-1----:R-:W-:Y:S02]  /*15040*/  FFMA.FTZ R134, R173, c[0x0][0x2d0], -R133.reuse ;  /* 0x0000b400ad867a23 */ /* 0x102fe40000010885 */
[----:B------:R-:W-:Y:S03]  /*15050*/  FFMA.FTZ R133, R135, c[0x0][0x2d0], -R133 ;  /* 0x0000b40087857a23 */ /* 0x000fe60000010885 */
[C---:B------:R-:W-:Y:S01]  /*15060*/  HMMA.16816.F32.BF16 R120, R160.reuse, R142, R120 ;  /* 0x0000008ea078723c */ /* 0x040fe20000041878 */
[----:B------:R-:W-:Y:S02]  /*15070*/  MUFU.EX2 R134, R134 ;  /* 0x0000008600867308 */ /* 0x000fe40000000800 */
[C---:B------:R-:W-:Y:S02]  /*15080*/  FMUL.FTZ R124, R2.reuse, R124 ;  /* 0x0000007c027c7220 */ /* 0x040fe40000410000 */
[----:B------:R-:W-:Y:S02]  /*15090*/  FMUL.FTZ R125, R2, R125 ;  /* 0x0000007d027d7220 */ /* 0x000fe40000410000 */
[C---:B------:R-:W-:Y:S02]  /*150a0*/  FMUL.FTZ R126, R0.reuse, R126 ;  /* 0x0000007e007e7220 */ /* 0x040fe40000410000 */
[----:B------:R-:W-:Y:S02]  /*150b0*/  FMUL.FTZ R127, R0, R127 ;  /* 0x0000007f007f7220 */ /* 0x000fe40000410000 */
[----:B------:R-:W1:Y:S01]  /*150c0*/  MUFU.EX2 R133, R133 ;  /* 0x0000008500857308 */ /* 0x000e620000000800 */
[C---:B------:R-:W-:Y:S02]  /*150d0*/  FMUL.FTZ R128, R2.reuse, R128 ;  /* 0x0000008002807220 */ /* 0x040fe40000410000 */
[----:B------:R-:W-:Y:S02]  /*150e0*/  FMUL.FTZ R129, R2, R129 ;  /* 0x0000008102817220 */ /* 0x000fe40000410000 */
[C---:B---3--:R-:W-:Y:S03]  /*150f0*/  HMMA.16816.F32.BF16 R124, R160.reuse, R144, R124 ;  /* 0x00000090a07c723c */ /* 0x048fe6000004187c */
[C---:B------:R-:W-:Y:S02]  /*15100*/  FMUL.FTZ R130, R0.reuse, R130 ;  /* 0x0000008200827220 */ /* 0x040fe40000410000 */
[----:B------:R-:W-:Y:S07]  /*15110*/  FMUL.FTZ R131, R0, R131 ;  /* 0x0000008300837220 */ /* 0x000fee0000410000 */
[----:B------:R-:W-:Y:S07]  /*15120*/  HMMA.16816.F32.BF16 R128, R160, R146, R128 ;  /* 0x00000092a080723c */ /* 0x000fee0000041880 */
[----:B----4-:R-:W-:Y:S02]  /*15130*/  F2FP.BF16.PACK_AB R160, R200, R201 ;  /* 0x000000c9c8a0723e */ /* 0x010fe400000010ff */
[----:B------:R-:W-:Y:S03]  /*15140*/  F2FP.BF16.PACK_AB R162, R169, R170 ;  /* 0x000000aaa9a2723e */ /* 0x000fe600000010ff */
[----:B-----5:R-:W-:Y:S02]  /*15150*/  F2FP.BF16.PACK_AB R161, R139, R168 ;  /* 0x000000a88ba1723e */ /* 0x020fe400000010ff */
[----:B-1----:R-:W-:Y:S07]  /*15160*/  F2FP.BF16.PACK_AB R163, R133, R134 ;  /* 0x0000008685a3723e */ /* 0x002fee00000010ff */
[C---:B------:R-:W-:Y:S01]  /*15170*/  HMMA.16816.F32.BF16 R140, R160.reuse, R148, R4 ;  /* 0x00000094a08c723c */ /* 0x040fe20000041804 */
[----:B------:R-:W1:Y:S07]  /*15180*/  LDSM.16.MT88.4 R4, [R181+0x800] ;  /* 0x00080000b504783b */ /* 0x000e6e0000004200 */
[C---:B------:R-:W-:Y:S01]  /*15190*/  HMMA.16816.F32.BF16 R144, R160.reuse, R150, R8 ;  /* 0x00000096a090723c */ /* 0x040fe20000041808 */
[----:B------:R-:W2:Y:S07]  /*151a0*/  LDSM.16.MT88.4 R8, [R179+0x1800] ;  /* 0x00180000b308783b */ /* 0x000eae0000004200 */
[C---:B------:R-:W-:Y:S01]  /*151b0*/  HMMA.16816.F32.BF16 R148, R160.reuse, R152, R12 ;  /* 0x00000098a094723c */ /* 0x040fe2000004180c */
[----:B------:R-:W3:Y:S07]  /*151c0*/  LDSM.16.MT88.4 R12, [R180+0x1800] ;  /* 0x00180000b40c783b */ /* 0x000eee0000004200 */
[C---:B------:R-:W-:Y:S08]  /*151d0*/  HMMA.16816.F32.BF16 R152, R160.reuse, R154, R16 ;  /* 0x0000009aa098723c */ /* 0x040ff00000041810 */
[C---:B------:R-:W-:Y:S08]  /*151e0*/  HMMA.16816.F32.BF16 R20, R160.reuse, R164, R20 ;  /* 0x000000a4a014723c */ /* 0x040ff00000041814 */
        /* <DEDUP_REMOVED lines=31> */
[C---:B--2---:R-:W-:Y:S07]  /*153e0*/  HMMA.16816.F32.BF16 R108, R160.reuse, R8, R108 ;  /* 0x00000008a06c723c */ /* 0x044fee000004186c */
[----:B------:R-:W-:Y:S01]  /*153f0*/  FFMA.FTZ R8, R2, R208, R205 ;  /* 0x000000d002087223 */ /* 0x000fe200000100cd */
[C---:B------:R-:W-:Y:S04]  /*15400*/  HMMA.16816.F32.BF16 R112, R160.reuse, R10, R112 ;  /* 0x0000000aa070723c */ /* 0x040fe80000041870 */
[----:B------:R-:W-:Y:S02]  /*15410*/  FFMA.FTZ R2, R0, R207, R199 ;  /* 0x000000cf00027223 */ /* 0x000fe400000100c7 */
[----:B------:R-:W-:Y:S01]  /*15420*/  FADD.FTZ R0, R204, R8 ;  /* 0x00000008cc007221 */ /* 0x000fe20000010000 */
[----:B------:R-:W-:Y:S01]  /*15430*/  MOV R8, R3 ;  /* 0x0000000300087202 */ /* 0x000fe20000000f00 */
[C---:B---3--:R-:W-:Y:S04]  /*15440*/  HMMA.16816.F32.BF16 R116, R160.reuse, R12, R116 ;  /* 0x0000000ca074723c */ /* 0x048fe80000041874 */
[----:B------:R-:W-:Y:S02]  /*15450*/  FADD.FTZ R2, R198, R2 ;  /* 0x00000002c6027221 */ /* 0x000fe40000010000 */
[----:B------:R-:W-:Y:S02]  /*15460*/  FADD.FTZ R0, R203, R0 ;  /* 0x00000000cb007221 */ /* 0x000fe40000010000 */
[C---:B------:R-:W-:Y:S04]  /*15470*/  HMMA.16816.F32.BF16 R120, R160.reuse, R14, R120 ;  /* 0x0000000ea078723c */ /* 0x040fe80000041878 */
[----:B------:R-:W-:Y:S01]  /*15480*/  FADD.FTZ R2, R195, R2 ;  /* 0x00000002c3027221 */ /* 0x000fe20000010000 */
[----:B------:R-:W-:Y:S01]  /*15490*/  IADD3 R195, R197, -0x1, RZ ;  /* 0xffffffffc5c37810 */ /* 0x000fe20007ffe0ff */
[----:B------:R-:W-:Y:S02]  /*154a0*/  FADD.FTZ R0, R202, R0 ;  /* 0x00000000ca007221 */ /* 0x000fe40000010000 */
[C---:B-1----:R-:W-:Y:S04]  /*154b0*/  HMMA.16816.F32.BF16 R124, R160.reuse, R4, R124 ;  /* 0x00000004a07c723c */ /* 0x042fe8000004187c */
[----:B------:R-:W-:Y:S03]  /*154c0*/  MOV R197, R195 ;  /* 0x000000c300c57202 */ /* 0x000fe60000000f00 */
[----:B------:R-:W-:Y:S01]  /*154d0*/  FADD.FTZ R4, R175, R2 ;  /* 0x00000002af047221 */ /* 0x000fe20000010000 */
[----:B------:R-:W-:Y:S04]  /*154e0*/  HMMA.16816.F32.BF16 R128, R160, R6, R128 ;  /* 0x00000006a080723c */ /* 0x000fe80000041880 */
[----:B------:R-:W-:Y:S02]  /*154f0*/  FADD.FTZ R2, R201, R0 ;  /* 0x00000000c9027221 */ /* 0x000fe40000010000 */
[----:B------:R-:W-:Y:S02]  /*15500*/  FADD.FTZ R0, R168, R4 ;  /* 0x00000004a8007221 */ /* 0x000fe40000010000 */
[----:B------:R-:W-:Y:S04]  /*15510*/  FADD.FTZ R2, R200, R2 ;  /* 0x00000002c8027221 */ /* 0x000fe80000010000 */
[----:B------:R-:W-:Y:S02]  /*15520*/  FADD.FTZ R0, R139, R0 ;  /* 0x000000008b007221 */ /* 0x000fe40000010000 */
[----:B------:R-:W-:Y:S02]  /*15530*/  FADD.FTZ R2, R170, R2 ;  /* 0x00000002aa027221 */ /* 0x000fe40000010000 */
[----:B------:R-:W-:Y:S01]  /*15540*/  FADD.FTZ R0, R134, R0 ;  /* 0x0000000086007221 */ /* 0x000fe20000010000 */
[----:B------:R-:W-:Y:S01]  /*15550*/  MOV R134, R3 ;  /* 0x0000000300867202 */ /* 0x000fe20000000f00 */
[----:B------:R-:W-:Y:S02]  /*15560*/  FADD.FTZ R208, R169, R2 ;  /* 0x00000002a9d07221 */ /* 0x000fe40000010000 */
[----:B------:R-:W-:Y:S01]  /*15570*/  FADD.FTZ R207, R133, R0 ;  /* 0x0000000085cf7221 */ /* 0x000fe20000010000 */
[----:B------:R-:W-:Y:S01]  /*15580*/  MOV R133, R132 ;  /* 0x0000008400857202 */ /* 0x000fe20000000f00 */
[----:B------:R-:W-:-:S05]  /*15590*/  @P0 BRA `(.L_x_710) ;  /* 0xffffd89000000947 */ /* 0x000fca000383ffff */
.L_x_701:
[----:B------:R-:W-:Y:S01]  /*155a0*/  IMAD.MOV.U32 R0, RZ, RZ, c[0x0][0x2c4] ;  /* 0x0000b100ff007624 */ /* 0x000fe200078e00ff */
[----:B------:R-:W-:Y:S01]  /*155b0*/  IADD3 R2, R212, 0x1, -R213 ;  /* 0x00000001d4027810 */ /* 0x000fe20007ffe8d5 */
[----:B------:R-:W-:-:S03]  /*155c0*/  IMAD.MOV.U32 R4, RZ, RZ, c[0x0][0x32c] ;  /* 0x0000cb00ff047624 */ /* 0x000fc600078e00ff */
[----:B------:R-:W-:Y:S02]  /*155d0*/  ISETP.NE.AND P1, PT, R0, 0x1, PT ;  /* 0x000000010000780c */ /* 0x000fe40003f25270 */
[----:B------:R-:W-:Y:S02]  /*155e0*/  IADD3 R0, R225, 0x7f, RZ ;  /* 0x0000007fe1007810 */ /* 0x000fe40007ffe0ff */
[----:B------:R-:W-:-:S09]  /*155f0*/  ISETP.GE.AND P0, PT, R4, 0x1, PT ;  /* 0x000000010400780c */ /* 0x000fd20003f06270 */
[----:B------:R-:W-:-:S05]  /*15600*/  @P1 IMAD.HI.U32 R3, R0, c[0x0][0x2c8], RZ ;  /* 0x0000b20000031a27 */ /* 0x000fca00078e00ff */
[----:B------:R-:W-:-:S05]  /*15610*/  @P1 SHF.R.U32.HI R0, RZ, c[0x0][0x2cc], R3 ;  /* 0x0000b300ff001a19 */ /* 0x000fca0000011603 */
        /* <DEDUP_REMOVED lines=13> */
.L_x_713:
[----:B------:R-:W-:-:S04]  /*156f0*/  MOV R3, c[0x0][0x32c] ;  /* 0x0000cb0000037a02 */ /* 0x000fc80000000f00 */
[----:B------:R-:W-:-:S13]  /*15700*/  ISETP.NE.AND P0, PT, R3, 0x1, PT ;  /* 0x000000010300780c */ /* 0x000fda0003f05270 */
[----:B------:R-:W-:-:S05]  /*15710*/  @P0 IMAD.HI.U32 R3, R0, c[0x0][0x330], RZ ;  /* 0x0000cc0000030a27 */ /* 0x000fca00078e00ff */
[----:B------:R-:W-:Y:S02]  /*15720*/  @P0 SHF.R.U32.HI R0, RZ, c[0x0][0x334], R3 ;  /* 0x0000cd00ff000a19 */ /* 0x000fe40000011603 */
.L_x_714:
[----:B------:R-:W-:Y:S05]  /*15730*/  BSYNC B0 ;  /* 0x0000000000007941 */ /* 0x000fea0003800000 */
.L_x_712:
[----:B------:R-:W-:-:S05]  /*15740*/  IMAD R0, R0, c[0x0][0x32c], RZ ;  /* 0x0000cb0000007a24 */ /* 0x000fca00078e02ff */
[----:B------:R-:W-:-:S04]  /*15750*/  IMNMX R2, R2, R0, !PT ;  /* 0x0000000002027217 */ /* 0x000fc80007800200 */
.L_x_711:
[----:B------:R-:W-:-:S04]  /*15760*/  IADD3 R2, R2, 0x1f, RZ ;  /* 0x0000001f02027810 */ /* 0x000fc80007ffe0ff */
        /* <DEDUP_REMOVED lines=9> */
.L_x_716:
[----:B------:R-:W-:Y:S01]  /*15800*/  ISETP.GT.AND P1, PT, R209, R197, PT ;  /* 0x000000c5d100720c */ /* 0x000fe20003f24270 */
[----:B------:R-:W-:Y:S04]  /*15810*/  DEPBAR.LE SB0, 0x0 ;  /* 0x000080000000791a */ /* 0x000fe80000000000 */
[----:B------:R-:W-:Y:S01]  /*15820*/  WARPSYNC 0xffffffff ;  /* 0xffffffff00007948 */ /* 0x000fe20003800000 */
[----:B------:R-:W-:Y:S01]  /*15830*/  BAR.SYNC.DEFER_BLOCKING 0x0 ;  /* 0x0000000000007b1d */ /* 0x000fe20000010000 */
[----:B------:R-:W-:Y:S02]  /*15840*/  IADD3 R195, R197, -0x1, RZ ;  /* 0xffffffffc5c37810 */ /* 0x000fe40007ffe0ff */
[----:B------:R-:W-:Y:S04]  /*15850*/  LOP3.LUT P3, RZ, R215, 0x1, RZ, 0xc0, !PT ;  /* 0x00000001d7ff7812 */ /* 0x000fe8000786c0ff */
[----:B------:R-:W-:Y:S01]  /*15860*/  @!P1 SHF.R.S32.HI R0, RZ, 0x1f, R197 ;  /* 0x0000001fff009819 */ /* 0x000fe200000114c5 */
[C---:B------:R-:W-:Y:S04]  /*15870*/  @!P1 IMAD.WIDE.U32 R2, R197.reuse, c[0x0][0x208], RZ ;  /* 0x00008200c5029a25 */ /* 0x040fe800078e00ff */
[----:B------:R-:W-:Y:S04]  /*15880*/  @!P1 IMAD R0, R0, c[0x0][0x208], RZ ;  /* 0x0000820000009a24 */ /* 0x000fe800078e02ff */
[----:B------:R-:W-:Y:S05]  /*15890*/  @!P1 IMAD R0, R197, c[0x0][0x20c], R0 ;  /* 0x00008300c5009a24 */ /* 0x000fea00078e0200 */
[----:B------:R-:W-:Y:S02]  /*158a0*/  @!P1 IADD3 R0, R3, R0, RZ ;  /* 0x0000000003009210 */ /* 0x000fe40007ffe0ff */
[C---:B------:R-:W-:Y:S01]  /*158b0*/  @!P1 LEA R3, P0, R2.reuse, R222, 0x5 ;  /* 0x000000de02039211 */ /* 0x040fe200078028ff */
[----:B------:R-:W-:Y:S03]  /*158c0*/  LDSM.16.M88.4 R16, [R183] ;  /* 0x00000000b710783b */ /* 0x000fe60000000200 */
[----:B------:R-:W-:Y:S02]  /*158d0*/  @!P1 LEA.HI.X R6, R2, R224, R0, 0x5, P0 ;  /* 0x000000e002069211 */ /* 0x000fe400000f2c00 */
[----:B------:R-:W-:Y:S03]  /*158e0*/  ISETP.GT.AND P0, PT, R197, R209, PT ;  /* 0x000000d1c500720c */ /* 0x000fe60003f04270 */
[----:B------:R-:W1:Y:S08]  /*158f0*/  LDSM.16.M88.4 R8, [R178] ;  /* 0x00000000b208783b */ /* 0x000e700000000200 */
[----:B------:R-:W2:Y:S02]  /*15900*/  LDSM.16.M88.4 R160, [R178+0x800] ;  /* 0x00080000b2a0783b */ /* 0x000ea40000000200 */
[----:B------:R-:W-:Y:S01]  /*15910*/  @P0 SHF.R.S32.HI R0, RZ, 0x1f, R195 ;  /* 0x0000001fff000819 */ /* 0x000fe200000114c3 */
[C---:B------:R-:W-:Y:S04]  /*15920*/  @P0 IMAD.WIDE.U32 R4, R195.reuse, c[0x0][0x1e0], RZ ;  /* 0x00007800c3040a25 */ /* 0x040fe800078e00ff */
[----:B------:R-:W-:Y:S01]  /*15930*/  @P0 IMAD R0, R0, c[0x0][0x1e0], RZ ;  /* 0x0000780000000a24 */ /* 0x000fe200078e02ff */
[----:B------:R-:W-:Y:S03]  /*15940*/  LDSM.16.M88.4 R164, [R184] ;  /* 0x00000000b8a4783b */ /* 0x000fe60000000200 */
[----:B------:R-:W-:Y:S05]  /*15950*/  @P0 IMAD R0, R195, c[0x0][0x1e4], R0 ;  /* 0x00007900c3000a24 */ /* 0x000fea00078e0200 */
[----:B------:R-:W-:Y:S01]  /*15960*/  @P0 IADD3 R2, R5, R0, RZ ;  /* 0x0000000005020210 */ /* 0x000fe20007ffe0ff */
[----:B------:R-:W3:Y:S01]  /*15970*/  LDSM.16.M88.4 R168, [R187] ;  /* 0x00000000bba8783b */ /* 0x000ee20000000200 */
[C---:B------:R-:W-:Y:S04]  /*15980*/  @P0 LEA R0, P2, R4.reuse, R220, 0x5 ;  /* 0x000000dc04000211 */ /* 0x040fe800078428ff */
[----:B------:R-:W-:Y:S02]  /*15990*/  @P0 LEA.HI.X R4, R4, R219, R2, 0x5, P2 ;  /* 0x000000db04040211 */ /* 0x000fe400010f2c02 */
[C---:B------:R-:W-:Y:S01]  /*159a0*/  @!P1 LEA R2, P2, R3.reuse, c[0x0][0x1f8], 0x1 ;  /* 0x00007e0003029a11 */ /* 0x040fe200078408ff */
[----:B------:R-:W4:Y:S03]  /*159b0*/  LDSM.16.M88.4 R172, [R189] ;  /* 0x00000000bdac783b */ /* 0x000f260000000200 */
[----:B------:R-:W-:Y:S02]  /*159c0*/  @!P1 LEA.HI.X R3, R3, c[0x0][0x1fc], R6, 0x1, P2 ;  /* 0x00007f0003039a11 */ /* 0x000fe400010f0c06 */
[C---:B------:R-:W-:Y:S03]  /*159d0*/  @P0 LEA R198, P2, R0.reuse, c[0x0][0x1c8], 0x1 ;  /* 0x0000720000c60a11 */ /* 0x040fe600078408ff */
[----:B------:R-:W-:Y:S01]  /*159e0*/  @!PT LDS RZ, [RZ] ;  /* 0x00000000fffff984 */ /* 0x000fe20000000800 */
[----:B------:R-:W-:Y:S01]  /*159f0*/  @!PT LDS RZ, [RZ] ;  /* 0x00000000fffff984 */ /* 0x000fe20000000800 */
[----:B------:R-:W-:Y:S01]  /*15a00*/  @!PT LDS RZ, [RZ] ;  /* 0x00000000fffff984 */ /* 0x000fe20000000800 */
[----:B------:R5:W-:Y:S01]  /*15a10*/  @!P1 LDGSTS.E.BYPASS.LTC128B.128 [R196+0x8080], [R2.64], !P3 ;  /* 0x0808000002c49fae */ /* 0x000be2000d901d46 */
[----:B------:R-:W-:Y:S02]  /*15a20*/  @P0 LEA.HI.X R199, R0, c[0x0][0x1cc], R4, 0x1, P2 ;  /* 0x0000730000c70a11 */ /* 0x000fe400010f0c04 */
[C---:B-1----:R-:W-:Y:S05]  /*15a30*/  HMMA.16816.F32.BF16 R4, R16.reuse, R8, RZ ;  /* 0x000000081004723c */ /* 0x042fea00000418ff */
[----:B------:R5:W-:Y:S03]  /*15a40*/  @!P1 LDGSTS.E.BYPASS.LTC128B.128 [R196+0x9080], [R2.64+0x80], !P6 ;  /* 0x0908008002c49fae */ /* 0x000be6000f101d46 */
[C---:B------:R-:W-:Y:S05]  /*15a50*/  HMMA.16816.F32.BF16 R8, R16.reuse, R10, RZ ;  /* 0x0000000a1008723c */ /* 0x040fea00000418ff */
[----:B------:R5:W-:Y:S03]  /*15a60*/  @!P1 LDGSTS.E.BYPASS.LTC128B.128 [R196+0xa080], [R2.64+0x100], !P5 ;  /* 0x0a08010002c49fae */ /* 0x000be6000e901d46 */
[C---:B--2---:R-:W-:Y:S05]  /*15a70*/  HMMA.16816.F32.BF16 R12, R16.reuse, R160, RZ ;  /* 0x000000a0100c723c */ /* 0x044fea00000418ff */
[----:B------:R5:W-:Y:S03]  /*15a80*/  @!P1 LDGSTS.E.BYPASS.LTC128B.128 [R196+0xb080], [R2.64+0x180], !P4 ;  /* 0x0b08018002c49fae */ /* 0x000be6000e101d46 */
[----:B------:R-:W-:Y:S05]  /*15a90*/  HMMA.16816.F32.BF16 R16, R16, R162, RZ ;  /* 0x000000a21010723c */ /* 0x000fea00000418ff */
[----:B------:R-:W-:Y:S03]  /*15aa0*/  LDSM.16.M88.4 R160, [R186] ;  /* 0x00000000baa0783b */ /* 0x000fe60000000200 */
[C---:B---3--:R-:W-:Y:S05]  /*15ab0*/  HMMA.16816.F32.BF16 R4, R164.reuse, R168, R4 ;  /* 0x000000a8a404723c */ /* 0x048fea0000041804 */
[----:B------:R-:W0:Y:S03]  /*15ac0*/  LDGDEPBAR ;  /* 0x00000000000079af */ /* 0x000e260000000000 */
[C---:B------:R-:W-:Y:S05]  /*15ad0*/  HMMA.16816.F32.BF16 R8, R164.reuse, R170, R8 ;  /* 0x000000aaa408723c */ /* 0x040fea0000041808 */
[----:B------:R-:W1:Y:S03]  /*15ae0*/  LDSM.16.M88.4 R168, [R177] ;  /* 0x00000000b1a8783b */ /* 0x000e660000000200 */
[C---:B----4-:R-:W-:Y:S08]  /*15af0*/  HMMA.16816.F32.BF16 R12, R164.reuse, R172, R12 ;  /* 0x000000aca40c723c */ /* 0x050ff0000004180c */
[----:B------:R-:W-:Y:S01]  /*15b00*/  HMMA.16816.F32.BF16 R16, R164, R174, R16 ;  /* 0x000000aea410723c */ /* 0x000fe20000041810 */
[----:B------:R-:W2:Y:S08]  /*15b10*/  LDSM.16.M88.4 R164, [R177+0x800] ;  /* 0x00080000b1a4783b */ /* 0x000eb00000000200 */
[----:B------:R-:W-:Y:S01]  /*15b20*/  LDSM.16.M88.4 R172, [R176+-0x3000] ;  /* 0xffd00000b0ac783b */ /* 0x000fe20000000200 */
[C---:B-1----:R-:W-:Y:S08]  /*15b30*/  HMMA.16816.F32.BF16 R4, R160.reuse, R168, R4 ;  /* 0x000000a8a004723c */ /* 0x042ff00000041804 */
[C---:B------:R-:W-:Y:S01]  /*15b40*/  HMMA.16816.F32.BF16 R8, R160.reuse, R170, R8 ;  /* 0x000000aaa008723c */ /* 0x040fe20000041808 */
[----:B------:R-:W1:Y:S07]  /*15b50*/  LDSM.16.M88.4 R168, [R185] ;  /* 0x00000000b9a8783b */ /* 0x000e6e0000000200 */
[C---:B--2---:R-:W-:Y:S08]  /*15b60*/  HMMA.16816.F32.BF16 R12, R160.reuse, R164, R12 ;  /* 0x000000a4a00c723c */ /* 0x044ff0000004180c */
[----:B------:R-:W-:Y:S01]  /*15b70*/  HMMA.16816.F32.BF16 R16, R160, R166, R16 ;  /* 0x000000a6a010723c */ /* 0x000fe20000041810 */
[----:B------:R-:W2:Y:S08]  /*15b80*/  LDSM.16.M88.4 R160, [R176+-0x2800] ;  /* 0xffd80000b0a0783b */ /* 0x000eb00000000200 */
[----:B------:R-:W-:Y:S01]  /*15b90*/  LDSM.16.M88.4 R164, [R183+0x4000] ;  /* 0x00400000b7a4783b */ /* 0x000fe20000000200 */
[C---:B-1----:R-:W-:Y:S08]  /*15ba0*/  HMMA.16816.F32.BF16 R4, R168.reuse, R172, R4 ;  /* 0x000000aca804723c */ /* 0x042ff00000041804 */
[C---:B------:R-:W-:Y:S01]  /*15bb0*/  HMMA.16816.F32.BF16 R8, R168.reuse, R174, R8 ;  /* 0x000000aea808723c */ /* 0x040fe20000041808 */
[----:B------:R-:W1:Y:S07]  /*15bc0*/  LDSM.16.M88.4 R172, [R178+0x1000] ;  /* 0x00100000b2ac783b */ /* 0x000e6e0000000200 */
[C---:B--2---:R-:W-:Y:S08]  /*15bd0*/  HMMA.16816.F32.BF16 R12, R168.reuse, R160, R12 ;  /* 0x000000a0a80c723c */ /* 0x044ff0000004180c */
[----:B------:R-:W-:Y:S01]  /*15be0*/  HMMA.16816.F32.BF16 R16, R168, R162, R16 ;  /* 0x000000a2a810723c */ /* 0x000fe20000041810 */
[----:B------:R-:W2:Y:S08]  /*15bf0*/  LDSM.16.M88.4 R160, [R178+0x1800] ;  /* 0x00180000b2a0783b */ /* 0x000eb00000000200 */
[----:B------:R-:W-:Y:S01]  /*15c00*/  LDSM.16.M88.4 R168, [R184+0x4000] ;  /* 0x00400000b8a8783b */ /* 0x000fe20000000200 */
[C---:B-1----:R-:W-:Y:S08]  /*15c10*/  HMMA.16816.F32.BF16 R4, R164.reuse, R172, R4 ;  /* 0x000000aca404723c */ /* 0x042ff00000041804 */
[C---:B------:R-:W-:Y:S01]  /*15c20*/  HMMA.16816.F32.BF16 R8, R164.reuse, R174, R8 ;  /* 0x000000aea408723c */ /* 0x040fe20000041808 */
[----:B------:R-:W1:Y:S07]  /*15c30*/  LDSM.16.M88.4 R172, [R191] ;  /* 0x00000000bfac783b */ /* 0x000e6e0000000200 */
[C---:B--2---:R-:W-:Y:S08]  /*15c40*/  HMMA.16816.F32.BF16 R12, R164.reuse, R160, R12 ;  /* 0x000000a0a40c723c */ /* 0x044ff0000004180c */
[----:B------:R-:W-:Y:S01]  /*15c50*/  HMMA.16816.F32.BF16 R16, R164, R162, R16 ;  /* 0x000000a2a410723c */ /* 0x000fe20000041810 */
[----:B------:R-:W2:Y:S08]  /*15c60*/  LDSM.16.M88.4 R160, [R190] ;  /* 0x00000000bea0783b */ /* 0x000eb00000000200 */
        /* <DEDUP_REMOVED lines=10> */
[----:B------:R-:W1:Y:S07]  /*15d10*/  LDSM.16.M88.4 R172, [R176+-0x2000] ;  /* 0xffe00000b0ac783b */ /* 0x000e6e0000000200 */
        /* <DEDUP_REMOVED lines=58> */
[----:B------:R-:W2:Y:S01]  /*160c0*/  LDSM.16.M88.4 R160, [R176+0x800] ;  /* 0x00080000b0a0783b */ /* 0x000ea20000000200 */
[----:B------:R-:W-:Y:S07]  /*160d0*/  DEPBAR.LE SB0, 0x0 ;  /* 0x000080000000791a */ /* 0x000fee0000000000 */
[----:B------:R-:W-:Y:S01]  /*160e0*/  BAR.SYNC.DEFER_BLOCKING 0x0 ;  /* 0x0000000000007b1d */ /* 0x000fe20000010000 */
[C---:B-1----:R-:W-:Y:S08]  /*160f0*/  HMMA.16816.F32.BF16 R4, R168.reuse, R172, R4 ;  /* 0x000000aca804723c */ /* 0x042ff00000041804 */
[C---:B------:R-:W-:Y:S08]  /*16100*/  HMMA.16816.F32.BF16 R8, R168.reuse, R174, R8 ;  /* 0x000000aea808723c */ /* 0x040ff00000041808 */
[C---:B--2---:R-:W-:Y:S08]  /*16110*/  HMMA.16816.F32.BF16 R12, R168.reuse, R160, R12 ;  /* 0x000000a0a80c723c */ /* 0x044ff0000004180c */
[----:B------:R-:W-:Y:S01]  /*16120*/  HMMA.16816.F32.BF16 R16, R168, R162, R16 ;  /* 0x000000a2a810723c */ /* 0x000fe20000041810 */
[----:B------:R-:W-:Y:S01]  /*16130*/  @!PT LDS RZ, [RZ] ;  /* 0x00000000fffff984 */ /* 0x000fe20000000800 */
[----:B------:R-:W-:Y:S01]  /*16140*/  @!PT LDS RZ, [RZ] ;  /* 0x00000000fffff984 */ /* 0x000fe20000000800 */
[----:B------:R-:W-:Y:S01]  /*16150*/  @!PT LDS RZ, [RZ] ;  /* 0x00000000fffff984 */ /* 0x000fe20000000800 */
[----:B------:R1:W-:Y:S03]  /*16160*/  @P0 LDGSTS.E.BYPASS.LTC128B.128 [R196+0xc080], [R198.64], !P3 ;  /* 0x0c080000c6c40fae */ /* 0x0003e6000d901d46 */
[----:B------:R-:W-:Y:S04]  /*16170*/  FMUL.FTZ R0, R4, c[0x0][0x320] ;  /* 0x0000c80004007a20 */ /* 0x000fe80000410000 */
[----:B------:R2:W-:Y:S01]  /*16180*/  MUFU.TANH R167, R0 ;  /* 0x0000000000a77308 */ /* 0x0005e20000002400 */
[----:B------:R1:W-:Y:S08]  /*16190*/  @P0 LDGSTS.E.BYPASS.LTC128B.128 [R196+0xd080], [R198.64+0x80], !P6 ;  /* 0x0d080080c6c40fae */ /* 0x0003f0000f101d46 */
[----:B------:R1:W-:Y:S07]  /*161a0*/  @P0 LDGSTS.E.BYPASS.LTC128B.128 [R196+0xe080], [R198.64+0x100], !P5 ;  /* 0x0e080100c6c40fae */ /* 0x0003ee000e901d46 */
[----:B-----5:R-:W-:Y:S01]  /*161b0*/  FMUL.FTZ R2, R18, c[0x0][0x320] ;  /* 0x0000c80012027a20 */ /* 0x020fe20000410000 */
[----:B------:R1:W-:Y:S01]  /*161c0*/  @P0 LDGSTS.E.BYPASS.LTC128B.128 [R196+0xf080], [R198.64+0x180], !P4 ;  /* 0x0f080180c6c40fae */ /* 0x0003e2000e101d46 */
[----:B------:R-:W-:Y:S02]  /*161d0*/  ISETP.GT.AND P0, PT, R197, R211, PT ;  /* 0x000000d3c500720c */ /* 0x000fe40003f04270 */
[----:B------:R-:W-:Y:S01]  /*161e0*/  MUFU.TANH R135, R2 ;  /* 0x0000000200877308 */ /* 0x000fe20000002400 */
[----:B------:R-:W-:Y:S01]  /*161f0*/  MOV R197, R195 ;  /* 0x000000c300c57202 */ /* 0x000fe20000000f00 */
[----:B--2---:R-:W-:Y:S03]  /*16200*/  FMUL.FTZ R0, R5, c[0x0][0x320] ;  /* 0x0000c80005007a20 */ /* 0x004fe60000410000 */
[----:B------:R-:W-:Y:S05]  /*16210*/  LDSM.16.MT88.4 R160, [R180] ;  /* 0x00000000b4a0783b */ /* 0x000fea0000004200 */
[----:B------:R2:W-:Y:S03]  /*16220*/  MUFU.TANH R165, R0 ;  /* 0x0000000000a57308 */ /* 0x0005e60000002400 */
[----:B------:R-:W0:Y:S01]  /*16230*/  LDGDEPBAR ;  /* 0x00000000000079af */ /* 0x000e220000000000 */
[----:B--2---:R-:W-:Y:S06]  /*16240*/  FMUL.FTZ R0, R6, c[0x0][0x320] ;  /* 0x0000c80006007a20 */ /* 0x004fec0000410000 */
        /* <DEDUP_REMOVED lines=19> */
[----:B--2---:R-:W-:Y:S02]  /*16380*/  FMUL.FTZ R0, R15, c[0x0][0x320] ;  /* 0x0000c8000f007a20 */ /* 0x004fe40000410000 */
[----:B------:R-:W-:Y:S06]  /*16390*/  LDSM.16.MT88.4 R12, [R179] ;  /* 0x00000000b30c783b */ /* 0x000fec0000004200 */
        /* <DEDUP_REMOVED lines=32> */
[----:B------:R-:W-:Y:S02]  /*165a0*/  FMUL.FTZ R0, R2, c[0x0][0x2d0] ;  /* 0x0000b40002007a20 */ /* 0x000fe40000410000 */
[----:B------:R1:W-:Y:S01]  /*165b0*/  MUFU.EX2 R203, R4 ;  /* 0x0000000400cb7308 */ /* 0x0003e20000000800 */
[----:B------:R-:W-:Y:S04]  /*165c0*/  FMUL.FTZ R133, R3, c[0x0][0x2d0] ;  /* 0x0000b40003857a20 */ /* 0x000fe80000410000 */
[--C-:B------:R-:W-:Y:S05]  /*165d0*/  FFMA.FTZ R135, R135, c[0x0][0x2d0], -R133.reuse ;  /* 0x0000b40087877a23 */ /* 0x100fea0000010885 */
[----:B------:R2:W3:Y:S10]  /*165e0*/  MUFU.EX2 R2, R0 ;  /* 0x0000000000027308 */ /* 0x0004f40000000800 */
[----:B------:R-:W-:Y:S01]  /*165f0*/  MUFU.EX2 R135, R135 ;  /* 0x0000008700877308 */ /* 0x000fe20000000800 */
[----:B-1----:R-:W-:Y:S09]  /*16600*/  FFMA.FTZ R4, R165, c[0x0][0x2d0], -R170 ;  /* 0x0000b400a5047a23 */ /* 0x002ff200000108aa */
[----:B------:R1:W-:Y:S01]  /*16610*/  MUFU.EX2 R202, R4 ;  /* 0x0000000400ca7308 */ /* 0x0003e20000000800 */
[----:B--2---:R-:W-:Y:S02]  /*16620*/  FADD.FTZ R0, -R3, R134 ;  /* 0x0000008603007221 */ /* 0x004fe40000010100 */
[----:B---3--:R-:W-:Y:S02]  /*16630*/  FMUL.FTZ R5, R2, R141 ;  /* 0x0000008d02057220 */ /* 0x008fe40000410000 */
[----:B------:R-:W-:Y:S02]  /*16640*/  FMUL.FTZ R0, R0, c[0x0][0x2d0] ;  /* 0x0000b40000007a20 */ /* 0x000fe40000410000 */
[C---:B------:R-:W-:Y:S02]  /*16650*/  FMUL.FTZ R9, R2.reuse, R145 ;  /* 0x0000009102097220 */ /* 0x040fe40000410000 */
[C---:B------:R-:W-:Y:S02]  /*16660*/  FMUL.FTZ R16, R2.reuse, R152 ;  /* 0x0000009802107220 */ /* 0x040fe40000410000 */
[----:B------:R-:W2:Y:S01]  /*16670*/  MUFU.EX2 R0, R0 ;  /* 0x0000000000007308 */ /* 0x000ea20000000800 */
[C---:B------:R-:W-:Y:S02]  /*16680*/  FMUL.FTZ R17, R2.reuse, R153 ;  /* 0x0000009902117220 */ /* 0x040fe40000410000 */
[C---:B------:R-:W-:Y:S02]  /*16690*/  FMUL.FTZ R20, R2.reuse, R20 ;  /* 0x0000001402147220 */ /* 0x040fe40000410000 */
[C---:B------:R-:W-:Y:S02]  /*166a0*/  FMUL.FTZ R21, R2.reuse, R21 ;  /* 0x0000001502157220 */ /* 0x040fe40000410000 */
[C---:B------:R-:W-:Y:S02]  /*166b0*/  FMUL.FTZ R24, R2.reuse, R24 ;  /* 0x0000001802187220 */ /* 0x040fe40000410000 */
[----:B------:R-:W-:Y:S02]  /*166c0*/  FMUL.FTZ R25, R2, R25 ;  /* 0x0000001902197220 */ /* 0x000fe40000410000 */
[--C-:B-1----:R-:W-:Y:S02]  /*166d0*/  FFMA.FTZ R4, R164, c[0x0][0x2d0], -R170.reuse ;  /* 0x0000b400a4047a23 */ /* 0x102fe400000108aa */
[C---:B------:R-:W-:Y:S02]  /*166e0*/  FMUL.FTZ R28, R2.reuse, R28 ;  /* 0x0000001c021c7220 */ /* 0x040fe40000410000 */
[----:B------:R1:W-:Y:S01]  /*166f0*/  MUFU.EX2 R201, R4 ;  /* 0x0000000400c97308 */ /* 0x0003e20000000800 */
[C---:B------:R-:W-:Y:S02]  /*16700*/  FMUL.FTZ R29, R2.reuse, R29 ;  /* 0x0000001d021d7220 */ /* 0x040fe40000410000 */
[C---:B------:R-:W-:Y:S02]  /*16710*/  FMUL.FTZ R32, R2.reuse, R32 ;  /* 0x0000002002207220 */ /* 0x040fe40000410000 */
[C---:B------:R-:W-:Y:S02]  /*16720*/  FMUL.FTZ R33, R2.reuse, R33 ;  /* 0x0000002102217220 */ /* 0x040fe40000410000 */
[----:B------:R-:W-:Y:S02]  /*16730*/  FMUL.FTZ R36, R2, R36 ;  /* 0x0000002402247220 */ /* 0x000fe40000410000 */
[C---:B--2---:R-:W-:Y:S02]  /*16740*/  FMUL.FTZ R10, R0.reuse, R146 ;  /* 0x00000092000a7220 */ /* 0x044fe40000410000 */
[C---:B------:R-:W-:Y:S02]  /*16750*/  FMUL.FTZ R11, R0.reuse, R147 ;  /* 0x00000093000b7220 */ /* 0x040fe40000410000 */
[C---:B------:R-:W-:Y:S02]  /*16760*/  FMUL.FTZ R18, R0.reuse, R154 ;  /* 0x0000009a00127220 */ /* 0x040fe40000410000 */
[C---:B------:R-:W-:Y:S02]  /*16770*/  FMUL.FTZ R19, R0.reuse, R155 ;  /* 0x0000009b00137220 */ /* 0x040fe40000410000 */
[C---:B------:R-:W-:Y:S01]  /*16780*/  FMUL.FTZ R22, R0.reuse, R22 ;  /* 0x0000001600167220 */ /* 0x040fe20000410000 */
[----:B------:R-:W-:Y:S01]  /*16790*/  LDSM.16.MT88.4 R152, [R180+0x800] ;  /* 0x00080000b498783b */ /* 0x000fe20000004200 */
[C---:B------:R-:W-:Y:S02]  /*167a0*/  FMUL.FTZ R23, R0.reuse, R23 ;  /* 0x0000001700177220 */ /* 0x040fe40000410000 */
[C---:B------:R-:W-:Y:S02]  /*167b0*/  FMUL.FTZ R26, R0.reuse, R26 ;  /* 0x0000001a001a7220 */ /* 0x040fe40000410000 */
[----:B------:R-:W-:Y:S02]  /*167c0*/  FMUL.FTZ R27, R0, R27 ;  /* 0x0000001b001b7220 */ /* 0x000fe40000410000 */
[--C-:B-1----:R-:W-:Y:S02]  /*167d0*/  FFMA.FTZ R4, R6, c[0x0][0x2d0], -R170.reuse ;  /* 0x0000b40006047a23 */ /* 0x102fe400000108aa */
[C---:B------:R-:W-:Y:S02]  /*167e0*/  FMUL.FTZ R6, R0.reuse, R142 ;  /* 0x0000008e00067220 */ /* 0x040fe40000410000 */
[----:B------:R-:W1:Y:S01]  /*167f0*/  MUFU.EX2 R200, R4 ;  /* 0x0000000400c87308 */ /* 0x000e620000000800 */
[C---:B------:R-:W-:Y:S02]  /*16800*/  FMUL.FTZ R30, R0.reuse, R30 ;  /* 0x0000001e001e7220 */ /* 0x040fe40000410000 */
[C---:B------:R-:W-:Y:S02]  /*16810*/  FMUL.FTZ R31, R0.reuse, R31 ;  /* 0x0000001f001f7220 */ /* 0x040fe40000410000 */
[C---:B------:R-:W-:Y:S02]  /*16820*/  FMUL.FTZ R34, R0.reuse, R34 ;  /* 0x0000002200227220 */ /* 0x040fe40000410000 */
[----:B------:R-:W-:Y:S02]  /*16830*/  FMUL.FTZ R35, R0, R35 ;  /* 0x0000002300237220 */ /* 0x000fe40000410000 */
[----:B------:R-:W-:Y:S02]  /*16840*/  FMUL.FTZ R37, R2, R37 ;  /* 0x0000002502257220 */ /* 0x000fe40000410000 */
[C---:B------:R-:W-:Y:S02]  /*16850*/  FMUL.FTZ R38, R0.reuse, R38 ;  /* 0x0000002600267220 */ /* 0x040fe40000410000 */
[----:B------:R-:W-:Y:S02]  /*16860*/  FMUL.FTZ R39, R0, R39 ;  /* 0x0000002700277220 */ /* 0x000fe40000410000 */
[C---:B------:R-:W-:Y:S02]  /*16870*/  FMUL.FTZ R40, R2.reuse, R40 ;  /* 0x0000002802287220 */ /* 0x040fe40000410000 */
[----:B------:R-:W-:Y:S02]  /*16880*/  FMUL.FTZ R41, R2, R41 ;  /* 0x0000002902297220 */ /* 0x000fe40000410000 */
[C---:B------:R-:W-:Y:S02]  /*16890*/  FMUL.FTZ R42, R0.reuse, R42 ;  /* 0x0000002a002a7220 */ /* 0x040fe40000410000 */
[----:B------:R-:W-:Y:S02]  /*168a0*/  FMUL.FTZ R43, R0, R43 ;  /* 0x0000002b002b7220 */ /* 0x000fe40000410000 */
[----:B------:R-:W-:Y:S01]  /*168b0*/  FMUL.FTZ R44, R2, R44 ;  /* 0x0000002c022c7220 */ /* 0x000fe20000410000 */
[----:B-1----:R-:W-:Y:S01]  /*168c0*/  F2FP.BF16.PACK_AB R142, R200, R201 ;  /* 0x000000c9c88e723e */ /* 0x002fe200000010ff */
[--C-:B------:R-:W-:Y:S02]  /*168d0*/  FFMA.FTZ R4, R172, c[0x0][0x2d0], -R133.reuse ;  /* 0x0000b400ac047a23 */ /* 0x100fe40000010885 */
[----:B------:R-:W-:Y:S02]  /*168e0*/  FMUL.FTZ R45, R2, R45 ;  /* 0x0000002d022d7220 */ /* 0x000fe40000410000 */
[----:B------:R1:W-:Y:S01]  /*168f0*/  MUFU.EX2 R174, R4 ;  /* 0x0000000400ae7308 */ /* 0x0003e20000000800 */
[C---:B------:R-:W-:Y:S02]  /*16900*/  FMUL.FTZ R46, R0.reuse, R46 ;  /* 0x0000002e002e7220 */ /* 0x040fe40000410000 */
[----:B------:R-:W-:Y:S02]  /*16910*/  FMUL.FTZ R47, R0, R47 ;  /* 0x0000002f002f7220 */ /* 0x000fe40000410000 */
        /* <DEDUP_REMOVED lines=10> */
[--C-:B-1----:R-:W-:Y:S02]  /*169c0*/  FFMA.FTZ R4, R166, c[0x0][0x2d0], -R133.reuse ;  /* 0x0000b400a6047a23 */ /* 0x102fe40000010885 */
[----:B------:R-:W-:Y:S01]  /*169d0*/  LDSM.16.MT88.4 R164, [R182+0x800] ;  /* 0x00080000b6a4783b */ /* 0x000fe20000004200 */
[C---:B------:R-:W-:Y:S01]  /*169e0*/  FMUL.FTZ R58, R0.reuse, R58 ;  /* 0x0000003a003a7220 */ /* 0x040fe20000410000 */
[----:B------:R-:W1:Y:S01]  /*169f0*/  MUFU.EX2 R173, R4 ;  /* 0x0000000400ad7308 */ /* 0x000e620000000800 */
        /* <DEDUP_REMOVED lines=11> */
[C---:B------:R-:W-:Y:S01]  /*16ab0*/  FMUL.FTZ R70, R0.reuse, R70 ;  /* 0x0000004600467220 */ /* 0x040fe20000410000 */
[----:B-1----:R-:W-:Y:S01]  /*16ac0*/  F2FP.BF16.PACK_AB R141, R173, R174 ;  /* 0x000000aead8d723e */ /* 0x002fe200000010ff */
[--C-:B------:R-:W-:Y:S02]  /*16ad0*/  FFMA.FTZ R4, R7, c[0x0][0x2d0], -R133.reuse ;  /* 0x0000b40007047a23 */ /* 0x100fe40000010885 */
[C---:B------:R-:W-:Y:S02]  /*16ae0*/  FMUL.FTZ R7, R0.reuse, R143 ;  /* 0x0000008f00077220 */ /* 0x040fe40000410000 */
[----:B------:R1:W-:Y:S01]  /*16af0*/  MUFU.EX2 R172, R4 ;  /* 0x0000000400ac7308 */ /* 0x0003e20000000800 */
        /* <DEDUP_REMOVED lines=11> */
[----:B------:R-:W-:Y:S02]  /*16bb0*/  FMUL.FTZ R82, R0, R82 ;  /* 0x0000005200527220 */ /* 0x000fe40000410000 */
[----:B-1----:R-:W-:Y:S02]  /*16bc0*/  FFMA.FTZ R4, R8, c[0x0][0x2d0], -R133 ;  /* 0x0000b40008047a23 */ /* 0x002fe40000010885 */
[----:B------:R-:W-:Y:S02]  /*16bd0*/  FMUL.FTZ R8, R2, R144 ;  /* 0x0000009002087220 */ /* 0x000fe40000410000 */
[----:B------:R1:W2:Y:S01]  /*16be0*/  MUFU.EX2 R171, R4 ;  /* 0x0000000400ab7308 */ /* 0x0002a20000000800 */
[----:B------:R-:W3:Y:S01]  /*16bf0*/  LDSM.16.MT88.4 R144, [R182] ;  /* 0x00000000b690783b */ /* 0x000ee20000004200 */
        /* <DEDUP_REMOVED lines=10> */
[C---:B------:R-:W-:Y:S02]  /*16ca0*/  FMUL.FTZ R93, R2.reuse, R93 ;  /* 0x0000005d025d7220 */ /* 0x040fe40000410000 */
[----:B-1----:R-:W-:Y:S01]  /*16cb0*/  FMUL.FTZ R4, R2, R140 ;  /* 0x0000008c02047220 */ /* 0x002fe20000410000 */
[----:B------:R-:W-:Y:S01]  /*16cc0*/  F2FP.BF16.PACK_AB R140, R202, R203 ;  /* 0x000000cbca8c723e */ /* 0x000fe200000010ff */
[C---:B------:R-:W-:Y:S01]  /*16cd0*/  FMUL.FTZ R94, R0.reuse, R94 ;  /* 0x0000005e005e7220 */ /* 0x040fe20000410000 */
[----:B--2---:R-:W-:Y:S01]  /*16ce0*/  F2FP.BF16.PACK_AB R143, R171, R172 ;  /* 0x000000acab8f723e */ /* 0x004fe200000010ff */
[----:B------:R-:W-:Y:S02]  /*16cf0*/  FMUL.FTZ R95, R0, R95 ;  /* 0x0000005f005f7220 */ /* 0x000fe40000410000 */
[C---:B------:R-:W-:Y:S02]  /*16d00*/  FMUL.FTZ R96, R2.reuse, R96 ;  /* 0x0000006002607220 */ /* 0x040fe40000410000 */
[----:B------:R-:W-:Y:S02]  /*16d10*/  FMUL.FTZ R97, R2, R97 ;  /* 0x0000006102617220 */ /* 0x000fe40000410000 */
[C---:B------:R-:W-:Y:S05]  /*16d20*/  HMMA.16816.F32.BF16 R4, R140.reuse, R12, R4 ;  /* 0x0000000c8c04723c */ /* 0x040fea0000041804 */
[----:B------:R-:W-:Y:S02]  /*16d30*/  FMUL.FTZ R98, R0, R98 ;  /* 0x0000006200627220 */ /* 0x000fe40000410000 */
[C---:B------:R-:W-:Y:S01]  /*16d40*/  FMUL.FTZ R12, R2.reuse, R148 ;  /* 0x00000094020c7220 */ /* 0x040fe20000410000 */
[C---:B------:R-:W-:Y:S04]  /*16d50*/  HMMA.16816.F32.BF16 R8, R140.reuse, R14, R8 ;  /* 0x0000000e8c08723c */ /* 0x040fe80000041808 */
[----:B------:R-:W-:Y:S02]  /*16d60*/  FMUL.FTZ R13, R2, R149 ;  /* 0x00000095020d7220 */ /* 0x000fe40000410000 */
[C---:B------:R-:W-:Y:S02]  /*16d70*/  FMUL.FTZ R99, R0.reuse, R99 ;  /* 0x0000006300637220 */ /* 0x040fe40000410000 */
[C---:B------:R-:W-:Y:S04]  /*16d80*/  FMUL.FTZ R14, R0.reuse, R150 ;  /* 0x00000096000e7220 */ /* 0x040fe80000410000 */
[----:B------:R-:W-:Y:S02]  /*16d90*/  FMUL.FTZ R15, R0, R151 ;  /* 0x00000097000f7220 */ /* 0x000fe40000410000 */
[----:B------:R-:W1:Y:S01]  /*16da0*/  LDSM.16.MT88.4 R148, [R181] ;  /* 0x00000000b594783b */ /* 0x000e620000004200 */
[C---:B------:R-:W-:Y:S02]  /*16db0*/  FMUL.FTZ R100, R2.reuse, R100 ;  /* 0x0000006402647220 */ /* 0x040fe40000410000 */
[----:B------:R-:W-:Y:S02]  /*16dc0*/  FMUL.FTZ R101, R2, R101 ;  /* 0x0000006502657220 */ /* 0x000fe40000410000 */
[C---:B------:R-:W-:Y:S03]  /*16dd0*/  HMMA.16816.F32.BF16 R12, R140.reuse, R160, R12 ;  /* 0x000000a08c0c723c */ /* 0x040fe6000004180c */
[C---:B------:R-:W-:Y:S02]  /*16de0*/  FMUL.FTZ R102, R0.reuse, R102 ;  /* 0x0000006600667220 */ /* 0x040fe40000410000 */
[----:B------:R-:W-:Y:S02]  /*16df0*/  FMUL.FTZ R103, R0, R103 ;  /* 0x0000006700677220 */ /* 0x000fe40000410000 */
[C---:B------:R-:W-:Y:S01]  /*16e00*/  FMUL.FTZ R104, R2.reuse, R104 ;  /* 0x0000006802687220 */ /* 0x040fe20000410000 */
[C---:B------:R-:W-:Y:S04]  /*16e10*/  HMMA.16816.F32.BF16 R16, R140.reuse, R162, R16 ;  /* 0x000000a28c10723c */ /* 0x040fe80000041810 */
[----:B------:R-:W-:Y:S02]  /*16e20*/  FMUL.FTZ R105, R2, R105 ;  /* 0x0000006902697220 */ /* 0x000fe40000410000 */
[C---:B------:R-:W-:Y:S02]  /*16e30*/  FMUL.FTZ R106, R0.reuse, R106 ;  /* 0x0000006a006a7220 */ /* 0x040fe40000410000 */
[C---:B---3--:R-:W-:Y:S04]  /*16e40*/  HMMA.16816.F32.BF16 R20, R140.reuse, R144, R20 ;  /* 0x000000908c14723c */ /* 0x048fe80000041814 */
[----:B------:R-:W-:Y:S02]  /*16e50*/  FMUL.FTZ R107, R0, R107 ;  /* 0x0000006b006b7220 */ /* 0x000fe40000410000 */
[C---:B------:R-:W-:Y:S02]  /*16e60*/  FMUL.FTZ R108, R2.reuse, R108 ;  /* 0x0000006c026c7220 */ /* 0x040fe40000410000 */
        /* <DEDUP_REMOVED lines=34> */
[----:B------:R-:W-:Y:S02]  /*17090*/  FFMA.FTZ R134, R168, c[0x0][0x2d0], -R170 ;  /* 0x0000b400a8867a23 */ /* 0x000fe400000108aa */
[----:B------:R-:W-:Y:S02]  /*170a0*/  FFMA.FTZ R2, R2, R208, R203 ;  /* 0x000000d002027223 */ /* 0x000fe400000100cb */
[----:B------:R3:W-:Y:S01]  /*170b0*/  MUFU.EX2 R199, R134 ;  /* 0x0000008600c77308 */ /* 0x0007e20000000800 */
[----:B------:R-:W-:Y:S03]  /*170c0*/  FFMA.FTZ R0, R0, R207, R174 ;  /* 0x000000cf00007223 */ /* 0x000fe600000100ae */
[----:B------:R-:W-:Y:S02]  /*170d0*/  FADD.FTZ R2, R202, R2 ;  /* 0x00000002ca027221 */ /* 0x000fe40000010000 */
[----:B------:R-:W-:Y:S02]  /*170e0*/  FADD.FTZ R0, R173, R0 ;  /* 0x00000000ad007221 */ /* 0x000fe40000010000 */
[----:B------:R-:W-:Y:S02]  /*170f0*/  FADD.FTZ R2, R201, R2 ;  /* 0x00000002c9027221 */ /* 0x000fe40000010000 */
[----:B------:R-:W-:Y:S02]  /*17100*/  FADD.FTZ R0, R172, R0 ;  /* 0x00000000ac007221 */ /* 0x000fe40000010000 */
[----:B------:R-:W-:Y:S01]  /*17110*/  FADD.FTZ R2, R200, R2 ;  /* 0x00000002c8027221 */ /* 0x000fe20000010000 */
[C---:B--2---:R-:W-:Y:S03]  /*17120*/  HMMA.16816.F32.BF16 R52, R140.reuse, R144, R52 ;  /* 0x000000908c34723c */ /* 0x044fe60000041834 */
[----:B------:R-:W-:Y:S05]  /*17130*/  FADD.FTZ R0, R171, R0 ;  /* 0x00000000ab007221 */ /* 0x000fea0000010000 */
[C---:B------:R-:W-:Y:S01]  /*17140*/  HMMA.16816.F32.BF16 R56, R140.reuse, R146, R56 ;  /* 0x000000928c38723c */ /* 0x040fe20000041838 */
[----:B------:R-:W2:Y:S03]  /*17150*/  LDSM.16.MT88.4 R144, [R179+0x2000] ;  /* 0x00200000b390783b */ /* 0x000ea60000004200 */
[--C-:B---3--:R-:W-:Y:S04]  /*17160*/  FFMA.FTZ R134, R169, c[0x0][0x2d0], -R170.reuse ;  /* 0x0000b400a9867a23 */ /* 0x108fe800000108aa */
[----:B------:R-:W3:Y:S01]  /*17170*/  MUFU.EX2 R198, R134 ;  /* 0x0000008600c67308 */ /* 0x000ee20000000800 */
[C---:B-1----:R-:W-:Y:S08]  /*17180*/  HMMA.16816.F32.BF16 R60, R140.reuse, R148, R60 ;  /* 0x000000948c3c723c */ /* 0x042ff0000004183c */
[C---:B------:R-:W-:Y:S01]  /*17190*/  HMMA.16816.F32.BF16 R64, R140.reuse, R150, R64 ;  /* 0x000000968c40723c */ /* 0x040fe20000041840 */
[----:B------:R-:W1:Y:S03]  /*171a0*/  LDSM.16.MT88.4 R148, [R180+0x2000] ;  /* 0x00200000b494783b */ /* 0x000e660000004200 */
[----:B---3--:R-:W-:Y:S01]  /*171b0*/  F2FP.BF16.PACK_AB R160, R198, R199 ;  /* 0x000000c7c6a0723e */ /* 0x008fe200000010ff */
[--C-:B------:R-:W-:Y:S04]  /*171c0*/  FFMA.FTZ R134, R175, c[0x0][0x2d0], -R133.reuse ;  /* 0x0000b400af867a23 */ /* 0x100fe80000010885 */
[----:B------:R3:W-:Y:S01]  /*171d0*/  MUFU.EX2 R169, R134 ;  /* 0x0000008600a97308 */ /* 0x0007e20000000800 */
[C---:B--2---:R-:W-:Y:S08]  /*171e0*/  HMMA.16816.F32.BF16 R68, R140.reuse, R144, R68 ;  /* 0x000000908c44723c */ /* 0x044ff00000041844 */
[C---:B------:R-:W-:Y:S01]  /*171f0*/  HMMA.16816.F32.BF16 R72, R140.reuse, R146, R72 ;  /* 0x000000928c48723c */ /* 0x040fe20000041848 */
[----:B------:R-:W2:Y:S07]  /*17200*/  LDSM.16.MT88.4 R144, [R182+0x2000] ;  /* 0x00200000b690783b */ /* 0x000eae0000004200 */
[C---:B-1----:R-:W-:Y:S04]  /*17210*/  HMMA.16816.F32.BF16 R76, R140.reuse, R148, R76 ;  /* 0x000000948c4c723c */ /* 0x042fe8000004184c */
[--C-:B---3--:R-:W-:Y:S02]  /*17220*/  FFMA.FTZ R134, R204, c[0x0][0x2d0], -R133.reuse ;  /* 0x0000b400cc867a23 */ /* 0x108fe40000010885 */
[----:B------:R-:W-:Y:S02]  /*17230*/  FFMA.FTZ R133, R139, c[0x0][0x2d0], -R133 ;  /* 0x0000b4008b857a23 */ /* 0x000fe40000010885 */
[----:B------:R-:W1:Y:S01]  /*17240*/  MUFU.EX2 R168, R134 ;  /* 0x0000008600a87308 */ /* 0x000e620000000800 */
[C---:B------:R-:W-:Y:S01]  /*17250*/  HMMA.16816.F32.BF16 R80, R140.reuse, R150, R80 ;  /* 0x000000968c50723c */ /* 0x040fe20000041850 */
[----:B------:R-:W3:Y:S08]  /*17260*/  LDSM.16.MT88.4 R148, [R181+0x2000] ;  /* 0x00200000b594783b */ /* 0x000ef00000004200 */
[----:B------:R-:W4:Y:S01]  /*17270*/  MUFU.EX2 R133, R133 ;  /* 0x0000008500857308 */ /* 0x000f220000000800 */
[C---:B--2---:R-:W-:Y:S03]  /*17280*/  HMMA.16816.F32.BF16 R84, R140.reuse, R144, R84 ;  /* 0x000000908c54723c */ /* 0x044fe60000041854 */
[----:B-1----:R-:W-:Y:S01]  /*17290*/  F2FP.BF16.PACK_AB R161, R168, R169 ;  /* 0x000000a9a8a1723e */ /* 0x002fe200000010ff */
[--C-:B------:R-:W-:Y:S04]  /*172a0*/  FFMA.FTZ R134, R205, c[0x0][0x2d0], -R170.reuse ;  /* 0x0000b400cd867a23 */ /* 0x100fe800000108aa */
[C---:B------:R-:W-:Y:S01]  /*172b0*/  HMMA.16816.F32.BF16 R88, R140.reuse, R146, R88 ;  /* 0x000000928c58723c */ /* 0x040fe20000041858 */
[----:B------:R-:W1:Y:S01]  /*172c0*/  LDSM.16.MT88.4 R144, [R179+0x3000] ;  /* 0x00300000b390783b */ /* 0x000e620000004200 */
[----:B------:R2:W-:Y:S02]  /*172d0*/  MUFU.EX2 R175, R134 ;  /* 0x0000008600af7308 */ /* 0x0005e40000000800 */
[----:B----4-:R-:W-:Y:S04]  /*172e0*/  F2FP.BF16.PACK_AB R163, R133, R135 ;  /* 0x0000008785a3723e */ /* 0x010fe800000010ff */
[C---:B---3--:R-:W-:Y:S08]  /*172f0*/  HMMA.16816.F32.BF16 R92, R140.reuse, R148, R92 ;  /* 0x000000948c5c723c */ /* 0x048ff0000004185c */
[C---:B------:R-:W-:Y:S01]  /*17300*/  HMMA.16816.F32.BF16 R96, R140.reuse, R150, R96 ;  /* 0x000000968c60723c */ /* 0x040fe20000041860 */
[----:B------:R-:W3:Y:S03]  /*17310*/  LDSM.16.MT88.4 R148, [R180+0x3000] ;  /* 0x00300000b494783b */ /* 0x000ee60000004200 */
[----:B--2---:R-:W-:Y:S06]  /*17320*/  FFMA.FTZ R134, R206, c[0x0][0x2d0], -R170 ;  /* 0x0000b400ce867a23 */ /* 0x004fec00000108aa */
[----:B------:R-:W2:Y:S01]  /*17330*/  MUFU.EX2 R134, R134 ;  /* 0x0000008600867308 */ /* 0x000ea20000000800 */
[C---:B-1----:R-:W-:Y:S08]  /*17340*/  HMMA.16816.F32.BF16 R100, R140.reuse, R144, R100 ;  /* 0x000000908c64723c */ /* 0x042ff00000041864 */
[C---:B------:R-:W-:Y:S01]  /*17350*/  HMMA.16816.F32.BF16 R104, R140.reuse, R146, R104 ;  /* 0x000000928c68723c */ /* 0x040fe20000041868 */
[----:B------:R-:W1:Y:S03]  /*17360*/  LDSM.16.MT88.4 R144, [R182+0x3000] ;  /* 0x00300000b690783b */ /* 0x000e660000004200 */
[----:B--2---:R-:W-:Y:S04]  /*17370*/  F2FP.BF16.PACK_AB R162, R134, R175 ;  /* 0x000000af86a2723e */ /* 0x004fe800000010ff */
[C---:B---3--:R-:W-:Y:S08]  /*17380*/  HMMA.16816.F32.BF16 R108, R140.reuse, R148, R108 ;  /* 0x000000948c6c723c */ /* 0x048ff0000004186c */
[C---:B------:R-:W-:Y:S01]  /*17390*/  HMMA.16816.F32.BF16 R112, R140.reuse, R150, R112 ;  /* 0x000000968c70723c */ /* 0x040fe20000041870 */
[----:B------:R-:W2:Y:S07]  /*173a0*/  LDSM.16.MT88.4 R148, [R181+0x3000] ;  /* 0x00300000b594783b */ /* 0x000eae0000004200 */
[C---:B-1----:R-:W-:Y:S08]  /*173b0*/  HMMA.16816.F32.BF16 R116, R140.reuse, R144, R116 ;  /* 0x000000908c74723c */ /* 0x042ff00000041874 */
[C---:B------:R-:W-:Y:S01]  /*173c0*/  HMMA.16816.F32.BF16 R120, R140.reuse, R146, R120 ;  /* 0x000000928c78723c */ /* 0x040fe20000041878 */
[----:B------:R-:W1:Y:S07]  /*173d0*/  LDSM.16.MT88.4 R144, [R179+0x800] ;  /* 0x00080000b390783b */ /* 0x000e6e0000004200 */
[C---:B--2---:R-:W-:Y:S08]  /*173e0*/  HMMA.16816.F32.BF16 R124, R140.reuse, R148, R124 ;  /* 0x000000948c7c723c */ /* 0x044ff0000004187c */
[----:B------:R-:W-:Y:S08]  /*173f0*/  HMMA.16816.F32.BF16 R128, R140, R150, R128 ;  /* 0x000000968c80723c */ /* 0x000ff00000041880 */
[C---:B-1----:R-:W-:Y:S01]  /*17400*/  HMMA.16816.F32.BF16 R140, R160.reuse, R144, R4 ;  /* 0x00000090a08c723c */ /* 0x042fe20000041804 */
        /* <DEDUP_REMOVED lines=39> */
[-C--:B------:R-:W-:Y:S01]  /*17680*/  MOV R8, R3.reuse ;  /* 0x0000000300087202 */ /* 0x080fe20000000f00 */
[C---:B------:R-:W-:Y:S08]  /*17690*/  HMMA.16816.F32.BF16 R112, R160.reuse, R10, R112 ;  /* 0x0000000aa070723c */ /* 0x040ff00000041870 */
[C---:B---3--:R-:W-:Y:S08]  /*176a0*/  HMMA.16816.F32.BF16 R116, R160.reuse, R12, R116 ;  /* 0x0000000ca074723c */ /* 0x048ff00000041874 */
[C---:B------:R-:W-:Y:S08]  /*176b0*/  HMMA.16816.F32.BF16 R120, R160.reuse, R14, R120 ;  /* 0x0000000ea078723c */ /* 0x040ff00000041878 */
[C---:B-1----:R-:W-:Y:S07]  /*176c0*/  HMMA.16816.F32.BF16 R124, R160.reuse, R4, R124 ;  /* 0x00000004a07c723c */ /* 0x042fee000004187c */
        /* <DEDUP_REMOVED lines=9> */
[----:B------:R-:W-:Y:S01]  /*17760*/  FADD.FTZ R207, R133, R0 ;  /* 0x0000000085cf7221 */ /* 0x000fe20000010000 */
[----:B------:R-:W-:Y:S01]  /*17770*/  MOV R133, R132 ;  /* 0x0000008400857202 */ /* 0x000fe20000000f00 */
[----:B------:R-:W-:-:S05]  /*17780*/  @P0 BRA `(.L_x_716) ;  /* 0xffffe07000000947 */ /* 0x000fca000383ffff */
.L_x_715:
[----:B------:R-:W-:-:S13]  /*17790*/  ISETP.GE.AND P0, PT, R195, R209, PT ;  /* 0x000000d1c300720c */ /* 0x000fda0003f06270 */
[----:B------:R-:W-:Y:S05]  /*177a0*/  @!P0 BRA `(.L_x_717) ;  /* 0x0000278000008947 */ /* 0x000fea0003800000 */
[----:B------:R-:W-:Y:S02]  /*177b0*/  MOV R134, R8 ;  /* 0x0000000800867202 */ /* 0x000fe40000000f00 */
[----:B------:R-:W-:Y:S02]  /*177c0*/  MOV R133, R132 ;  /* 0x0000008400857202 */ /* 0x000fe40000000f00 */
.L_x_726:
[----:B------:R-:W-:Y:S04]  /*177d0*/  DEPBAR.LE SB0, 0x0 ;  /* 0x000080000000791a */ /* 0x000fe80000000000 */
[----:B------:R-:W-:Y:S01]  /*177e0*/  WARPSYNC 0xffffffff ;  /* 0xffffffff00007948 */ /* 0x000fe20003800000 */
[----:B------:R-:W-:Y:S01]  /*177f0*/  BAR.SYNC.DEFER_BLOCKING 0x0 ;  /* 0x0000000000007b1d */ /* 0x000fe20000010000 */
[----:B------:R-:W-:Y:S01]  /*17800*/  SHF.R.S32.HI R0, RZ, 0x1f, R195 ;  /* 0x0000001fff007819 */ /* 0x000fe200000114c3 */
[----:B------:R-:W-:Y:S01]  /*17810*/  IMAD.WIDE.U32 R2, R195, c[0x0][0x208], RZ ;  /* 0x00008200c3027a25 */ /* 0x000fe200078e00ff */
[----:B------:R-:W-:Y:S02]  /*17820*/  LOP3.LUT P2, RZ, R215, 0x1, RZ, 0xc0, !PT ;  /* 0x00000001d7ff7812 */ /* 0x000fe4000784c0ff */
[----:B------:R-:W-:Y:S01]  /*17830*/  MOV R197, c[0x0][0x2c4] ;  /* 0x0000b10000c57a02 */ /* 0x000fe20000000f00 */
[----:B------:R-:W-:Y:S03]  /*17840*/  IMAD R0, R0, c[0x0][0x208], RZ ;  /* 0x0000820000007a24 */ /* 0x000fe600078e02ff */
[----:B------:R-:W-:Y:S01]  /*17850*/  ISETP.NE.AND P3, PT, R197, 0x1, PT ;  /* 0x00000001c500780c */ /* 0x000fe20003f65270 */
[----:B------:R-:W-:Y:S01]  /*17860*/  IMAD R4, R195, c[0x0][0x20c], R0 ;  /* 0x00008300c3047a24 */ /* 0x000fe200078e0200 */
[C---:B------:R-:W-:Y:S01]  /*17870*/  LEA R0, P0, R2.reuse, R222, 0x5 ;  /* 0x000000de02007211 */ /* 0x040fe200078028ff */
[----:B------:R-:W-:Y:S03]  /*17880*/  IMAD.MOV.U32 R197, RZ, RZ, c[0x0][0x32c] ;  /* 0x0000cb00ffc57624 */ /* 0x000fe600078e00ff */
[----:B------:R-:W-:Y:S04]  /*17890*/  IADD3 R3, R3, R4, RZ ;  /* 0x0000000403037210 */ /* 0x000fe80007ffe0ff */
[----:B------:R-:W-:Y:S02]  /*178a0*/  LEA.HI.X R3, R2, R224, R3, 0x5, P0 ;  /* 0x000000e002037211 */ /* 0x000fe400000f2c03 */
[C---:B------:R-:W-:Y:S01]  /*178b0*/  LEA R2, P0, R0.reuse, c[0x0][0x1f8], 0x1 ;  /* 0x00007e0000027a11 */ /* 0x040fe200078008ff */
[----:B------:R-:W-:Y:S03]  /*178c0*/  LDSM.16.M88.4 R16, [R183] ;  /* 0x00000000b710783b */ /* 0x000fe60000000200 */
[----:B------:R-:W-:Y:S01]  /*178d0*/  LEA.HI.X R3, R0, c[0x0][0x1fc], R3, 0x1, P0 ;  /* 0x00007f0000037a11 */ /* 0x000fe200000f0c03 */
        /* <DEDUP_REMOVED lines=9> */
[----:B------:R-:W-:Y:S02]  /*17970*/  @P0 IMAD R6, R4, c[0x0][0x1e0], RZ ;  /* 0x0000780004060a24 */ /* 0x000fe400078e02ff */
[C---:B------:R-:W-:Y:S04]  /*17980*/  @P0 IMAD.WIDE.U32 R4, R0.reuse, c[0x0][0x1e0], RZ ;  /* 0x0000780000040a25 */ /* 0x040fe800078e00ff */
[----:B------:R-:W-:Y:S05]  /*17990*/  @P0 IMAD R0, R0, c[0x0][0x1e4], R6 ;  /* 0x0000790000000a24 */ /* 0x000fea00078e0206 */
[----:B------:R-:W-:Y:S02]  /*179a0*/  @P0 IADD3 R5, R5, R0, RZ ;  /* 0x0000000005050210 */ /* 0x000fe40007ffe0ff */
[C---:B------:R-:W-:Y:S04]  /*179b0*/  @P0 LEA R0, P1, R4.reuse, R220, 0x5 ;  /* 0x000000dc04000211 */ /* 0x040fe800078228ff */
[----:B------:R-:W-:Y:S02]  /*179c0*/  @P0 LEA.HI.X R4, R4, R219, R5, 0x5, P1 ;  /* 0x000000db04040211 */ /* 0x000fe400008f2c05 */
[C---:B------:R-:W-:Y:S04]  /*179d0*/  @P0 LEA R198, P1, R0.reuse, c[0x0][0x1c8], 0x1 ;  /* 0x0000720000c60a11 */ /* 0x040fe800078208ff */
[----:B------:R-:W-:Y:S02]  /*179e0*/  @P0 LEA.HI.X R199, R0, c[0x0][0x1cc], R4, 0x1, P1 ;  /* 0x0000730000c70a11 */ /* 0x000fe400008f0c04 */
[C---:B-1----:R-:W-:Y:S08]  /*179f0*/  HMMA.16816.F32.BF16 R4, R16.reuse, R8, RZ ;  /* 0x000000081004723c */ /* 0x042ff000000418ff */
[C---:B------:R-:W-:Y:S08]  /*17a00*/  HMMA.16816.F32.BF16 R8, R16.reuse, R10, RZ ;  /* 0x0000000a1008723c */ /* 0x040ff000000418ff */
[C---:B--2---:R-:W-:Y:S08]  /*17a10*/  HMMA.16816.F32.BF16 R12, R16.reuse, R160, RZ ;  /* 0x000000a0100c723c */ /* 0x044ff000000418ff */
[----:B------:R-:W-:Y:S01]  /*17a20*/  HMMA.16816.F32.BF16 R16, R16, R162, RZ ;  /* 0x000000a21010723c */ /* 0x000fe200000418ff */
[----:B------:R-:W1:Y:S05]  /*17a30*/  LDSM.16.M88.4 R160, [R189] ;  /* 0x00000000bda0783b */ /* 0x000e6a0000000200 */
[----:B------:R-:W-:Y:S01]  /*17a40*/  @!PT LDS RZ, [RZ] ;  /* 0x00000000fffff984 */ /* 0x000fe20000000800 */
[----:B------:R-:W-:Y:S01]  /*17a50*/  @!PT LDS RZ, [RZ] ;  /* 0x00000000fffff984 */ /* 0x000fe20000000800 */
[----:B------:R-:W-:Y:S01]  /*17a60*/  @!PT LDS RZ, [RZ] ;  /* 0x00000000fffff984 */ /* 0x000fe20000000800 */
[----:B------:R2:W-:Y:S02]  /*17a70*/  LDGSTS.E.BYPASS.LTC128B.128 [R218+0x8080], [R2.64], !P2 ;  /* 0x0808000002da7fae */ /* 0x0005e4000d101d46 */
[C---:B---3--:R-:W-:Y:S03]  /*17a80*/  HMMA.16816.F32.BF16 R4, R164.reuse, R168, R4 ;  /* 0x000000a8a404723c */ /* 0x048fe60000041804 */
[----:B------:R2:W-:Y:S05]  /*17a90*/  LDGSTS.E.BYPASS.LTC128B.128 [R218+0x9080], [R2.64+0x80], !P6 ;  /* 0x0908008002da7fae */ /* 0x0005ea000f101d46 */
[C---:B------:R-:W-:Y:S01]  /*17aa0*/  HMMA.16816.F32.BF16 R8, R164.reuse, R170, R8 ;  /* 0x000000aaa408723c */ /* 0x040fe20000041808 */
[----:B------:R2:W-:Y:S05]  /*17ab0*/  LDGSTS.E.BYPASS.LTC128B.128 [R218+0xa080], [R2.64+0x100], !P5 ;  /* 0x0a08010002da7fae */ /* 0x0005ea000e901d46 */
[----:B------:R2:W-:Y:S05]  /*17ac0*/  LDGSTS.E.BYPASS.LTC128B.128 [R218+0xb080], [R2.64+0x180], !P4 ;  /* 0x0b08018002da7fae */ /* 0x0005ea000e101d46 */
[----:B------:R-:W-:Y:S05]  /*17ad0*/  LDSM.16.M88.4 R168, [R186] ;  /* 0x00000000baa8783b */ /* 0x000fea0000000200 */
[----:B------:R-:W3:Y:S05]  /*17ae0*/  LDSM.16.M88.4 R172, [R177] ;  /* 0x00000000b1ac783b */ /* 0x000eea0000000200 */
[----:B------:R-:W0:Y:S01]  /*17af0*/  LDGDEPBAR ;  /* 0x00000000000079af */ /* 0x000e220000000000 */
[C---:B-1----:R-:W-:Y:S08]  /*17b00*/  HMMA.16816.F32.BF16 R12, R164.reuse, R160, R12 ;  /* 0x000000a0a40c723c */ /* 0x042ff0000004180c */
[----:B------:R-:W-:Y:S01]  /*17b10*/  HMMA.16816.F32.BF16 R16, R164, R162, R16 ;  /* 0x000000a2a410723c */ /* 0x000fe20000041810 */
[----:B------:R-:W1:Y:S05]  /*17b20*/  LDSM.16.M88.4 R160, [R177+0x800] ;  /* 0x00080000b1a0783b */ /* 0x000e6a0000000200 */
[----:B------:R-:W-:Y:S02]  /*17b30*/  LDSM.16.M88.4 R164, [R185] ;  /* 0x00000000b9a4783b */ /* 0x000fe40000000200 */
[C---:B---3--:R-:W-:Y:S08]  /*17b40*/  HMMA.16816.F32.BF16 R4, R168.reuse, R172, R4 ;  /* 0x000000aca804723c */ /* 0x048ff00000041804 */
[C---:B------:R-:W-:Y:S01]  /*17b50*/  HMMA.16816.F32.BF16 R8, R168.reuse, R174, R8 ;  /* 0x000000aea808723c */ /* 0x040fe20000041808 */
[----:B------:R-:W3:Y:S07]  /*17b60*/  LDSM.16.M88.4 R172, [R176+-0x3000] ;  /* 0xffd00000b0ac783b */ /* 0x000eee0000000200 */
[C---:B-1----:R-:W-:Y:S08]  /*17b70*/  HMMA.16816.F32.BF16 R12, R168.reuse, R160, R12 ;  /* 0x000000a0a80c723c */ /* 0x042ff0000004180c */
[----:B------:R-:W-:Y:S01]  /*17b80*/  HMMA.16816.F32.BF16 R16, R168, R162, R16 ;  /* 0x000000a2a810723c */ /* 0x000fe20000041810 */
[----:B------:R-:W1:Y:S05]  /*17b90*/  LDSM.16.M88.4 R160, [R176+-0x2800] ;  /* 0xffd80000b0a0783b */ /* 0x000e6a0000000200 */
[----:B------:R-:W-:Y:S02]  /*17ba0*/  LDSM.16.M88.4 R168, [R183+0x4000] ;  /* 0x00400000b7a8783b */ /* 0x000fe40000000200 */
[C---:B---3--:R-:W-:Y:S08]  /*17bb0*/  HMMA.16816.F32.BF16 R4, R164.reuse, R172, R4 ;  /* 0x000000aca404723c */ /* 0x048ff00000041804 */
[C---:B------:R-:W-:Y:S01]  /*17bc0*/  HMMA.16816.F32.BF16 R8, R164.reuse, R174, R8 ;  /* 0x000000aea408723c */ /* 0x040fe20000041808 */
[----:B------:R-:W3:Y:S07]  /*17bd0*/  LDSM.16.M88.4 R172, [R178+0x1000] ;  /* 0x00100000b2ac783b */ /* 0x000eee0000000200 */
[C---:B-1----:R-:W-:Y:S08]  /*17be0*/  HMMA.16816.F32.BF16 R12, R164.reuse, R160, R12 ;  /* 0x000000a0a40c723c */ /* 0x042ff0000004180c */
[----:B------:R-:W-:Y:S01]  /*17bf0*/  HMMA.16816.F32.BF16 R16, R164, R162, R16 ;  /* 0x000000a2a410723c */ /* 0x000fe20000041810 */
[----:B------:R-:W1:Y:S05]  /*17c00*/  LDSM.16.M88.4 R160, [R178+0x1800] ;  /* 0x00180000b2a0783b */ /* 0x000e6a0000000200 */
[----:B------:R-:W-:Y:S02]  /*17c10*/  LDSM.16.M88.4 R164, [R184+0x4000] ;  /* 0x00400000b8a4783b */ /* 0x000fe40000000200 */
[C---:B---3--:R-:W-:Y:S08]  /*17c20*/  HMMA.16816.F32.BF16 R4, R168.reuse, R172, R4 ;  /* 0x000000aca804723c */ /* 0x048ff00000041804 */
[C---:B------:R-:W-:Y:S01]  /*17c30*/  HMMA.16816.F32.BF16 R8, R168.reuse, R174, R8 ;  /* 0x000000aea808723c */ /* 0x040fe20000041808 */
[----:B------:R-:W3:Y:S07]  /*17c40*/  LDSM.16.M88.4 R172, [R191] ;  /* 0x00000000bfac783b */ /* 0x000eee0000000200 */
[C---:B-1----:R-:W-:Y:S08]  /*17c50*/  HMMA.16816.F32.BF16 R12, R168.reuse, R160, R12 ;  /* 0x000000a0a80c723c */ /* 0x042ff0000004180c */
[----:B------:R-:W-:Y:S01]  /*17c60*/  HMMA.16816.F32.BF16 R16, R168, R162, R16 ;  /* 0x000000a2a810723c */ /* 0x000fe20000041810 */
[----:B------:R-:W1:Y:S05]  /*17c70*/  LDSM.16.M88.4 R160, [R190] ;  /* 0x00000000bea0783b */ /* 0x000e6a0000000200 */
        /* <DEDUP_REMOVED lines=69> */
[----:B------:R-:W1:Y:S01]  /*180d0*/  LDSM.16.M88.4 R160, [R176+0x800] ;  /* 0x00080000b0a0783b */ /* 0x000e620000000200 */
[----:B------:R-:W-:Y:S04]  /*180e0*/  DEPBAR.LE SB0, 0x0 ;  /* 0x000080000000791a */ /* 0x000fe80000000000 */
[----:B------:R-:W-:Y:S02]  /*180f0*/  BAR.SYNC.DEFER_BLOCKING 0x0 ;  /* 0x0000000000007b1d */ /* 0x000fe40000010000 */
[C---:B---3--:R-:W-:Y:S08]  /*18100*/  HMMA.16816.F32.BF16 R4, R164.reuse, R172, R4 ;  /* 0x000000aca404723c */ /* 0x048ff00000041804 */
[C---:B------:R-:W-:Y:S08]  /*18110*/  HMMA.16816.F32.BF16 R8, R164.reuse, R174, R8 ;  /* 0x000000aea408723c */ /* 0x040ff00000041808 */
[C---:B-1----:R-:W-:Y:S08]  /*18120*/  HMMA.16816.F32.BF16 R12, R164.reuse, R160, R12 ;  /* 0x000000a0a40c723c */ /* 0x042ff0000004180c */
[----:B------:R-:W-:Y:S01]  /*18130*/  FMUL.FTZ R0, R4, c[0x0][0x320] ;  /* 0x0000c80004007a20 */ /* 0x000fe20000410000 */
[----:B------:R-:W-:Y:S03]  /*18140*/  HMMA.16816.F32.BF16 R16, R164, R162, R16 ;  /* 0x000000a2a410723c */ /* 0x000fe60000041810 */
[----:B------:R1:W3:Y:S01]  /*18150*/  MUFU.TANH R169, R0 ;  /* 0x0000000000a97308 */ /* 0x0002e20000002400 */
[----:B------:R-:W-:Y:S01]  /*18160*/  @!PT LDS RZ, [RZ] ;  /* 0x00000000fffff984 */ /* 0x000fe20000000800 */
[----:B------:R-:W-:Y:S01]  /*18170*/  @!PT LDS RZ, [RZ] ;  /* 0x00000000fffff984 */ /* 0x000fe20000000800 */
[----:B------:R-:W-:Y:S01]  /*18180*/  @!PT LDS RZ, [RZ] ;  /* 0x00000000fffff984 */ /* 0x000fe20000000800 */
[----:B------:R4:W-:Y:S01]  /*18190*/  @P0 LDGSTS.E.BYPASS.LTC128B.128 [R196+0xc080], [R198.64], !P2 ;  /* 0x0c080000c6c40fae */ /* 0x0009e2000d101d46 */
[----:B------:R-:W-:Y:S01]  /*181a0*/  IMAD.IADD R4, R226, 0x1, R225 ;  /* 0x00000001e2047824 */ /* 0x000fe200078e02e1 */
[----:B------:R-:W-:Y:S03]  /*181b0*/  ISETP.GE.AND P2, PT, R197, 0x1, PT ;  /* 0x00000001c500780c */ /* 0x000fe60003f46270 */
[----:B------:R4:W-:Y:S05]  /*181c0*/  @P0 LDGSTS.E.BYPASS.LTC128B.128 [R196+0xd080], [R198.64+0x80], !P6 ;  /* 0x0d080080c6c40fae */ /* 0x0009ea000f101d46 */
[----:B------:R4:W-:Y:S05]  /*181d0*/  @P0 LDGSTS.E.BYPASS.LTC128B.128 [R196+0xe080], [R198.64+0x100], !P5 ;  /* 0x0e080100c6c40fae */ /* 0x0009ea000e901d46 */
[----:B------:R4:W-:Y:S05]  /*181e0*/  @P0 LDGSTS.E.BYPASS.LTC128B.128 [R196+0xf080], [R198.64+0x180], !P4 ;  /* 0x0f080180c6c40fae */ /* 0x0009ea000e101d46 */
[----:B------:R-:W0:Y:S01]  /*181f0*/  LDGDEPBAR ;  /* 0x00000000000079af */ /* 0x000e220000000000 */
[----:B--2---:R-:W-:Y:S02]  /*18200*/  FMUL.FTZ R2, R17, c[0x0][0x320] ;  /* 0x0000c80011027a20 */ /* 0x004fe40000410000 */
[----:B-1----:R-:W-:Y:S01]  /*18210*/  FMUL.FTZ R0, R5, c[0x0][0x320] ;  /* 0x0000c80005007a20 */ /* 0x002fe20000410000 */
[----:B------:R-:W-:Y:S03]  /*18220*/  SHF.L.U32 R5, R195, 0x5, RZ ;  /* 0x00000005c3057819 */ /* 0x000fe600000006ff */
[----:B------:R1:W2:Y:S02]  /*18230*/  MUFU.TANH R168, R0 ;  /* 0x0000000000a87308 */ /* 0x0002a40000002400 */
        /* <DEDUP_REMOVED lines=27> */
[----:B------:R-:W-:Y:S04]  /*183f0*/  FMUL.FTZ R0, R18, c[0x0][0x320] ;  /* 0x0000c80012007a20 */ /* 0x000fe80000410000 */
[----:B------:R5:W1:Y:S01]  /*18400*/  MUFU.TANH R14, R0 ;  /* 0x00000000000e7308 */ /* 0x000a620000002400 */
[----:B------:R-:W1:Y:S01]  /*18410*/  SHFL.IDX PT, R3, R4, RZ, 0x1c1f ;  /* 0x001c1fff04037589 */ /* 0x000e6200000e0000 */
[----:B-----5:R-:W-:Y:S04]  /*18420*/  IADD3 R0, -R210, 0x1, -R5 ;  /* 0x00000001d2007810 */ /* 0x020fe80007ffe905 */
[----:B------:R-:W-:Y:S04]  /*18430*/  IADD3 R0, -R213, R0, R212 ;  /* 0x00000000d5007210 */ /* 0x000fe80007ffe1d4 */
[C---:B------:R-:W-:Y:S02]  /*18440*/  IADD3 R7, R0.reuse, c[0x0][0x328], RZ ;  /* 0x0000ca0000077a10 */ /* 0x040fe40007ffe0ff */
[----:B------:R-:W-:Y:S02]  /*18450*/  IADD3 R6, R0, UR4, RZ ;  /* 0x0000000400067c10 */ /* 0x000fe4000fffe0ff */
[----:B-1----:R-:W-:Y:S02]  /*18460*/  IADD3 R2, R7, R3, RZ ;  /* 0x0000000307027210 */ /* 0x002fe40007ffe0ff */
        /* <DEDUP_REMOVED lines=15> */
.L_x_720:
[----:B------:R-:W-:Y:S04]  /*18560*/  MOV R8, c[0x0][0x32c] ;  /* 0x0000cb0000087a02 */ /* 0x000fe80000000f00 */
[----:B------:R-:W-:Y:S11]  /*18570*/  ISETP.NE.AND P0, PT, R8, 0x1, PT ;  /* 0x000000010800780c */ /* 0x000ff60003f05270 */
[----:B------:R-:W-:Y:S02]  /*18580*/  @!UPT UIADD3 URZ, URZ, URZ, URZ ;  /* 0x0000003f3f3ff290 */ /* 0x000fe4000fffe03f */
[----:B------:R-:W-:Y:S05]  /*18590*/  @P0 IMAD.HI.U32 R8, R3, c[0x0][0x330], RZ ;  /* 0x0000cc0003080a27 */ /* 0x000fea00078e00ff */
[----:B------:R-:W-:Y:S02]  /*185a0*/  @P0 SHF.R.U32.HI R3, RZ, c[0x0][0x334], R8 ;  /* 0x0000cd00ff030a19 */ /* 0x000fe40000011608 */
.L_x_721:
[----:B------:R-:W-:Y:S05]  /*185b0*/  BSYNC B0 ;  /* 0x0000000000007941 */ /* 0x000fea0003800000 */
.L_x_719:
[----:B------:R-:W-:Y:S04]  /*185c0*/  IMAD R3, R3, c[0x0][0x32c], -R5 ;  /* 0x0000cb0003037a24 */ /* 0x000fe800078e0a05 */
[----:B------:R-:W-:Y:S05]  /*185d0*/  IMAD.IADD R3, R3, 0x1, -R210 ;  /* 0x0000000103037824 */ /* 0x000fea00078e0ad2 */
[----:B------:R-:W-:Y:S02]  /*185e0*/  IADD3 R8, R3, c[0x0][0x32c], RZ ;  /* 0x0000cb0003087a10 */ /* 0x000fe40007ffe0ff */
[----:B------:R-:W-:Y:S02]  /*185f0*/  IMNMX R0, R0, R3, !PT ;  /* 0x0000000300007217 */ /* 0x000fe40007800200 */
[----:B------:R-:W-:Y:S02]  /*18600*/  IMNMX R2, R2, R8, PT ;  /* 0x0000000802027217 */ /* 0x000fe40003800200 */
.L_x_718:
        /* <DEDUP_REMOVED lines=42> */
.L_x_724:
[----:B------:R-:W-:Y:S04]  /*188b0*/  MOV R4, c[0x0][0x32c] ;  /* 0x0000cb0000047a02 */ /* 0x000fe80000000f00 */
[----:B------:R-:W-:Y:S11]  /*188c0*/  ISETP.NE.AND P0, PT, R4, 0x1, PT ;  /* 0x000000010400780c */ /* 0x000ff60003f05270 */
[----:B------:R-:W-:Y:S02]  /*188d0*/  @!UPT UIADD3 URZ, URZ, URZ, URZ ;  /* 0x0000003f3f3ff290 */ /* 0x000fe4000fffe03f */
[----:B------:R-:W-:Y:S05]  /*188e0*/  @P0 IMAD.HI.U32 R4, R3, c[0x0][0x330], RZ ;  /* 0x0000cc0003040a27 */ /* 0x000fea00078e00ff */
[----:B------:R-:W-:Y:S02]  /*188f0*/  @P0 SHF.R.U32.HI R3, RZ, c[0x0][0x334], R4 ;  /* 0x0000cd00ff030a19 */ /* 0x000fe40000011604 */
.L_x_725:
[----:B------:R-:W-:Y:S05]  /*18900*/  BSYNC B0 ;  /* 0x0000000000007941 */ /* 0x000fea0003800000 */
.L_x_723:
[----:B------:R-:W-:Y:S04]  /*18910*/  IMAD R5, R3, c[0x0][0x32c], -R5 ;  /* 0x0000cb0003057a24 */ /* 0x000fe800078e0a05 */
[----:B------:R-:W-:Y:S05]  /*18920*/  IMAD.IADD R3, R5, 0x1, -R210 ;  /* 0x0000000105037824 */ /* 0x000fea00078e0ad2 */
[----:B------:R-:W-:Y:S02]  /*18930*/  IADD3 R4, R3, c[0x0][0x32c], RZ ;  /* 0x0000cb0003047a10 */ /* 0x000fe40007ffe0ff */
[----:B------:R-:W-:Y:S02]  /*18940*/  IMNMX R0, R0, R3, !PT ;  /* 0x0000000300007217 */ /* 0x000fe40007800200 */
[----:B------:R-:W-:Y:S02]  /*18950*/  IMNMX R2, R2, R4, PT ;  /* 0x0000000402027217 */ /* 0x000fe40003800200 */
.L_x_722:
[----:B------:R-:W-:Y:S01]  /*18960*/  FMNMX.FTZ R3, R8, R133, !PT ;  /* 0x0000008508037209 */ /* 0x000fe20007810000 */
[----:B------:R-:W-:Y:S01]  /*18970*/  LDSM.16.MT88.4 R164, [R180] ;  /* 0x00000000b4a4783b */ /* 0x000fe20000004200 */
        /* <DEDUP_REMOVED lines=27> */
[----:B------:R-:W-:Y:S04]  /*18b30*/  ISETP.GT.AND P0, PT, R0, 0x11, P1 ;  /* 0x000000110000780c */ /* 0x000fe80000f04270 */
[----:B------:R-:W-:Y:S02]  /*18b40*/  ISETP.LT.OR P0, PT, R2, 0x12, P0 ;  /* 0x000000120200780c */ /* 0x000fe40000701670 */
[----:B-1----:R-:W-:Y:S02]  /*18b50*/  FMNMX.FTZ R3, R3, R13, !PT ;  /* 0x0000000d03037209 */ /* 0x002fe40007810000 */
[----:B------:R-:W-:Y:S02]  /*18b60*/  FSEL R171, R15, -INF , !P0 ;  /* 0xff8000000fab7808 */ /* 0x000fe40004000000 */
[----:B------:R-:W-:Y:S04]  /*18b70*/  ISETP.GT.AND P0, PT, R0, 0x18, P1 ;  /* 0x000000180000780c */ /* 0x000fe80000f04270 */
[----:B------:R-:W-:Y:S04]  /*18b80*/  ISETP.LT.OR P0, PT, R2, 0x19, P0 ;  /* 0x000000190200780c */ /* 0x000fe80000701670 */
[----:B------:R-:W-:Y:S02]  /*18b90*/  FSEL R172, R14, -INF , !P0 ;  /* 0xff8000000eac7808 */ /* 0x000fe40004000000 */
[----:B------:R-:W-:Y:S02]  /*18ba0*/  ISETP.GT.AND P0, PT, R0, 0x19, P1 ;  /* 0x000000190000780c */ /* 0x000fe40000f04270 */
[----:B------:R-:W-:Y:S02]  /*18bb0*/  FMNMX.FTZ R0, R170, R12, !PT ;  /* 0x0000000caa007209 */ /* 0x000fe40007810000 */
[----:B------:R-:W1:Y:S01]  /*18bc0*/  SHFL.BFLY PT, R12, R3, 0x1, 0x1f ;  /* 0x0c201f00030c7f89 */ /* 0x000e6200000e0000 */
[----:B------:R-:W-:Y:S02]  /*18bd0*/  ISETP.LT.OR P0, PT, R2, 0x1a, P0 ;  /* 0x0000001a0200780c */ /* 0x000fe40000701670 */
[----:B------:R-:W-:Y:S02]  /*18be0*/  FMNMX.FTZ R0, R171, R0, !PT ;  /* 0x00000000ab007209 */ /* 0x000fe40007810000 */
[----:B------:R-:W-:Y:S02]  /*18bf0*/  FSEL R135, R16, -INF , !P0 ;  /* 0xff80000010877808 */ /* 0x000fe40004000000 */
[----:B------:R-:W-:Y:S04]  /*18c00*/  FMNMX.FTZ R0, R172, R0, !PT ;  /* 0x00000000ac007209 */ /* 0x000fe80007810000 */
[----:B------:R-:W-:Y:S05]  /*18c10*/  FMNMX.FTZ R0, R135, R0, !PT ;  /* 0x0000000087007209 */ /* 0x000fea0007810000 */
[----:B------:R-:W2:Y:S01]  /*18c20*/  SHFL.BFLY PT, R2, R0, 0x2, 0x1f ;  /* 0x0c401f0000027f89 */ /* 0x000ea200000e0000 */
[----:B-1----:R-:W-:Y:S07]  /*18c30*/  FMNMX.FTZ R132, R3, R12, !PT ;  /* 0x0000000c03847209 */ /* 0x002fee0007810000 */
[----:B------:R-:W-:Y:S01]  /*18c40*/  LDSM.16.MT88.4 R12, [R179] ;  /* 0x00000000b30c783b */ /* 0x000fe20000004200 */
[C---:B------:R-:W-:Y:S01]  /*18c50*/  FSETP.NEU.FTZ.AND P0, PT, R132.reuse, -INF , PT ;  /* 0xff8000008400780b */ /* 0x040fe20003f1d000 */
[----:B------:R-:W-:Y:S05]  /*18c60*/  FMUL.FTZ R3, R132, c[0x0][0x2d0] ;  /* 0x0000b40084037a20 */ /* 0x000fea0000410000 */
[----:B------:R-:W-:Y:S05]  /*18c70*/  FSEL R139, R3, RZ, P0 ;  /* 0x000000ff038b7208 */ /* 0x000fea0000000000 */
[--C-:B------:R-:W-:Y:S01]  /*18c80*/  FFMA.FTZ R11, R11, c[0x0][0x2d0], -R139.reuse ;  /* 0x0000b4000b0b7a23 */ /* 0x100fe2000001088b */
[----:B--2---:R-:W-:Y:S01]  /*18c90*/  FMNMX.FTZ R2, R0, R2, !PT ;  /* 0x0000000200027209 */ /* 0x004fe20007810000 */
[--C-:B------:R-:W-:Y:S02]  /*18ca0*/  FFMA.FTZ R0, R8, c[0x0][0x2d0], -R139.reuse ;  /* 0x0000b40008007a23 */ /* 0x100fe4000001088b */
[----:B------:R-:W-:Y:S02]  /*18cb0*/  MUFU.EX2 R202, R11 ;  /* 0x0000000b00ca7308 */ /* 0x000fe40000000800 */
[----:B------:R-:W1:Y:S08]  /*18cc0*/  SHFL.BFLY PT, R3, R2, 0x1, 0x1f ;  /* 0x0c201f0002037f89 */ /* 0x000e7000000e0000 */
[----:B------:R2:W-:Y:S01]  /*18cd0*/  MUFU.EX2 R205, R0 ;  /* 0x0000000000cd7308 */ /* 0x0005e20000000800 */
        /* <DEDUP_REMOVED lines=171> */
[----:B------:R-:W-:Y:S02]  /*19790*/  FMUL.FTZ R104, R2, R104 ;  /* 0x0000006802687220 */ /* 0x000fe40000410000 */
        /* <DEDUP_REMOVED lines=8> */
[C---:B------:R-:W-:Y:S01]  /*19820*/  FMUL.FTZ R108, R2.reuse, R108 ;  /* 0x0000006c026c7220 */ /* 0x040fe20000410000 */
        /* <DEDUP_REMOVED lines=8> */
[C---:B------:R-:W-:Y:S02]  /*198b0*/  FMUL.FTZ R112, R2.reuse, R112 ;  /* 0x0000007002707220 */ /* 0x040fe40000410000 */
        /* <DEDUP_REMOVED lines=80> */
[-C--:B------:R-:W-:Y:S01]  /*19dc0*/  MOV R8, R3.reuse ;  /* 0x0000000300087202 */ /* 0x080fe20000000f00 */
[C---:B---3--:R-:W-:Y:S04]  /*19dd0*/  HMMA.16816.F32.BF16 R116, R160.reuse, R12, R116 ;  /* 0x0000000ca074723c */ /* 0x048fe80000041874 */
[----:B------:R-:W-:Y:S02]  /*19de0*/  FADD.FTZ R2, R198, R2 ;  /* 0x00000002c6027221 */ /* 0x000fe40000010000 */
[----:B------:R-:W-:Y:S02]  /*19df0*/  FADD.FTZ R0, R203, R0 ;  /* 0x00000000cb007221 */ /* 0x000fe40000010000 */
[C---:B------:R-:W-:Y:S04]  /*19e00*/  HMMA.16816.F32.BF16 R120, R160.reuse, R14, R120 ;  /* 0x0000000ea078723c */ /* 0x040fe80000041878 */
[----:B------:R-:W-:Y:S02]  /*19e10*/  FADD.FTZ R2, R197, R2 ;  /* 0x00000002c5027221 */ /* 0x000fe40000010000 */
[----:B------:R-:W-:Y:S02]  /*19e20*/  FADD.FTZ R0, R202, R0 ;  /* 0x00000000ca007221 */ /* 0x000fe40000010000 */
        /* <DEDUP_REMOVED lines=9> */
[----:B------:R-:W-:Y:S01]  /*19ec0*/  IADD3 R0, R195, -0x1, RZ ;  /* 0xffffffffc3007810 */ /* 0x000fe20007ffe0ff */
[----:B------:R-:W-:Y:S01]  /*19ed0*/  FADD.FTZ R208, R169, R4 ;  /* 0x00000004a9d07221 */ /* 0x000fe20000010000 */
[----:B------:R-:W-:Y:S01]  /*19ee0*/  MOV R134, R3 ;  /* 0x0000000300867202 */ /* 0x000fe20000000f00 */
[----:B------:R-:W-:Y:S01]  /*19ef0*/  FADD.FTZ R207, R133, R2 ;  /* 0x0000000285cf7221 */ /* 0x000fe20000010000 */
[----:B------:R-:W-:Y:S02]  /*19f00*/  MOV R195, R0 ;  /* 0x0000000000c37202 */ /* 0x000fe40000000f00 */
[----:B------:R-:W-:Y:S01]  /*19f10*/  MOV R133, R132 ;  /* 0x0000008400857202 */ /* 0x000fe20000000f00 */
[----:B------:R-:W-:-:S05]  /*19f20*/  @P0 BRA `(.L_x_726) ;  /* 0xffffd8a000000947 */ /* 0x000fca000383ffff */
.L_x_717:
[----:B------:R-:W-:Y:S02]  /*19f30*/  MOV R7, 0x1f ;  /* 0x0000001f00077802 */ /* 0x000fe40000000f00 */
[----:B------:R-:W-:Y:S01]  /*19f40*/  MOV R6, 0xffffffff ;  /* 0xffffffff00067802 */ /* 0x000fe20000000f00 */
[----:B------:R-:W-:Y:S05]  /*19f50*/  BRA.DIV ~URZ, `(.L_x_727) ;  /* 0x000061d27f007947 */ /* 0x000fea000b800000 */
[----:B------:R1:W2:Y:S02]  /*19f60*/  SHFL.BFLY PT, R0, R208, 0x2, 0x1f ;  /* 0x0c401f00d0007f89 */ /* 0x0002a400000e0000 */
.L_x_800:
[----:B--2---:R-:W-:Y:S01]  /*19f70*/  FADD.FTZ R0, R0, R208 ;  /* 0x000000d000007221 */ /* 0x004fe20000010000 */
[----:B------:R-:W-:Y:S05]  /*19f80*/  BRA.DIV ~URZ, `(.L_x_728) ;  /* 0x000062027f007947 */ /* 0x000fea000b800000 */
[----:B------:R-:W2:Y:S04]  /*19f90*/  SHFL.BFLY PT, R2, R207, 0x2, 0x1f ;  /* 0x0c401f00cf027f89 */ /* 0x000ea800000e0000 */
[----:B------:R-:W3:Y:S01]  /*19fa0*/  SHFL.BFLY PT, R5, R0, 0x1, 0x1f ;  /* 0x0c201f0000057f89 */ /* 0x000ee200000e0000 */
[----:B--2---:R-:W-:-:S02]  /*19fb0*/  FADD.FTZ R4, R2, R207 ;  /* 0x000000cf02047221 */ /* 0x004fc40000010000 */
[----:B---3--:R-:W-:-:S03]  /*19fc0*/  FADD.FTZ R0, R0, R5 ;  /* 0x0000000500007221 */ /* 0x008fc60000010000 */
[----:B------:R2:W3:Y:S04]  /*19fd0*/  SHFL.BFLY PT, R3, R4, 0x1, 0x1f ;  /* 0x0c201f0004037f89 */ /* 0x0004e800000e0000 */
.L_x_801:
[----:B------:R-:W-:Y:S01]  /*19fe0*/  FSETP.NE.FTZ.AND P1, PT, R0, RZ, PT ;  /* 0x000000ff0000720b */ /* 0x000fe20003f35000 */
[----:B---3--:R-:W-:Y:S01]  /*19ff0*/  FADD.FTZ R3, R3, R4 ;  /* 0x0000000403037221 */ /* 0x008fe20000010000 */
[----:B------:R-:W-:Y:S02]  /*1a000*/  MOV R2, RZ ;  /* 0x000000ff00027202 */ /* 0x000fe40000000f00 */
[----:B------:R-:W-:Y:S02]  /*1a010*/  MOV R133, 0xff800000 ;  /* 0xff80000000857802 */ /* 0x000fe40000000f00 */
[----:B------:R-:W-:-:S07]  /*1a020*/  FSETP.NE.FTZ.AND P0, PT, R3, RZ, PT ;  /* 0x000000ff0300720b */ /* 0x000fce0003f15000 */
[----:B------:R-:W3:Y:S01]  /*1a030*/  @P1 MUFU.RCP R2, R0 ;  /* 0x0000000000021308 */ /* 0x000ee20000001000 */
[----:B--2---:R-:W-:-:S05]  /*1a040*/  @P1 MOV R4, 0x3f317218 ;  /* 0x3f31721800041802 */ /* 0x004fca0000000f00 */
[----:B------:R-:W-:Y:S02]  /*1a050*/  @P1 FMUL.FTZ R4, R4, c[0x0][0x2d0] ;  /* 0x0000b40004041a20 */ /* 0x000fe40000410000 */
[----:B------:R2:W-:Y:S01]  /*1a060*/  @P1 MUFU.LG2 R5, R0 ;  /* 0x0000000000051308 */ /* 0x0005e20000000c00 */
[C---:B---3--:R-:W-:Y:S02]  /*1a070*/  FMUL.FTZ R134, R2.reuse, R144 ;  /* 0x0000009002867220 */ /* 0x048fe40000410000 */
[C---:B------:R-:W-:Y:S02]  /*1a080*/  FMUL.FTZ R135, R2.reuse, R145 ;  /* 0x0000009102877220 */ /* 0x040fe40000410000 */
[C---:B------:R-:W-:Y:S02]  /*1a090*/  FMUL.FTZ R144, R2.reuse, R152 ;  /* 0x0000009802907220 */ /* 0x040fe40000410000 */
[C---:B------:R-:W-:Y:S01]  /*1a0a0*/  FMUL.FTZ R145, R2.reuse, R153 ;  /* 0x0000009902917220 */ /* 0x040fe20000410000 */
[----:B--2---:R-:W-:Y:S01]  /*1a0b0*/  MOV R0, RZ ;  /* 0x000000ff00007202 */ /* 0x004fe20000000f00 */
[----:B------:R-:W-:-:S02]  /*1a0c0*/  FMUL.FTZ R152, R2, R24 ;  /* 0x0000001802987220 */ /* 0x000fc40000410000 */
[C---:B------:R-:W-:Y:S02]  /*1a0d0*/  FMUL.FTZ R153, R2.reuse, R25 ;  /* 0x0000001902997220 */ /* 0x040fe40000410000 */
[C---:B------:R-:W-:Y:S01]  /*1a0e0*/  FMUL.FTZ R24, R2.reuse, R32 ;  /* 0x0000002002187220 */ /* 0x040fe20000410000 */
[----:B------:R-:W2:Y:S01]  /*1a0f0*/  @P0 MUFU.RCP R0, R3 ;  /* 0x0000000300000308 */ /* 0x000ea20000001000 */
        /* <DEDUP_REMOVED lines=59> */
[----:B--2---:R-:W-:-:S02]  /*1a4b0*/  FMUL.FTZ R128, R0, R30 ;  /* 0x0000001e00807220 */ /* 0x004fc40000410000 */
[C---:B------:R-:W-:Y:S02]  /*1a4c0*/  FMUL.FTZ R129, R0.reuse, R31 ;  /* 0x0000001f00817220 */ /* 0x040fe40000410000 */
[C---:B------:R-:W-:Y:S02]  /*1a4d0*/  FMUL.FTZ R30, R0.reuse, R34 ;  /* 0x00000022001e7220 */ /* 0x040fe40000410000 */
[C---:B------:R-:W-:Y:S02]  /*1a4e0*/  FMUL.FTZ R31, R0.reuse, R35 ;  /* 0x00000023001f7220 */ /* 0x040fe40000410000 */
[----:B------:R-:W-:Y:S02]  /*1a4f0*/  @P1 FMUL.FTZ R5, R5, 0.69314718246459960938 ;  /* 0x3f31721805051820 */ /* 0x000fe40000410000 */
[C---:B------:R-:W-:Y:S02]  /*1a500*/  FMUL.FTZ R34, R0.reuse, R42 ;  /* 0x0000002a00227220 */ /* 0x040fe40000410000 */
[----:B------:R-:W-:-:S02]  /*1a510*/  FMUL.FTZ R35, R0, R43 ;  /* 0x0000002b00237220 */ /* 0x000fc40000410000 */
[C---:B------:R-:W-:Y:S01]  /*1a520*/  FMUL.FTZ R42, R0.reuse, R50 ;  /* 0x00000032002a7220 */ /* 0x040fe20000410000 */
[----:B---3--:R-:W-:Y:S01]  /*1a530*/  @P0 MOV R3, 0x3f317218 ;  /* 0x3f31721800030802 */ /* 0x008fe20000000f00 */
[C---:B------:R-:W-:Y:S02]  /*1a540*/  FMUL.FTZ R43, R0.reuse, R51 ;  /* 0x00000033002b7220 */ /* 0x040fe40000410000 */
[C---:B------:R-:W-:Y:S02]  /*1a550*/  FMUL.FTZ R50, R0.reuse, R58 ;  /* 0x0000003a00327220 */ /* 0x040fe40000410000 */
[C---:B------:R-:W-:Y:S02]  /*1a560*/  FMUL.FTZ R51, R0.reuse, R59 ;  /* 0x0000003b00337220 */ /* 0x040fe40000410000 */
[C---:B------:R-:W-:Y:S02]  /*1a570*/  FMUL.FTZ R58, R0.reuse, R66 ;  /* 0x00000042003a7220 */ /* 0x040fe40000410000 */
[----:B------:R-:W-:-:S02]  /*1a580*/  FMUL.FTZ R59, R0, R67 ;  /* 0x00000043003b7220 */ /* 0x000fc40000410000 */
[----:B------:R-:W-:Y:S01]  /*1a590*/  @P1 FFMA.FTZ R133, R4, R132, R5 ;  /* 0x0000008404851223 */ /* 0x000fe20000010005 */
[----:B------:R-:W-:Y:S01]  /*1a5a0*/  MOV R4, 0x1 ;  /* 0x0000000100047802 */ /* 0x000fe20000000f00 */
[C---:B------:R-:W-:Y:S02]  /*1a5b0*/  FMUL.FTZ R66, R0.reuse, R74 ;  /* 0x0000004a00427220 */ /* 0x040fe40000410000 */
[C---:B------:R-:W-:Y:S02]  /*1a5c0*/  FMUL.FTZ R67, R0.reuse, R75 ;  /* 0x0000004b00437220 */ /* 0x040fe40000410000 */
[C---:B------:R-:W-:Y:S02]  /*1a5d0*/  FMUL.FTZ R74, R0.reuse, R82 ;  /* 0x00000052004a7220 */ /* 0x040fe40000410000 */
[----:B------:R-:W-:Y:S02]  /*1a5e0*/  FMUL.FTZ R75, R0, R83 ;  /* 0x00000053004b7220 */ /* 0x000fe40000410000 */
[----:B----4-:R-:W-:-:S02]  /*1a5f0*/  @P0 FMUL.FTZ R2, R2, 0.69314718246459960938 ;  /* 0x3f31721802020820 */ /* 0x010fc40000410000 */
        /* <DEDUP_REMOVED lines=51> */
.L_x_610:
[----:B------:R-:W2:Y:S01]  /*1a930*/  S2R R118, SR_TID.X ;  /* 0x0000000000767919 */ /* 0x000ea20000002100 */
[----:B------:R-:W-:Y:S01]  /*1a940*/  BSSY B0, `(.L_x_729) ;  /* 0x0000010000007945 */ /* 0x000fe20003800000 */
[----:B--2---:R-:W-:-:S13]  /*1a950*/  LOP3.LUT P0, RZ, R118, 0xff, RZ, 0xc0, !PT ;  /* 0x000000ff76ff7812 */ /* 0x004fda000780c0ff */
[----:B------:R-:W-:Y:S05]  /*1a960*/  @P0 BRA `(.L_x_730) ;  /* 0x000000d000000947 */ /* 0x000fea0003800000 */
[----:B------:R-:W2:Y:S01]  /*1a970*/  S2R R4, SR_LANEID ;  /* 0x0000000000047919 */ /* 0x000ea20000000000 */
[----:B------:R-:W-:Y:S01]  /*1a980*/  VOTEU.ANY UR4, UPT, PT ;  /* 0x0000000000047886 */ /* 0x000fe200038e0100 */
[----:B------:R-:W-:Y:S01]  /*1a990*/  IMAD.MOV.U32 R5, RZ, RZ, c[0x0][0x564] ;  /* 0x00015900ff057624 */ /* 0x000fe200078e00ff */
[----:B------:R-:W2:Y:S08]  /*1a9a0*/  FLO.U32 R3, UR4 ;  /* 0x0000000400037d00 */ /* 0x000eb000080e0000 */
[----:B------:R-:W3:Y:S01]  /*1a9b0*/  POPC R2, UR4 ;  /* 0x0000000400027d09 */ /* 0x000ee20008000000 */
[----:B--2---:R-:W-:Y:S01]  /*1a9c0*/  ISETP.EQ.U32.AND P0, PT, R3, R4, PT ;  /* 0x000000040300720c */ /* 0x004fe20003f02070 */
[----:B------:R-:W-:-:S12]  /*1a9d0*/  IMAD.MOV.U32 R4, RZ, RZ, c[0x0][0x560] ;  /* 0x00015800ff047624 */ /* 0x000fd800078e00ff */
[----:B---3--:R2:W3:Y:S04]  /*1a9e0*/  @P0 ATOMG.E.ADD.STRONG.GPU PT, R2, [R4.64], R2 ;  /* 0x00000002040209a8 */ /* 0x0084e800081ee1c6 */
[----:B--2---:R-:W2:Y:S04]  /*1a9f0*/  S2R R4, SR_LTMASK ;  /* 0x0000000000047919 */ /* 0x004ea80000003900 */
[----:B---3--:R2:W3:Y:S02]  /*1aa00*/  SHFL.IDX PT, R3, R2, R3, 0x1f ;  /* 0x00001f0302037589 */ /* 0x0084e400000e0000 */
[----:B--2---:R-:W-:-:S06]  /*1aa10*/  LOP3.LUT R2, R4, UR4, RZ, 0xc0, !PT ;  /* 0x0000000404027c12 */ /* 0x004fcc000f8ec0ff */
[----:B------:R-:W3:Y:S02]  /*1aa20*/  POPC R2, R2 ;  /* 0x0000000200027309 */ /* 0x000ee40000000000 */
[----:B---3--:R-:W-:-:S06]  /*1aa30*/  IADD3 R232, R3, c[0x0][0xc], R2 ;  /* 0x0000030003e87a10 */ /* 0x008fcc0007ffe002 */
.L_x_730:
[----:B------:R-:W-:Y:S05]  /*1aa40*/  BSYNC B0 ;  /* 0x0000000000007941 */ /* 0x000fea0003800000 */
.L_x_729:
[----:B------:R-:W-:Y:S01]  /*1aa50*/  PRMT R0, R0, 0x9910, RZ ;  /* 0x0000991000007816 */ /* 0x000fe200000000ff */
[----:B------:R-:W-:Y:S01]  /*1aa60*/  BSSY B1, `(.L_x_731) ;  /* 0x00003f8000017945 */ /* 0x000fe20003800000 */
[----:B-----5:R-:W-:Y:S02]  /*1aa70*/  IMAD.MOV.U32 R110, RZ, RZ, R232 ;  /* 0x000000ffff6e7224 */ /* 0x020fe400078e00e8 */
[----:B------:R-:W-:-:S13]  /*1aa80*/  ISETP.NE.AND P0, PT, R0, RZ, PT ;  /* 0x000000ff0000720c */ /* 0x000fda0003f05270 */
[----:B------:R-:W-:Y:S05]  /*1aa90*/  @!P0 BRA `(.L_x_732) ;  /* 0x0000321000008947 */ /* 0x000fea0003800000 */
[----:B------:R-:W-:Y:S01]  /*1aaa0*/  WARPSYNC 0xffffffff ;  /* 0xffffffff00007948 */ /* 0x000fe20003800000 */
[----:B------:R-:W-:Y:S01]  /*1aab0*/  BAR.SYNC.DEFER_BLOCKING 0x1, 0x100 ;  /* 0x0044000000007b1d */ /* 0x000fe20000010000 */
[----:B------:R-:W-:Y:S01]  /*1aac0*/  F2FP.BF16.PACK_AB R0, R161, R160 ;  /* 0x000000a0a100723e */ /* 0x000fe200000010ff */
[----:B------:R-:W-:Y:S01]  /*1aad0*/  IMAD.MOV.U32 R12, RZ, RZ, c[0x0][0x388] ;  /* 0x0000e200ff0c7624 */ /* 0x000fe200078e00ff */
[----:B------:R-:W-:Y:S02]  /*1aae0*/  F2FP.BF16.PACK_AB R2, R109, R108 ;  /* 0x0000006c6d02723e */ /* 0x000fe400000010ff */
[----:B------:R-:W-:Y:S02]  /*1aaf0*/  F2FP.BF16.PACK_AB R3, R135, R134 ;  /* 0x000000868703723e */ /* 0x000fe400000010ff */
        /* <DEDUP_REMOVED lines=8> */
[----:B--2---:R-:W-:-:S02]  /*1ab80*/  F2FP.BF16.PACK_AB R0, R117, R116 ;  /* 0x000000747500723e */ /* 0x004fc400000010ff */
[----:B---3--:R-:W-:-:S03]  /*1ab90*/  F2FP.BF16.PACK_AB R2, R141, R140 ;  /* 0x0000008c8d02723e */ /* 0x008fc600000010ff */
[----:B------:R2:W-:Y:S01]  /*1aba0*/  STS [R239+0x400], R0 ;  /* 0x00040000ef007388 */ /* 0x0005e20000000800 */
[----:B----4-:R-:W-:-:S03]  /*1abb0*/  F2FP.BF16.PACK_AB R3, R121, R120 ;  /* 0x000000787903723e */ /* 0x010fc600000010ff */
[----:B------:R3:W-:Y:S04]  /*1abc0*/  STS [R241+0x80], R2 ;  /* 0x00008002f1007388 */ /* 0x0007e80000000800 */
[----:B------:R4:W-:Y:S01]  /*1abd0*/  STS [R241+0x480], R3 ;  /* 0x00048003f1007388 */ /* 0x0009e20000000800 */
[----:B--2---:R-:W-:Y:S02]  /*1abe0*/  F2FP.BF16.PACK_AB R0, R145, R144 ;  /* 0x000000909100723e */ /* 0x004fe400000010ff */
[----:B---3--:R-:W-:-:S03]  /*1abf0*/  F2FP.BF16.PACK_AB R2, R125, R124 ;  /* 0x0000007c7d02723e */ /* 0x008fc600000010ff */
[----:B------:R2:W-:Y:S01]  /*1ac00*/  STS [R240], R0 ;  /* 0x00000000f0007388 */ /* 0x0005e20000000800 */
[----:B----4-:R-:W-:-:S03]  /*1ac10*/  F2FP.BF16.PACK_AB R3, R149, R148 ;  /* 0x000000949503723e */ /* 0x010fc600000010ff */
[----:B------:R3:W-:Y:S04]  /*1ac20*/  STS [R240+0x400], R2 ;  /* 0x00040002f0007388 */ /* 0x0007e80000000800 */
[----:B------:R4:W-:Y:S01]  /*1ac30*/  STS [R245+0x80], R3 ;  /* 0x00008003f5007388 */ /* 0x0009e20000000800 */
[----:B--2---:R-:W-:Y:S02]  /*1ac40*/  F2FP.BF16.PACK_AB R0, R23, R22 ;  /* 0x000000161700723e */ /* 0x004fe400000010ff */
[----:B---3--:R-:W-:-:S03]  /*1ac50*/  F2FP.BF16.PACK_AB R2, R153, R152 ;  /* 0x000000989902723e */ /* 0x008fc600000010ff */
[----:B------:R2:W-:Y:S01]  /*1ac60*/  STS [R245+0x480], R0 ;  /* 0x00048000f5007388 */ /* 0x0005e20000000800 */
[----:B----4-:R-:W-:-:S03]  /*1ac70*/  F2FP.BF16.PACK_AB R3, R27, R26 ;  /* 0x0000001a1b03723e */ /* 0x010fc600000010ff */
[----:B------:R3:W-:Y:S04]  /*1ac80*/  STS [R243], R2 ;  /* 0x00000002f3007388 */ /* 0x0007e80000000800 */
[----:B------:R4:W-:Y:S01]  /*1ac90*/  STS [R243+0x400], R3 ;  /* 0x00040003f3007388 */ /* 0x0009e20000000800 */
[----:B--2---:R-:W-:Y:S02]  /*1aca0*/  F2FP.BF16.PACK_AB R0, R29, R28 ;  /* 0x0000001c1d00723e */ /* 0x004fe400000010ff */
[----:B---3--:R-:W-:-:S03]  /*1acb0*/  F2FP.BF16.PACK_AB R2, R129, R128 ;  /* 0x000000808102723e */ /* 0x008fc600000010ff */
[----:B------:R2:W-:Y:S01]  /*1acc0*/  STS [R244+0x80], R0 ;  /* 0x00008000f4007388 */ /* 0x0005e20000000800 */
[----:B----4-:R-:W-:-:S03]  /*1acd0*/  F2FP.BF16.PACK_AB R3, R25, R24 ;  /* 0x000000181903723e */ /* 0x010fc600000010ff */
[----:B------:R3:W-:Y:S04]  /*1ace0*/  STS [R244+0x480], R2 ;  /* 0x00048002f4007388 */ /* 0x0007e80000000800 */
[----:B------:R4:W-:Y:S01]  /*1acf0*/  STS [R242], R3 ;  /* 0x00000003f2007388 */ /* 0x0009e20000000800 */
[----:B--2---:R-:W-:Y:S02]  /*1ad00*/  F2FP.BF16.PACK_AB R0, R31, R30 ;  /* 0x0000001e1f00723e */ /* 0x004fe400000010ff */
[----:B---3--:R-:W-:-:S03]  /*1ad10*/  F2FP.BF16.PACK_AB R2, R37, R36 ;  /* 0x000000242502723e */ /* 0x008fc600000010ff */
[----:B------:R2:W-:Y:S01]  /*1ad20*/  STS [R242+0x400], R0 ;  /* 0x00040000f2007388 */ /* 0x0005e20000000800 */
[----:B----4-:R-:W-:-:S03]  /*1ad30*/  F2FP.BF16.PACK_AB R3, R39, R38 ;  /* 0x000000262703723e */ /* 0x010fc600000010ff */
[----:B------:R3:W-:Y:S04]  /*1ad40*/  STS [R238+0x4080], R2 ;  /* 0x00408002ee007388 */ /* 0x0007e80000000800 */
[----:B------:R4:W-:Y:S01]  /*1ad50*/  STS [R238+0x4480], R3 ;  /* 0x00448003ee007388 */ /* 0x0009e20000000800 */
        /* <DEDUP_REMOVED lines=59> */
[----:B------:R4:W-:Y:S04]  /*1b110*/  STS [R242+0x8400], R4 ;  /* 0x00840004f2007388 */ /* 0x0009e80000000800 */
[----:B------:R1:W-:Y:S01]  /*1b120*/  STS [R238+0xc080], R2 ;  /* 0x00c08002ee007388 */ /* 0x0003e20000000800 */
[----:B--2---:R-:W-:Y:S02]  /*1b130*/  F2FP.BF16.PACK_AB R0, R147, R146 ;  /* 0x000000929300723e */ /* 0x004fe400000010ff */
[----:B---3--:R-:W-:-:S03]  /*1b140*/  F2FP.BF16.PACK_AB R3, R155, R154 ;  /* 0x0000009a9b03723e */ /* 0x008fc600000010ff */
[----:B------:R2:W-:Y:S01]  /*1b150*/  STS [R238+0xc480], R0 ;  /* 0x00c48000ee007388 */ /* 0x0005e20000000800 */
[----:B----4-:R-:W-:-:S03]  /*1b160*/  F2FP.BF16.PACK_AB R4, R97, R96 ;  /* 0x000000606104723e */ /* 0x010fc600000010ff */
[----:B------:R3:W-:Y:S01]  /*1b170*/  STS [R239+0xc400], R3 ;  /* 0x00c40003ef007388 */ /* 0x0007e20000000800 */
[----:B-1----:R-:W-:-:S03]  /*1b180*/  F2FP.BF16.PACK_AB R2, R163, R162 ;  /* 0x000000a2a302723e */ /* 0x002fc600000010ff */
[----:B------:R1:W-:Y:S04]  /*1b190*/  STS [R239+0xc000], R4 ;  /* 0x00c00004ef007388 */ /* 0x0003e80000000800 */
[----:B------:R4:W-:Y:S01]  /*1b1a0*/  STS [R241+0xc080], R2 ;  /* 0x00c08002f1007388 */ /* 0x0009e20000000800 */
[----:B--2---:R-:W-:Y:S02]  /*1b1b0*/  F2FP.BF16.PACK_AB R0, R151, R150 ;  /* 0x000000969700723e */ /* 0x004fe400000010ff */
[----:B---3--:R-:W-:-:S03]  /*1b1c0*/  F2FP.BF16.PACK_AB R3, R115, R114 ;  /* 0x000000727303723e */ /* 0x008fc600000010ff */
[----:B------:R2:W-:Y:S01]  /*1b1d0*/  STS [R241+0xc480], R0 ;  /* 0x00c48000f1007388 */ /* 0x0005e20000000800 */
[----:B-1----:R-:W-:-:S03]  /*1b1e0*/  F2FP.BF16.PACK_AB R4, R169, R168 ;  /* 0x000000a8a904723e */ /* 0x002fc600000010ff */
[----:B------:R1:W-:Y:S01]  /*1b1f0*/  STS [R240+0xc400], R3 ;  /* 0x00c40003f0007388 */ /* 0x0003e20000000800 */
[----:B----4-:R-:W-:-:S03]  /*1b200*/  F2FP.BF16.PACK_AB R2, R167, R166 ;  /* 0x000000a6a702723e */ /* 0x010fc600000010ff */
[----:B------:R3:W-:Y:S04]  /*1b210*/  STS [R240+0xc000], R4 ;  /* 0x00c00004f0007388 */ /* 0x0007e80000000800 */
[----:B------:R4:W-:Y:S01]  /*1b220*/  STS [R245+0xc080], R2 ;  /* 0x00c08002f5007388 */ /* 0x0009e20000000800 */
[----:B--2---:R-:W-:Y:S02]  /*1b230*/  F2FP.BF16.PACK_AB R0, R107, R106 ;  /* 0x0000006a6b00723e */ /* 0x004fe400000010ff */
[----:B-1----:R-:W-:-:S03]  /*1b240*/  F2FP.BF16.PACK_AB R3, R103, R102 ;  /* 0x000000666703723e */ /* 0x002fc600000010ff */
[----:B------:R1:W-:Y:S01]  /*1b250*/  STS [R245+0xc480], R0 ;  /* 0x00c48000f5007388 */ /* 0x0003e20000000800 */
[----:B---3--:R-:W-:-:S03]  /*1b260*/  F2FP.BF16.PACK_AB R4, R165, R164 ;  /* 0x000000a4a504723e */ /* 0x008fc600000010ff */
[----:B------:R2:W-:Y:S01]  /*1b270*/  STS [R243+0xc400], R3 ;  /* 0x00c40003f3007388 */ /* 0x0005e20000000800 */
[----:B----4-:R-:W-:-:S03]  /*1b280*/  F2FP.BF16.PACK_AB R2, R113, R112 ;  /* 0x000000707102723e */ /* 0x010fc600000010ff */
[----:B------:R3:W-:Y:S04]  /*1b290*/  STS [R243+0xc000], R4 ;  /* 0x00c00004f3007388 */ /* 0x0007e80000000800 */
[----:B------:R4:W-:Y:S01]  /*1b2a0*/  STS [R244+0xc080], R2 ;  /* 0x00c08002f4007388 */ /* 0x0009e20000000800 */
[----:B-1----:R-:W-:Y:S02]  /*1b2b0*/  F2FP.BF16.PACK_AB R0, R99, R98 ;  /* 0x000000626300723e */ /* 0x002fe400000010ff */
[----:B--2---:R-:W-:-:S03]  /*1b2c0*/  F2FP.BF16.PACK_AB R3, R105, R104 ;  /* 0x000000686903723e */ /* 0x004fc600000010ff */
[----:B------:R1:W-:Y:S01]  /*1b2d0*/  STS [R244+0xc480], R0 ;  /* 0x00c48000f4007388 */ /* 0x0003e20000000800 */
[----:B---3--:R-:W-:-:S03]  /*1b2e0*/  IMAD.MOV.U32 R4, RZ, RZ, 0x4 ;  /* 0x00000004ff047424 */ /* 0x008fc600078e00ff */
[----:B------:R2:W-:Y:S01]  /*1b2f0*/  STS [R242+0xc000], R3 ;  /* 0x00c00003f2007388 */ /* 0x0005e20000000800 */
[----:B----4-:R-:W-:Y:S02]  /*1b300*/  IMAD.MOV.U32 R2, RZ, RZ, RZ ;  /* 0x000000ffff027224 */ /* 0x010fe400078e00ff */
[----:B------:R-:W-:-:S04]  /*1b310*/  @P1 IMAD.WIDE R6, R235, R4, c[0x0][0x508] ;  /* 0x00014200eb061625 */ /* 0x000fc800078e0204 */
[----:B------:R-:W-:Y:S01]  /*1b320*/  IMAD.WIDE R4, R235, R4, c[0x0][0x500] ;  /* 0x00014000eb047625 */ /* 0x000fe200078e0204 */
        /* <DEDUP_REMOVED lines=12> */
.L_x_733:
[----:B------:R-:W2:Y:S01]  /*1b3f0*/  LDL R111, [R1+0x4] ;  /* 0x00000400016f7983 */ /* 0x000ea20000100800 */
[----:B------:R-:W-:Y:S01]  /*1b400*/  IMAD.MOV.U32 R10, RZ, RZ, 0x368 ;  /* 0x00000368ff0a7424 */ /* 0x000fe200078e00ff */
[----:B------:R-:W-:Y:S01]  /*1b410*/  ISETP.GT.AND P2, PT, R3, 0x1, PT ;  /* 0x000000010300780c */ /* 0x000fe20003f44270 */
[----:B-1----:R-:W-:Y:S01]  /*1b420*/  IMAD.MOV.U32 R0, RZ, RZ, c[0x0][0x4e8] ;  /* 0x00013a00ff007624 */ /* 0x002fe200078e00ff */
[----:B------:R-:W-:Y:S01]  /*1b430*/  ISETP.NE.U32.AND P0, PT, RZ, c[0x0][0x500], PT ;  /* 0x00014000ff007a0c */ /* 0x000fe20003f05070 */
[----:B------:R-:W-:Y:S01]  /*1b440*/  IMAD.IADD R8, R226, 0x1, R225 ;  /* 0x00000001e2087824 */ /* 0x000fe200078e02e1 */
[----:B------:R-:W-:-:S02]  /*1b450*/  SEL R10, R10, 0x328, P2 ;  /* 0x000003280a0a7807 */ /* 0x000fc40001000000 */
[----:B------:R-:W-:Y:S02]  /*1b460*/  ISETP.NE.AND P3, PT, R0, 0x1, PT ;  /* 0x000000010000780c */ /* 0x000fe40003f65270 */
[----:B------:R-:W1:Y:S01]  /*1b470*/  LDC.64 R6, c[0x0][R10+0x170] ;  /* 0x00005c000a067b82 */ /* 0x000e620000000a00 */
[----:B------:R-:W-:Y:S02]  /*1b480*/  ISETP.NE.AND.EX P0, PT, RZ, c[0x0][0x504], PT, P0 ;  /* 0x00014100ff007a0c */ /* 0x000fe40003f05300 */
[----:B------:R-:W-:Y:S02]  /*1b490*/  SHF.R.S32.HI R3, RZ, 0x1f, R235 ;  /* 0x0000001fff037819 */ /* 0x000fe400000114eb */
[----:B------:R-:W-:Y:S02]  /*1b4a0*/  SEL R0, R235, RZ, !P0 ;  /* 0x000000ffeb007207 */ /* 0x000fe40004000000 */
[----:B------:R-:W-:Y:S01]  /*1b4b0*/  SEL R4, R3, RZ, !P0 ;  /* 0x000000ff03047207 */ /* 0x000fe20004000000 */
[----:B------:R-:W3:Y:S01]  /*1b4c0*/  LDC.64 R14, c[0x0][R10+0x168] ;  /* 0x00005a000a0e7b82 */ /* 0x000ee20000000a00 */
[----:B------:R-:W-:-:S02]  /*1b4d0*/  SHF.R.S32.HI R21, RZ, 0x1f, R118 ;  /* 0x0000001fff157819 */ /* 0x000fc40000011476 */
[----:B------:R-:W-:Y:S01]  /*1b4e0*/  @P3 IMAD.HI.U32 R9, R8, c[0x0][0x4ec], RZ ;  /* 0x00013b0008093a27 */ /* 0x000fe200078e00ff */
[----:B------:R-:W-:Y:S02]  /*1b4f0*/  LOP3.LUT R215, R215, 0xfffffffd, RZ, 0xc0, !PT ;  /* 0xfffffffdd7d77812 */ /* 0x000fe400078ec0ff */
[----:B------:R-:W-:Y:S02]  /*1b500*/  LEA.HI R21, R21, R118, RZ, 0x5 ;  /* 0x0000007615157211 */ /* 0x000fe400078f28ff */
[----:B------:R4:W4:Y:S02]  /*1b510*/  LDC.64 R16, c[0x0][R10+0x178] ;  /* 0x00005e000a107b82 */ /* 0x0009240000000a00 */
[----:B------:R-:W-:-:S05]  /*1b520*/  LOP3.LUT R21, R21, 0xffffffe0, RZ, 0xc0, !PT ;  /* 0xffffffe015157812 */ /* 0x000fca00078ec0ff */
[----:B------:R-:W-:Y:S01]  /*1b530*/  IMAD.IADD R21, R118, 0x1, -R21 ;  /* 0x0000000176157824 */ /* 0x000fe200078e0a15 */
[----:B------:R4:W4:Y:S01]  /*1b540*/  LDC.64 R18, c[0x0][R10+0x160] ;  /* 0x000058000a127b82 */ /* 0x0009220000000a00 */
[----:B-1----:R-:W-:-:S04]  /*1b550*/  IMAD R3, R7, R0, RZ ;  /* 0x0000000007037224 */ /* 0x002fc800078e02ff */
[C---:B------:R-:W-:Y:S02]  /*1b560*/  IMAD R11, R6.reuse, R4, R3 ;  /* 0x00000004060b7224 */ /* 0x040fe400078e0203 */
[----:B------:R-:W-:-:S04]  /*1b570*/  IMAD.WIDE.U32 R4, R6, R0, RZ ;  /* 0x0000000006047225 */ /* 0x000fc800078e00ff */
[----:B---3--:R-:W-:-:S04]  /*1b580*/  IMAD.WIDE.U32 R6, R14, R227, RZ ;  /* 0x000000e30e067225 */ /* 0x008fc800078e00ff */
[----:B------:R-:W-:Y:S01]  /*1b590*/  IMAD.MOV.U32 R3, RZ, RZ, R8 ;  /* 0x000000ffff037224 */ /* 0x000fe200078e0008 */
[----:B------:R-:W-:Y:S01]  /*1b5a0*/  @P3 SHF.R.U32.HI R3, RZ, c[0x0][0x4f0], R9 ;  /* 0x00013c00ff033a19 */ /* 0x000fe20000011609 */
[----:B----4-:R-:W-:Y:S01]  /*1b5b0*/  IMAD R10, R15, R227, RZ ;  /* 0x000000e30f0a7224 */ /* 0x010fe200078e02ff */
[----:B------:R-:W-:Y:S01]  /*1b5c0*/  SEL R9, R248, RZ, P2 ;  /* 0x000000fff8097207 */ /* 0x000fe20001000000 */
[----:B------:R-:W-:Y:S01]  /*1b5d0*/  IMAD.IADD R13, R5, 0x1, R11 ;  /* 0x00000001050d7824 */ /* 0x000fe200078e020b */
[----:B-----5:R-:W-:Y:S01]  /*1b5e0*/  IADD3 R14, P1, P0, R4, R6, R2 ;  /* 0x00000006040e7210 */ /* 0x020fe2000783e002 */
[----:B------:R-:W-:Y:S01]  /*1b5f0*/  IMAD.IADD R4, R7, 0x1, R10 ;  /* 0x0000000107047824 */ /* 0x000fe200078e020a */
[----:B------:R-:W-:Y:S01]  /*1b600*/  SHF.R.S32.HI R10, RZ, 0x1f, R2 ;  /* 0x0000001fff0a7819 */ /* 0x000fe20000011402 */
[-C--:B------:R-:W-:Y:S02]  /*1b610*/  IMAD R11, R17, R9.reuse, RZ ;  /* 0x00000009110b7224 */ /* 0x080fe400078e02ff */
[----:B------:R-:W-:Y:S01]  /*1b620*/  IMAD.MOV R5, RZ, RZ, -R3 ;  /* 0x000000ffff057224 */ /* 0x000fe200078e0a03 */
[----:B------:R-:W-:Y:S01]  /*1b630*/  IADD3.X R13, R13, R4, R10, P1, P0 ;  /* 0x000000040d0d7210 */ /* 0x000fe20000fe040a */
[----:B------:R-:W-:-:S04]  /*1b640*/  IMAD.WIDE.U32 R6, R16, R9, RZ ;  /* 0x0000000910067225 */ /* 0x000fc800078e00ff */
        /* <DEDUP_REMOVED lines=13> */
[----:B------:R-:W-:Y:S01]  /*1b720*/  LEA R3, P0, R4, R6, 0x2 ;  /* 0x0000000604037211 */ /* 0x000fe200078010ff */
[----:B------:R-:W-:Y:S01]  /*1b730*/  IMAD R11, R12, c[0x0][0x4e8], RZ ;  /* 0x00013a000c0b7a24 */ /* 0x000fe200078e02ff */
[----:B------:R-:W-:-:S03]  /*1b740*/  SEL R7, R7, c[0x0][0x454], P2 ;  /* 0x0001150007077a07 */ /* 0x000fc60001000000 */
[----:B------:R-:W-:Y:S01]  /*1b750*/  SHFL.IDX PT, R6, R3, RZ, 0x1c1f ;  /* 0x001c1fff03067589 */ /* 0x000fe200000e0000 */
[----:B------:R-:W-:Y:S02]  /*1b760*/  LEA.HI.X R5, R4, R7, R5, 0x2, P0 ;  /* 0x0000000704057211 */ /* 0x000fe400000f1405 */
[----:B------:R-:W-:Y:S01]  /*1b770*/  LOP3.LUT P0, RZ, R21, 0x3, RZ, 0xc0, !PT ;  /* 0x0000000315ff7812 */ /* 0x000fe2000780c0ff */
[----:B------:R2:W-:Y:S04]  /*1b780*/  SHFL.IDX PT, R4, R3, 0x1, 0x1c1f ;  /* 0x003c1f0003047f89 */ /* 0x0005e800000e0000 */
[----:B------:R-:W1:Y:S04]  /*1b790*/  SHFL.IDX PT, R7, R5, RZ, 0x1c1f ;  /* 0x001c1fff05077589 */ /* 0x000e6800000e0000 */
[----:B------:R-:W3:Y:S01]  /*1b7a0*/  SHFL.IDX PT, R5, R5, 0x1, 0x1c1f ;  /* 0x003c1f0005057f89 */ /* 0x000ee200000e0000 */
[----:B--2---:R-:W-:-:S05]  /*1b7b0*/  IMAD.IADD R3, R111, 0x1, R225 ;  /* 0x000000016f037824 */ /* 0x004fca00078e02e1 */
[C---:B------:R-:W-:Y:S02]  /*1b7c0*/  ISETP.GE.OR P1, PT, R3.reuse, R11, P0 ;  /* 0x0000000b0300720c */ /* 0x040fe40000726670 */
[----:B------:R-:W-:-:S04]  /*1b7d0*/  IADD3 R9, R3, 0x8, RZ ;  /* 0x0000000803097810 */ /* 0x000fc80007ffe0ff */
[----:B------:R-:W-:-:S07]  /*1b7e0*/  ISETP.GE.OR P0, PT, R9, R11, P0 ;  /* 0x0000000b0900720c */ /* 0x000fce0000706670 */
[----:B-1----:R1:W-:Y:S01]  /*1b7f0*/  @!P1 ST.E [R6.64], R133 ;  /* 0x0000008506009985 */ /* 0x0023e2000c101906 */
[----:B------:R-:W-:-:S05]  /*1b800*/  ISETP.GE.AND P1, PT, R9, R11, PT ;  /* 0x0000000b0900720c */ /* 0x000fca0003f26270 */
[----:B---3--:R1:W-:Y:S01]  /*1b810*/  @!P0 ST.E [R4.64], R20 ;  /* 0x0000001404008985 */ /* 0x0083e2000c101906 */
        /* <DEDUP_REMOVED lines=8> */
[----:B------:R-:W-:Y:S01]  /*1b8a0*/  IADD3 R6, R225, R6, RZ ;  /* 0x00000006e1067210 */ /* 0x000fe20007ffe0ff */
[----:B------:R-:W-:Y:S01]  /*1b8b0*/  IMAD R2, R2, c[0x0][0x3a4], R10 ;  /* 0x0000e90002027a24 */ /* 0x000fe200078e020a */
[----:B------:R-:W-:Y:S01]  /*1b8c0*/  IADD3 R12, R214, R225, RZ ;  /* 0x000000e1d60c7210 */ /* 0x000fe20007ffe0ff */
        /* <DEDUP_REMOVED lines=42> */
.L_x_802:
[----:B------:R-:W-:Y:S05]  /*1bb70*/  BRA.DIV ~URZ, `(.L_x_736) ;  /* 0x000047827f007947 */ /* 0x000fea000b800000 */
[----:B------:R4:W2:Y:S02]  /*1bb80*/  SHFL.IDX PT, R2, R14, RZ, 0x181f ;  /* 0x00181fff0e027589 */ /* 0x0008a400000e0000 */
.L_x_803:
        /* <DEDUP_REMOVED lines=26> */
.L_x_738:
[----:B------:R-:W-:Y:S05]  /*1bd30*/  BSYNC B0 ;  /* 0x0000000000007941 */ /* 0x000fea0003800000 */
.L_x_737:
[----:B------:R-:W-:Y:S05]  /*1bd40*/  BRA.DIV ~URZ, `(.L_x_739) ;  /* 0x000046227f007947 */ /* 0x000fea000b800000 */
[----:B---3--:R3:W4:Y:S04]  /*1bd50*/  SHFL.IDX PT, R10, R13, 0x1, 0x181f ;  /* 0x00381f000d0a7f89 */ /* 0x00872800000e0000 */
[----:B--2---:R3:W2:Y:S02]  /*1bd60*/  SHFL.IDX PT, R2, R14, 0x1, 0x181f ;  /* 0x00381f000e027f89 */ /* 0x0046a400000e0000 */
.L_x_804:
        /* <DEDUP_REMOVED lines=20> */
.L_x_741:
[----:B------:R-:W-:Y:S05]  /*1beb0*/  BSYNC B0 ;  /* 0x0000000000007941 */ /* 0x000fea0003800000 */
.L_x_740:
[----:B------:R-:W-:Y:S05]  /*1bec0*/  BRA.DIV ~URZ, `(.L_x_742) ;  /* 0x000045727f007947 */ /* 0x000fea000b800000 */
[----:B----4-:R4:W3:Y:S02]  /*1bed0*/  SHFL.IDX PT, R10, R13, 0x2, 0x181f ;  /* 0x00581f000d0a7f89 */ /* 0x0108e400000e0000 */
.L_x_805:
[----:B------:R-:W-:Y:S05]  /*1bee0*/  BRA.DIV ~URZ, `(.L_x_743) ;  /* 0x000045c27f007947 */ /* 0x000fea000b800000 */
[----:B--2---:R2:W4:Y:S02]  /*1bef0*/  SHFL.IDX PT, R2, R14, 0x2, 0x181f ;  /* 0x00581f000e027f89 */ /* 0x00452400000e0000 */
.L_x_806:
        /* <DEDUP_REMOVED lines=20> */
.L_x_745:
[----:B------:R-:W-:Y:S05]  /*1c040*/  BSYNC B0 ;  /* 0x0000000000007941 */ /* 0x000fea0003800000 */
.L_x_744:
[----:B------:R-:W-:Y:S05]  /*1c050*/  BRA.DIV ~URZ, `(.L_x_746) ;  /* 0x000044c27f007947 */ /* 0x000fea000b800000 */
[----:B---3--:R3:W2:Y:S04]  /*1c060*/  SHFL.IDX PT, R10, R13, 0x3, 0x181f ;  /* 0x00781f000d0a7f89 */ /* 0x0086a800000e0000 */
[----:B----4-:R3:W4:Y:S02]  /*1c070*/  SHFL.IDX PT, R2, R14, 0x3, 0x181f ;  /* 0x00781f000e027f89 */ /* 0x01072400000e0000 */
.L_x_807:
        /* <DEDUP_REMOVED lines=17> */
[----:B------:R-:W-:-:S04]  /*1c190*/  LEA R2, P0, R217, R2, 0x1 ;  /* 0x00000002d9027211 */ /* 0x000fc800078008ff */
[----:B------:R-:W-:-:S05]  /*1c1a0*/  LEA.HI.X R3, R217, R10, R18, 0x1, P0 ;  /* 0x0000000ad9037211 */ /* 0x000fca00000f0c12 */
[----:B------:R2:W-:Y:S01]  /*1c1b0*/  ST.E.128 [R2.64], R68 ;  /* 0x0000004402007985 */ /* 0x0005e2000c101d06 */
[----:B------:R-:W-:Y:S05]  /*1c1c0*/  BRA `(.L_x_747) ;  /* 0x0000281000007947 */ /* 0x000fea0003800000 */
.L_x_734:
        /* <DEDUP_REMOVED lines=33> */
.L_x_808:
[----:B------:R-:W-:Y:S05]  /*1c3e0*/  BRA.DIV ~URZ, `(.L_x_749) ;  /* 0x000042727f007947 */ /* 0x000fea000b800000 */
[----:B------:R3:W4:Y:S02]  /*1c3f0*/  SHFL.IDX PT, R0, R17, RZ, 0x1c1f ;  /* 0x001c1fff11007589 */ /* 0x00072400000e0000 */
.L_x_809:
[----:B------:R-:W-:Y:S01]  /*1c400*/  BSSY B0, `(.L_x_750) ;  /* 0x00000c0000007945 */ /* 0x000fe20003800000 */
[----:B------:R-:W-:Y:S05]  /*1c410*/  @P0 BRA `(.L_x_751) ;  /* 0x00000be000000947 */ /* 0x000fea0003800000 */
[C---:B------:R-:W-:Y:S02]  /*1c420*/  ISETP.GE.AND P2, PT, R210.reuse, c[0x0][0x3c8], PT ;  /* 0x0000f200d2007a0c */ /* 0x040fe40003f46270 */
[C---:B------:R-:W-:Y:S02]  /*1c430*/  IADD3 R11, R210.reuse, 0x8, RZ ;  /* 0x00000008d20b7810 */ /* 0x040fe40007ffe0ff */
[----:B------:R-:W-:Y:S02]  /*1c440*/  IADD3 R8, R210, 0x10, RZ ;  /* 0x00000010d2087810 */ /* 0x000fe40007ffe0ff */
[----:B------:R-:W-:Y:S02]  /*1c450*/  ISETP.GE.AND P1, PT, R11, c[0x0][0x3c8], PT ;  /* 0x0000f2000b007a0c */ /* 0x000fe40003f26270 */
[----:B------:R-:W-:-:S02]  /*1c460*/  ISETP.GE.AND P0, PT, R8, c[0x0][0x3c8], PT ;  /* 0x0000f20008007a0c */ /* 0x000fc40003f06270 */
[----:B------:R-:W-:Y:S02]  /*1c470*/  SHF.R.S32.HI R5, RZ, 0x1f, R210 ;  /* 0x0000001fff057819 */ /* 0x000fe400000114d2 */
[C---:B------:R-:W-:Y:S02]  /*1c480*/  IADD3 R9, R210.reuse, 0x18, RZ ;  /* 0x00000018d2097810 */ /* 0x040fe40007ffe0ff */
[C---:B----4-:R-:W-:Y:S02]  /*1c490*/  @!P2 LEA R2, P3, R210.reuse, R0, 0x2 ;  /* 0x00000000d202a211 */ /* 0x050fe400078610ff */
[C---:B------:R-:W-:Y:S02]  /*1c4a0*/  IADD3 R12, R210.reuse, 0x8, RZ ;  /* 0x00000008d20c7810 */ /* 0x040fe40007ffe0ff */
[C---:B--2---:R-:W-:Y:S02]  /*1c4b0*/  @!P2 LEA.HI.X R3, R210.reuse, R4, R5, 0x2, P3 ;  /* 0x00000004d203a211 */ /* 0x044fe400018f1405 */
[----:B------:R-:W-:-:S02]  /*1c4c0*/  IADD3 R5, R210, 0x20, RZ ;  /* 0x00000020d2057810 */ /* 0x000fc40007ffe0ff */
[----:B------:R-:W-:Y:S01]  /*1c4d0*/  IADD3 R10, R210, 0x10, RZ ;  /* 0x00000010d20a7810 */ /* 0x000fe20007ffe0ff */
[----:B------:R2:W-:Y:S01]  /*1c4e0*/  @!P2 ST.E.64 [R2.64], R160 ;  /* 0x000000a00200a985 */ /* 0x0005e2000c101b06 */
[----:B------:R-:W-:Y:S02]  /*1c4f0*/  ISETP.GE.AND P5, PT, R9, c[0x0][0x3c8], PT ;  /* 0x0000f20009007a0c */ /* 0x000fe40003fa6270 */
[----:B------:R-:W-:Y:S02]  /*1c500*/  ISETP.GE.AND P4, PT, R5, c[0x0][0x3c8], PT ;  /* 0x0000f20005007a0c */ /* 0x000fe40003f86270 */
[----:B------:R-:W-:Y:S02]  /*1c510*/  @!P1 LEA R6, P3, R11, R0, 0x2 ;  /* 0x000000000b069211 */ /* 0x000fe400078610ff */
[----:B------:R-:W-:Y:S02]  /*1c520*/  SHF.R.S32.HI R12, RZ, 0x1f, R12 ;  /* 0x0000001fff0c7819 */ /* 0x000fe4000001140c */
[----:B------:R-:W-:-:S02]  /*1c530*/  SHF.R.S32.HI R10, RZ, 0x1f, R10 ;  /* 0x0000001fff0a7819 */ /* 0x000fc4000001140a */
[----:B------:R-:W-:Y:S02]  /*1c540*/  ISETP.GE.AND P6, PT, R252, c[0x0][0x3c8], PT ;  /* 0x0000f200fc007a0c */ /* 0x000fe40003fc6270 */
[----:B------:R-:W-:Y:S02]  /*1c550*/  @!P1 LEA.HI.X R7, R11, R4, R12, 0x2, P3 ;  /* 0x000000040b079211 */ /* 0x000fe400018f140c */
[----:B------:R-:W-:Y:S02]  /*1c560*/  ISETP.GE.AND P3, PT, R251, c[0x0][0x3c8], PT ;  /* 0x0000f200fb007a0c */ /* 0x000fe40003f66270 */
[----:B------:R-:W-:Y:S01]  /*1c570*/  SHF.R.S32.HI R12, RZ, 0x1f, R251 ;  /* 0x0000001fff0c7819 */ /* 0x000fe200000114fb */
[----:B------:R4:W-:Y:S01]  /*1c580*/  @!P1 ST.E.64 [R6.64], R134 ;  /* 0x0000008606009985 */ /* 0x0009e2000c101b06 */
[----:B--2---:R-:W-:-:S04]  /*1c590*/  @!P0 LEA R2, P2, R8, R0, 0x2 ;  /* 0x0000000008028211 */ /* 0x004fc800078410ff */
[----:B------:R-:W-:Y:S02]  /*1c5a0*/  @!P0 LEA.HI.X R3, R8, R4, R10, 0x2, P2 ;  /* 0x0000000408038211 */ /* 0x000fe400010f140a */
[C---:B------:R-:W-:Y:S02]  /*1c5b0*/  IADD3 R10, R210.reuse, 0x18, RZ ;  /* 0x00000018d20a7810 */ /* 0x040fe40007ffe0ff */
[----:B------:R-:W-:Y:S01]  /*1c5c0*/  IADD3 R8, R210, 0x20, RZ ;  /* 0x00000020d2087810 */ /* 0x000fe20007ffe0ff */
[----:B------:R2:W-:Y:S01]  /*1c5d0*/  @!P0 ST.E.64 [R2.64], R140 ;  /* 0x0000008c02008985 */ /* 0x0005e2000c101b06 */
[----:B------:R-:W-:Y:S02]  /*1c5e0*/  SHF.R.S32.HI R10, RZ, 0x1f, R10 ;  /* 0x0000001fff0a7819 */ /* 0x000fe4000001140a */
[----:B------:R-:W-:Y:S02]  /*1c5f0*/  SHF.R.S32.HI R8, RZ, 0x1f, R8 ;  /* 0x0000001fff087819 */ /* 0x000fe40000011408 */
[----:B------:R-:W-:-:S02]  /*1c600*/  ISETP.GE.AND P2, PT, R250, c[0x0][0x3c8], PT ;  /* 0x0000f200fa007a0c */ /* 0x000fc40003f46270 */
[----:B----4-:R-:W-:-:S04]  /*1c610*/  @!P5 LEA R6, P1, R9, R0, 0x2 ;  /* 0x000000000906d211 */ /* 0x010fc800078210ff */
[----:B------:R-:W-:Y:S02]  /*1c620*/  @!P5 LEA.HI.X R7, R9, R4, R10, 0x2, P1 ;  /* 0x000000040907d211 */ /* 0x000fe400008f140a */
[----:B------:R-:W-:-:S03]  /*1c630*/  @!P6 LEA R10, P1, R252, R0, 0x2 ;  /* 0x00000000fc0ae211 */ /* 0x000fc600078210ff */
[----:B------:R4:W-:Y:S01]  /*1c640*/  @!P5 ST.E.64 [R6.64], R144 ;  /* 0x000000900600d985 */ /* 0x0009e2000c101b06 */
[----:B--2---:R-:W-:-:S04]  /*1c650*/  @!P4 LEA R2, P0, R5, R0, 0x2 ;  /* 0x000000000502c211 */ /* 0x004fc800078010ff */
[----:B------:R-:W-:Y:S02]  /*1c660*/  @!P4 LEA.HI.X R3, R5, R4, R8, 0x2, P0 ;  /* 0x000000040503c211 */ /* 0x000fe400000f1408 */
[----:B------:R-:W-:Y:S02]  /*1c670*/  SHF.R.S32.HI R5, RZ, 0x1f, R252 ;  /* 0x0000001fff057819 */ /* 0x000fe400000114fc */
[----:B------:R-:W-:Y:S01]  /*1c680*/  @!P3 LEA R8, P0, R251, R0, 0x2 ;  /* 0x00000000fb08b211 */ /* 0x000fe200078010ff */
[----:B------:R2:W-:Y:S01]  /*1c690*/  @!P4 ST.E.64 [R2.64], R148 ;  /* 0x000000940200c985 */ /* 0x0005e2000c101b06 */
[----:B------:R-:W-:Y:S02]  /*1c6a0*/  @!P6 LEA.HI.X R11, R252, R4, R5, 0x2, P1 ;  /* 0x00000004fc0be211 */ /* 0x000fe400008f1405 */
[----:B------:R-:W-:Y:S02]  /*1c6b0*/  ISETP.GE.AND P1, PT, R246, c[0x0][0x3c8], PT ;  /* 0x0000f200f6007a0c */ /* 0x000fe40003f26270 */
[----:B------:R-:W-:Y:S01]  /*1c6c0*/  SHF.R.S32.HI R5, RZ, 0x1f, R250 ;  /* 0x0000001fff057819 */ /* 0x000fe200000114fa */
[----:B------:R5:W-:Y:S01]  /*1c6d0*/  @!P6 ST.E.64 [R10.64], R152 ;  /* 0x000000980a00e985 */ /* 0x000be2000c101b06 */
[----:B------:R-:W-:-:S02]  /*1c6e0*/  ISETP.GE.AND P6, PT, R249, c[0x0][0x3c8], PT ;  /* 0x0000f200f9007a0c */ /* 0x000fc40003fc6270 */
[C---:B----4-:R-:W-:Y:S02]  /*1c6f0*/  @!P2 LEA R6, P4, R250.reuse, R0, 0x2 ;  /* 0x00000000fa06a211 */ /* 0x050fe400078810ff */
[-C--:B------:R-:W-:Y:S02]  /*1c700*/  @!P3 LEA.HI.X R9, R251, R4.reuse, R12, 0x2, P0 ;  /* 0x00000004fb09b211 */ /* 0x080fe400000f140c */
[----:B------:R-:W-:Y:S02]  /*1c710*/  @!P2 LEA.HI.X R7, R250, R4, R5, 0x2, P4 ;  /* 0x00000004fa07a211 */ /* 0x000fe400020f1405 */
[C---:B------:R-:W-:Y:S01]  /*1c720*/  IADD3 R5, R210.reuse, 0x58, RZ ;  /* 0x00000058d2057810 */ /* 0x040fe20007ffe0ff */
[----:B------:R4:W-:Y:S01]  /*1c730*/  @!P3 ST.E.64 [R8.64], R28 ;  /* 0x0000001c0800b985 */ /* 0x0009e2000c101b06 */
[----:B------:R-:W-:Y:S02]  /*1c740*/  SHF.R.S32.HI R12, RZ, 0x1f, R249 ;  /* 0x0000001fff0c7819 */ /* 0x000fe400000114f9 */
[----:B------:R-:W-:Y:S01]  /*1c750*/  ISETP.GE.AND P3, PT, R5, c[0x0][0x3c8], PT ;  /* 0x0000f20005007a0c */ /* 0x000fe20003f66270 */
[----:B------:R1:W-:Y:S01]  /*1c760*/  @!P2 ST.E.64 [R6.64], R24 ;  /* 0x000000180600a985 */ /* 0x0003e2000c101b06 */
[----:B--2---:R-:W-:-:S02]  /*1c770*/  IADD3 R2, R210, 0x50, RZ ;  /* 0x00000050d2027810 */ /* 0x004fc40007ffe0ff */
[----:B------:R-:W-:Y:S02]  /*1c780*/  IADD3 R3, R210, 0x60, RZ ;  /* 0x00000060d2037810 */ /* 0x000fe40007ffe0ff */
[----:B------:R-:W-:Y:S02]  /*1c790*/  ISETP.GE.AND P5, PT, R2, c[0x0][0x3c8], PT ;  /* 0x0000f20002007a0c */ /* 0x000fe40003fa6270 */
[----:B------:R-:W-:Y:S02]  /*1c7a0*/  ISETP.GE.AND P4, PT, R3, c[0x0][0x3c8], PT ;  /* 0x0000f20003007a0c */ /* 0x000fe40003f86270 */
[----:B-----5:R-:W-:Y:S02]  /*1c7b0*/  SHF.R.S32.HI R11, RZ, 0x1f, R2 ;  /* 0x0000001fff0b7819 */ /* 0x020fe40000011402 */
[----:B----4-:R-:W-:Y:S02]  /*1c7c0*/  @!P6 LEA R8, P0, R249, R0, 0x2 ;  /* 0x00000000f908e211 */ /* 0x010fe400078010ff */
[----:B-1----:R-:W-:-:S02]  /*1c7d0*/  SHF.R.S32.HI R7, RZ, 0x1f, R246 ;  /* 0x0000001fff077819 */ /* 0x002fc400000114f6 */
[C---:B------:R-:W-:Y:S02]  /*1c7e0*/  @!P1 LEA R6, P2, R246.reuse, R0, 0x2 ;  /* 0x00000000f6069211 */ /* 0x040fe400078410ff */
[-C--:B------:R-:W-:Y:S02]  /*1c7f0*/  @!P6 LEA.HI.X R9, R249, R4.reuse, R12, 0x2, P0 ;  /* 0x00000004f909e211 */ /* 0x080fe400000f140c */
[----:B------:R-:W-:Y:S02]  /*1c800*/  @!P1 LEA.HI.X R7, R246, R4, R7, 0x2, P2 ;  /* 0x00000004f6079211 */ /* 0x000fe400010f1407 */
[C---:B------:R-:W-:Y:S01]  /*1c810*/  @!P5 LEA R10, P0, R2.reuse, R0, 0x2 ;  /* 0x00000000020ad211 */ /* 0x040fe200078010ff */
[----:B------:R1:W-:Y:S03]  /*1c820*/  @!P6 ST.E.64 [R8.64], R36 ;  /* 0x000000240800e985 */ /* 0x0003e6000c101b06 */
[----:B------:R-:W-:Y:S01]  /*1c830*/  @!P5 LEA.HI.X R11, R2, R4, R11, 0x2, P0 ;  /* 0x00000004020bd211 */ /* 0x000fe200000f140b */
[----:B------:R2:W-:Y:S01]  /*1c840*/  @!P1 ST.E.64 [R6.64], R32 ;  /* 0x0000002006009985 */ /* 0x0005e2000c101b06 */
[----:B------:R-:W-:-:S02]  /*1c850*/  @!P4 LEA R12, P0, R3, R0, 0x2 ;  /* 0x00000000030cc211 */ /* 0x000fc400078010ff */
[----:B------:R-:W-:Y:S01]  /*1c860*/  IADD3 R2, R210, 0x70, RZ ;  /* 0x00000070d2027810 */ /* 0x000fe20007ffe0ff */
[----:B------:R4:W-:Y:S03]  /*1c870*/  @!P5 ST.E.64 [R10.64], R44 ;  /* 0x0000002c0a00d985 */ /* 0x0009e6000c101b06 */
[----:B------:R-:W-:Y:S02]  /*1c880*/  ISETP.GE.AND P6, PT, R2, c[0x0][0x3c8], PT ;  /* 0x0000f20002007a0c */ /* 0x000fe40003fc6270 */
[----:B-1----:R-:W-:Y:S02]  /*1c890*/  SHF.R.S32.HI R9, RZ, 0x1f, R5 ;  /* 0x0000001fff097819 */ /* 0x002fe40000011405 */
[----:B------:R-:W-:Y:S02]  /*1c8a0*/  @!P3 LEA R8, P1, R5, R0, 0x2 ;  /* 0x000000000508b211 */ /* 0x000fe400078210ff */
[----:B--2---:R-:W-:-:S02]  /*1c8b0*/  IADD3 R6, R210, 0x68, RZ ;  /* 0x00000068d2067810 */ /* 0x004fc40007ffe0ff */
[----:B------:R-:W-:Y:S02]  /*1c8c0*/  SHF.R.S32.HI R7, RZ, 0x1f, R3 ;  /* 0x0000001fff077819 */ /* 0x000fe40000011403 */
[----:B------:R-:W-:Y:S02]  /*1c8d0*/  ISETP.GE.AND P2, PT, R6, c[0x0][0x3c8], PT ;  /* 0x0000f20006007a0c */ /* 0x000fe40003f46270 */
[-C--:B------:R-:W-:Y:S02]  /*1c8e0*/  @!P3 LEA.HI.X R9, R5, R4.reuse, R9, 0x2, P1 ;  /* 0x000000040509b211 */ /* 0x080fe400008f1409 */
[----:B------:R-:W-:Y:S02]  /*1c8f0*/  @!P4 LEA.HI.X R13, R3, R4, R7, 0x2, P0 ;  /* 0x00000004030dc211 */ /* 0x000fe400000f1407 */
[C---:B------:R-:W-:Y:S01]  /*1c900*/  IADD3 R7, R210.reuse, 0x78, RZ ;  /* 0x00000078d2077810 */ /* 0x040fe20007ffe0ff */
[----:B------:R1:W-:Y:S01]  /*1c910*/  @!P3 ST.E.64 [R8.64], R40 ;  /* 0x000000280800b985 */ /* 0x0003e2000c101b06 */
[----:B------:R-:W-:-:S02]  /*1c920*/  IADD3 R5, R210, 0x80, RZ ;  /* 0x00000080d2057810 */ /* 0x000fc40007ffe0ff */
[----:B------:R-:W-:Y:S01]  /*1c930*/  ISETP.GE.AND P3, PT, R7, c[0x0][0x3c8], PT ;  /* 0x0000f20007007a0c */ /* 0x000fe20003f66270 */
[----:B------:R2:W-:Y:S01]  /*1c940*/  @!P4 ST.E.64 [R12.64], R52 ;  /* 0x000000340c00c985 */ /* 0x0005e2000c101b06 */
[----:B------:R-:W-:Y:S02]  /*1c950*/  SHF.R.S32.HI R3, RZ, 0x1f, R6 ;  /* 0x0000001fff037819 */ /* 0x000fe40000011406 */
[----:B------:R-:W-:Y:S02]  /*1c960*/  ISETP.GE.AND P5, PT, R5, c[0x0][0x3c8], PT ;  /* 0x0000f20005007a0c */ /* 0x000fe40003fa6270 */
[----:B----4-:R-:W-:Y:S02]  /*1c970*/  SHF.R.S32.HI R11, RZ, 0x1f, R2 ;  /* 0x0000001fff0b7819 */ /* 0x010fe40000011402 */
[----:B------:R-:W-:-:S04]  /*1c980*/  @!P6 LEA R10, P0, R2, R0, 0x2 ;  /* 0x00000000020ae211 */ /* 0x000fc800078010ff */
[----:B------:R-:W-:Y:S02]  /*1c990*/  @!P6 LEA.HI.X R11, R2, R4, R11, 0x2, P0 ;  /* 0x00000004020be211 */ /* 0x000fe400000f140b */
[----:B------:R-:W-:-:S04]  /*1c9a0*/  IADD3 R2, R210, 0x90, RZ ;  /* 0x00000090d2027810 */ /* 0x000fc80007ffe0ff */
[----:B------:R-:W-:Y:S02]  /*1c9b0*/  ISETP.GE.AND P4, PT, R2, c[0x0][0x3c8], PT ;  /* 0x0000f20002007a0c */ /* 0x000fe40003f86270 */
[----:B-1----:R-:W-:-:S04]  /*1c9c0*/  @!P2 LEA R8, P1, R6, R0, 0x2 ;  /* 0x000000000608a211 */ /* 0x002fc800078210ff */
[----:B------:R-:W-:Y:S02]  /*1c9d0*/  @!P2 LEA.HI.X R9, R6, R4, R3, 0x2, P1 ;  /* 0x000000040609a211 */ /* 0x000fe400008f1403 */
[----:B------:R-:W-:Y:S02]  /*1c9e0*/  IADD3 R3, R210, 0x88, RZ ;  /* 0x00000088d2037810 */ /* 0x000fe40007ffe0ff */
[-C--:B------:R-:W-:Y:S01]  /*1c9f0*/  @!P3 LEA R6, P1, R7, R0.reuse, 0x2 ;  /* 0x000000000706b211 */ /* 0x080fe200078210ff */
[----:B------:R1:W-:Y:S01]  /*1ca00*/  @!P2 ST.E.64 [R8.64], R48 ;  /* 0x000000300800a985 */ /* 0x0003e2000c101b06 */
[----:B------:R-:W-:Y:S02]  /*1ca10*/  ISETP.GE.AND P2, PT, R3, c[0x0][0x3c8], PT ;  /* 0x0000f20003007a0c */ /* 0x000fe40003f46270 */
[----:B--2---:R-:W-:Y:S01]  /*1ca20*/  @!P5 LEA R12, P0, R5, R0, 0x2 ;  /* 0x00000000050cd211 */ /* 0x004fe200078010ff */
[----:B------:R2:W-:Y:S01]  /*1ca30*/  @!P6 ST.E.64 [R10.64], R60 ;  /* 0x0000003c0a00e985 */ /* 0x0005e2000c101b06 */
[----:B-1----:R-:W-:-:S02]  /*1ca40*/  SHF.R.S32.HI R9, RZ, 0x1f, R7 ;  /* 0x0000001fff097819 */ /* 0x002fc40000011407 */
[----:B------:R-:W-:Y:S02]  /*1ca50*/  SHF.R.S32.HI R8, RZ, 0x1f, R5 ;  /* 0x0000001fff087819 */ /* 0x000fe40000011405 */
[-C--:B------:R-:W-:Y:S02]  /*1ca60*/  @!P3 LEA.HI.X R7, R7, R4.reuse, R9, 0x2, P1 ;  /* 0x000000040707b211 */ /* 0x080fe400008f1409 */
[----:B------:R-:W-:Y:S02]  /*1ca70*/  @!P5 LEA.HI.X R13, R5, R4, R8, 0x2, P0 ;  /* 0x00000004050dd211 */ /* 0x000fe400000f1408 */
[----:B------:R-:W-:Y:S01]  /*1ca80*/  IADD3 R5, R210, 0xa0, RZ ;  /* 0x000000a0d2057810 */ /* 0x000fe20007ffe0ff */
[----:B------:R1:W-:Y:S01]  /*1ca90*/  @!P3 ST.E.64 [R6.64], R56 ;  /* 0x000000380600b985 */ /* 0x0003e2000c101b06 */
[----:B------:R-:W-:Y:S02]  /*1caa0*/  SHF.R.S32.HI R9, RZ, 0x1f, R3 ;  /* 0x0000001fff097819 */ /* 0x000fe40000011403 */
[----:B------:R-:W-:Y:S01]  /*1cab0*/  @!P2 LEA R8, P1, R3, R0, 0x2 ;  /* 0x000000000308a211 */ /* 0x000fe200078210ff */
[----:B------:R4:W-:Y:S01]  /*1cac0*/  @!P5 ST.E.64 [R12.64], R68 ;  /* 0x000000440c00d985 */ /* 0x0009e2000c101b06 */
[----:B------:R-:W-:-:S02]  /*1cad0*/  ISETP.GE.AND P5, PT, R5, c[0x0][0x3c8], PT ;  /* 0x0000f20005007a0c */ /* 0x000fc40003fa6270 */
[----:B--2---:R-:W-:Y:S02]  /*1cae0*/  @!P4 LEA R10, P0, R2, R0, 0x2 ;  /* 0x00000000020ac211 */ /* 0x004fe400078010ff */
[----:B------:R-:W-:Y:S02]  /*1caf0*/  @!P2 LEA.HI.X R9, R3, R4, R9, 0x2, P1 ;  /* 0x000000040309a211 */ /* 0x000fe400008f1409 */
[----:B------:R-:W-:-:S03]  /*1cb00*/  IADD3 R3, R210, 0xa8, RZ ;  /* 0x000000a8d2037810 */ /* 0x000fc60007ffe0ff */
[----:B------:R2:W-:Y:S01]  /*1cb10*/  @!P2 ST.E.64 [R8.64], R64 ;  /* 0x000000400800a985 */ /* 0x0005e2000c101b06 */
[----:B------:R-:W-:Y:S02]  /*1cb20*/  ISETP.GE.AND P2, PT, R3, c[0x0][0x3c8], PT ;  /* 0x0000f20003007a0c */ /* 0x000fe40003f46270 */
[----:B-1----:R-:W-:Y:S02]  /*1cb30*/  IADD3 R6, R210, 0x98, RZ ;  /* 0x00000098d2067810 */ /* 0x002fe40007ffe0ff */
[----:B------:R-:W-:Y:S02]  /*1cb40*/  SHF.R.S32.HI R7, RZ, 0x1f, R2 ;  /* 0x0000001fff077819 */ /* 0x000fe40000011402 */
[----:B------:R-:W-:Y:S02]  /*1cb50*/  ISETP.GE.AND P3, PT, R6, c[0x0][0x3c8], PT ;  /* 0x0000f20006007a0c */ /* 0x000fe40003f66270 */
[----:B------:R-:W-:Y:S02]  /*1cb60*/  @!P4 LEA.HI.X R11, R2, R4, R7, 0x2, P0 ;  /* 0x00000004020bc211 */ /* 0x000fe400000f1407 */
[----:B------:R-:W-:-:S02]  /*1cb70*/  IADD3 R2, R210, 0xb0, RZ ;  /* 0x000000b0d2027810 */ /* 0x000fc40007ffe0ff */
[----:B------:R-:W-:Y:S01]  /*1cb80*/  SHF.R.S32.HI R7, RZ, 0x1f, R5 ;  /* 0x0000001fff077819 */ /* 0x000fe20000011405 */
[----:B------:R1:W-:Y:S01]  /*1cb90*/  @!P4 ST.E.64 [R10.64], R76 ;  /* 0x0000004c0a00c985 */ /* 0x0003e2000c101b06 */
[CC--:B----4-:R-:W-:Y:S02]  /*1cba0*/  @!P5 LEA R12, P0, R5.reuse, R0.reuse, 0x2 ;  /* 0x00000000050cd211 */ /* 0x0d0fe400078010ff */
[----:B--2---:R-:W-:Y:S02]  /*1cbb0*/  SHF.R.S32.HI R9, RZ, 0x1f, R6 ;  /* 0x0000001fff097819 */ /* 0x004fe40000011406 */
[----:B------:R-:W-:Y:S02]  /*1cbc0*/  ISETP.GE.AND P6, PT, R2, c[0x0][0x3c8], PT ;  /* 0x0000f20002007a0c */ /* 0x000fe40003fc6270 */
[----:B------:R-:W-:Y:S02]  /*1cbd0*/  @!P3 LEA R8, P1, R6, R0, 0x2 ;  /* 0x000000000608b211 */ /* 0x000fe400078210ff */
[----:B------:R-:W-:-:S02]  /*1cbe0*/  @!P5 LEA.HI.X R13, R5, R4, R7, 0x2, P0 ;  /* 0x00000004050dd211 */ /* 0x000fc400000f1407 */
[----:B------:R-:W-:Y:S02]  /*1cbf0*/  @!P3 LEA.HI.X R9, R6, R4, R9, 0x2, P1 ;  /* 0x000000040609b211 */ /* 0x000fe400008f1409 */
[C---:B------:R-:W-:Y:S02]  /*1cc00*/  IADD3 R6, R210.reuse, 0xb8, RZ ;  /* 0x000000b8d2067810 */ /* 0x040fe40007ffe0ff */
[----:B------:R-:W-:Y:S01]  /*1cc10*/  IADD3 R5, R210, 0xc0, RZ ;  /* 0x000000c0d2057810 */ /* 0x000fe20007ffe0ff */
[----:B------:R2:W-:Y:S01]  /*1cc20*/  @!P3 ST.E.64 [R8.64], R72 ;  /* 0x000000480800b985 */ /* 0x0005e2000c101b06 */
[----:B------:R-:W-:Y:S02]  /*1cc30*/  ISETP.GE.AND P3, PT, R6, c[0x0][0x3c8], PT ;  /* 0x0000f20006007a0c */ /* 0x000fe40003f66270 */
[----:B------:R-:W-:Y:S01]  /*1cc40*/  ISETP.GE.AND P4, PT, R5, c[0x0][0x3c8], PT ;  /* 0x0000f20005007a0c */ /* 0x000fe20003f86270 */
[----:B------:R4:W-:Y:S01]  /*1cc50*/  @!P5 ST.E.64 [R12.64], R84 ;  /* 0x000000540c00d985 */ /* 0x0009e2000c101b06 */
[----:B------:R-:W-:-:S02]  /*1cc60*/  SHF.R.S32.HI R7, RZ, 0x1f, R2 ;  /* 0x0000001fff077819 */ /* 0x000fc40000011402 */
[----:B-1----:R-:W-:-:S04]  /*1cc70*/  @!P6 LEA R10, P0, R2, R0, 0x2 ;  /* 0x00000000020ae211 */ /* 0x002fc800078010ff */
[----:B------:R-:W-:Y:S02]  /*1cc80*/  @!P6 LEA.HI.X R11, R2, R4, R7, 0x2, P0 ;  /* 0x00000004020be211 */ /* 0x000fe400000f1407 */
[----:B------:R-:W-:Y:S02]  /*1cc90*/  IADD3 R2, R210, 0xd0, RZ ;  /* 0x000000d0d2027810 */ /* 0x000fe40007ffe0ff */
[----:B------:R-:W-:Y:S02]  /*1cca0*/  SHF.R.S32.HI R7, RZ, 0x1f, R5 ;  /* 0x0000001fff077819 */ /* 0x000fe40000011405 */
[----:B------:R-:W-:Y:S02]  /*1ccb0*/  ISETP.GE.AND P5, PT, R2, c[0x0][0x3c8], PT ;  /* 0x0000f20002007a0c */ /* 0x000fe40003fa6270 */
[----:B--2---:R-:W-:Y:S02]  /*1ccc0*/  SHF.R.S32.HI R9, RZ, 0x1f, R3 ;  /* 0x0000001fff097819 */ /* 0x004fe40000011403 */
[----:B------:R-:W-:-:S02]  /*1ccd0*/  @!P2 LEA R8, P1, R3, R0, 0x2 ;  /* 0x000000000308a211 */ /* 0x000fc400078210ff */
[----:B----4-:R-:W-:Y:S02]  /*1cce0*/  @!P4 LEA R12, P0, R5, R0, 0x2 ;  /* 0x00000000050cc211 */ /* 0x010fe400078010ff */
[-C--:B------:R-:W-:Y:S02]  /*1ccf0*/  @!P2 LEA.HI.X R9, R3, R4.reuse, R9, 0x2, P1 ;  /* 0x000000040309a211 */ /* 0x080fe400008f1409 */
[C---:B------:R-:W-:Y:S02]  /*1cd00*/  IADD3 R3, R210.reuse, 0xc8, RZ ;  /* 0x000000c8d2037810 */ /* 0x040fe40007ffe0ff */
[----:B------:R-:W-:Y:S01]  /*1cd10*/  @!P4 LEA.HI.X R13, R5, R4, R7, 0x2, P0 ;  /* 0x00000004050dc211 */ /* 0x000fe200000f1407 */
[----:B------:R1:W-:Y:S01]  /*1cd20*/  @!P2 ST.E.64 [R8.64], R80 ;  /* 0x000000500800a985 */ /* 0x0003e2000c101b06 */
[----:B------:R-:W-:Y:S02]  /*1cd30*/  ISETP.GE.AND P2, PT, R3, c[0x0][0x3c8], PT ;  /* 0x0000f20003007a0c */ /* 0x000fe40003f46270 */
[----:B------:R-:W-:Y:S01]  /*1cd40*/  IADD3 R7, R210, 0xe0, RZ ;  /* 0x000000e0d2077810 */ /* 0x000fe20007ffe0ff */
[----:B------:R2:W-:Y:S01]  /*1cd50*/  @!P6 ST.E.64 [R10.64], R92 ;  /* 0x0000005c0a00e985 */ /* 0x0005e2000c101b06 */
[----:B------:R-:W-:-:S02]  /*1cd60*/  SHF.R.S32.HI R5, RZ, 0x1f, R2 ;  /* 0x0000001fff057819 */ /* 0x000fc40000011402 */
[----:B------:R-:W-:Y:S02]  /*1cd70*/  ISETP.GE.AND P6, PT, R7, c[0x0][0x3c8], PT ;  /* 0x0000f20007007a0c */ /* 0x000fe40003fc6270 */
[----:B-1----:R-:W-:Y:S02]  /*1cd80*/  SHF.R.S32.HI R9, RZ, 0x1f, R6 ;  /* 0x0000001fff097819 */ /* 0x002fe40000011406 */
[-C--:B------:R-:W-:Y:S02]  /*1cd90*/  @!P3 LEA R8, P1, R6, R0.reuse, 0x2 ;  /* 0x000000000608b211 */ /* 0x080fe400078210ff */
[----:B--2---:R-:W-:Y:S02]  /*1cda0*/  @!P5 LEA R10, P0, R2, R0, 0x2 ;  /* 0x00000000020ad211 */ /* 0x004fe400078010ff */
[----:B------:R-:W-:Y:S02]  /*1cdb0*/  @!P3 LEA.HI.X R9, R6, R4, R9, 0x2, P1 ;  /* 0x000000040609b211 */ /* 0x000fe400008f1409 */
[----:B------:R-:W-:-:S02]  /*1cdc0*/  IADD3 R6, R210, 0xd8, RZ ;  /* 0x000000d8d2067810 */ /* 0x000fc40007ffe0ff */
[----:B------:R-:W-:Y:S01]  /*1cdd0*/  @!P5 LEA.HI.X R11, R2, R4, R5, 0x2, P0 ;  /* 0x00000004020bd211 */ /* 0x000fe200000f1405 */
[----:B------:R1:W-:Y:S01]  /*1cde0*/  @!P3 ST.E.64 [R8.64], R88 ;  /* 0x000000580800b985 */ /* 0x0003e2000c101b06 */
[----:B------:R-:W-:Y:S02]  /*1cdf0*/  IADD3 R5, R210, 0xe8, RZ ;  /* 0x000000e8d2057810 */ /* 0x000fe40007ffe0ff */
[----:B------:R-:W-:Y:S01]  /*1ce00*/  SHF.R.S32.HI R2, RZ, 0x1f, R6 ;  /* 0x0000001fff027819 */ /* 0x000fe20000011406 */
[----:B------:R2:W-:Y:S01]  /*1ce10*/  @!P4 ST.E.64 [R12.64], R100 ;  /* 0x000000640c00c985 */ /* 0x0005e2000c101b06 */
[----:B------:R-:W-:Y:S02]  /*1ce20*/  ISETP.GE.AND P4, PT, R6, c[0x0][0x3c8], PT ;  /* 0x0000f20006007a0c */ /* 0x000fe40003f86270 */
[----:B------:R-:W-:Y:S02]  /*1ce30*/  ISETP.GE.AND P3, PT, R5, c[0x0][0x3c8], PT ;  /* 0x0000f20005007a0c */ /* 0x000fe40003f66270 */
[----:B-1----:R-:W-:-:S02]  /*1ce40*/  SHF.R.S32.HI R9, RZ, 0x1f, R3 ;  /* 0x0000001fff097819 */ /* 0x002fc40000011403 */
[-C--:B------:R-:W-:Y:S02]  /*1ce50*/  @!P2 LEA R8, P1, R3, R0.reuse, 0x2 ;  /* 0x000000000308a211 */ /* 0x080fe400078210ff */
[----:B--2---:R-:W-:Y:S02]  /*1ce60*/  @!P6 LEA R12, P0, R7, R0, 0x2 ;  /* 0x00000000070ce211 */ /* 0x004fe400078010ff */
[----:B------:R-:W-:-:S03]  /*1ce70*/  @!P2 LEA.HI.X R9, R3, R4, R9, 0x2, P1 ;  /* 0x000000040309a211 */ /* 0x000fc600008f1409 */
[----:B------:R-:W-:Y:S02]  /*1ce80*/  @!P4 LEA R14, P1, R6, R0, 0x2 ;  /* 0x00000000060ec211 */ /* 0x000fe400078210ff */
[----:B------:R-:W-:Y:S01]  /*1ce90*/  IADD3 R3, R210, 0xf0, RZ ;  /* 0x000000f0d2037810 */ /* 0x000fe20007ffe0ff */
[----:B------:R1:W-:Y:S01]  /*1cea0*/  @!P2 ST.E.64 [R8.64], R96 ;  /* 0x000000600800a985 */ /* 0x0003e2000c101b06 */
[----:B------:R-:W-:Y:S02]  /*1ceb0*/  @!P4 LEA.HI.X R15, R6, R4, R2, 0x2, P1 ;  /* 0x00000004060fc211 */ /* 0x000fe400008f1402 */
[----:B------:R-:W-:Y:S01]  /*1cec0*/  ISETP.GE.AND P2, PT, R3, c[0x0][0x3c8], PT ;  /* 0x0000f20003007a0c */ /* 0x000fe20003f46270 */
[----:B------:R2:W-:Y:S01]  /*1ced0*/  @!P5 ST.E.64 [R10.64], R162 ;  /* 0x000000a20a00d985 */ /* 0x0005e2000c101b06 */
        /* <DEDUP_REMOVED lines=18> */
.L_x_751:
[----:B------:R-:W-:Y:S05]  /*1d000*/  BSYNC B0 ;  /* 0x0000000000007941 */ /* 0x000fea0003800000 */
.L_x_750:
[----:B------:R-:W-:Y:S05]  /*1d010*/  BRA.DIV ~URZ, `(.L_x_752) ;  /* 0x000036b27f007947 */ /* 0x000fea000b800000 */
[----:B--2---:R2:W1:Y:S04]  /*1d020*/  SHFL.IDX PT, R4, R16, 0x1, 0x1c1f ;  /* 0x003c1f0010047f89 */ /* 0x00446800000e0000 */
[----:B----4-:R2:W4:Y:S02]  /*1d030*/  SHFL.IDX PT, R0, R17, 0x1, 0x1c1f ;  /* 0x003c1f0011007f89 */ /* 0x01052400000e0000 */
.L_x_810:
[----:B------:R-:W-:-:S13]  /*1d040*/  LOP3.LUT P0, RZ, R215, 0x2, RZ, 0xc0, !PT ;  /* 0x00000002d7ff7812 */ /* 0x000fda000780c0ff */
[----:B------:R-:W-:Y:S05]  /*1d050*/  @P0 BRA `(.L_x_747) ;  /* 0x0000198000000947 */ /* 0x000fea0003800000 */
[C---:B------:R-:W-:Y:S02]  /*1d060*/  ISETP.GE.AND P0, PT, R210.reuse, c[0x0][0x3c8], PT ;  /* 0x0000f200d2007a0c */ /* 0x040fe40003f06270 */
[C---:B------:R-:W-:Y:S02]  /*1d070*/  IADD3 R9, R210.reuse, 0x8, RZ ;  /* 0x00000008d2097810 */ /* 0x040fe40007ffe0ff */
[C---:B------:R-:W-:Y:S02]  /*1d080*/  IADD3 R5, R210.reuse, 0x10, RZ ;  /* 0x00000010d2057810 */ /* 0x040fe40007ffe0ff */
[----:B------:R-:W-:Y:S02]  /*1d090*/  ISETP.GE.AND P3, PT, R9, c[0x0][0x3c8], PT ;  /* 0x0000f20009007a0c */ /* 0x000fe40003f66270 */
[----:B------:R-:W-:Y:S02]  /*1d0a0*/  ISETP.GE.AND P5, PT, R5, c[0x0][0x3c8], PT ;  /* 0x0000f20005007a0c */ /* 0x000fe40003fa6270 */
[----:B------:R-:W-:-:S02]  /*1d0b0*/  IADD3 R12, R210, 0x18, RZ ;  /* 0x00000018d20c7810 */ /* 0x000fc40007ffe0ff */
[----:B------:R-:W-:Y:S02]  /*1d0c0*/  SHF.R.S32.HI R6, RZ, 0x1f, R210 ;  /* 0x0000001fff067819 */ /* 0x000fe400000114d2 */
[C---:B----4-:R-:W-:Y:S02]  /*1d0d0*/  @!P0 LEA R2, P1, R210.reuse, R0, 0x2 ;  /* 0x00000000d2028211 */ /* 0x050fe400078210ff */
[----:B------:R-:W-:Y:S02]  /*1d0e0*/  IADD3 R11, R210, 0x8, RZ ;  /* 0x00000008d20b7810 */ /* 0x000fe40007ffe0ff */
[----:B------:R-:W-:Y:S02]  /*1d0f0*/  ISETP.GE.AND P2, PT, R12, c[0x0][0x3c8], PT ;  /* 0x0000f2000c007a0c */ /* 0x000fe40003f46270 */
[C---:B------:R-:W-:Y:S02]  /*1d100*/  IADD3 R10, R210.reuse, 0x20, RZ ;  /* 0x00000020d20a7810 */ /* 0x040fe40007ffe0ff */
[----:B-1----:R-:W-:-:S02]  /*1d110*/  @!P0 LEA.HI.X R3, R210, R4, R6, 0x2, P1 ;  /* 0x00000004d2038211 */ /* 0x002fc400008f1406 */
[C---:B------:R-:W-:Y:S02]  /*1d120*/  @!P3 LEA R6, P6, R9.reuse, R0, 0x2 ;  /* 0x000000000906b211 */ /* 0x040fe400078c10ff */
[----:B------:R-:W-:Y:S01]  /*1d130*/  SHF.R.S32.HI R11, RZ, 0x1f, R11 ;  /* 0x0000001fff0b7819 */ /* 0x000fe2000001140b */
[----:B------:R1:W-:Y:S01]  /*1d140*/  @!P0 ST.E.64 [R2.64], R108 ;  /* 0x0000006c02008985 */ /* 0x0003e2000c101b06 */
[----:B------:R-:W-:Y:S02]  /*1d150*/  IADD3 R8, R210, 0x10, RZ ;  /* 0x00000010d2087810 */ /* 0x000fe40007ffe0ff */
[----:B------:R-:W-:Y:S02]  /*1d160*/  ISETP.GE.AND P1, PT, R10, c[0x0][0x3c8], PT ;  /* 0x0000f2000a007a0c */ /* 0x000fe40003f26270 */
[----:B------:R-:W-:Y:S02]  /*1d170*/  @!P3 LEA.HI.X R7, R9, R4, R11, 0x2, P6 ;  /* 0x000000040907b211 */ /* 0x000fe400030f140b */
[----:B------:R-:W-:-:S02]  /*1d180*/  SHF.R.S32.HI R8, RZ, 0x1f, R8 ;  /* 0x0000001fff087819 */ /* 0x000fc40000011408 */
[----:B------:R-:W-:Y:S01]  /*1d190*/  ISETP.GE.AND P0, PT, R252, c[0x0][0x3c8], PT ;  /* 0x0000f200fc007a0c */ /* 0x000fe20003f06270 */
[----:B------:R4:W-:Y:S01]  /*1d1a0*/  @!P3 ST.E.64 [R6.64], R116 ;  /* 0x000000740600b985 */ /* 0x0009e2000c101b06 */
[C---:B------:R-:W-:Y:S02]  /*1d1b0*/  IADD3 R13, R210.reuse, 0x18, RZ ;  /* 0x00000018d20d7810 */ /* 0x040fe40007ffe0ff */
[----:B------:R-:W-:Y:S02]  /*1d1c0*/  IADD3 R11, R210, 0x20, RZ ;  /* 0x00000020d20b7810 */ /* 0x000fe40007ffe0ff */
[----:B------:R-:W-:Y:S02]  /*1d1d0*/  SHF.R.S32.HI R13, RZ, 0x1f, R13 ;  /* 0x0000001fff0d7819 */ /* 0x000fe4000001140d */
[----:B------:R-:W-:Y:S02]  /*1d1e0*/  SHF.R.S32.HI R11, RZ, 0x1f, R11 ;  /* 0x0000001fff0b7819 */ /* 0x000fe4000001140b */
[----:B-1----:R-:W-:-:S04]  /*1d1f0*/  @!P5 LEA R2, P4, R5, R0, 0x2 ;  /* 0x000000000502d211 */ /* 0x002fc800078810ff */
[----:B------:R-:W-:Y:S02]  /*1d200*/  @!P5 LEA.HI.X R3, R5, R4, R8, 0x2, P4 ;  /* 0x000000040503d211 */ /* 0x000fe400020f1408 */
[C---:B------:R-:W-:Y:S02]  /*1d210*/  @!P2 LEA R8, P3, R12.reuse, R0, 0x2 ;  /* 0x000000000c08a211 */ /* 0x040fe400078610ff */
[----:B------:R-:W-:Y:S01]  /*1d220*/  ISETP.GE.AND P4, PT, R251, c[0x0][0x3c8], PT ;  /* 0x0000f200fb007a0c */ /* 0x000fe20003f86270 */
[----:B------:R1:W-:Y:S01]  /*1d230*/  @!P5 ST.E.64 [R2.64], R120 ;  /* 0x000000780200d985 */ /* 0x0003e2000c101b06 */
[----:B------:R-:W-:Y:S02]  /*1d240*/  @!P2 LEA.HI.X R9, R12, R4, R13, 0x2, P3 ;  /* 0x000000040c09a211 */ /* 0x000fe400018f140d */
[----:B----4-:R-:W-:Y:S02]  /*1d250*/  @!P1 LEA R6, P6, R10, R0, 0x2 ;  /* 0x000000000a069211 */ /* 0x010fe400078c10ff */
[----:B------:R-:W-:Y:S01]  /*1d260*/  ISETP.GE.AND P3, PT, R250, c[0x0][0x3c8], PT ;  /* 0x0000f200fa007a0c */ /* 0x000fe20003f66270 */
[----:B------:R4:W-:Y:S01]  /*1d270*/  @!P2 ST.E.64 [R8.64], R124 ;  /* 0x0000007c0800a985 */ /* 0x0009e2000c101b06 */
[----:B------:R-:W-:-:S02]  /*1d280*/  SHF.R.S32.HI R5, RZ, 0x1f, R252 ;  /* 0x0000001fff057819 */ /* 0x000fc400000114fc */
[----:B------:R-:W-:Y:S02]  /*1d290*/  @!P1 LEA.HI.X R7, R10, R4, R11, 0x2, P6 ;  /* 0x000000040a079211 */ /* 0x000fe400030f140b */
[----:B------:R-:W-:Y:S02]  /*1d2a0*/  ISETP.GE.AND P6, PT, R249, c[0x0][0x3c8], PT ;  /* 0x0000f200f9007a0c */ /* 0x000fe40003fc6270 */
[----:B------:R-:W-:Y:S01]  /*1d2b0*/  SHF.R.S32.HI R12, RZ, 0x1f, R251 ;  /* 0x0000001fff0c7819 */ /* 0x000fe200000114fb */
[----:B------:R5:W-:Y:S01]  /*1d2c0*/  @!P1 ST.E.64 [R6.64], R22 ;  /* 0x0000001606009985 */ /* 0x000be2000c101b06 */
[----:B------:R-:W-:-:S04]  /*1d2d0*/  @!P4 LEA R10, P1, R251, R0, 0x2 ;  /* 0x00000000fb0ac211 */ /* 0x000fc800078210ff */
[----:B------:R-:W-:Y:S02]  /*1d2e0*/  @!P4 LEA.HI.X R11, R251, R4, R12, 0x2, P1 ;  /* 0x00000004fb0bc211 */ /* 0x000fe400008f140c */
[----:B------:R-:W-:Y:S02]  /*1d2f0*/  SHF.R.S32.HI R12, RZ, 0x1f, R249 ;  /* 0x0000001fff0c7819 */ /* 0x000fe400000114f9 */
[----:B-1----:R-:W-:-:S04]  /*1d300*/  @!P0 LEA R2, P5, R252, R0, 0x2 ;  /* 0x00000000fc028211 */ /* 0x002fc800078a10ff */
[----:B------:R-:W-:Y:S02]  /*1d310*/  @!P0 LEA.HI.X R3, R252, R4, R5, 0x2, P5 ;  /* 0x00000004fc038211 */ /* 0x000fe400028f1405 */
[----:B------:R-:W-:Y:S02]  /*1d320*/  ISETP.GE.AND P5, PT, R246, c[0x0][0x3c8], PT ;  /* 0x0000f200f6007a0c */ /* 0x000fe40003fa6270 */
[----:B------:R-:W-:Y:S01]  /*1d330*/  SHF.R.S32.HI R5, RZ, 0x1f, R250 ;  /* 0x0000001fff057819 */ /* 0x000fe200000114fa */
[----:B------:R1:W-:Y:S01]  /*1d340*/  @!P0 ST.E.64 [R2.64], R26 ;  /* 0x0000001a02008985 */ /* 0x0003e2000c101b06 */
[----:B----4-:R-:W-:-:S03]  /*1d350*/  @!P3 LEA R8, P0, R250, R0, 0x2 ;  /* 0x00000000fa08b211 */ /* 0x010fc600078010ff */
[----:B------:R4:W-:Y:S01]  /*1d360*/  @!P4 ST.E.64 [R10.64], R128 ;  /* 0x000000800a00c985 */ /* 0x0009e2000c101b06 */
[----:B-----5:R-:W-:Y:S02]  /*1d370*/  IADD3 R6, R210, 0x58, RZ ;  /* 0x00000058d2067810 */ /* 0x020fe40007ffe0ff */
[----:B------:R-:W-:Y:S02]  /*1d380*/  @!P3 LEA.HI.X R9, R250, R4, R5, 0x2, P0 ;  /* 0x00000004fa09b211 */ /* 0x000fe400000f1405 */
[----:B------:R-:W-:Y:S02]  /*1d390*/  ISETP.GE.AND P4, PT, R6, c[0x0][0x3c8], PT ;  /* 0x0000f20006007a0c */ /* 0x000fe40003f86270 */
[----:B------:R-:W-:Y:S01]  /*1d3a0*/  SHF.R.S32.HI R7, RZ, 0x1f, R246 ;  /* 0x0000001fff077819 */ /* 0x000fe200000114f6 */
[----:B------:R5:W-:Y:S01]  /*1d3b0*/  @!P3 ST.E.64 [R8.64], R30 ;  /* 0x0000001e0800b985 */ /* 0x000be2000c101b06 */
[----:B------:R-:W-:Y:S02]  /*1d3c0*/  IADD3 R5, R210, 0x68, RZ ;  /* 0x00000068d2057810 */ /* 0x000fe40007ffe0ff */
[----:B--2---:R-:W-:-:S02]  /*1d3d0*/  SHF.R.S32.HI R16, RZ, 0x1f, R6 ;  /* 0x0000001fff107819 */ /* 0x004fc40000011406 */
[C---:B-1----:R-:W-:Y:S02]  /*1d3e0*/  IADD3 R2, R210.reuse, 0x50, RZ ;  /* 0x00000050d2027810 */ /* 0x042fe40007ffe0ff */
[----:B------:R-:W-:Y:S02]  /*1d3f0*/  IADD3 R3, R210, 0x60, RZ ;  /* 0x00000060d2037810 */ /* 0x000fe40007ffe0ff */
[----:B------:R-:W-:Y:S02]  /*1d400*/  ISETP.GE.AND P2, PT, R2, c[0x0][0x3c8], PT ;  /* 0x0000f20002007a0c */ /* 0x000fe40003f46270 */
[C---:B----4-:R-:W-:Y:S02]  /*1d410*/  @!P6 LEA R10, P0, R249.reuse, R0, 0x2 ;  /* 0x00000000f90ae211 */ /* 0x050fe400078010ff */
[----:B------:R-:W-:Y:S02]  /*1d420*/  SHF.R.S32.HI R13, RZ, 0x1f, R2 ;  /* 0x0000001fff0d7819 */ /* 0x000fe40000011402 */
[----:B------:R-:W-:-:S02]  /*1d430*/  @!P6 LEA.HI.X R11, R249, R4, R12, 0x2, P0 ;  /* 0x00000004f90be211 */ /* 0x000fc400000f140c */
[----:B-----5:R-:W-:-:S03]  /*1d440*/  @!P5 LEA R8, P1, R246, R0, 0x2 ;  /* 0x00000000f608d211 */ /* 0x020fc600078210ff */
[----:B------:R-:W-:Y:S01]  /*1d450*/  @!P6 ST.E.64 [R10.64], R38 ;  /* 0x000000260a00e985 */ /* 0x000fe2000c101b06 */
[----:B------:R-:W-:Y:S02]  /*1d460*/  @!P5 LEA.HI.X R9, R246, R4, R7, 0x2, P1 ;  /* 0x00000004f609d211 */ /* 0x000fe400008f1407 */
[-C--:B------:R-:W-:Y:S02]  /*1d470*/  @!P2 LEA R14, P0, R2, R0.reuse, 0x2 ;  /* 0x00000000020ea211 */ /* 0x080fe400078010ff */
[----:B------:R-:W-:Y:S01]  /*1d480*/  @!P4 LEA R12, P1, R6, R0, 0x2 ;  /* 0x00000000060cc211 */ /* 0x000fe200078210ff */
[----:B------:R1:W-:Y:S01]  /*1d490*/  @!P5 ST.E.64 [R8.64], R34 ;  /* 0x000000220800d985 */ /* 0x0003e2000c101b06 */
[----:B------:R-:W-:Y:S02]  /*1d4a0*/  ISETP.GE.AND P5, PT, R3, c[0x0][0x3c8], PT ;  /* 0x0000f20003007a0c */ /* 0x000fe40003fa6270 */
[----:B------:R-:W-:Y:S02]  /*1d4b0*/  IADD3 R7, R210, 0x70, RZ ;  /* 0x00000070d2077810 */ /* 0x000fe40007ffe0ff */
[----:B------:R-:W-:-:S02]  /*1d4c0*/  @!P2 LEA.HI.X R15, R2, R4, R13, 0x2, P0 ;  /* 0x00000004020fa211 */ /* 0x000fc400000f140d */
[----:B------:R-:W-:Y:S02]  /*1d4d0*/  ISETP.GE.AND P2, PT, R5, c[0x0][0x3c8], PT ;  /* 0x0000f20005007a0c */ /* 0x000fe40003f46270 */
[----:B------:R-:W-:Y:S02]  /*1d4e0*/  ISETP.GE.AND P6, PT, R2, c[0x0][0x3c8], PT ;  /* 0x0000f20002007a0c */ /* 0x000fe40003fc6270 */
[----:B------:R-:W-:Y:S02]  /*1d4f0*/  @!P4 LEA.HI.X R13, R6, R4, R16, 0x2, P1 ;  /* 0x00000004060dc211 */ /* 0x000fe400008f1410 */
[----:B------:R-:W-:Y:S02]  /*1d500*/  ISETP.GE.AND P1, PT, R7, c[0x0][0x3c8], PT ;  /* 0x0000f20007007a0c */ /* 0x000fe40003f26270 */
[----:B------:R-:W-:Y:S02]  /*1d510*/  @!P5 LEA R18, P0, R3, R0, 0x2 ;  /* 0x000000000312d211 */ /* 0x000fe400078010ff */
[----:B------:R-:W-:-:S03]  /*1d520*/  IADD3 R6, R210, 0x78, RZ ;  /* 0x00000078d2067810 */ /* 0x000fc60007ffe0ff */
[----:B------:R-:W-:Y:S02]  /*1d530*/  @!P2 LEA R16, P3, R5, R0, 0x2 ;  /* 0x000000000510a211 */ /* 0x000fe400078610ff */
[----:B------:R-:W-:Y:S01]  /*1d540*/  @!P6 ST.E.64 [R14.64], R46 ;  /* 0x0000002e0e00e985 */ /* 0x000fe2000c101b06 */
[----:B------:R-:W-:-:S03]  /*1d550*/  SHF.R.S32.HI R2, RZ, 0x1f, R6 ;  /* 0x0000001fff027819 */ /* 0x000fc60000011406 */
[----:B------:R2:W-:Y:S01]  /*1d560*/  @!P4 ST.E.64 [R12.64], R42 ;  /* 0x0000002a0c00c985 */ /* 0x0005e2000c101b06 */
[----:B-1----:R-:W-:Y:S02]  /*1d570*/  SHF.R.S32.HI R9, RZ, 0x1f, R3 ;  /* 0x0000001fff097819 */ /* 0x002fe40000011403 */
[----:B------:R-:W-:Y:S02]  /*1d580*/  SHF.R.S32.HI R8, RZ, 0x1f, R5 ;  /* 0x0000001fff087819 */ /* 0x000fe40000011405 */
[-C--:B------:R-:W-:Y:S02]  /*1d590*/  @!P5 LEA.HI.X R19, R3, R4.reuse, R9, 0x2, P0 ;  /* 0x000000040313d211 */ /* 0x080fe400000f1409 */
[----:B------:R-:W-:Y:S02]  /*1d5a0*/  SHF.R.S32.HI R9, RZ, 0x1f, R7 ;  /* 0x0000001fff097819 */ /* 0x000fe40000011407 */
[----:B---3--:R-:W-:Y:S02]  /*1d5b0*/  @!P2 LEA.HI.X R17, R5, R4, R8, 0x2, P3 ;  /* 0x000000040511a211 */ /* 0x008fe400018f1408 */
[----:B------:R-:W-:-:S02]  /*1d5c0*/  ISETP.GE.AND P0, PT, R6, c[0x0][0x3c8], PT ;  /* 0x0000f20006007a0c */ /* 0x000fc40003f06270 */
[C---:B------:R-:W-:Y:S02]  /*1d5d0*/  IADD3 R5, R210.reuse, 0x88, RZ ;  /* 0x00000088d2057810 */ /* 0x040fe40007ffe0ff */
[----:B------:R-:W-:Y:S02]  /*1d5e0*/  IADD3 R8, R210, 0x80, RZ ;  /* 0x00000080d2087810 */ /* 0x000fe40007ffe0ff */
[----:B------:R-:W-:Y:S02]  /*1d5f0*/  ISETP.GE.AND P5, PT, R5, c[0x0][0x3c8], PT ;  /* 0x0000f20005007a0c */ /* 0x000fe40003fa6270 */
[----:B------:R-:W-:-:S05]  /*1d600*/  ISETP.GE.AND P6, PT, R8, c[0x0][0x3c8], PT ;  /* 0x0000f20008007a0c */ /* 0x000fca0003fc6270 */
[CC--:B------:R-:W-:Y:S02]  /*1d610*/  @!P0 LEA R10, P3, R6.reuse, R0.reuse, 0x2 ;  /* 0x00000000060a8211 */ /* 0x0c0fe400078610ff */
[C---:B--2---:R-:W-:Y:S02]  /*1d620*/  @!P1 LEA R12, P4, R7.reuse, R0, 0x2 ;  /* 0x00000000070c9211 */ /* 0x044fe400078810ff */
[-C--:B------:R-:W-:Y:S02]  /*1d630*/  @!P0 LEA.HI.X R11, R6, R4.reuse, R2, 0x2, P3 ;  /* 0x00000004060b8211 */ /* 0x080fe400018f1402 */
[----:B------:R-:W-:Y:S02]  /*1d640*/  @!P1 LEA.HI.X R13, R7, R4, R9, 0x2, P4 ;  /* 0x00000004070d9211 */ /* 0x000fe400020f1409 */
[----:B------:R-:W-:Y:S02]  /*1d650*/  ISETP.GE.AND P4, PT, R3, c[0x0][0x3c8], PT ;  /* 0x0000f20003007a0c */ /* 0x000fe40003f86270 */
[----:B------:R-:W-:-:S02]  /*1d660*/  SHF.R.S32.HI R3, RZ, 0x1f, R5 ;  /* 0x0000001fff037819 */ /* 0x000fc40000011405 */
[C---:B------:R-:W-:Y:S02]  /*1d670*/  IADD3 R2, R210.reuse, 0x90, RZ ;  /* 0x00000090d2027810 */ /* 0x040fe40007ffe0ff */
[----:B------:R-:W-:Y:S02]  /*1d680*/  IADD3 R6, R210, 0x98, RZ ;  /* 0x00000098d2067810 */ /* 0x000fe40007ffe0ff */
[----:B------:R-:W-:Y:S02]  /*1d690*/  SHF.R.S32.HI R7, RZ, 0x1f, R8 ;  /* 0x0000001fff077819 */ /* 0x000fe40000011408 */
[----:B------:R-:W-:-:S03]  /*1d6a0*/  SHF.R.S32.HI R9, RZ, 0x1f, R6 ;  /* 0x0000001fff097819 */ /* 0x000fc60000011406 */
[----:B------:R-:W-:Y:S01]  /*1d6b0*/  @!P4 ST.E.64 [R18.64], R54 ;  /* 0x000000361200c985 */ /* 0x000fe2000c101b06 */
[----:B------:R-:W-:-:S03]  /*1d6c0*/  ISETP.GE.AND P4, PT, R6, c[0x0][0x3c8], PT ;  /* 0x0000f20006007a0c */ /* 0x000fc60003f86270 */
[----:B------:R1:W-:Y:S01]  /*1d6d0*/  @!P2 ST.E.64 [R16.64], R50 ;  /* 0x000000321000a985 */ /* 0x0003e2000c101b06 */
[----:B------:R-:W-:-:S03]  /*1d6e0*/  @!P5 LEA R14, P2, R5, R0, 0x2 ;  /* 0x00000000050ed211 */ /* 0x000fc600078410ff */
[----:B------:R-:W-:Y:S01]  /*1d6f0*/  @!P1 ST.E.64 [R12.64], R62 ;  /* 0x0000003e0c009985 */ /* 0x000fe2000c101b06 */
[----:B------:R-:W-:Y:S02]  /*1d700*/  @!P5 LEA.HI.X R15, R5, R4, R3, 0x2, P2 ;  /* 0x00000004050fd211 */ /* 0x000fe400010f1403 */
[----:B------:R-:W-:Y:S01]  /*1d710*/  ISETP.GE.AND P2, PT, R2, c[0x0][0x3c8], PT ;  /* 0x0000f20002007a0c */ /* 0x000fe20003f46270 */
[----:B------:R2:W-:Y:S01]  /*1d720*/  @!P0 ST.E.64 [R10.64], R58 ;  /* 0x0000003a0a008985 */ /* 0x0005e2000c101b06 */
[C---:B------:R-:W-:Y:S02]  /*1d730*/  IADD3 R5, R210.reuse, 0xa0, RZ ;  /* 0x000000a0d2057810 */ /* 0x040fe40007ffe0ff */
[----:B------:R-:W-:Y:S02]  /*1d740*/  IADD3 R3, R210, 0xa8, RZ ;  /* 0x000000a8d2037810 */ /* 0x000fe40007ffe0ff */
[----:B-1----:R-:W-:-:S04]  /*1d750*/  @!P6 LEA R16, P3, R8, R0, 0x2 ;  /* 0x000000000810e211 */ /* 0x002fc800078610ff */
[----:B------:R-:W-:Y:S02]  /*1d760*/  @!P6 LEA.HI.X R17, R8, R4, R7, 0x2, P3 ;  /* 0x000000040811e211 */ /* 0x000fe400018f1407 */
[----:B------:R-:W-:Y:S02]  /*1d770*/  ISETP.GE.AND P3, PT, R5, c[0x0][0x3c8], PT ;  /* 0x0000f20005007a0c */ /* 0x000fe40003f66270 */
[----:B------:R-:W-:Y:S01]  /*1d780*/  SHF.R.S32.HI R7, RZ, 0x1f, R2 ;  /* 0x0000001fff077819 */ /* 0x000fe20000011402 */
[----:B------:R1:W-:Y:S01]  /*1d790*/  @!P6 ST.E.64 [R16.64], R70 ;  /* 0x000000461000e985 */ /* 0x0003e2000c101b06 */
[-C--:B--2---:R-:W-:Y:S02]  /*1d7a0*/  @!P2 LEA R10, P0, R2, R0.reuse, 0x2 ;  /* 0x00000000020aa211 */ /* 0x084fe400078010ff */
[----:B------:R-:W-:Y:S01]  /*1d7b0*/  @!P4 LEA R8, P1, R6, R0, 0x2 ;  /* 0x000000000608c211 */ /* 0x000fe200078210ff */
[----:B------:R2:W-:Y:S01]  /*1d7c0*/  @!P5 ST.E.64 [R14.64], R66 ;  /* 0x000000420e00d985 */ /* 0x0005e2000c101b06 */
[----:B------:R-:W-:-:S02]  /*1d7d0*/  @!P2 LEA.HI.X R11, R2, R4, R7, 0x2, P0 ;  /* 0x00000004020ba211 */ /* 0x000fc400000f1407 */
[----:B------:R-:W-:Y:S02]  /*1d7e0*/  ISETP.GE.AND P2, PT, R3, c[0x0][0x3c8], PT ;  /* 0x0000f20003007a0c */ /* 0x000fe40003f46270 */
[----:B------:R-:W-:Y:S02]  /*1d7f0*/  @!P4 LEA.HI.X R9, R6, R4, R9, 0x2, P1 ;  /* 0x000000040609c211 */ /* 0x000fe400008f1409 */
[----:B------:R-:W-:Y:S02]  /*1d800*/  SHF.R.S32.HI R13, RZ, 0x1f, R5 ;  /* 0x0000001fff0d7819 */ /* 0x000fe40000011405 */
[----:B------:R-:W-:Y:S02]  /*1d810*/  IADD3 R6, R210, 0xb8, RZ ;  /* 0x000000b8d2067810 */ /* 0x000fe40007ffe0ff */
[----:B------:R-:W-:Y:S02]  /*1d820*/  ISETP.GE.AND P6, PT, R2, c[0x0][0x3c8], PT ;  /* 0x0000f20002007a0c */ /* 0x000fe40003fc6270 */
[----:B------:R-:W-:-:S02]  /*1d830*/  SHF.R.S32.HI R12, RZ, 0x1f, R3 ;  /* 0x0000001fff0c7819 */ /* 0x000fc40000011403 */
[C---:B------:R-:W-:Y:S02]  /*1d840*/  IADD3 R7, R210.reuse, 0xb0, RZ ;  /* 0x000000b0d2077810 */ /* 0x040fe40007ffe0ff */
[----:B------:R-:W-:Y:S02]  /*1d850*/  IADD3 R2, R210, 0xc8, RZ ;  /* 0x000000c8d2027810 */ /* 0x000fe40007ffe0ff */
[----:B------:R-:W-:-:S05]  /*1d860*/  ISETP.GE.AND P1, PT, R7, c[0x0][0x3c8], PT ;  /* 0x0000f20007007a0c */ /* 0x000fca0003f26270 */
[----:B------:R3:W-:Y:S01]  /*1d870*/  @!P6 ST.E.64 [R10.64], R78 ;  /* 0x0000004e0a00e985 */ /* 0x0007e2000c101b06 */
[----:B-1----:R-:W-:-:S03]  /*1d880*/  @!P3 LEA R16, P0, R5, R0, 0x2 ;  /* 0x000000000510b211 */ /* 0x002fc600078010ff */
[----:B------:R1:W-:Y:S01]  /*1d890*/  @!P4 ST.E.64 [R8.64], R74 ;  /* 0x0000004a0800c985 */ /* 0x0003e2000c101b06 */
[----:B------:R-:W-:Y:S02]  /*1d8a0*/  @!P3 LEA.HI.X R17, R5, R4, R13, 0x2, P0 ;  /* 0x000000040511b211 */ /* 0x000fe400000f140d */
[----:B------:R-:W-:Y:S02]  /*1d8b0*/  ISETP.GE.AND P0, PT, R6, c[0x0][0x3c8], PT ;  /* 0x0000f20006007a0c */ /* 0x000fe40003f06270 */
[C---:B--2---:R-:W-:Y:S01]  /*1d8c0*/  @!P2 LEA R14, P5, R3.reuse, R0, 0x2 ;  /* 0x00000000030ea211 */ /* 0x044fe200078a10ff */
[----:B------:R-:W-:Y:S01]  /*1d8d0*/  @!P3 ST.E.64 [R16.64], R86 ;  /* 0x000000561000b985 */ /* 0x000fe2000c101b06 */
[----:B------:R-:W-:Y:S02]  /*1d8e0*/  SHF.R.S32.HI R5, RZ, 0x1f, R6 ;  /* 0x0000001fff057819 */ /* 0x000fe40000011406 */
[----:B------:R-:W-:Y:S02]  /*1d8f0*/  @!P2 LEA.HI.X R15, R3, R4, R12, 0x2, P5 ;  /* 0x00000004030fa211 */ /* 0x000fe400028f140c */
[----:B------:R-:W-:-:S02]  /*1d900*/  IADD3 R3, R210, 0xc0, RZ ;  /* 0x000000c0d2037810 */ /* 0x000fc40007ffe0ff */
[-C--:B------:R-:W-:Y:S01]  /*1d910*/  @!P1 LEA R12, P5, R7, R0.reuse, 0x2 ;  /* 0x00000000070c9211 */ /* 0x080fe200078a10ff */
[----:B------:R2:W-:Y:S01]  /*1d920*/  @!P2 ST.E.64 [R14.64], R82 ;  /* 0x000000520e00a985 */ /* 0x0005e2000c101b06 */
[----:B------:R-:W-:Y:S02]  /*1d930*/  ISETP.GE.AND P6, PT, R3, c[0x0][0x3c8], PT ;  /* 0x0000f20003007a0c */ /* 0x000fe40003fc6270 */
[----:B---3--:R-:W-:-:S04]  /*1d940*/  @!P0 LEA R10, P4, R6, R0, 0x2 ;  /* 0x00000000060a8211 */ /* 0x008fc800078810ff */
[-C--:B------:R-:W-:Y:S02]  /*1d950*/  @!P0 LEA.HI.X R11, R6, R4.reuse, R5, 0x2, P4 ;  /* 0x00000004060b8211 */ /* 0x080fe400020f1405 */
[----:B------:R-:W-:Y:S02]  /*1d960*/  ISETP.GE.AND P4, PT, R2, c[0x0][0x3c8], PT ;  /* 0x0000f20002007a0c */ /* 0x000fe40003f86270 */
[----:B------:R-:W-:Y:S02]  /*1d970*/  SHF.R.S32.HI R5, RZ, 0x1f, R3 ;  /* 0x0000001fff057819 */ /* 0x000fe40000011403 */
[----:B-1----:R-:W-:Y:S02]  /*1d980*/  SHF.R.S32.HI R8, RZ, 0x1f, R7 ;  /* 0x0000001fff087819 */ /* 0x002fe40000011407 */
[----:B------:R-:W-:Y:S02]  /*1d990*/  SHF.R.S32.HI R6, RZ, 0x1f, R2 ;  /* 0x0000001fff067819 */ /* 0x000fe40000011402 */
[----:B------:R-:W-:-:S02]  /*1d9a0*/  @!P1 LEA.HI.X R13, R7, R4, R8, 0x2, P5 ;  /* 0x00000004070d9211 */ /* 0x000fc400028f1408 */
[----:B------:R-:W-:Y:S02]  /*1d9b0*/  IADD3 R7, R210, 0xd0, RZ ;  /* 0x000000d0d2077810 */ /* 0x000fe40007ffe0ff */
[CC--:B--2---:R-:W-:Y:S01]  /*1d9c0*/  @!P6 LEA R14, P3, R3.reuse, R0.reuse, 0x2 ;  /* 0x00000000030ee211 */ /* 0x0c4fe200078610ff */
[----:B------:R1:W-:Y:S01]  /*1d9d0*/  @!P1 ST.E.64 [R12.64], R142 ;  /* 0x0000008e0c009985 */ /* 0x0003e2000c101b06 */
[C---:B------:R-:W-:Y:S02]  /*1d9e0*/  @!P4 LEA R16, P2, R2.reuse, R0, 0x2 ;  /* 0x000000000210c211 */ /* 0x040fe400078410ff */
[----:B------:R-:W-:Y:S01]  /*1d9f0*/  @!P6 LEA.HI.X R15, R3, R4, R5, 0x2, P3 ;  /* 0x00000004030fe211 */ /* 0x000fe200018f1405 */
[----:B------:R2:W-:Y:S01]  /*1da00*/  @!P0 ST.E.64 [R10.64], R90 ;  /* 0x0000005a0a008985 */ /* 0x0005e2000c101b06 */
[----:B------:R-:W-:Y:S02]  /*1da10*/  ISETP.GE.AND P3, PT, R2, c[0x0][0x3c8], PT ;  /* 0x0000f20002007a0c */ /* 0x000fe40003f66270 */
[----:B------:R-:W-:Y:S01]  /*1da20*/  ISETP.GE.AND P5, PT, R7, c[0x0][0x3c8], PT ;  /* 0x0000f20007007a0c */ /* 0x000fe20003fa6270 */
[----:B------:R-:W-:Y:S01]  /*1da30*/  @!P6 ST.E.64 [R14.64], R146 ;  /* 0x000000920e00e985 */ /* 0x000fe2000c101b06 */
[----:B------:R-:W-:-:S02]  /*1da40*/  IADD3 R8, R210, 0xd8, RZ ;  /* 0x000000d8d2087810 */ /* 0x000fc40007ffe0ff */
[----:B------:R-:W-:Y:S02]  /*1da50*/  SHF.R.S32.HI R3, RZ, 0x1f, R7 ;  /* 0x0000001fff037819 */ /* 0x000fe40000011407 */
[----:B------:R-:W-:Y:S02]  /*1da60*/  ISETP.GE.AND P4, PT, R8, c[0x0][0x3c8], PT ;  /* 0x0000f20008007a0c */ /* 0x000fe40003f86270 */
[----:B------:R-:W-:Y:S02]  /*1da70*/  IADD3 R5, R210, 0xe8, RZ ;  /* 0x000000e8d2057810 */ /* 0x000fe40007ffe0ff */
[----:B------:R-:W-:Y:S02]  /*1da80*/  SHF.R.S32.HI R9, RZ, 0x1f, R8 ;  /* 0x0000001fff097819 */ /* 0x000fe40000011408 */
[----:B------:R-:W-:Y:S02]  /*1da90*/  @!P3 LEA.HI.X R17, R2, R4, R6, 0x2, P2 ;  /* 0x000000040211b211 */ /* 0x000fe400010f1406 */
[----:B------:R-:W-:-:S02]  /*1daa0*/  IADD3 R6, R210, 0xe0, RZ ;  /* 0x000000e0d2067810 */ /* 0x000fc40007ffe0ff */
[----:B------:R-:W-:Y:S02]  /*1dab0*/  ISETP.GE.AND P2, PT, R5, c[0x0][0x3c8], PT ;  /* 0x0000f20005007a0c */ /* 0x000fe40003f46270 */
[----:B------:R-:W-:Y:S02]  /*1dac0*/  ISETP.GE.AND P3, PT, R6, c[0x0][0x3c8], PT ;  /* 0x0000f20006007a0c */ /* 0x000fe40003f66270 */
[----:B------:R-:W-:Y:S02]  /*1dad0*/  ISETP.GE.AND P6, PT, R2, c[0x0][0x3c8], PT ;  /* 0x0000f20002007a0c */ /* 0x000fe40003fc6270 */
[----:B-1----:R-:W-:-:S04]  /*1dae0*/  @!P5 LEA R12, P1, R7, R0, 0x2 ;  /* 0x00000000070cd211 */ /* 0x002fc800078210ff */
[----:B------:R-:W-:Y:S02]  /*1daf0*/  @!P5 LEA.HI.X R13, R7, R4, R3, 0x2, P1 ;  /* 0x00000004070dd211 */ /* 0x000fe400008f1403 */
[----:B------:R-:W-:Y:S02]  /*1db00*/  IADD3 R3, R210, 0xf0, RZ ;  /* 0x000000f0d2037810 */ /* 0x000fe40007ffe0ff */
[C---:B--2---:R-:W-:Y:S02]  /*1db10*/  @!P4 LEA R10, P0, R8.reuse, R0, 0x2 ;  /* 0x00000000080ac211 */ /* 0x044fe400078010ff */
[----:B------:R-:W-:Y:S01]  /*1db20*/  ISETP.GE.AND P1, PT, R3, c[0x0][0x3c8], PT ;  /* 0x0000f20003007a0c */ /* 0x000fe20003f26270 */
[----:B------:R-:W-:Y:S01]  /*1db30*/  @!P6 ST.E.64 [R16.64], R154 ;  /* 0x0000009a1000e985 */ /* 0x000fe2000c101b06 */
[----:B------:R-:W-:Y:S02]  /*1db40*/  @!P4 LEA.HI.X R11, R8, R4, R9, 0x2, P0 ;  /* 0x00000004080bc211 */ /* 0x000fe400000f1409 */
[----:B------:R-:W-:Y:S01]  /*1db50*/  SHF.R.S32.HI R7, RZ, 0x1f, R6 ;  /* 0x0000001fff077819 */ /* 0x000fe20000011406 */
[----:B------:R-:W-:Y:S01]  /*1db60*/  @!P5 ST.E.64 [R12.64], R150 ;  /* 0x000000960c00d985 */ /* 0x000fe2000c101b06 */
[----:B------:R-:W-:-:S03]  /*1db70*/  @!P3 LEA R8, P0, R6, R0, 0x2 ;  /* 0x000000000608b211 */ /* 0x000fc600078010ff */
[----:B------:R-:W-:Y:S01]  /*1db80*/  @!P4 ST.E.64 [R10.64], R114 ;  /* 0x000000720a00c985 */ /* 0x000fe2000c101b06 */
[----:B------:R-:W-:Y:S02]  /*1db90*/  @!P3 LEA.HI.X R9, R6, R4, R7, 0x2, P0 ;  /* 0x000000040609b211 */ /* 0x000fe400000f1407 */
[----:B------:R-:W-:Y:S02]  /*1dba0*/  SHF.R.S32.HI R7, RZ, 0x1f, R5 ;  /* 0x0000001fff077819 */ /* 0x000fe40000011405 */
[C---:B------:R-:W-:Y:S01]  /*1dbb0*/  @!P2 LEA R6, P0, R5.reuse, R0, 0x2 ;  /* 0x000000000506a211 */ /* 0x040fe200078010ff */
[----:B------:R-:W-:Y:S03]  /*1dbc0*/  @!P3 ST.E.64 [R8.64], R106 ;  /* 0x0000006a0800b985 */ /* 0x000fe6000c101b06 */
[----:B------:R-:W-:Y:S02]  /*1dbd0*/  @!P2 LEA.HI.X R7, R5, R4, R7, 0x2, P0 ;  /* 0x000000040507a211 */ /* 0x000fe400000f1407 */
[----:B------:R-:W-:-:S02]  /*1dbe0*/  SHF.R.S32.HI R5, RZ, 0x1f, R3 ;  /* 0x0000001fff057819 */ /* 0x000fc40000011403 */
        /* <DEDUP_REMOVED lines=12> */
.L_x_732:
[----:B------:R-:W-:Y:S01]  /*1dcb0*/  ISETP.NE.U32.AND P0, PT, RZ, c[0x0][0x508], PT ;  /* 0x00014200ff007a0c */ /* 0x000fe20003f05070 */
[----:B------:R-:W-:Y:S01]  /*1dcc0*/  IMAD.MOV.U32 R4, RZ, RZ, 0x4 ;  /* 0x00000004ff047424 */ /* 0x000fe200078e00ff */
[----:B------:R-:W-:Y:S01]  /*1dcd0*/  ISETP.NE.U32.AND P2, PT, RZ, c[0x0][0x500], PT ;  /* 0x00014000ff007a0c */ /* 0x000fe20003f45070 */
[----:B------:R-:W-:Y:S01]  /*1dce0*/  IMAD.MOV.U32 R19, RZ, RZ, c[0x0][0x388] ;  /* 0x0000e200ff137624 */ /* 0x000fe200078e00ff */
[----:B------:R-:W-:Y:S01]  /*1dcf0*/  ISETP.NE.AND.EX P0, PT, RZ, c[0x0][0x50c], PT, P0 ;  /* 0x00014300ff007a0c */ /* 0x000fe20003f05300 */
[----:B------:R-:W-:Y:S01]  /*1dd00*/  IMAD.MOV.U32 R6, RZ, RZ, RZ ;  /* 0x000000ffff067224 */ /* 0x000fe200078e00ff */
[----:B------:R-:W-:Y:S01]  /*1dd10*/  ISETP.NE.AND.EX P2, PT, RZ, c[0x0][0x504], PT, P2 ;  /* 0x00014100ff007a0c */ /* 0x000fe20003f45320 */
[----:B------:R-:W-:-:S10]  /*1dd20*/  IMAD.WIDE R2, R235, R4, c[0x0][0x500] ;  /* 0x00014000eb027625 */ /* 0x000fd400078e0204 */
[----:B------:R-:W-:Y:S02]  /*1dd30*/  @P0 IMAD.WIDE R4, R235, R4, c[0x0][0x508] ;  /* 0x00014200eb040625 */ /* 0x000fe400078e0204 */
[----:B------:R2:W5:Y:S04]  /*1dd40*/  @P2 LDG.E R6, [R2.64] ;  /* 0x0000000602062981 */ /* 0x000568000c1e1900 */
[----:B------:R2:W5:Y:S01]  /*1dd50*/  @P0 LDG.E R19, [R4.64] ;  /* 0x0000000604130981 */ /* 0x000562000c1e1900 */
[----:B------:R-:W-:-:S04]  /*1dd60*/  ISETP.NE.AND P1, PT, R247, RZ, PT ;  /* 0x000000fff700720c */ /* 0x000fc80003f25270 */
[----:B------:R-:W-:Y:S01]  /*1dd70*/  SEL R18, R247, c[0x0][0x3d4], P1 ;  /* 0x0000f500f7127a07 */ /* 0x000fe20000800000 */
[----:B------:R-:W-:Y:S05]  /*1dd80*/  @P0 BRA `(.L_x_753) ;  /* 0x0000004000000947 */ /* 0x000fea0003800000 */
[----:B------:R-:W-:Y:S05]  /*1dd90*/  @!P2 BRA `(.L_x_753) ;  /* 0x000000300000a947 */ /* 0x000fea0003800000 */
[----:B------:R3:W4:Y:S04]  /*1dda0*/  LDG.E R0, [R2.64] ;  /* 0x0000000602007981 */ /* 0x000728000c1e1900 */
[----:B--23--:R-:W4:Y:S02]  /*1ddb0*/  LDG.E R2, [R2.64+0x4] ;  /* 0x0000040602027981 */ /* 0x00cf24000c1e1900 */
[----:B----45:R-:W-:Y:S02]  /*1ddc0*/  IADD3 R19, -R0, R2, RZ ;  /* 0x0000000200137210 */ /* 0x030fe40007ffe1ff */
.L_x_753:
        /* <DEDUP_REMOVED lines=8> */
[----:B------:R-:W-:Y:S01]  /*1de50*/  IMAD R0, R19, c[0x0][0x4e8], RZ ;  /* 0x00013a0013007a24 */ /* 0x000fe200078e02ff */
[----:B------:R-:W-:-:S04]  /*1de60*/  IADD3 R13, R225, R2, RZ ;  /* 0x00000002e10d7210 */ /* 0x000fc80007ffe0ff */
[----:B------:R-:W-:-:S13]  /*1de70*/  ISETP.GE.AND P0, PT, R13, R0, PT ;  /* 0x000000000d00720c */ /* 0x000fda0003f06270 */
[----:B------:R-:W-:Y:S05]  /*1de80*/  @P0 BRA `(.L_x_755) ;  /* 0x000002b000000947 */ /* 0x000fea0003800000 */
[----:B------:R-:W-:Y:S01]  /*1de90*/  IMAD.MOV.U32 R0, RZ, RZ, 0x368 ;  /* 0x00000368ff007424 */ /* 0x000fe200078e00ff */
[----:B------:R-:W-:-:S04]  /*1dea0*/  ISETP.GT.AND P2, PT, R18, 0x1, PT ;  /* 0x000000011200780c */ /* 0x000fc80003f44270 */
[----:B------:R-:W-:-:S04]  /*1deb0*/  SEL R0, R0, 0x328, P2 ;  /* 0x0000032800007807 */ /* 0x000fc80001000000 */
[----:B------:R2:W3:Y:S08]  /*1dec0*/  LDC.64 R8, c[0x0][R0+0x170] ;  /* 0x00005c0000087b82 */ /* 0x0004f00000000a00 */
[----:B------:R2:W4:Y:S08]  /*1ded0*/  LDC.64 R4, c[0x0][R0+0x168] ;  /* 0x00005a0000047b82 */ /* 0x0005300000000a00 */
[----:B------:R2:W5:Y:S08]  /*1dee0*/  LDC.64 R14, c[0x0][R0+0x178] ;  /* 0x00005e00000e7b82 */ /* 0x0005700000000a00 */
[----:B------:R2:W1:Y:S02]  /*1def0*/  LDC.64 R10, c[0x0][R0+0x160] ;  /* 0x00005800000a7b82 */ /* 0x0004640000000a00 */
[----:B--2---:R-:W-:-:S02]  /*1df00*/  IMAD.MOV.U32 R0, RZ, RZ, c[0x0][0x4e8] ;  /* 0x00013a00ff007624 */ /* 0x004fc400078e00ff */
[-C--:B---3--:R-:W-:Y:S02]  /*1df10*/  IMAD R7, R9, R12.reuse, RZ ;  /* 0x0000000c09077224 */ /* 0x088fe400078e02ff */
[----:B------:R-:W-:Y:S01]  /*1df20*/  IMAD.WIDE.U32 R2, R8, R12, RZ ;  /* 0x0000000c08027225 */ /* 0x000fe200078e00ff */
[----:B------:R-:W-:Y:S02]  /*1df30*/  ISETP.NE.AND P0, PT, R0, 0x1, PT ;  /* 0x000000010000780c */ /* 0x000fe40003f05270 */
[----:B------:R-:W-:Y:S01]  /*1df40*/  MOV R0, R13 ;  /* 0x0000000d00007202 */ /* 0x000fe20000000f00 */
[----:B------:R-:W-:Y:S01]  /*1df50*/  IMAD R8, R8, R20, R7 ;  /* 0x0000001408087224 */ /* 0x000fe200078e0207 */
[----:B------:R-:W-:Y:S01]  /*1df60*/  SEL R7, R248, RZ, P2 ;  /* 0x000000fff8077207 */ /* 0x000fe20001000000 */
[-C--:B----4-:R-:W-:Y:S02]  /*1df70*/  IMAD R9, R5, R227.reuse, RZ ;  /* 0x000000e305097224 */ /* 0x090fe400078e02ff */
[----:B------:R-:W-:Y:S01]  /*1df80*/  IMAD.WIDE.U32 R4, R4, R227, RZ ;  /* 0x000000e304047225 */ /* 0x000fe200078e00ff */
[----:B------:R-:W-:-:S03]  /*1df90*/  IADD3 R3, R3, R8, RZ ;  /* 0x0000000803037210 */ /* 0x000fc60007ffe0ff */
[----:B------:R-:W-:Y:S02]  /*1dfa0*/  IMAD.IADD R9, R5, 0x1, R9 ;  /* 0x0000000105097824 */ /* 0x000fe400078e0209 */
[----:B------:R-:W-:-:S04]  /*1dfb0*/  @P0 IMAD.HI.U32 R16, R13, c[0x0][0x4ec], RZ ;  /* 0x00013b000d100a27 */ /* 0x000fc800078e00ff */
[-C--:B-----5:R-:W-:Y:S01]  /*1dfc0*/  IMAD R8, R15, R7.reuse, RZ ;  /* 0x000000070f087224 */ /* 0x0a0fe200078e02ff */
        /* <DEDUP_REMOVED lines=10> */
[----:B-1----:R-:W-:Y:S01]  /*1e070*/  IMAD R0, R11, R2, RZ ;  /* 0x000000020b007224 */ /* 0x002fe200078e02ff */
        /* <DEDUP_REMOVED lines=12> */
.L_x_755:
[----:B------:R-:W-:Y:S05]  /*1e140*/  BSYNC B0 ;  /* 0x0000000000007941 */ /* 0x000fea0003800000 */
.L_x_754:
[----:B------:R-:W-:-:S13]  /*1e150*/  ISETP.GT.AND P0, PT, R18, 0x1, PT ;  /* 0x000000011200780c */ /* 0x000fda0003f04270 */
[----:B------:R-:W-:Y:S05]  /*1e160*/  @P0 BRA `(.L_x_747) ;  /* 0x0000087000000947 */ /* 0x000fea0003800000 */
[----:B------:R-:W-:Y:S01]  /*1e170*/  MOV R2, c[0x0][0x4e8] ;  /* 0x00013a0000027a02 */ /* 0x000fe20000000f00 */
[----:B-1----:R-:W-:Y:S01]  /*1e180*/  IMAD R0, R17, c[0x0][0x3a0], RZ ;  /* 0x0000e80011007a24 */ /* 0x002fe200078e02ff */
[----:B------:R-:W-:Y:S01]  /*1e190*/  LEA R4, R237, R214, 0x5 ;  /* 0x000000d6ed047211 */ /* 0x000fe200078e28ff */
[----:B------:R-:W-:Y:S01]  /*1e1a0*/  IMAD R5, R20, c[0x0][0x3f0], RZ ;  /* 0x0000fc0014057a24 */ /* 0x000fe200078e02ff */
[----:B------:R-:W-:Y:S01]  /*1e1b0*/  ISETP.NE.AND P0, PT, R2, 0x1, PT ;  /* 0x000000010200780c */ /* 0x000fe20003f05270 */
[----:B------:R-:W-:Y:S01]  /*1e1c0*/  IMAD.WIDE.U32 R2, R6, c[0x0][0x3a0], RZ ;  /* 0x0000e80006027a25 */ /* 0x000fe200078e00ff */
[----:B------:R-:W-:Y:S02]  /*1e1d0*/  IADD3 R4, R225, R4, RZ ;  /* 0x00000004e1047210 */ /* 0x000fe40007ffe0ff */
[----:B------:R-:W-:Y:S01]  /*1e1e0*/  IADD3 R13, R214, R225, RZ ;  /* 0x000000e1d60d7210 */ /* 0x000fe20007ffe0ff */
        /* <DEDUP_REMOVED lines=26> */
.L_x_811:
[----:B------:R-:W-:Y:S05]  /*1e390*/  BRA.DIV ~URZ, `(.L_x_757) ;  /* 0x000024727f007947 */ /* 0x000fea000b800000 */
[----:B------:R3:W4:Y:S02]  /*1e3a0*/  SHFL.IDX PT, R2, R14, RZ, 0x181f ;  /* 0x00181fff0e027589 */ /* 0x00072400000e0000 */
.L_x_812:
        /* <DEDUP_REMOVED lines=27> */
.L_x_759:
[----:B------:R-:W-:Y:S05]  /*1e560*/  BSYNC B0 ;  /* 0x0000000000007941 */ /* 0x000fea0003800000 */
.L_x_758:
[----:B------:R-:W-:Y:S05]  /*1e570*/  BRA.DIV ~URZ, `(.L_x_760) ;  /* 0x000023027f007947 */ /* 0x000fea000b800000 */
[----:B--2---:R2:W1:Y:S04]  /*1e580*/  SHFL.IDX PT, R10, R11, 0x1, 0x181f ;  /* 0x00381f000b0a7f89 */ /* 0x00446800000e0000 */
[----:B----4-:R2:W4:Y:S02]  /*1e590*/  SHFL.IDX PT, R2, R14, 0x1, 0x181f ;  /* 0x00381f000e027f89 */ /* 0x01052400000e0000 */
.L_x_813:
        /* <DEDUP_REMOVED lines=20> */
.L_x_762:
[----:B------:R-:W-:Y:S05]  /*1e6e0*/  BSYNC B0 ;  /* 0x0000000000007941 */ /* 0x000fea0003800000 */
.L_x_761:
[----:B------:R-:W-:Y:S05]  /*1e6f0*/  BRA.DIV ~URZ, `(.L_x_763) ;  /* 0x000022527f007947 */ /* 0x000fea000b800000 */
[----:B-1----:R1:W2:Y:S02]  /*1e700*/  SHFL.IDX PT, R10, R11, 0x2, 0x181f ;  /* 0x00581f000b0a7f89 */ /* 0x0022a400000e0000 */
.L_x_814:
[----:B------:R-:W-:Y:S05]  /*1e710*/  BRA.DIV ~URZ, `(.L_x_764) ;  /* 0x000022a27f007947 */ /* 0x000fea000b800000 */
[----:B----4-:R4:W1:Y:S02]  /*1e720*/  SHFL.IDX PT, R2, R14, 0x2, 0x181f ;  /* 0x00581f000e027f89 */ /* 0x01086400000e0000 */
.L_x_815:
        /* <DEDUP_REMOVED lines=20> */
.L_x_766:
[----:B------:R-:W-:Y:S05]  /*1e870*/  BSYNC B0 ;  /* 0x0000000000007941 */ /* 0x000fea0003800000 */
.L_x_765:
[----:B------:R-:W-:Y:S05]  /*1e880*/  BRA.DIV ~URZ, `(.L_x_767) ;  /* 0x000021a27f007947 */ /* 0x000fea000b800000 */
[----:B--2---:R2:W3:Y:S04]  /*1e890*/  SHFL.IDX PT, R10, R11, 0x3, 0x181f ;  /* 0x00781f000b0a7f89 */ /* 0x0044e800000e0000 */
[----:B-1----:R2:W1:Y:S02]  /*1e8a0*/  SHFL.IDX PT, R2, R14, 0x3, 0x181f ;  /* 0x00781f000e027f89 */ /* 0x00246400000e0000 */
.L_x_816:
        /* <DEDUP_REMOVED lines=19> */
.L_x_747:
[----:B------:R-:W-:Y:S05]  /*1e9e0*/  BSYNC B1 ;  /* 0x0000000000017941 */ /* 0x000fea0003800000 */
.L_x_731:
        /* <DEDUP_REMOVED lines=9> */
[----:B--234-:R-:W-:-:S04]  /*1ea80*/  LOP3.LUT R14, R0, 0x1f, RZ, 0xc0, !PT ;  /* 0x0000001f000e7812 */ /* 0x01cfc800078ec0ff */
[----:B------:R-:W-:Y:S01]  /*1ea90*/  ISETP.NE.AND P6, PT, R14, 0x1f, PT ;  /* 0x0000001f0e00780c */ /* 0x000fe20003fc5270 */
[----:B------:R-:W-:Y:S10]  /*1eaa0*/  BRA.DIV ~URZ, `(.L_x_769) ;  /* 0x000020527f007947 */ /* 0x000ff4000b800000 */
[----:B------:R2:W3:Y:S02]  /*1eab0*/  SHFL.IDX PT, R10, R110, RZ, 0x1f ;  /* 0x00001fff6e0a7589 */ /* 0x0004e400000e0000 */
.L_x_817:
[----:B------:R-:W-:Y:S05]  /*1eac0*/  BRA.DIV ~URZ, `(.L_x_770) ;  /* 0x000020a27f007947 */ /* 0x000fea000b800000 */
[----:B------:R4:W2:Y:S02]  /*1ead0*/  SHFL.IDX PT, R8, R110, 0x1, 0x1f ;  /* 0x00201f006e087f89 */ /* 0x0008a400000e0000 */
.L_x_818:
        /* <DEDUP_REMOVED lines=18> */
.L_x_819:
[----:B----4-:R-:W-:-:S04]  /*1ec00*/  SEL R4, R4, RZ, P5 ;  /* 0x000000ff04047207 */ /* 0x010fc80002800000 */
        /* <DEDUP_REMOVED lines=14> */
[----:B------:R1:W4:Y:S02]  /*1ecf0*/  SHFL.IDX PT, R0, R4, 0x1f, 0x1f ;  /* 0x03e01f0004007f89 */ /* 0x00032400000e0000 */
.L_x_820:
[----:B----4-:R-:W-:Y:S01]  /*1ed00*/  IMAD R0, R0, c[0x0][0x538], RZ ;  /* 0x00014e0000007a24 */ /* 0x010fe200078e02ff */
[----:B------:R-:W-:Y:S04]  /*1ed10*/  BSSY B1, `(.L_x_773) ;  /* 0x00000c7000017945 */ /* 0x000fe80003800000 */
[----:B--2---:R-:W-:-:S04]  /*1ed20*/  IADD3 R8, R0, R8, RZ ;  /* 0x0000000800087210 */ /* 0x004fc80007ffe0ff */
[----:B---3--:R-:W-:-:S13]  /*1ed30*/  ISETP.GT.AND P0, PT, R8, R10, PT ;  /* 0x0000000a0800720c */ /* 0x008fda0003f04270 */
[----:B------:R-:W-:Y:S05]  /*1ed40*/  @P0 BRA `(.L_x_774) ;  /* 0x0000024000000947 */ /* 0x000fea0003800000 */
.L_x_778:
        /* <DEDUP_REMOVED lines=16> */
.L_x_821:
        /* <DEDUP_REMOVED lines=16> */
.L_x_822:
[----:B--2---:R-:W-:-:S05]  /*1ef50*/  IMAD R0, R0, c[0x0][0x538], RZ ;  /* 0x00014e0000007a24 */ /* 0x004fca00078e02ff */
[----:B------:R-:W-:-:S04]  /*1ef60*/  IADD3 R8, R0, R8, RZ ;  /* 0x0000000800087210 */ /* 0x000fc80007ffe0ff */
[----:B------:R-:W-:-:S13]  /*1ef70*/  ISETP.GT.AND P0, PT, R8, R10, PT ;  /* 0x0000000a0800720c */ /* 0x000fda0003f04270 */
[----:B-1----:R-:W-:Y:S05]  /*1ef80*/  @!P0 BRA `(.L_x_778) ;  /* 0xfffffdc000008947 */ /* 0x002fea000383ffff */
.L_x_774:
[----:B------:R-:W-:-:S05]  /*1ef90*/  IADD3 R12, -R0, R8, RZ ;  /* 0x00000008000c7210 */ /* 0x000fca0007ffe1ff */
[----:B------:R-:W-:-:S05]  /*1efa0*/  IMAD R0, R4, c[0x0][0x538], R12 ;  /* 0x00014e0004007a24 */ /* 0x000fca00078e020c */
[----:B------:R-:W-:Y:S01]  /*1efb0*/  ISETP.GT.AND P0, PT, R0, R10, PT ;  /* 0x0000000a0000720c */ /* 0x000fe20003f04270 */
[----:B------:R-:W-:-:S12]  /*1efc0*/  BRA.DIV ~URZ, `(.L_x_779) ;  /* 0x000020027f007947 */ /* 0x000fd8000b800000 */
[----:B------:R-:W-:-:S04]  /*1efd0*/  VOTE.ANY R11, PT, !P0 ;  /* 0x00000000000b7806 */ /* 0x000fc800040e0100 */
.L_x_823:
[----:B------:R-:W2:Y:S02]  /*1efe0*/  POPC R0, R11 ;  /* 0x0000000b00007309 */ /* 0x000ea40000000000 */
[----:B--2---:R-:W-:Y:S01]  /*1eff0*/  IADD3 R235, R0, R235, RZ ;  /* 0x000000eb00eb7210 */ /* 0x004fe20007ffe0ff */
[----:B------:R-:W-:Y:S05]  /*1f000*/  BRA.DIV ~URZ, `(.L_x_780) ;  /* 0x000020127f007947 */ /* 0x000fea000b800000 */
[----:B------:R2:W3:Y:S04]  /*1f010*/  SHFL.IDX PT, R8, R6, R0, 0x1f ;  /* 0x00001f0006087589 */ /* 0x0004e800000e0000 */
[----:B------:R2:W4:Y:S02]  /*1f020*/  SHFL.IDX PT, R7, R7, R0, 0x1f ;  /* 0x00001f0007077589 */ /* 0x00052400000e0000 */
.L_x_824:
[----:B------:R-:W-:Y:S01]  /*1f030*/  ISETP.NE.AND P0, PT, R11, RZ, PT ;  /* 0x000000ff0b00720c */ /* 0x000fe20003f05270 */
[----:B------:R-:W-:-:S12]  /*1f040*/  BSSY B0, `(.L_x_781) ;  /* 0x0000005000007945 */ /* 0x000fd80003800000 */
[----:B------:R-:W-:Y:S05]  /*1f050*/  @!P0 BRA `(.L_x_782) ;  /* 0x0000003000008947 */ /* 0x000fea0003800000 */
[----:B--2---:R-:W-:Y:S01]  /*1f060*/  IADD3 R0, R0, -0x1, RZ ;  /* 0xffffffff00007810 */ /* 0x004fe20007ffe0ff */
[----:B------:R-:W-:Y:S05]  /*1f070*/  BRA.DIV ~URZ, `(.L_x_783) ;  /* 0x000020727f007947 */ /* 0x000fea000b800000 */
[----:B------:R2:W1:Y:S02]  /*1f080*/  SHFL.IDX PT, R13, R4, R0, 0x1f ;  /* 0x00001f00040d7589 */ /* 0x00046400000e0000 */
.L_x_782:
[----:B------:R-:W-:Y:S05]  /*1f090*/  BSYNC B0 ;  /* 0x0000000000007941 */ /* 0x000fea0003800000 */
.L_x_781:
[----:B----4-:R-:W-:Y:S01]  /*1f0a0*/  ISETP.NE.AND P0, PT, R7, 0x1, PT ;  /* 0x000000010700780c */ /* 0x010fe20003f05270 */
[----:B-1----:R-:W-:Y:S01]  /*1f0b0*/  IMAD R232, R13, c[0x0][0x538], R12 ;  /* 0x00014e000de87a24 */ /* 0x002fe200078e020c */
[----:B------:R-:W-:Y:S04]  /*1f0c0*/  BSSY B0, `(.L_x_784) ;  /* 0x0000084000007945 */ /* 0x000fe80003800000 */
[----:B--2---:R-:W-:-:S07]  /*1f0d0*/  IADD3 R6, -R232, R10, RZ ;  /* 0x0000000ae8067210 */ /* 0x004fce0007ffe1ff */
[----:B------:R-:W-:Y:S05]  /*1f0e0*/  @!P0 BRA `(.L_x_785) ;  /* 0x000003e000008947 */ /* 0x000fea0003800000 */
[-C--:B---3--:R-:W-:Y:S02]  /*1f0f0*/  IABS R0, R8.reuse ;  /* 0x0000000800007213 */ /* 0x088fe40000000000 */
        /* <DEDUP_REMOVED lines=15> */
[----:B------:R-:W-:-:S04]  /*1f1f0*/  IMAD.MOV R0, RZ, RZ, -R10 ;  /* 0x000000ffff007224 */ /* 0x000fc800078e0a0a */
[----:B------:R-:W-:Y:S02]  /*1f200*/  IMAD.MOV.U32 R3, RZ, RZ, R0 ;  /* 0x000000ffff037224 */ /* 0x000fe400078e0000 */
        /* <DEDUP_REMOVED lines=13> */
[----:B-1----:R-:W-:-:S04]  /*1f2e0*/  IADD3 R2, RZ, -R3, RZ ;  /* 0x80000003ff027210 */ /* 0x002fc80007ffe0ff */
[----:B------:R-:W-:Y:S01]  /*1f2f0*/  @!P1 IMAD.MOV R0, RZ, RZ, -R0 ;  /* 0x000000ffff009224 */ /* 0x000fe200078e0a00 */
[----:B------:R-:W-:Y:S01]  /*1f300*/  @!P0 LOP3.LUT R0, RZ, R8, RZ, 0x33, !PT ;  /* 0x00000008ff008212 */ /* 0x000fe200078e33ff */
[----:B------:R-:W-:Y:S01]  /*1f310*/  IMAD.MOV.U32 R4, RZ, RZ, R2 ;  /* 0x000000ffff047224 */ /* 0x000fe200078e0002 */
[----:B------:R-:W-:Y:S02]  /*1f320*/  IABS R2, R7 ;  /* 0x0000000700027213 */ /* 0x000fe40000000000 */
[----:B------:R-:W-:Y:S01]  /*1f330*/  IABS R10, R0 ;  /* 0x00000000000a7213 */ /* 0x000fe20000000000 */
[----:B------:R-:W-:Y:S02]  /*1f340*/  IMAD R4, R4, R5, RZ ;  /* 0x0000000504047224 */ /* 0x000fe400078e02ff */
[----:B------:R-:W-:Y:S01]  /*1f350*/  IMAD.MOV R9, RZ, RZ, -R2 ;  /* 0x000000ffff097224 */ /* 0x000fe200078e0a02 */
[----:B------:R-:W-:-:S05]  /*1f360*/  MOV R2, RZ ;  /* 0x000000ff00027202 */ /* 0x000fca0000000f00 */
        /* <DEDUP_REMOVED lines=22> */
.L_x_785:
[----:B------:R-:W-:-:S04]  /*1f4d0*/  IMAD.MOV.U32 R2, RZ, RZ, 0x4 ;  /* 0x00000004ff027424 */ /* 0x000fc800078e00ff */
[----:B------:R-:W-:-:S05]  /*1f4e0*/  IMAD.WIDE R2, R235, R2, c[0x0][0x590] ;  /* 0x00016400eb027625 */ /* 0x000fca00078e0202 */
[----:B------:R-:W2:Y:S02]  /*1f4f0*/  LDG.E R4, [R2.64] ;  /* 0x0000000602047981 */ /* 0x000ea4000c1e1900 */
        /* <DEDUP_REMOVED lines=63> */
[----:B------:R-:W-:Y:S02]  /*1f8f0*/  IMAD R234, R2, R3, R6 ;  /* 0x0000000302ea7224 */ /* 0x000fe400078e0206 */
.L_x_786:
[----:B------:R-:W-:Y:S05]  /*1f900*/  BSYNC B0 ;  /* 0x0000000000007941 */ /* 0x000fea0003800000 */
.L_x_784:
[----:B------:R-:W-:-:S04]  /*1f910*/  LOP3.LUT R2, RZ, R2, RZ, 0x33, !PT ;  /* 0x00000002ff027212 */ /* 0x000fc800078e33ff */
[----:B------:R-:W-:Y:S01]  /*1f920*/  IADD3 R233, R2, R8, RZ ;  /* 0x0000000802e97210 */ /* 0x000fe20007ffe0ff */
[----:B------:R-:W-:Y:S05]  /*1f930*/  BRA `(.L_x_787) ;  /* 0x0000004000007947 */ /* 0x000fea0003800000 */
.L_x_775:
[----:B------:R-:W-:Y:S01]  /*1f940*/  IMAD.MOV.U32 R232, RZ, RZ, R10 ;  /* 0x000000ffffe87224 */ /* 0x000fe200078e000a */
[----:B------:R-:W-:Y:S01]  /*1f950*/  MOV R234, RZ ;  /* 0x000000ff00ea7202 */ /* 0x000fe20000000f00 */
[----:B------:R-:W-:Y:S01]  /*1f960*/  IMAD.MOV.U32 R233, RZ, RZ, RZ ;  /* 0x000000ffffe97224 */ /* 0x000fe200078e00ff */
[----:B------:R-:W-:Y:S02]  /*1f970*/  MOV R235, c[0x0][0x53c] ;  /* 0x00014f0000eb7a02 */ /* 0x000fe40000000f00 */
.L_x_787:
[----:B------:R-:W-:Y:S05]  /*1f980*/  BSYNC B1 ;  /* 0x0000000000017941 */ /* 0x000fea0003800000 */
.L_x_773:
[----:B------:R-:W-:Y:S01]  /*1f990*/  WARPSYNC 0xffffffff ;  /* 0xffffffff00007948 */ /* 0x000fe20003800000 */
[----:B------:R-:W-:Y:S01]  /*1f9a0*/  BAR.SYNC.DEFER_BLOCKING 0x4, 0x100 ;  /* 0x0104000000007b1d */ /* 0x000fe20000010000 */
[----:B------:R-:W-:-:S13]  /*1f9b0*/  ISETP.NE.AND P0, PT, R14, RZ, PT ;  /* 0x000000ff0e00720c */ /* 0x000fda0003f05270 */
[----:B------:R2:W-:Y:S04]  /*1f9c0*/  @!P0 STS.128 [0x20080], R232 ;  /* 0x020080e8ff008388 */ /* 0x0005e80000000c00 */
[----:B------:R-:W-:Y:S06]  /*1f9d0*/  BAR.ARV 0x5, 0x100 ;  /* 0x0144000000007b1d */ /* 0x000fec0000002000 */
.L_x_768:
[----:B-1----:R-:W-:-:S13]  /*1f9e0*/  ISETP.GE.AND P0, PT, R235, c[0x0][0x53c], PT ;  /* 0x00014f00eb007a0c */ /* 0x002fda0003f06270 */
[----:B--23--:R-:W-:Y:S01]  /*1f9f0*/  @P0 CALL.REL.NOINC `(.L_x_788) ;  /* 0x0000001000000944 */ /* 0x00cfe20003c00000 */
[----:B------:R-:W-:Y:S05]  /*1fa00*/  BRA `(.L_x_789) ;  /* 0xfffe1e5000007947 */ /* 0x000fea000383ffff */
.L_x_788:
[----:B------:R-:W-:Y:S05]  /*1fa10*/  EXIT ;  /* 0x000000000000794d */ /* 0x000fea0003800000 */
.L_x_555:
[----:B------:R-:W-:Y:S01]  /*1fa20*/  IMAD.MOV.U32 R0, RZ, RZ, R5 ;  /* 0x000000ffff007224 */ /* 0x000fe200078e0005 */
[----:B------:R-:W-:Y:S02]  /*1fa30*/  MOV R2, 0x1 ;  /* 0x0000000100027802 */ /* 0x000fe40000000f00 */
[----:B------:R-:W-:Y:S02]  /*1fa40*/  MOV R3, 0x1fa60 ;  /* 0x0001fa6000037802 */ /* 0x000fe40000000f00 */
[----:B--2---:R-:W-:Y:S05]  /*1fa50*/  CALL.REL.NOINC `($__internal_14_$__cuda_sm70_shflsync_up_p) ;  /* 0x000017a000007944 */ /* 0x004fea0003c00000 */
[----:B------:R-:W-:Y:S01]  /*1fa60*/  MOV R0, R4 ;  /* 0x0000000400007202 */ /* 0x000fe20000000f00 */
[----:B------:R-:W-:Y:S05]  /*1fa70*/  BRA `(.L_x_790) ;  /* 0xfffe09e000007947 */ /* 0x000fea000383ffff */
.L_x_556:
[----:B------:R-:W-:Y:S01]  /*1fa80*/  IMAD.MOV.U32 R0, RZ, RZ, R5 ;  /* 0x000000ffff007224 */ /* 0x000fe200078e0005 */
[----:B------:R-:W-:Y:S02]  /*1fa90*/  MOV R2, 0x2 ;  /* 0x0000000200027802 */ /* 0x000fe40000000f00 */
[----:B------:R-:W-:Y:S02]  /*1faa0*/  MOV R3, 0x1fac0 ;  /* 0x0001fac000037802 */ /* 0x000fe40000000f00 */
[----:B--2---:R-:W-:Y:S05]  /*1fab0*/  CALL.REL.NOINC `($__internal_14_$__cuda_sm70_shflsync_up_p) ;  /* 0x0000174000007944 */ /* 0x004fea0003c00000 */
[----:B------:R-:W-:Y:S01]  /*1fac0*/  SEL R0, R4, RZ, P4 ;  /* 0x000000ff04007207 */ /* 0x000fe20002000000 */
[----:B------:R-:W-:Y:S01]  /*1fad0*/  IMAD.MOV.U32 R2, RZ, RZ, 0x4 ;  /* 0x00000004ff027424 */ /* 0x000fe200078e00ff */
[----:B------:R-:W-:-:S03]  /*1fae0*/  MOV R3, 0x1fb10 ;  /* 0x0001fb1000037802 */ /* 0x000fc60000000f00 */
[----:B------:R-:W-:Y:S02]  /*1faf0*/  IMAD.IADD R0, R5, 0x1, R0 ;  /* 0x0000000105007824 */ /* 0x000fe400078e0200 */
[----:B------:R-:W-:Y:S05]  /*1fb00*/  CALL.REL.NOINC `($__internal_14_$__cuda_sm70_shflsync_up_p) ;  /* 0x000016f000007944 */ /* 0x000fea0003c00000 */
        /* <DEDUP_REMOVED lines=12> */
[----:B------:R-:W-:Y:S02]  /*1fbd0*/  MOV R3, 0x1f ;  /* 0x0000001f00037802 */ /* 0x000fe40000000f00 */
[----:B------:R-:W-:Y:S01]  /*1fbe0*/  MOV R2, 0x1fc20 ;  /* 0x0001fc2000027802 */ /* 0x000fe20000000f00 */
[----:B------:R-:W-:-:S04]  /*1fbf0*/  IMAD.IADD R4, R0, 0x1, R4 ;  /* 0x0000000100047824 */ /* 0x000fc800078e0204 */
[----:B------:R-:W-:Y:S02]  /*1fc00*/  IMAD.MOV.U32 R9, RZ, RZ, R4 ;  /* 0x000000ffff097224 */ /* 0x000fe400078e0004 */
[----:B------:R-:W-:Y:S05]  /*1fc10*/  CALL.REL.NOINC `($__internal_13_$__cuda_sm70_shflsync_idx_p) ;  /* 0x0000159000007944 */ /* 0x000fea0003c00000 */
[----:B------:R-:W-:Y:S01]  /*1fc20*/  MOV R0, R5 ;  /* 0x0000000500007202 */ /* 0x000fe20000000f00 */
[----:B------:R-:W-:Y:S05]  /*1fc30*/  BRA `(.L_x_791) ;  /* 0xfffe092000007947 */ /* 0x000fea000383ffff */
.L_x_558:
[----:B------:R-:W-:Y:S02]  /*1fc40*/  SEL R0, RZ, 0x1, P0 ;  /* 0x00000001ff007807 */ /* 0x000fe40000000000 */
[----:B------:R-:W-:Y:S02]  /*1fc50*/  MOV R2, 0x1fc70 ;  /* 0x0001fc7000027802 */ /* 0x000fe40000000f00 */
[----:B--2---:R-:W-:Y:S05]  /*1fc60*/  CALL.REL.NOINC `($__internal_15_$__cuda_sm70_votesync_ballot) ;  /* 0x0000160000007944 */ /* 0x004fea0003c00000 */
[----:B------:R-:W-:Y:S01]  /*1fc70*/  MOV R11, R0 ;  /* 0x00000000000b7202 */ /* 0x000fe20000000f00 */
[----:B------:R-:W-:Y:S05]  /*1fc80*/  BRA `(.L_x_792) ;  /* 0xfffe096000007947 */ /* 0x000fea000383ffff */
.L_x_559:
[----:B------:R-:W-:Y:S01]  /*1fc90*/  IMAD.MOV.U32 R9, RZ, RZ, R10 ;  /* 0x000000ffff097224 */ /* 0x000fe200078e000a */
[----:B------:R-:W-:Y:S01]  /*1fca0*/  MOV R5, R0 ;  /* 0x0000000000057202 */ /* 0x000fe20000000f00 */
[----:B------:R-:W-:Y:S01]  /*1fcb0*/  IMAD.MOV.U32 R3, RZ, RZ, 0x1f ;  /* 0x0000001fff037424 */ /* 0x000fe200078e00ff */
[----:B------:R-:W-:Y:S02]  /*1fcc0*/  MOV R2, 0x1fce0 ;  /* 0x0001fce000027802 */ /* 0x000fe40000000f00 */
[----:B------:R-:W-:Y:S05]  /*1fcd0*/  CALL.REL.NOINC `($__internal_13_$__cuda_sm70_shflsync_idx_p) ;  /* 0x000014d000007944 */ /* 0x000fea0003c00000 */
[----:B------:R-:W-:Y:S01]  /*1fce0*/  IMAD.MOV.U32 R233, RZ, RZ, R5 ;  /* 0x000000ffffe97224 */ /* 0x000fe200078e0005 */
[----:B------:R-:W-:Y:S01]  /*1fcf0*/  MOV R9, R8 ;  /* 0x0000000800097202 */ /* 0x000fe20000000f00 */
[----:B------:R-:W-:Y:S01]  /*1fd00*/  IMAD.MOV.U32 R6, RZ, RZ, RZ ;  /* 0x000000ffff067224 */ /* 0x000fe200078e00ff */
[----:B------:R-:W-:Y:S01]  /*1fd10*/  MOV R5, R0 ;  /* 0x0000000000057202 */ /* 0x000fe20000000f00 */
[----:B------:R-:W-:Y:S01]  /*1fd20*/  IMAD.MOV.U32 R3, RZ, RZ, 0x1f ;  /* 0x0000001fff037424 */ /* 0x000fe200078e00ff */
[----:B------:R-:W-:-:S02]  /*1fd30*/  MOV R2, 0x1fd50 ;  /* 0x0001fd5000027802 */ /* 0x000fc40000000f00 */
[----:B------:R-:W-:Y:S05]  /*1fd40*/  CALL.REL.NOINC `($__internal_13_$__cuda_sm70_shflsync_idx_p) ;  /* 0x0000146000007944 */ /* 0x000fea0003c00000 */
[----:B------:R-:W-:Y:S01]  /*1fd50*/  MOV R10, R5 ;  /* 0x00000005000a7202 */ /* 0x000fe20000000f00 */
[----:B------:R-:W-:Y:S05]  /*1fd60*/  BRA `(.L_x_793) ;  /* 0xfffe08e000007947 */ /* 0x000fea000383ffff */
.L_x_562:
[----:B------:R-:W-:Y:S01]  /*1fd70*/  IMAD.MOV.U32 R9, RZ, RZ, R4 ;  /* 0x000000ffff097224 */ /* 0x000fe200078e0004 */
[----:B------:R-:W-:-:S02]  /*1fd80*/  MOV R3, 0x1f ;  /* 0x0000001f00037802 */ /* 0x000fc40000000f00 */
[----:B------:R-:W-:Y:S02]  /*1fd90*/  MOV R2, 0x1fdb0 ;  /* 0x0001fdb000027802 */ /* 0x000fe40000000f00 */
[----:B-123--:R-:W-:Y:S05]  /*1fda0*/  CALL.REL.NOINC `($__internal_13_$__cuda_sm70_shflsync_idx_p) ;  /* 0x0000140000007944 */ /* 0x00efea0003c00000 */
[----:B------:R-:W-:Y:S01]  /*1fdb0*/  MOV R6, R5 ;  /* 0x0000000500067202 */ /* 0x000fe20000000f00 */
[----:B------:R-:W-:Y:S05]  /*1fdc0*/  BRA `(.L_x_561) ;  /* 0xfffe08e000007947 */ /* 0x000fea000383ffff */
.L_x_611:
[----:B------:R-:W-:Y:S01]  /*1fdd0*/  IMAD.MOV.U32 R9, RZ, RZ, R16 ;  /* 0x000000ffff097224 */ /* 0x000fe200078e0010 */
[----:B------:R-:W-:Y:S01]  /*1fde0*/  MOV R5, RZ ;  /* 0x000000ff00057202 */ /* 0x000fe20000000f00 */
[----:B------:R-:W-:Y:S01]  /*1fdf0*/  IMAD.MOV.U32 R3, RZ, RZ, 0x181f ;  /* 0x0000181fff037424 */ /* 0x000fe200078e00ff */
[----:B------:R-:W-:Y:S02]  /*1fe00*/  MOV R2, 0x1fe20 ;  /* 0x0001fe2000027802 */ /* 0x000fe40000000f00 */
[----:B-----5:R-:W-:Y:S05]  /*1fe10*/  CALL.REL.NOINC `($__internal_13_$__cuda_sm70_shflsync_idx_p) ;  /* 0x0000139000007944 */ /* 0x020fea0003c00000 */
[----:B------:R-:W-:Y:S01]  /*1fe20*/  MOV R10, R5 ;  /* 0x00000005000a7202 */ /* 0x000fe20000000f00 */
[----:B------:R-:W-:Y:S05]  /*1fe30*/  BRA `(.L_x_794) ;  /* 0xfffe6f2000007947 */ /* 0x000fea000383ffff */
.L_x_612:
[----:B------:R-:W-:Y:S01]  /*1fe40*/  IMAD.MOV.U32 R9, RZ, RZ, R17 ;  /* 0x000000ffff097224 */ /* 0x000fe200078e0011 */
[----:B------:R-:W-:Y:S01]  /*1fe50*/  MOV R5, RZ ;  /* 0x000000ff00057202 */ /* 0x000fe20000000f00 */
[----:B------:R-:W-:Y:S01]  /*1fe60*/  IMAD.MOV.U32 R3, RZ, RZ, 0x181f ;  /* 0x0000181fff037424 */ /* 0x000fe200078e00ff */
[----:B------:R-:W-:Y:S02]  /*1fe70*/  MOV R2, 0x1fe90 ;  /* 0x0001fe9000027802 */ /* 0x000fe40000000f00 */
[----:B-12--5:R-:W-:Y:S05]  /*1fe80*/  CALL.REL.NOINC `($__internal_13_$__cuda_sm70_shflsync_idx_p) ;  /* 0x0000132000007944 */ /* 0x026fea0003c00000 */
[----:B------:R-:W-:Y:S01]  /*1fe90*/  MOV R2, R5 ;  /* 0x0000000500027202 */ /* 0x000fe20000000f00 */
[----:B------:R-:W-:Y:S05]  /*1fea0*/  BRA `(.L_x_795) ;  /* 0xfffe6ed000007947 */ /* 0x000fea000383ffff */
.L_x_615:
[----:B--2---:R-:W-:Y:S01]  /*1feb0*/  IMAD.MOV.U32 R9, RZ, RZ, R16 ;  /* 0x000000ffff097224 */ /* 0x004fe200078e0010 */
[----:B------:R-:W-:Y:S01]  /*1fec0*/  MOV R5, 0x1 ;  /* 0x0000000100057802 */ /* 0x000fe20000000f00 */
[----:B------:R-:W-:Y:S01]  /*1fed0*/  IMAD.MOV.U32 R3, RZ, RZ, 0x181f ;  /* 0x0000181fff037424 */ /* 0x000fe200078e00ff */
[----:B----4-:R-:W-:-:S02]  /*1fee0*/  MOV R2, 0x1ff00 ;  /* 0x0001ff0000027802 */ /* 0x010fc40000000f00 */
[----:B-1-3-5:R-:W-:Y:S05]  /*1fef0*/  CALL.REL.NOINC `($__internal_13_$__cuda_sm70_shflsync_idx_p) ;  /* 0x000012b000007944 */ /* 0x02afea0003c00000 */
[----:B------:R-:W-:Y:S01]  /*1ff00*/  IMAD.MOV.U32 R10, RZ, RZ, R5 ;  /* 0x000000ffff0a7224 */ /* 0x000fe200078e0005 */
[----:B------:R-:W-:Y:S01]  /*1ff10*/  MOV R5, 0x1 ;  /* 0x0000000100057802 */ /* 0x000fe20000000f00 */
[----:B------:R-:W-:Y:S01]  /*1ff20*/  IMAD.MOV.U32 R9, RZ, RZ, R17 ;  /* 0x000000ffff097224 */ /* 0x000fe200078e0011 */
[----:B------:R-:W-:-:S02]  /*1ff30*/  MOV R3, 0x181f ;  /* 0x0000181f00037802 */ /* 0x000fc40000000f00 */
[----:B------:R-:W-:Y:S02]  /*1ff40*/  MOV R2, 0x1ff60 ;  /* 0x0001ff6000027802 */ /* 0x000fe40000000f00 */
[----:B------:R-:W-:Y:S05]  /*1ff50*/  CALL.REL.NOINC `($__internal_13_$__cuda_sm70_shflsync_idx_p) ;  /* 0x0000125000007944 */ /* 0x000fea0003c00000 */
[----:B------:R-:W-:Y:S01]  /*1ff60*/  MOV R2, R5 ;  /* 0x0000000500027202 */ /* 0x000fe20000000f00 */
[----:B------:R-:W-:Y:S05]  /*1ff70*/  BRA `(.L_x_796) ;  /* 0xfffe700000007947 */ /* 0x000fea000383ffff */
.L_x_618:
[----:B-1----:R-:W-:Y:S01]  /*1ff80*/  IMAD.MOV.U32 R9, RZ, RZ, R16 ;  /* 0x000000ffff097224 */ /* 0x002fe200078e0010 */
[----:B------:R-:W-:Y:S01]  /*1ff90*/  MOV R5, 0x2 ;  /* 0x0000000200057802 */ /* 0x000fe20000000f00 */
[----:B------:R-:W-:Y:S01]  /*1ffa0*/  IMAD.MOV.U32 R3, RZ, RZ, 0x181f ;  /* 0x0000181fff037424 */ /* 0x000fe200078e00ff */
[----:B----4-:R-:W-:Y:S02]  /*1ffb0*/  MOV R2, 0x1ffd0 ;  /* 0x0001ffd000027802 */ /* 0x010fe40000000f00 */
[----:B--23-5:R-:W-:Y:S05]  /*1ffc0*/  CALL.REL.NOINC `($__internal_13_$__cuda_sm70_shflsync_idx_p) ;  /* 0x000011e000007944 */ /* 0x02cfea0003c00000 */
[----:B------:R-:W-:Y:S01]  /*1ffd0*/  MOV R10, R5 ;  /* 0x00000005000a7202 */ /* 0x000fe20000000f00 */
[----:B------:R-:W-:Y:S05]  /*1ffe0*/  BRA `(.L_x_797) ;  /* 0xfffe712000007947 */ /* 0x000fea000383ffff */
.L_x_619:
[----:B------:R-:W-:Y:S01]  /*1fff0*/  IMAD.MOV.U32 R9, RZ, RZ, R17 ;  /* 0x000000ffff097224 */ /* 0x000fe200078e0011 */
[----:B------:R-:W-:Y:S01]  /*20000*/  MOV R5, 0x2 ;  /* 0x0000000200057802 */ /* 0x000fe20000000f00 */
[----:B------:R-:W-:Y:S01]  /*20010*/  IMAD.MOV.U32 R3, RZ, RZ, 0x181f ;  /* 0x0000181fff037424 */ /* 0x000fe200078e00ff */
[----:B----4-:R-:W-:Y:S02]  /*20020*/  MOV R2, 0x20040 ;  /* 0x0002004000027802 */ /* 0x010fe40000000f00 */
[----:B-123-5:R-:W-:Y:S05]  /*20030*/  CALL.REL.NOINC `($__internal_13_$__cuda_sm70_shflsync_idx_p) ;  /* 0x0000117000007944 */ /* 0x02efea0003c00000 */
[----:B------:R-:W-:Y:S01]  /*20040*/  MOV R2, R5 ;  /* 0x0000000500027202 */ /* 0x000fe20000000f00 */
[----:B------:R-:W-:Y:S05]  /*20050*/  BRA `(.L_x_798) ;  /* 0xfffe70d000007947 */ /* 0x000fea000383ffff */
.L_x_622:
[----:B-1----:R-:W-:Y:S01]  /*20060*/  IMAD.MOV.U32 R9, RZ, RZ, R16 ;  /* 0x000000ffff097224 */ /* 0x002fe200078e0010 */
[----:B------:R-:W-:Y:S01]  /*20070*/  MOV R5, 0x3 ;  /* 0x0000000300057802 */ /* 0x000fe20000000f00 */
[----:B------:R-:W-:Y:S01]  /*20080*/  IMAD.MOV.U32 R3, RZ, RZ, 0x181f ;  /* 0x0000181fff037424 */ /* 0x000fe200078e00ff */
[----:B------:R-:W-:-:S02]  /*20090*/  MOV R2, 0x200b0 ;  /* 0x000200b000027802 */ /* 0x000fc40000000f00 */
[----:B--2345:R-:W-:Y:S05]  /*200a0*/  CALL.REL.NOINC `($__internal_13_$__cuda_sm70_shflsync_idx_p) ;  /* 0x0000110000007944 */ /* 0x03cfea0003c00000 */
        /* <DEDUP_REMOVED lines=8> */
.L_x_727:
[----:B------:R-:W-:Y:S01]  /*20130*/  IMAD.MOV.U32 R2, RZ, RZ, R208 ;  /* 0x000000ffff027224 */ /* 0x000fe200078e00d0 */
[----:B------:R-:W-:Y:S02]  /*20140*/  MOV R5, 0x2 ;  /* 0x0000000200057802 */ /* 0x000fe40000000f00 */
[----:B------:R-:W-:Y:S02]  /*20150*/  MOV R3, 0x20170 ;  /* 0x0002017000037802 */ /* 0x000fe40000000f00 */
[----:B------:R-:W-:Y:S05]  /*20160*/  CALL.REL.NOINC `($__internal_12_$__cuda_sm70_shflsync_bfly_p) ;  /* 0x00000ff000007944 */ /* 0x000fea0003c00000 */
[----:B------:R-:W-:Y:S01]  /*20170*/  MOV R0, R5 ;  /* 0x0000000500007202 */ /* 0x000fe20000000f00 */
[----:B------:R-:W-:Y:S05]  /*20180*/  BRA `(.L_x_800) ;  /* 0xffff9de000007947 */ /* 0x000fea000383ffff */
.L_x_728:
[----:B------:R-:W-:Y:S01]  /*20190*/  IMAD.MOV.U32 R2, RZ, RZ, R0 ;  /* 0x000000ffff027224 */ /* 0x000fe200078e0000 */
[----:B------:R-:W-:Y:S02]  /*201a0*/  MOV R5, 0x1 ;  /* 0x0000000100057802 */ /* 0x000fe40000000f00 */
[----:B------:R-:W-:Y:S02]  /*201b0*/  MOV R3, 0x201d0 ;  /* 0x000201d000037802 */ /* 0x000fe40000000f00 */
[----:B-1----:R-:W-:Y:S05]  /*201c0*/  CALL.REL.NOINC `($__internal_12_$__cuda_sm70_shflsync_bfly_p) ;  /* 0x00000f9000007944 */ /* 0x002fea0003c00000 */
[----:B------:R-:W-:Y:S01]  /*201d0*/  FADD.FTZ R0, R0, R5 ;  /* 0x0000000500007221 */ /* 0x000fe20000010000 */
[----:B------:R-:W-:Y:S02]  /*201e0*/  MOV R2, R207 ;  /* 0x000000cf00027202 */ /* 0x000fe40000000f00 */
[----:B------:R-:W-:-:S02]  /*201f0*/  MOV R5, 0x2 ;  /* 0x0000000200057802 */ /* 0x000fc40000000f00 */
[----:B------:R-:W-:Y:S02]  /*20200*/  MOV R3, 0x20220 ;  /* 0x0002022000037802 */ /* 0x000fe40000000f00 */
[----:B------:R-:W-:Y:S05]  /*20210*/  CALL.REL.NOINC `($__internal_12_$__cuda_sm70_shflsync_bfly_p) ;  /* 0x00000f4000007944 */ /* 0x000fea0003c00000 */
[----:B------:R-:W-:Y:S01]  /*20220*/  FADD.FTZ R4, R207, R5 ;  /* 0x00000005cf047221 */ /* 0x000fe20000010000 */
[----:B------:R-:W-:Y:S02]  /*20230*/  MOV R5, 0x1 ;  /* 0x0000000100057802 */ /* 0x000fe40000000f00 */
[----:B------:R-:W-:Y:S02]  /*20240*/  MOV R3, 0x20270 ;  /* 0x0002027000037802 */ /* 0x000fe40000000f00 */
[----:B------:R-:W-:Y:S02]  /*20250*/  MOV R2, R4 ;  /* 0x0000000400027202 */ /* 0x000fe40000000f00 */
[----:B------:R-:W-:Y:S05]  /*20260*/  CALL.REL.NOINC `($__internal_12_$__cuda_sm70_shflsync_bfly_p) ;  /* 0x00000ef000007944 */ /* 0x000fea0003c00000 */
[----:B------:R-:W-:Y:S01]  /*20270*/  MOV R3, R5 ;  /* 0x0000000500037202 */ /* 0x000fe20000000f00 */
[----:B------:R-:W-:Y:S05]  /*20280*/  BRA `(.L_x_801) ;  /* 0xffff9d5000007947 */ /* 0x000fea000383ffff */
.L_x_735:
[----:B--234-:R-:W-:Y:S01]  /*20290*/  IMAD.MOV.U32 R9, RZ, RZ, R13 ;  /* 0x000000ffff097224 */ /* 0x01cfe200078e000d */
[----:B------:R-:W-:Y:S01]  /*202a0*/  MOV R5, RZ ;  /* 0x000000ff00057202 */ /* 0x000fe20000000f00 */
[----:B------:R-:W-:Y:S01]  /*202b0*/  IMAD.MOV.U32 R3, RZ, RZ, 0x181f ;  /* 0x0000181fff037424 */ /* 0x000fe200078e00ff */
[----:B------:R-:W-:Y:S02]  /*202c0*/  MOV R2, 0x202e0 ;  /* 0x000202e000027802 */ /* 0x000fe40000000f00 */
[----:B-1----:R-:W-:Y:S05]  /*202d0*/  CALL.REL.NOINC `($__internal_13_$__cuda_sm70_shflsync_idx_p) ;  /* 0x00000ed000007944 */ /* 0x002fea0003c00000 */
[----:B------:R-:W-:Y:S01]  /*202e0*/  MOV R10, R5 ;  /* 0x00000005000a7202 */ /* 0x000fe20000000f00 */
[----:B------:R-:W-:Y:S05]  /*202f0*/  BRA `(.L_x_802) ;  /* 0xffffb87000007947 */ /* 0x000fea000383ffff */
.L_x_736:
[----:B------:R-:W-:Y:S01]  /*20300*/  IMAD.MOV.U32 R9, RZ, RZ, R14 ;  /* 0x000000ffff097224 */ /* 0x000fe200078e000e */
[----:B------:R-:W-:Y:S01]  /*20310*/  MOV R5, RZ ;  /* 0x000000ff00057202 */ /* 0x000fe20000000f00 */
[----:B------:R-:W-:Y:S01]  /*20320*/  IMAD.MOV.U32 R3, RZ, RZ, 0x181f ;  /* 0x0000181fff037424 */ /* 0x000fe200078e00ff */
[----:B------:R-:W-:-:S02]  /*20330*/  MOV R2, 0x20350 ;  /* 0x0002035000027802 */ /* 0x000fc40000000f00 */
[----:B-123--:R-:W-:Y:S05]  /*20340*/  CALL.REL.NOINC `($__internal_13_$__cuda_sm70_shflsync_idx_p) ;  /* 0x00000e6000007944 */ /* 0x00efea0003c00000 */
[----:B------:R-:W-:Y:S01]  /*20350*/  MOV R2, R5 ;  /* 0x0000000500027202 */ /* 0x000fe20000000f00 */
[----:B------:R-:W-:Y:S05]  /*20360*/  BRA `(.L_x_803) ;  /* 0xffffb82000007947 */ /* 0x000fea000383ffff */
.L_x_739:
[----:B--2---:R-:W-:Y:S01]  /*20370*/  IMAD.MOV.U32 R9, RZ, RZ, R13 ;  /* 0x000000ffff097224 */ /* 0x004fe200078e000d */
[----:B------:R-:W-:Y:S01]  /*20380*/  MOV R5, 0x1 ;  /* 0x0000000100057802 */ /* 0x000fe20000000f00 */
[----:B------:R-:W-:Y:S01]  /*20390*/  IMAD.MOV.U32 R3, RZ, RZ, 0x181f ;  /* 0x0000181fff037424 */ /* 0x000fe200078e00ff */
[----:B------:R-:W-:-:S02]  /*203a0*/  MOV R2, 0x203c0 ;  /* 0x000203c000027802 */ /* 0x000fc40000000f00 */
[----:B-1-34-:R-:W-:Y:S05]  /*203b0*/  CALL.REL.NOINC `($__internal_13_$__cuda_sm70_shflsync_idx_p) ;  /* 0x00000df000007944 */ /* 0x01afea0003c00000 */
        /* <DEDUP_REMOVED lines=8> */
.L_x_742:
[----:B--2---:R-:W-:Y:S01]  /*20440*/  IMAD.MOV.U32 R9, RZ, RZ, R13 ;  /* 0x000000ffff097224 */ /* 0x004fe200078e000d */
[----:B------:R-:W-:Y:S01]  /*20450*/  MOV R5, 0x2 ;  /* 0x0000000200057802 */ /* 0x000fe20000000f00 */
[----:B------:R-:W-:Y:S01]  /*20460*/  IMAD.MOV.U32 R3, RZ, RZ, 0x181f ;  /* 0x0000181fff037424 */ /* 0x000fe200078e00ff */
[----:B------:R-:W-:Y:S02]  /*20470*/  MOV R2, 0x20490 ;  /* 0x0002049000027802 */ /* 0x000fe40000000f00 */
[----:B-1-34-:R-:W-:Y:S05]  /*20480*/  CALL.REL.NOINC `($__internal_13_$__cuda_sm70_shflsync_idx_p) ;  /* 0x00000d2000007944 */ /* 0x01afea0003c00000 */
[----:B------:R-:W-:Y:S01]  /*20490*/  MOV R10, R5 ;  /* 0x00000005000a7202 */ /* 0x000fe20000000f00 */
[----:B------:R-:W-:Y:S05]  /*204a0*/  BRA `(.L_x_805) ;  /* 0xffffba3000007947 */ /* 0x000fea000383ffff */
.L_x_743:
[----:B--2---:R-:W-:Y:S01]  /*204b0*/  IMAD.MOV.U32 R9, RZ, RZ, R14 ;  /* 0x000000ffff097224 */ /* 0x004fe200078e000e */
[----:B------:R-:W-:Y:S01]  /*204c0*/  MOV R5, 0x2 ;  /* 0x0000000200057802 */ /* 0x000fe20000000f00 */
[----:B------:R-:W-:Y:S01]  /*204d0*/  IMAD.MOV.U32 R3, RZ, RZ, 0x181f ;  /* 0x0000181fff037424 */ /* 0x000fe200078e00ff */
[----:B------:R-:W-:Y:S02]  /*204e0*/  MOV R2, 0x20500 ;  /* 0x0002050000027802 */ /* 0x000fe40000000f00 */
[----:B-1-34-:R-:W-:Y:S05]  /*204f0*/  CALL.REL.NOINC `($__internal_13_$__cuda_sm70_shflsync_idx_p) ;  /* 0x00000cb000007944 */ /* 0x01afea0003c00000 */
[----:B------:R-:W-:Y:S01]  /*20500*/  MOV R2, R5 ;  /* 0x0000000500027202 */ /* 0x000fe20000000f00 */
[----:B------:R-:W-:Y:S05]  /*20510*/  BRA `(.L_x_806) ;  /* 0xffffb9e000007947 */ /* 0x000fea000383ffff */
.L_x_746:
[----:B---3--:R-:W-:Y:S01]  /*20520*/  IMAD.MOV.U32 R9, RZ, RZ, R13 ;  /* 0x000000ffff097224 */ /* 0x008fe200078e000d */
[----:B------:R-:W-:Y:S01]  /*20530*/  MOV R5, 0x3 ;  /* 0x0000000300057802 */ /* 0x000fe20000000f00 */
[----:B------:R-:W-:Y:S01]  /*20540*/  IMAD.MOV.U32 R3, RZ, RZ, 0x181f ;  /* 0x0000181fff037424 */ /* 0x000fe200078e00ff */
[----:B----4-:R-:W-:-:S02]  /*20550*/  MOV R2, 0x20570 ;  /* 0x0002057000027802 */ /* 0x010fc40000000f00 */
[----:B-12---:R-:W-:Y:S05]  /*20560*/  CALL.REL.NOINC `($__internal_13_$__cuda_sm70_shflsync_idx_p) ;  /* 0x00000c4000007944 */ /* 0x006fea0003c00000 */
        /* <DEDUP_REMOVED lines=8> */
.L_x_748:
[----:B------:R-:W-:Y:S01]  /*205f0*/  IMAD.MOV.U32 R9, RZ, RZ, R16 ;  /* 0x000000ffff097224 */ /* 0x000fe200078e0010 */
[----:B------:R-:W-:Y:S01]  /*20600*/  MOV R5, RZ ;  /* 0x000000ff00057202 */ /* 0x000fe20000000f00 */
[----:B------:R-:W-:Y:S01]  /*20610*/  IMAD.MOV.U32 R3, RZ, RZ, 0x1c1f ;  /* 0x00001c1fff037424 */ /* 0x000fe200078e00ff */
[----:B------:R-:W-:Y:S02]  /*20620*/  MOV R2, 0x20640 ;  /* 0x0002064000027802 */ /* 0x000fe40000000f00 */
[----:B------:R-:W-:Y:S05]  /*20630*/  CALL.REL.NOINC `($__internal_13_$__cuda_sm70_shflsync_idx_p) ;  /* 0x00000b7000007944 */ /* 0x000fea0003c00000 */
[----:B------:R-:W-:Y:S01]  /*20640*/  MOV R4, R5 ;  /* 0x0000000500047202 */ /* 0x000fe20000000f00 */
[----:B------:R-:W-:Y:S05]  /*20650*/  BRA `(.L_x_808) ;  /* 0xffffbd8000007947 */ /* 0x000fea000383ffff */
.L_x_749:
[----:B------:R-:W-:Y:S01]  /*20660*/  IMAD.MOV.U32 R9, RZ, RZ, R17 ;  /* 0x000000ffff097224 */ /* 0x000fe200078e0011 */
[----:B------:R-:W-:Y:S01]  /*20670*/  MOV R5, RZ ;  /* 0x000000ff00057202 */ /* 0x000fe20000000f00 */
[----:B------:R-:W-:Y:S01]  /*20680*/  IMAD.MOV.U32 R3, RZ, RZ, 0x1c1f ;  /* 0x00001c1fff037424 */ /* 0x000fe200078e00ff */
[----:B------:R-:W-:Y:S02]  /*20690*/  MOV R2, 0x206b0 ;  /* 0x000206b000027802 */ /* 0x000fe40000000f00 */
[----:B-12---:R-:W-:Y:S05]  /*206a0*/  CALL.REL.NOINC `($__internal_13_$__cuda_sm70_shflsync_idx_p) ;  /* 0x00000b0000007944 */ /* 0x006fea0003c00000 */
[----:B------:R-:W-:Y:S01]  /*206b0*/  MOV R0, R5 ;  /* 0x0000000500007202 */ /* 0x000fe20000000f00 */
[----:B------:R-:W-:Y:S05]  /*206c0*/  BRA `(.L_x_809) ;  /* 0xffffbd3000007947 */ /* 0x000fea000383ffff */
.L_x_752:
[----:B----4-:R-:W-:Y:S01]  /*206d0*/  IMAD.MOV.U32 R9, RZ, RZ, R16 ;  /* 0x000000ffff097224 */ /* 0x010fe200078e0010 */
[----:B------:R-:W-:Y:S01]  /*206e0*/  MOV R5, 0x1 ;  /* 0x0000000100057802 */ /* 0x000fe20000000f00 */
[----:B------:R-:W-:Y:S01]  /*206f0*/  IMAD.MOV.U32 R3, RZ, RZ, 0x1c1f ;  /* 0x00001c1fff037424 */ /* 0x000fe200078e00ff */
[----:B------:R-:W-:-:S02]  /*20700*/  MOV R2, 0x20720 ;  /* 0x0002072000027802 */ /* 0x000fc40000000f00 */
[----:B-123--:R-:W-:Y:S05]  /*20710*/  CALL.REL.NOINC `($__internal_13_$__cuda_sm70_shflsync_idx_p) ;  /* 0x00000a9000007944 */ /* 0x00efea0003c00000 */
        /* <DEDUP_REMOVED lines=8> */
.L_x_756:
[----:B------:R-:W-:Y:S01]  /*207a0*/  IMAD.MOV.U32 R9, RZ, RZ, R11 ;  /* 0x000000ffff097224 */ /* 0x000fe200078e000b */
[----:B------:R-:W-:Y:S01]  /*207b0*/  MOV R5, RZ ;  /* 0x000000ff00057202 */ /* 0x000fe20000000f00 */
[----:B------:R-:W-:Y:S01]  /*207c0*/  IMAD.MOV.U32 R3, RZ, RZ, 0x181f ;  /* 0x0000181fff037424 */ /* 0x000fe200078e00ff */
[----:B------:R-:W-:Y:S02]  /*207d0*/  MOV R2, 0x207f0 ;  /* 0x000207f000027802 */ /* 0x000fe40000000f00 */
[----:B------:R-:W-:Y:S05]  /*207e0*/  CALL.REL.NOINC `($__internal_13_$__cuda_sm70_shflsync_idx_p) ;  /* 0x000009c000007944 */ /* 0x000fea0003c00000 */
[----:B------:R-:W-:Y:S01]  /*207f0*/  MOV R10, R5 ;  /* 0x00000005000a7202 */ /* 0x000fe20000000f00 */
[----:B------:R-:W-:Y:S05]  /*20800*/  BRA `(.L_x_811) ;  /* 0xffffdb8000007947 */ /* 0x000fea000383ffff */
.L_x_757:
[----:B------:R-:W-:Y:S01]  /*20810*/  IMAD.MOV.U32 R9, RZ, RZ, R14 ;  /* 0x000000ffff097224 */ /* 0x000fe200078e000e */
[----:B------:R-:W-:Y:S01]  /*20820*/  MOV R5, RZ ;  /* 0x000000ff00057202 */ /* 0x000fe20000000f00 */
[----:B------:R-:W-:Y:S01]  /*20830*/  IMAD.MOV.U32 R3, RZ, RZ, 0x181f ;  /* 0x0000181fff037424 */ /* 0x000fe200078e00ff */
[----:B------:R-:W-:Y:S02]  /*20840*/  MOV R2, 0x20860 ;  /* 0x0002086000027802 */ /* 0x000fe40000000f00 */
[----:B-12---:R-:W-:Y:S05]  /*20850*/  CALL.REL.NOINC `($__internal_13_$__cuda_sm70_shflsync_idx_p) ;  /* 0x0000095000007944 */ /* 0x006fea0003c00000 */
[----:B------:R-:W-:Y:S01]  /*20860*/  MOV R2, R5 ;  /* 0x0000000500027202 */ /* 0x000fe20000000f00 */
[----:B------:R-:W-:Y:S05]  /*20870*/  BRA `(.L_x_812) ;  /* 0xffffdb3000007947 */ /* 0x000fea000383ffff */
.L_x_760:
[----:B--2---:R-:W-:Y:S01]  /*20880*/  IMAD.MOV.U32 R9, RZ, RZ, R11 ;  /* 0x000000ffff097224 */ /* 0x004fe200078e000b */
[----:B------:R-:W-:Y:S01]  /*20890*/  MOV R5, 0x1 ;  /* 0x0000000100057802 */ /* 0x000fe20000000f00 */
[----:B------:R-:W-:Y:S01]  /*208a0*/  IMAD.MOV.U32 R3, RZ, RZ, 0x181f ;  /* 0x0000181fff037424 */ /* 0x000fe200078e00ff */
[----:B----4-:R-:W-:-:S02]  /*208b0*/  MOV R2, 0x208d0 ;  /* 0x000208d000027802 */ /* 0x010fc40000000f00 */
[----:B-1-3--:R-:W-:Y:S05]  /*208c0*/  CALL.REL.NOINC `($__internal_13_$__cuda_sm70_shflsync_idx_p) ;  /* 0x000008e000007944 */ /* 0x00afea0003c00000 */
        /* <DEDUP_REMOVED lines=8> */
.L_x_763:
[----:B-1----:R-:W-:Y:S01]  /*20950*/  IMAD.MOV.U32 R9, RZ, RZ, R11 ;  /* 0x000000ffff097224 */ /* 0x002fe200078e000b */
[----:B------:R-:W-:Y:S01]  /*20960*/  MOV R5, 0x2 ;  /* 0x0000000200057802 */ /* 0x000fe20000000f00 */
[----:B------:R-:W-:Y:S01]  /*20970*/  IMAD.MOV.U32 R3, RZ, RZ, 0x181f ;  /* 0x0000181fff037424 */ /* 0x000fe200078e00ff */
[----:B----4-:R-:W-:Y:S02]  /*20980*/  MOV R2, 0x209a0 ;  /* 0x000209a000027802 */ /* 0x010fe40000000f00 */
[----:B--23--:R-:W-:Y:S05]  /*20990*/  CALL.REL.NOINC `($__internal_13_$__cuda_sm70_shflsync_idx_p) ;  /* 0x0000081000007944 */ /* 0x00cfea0003c00000 */
[----:B------:R-:W-:Y:S01]  /*209a0*/  MOV R10, R5 ;  /* 0x00000005000a7202 */ /* 0x000fe20000000f00 */
[----:B------:R-:W-:Y:S05]  /*209b0*/  BRA `(.L_x_814) ;  /* 0xffffdd5000007947 */ /* 0x000fea000383ffff */
.L_x_764:
[----:B------:R-:W-:Y:S01]  /*209c0*/  IMAD.MOV.U32 R9, RZ, RZ, R14 ;  /* 0x000000ffff097224 */ /* 0x000fe200078e000e */
[----:B------:R-:W-:Y:S01]  /*209d0*/  MOV R5, 0x2 ;  /* 0x0000000200057802 */ /* 0x000fe20000000f00 */
[----:B------:R-:W-:Y:S01]  /*209e0*/  IMAD.MOV.U32 R3, RZ, RZ, 0x181f ;  /* 0x0000181fff037424 */ /* 0x000fe200078e00ff */
[----:B----4-:R-:W-:Y:S02]  /*209f0*/  MOV R2, 0x20a10 ;  /* 0x00020a1000027802 */ /* 0x010fe40000000f00 */
[----:B-123--:R-:W-:Y:S05]  /*20a00*/  CALL.REL.NOINC `($__internal_13_$__cuda_sm70_shflsync_idx_p) ;  /* 0x000007a000007944 */ /* 0x00efea0003c00000 */
[----:B------:R-:W-:Y:S01]  /*20a10*/  MOV R2, R5 ;  /* 0x0000000500027202 */ /* 0x000fe20000000f00 */
[----:B------:R-:W-:Y:S05]  /*20a20*/  BRA `(.L_x_815) ;  /* 0xffffdd0000007947 */ /* 0x000fea000383ffff */
.L_x_767:
[----:B-1----:R-:W-:Y:S01]  /*20a30*/  IMAD.MOV.U32 R9, RZ, RZ, R11 ;  /* 0x000000ffff097224 */ /* 0x002fe200078e000b */
[----:B------:R-:W-:Y:S01]  /*20a40*/  MOV R5, 0x3 ;  /* 0x0000000300057802 */ /* 0x000fe20000000f00 */
[----:B------:R-:W-:Y:S01]  /*20a50*/  IMAD.MOV.U32 R3, RZ, RZ, 0x181f ;  /* 0x0000181fff037424 */ /* 0x000fe200078e00ff */
[----:B------:R-:W-:-:S02]  /*20a60*/  MOV R2, 0x20a80 ;  /* 0x00020a8000027802 */ /* 0x000fc40000000f00 */
[----:B--234-:R-:W-:Y:S05]  /*20a70*/  CALL.REL.NOINC `($__internal_13_$__cuda_sm70_shflsync_idx_p) ;  /* 0x0000073000007944 */ /* 0x01cfea0003c00000 */
        /* <DEDUP_REMOVED lines=8> */
.L_x_769:
[----:B------:R-:W-:Y:S01]  /*20b00*/  IMAD.MOV.U32 R9, RZ, RZ, R110 ;  /* 0x000000ffff097224 */ /* 0x000fe200078e006e */
[----:B------:R-:W-:Y:S01]  /*20b10*/  MOV R5, RZ ;  /* 0x000000ff00057202 */ /* 0x000fe20000000f00 */
[----:B------:R-:W-:Y:S01]  /*20b20*/  IMAD.MOV.U32 R3, RZ, RZ, 0x1f ;  /* 0x0000001fff037424 */ /* 0x000fe200078e00ff */
[----:B------:R-:W-:Y:S02]  /*20b30*/  MOV R2, 0x20b50 ;  /* 0x00020b5000027802 */ /* 0x000fe40000000f00 */
[----:B-1----:R-:W-:Y:S05]  /*20b40*/  CALL.REL.NOINC `($__internal_13_$__cuda_sm70_shflsync_idx_p) ;  /* 0x0000066000007944 */ /* 0x002fea0003c00000 */
[----:B------:R-:W-:Y:S01]  /*20b50*/  MOV R10, R5 ;  /* 0x00000005000a7202 */ /* 0x000fe20000000f00 */
[----:B------:R-:W-:Y:S05]  /*20b60*/  BRA `(.L_x_817) ;  /* 0xffffdf5000007947 */ /* 0x000fea000383ffff */
.L_x_770:
[----:B------:R-:W-:Y:S01]  /*20b70*/  IMAD.MOV.U32 R9, RZ, RZ, R110 ;  /* 0x000000ffff097224 */ /* 0x000fe200078e006e */
[----:B------:R-:W-:Y:S01]  /*20b80*/  MOV R5, 0x1 ;  /* 0x0000000100057802 */ /* 0x000fe20000000f00 */
[----:B------:R-:W-:Y:S01]  /*20b90*/  IMAD.MOV.U32 R3, RZ, RZ, 0x1f ;  /* 0x0000001fff037424 */ /* 0x000fe200078e00ff */
[----:B------:R-:W-:Y:S02]  /*20ba0*/  MOV R2, 0x20bc0 ;  /* 0x00020bc000027802 */ /* 0x000fe40000000f00 */
[----:B-123--:R-:W-:Y:S05]  /*20bb0*/  CALL.REL.NOINC `($__internal_13_$__cuda_sm70_shflsync_idx_p) ;  /* 0x000005f000007944 */ /* 0x00efea0003c00000 */
[----:B------:R-:W-:Y:S01]  /*20bc0*/  MOV R8, R5 ;  /* 0x0000000500087202 */ /* 0x000fe20000000f00 */
[----:B------:R-:W-:Y:S05]  /*20bd0*/  BRA `(.L_x_818) ;  /* 0xffffdf0000007947 */ /* 0x000fea000383ffff */
.L_x_771:
[----:B------:R-:W-:Y:S02]  /*20be0*/  MOV R2, 0x1 ;  /* 0x0000000100027802 */ /* 0x000fe40000000f00 */
[----:B------:R-:W-:-:S02]  /*20bf0*/  MOV R3, 0x20c10 ;  /* 0x00020c1000037802 */ /* 0x000fc40000000f00 */
[----:B--234-:R-:W-:Y:S05]  /*20c00*/  CALL.REL.NOINC `($__internal_14_$__cuda_sm70_shflsync_up_p) ;  /* 0x000005f000007944 */ /* 0x01cfea0003c00000 */
[----:B------:R-:W-:Y:S05]  /*20c10*/  BRA `(.L_x_819) ;  /* 0xffffdfe000007947 */ /* 0x000fea000383ffff */
.L_x_772:
[----:B------:R-:W-:Y:S02]  /*20c20*/  MOV R2, 0x2 ;  /* 0x0000000200027802 */ /* 0x000fe40000000f00 */
[----:B------:R-:W-:-:S02]  /*20c30*/  MOV R3, 0x20c50 ;  /* 0x00020c5000037802 */ /* 0x000fc40000000f00 */
[----:B--23--:R-:W-:Y:S05]  /*20c40*/  CALL.REL.NOINC `($__internal_14_$__cuda_sm70_shflsync_up_p) ;  /* 0x000005b000007944 */ /* 0x00cfea0003c00000 */
[----:B------:R-:W-:Y:S01]  /*20c50*/  SEL R3, R4, RZ, P1 ;  /* 0x000000ff04037207 */ /* 0x000fe20000800000 */
[----:B------:R-:W-:-:S04]  /*20c60*/  IMAD.MOV.U32 R2, RZ, RZ, 0x4 ;  /* 0x00000004ff027424 */ /* 0x000fc800078e00ff */
[----:B------:R-:W-:Y:S01]  /*20c70*/  IMAD.IADD R0, R0, 0x1, R3 ;  /* 0x0000000100007824 */ /* 0x000fe200078e0203 */
[----:B------:R-:W-:Y:S02]  /*20c80*/  MOV R3, 0x20ca0 ;  /* 0x00020ca000037802 */ /* 0x000fe40000000f00 */
        /* <DEDUP_REMOVED lines=20> */
.L_x_776:
[----:B------:R-:W-:Y:S02]  /*20dd0*/  MOV R2, 0x1 ;  /* 0x0000000100027802 */ /* 0x000fe40000000f00 */
[----:B------:R-:W-:Y:S02]  /*20de0*/  MOV R3, 0x20e00 ;  /* 0x00020e0000037802 */ /* 0x000fe40000000f00 */
[----:B------:R-:W-:Y:S05]  /*20df0*/  CALL.REL.NOINC `($__internal_14_$__cuda_sm70_shflsync_up_p) ;  /* 0x0000040000007944 */ /* 0x000fea0003c00000 */
[----:B------:R-:W-:Y:S01]  /*20e00*/  MOV R2, R4 ;  /* 0x0000000400027202 */ /* 0x000fe20000000f00 */
[----:B------:R-:W-:Y:S05]  /*20e10*/  BRA `(.L_x_821) ;  /* 0xffffe03000007947 */ /* 0x000fea000383ffff */
.L_x_777:
[----:B------:R-:W-:Y:S02]  /*20e20*/  MOV R2, 0x2 ;  /* 0x0000000200027802 */ /* 0x000fe40000000f00 */
        /* <DEDUP_REMOVED lines=26> */
.L_x_779:
[----:B------:R-:W-:Y:S02]  /*20fd0*/  SEL R0, RZ, 0x1, P0 ;  /* 0x00000001ff007807 */ /* 0x000fe40000000000 */
[----:B------:R-:W-:Y:S02]  /*20fe0*/  MOV R2, 0x21000 ;  /* 0x0002100000027802 */ /* 0x000fe40000000f00 */
[----:B-1----:R-:W-:Y:S05]  /*20ff0*/  CALL.REL.NOINC `($__internal_15_$__cuda_sm70_votesync_ballot) ;  /* 0x0000027000007944 */ /* 0x002fea0003c00000 */
[----:B------:R-:W-:Y:S01]  /*21000*/  MOV R11, R0 ;  /* 0x00000000000b7202 */ /* 0x000fe20000000f00 */
[----:B------:R-:W-:Y:S05]  /*21010*/  BRA `(.L_x_823) ;  /* 0xffffdfc000007947 */ /* 0x000fea000383ffff */
.L_x_780:
[----:B------:R-:W-:Y:S01]  /*21020*/  IMAD.MOV.U32 R9, RZ, RZ, R6 ;  /* 0x000000ffff097224 */ /* 0x000fe200078e0006 */
[----:B------:R-:W-:Y:S01]  /*21030*/  MOV R5, R0 ;  /* 0x0000000000057202 */ /* 0x000fe20000000f00 */
[----:B------:R-:W-:Y:S01]  /*21040*/  IMAD.MOV.U32 R3, RZ, RZ, 0x1f ;  /* 0x0000001fff037424 */ /* 0x000fe200078e00ff */
[----:B------:R-:W-:Y:S02]  /*21050*/  MOV R2, 0x21070 ;  /* 0x0002107000027802 */ /* 0x000fe40000000f00 */
[----:B-1----:R-:W-:Y:S05]  /*21060*/  CALL.REL.NOINC `($__internal_13_$__cuda_sm70_shflsync_idx_p) ;  /* 0x0000014000007944 */ /* 0x002fea0003c00000 */
[----:B------:R-:W-:Y:S01]  /*21070*/  IMAD.MOV.U32 R8, RZ, RZ, R5 ;  /* 0x000000ffff087224 */ /* 0x000fe200078e0005 */
[----:B------:R-:W-:Y:S01]  /*21080*/  MOV R5, R0 ;  /* 0x0000000000057202 */ /* 0x000fe20000000f00 */
[----:B------:R-:W-:Y:S01]  /*21090*/  IMAD.MOV.U32 R9, RZ, RZ, R7 ;  /* 0x000000ffff097224 */ /* 0x000fe200078e0007 */
[----:B------:R-:W-:-:S02]  /*210a0*/  MOV R3, 0x1f ;  /* 0x0000001f00037802 */ /* 0x000fc40000000f00 */
[----:B------:R-:W-:Y:S02]  /*210b0*/  MOV R2, 0x210d0 ;  /* 0x000210d000027802 */ /* 0x000fe40000000f00 */
[----:B------:R-:W-:Y:S05]  /*210c0*/  CALL.REL.NOINC `($__internal_13_$__cuda_sm70_shflsync_idx_p) ;  /* 0x000000e000007944 */ /* 0x000fea0003c00000 */
[----:B------:R-:W-:Y:S01]  /*210d0*/  MOV R7, R5 ;  /* 0x0000000500077202 */ /* 0x000fe20000000f00 */
[----:B------:R-:W-:Y:S05]  /*210e0*/  BRA `(.L_x_824) ;  /* 0xffffdf4000007947 */ /* 0x000fea000383ffff */
.L_x_783:
[----:B------:R-:W-:Y:S01]  /*210f0*/  IMAD.MOV.U32 R9, RZ, RZ, R4 ;  /* 0x000000ffff097224 */ /* 0x000fe200078e0004 */
[----:B------:R-:W-:Y:S01]  /*21100*/  MOV R5, R0 ;  /* 0x0000000000057202 */ /* 0x000fe20000000f00 */
[----:B------:R-:W-:Y:S01]  /*21110*/  IMAD.MOV.U32 R3, RZ, RZ, 0x1f ;  /* 0x0000001fff037424 */ /* 0x000fe200078e00ff */
[----:B------:R-:W-:Y:S02]  /*21120*/  MOV R2, 0x21140 ;  /* 0x0002114000027802 */ /* 0x000fe40000000f00 */
[----:B-1-34-:R-:W-:Y:S05]  /*21130*/  CALL.REL.NOINC `($__internal_13_$__cuda_sm70_shflsync_idx_p) ;  /* 0x0000007000007944 */ /* 0x01afea0003c00000 */
[----:B------:R-:W-:Y:S01]  /*21140*/  MOV R13, R5 ;  /* 0x00000005000d7202 */ /* 0x000fe20000000f00 */
[----:B------:R-:W-:Y:S05]  /*21150*/  BRA `(.L_x_782) ;  /* 0xffffdf3000007947 */ /* 0x000fea000383ffff */
        .weak           $__internal_12_$__cuda_sm70_shflsync_bfly_p
        .type           $__internal_12_$__cuda_sm70_shflsync_bfly_p,@function
        .size           $__internal_12_$__cuda_sm70_shflsync_bfly_p,($__internal_13_$__cuda_sm70_shflsync_idx_p - $__internal_12_$__cuda_sm70_shflsync_bfly_p)
$__internal_12_$__cuda_sm70_shflsync_bfly_p:
[----:B------:R-:W-:Y:S04]  /*21160*/  WARPSYNC R6 ;  /* 0x0000000600007348 */ /* 0x000fe80003800000 */
[----:B------:R1:W2:Y:S02]  /*21170*/  SHFL.BFLY PT, R5, R2, R5, R7 ;  /* 0x0c00000502057389 */ /* 0x0002a400000e0007 */
[----:B-1----:R-:W-:-:S02]  /*21180*/  MOV R2, R3 ;  /* 0x0000000300027202 */ /* 0x002fc40000000f00 */
[----:B------:R-:W-:-:S04]  /*21190*/  MOV R3, 0x0 ;  /* 0x0000000000037802 */ /* 0x000fc80000000f00 */
[----:B--2---:R-:W-:Y:S05]  /*211a0*/  RET.REL.NODEC R2 `(_ZN7cutlass13device_kernelIN5flash19enable_sm80_to_sm89INS1_16FlashAttnFwdSm80INS1_25CollectiveMainloopFwdSm80ILi8ELi1ELb0EN4cute5tupleIJNS5_1CILi128EEENS7_ILi32EEENS7_ILi256EEEEEELi256ENS_10bfloat16_tEfNS_4arch4Sm80ELb0ELb1ELb1ELb1ELb0ELb1ELb1ELb1EEENS1_21CollectiveEpilogueFwdINS6_IJS8_SA_S9_EEENS6_IJNS7_ILi1EEESI_SI_EEESC_SE_Li256ELb1ELb1ELb1ELb0EEENS1_36VarlenDynamicPersistentTileSchedulerILi128ELi32ELi256ELi256ELb1ELb1ELb0ELb1ELb0ELb1EEEEEEEEEvNT_6ParamsE) ;  /* 0xfffdee5002007950 */ /* 0x004fea0003c3ffff */
        .weak           $__internal_13_$__cuda_sm70_shflsync_idx_p
        .type           $__internal_13_$__cuda_sm70_shflsync_idx_p,@function
        .size           $__internal_13_$__cuda_sm70_shflsync_idx_p,($__internal_14_$__cuda_sm70_shflsync_up_p - $__internal_13_$__cuda_sm70_shflsync_idx_p)
$__internal_13_$__cuda_sm70_shflsync_idx_p:
[----:B------:R-:W-:-:S04]  /*211b0*/  MOV R119, 0xffffffff ;  /* 0xffffffff00777802 */ /* 0x000fc80000000f00 */
[----:B------:R-:W-:Y:S04]  /*211c0*/  WARPSYNC R119 ;  /* 0x0000007700007348 */ /* 0x000fe80003800000 */
[----:B------:R1:W2:Y:S02]  /*211d0*/  SHFL.IDX PT, R5, R9, R5, R3 ;  /* 0x0000000509057389 */ /* 0x0002a400000e0003 */
[----:B-1----:R-:W-:-:S04]  /*211e0*/  MOV R3, 0x0 ;  /* 0x0000000000037802 */ /* 0x002fc80000000f00 */
[----:B--2---:R-:W-:Y:S05]  /*211f0*/  RET.REL.NODEC R2 `(_ZN7cutlass13device_kernelIN5flash19enable_sm80_to_sm89INS1_16FlashAttnFwdSm80INS1_25CollectiveMainloopFwdSm80ILi8ELi1ELb0EN4cute5tupleIJNS5_1CILi128EEENS7_ILi32EEENS7_ILi256EEEEEELi256ENS_10bfloat16_tEfNS_4arch4Sm80ELb0ELb1ELb1ELb1ELb0ELb1ELb1ELb1EEENS1_21CollectiveEpilogueFwdINS6_IJS8_SA_S9_EEENS6_IJNS7_ILi1EEESI_SI_EEESC_SE_Li256ELb1ELb1ELb1ELb0EEENS1_36VarlenDynamicPersistentTileSchedulerILi128ELi32ELi256ELi256ELb1ELb1ELb0ELb1ELb0ELb1EEEEEEEEEvNT_6ParamsE) ;  /* 0xfffdee0002007950 */ /* 0x004fea0003c3ffff */
        .weak           $__internal_14_$__cuda_sm70_shflsync_up_p
        .type           $__internal_14_$__cuda_sm70_shflsync_up_p,@function
        .size           $__internal_14_$__cuda_sm70_shflsync_up_p,($__internal_15_$__cuda_sm70_votesync_ballot - $__internal_14_$__cuda_sm70_shflsync_up_p)
$__internal_14_$__cuda_sm70_shflsync_up_p:
[----:B------:R-:W-:Y:S02]  /*21200*/  IMAD.MOV.U32 R4, RZ, RZ, RZ ;  /* 0x000000ffff047224 */ /* 0x000fe400078e00ff */
[----:B------:R-:W-:-:S04]  /*21210*/  IMAD.MOV.U32 R9, RZ, RZ, -0x1 ;  /* 0xffffffffff097424 */ /* 0x000fc800078e00ff */
[----:B------:R-:W-:Y:S04]  /*21220*/  WARPSYNC R9 ;  /* 0x0000000900007348 */ /* 0x000fe80003800000 */
[----:B------:R1:W2:Y:S02]  /*21230*/  SHFL.UP PT, R4, R0, R2, R4 ;  /* 0x0400000200047389 */ /* 0x0002a400000e0004 */
[----:B-1----:R-:W-:Y:S02]  /*21240*/  MOV R2, R3 ;  /* 0x0000000300027202 */ /* 0x002fe40000000f00 */
[----:B------:R-:W-:-:S04]  /*21250*/  MOV R3, 0x0 ;  /* 0x0000000000037802 */ /* 0x000fc80000000f00 */
[----:B--2---:R-:W-:Y:S05]  /*21260*/  RET.REL.NODEC R2 `(_ZN7cutlass13device_kernelIN5flash19enable_sm80_to_sm89INS1_16FlashAttnFwdSm80INS1_25CollectiveMainloopFwdSm80ILi8ELi1ELb0EN4cute5tupleIJNS5_1CILi128EEENS7_ILi32EEENS7_ILi256EEEEEELi256ENS_10bfloat16_tEfNS_4arch4Sm80ELb0ELb1ELb1ELb1ELb0ELb1ELb1ELb1EEENS1_21CollectiveEpilogueFwdINS6_IJS8_SA_S9_EEENS6_IJNS7_ILi1EEESI_SI_EEESC_SE_Li256ELb1ELb1ELb1ELb0EEENS1_36VarlenDynamicPersistentTileSchedulerILi128ELi32ELi256ELi256ELb1ELb1ELb0ELb1ELb0ELb1EEEEEEEEEvNT_6ParamsE) ;  /* 0xfffded9002007950 */ /* 0x004fea0003c3ffff */
        .weak           $__internal_15_$__cuda_sm70_votesync_ballot
        .type           $__internal_15_$__cuda_sm70_votesync_ballot,@function
        .size           $__internal_15_$__cuda_sm70_votesync_ballot,(.L_x_5185 - $__internal_15_$__cuda_sm70_votesync_ballot)
$__internal_15_$__cuda_sm70_votesync_ballot:
[----:B------:R-:W-:Y:S01]  /*21270*/  ISETP.NE.U32.AND P0, PT, R0, 0x1, PT ;  /* 0x000000010000780c */ /* 0x000fe20003f05070 */
[----:B------:R-:W-:-:S04]  /*21280*/  IMAD.MOV.U32 R3, RZ, RZ, -0x1 ;  /* 0xffffffffff037424 */ /* 0x000fc800078e00ff */
[----:B------:R-:W-:Y:S08]  /*21290*/  WARPSYNC R3 ;  /* 0x0000000300007348 */ /* 0x000ff00003800000 */
[----:B------:R-:W-:-:S04]  /*212a0*/  VOTE.ANY R0, PT, !P0 ;  /* 0x0000000000007806 */ /* 0x000fc800040e0100 */
[----:B------:R-:W-:Y:S01]  /*212b0*/  LOP3.LUT R0, R0, R3, RZ, 0xc0, !PT ;  /* 0x0000000300007212 */ /* 0x000fe200078ec0ff */
[----:B------:R-:W-:-:S04]  /*212c0*/  IMAD.MOV.U32 R3, RZ, RZ, 0x0 ;  /* 0x00000000ff037424 */ /* 0x000fc800078e00ff */
[----:B------:R-:W-:Y:S05]  /*212d0*/  RET.REL.NODEC R2 `(_ZN7cutlass13device_kernelIN5flash19enable_sm80_to_sm89INS1_16FlashAttnFwdSm80INS1_25CollectiveMainloopFwdSm80ILi8ELi1ELb0EN4cute5tupleIJNS5_1CILi128EEENS7_ILi32EEENS7_ILi256EEEEEELi256ENS_10bfloat16_tEfNS_4arch4Sm80ELb0ELb1ELb1ELb1ELb0ELb1ELb1ELb1EEENS1_21CollectiveEpilogueFwdINS6_IJS8_SA_S9_EEENS6_IJNS7_ILi1EEESI_SI_EEESC_SE_Li256ELb1ELb1ELb1ELb0EEENS1_36VarlenDynamicPersistentTileSchedulerILi128ELi32ELi256ELi256ELb1ELb1ELb0ELb1ELb0ELb1EEEEEEEEEvNT_6ParamsE) ;  /* 0xfffded2002007950 */ /* 0x000fea0003c3ffff */
.L_x_825:
        /* <DEDUP_REMOVED lines=10> */
.L_x_5185:


//--------------------- .text._ZN7cutlass13device_kernelIN5flash19enable_sm80_to_sm89INS1_16FlashAttnFwdSm80INS1_25CollectiveMainloopFwdSm80ILi8ELi1ELb1EN4cute5tupleIJNS5_1CILi128EEENS7_ILi64EEENS7_ILi256EEEEEELi256ENS_10bfloat16_tEfNS_4arch4Sm80ELb1ELb0ELb1ELb0ELb0ELb0ELb1ELb1EEENS1_21CollectiveEpilogueFwdINS6_IJS8_SA_S9_EEENS6_IJNS7_ILi1EEESI_SI_EEESC_SE_Li256ELb0ELb1ELb1ELb0EEENS1_30DynamicPersistentTileSchedulerILi256ELi256ELb1ELb1ELb0EEEEEEEEEvNT_6ParamsE --------------------------
	.section	.text._ZN7cutlass13device_kernelIN5flash19enable_sm80_to_sm89INS1_16FlashAttnFwdSm80INS1_25CollectiveMainloopFwdSm80ILi8ELi1ELb1EN4cute5tupleIJNS5_1CILi128EEENS7_ILi64EEENS7_ILi256EEEEEELi256ENS_10bfloat16_tEfNS_4arch4Sm80ELb1ELb0ELb1ELb0ELb0ELb0ELb1ELb1EEENS1_21CollectiveEpilogueFwdINS6_IJS8_SA_S9_EEENS6_IJNS7_ILi1EEESI_SI_EEESC_SE_Li256ELb0ELb1ELb1ELb0EEENS1_30DynamicPersistentTileSchedulerILi256ELi256ELb1ELb1ELb0EEEEEEEEEvNT_6ParamsE,"ax",@progbits
	.sectioninfo	@"SHI_REGISTERS=255"
	.align	128
.text._ZN7cutlass13device_kernelIN5flash19enable_sm80_to_sm89INS1_16FlashAttnFwdSm80INS1_25CollectiveMainloopFwdSm80ILi8ELi1ELb1EN4cute5tupleIJNS5_1CILi128EEENS7_ILi64EEENS7_ILi256EEEEEELi256ENS_10bfloat16_tEfNS_4arch4Sm80ELb1ELb0ELb1ELb0ELb0ELb0ELb1ELb1EEENS1_21CollectiveEpilogueFwdINS6_IJS8_SA_S9_EEENS6_IJNS7_ILi1EEESI_SI_EEESC_SE_Li256ELb0ELb1ELb1ELb0EEENS1_30DynamicPersistentTileSchedulerILi256ELi256ELb1ELb1ELb0EEEEEEEEEvNT_6ParamsE:
        .type           _ZN7cutlass13device_kernelIN5flash19enable_sm80_to_sm89INS1_16FlashAttnFwdSm80INS1_25CollectiveMainloopFwdSm80ILi8ELi1ELb1EN4cute5tupleIJNS5_1CILi128EEENS7_ILi64EEENS7_ILi256EEEEEELi256ENS_10bfloat16_tEfNS_4arch4Sm80ELb1ELb0ELb1ELb0ELb0ELb0ELb1ELb1EEENS1_21CollectiveEpilogueFwdINS6_IJS8_SA_S9_EEENS6_IJNS7_ILi1EEESI_SI_EEESC_SE_Li256ELb0ELb1ELb1ELb0EEENS1_30DynamicPersistentTileSchedulerILi256ELi256ELb1ELb1ELb0EEEEEEEEEvNT_6ParamsE,@function
        .size           _ZN7cutlass13device_kernelIN5flash19enable_sm80_to_sm89INS1_16FlashAttnFwdSm80INS1_25CollectiveMainloopFwdSm80ILi8ELi1ELb1EN4cute5tupleIJNS5_1CILi128EEENS7_ILi64EEENS7_ILi256EEEEEELi256ENS_10bfloat16_tEfNS_4arch4Sm80ELb1ELb0ELb1ELb0ELb0ELb0ELb1ELb1EEENS1_21CollectiveEpilogueFwdINS6_IJS8_SA_S9_EEENS6_IJNS7_ILi1EEESI_SI_EEESC_SE_Li256ELb0ELb1ELb1ELb0EEENS1_30DynamicPersistentTileSchedulerILi256ELi256ELb1ELb1ELb0EEEEEEEEEvNT_6ParamsE,(.L_x_5190 - _ZN7cutlass13device_kernelIN5flash19enable_sm80_to_sm89INS1_16FlashAttnFwdSm80INS1_25CollectiveMainloopFwdSm80ILi8ELi1ELb1EN4cute5tupleIJNS5_1CILi128EEENS7_ILi64EEENS7_ILi256EEEEEELi256ENS_10bfloat16_tEfNS_4arch4Sm80ELb1ELb0ELb1ELb0ELb0ELb0ELb1ELb1EEENS1_21CollectiveEpilogueFwdINS6_IJS8_SA_S9_EEENS6_IJNS7_ILi1EEESI_SI_EEESC_SE_Li256ELb0ELb1ELb1ELb0EEENS1_30DynamicPersistentTileSchedulerILi256ELi256ELb1ELb1ELb0EEEEEEEEEvNT_6ParamsE)
        .other          _ZN7cutlass13device_kernelIN5flash19enable_sm80_to_sm89INS1_16FlashAttnFwdSm80INS1_25CollectiveMainloopFwdSm80ILi8ELi1ELb1EN4cute5tupleIJNS5_1CILi128EEENS7_ILi64EEENS7_ILi256EEEEEELi256ENS_10bfloat16_tEfNS_4arch4Sm80ELb1ELb0ELb1ELb0ELb0ELb0ELb1ELb1EEENS1_21CollectiveEpilogueFwdINS6_IJS8_SA_S9_EEENS6_IJNS7_ILi1EEESI_SI_EEESC_SE_Li256ELb0ELb1ELb1ELb0EEENS1_30DynamicPersistentTileSchedulerILi256ELi256ELb1ELb1ELb0EEEEEEEEEvNT_6ParamsE,@"STO_CUDA_ENTRY STV_DEFAULT"
_ZN7cutlass13device_kernelIN5flash19enable_sm80_to_sm89INS1_16FlashAttnFwdSm80INS1_25CollectiveMainloopFwdSm80ILi8ELi1ELb1EN4cute5tupleIJNS5_1CILi128EEENS7_ILi64EEENS7_ILi256EEEEEELi256ENS_10bfloat16_tEfNS_4arch4Sm80ELb1ELb0ELb1ELb0ELb0ELb0ELb1ELb1EEENS1_21CollectiveEpilogueFwdINS6_IJS8_SA_S9_EEENS6_IJNS7_ILi1EEESI_SI_EEESC_SE_Li256ELb0ELb1ELb1ELb0EEENS1_30DynamicPersistentTileSchedulerILi256ELi256ELb1ELb1ELb0EEEEEEEEEvNT_6ParamsE:
[----:B------:R-:W-:-:S03]  /*0000*/  MOV R1, c[0x0][0x28] ;  /* 0x00000a0000017a02 */ /* 0x000fc60000000f00 */
[----:B------:R-:W1:Y:S01]  /*0010*/  S2R R14, SR_TID.X ;  /* 0x00000000000e7919 */ /* 0x000e620000002100 */
[----:B------:R-:W-:-:S03]  /*0020*/  IADD3 R1, R1, -0x150, RZ ;  /* 0xfffffeb001017810 */ /* 0x000fc60007ffe0ff */
[----:B------:R-:W2:Y:S01]  /*0030*/  S2R R13, SR_CTAID.X ;  /* 0x00000000000d7919 */ /* 0x000ea20000002500 */
[----:B-1----:R-:W-:-:S05]  /*0040*/  SHF.R.U32.HI R2, RZ, 0x5, R14 ;  /* 0x00000005ff027819 */ /* 0x002fca000001160e */
[----:B------:R-:W1:Y:S02]  /*0050*/  SHFL.IDX PT, R0, R2, RZ, 0x1f ;  /* 0x00001fff02007589 */ /* 0x000e6400000e0000 */
[----:B-1----:R-:W-:Y:S02]  /*0060*/  ISETP.GE.AND P0, PT, R0, 0x1, PT ;  /* 0x000000010000780c */ /* 0x002fe40003f06270 */
[----:B------:R1:W-:Y:S11]  /*0070*/  STL [R1+0xfc], R0 ;  /* 0x0000fc0001007387 */ /* 0x0003f60000100800 */
[----:B------:R-:W-:Y:S06]  /*0080*/  @P0 BAR.ARV 0x4, 0x100 ;  /* 0x0104000000000b1d */ /* 0x000fec0000002000 */
[----:B--2---:R-:W-:-:S13]  /*0090*/  ISETP.GE.AND P0, PT, R13, c[0x0][0x538], PT ;  /* 0x00014e000d007a0c */ /* 0x004fda0003f06270 */
[----:B------:R-:W-:Y:S05]  /*00a0*/  @P0 EXIT ;  /* 0x000000000000094d */ /* 0x000fea0003800000 */
[----:B-1----:R-:W-:Y:S01]  /*00b0*/  SHF.R.S32.HI R11, RZ, 0x1f, R14 ;  /* 0x0000001fff0b7819 */ /* 0x002fe2000001140e */
[----:B------:R-:W-:-:S03]  /*00c0*/  ULDC.64 UR6, c[0x0][0x118] ;  /* 0x0000460000067ab9 */ /* 0x000fc60000000a00 */
[CC--:B------:R-:W-:Y:S02]  /*00d0*/  LEA.HI R2, R11.reuse, R14.reuse, RZ, 0x4 ;  /* 0x0000000e0b027211 */ /* 0x0c0fe400078f20ff */
[CC--:B------:R-:W-:Y:S02]  /*00e0*/  LEA.HI R0, R11.reuse, R14.reuse, RZ, 0x2 ;  /* 0x0000000e0b007211 */ /* 0x0c0fe400078f10ff */
[----:B------:R-:W-:Y:S02]  /*00f0*/  SHF.R.S32.HI R3, RZ, 0x4, R2 ;  /* 0x00000004ff037819 */ /* 0x000fe40000011402 */
[----:B------:R-:W-:Y:S02]  /*0100*/  LEA.HI R10, R11, R14, RZ, 0x3 ;  /* 0x0000000e0b0a7211 */ /* 0x000fe400078f18ff */
[----:B------:R-:W-:Y:S02]  /*0110*/  LOP3.LUT R4, R0, 0xfffffffc, RZ, 0xc0, !PT ;  /* 0xfffffffc00047812 */ /* 0x000fe400078ec0ff */
[----:B------:R-:W-:-:S02]  /*0120*/  LOP3.LUT R0, R2, 0xfffffff0, RZ, 0xc0, !PT ;  /* 0xfffffff002007812 */ /* 0x000fc400078ec0ff */
[----:B------:R-:W-:Y:S01]  /*0130*/  LEA.HI R2, R2, R3, RZ, 0x1 ;  /* 0x0000000302027211 */ /* 0x000fe200078f08ff */
[C---:B------:R-:W-:Y:S01]  /*0140*/  IMAD.IADD R4, R14.reuse, 0x1, -R4 ;  /* 0x000000010e047824 */ /* 0x040fe200078e0a04 */
[----:B------:R-:W-:Y:S01]  /*0150*/  SHF.R.S32.HI R18, RZ, 0x3, R10 ;  /* 0x00000003ff127819 */ /* 0x000fe2000001140a */
[----:B------:R-:W-:Y:S01]  /*0160*/  IMAD.IADD R5, R14, 0x1, -R0 ;  /* 0x000000010e057824 */ /* 0x000fe200078e0a00 */
[----:B------:R-:W-:Y:S02]  /*0170*/  LOP3.LUT R6, R10, 0xfffffff8, RZ, 0xc0, !PT ;  /* 0xfffffff80a067812 */ /* 0x000fe400078ec0ff */
[----:B------:R-:W-:Y:S01]  /*0180*/  LOP3.LUT R0, R2, 0xfffffffe, RZ, 0xc0, !PT ;  /* 0xfffffffe02007812 */ /* 0x000fe200078ec0ff */
[----:B------:R-:W-:Y:S02]  /*0190*/  IMAD.SHL.U32 R7, R18, 0x40, RZ ;  /* 0x0000004012077824 */ /* 0x000fe400078e00ff */
[----:B------:R-:W-:Y:S02]  /*01a0*/  IMAD.IADD R6, R14, 0x1, -R6 ;  /* 0x000000010e067824 */ /* 0x000fe400078e0a06 */
[----:B------:R-:W-:Y:S01]  /*01b0*/  IMAD.IADD R9, R3, 0x1, -R0 ;  /* 0x0000000103097824 */ /* 0x000fe200078e0a00 */
[----:B------:R-:W-:Y:S01]  /*01c0*/  LEA.HI R0, R4, R4, RZ, 0x1 ;  /* 0x0000000404007211 */ /* 0x000fe200078f08ff */
[C---:B------:R-:W-:Y:S01]  /*01d0*/  IMAD.SHL.U32 R16, R6.reuse, 0x8, RZ ;  /* 0x0000000806107824 */ /* 0x040fe200078e00ff */
[----:B------:R-:W-:Y:S01]  /*01e0*/  LOP3.LUT R2, R7, 0x1c0, RZ, 0xc0, !PT ;  /* 0x000001c007027812 */ /* 0x000fe200078ec0ff */
[----:B------:R-:W-:Y:S01]  /*01f0*/  IMAD.SHL.U32 R8, R6, 0x40, RZ ;  /* 0x0000004006087824 */ /* 0x000fe200078e00ff */
[----:B------:R-:W-:-:S02]  /*0200*/  SHF.R.S32.HI R7, RZ, 0x1f, R5 ;  /* 0x0000001fff077819 */ /* 0x000fc40000011405 */
[----:B------:R-:W-:Y:S01]  /*0210*/  LOP3.LUT R0, R0, 0x1ffffffe, RZ, 0xc0, !PT ;  /* 0x1ffffffe00007812 */ /* 0x000fe200078ec0ff */
[----:B------:R-:W-:Y:S01]  /*0220*/  STL [R1+0xa0], R16 ;  /* 0x0000a01001007387 */ /* 0x000fe20000100800 */
[----:B------:R-:W-:Y:S02]  /*0230*/  LOP3.LUT R3, R2, 0x38, R16, 0xf8, !PT ;  /* 0x0000003802037812 */ /* 0x000fe400078ef810 */
[----:B------:R-:W-:Y:S01]  /*0240*/  SHF.R.U32.HI R2, RZ, 0x3, R2 ;  /* 0x00000003ff027819 */ /* 0x000fe20000011602 */
[----:B------:R-:W-:Y:S01]  /*0250*/  IMAD.IADD R12, R4, 0x1, -R0 ;  /* 0x00000001040c7824 */ /* 0x000fe200078e0a00 */
[----:B------:R-:W-:Y:S02]  /*0260*/  LEA.HI R248, R7, R5, RZ, 0x3 ;  /* 0x0000000507f87211 */ /* 0x000fe400078f18ff */
[----:B------:R-:W-:Y:S02]  /*0270*/  LOP3.LUT R7, R3, R2, RZ, 0x3c, !PT ;  /* 0x0000000203077212 */ /* 0x000fe400078e3cff */
[C---:B------:R-:W-:Y:S01]  /*0280*/  LOP3.LUT R0, R248.reuse, 0xfffffff8, RZ, 0xc0, !PT ;  /* 0xfffffff8f8007812 */ /* 0x040fe200078ec0ff */
[----:B------:R-:W-:Y:S01]  /*0290*/  IMAD.SHL.U32 R248, R248, 0x40, RZ ;  /* 0x00000040f8f87824 */ /* 0x000fe200078e00ff */
[----:B------:R-:W-:-:S02]  /*02a0*/  LOP3.LUT R2, R8, 0x1c0, RZ, 0xc0, !PT ;  /* 0x000001c008027812 */ /* 0x000fc400078ec0ff */
[-C--:B------:R-:W-:Y:S01]  /*02b0*/  LEA.HI R4, R11, R14.reuse, RZ, 0x6 ;  /* 0x0000000e0b047211 */ /* 0x080fe200078f30ff */
[----:B------:R-:W-:Y:S01]  /*02c0*/  IMAD.IADD R5, R5, 0x1, -R0 ;  /* 0x0000000105057824 */ /* 0x000fe200078e0a00 */
[----:B------:R-:W-:Y:S02]  /*02d0*/  LOP3.LUT R3, R2, 0x8, R10, 0xf8, !PT ;  /* 0x0000000802037812 */ /* 0x000fe400078ef80a */
[----:B------:R-:W-:Y:S01]  /*02e0*/  SHF.R.U32.HI R2, RZ, 0x3, R2 ;  /* 0x00000003ff027819 */ /* 0x000fe20000011602 */
[----:B------:R-:W-:Y:S01]  /*02f0*/  IMAD.SHL.U32 R0, R4, 0x8, RZ ;  /* 0x0000000804007824 */ /* 0x000fe200078e00ff */
[----:B------:R-:W-:Y:S01]  /*0300*/  LEA.HI R8, R11, R14, RZ, 0x5 ;  /* 0x0000000e0b087211 */ /* 0x000fe200078f28ff */
[----:B------:R-:W-:Y:S01]  /*0310*/  IMAD.SHL.U32 R4, R5, 0x40, RZ ;  /* 0x0000004005047824 */ /* 0x000fe200078e00ff */
[----:B------:R-:W-:Y:S01]  /*0320*/  LOP3.LUT R249, R3, R2, RZ, 0x3c, !PT ;  /* 0x0000000203f97212 */ /* 0x000fe200078e3cff */
[----:B------:R-:W-:Y:S01]  /*0330*/  IMAD.SHL.U32 R3, R9, 0x8, RZ ;  /* 0x0000000809037824 */ /* 0x000fe200078e00ff */
[----:B------:R-:W-:-:S02]  /*0340*/  LOP3.LUT R2, R8, 0xffffffe0, RZ, 0xc0, !PT ;  /* 0xffffffe008027812 */ /* 0x000fc400078ec0ff */
[----:B------:R-:W-:Y:S01]  /*0350*/  LOP3.LUT R11, R7, 0x7ffffe00, R0, 0xf8, !PT ;  /* 0x7ffffe00070b7812 */ /* 0x000fe200078ef800 */
[----:B------:R-:W-:Y:S01]  /*0360*/  IMAD R249, R9, 0x200, R249 ;  /* 0x0000020009f97824 */ /* 0x000fe200078e02f9 */
[----:B------:R-:W-:Y:S01]  /*0370*/  LOP3.LUT R0, R4, 0x1c0, RZ, 0xc0, !PT ;  /* 0x000001c004007812 */ /* 0x000fe200078ec0ff */
[----:B------:R-:W-:Y:S01]  /*0380*/  IMAD.IADD R15, R14, 0x1, -R2 ;  /* 0x000000010e0f7824 */ /* 0x000fe200078e0a02 */
[--C-:B------:R-:W-:Y:S02]  /*0390*/  SHF.R.S32.HI R10, RZ, 0x5, R8.reuse ;  /* 0x00000005ff0a7819 */ /* 0x100fe40000011408 */
[----:B------:R-:W-:Y:S01]  /*03a0*/  SHF.R.S32.HI R4, RZ, 0x1f, R8 ;  /* 0x0000001fff047819 */ /* 0x000fe20000011408 */
[----:B------:R-:W-:Y:S01]  /*03b0*/  IMAD.MOV.U32 R8, RZ, RZ, 0x20 ;  /* 0x00000020ff087424 */ /* 0x000fe200078e00ff */
[----:B------:R-:W-:Y:S02]  /*03c0*/  LOP3.LUT R3, R0, 0x8, R3, 0xf8, !PT ;  /* 0x0000000800037812 */ /* 0x000fe400078ef803 */
[----:B------:R-:W-:-:S02]  /*03d0*/  SHF.R.U32.HI R2, RZ, 0x3, R0 ;  /* 0x00000003ff027819 */ /* 0x000fc40000011600 */
[----:B------:R-:W-:Y:S02]  /*03e0*/  LEA.HI R0, R4, R10, RZ, 0x3 ;  /* 0x0000000a04007211 */ /* 0x000fe400078f18ff */
[----:B------:R-:W-:Y:S02]  /*03f0*/  SHF.R.S32.HI R4, RZ, 0x1f, R15 ;  /* 0x0000001fff047819 */ /* 0x000fe4000001140f */
[----:B------:R-:W-:Y:S02]  /*0400*/  LOP3.LUT R0, R0, 0xffffff8, RZ, 0xc0, !PT ;  /* 0x0ffffff800007812 */ /* 0x000fe400078ec0ff */
[----:B------:R-:W-:Y:S02]  /*0410*/  LEA.HI R4, R4, R15, RZ, 0x2 ;  /* 0x0000000f04047211 */ /* 0x000fe400078f10ff */
[----:B------:R-:W-:Y:S02]  /*0420*/  R2P PR, R5, 0x6 ;  /* 0x0000000605007804 */ /* 0x000fe40000000000 */
[----:B------:R-:W-:Y:S01]  /*0430*/  LOP3.LUT R5, R3, R2, RZ, 0x3c, !PT ;  /* 0x0000000203057212 */ /* 0x000fe200078e3cff */
[----:B------:R-:W-:Y:S01]  /*0440*/  IMAD.IADD R2, R10, 0x1, -R0 ;  /* 0x000000010a027824 */ /* 0x000fe200078e0a00 */
[----:B------:R-:W-:Y:S01]  /*0450*/  SHF.R.S32.HI R0, RZ, 0x2, R4 ;  /* 0x00000002ff007819 */ /* 0x000fe20000011404 */
[----:B------:R-:W-:Y:S01]  /*0460*/  IMAD.MOV.U32 R3, RZ, RZ, 0x10 ;  /* 0x00000010ff037424 */ /* 0x000fe200078e00ff */
[----:B------:R-:W-:-:S02]  /*0470*/  LOP3.LUT R248, R5, 0x7ffffe00, R248, 0xf8, !PT ;  /* 0x7ffffe0005f87812 */ /* 0x000fc400078ef8f8 */
[----:B------:R-:W-:Y:S01]  /*0480*/  IADD3 R5, R16, 0x40, RZ ;  /* 0x0000004010057810 */ /* 0x000fe20007ffe0ff */
[----:B------:R-:W-:Y:S01]  /*0490*/  IMAD R14, R2, 0x10, R0 ;  /* 0x00000010020e7824 */ /* 0x000fe200078e0200 */
[----:B------:R-:W-:Y:S01]  /*04a0*/  LOP3.LUT R4, R4, 0x7ffffffc, RZ, 0xc0, !PT ;  /* 0x7ffffffc04047812 */ /* 0x000fe200078ec0ff */
[----:B------:R-:W-:Y:S01]  /*04b0*/  IMAD R0, R6, 0x20, R18 ;  /* 0x0000002006007824 */ /* 0x000fe200078e0212 */
[----:B------:R-:W-:Y:S02]  /*04c0*/  IADD3 R2, R16, 0x80, RZ ;  /* 0x0000008010027810 */ /* 0x000fe40007ffe0ff */
[----:B------:R-:W-:Y:S01]  /*04d0*/  STL [R1+0x100], R14 ;  /* 0x0001000e01007387 */ /* 0x000fe20000100800 */
[C---:B------:R-:W-:Y:S01]  /*04e0*/  LOP3.LUT P0, RZ, R6.reuse, 0x4, RZ, 0xc0, !PT ;  /* 0x0000000406ff7812 */ /* 0x040fe2000780c0ff */
[----:B------:R-:W-:Y:S01]  /*04f0*/  IMAD.IADD R4, R15, 0x1, -R4 ;  /* 0x000000010f047824 */ /* 0x000fe200078e0a04 */
[----:B------:R-:W-:Y:S01]  /*0500*/  LOP3.LUT P3, RZ, R6, 0x2, RZ, 0xc0, !PT ;  /* 0x0000000206ff7812 */ /* 0x000fe2000786c0ff */
[----:B------:R1:W-:Y:S01]  /*0510*/  STL [R1+0xb0], R13 ;  /* 0x0000b00d01007387 */ /* 0x0003e20000100800 */
[----:B------:R-:W-:Y:S01]  /*0520*/  SEL R3, R3, 0xfffffff0, !P1 ;  /* 0xfffffff003037807 */ /* 0x000fe20004800000 */
[----:B------:R-:W-:Y:S01]  /*0530*/  IMAD.SHL.U32 R4, R4, 0x2, RZ ;  /* 0x0000000204047824 */ /* 0x000fe200078e00ff */
[----:B------:R-:W-:Y:S01]  /*0540*/  SEL R7, R8, 0xffffffe0, !P2 ;  /* 0xffffffe008077807 */ /* 0x000fe20005000000 */
[----:B------:R2:W-:Y:S01]  /*0550*/  STL [R1+0x104], R0 ;  /* 0x0001040001007387 */ /* 0x0005e20000100800 */
[----:B------:R-:W-:-:S02]  /*0560*/  SHF.R.S32.HI R6, RZ, 0x1f, R5 ;  /* 0x0000001fff067819 */ /* 0x000fc40000011405 */
[----:B------:R-:W-:Y:S01]  /*0570*/  SHF.R.S32.HI R5, RZ, 0x1f, R2 ;  /* 0x0000001fff057819 */ /* 0x000fe20000011402 */
[----:B------:R-:W-:Y:S01]  /*0580*/  IMAD.IADD R3, R3, 0x1, R7 ;  /* 0x0000000103037824 */ /* 0x000fe200078e0207 */
[C---:B------:R-:W-:Y:S01]  /*0590*/  IADD3 R15, R4.reuse, 0xc8, RZ ;  /* 0x000000c8040f7810 */ /* 0x040fe20007ffe0ff */
[----:B------:R3:W-:Y:S01]  /*05a0*/  STL [R1+0xd8], R6 ;  /* 0x0000d80601007387 */ /* 0x0007e20000100800 */
[----:B------:R-:W-:Y:S01]  /*05b0*/  IMAD.MOV.U32 R7, RZ, RZ, 0x40 ;  /* 0x00000040ff077424 */ /* 0x000fe200078e00ff */
[----:B------:R-:W-:Y:S02]  /*05c0*/  LEA R249, R249, 0x10100, 0x1 ;  /* 0x00010100f9f97811 */ /* 0x000fe400078e08ff */
[----:B------:R4:W-:Y:S01]  /*05d0*/  STL [R1+0xd4], R5 ;  /* 0x0000d40501007387 */ /* 0x0009e20000100800 */
[----:B------:R-:W-:Y:S02]  /*05e0*/  IADD3 R9, R4, 0xe8, RZ ;  /* 0x000000e804097810 */ /* 0x000fe40007ffe0ff */
[----:B------:R-:W-:-:S02]  /*05f0*/  SEL R250, R7, 0xffffffc0, !P0 ;  /* 0xffffffc007fa7807 */ /* 0x000fc40004000000 */
[----:B------:R-:W-:-:S05]  /*0600*/  LEA R248, R248, 0x100, 0x1 ;  /* 0x00000100f8f87811 */ /* 0x000fca00078e08ff */
[----:B------:R-:W-:Y:S01]  /*0610*/  IMAD R3, R3, 0x2, R248 ;  /* 0x0000000203037824 */ /* 0x000fe200078e02f8 */
[----:B-1----:R-:W-:Y:S02]  /*0620*/  IADD3 R13, R4, 0xd8, RZ ;  /* 0x000000d8040d7810 */ /* 0x002fe40007ffe0ff */
[----:B--2---:R-:W-:-:S04]  /*0630*/  IADD3 R0, R16, 0xc0, RZ ;  /* 0x000000c010007810 */ /* 0x004fc80007ffe0ff */
[----:B------:R-:W-:Y:S01]  /*0640*/  SHF.R.S32.HI R2, RZ, 0x1f, R0 ;  /* 0x0000001fff027819 */ /* 0x000fe20000011400 */
[----:B------:R-:W-:Y:S01]  /*0650*/  IMAD.SHL.U32 R0, R11, 0x2, RZ ;  /* 0x000000020b007824 */ /* 0x000fe200078e00ff */
[C---:B------:R-:W-:Y:S02]  /*0660*/  IADD3 R11, R4.reuse, 0xe0, RZ ;  /* 0x000000e0040b7810 */ /* 0x040fe40007ffe0ff */
[C---:B---3--:R-:W-:Y:S01]  /*0670*/  IADD3 R6, R4.reuse, 0xf0, RZ ;  /* 0x000000f004067810 */ /* 0x048fe20007ffe0ff */
[----:B------:R1:W-:Y:S01]  /*0680*/  STL [R1+0xd0], R2 ;  /* 0x0000d00201007387 */ /* 0x0003e20000100800 */
[----:B----4-:R-:W-:-:S03]  /*0690*/  IADD3 R5, R4, 0xf8, RZ ;  /* 0x000000f804057810 */ /* 0x010fc60007ffe0ff */
[----:B------:R2:W-:Y:S01]  /*06a0*/  STL [R1+0x58], R0 ;  /* 0x0000580001007387 */ /* 0x0005e20000100800 */
[----:B-1----:R-:W-:Y:S01]  /*06b0*/  IMAD R2, R12, 0x8, R14 ;  /* 0x000000080c027824 */ /* 0x002fe200078e020e */
[----:B------:R-:W-:Y:S02]  /*06c0*/  IADD3 R14, R4, 0xd0, RZ ;  /* 0x000000d0040e7810 */ /* 0x000fe40007ffe0ff */
[----:B--2---:R-:W-:Y:S02]  /*06d0*/  SEL R0, R8, 0xffffffe0, !P1 ;  /* 0xffffffe008007807 */ /* 0x004fe40004800000 */
[----:B------:R1:W-:Y:S01]  /*06e0*/  STL [R1+0xf8], R2 ;  /* 0x0000f80201007387 */ /* 0x0003e20000100800 */
[----:B------:R-:W-:Y:S01]  /*06f0*/  IMAD.IADD R8, R249, 0x1, R250 ;  /* 0x00000001f9087824 */ /* 0x000fe200078e02fa */
[----:B------:R-:W-:Y:S02]  /*0700*/  SHF.R.S32.HI R12, RZ, 0x1f, R14 ;  /* 0x0000001fff0c7819 */ /* 0x000fe4000001140e */
[----:B------:R2:W-:Y:S01]  /*0710*/  STL [R1+0x90], R4 ;  /* 0x0000900401007387 */ /* 0x0005e20000100800 */
[----:B------:R-:W-:-:S03]  /*0720*/  IMAD.IADD R252, R248, 0x1, R0 ;  /* 0x00000001f8fc7824 */ /* 0x000fc600078e0200 */
[----:B------:R-:W-:Y:S04]  /*0730*/  STL [R1+0xcc], R15 ;  /* 0x0000cc0f01007387 */ /* 0x000fe80000100800 */
[----:B------:R-:W-:Y:S04]  /*0740*/  STL [R1+0xc8], R14 ;  /* 0x0000c80e01007387 */ /* 0x000fe80000100800 */
[----:B------:R-:W-:Y:S04]  /*0750*/  STL [R1+0xc4], R13 ;  /* 0x0000c40d01007387 */ /* 0x000fe80000100800 */
[----:B------:R-:W-:Y:S04]  /*0760*/  STL [R1+0xc0], R11 ;  /* 0x0000c00b01007387 */ /* 0x000fe80000100800 */
[----:B------:R-:W-:Y:S01]  /*0770*/  STL [R1+0xbc], R9 ;  /* 0x0000bc0901007387 */ /* 0x000fe20000100800 */
[----:B-1----:R-:W-:-:S02]  /*0780*/  SEL R2, R7, 0xffffffc0, !P2 ;  /* 0xffffffc007027807 */ /* 0x002fc40005000000 */
[----:B------:R-:W-:Y:S01]  /*0790*/  SHF.R.S32.HI R7, RZ, 0x1f, R15 ;  /* 0x0000001fff077819 */ /* 0x000fe2000001140f */
[----:B------:R1:W-:Y:S01]  /*07a0*/  STL [R1+0xb8], R6 ;  /* 0x0000b80601007387 */ /* 0x0003e20000100800 */
[C---:B--2---:R-:W-:Y:S01]  /*07b0*/  IADD3 R4, R249.reuse, 0x20, RZ ;  /* 0x00000020f9047810 */ /* 0x044fe20007ffe0ff */
[----:B------:R-:W-:Y:S01]  /*07c0*/  IMAD.IADD R251, R248, 0x1, R2 ;  /* 0x00000001f8fb7824 */ /* 0x000fe200078e0202 */
[----:B------:R-:W-:Y:S01]  /*07d0*/  @P3 IADD3 R4, R249, -0x20, RZ ;  /* 0xffffffe0f9043810 */ /* 0x000fe20007ffe0ff */
[----:B------:R2:W-:Y:S04]  /*07e0*/  STL [R1], R8 ;  /* 0x0000000801007387 */ /* 0x0005e80000100800 */
[----:B------:R3:W-:Y:S01]  /*07f0*/  STL [R1+0xb4], R5 ;  /* 0x0000b40501007387 */ /* 0x0007e20000100800 */
[----:B------:R-:W-:-:S03]  /*0800*/  IMAD.IADD R250, R250, 0x1, R4 ;  /* 0x00000001fafa7824 */ /* 0x000fc600078e0204 */
[----:B------:R4:W-:Y:S04]  /*0810*/  STL [R1+0xf4], R7 ;  /* 0x0000f40701007387 */ /* 0x0009e80000100800 */
[----:B------:R-:W-:Y:S01]  /*0820*/  STL [R1+0xf0], R12 ;  /* 0x0000f00c01007387 */ /* 0x000fe20000100800 */
[----:B-1----:R-:W-:Y:S02]  /*0830*/  SHF.R.S32.HI R6, RZ, 0x1f, R6 ;  /* 0x0000001fff067819 */ /* 0x002fe40000011406 */
[----:B--2---:R-:W-:Y:S02]  /*0840*/  SHF.R.S32.HI R8, RZ, 0x1f, R11 ;  /* 0x0000001fff087819 */ /* 0x004fe4000001140b */
[----:B---3--:R-:W-:Y:S02]  /*0850*/  SHF.R.S32.HI R5, RZ, 0x1f, R5 ;  /* 0x0000001fff057819 */ /* 0x008fe40000011405 */
[----:B----4-:R-:W-:-:S05]  /*0860*/  SHF.R.S32.HI R7, RZ, 0x1f, R13 ;  /* 0x0000001fff077819 */ /* 0x010fca000001140d */
[----:B------:R1:W-:Y:S04]  /*0870*/  STL [R1+0xec], R7 ;  /* 0x0000ec0701007387 */ /* 0x0003e80000100800 */
[----:B------:R-:W-:Y:S01]  /*0880*/  STL [R1+0xe8], R8 ;  /* 0x0000e80801007387 */ /* 0x000fe20000100800 */
[----:B-1----:R-:W-:-:S05]  /*0890*/  SHF.R.S32.HI R7, RZ, 0x1f, R9 ;  /* 0x0000001fff077819 */ /* 0x002fca0000011409 */
[----:B------:R1:W-:Y:S04]  /*08a0*/  STL [R1+0xe4], R7 ;  /* 0x0000e40701007387 */ /* 0x0003e80000100800 */
[----:B------:R-:W-:Y:S04]  /*08b0*/  STL [R1+0x8], R4 ;  /* 0x0000080401007387 */ /* 0x000fe80000100800 */
[----:B------:R2:W-:Y:S04]  /*08c0*/  STL [R1+0xe0], R6 ;  /* 0x0000e00601007387 */ /* 0x0005e80000100800 */
[----:B------:R3:W-:Y:S01]  /*08d0*/  STL [R1+0xdc], R5 ;  /* 0x0000dc0501007387 */ /* 0x0007e20000100800 */
[----:B-1----:R-:W-:-:S02]  /*08e0*/  IADD3 R7, R4, 0x1800, RZ ;  /* 0x0000180004077810 */ /* 0x002fc40007ffe0ff */
[C---:B--2---:R-:W-:Y:S02]  /*08f0*/  IADD3 R6, R4.reuse, 0x1000, RZ ;  /* 0x0000100004067810 */ /* 0x044fe40007ffe0ff */
[----:B---3--:R-:W-:-:S05]  /*0900*/  IADD3 R5, R4, 0x800, RZ ;  /* 0x0000080004057810 */ /* 0x008fca0007ffe0ff */
[----:B------:R1:W-:Y:S04]  /*0910*/  STL [R1+0x44], R5 ;  /* 0x0000440501007387 */ /* 0x0003e80000100800 */
[----:B------:R2:W-:Y:S04]  /*0920*/  STL [R1+0x40], R6 ;  /* 0x0000400601007387 */ /* 0x0005e80000100800 */
[----:B------:R3:W-:Y:S01]  /*0930*/  STL [R1+0x3c], R7 ;  /* 0x00003c0701007387 */ /* 0x0007e20000100800 */
[C---:B-1----:R-:W-:Y:S02]  /*0940*/  IADD3 R5, R4.reuse, 0x2000, RZ ;  /* 0x0000200004057810 */ /* 0x042fe40007ffe0ff */
[----:B--2---:R-:W-:-:S03]  /*0950*/  IADD3 R6, R4, 0x2800, RZ ;  /* 0x0000280004067810 */ /* 0x004fc60007ffe0ff */
[----:B------:R1:W-:Y:S01]  /*0960*/  STL [R1+0x38], R5 ;  /* 0x0000380501007387 */ /* 0x0003e20000100800 */
[----:B---3--:R-:W-:-:S03]  /*0970*/  IADD3 R7, R4, 0x3000, RZ ;  /* 0x0000300004077810 */ /* 0x008fc60007ffe0ff */
        /* <DEDUP_REMOVED lines=12> */
[----:B------:R2:W-:Y:S01]  /*0a40*/  STL [R1+0x1c], R6 ;  /* 0x00001c0601007387 */ /* 0x0005e20000100800 */
[C---:B-1----:R-:W-:Y:S02]  /*0a50*/  IADD3 R5, R4.reuse, 0x6000, RZ ;  /* 0x0000600004057810 */ /* 0x042fe40007ffe0ff */
[----:B--2---:R-:W-:-:S03]  /*0a60*/  IADD3 R6, R4, 0x7000, RZ ;  /* 0x0000700004067810 */ /* 0x004fc60007ffe0ff */
[----:B------:R1:W-:Y:S01]  /*0a70*/  STL [R1+0x18], R5 ;  /* 0x0000180501007387 */ /* 0x0003e20000100800 */
[----:B------:R-:W-:-:S03]  /*0a80*/  IADD3 R4, R4, 0x7800, RZ ;  /* 0x0000780004047810 */ /* 0x000fc60007ffe0ff */
[----:B------:R-:W-:Y:S04]  /*0a90*/  STL [R1+0x14], R7 ;  /* 0x0000140701007387 */ /* 0x000fe80000100800 */
[----:B------:R-:W-:Y:S04]  /*0aa0*/  STL [R1+0x10], R6 ;  /* 0x0000100601007387 */ /* 0x000fe80000100800 */
[----:B------:R2:W-:Y:S04]  /*0ab0*/  STL [R1+0xc], R4 ;  /* 0x00000c0401007387 */ /* 0x0005e80000100800 */
[----:B------:R3:W-:Y:S01]  /*0ac0*/  STL [R1+0x48], R3 ;  /* 0x0000480301007387 */ /* 0x0007e20000100800 */
[----:B-1----:R-:W-:-:S04]  /*0ad0*/  IMAD R5, R10, 0x800, R248 ;  /* 0x000008000a057824 */ /* 0x002fc800078e02f8 */
[--C-:B--2---:R-:W-:Y:S01]  /*0ae0*/  IMAD.IADD R4, R0, 0x1, R5.reuse ;  /* 0x0000000100047824 */ /* 0x104fe200078e0205 */
[C---:B------:R-:W-:Y:S01]  /*0af0*/  IADD3 R0, R2.reuse, R248, R0 ;  /* 0x000000f802007210 */ /* 0x040fe20007ffe000 */
[----:B---3--:R-:W-:-:S04]  /*0b00*/  IMAD.IADD R3, R2, 0x1, R5 ;  /* 0x0000000102037824 */ /* 0x008fc800078e0205 */
[----:B------:R1:W-:Y:S04]  /*0b10*/  STL [R1+0x4], R0 ;  /* 0x0000040001007387 */ /* 0x0003e80000100800 */
[----:B------:R2:W-:Y:S04]  /*0b20*/  STL [R1+0x4c], R4 ;  /* 0x00004c0401007387 */ /* 0x0005e80000100800 */
[----:B------:R2:W-:Y:S01]  /*0b30*/  STL [R1+0x54], R3 ;  /* 0x0000540301007387 */ /* 0x0005e20000100800 */
[----:B-1----:R-:W-:-:S05]  /*0b40*/  IMAD.IADD R0, R2, 0x1, R4 ;  /* 0x0000000102007824 */ /* 0x002fca00078e0204 */
[----:B------:R2:W-:Y:S02]  /*0b50*/  STL [R1+0x50], R0 ;  /* 0x0000500001007387 */ /* 0x0005e40000100800 */
.L_x_851:
[----:B--2---:R-:W2:Y:S01]  /*0b60*/  LDL R4, [R1+0xb0] ;  /* 0x0000b00001047983 */ /* 0x004ea20000100800 */
[----:B------:R-:W-:Y:S01]  /*0b70*/  IMAD.MOV.U32 R0, RZ, RZ, c[0x0][0x560] ;  /* 0x00015800ff007624 */ /* 0x000fe200078e00ff */
[----:B------:R-:W-:Y:S01]  /*0b80*/  YIELD ;  /* 0x0000000000007946 */ /* 0x000fe20003800000 */
[----:B------:R-:W-:Y:S03]  /*0b90*/  BSSY B0, `(.L_x_826) ;  /* 0x0000016000007945 */ /* 0x000fe60003800000 */
[----:B------:R-:W-:-:S13]  /*0ba0*/  ISETP.NE.AND P0, PT, R0, 0x1, PT ;  /* 0x000000010000780c */ /* 0x000fda0003f05270 */
[----:B--2---:R-:W-:Y:S01]  /*0bb0*/  @P0 IMAD.HI.U32 R0, R4, c[0x0][0x564], RZ ;  /* 0x0001590004000a27 */ /* 0x004fe200078e00ff */
[----:B------:R-:W-:-:S04]  /*0bc0*/  MOV R3, R4 ;  /* 0x0000000400037202 */ /* 0x000fc80000000f00 */
[----:B------:R-:W-:-:S04]  /*0bd0*/  @P0 SHF.R.U32.HI R3, RZ, c[0x0][0x568], R0 ;  /* 0x00015a00ff030a19 */ /* 0x000fc80000011600 */
[----:B------:R-:W-:Y:S01]  /*0be0*/  ISETP.GE.AND P0, PT, R3, c[0x0][0x578], PT ;  /* 0x00015e0003007a0c */ /* 0x000fe20003f06270 */
[----:B------:R-:W-:-:S04]  /*0bf0*/  IMAD.MOV R2, RZ, RZ, -R3 ;  /* 0x000000ffff027224 */ /* 0x000fc800078e0a03 */
[----:B------:R-:W-:-:S08]  /*0c00*/  IMAD R2, R2, c[0x0][0x560], R4 ;  /* 0x0001580002027a24 */ /* 0x000fd000078e0204 */
[----:B------:R-:W-:Y:S05]  /*0c10*/  @!P0 BRA `(.L_x_827) ;  /* 0x0000007000008947 */ /* 0x000fea0003800000 */
[----:B------:R-:W-:-:S04]  /*0c20*/  MOV R0, c[0x0][0x56c] ;  /* 0x00015b0000007a02 */ /* 0x000fc80000000f00 */
[----:B------:R-:W-:Y:S02]  /*0c30*/  ISETP.NE.AND P0, PT, R0, 0x1, PT ;  /* 0x000000010000780c */ /* 0x000fe40003f05270 */
[----:B------:R-:W-:-:S11]  /*0c40*/  MOV R0, R2 ;  /* 0x0000000200007202 */ /* 0x000fd60000000f00 */
[----:B------:R-:W-:-:S05]  /*0c50*/  @P0 IMAD.HI.U32 R4, R2, c[0x0][0x570], RZ ;  /* 0x00015c0002040a27 */ /* 0x000fca00078e00ff */
[----:B------:R-:W-:-:S05]  /*0c60*/  @P0 SHF.R.U32.HI R0, RZ, c[0x0][0x574], R4 ;  /* 0x00015d00ff000a19 */ /* 0x000fca0000011604 */
[----:B------:R-:W-:Y:S01]  /*0c70*/  IMAD R4, R0, c[0x0][0x56c], RZ ;  /* 0x00015b0000047a24 */ /* 0x000fe200078e02ff */
[----:B------:R-:W-:Y:S05]  /*0c80*/  BRA `(.L_x_828) ;  /* 0x0000006000007947 */ /* 0x000fea0003800000 */
.L_x_827:
[----:B------:R-:W-:-:S04]  /*0c90*/  MOV R0, c[0x0][0x554] ;  /* 0x0001550000007a02 */ /* 0x000fc80000000f00 */
[----:B------:R-:W-:Y:S02]  /*0ca0*/  ISETP.NE.AND P0, PT, R0, 0x1, PT ;  /* 0x000000010000780c */ /* 0x000fe40003f05270 */
[----:B------:R-:W-:-:S11]  /*0cb0*/  MOV R0, R2 ;  /* 0x0000000200007202 */ /* 0x000fd60000000f00 */
[----:B------:R-:W-:-:S05]  /*0cc0*/  @P0 IMAD.HI.U32 R4, R2, c[0x0][0x558], RZ ;  /* 0x0001560002040a27 */ /* 0x000fca00078e00ff */
[----:B------:R-:W-:-:S05]  /*0cd0*/  @P0 SHF.R.U32.HI R0, RZ, c[0x0][0x55c], R4 ;  /* 0x00015700ff000a19 */ /* 0x000fca0000011604 */
[----:B------:R-:W-:Y:S02]  /*0ce0*/  IMAD R4, R0, c[0x0][0x554], RZ ;  /* 0x0001550000047a24 */ /* 0x000fe400078e02ff */
.L_x_828:
[----:B------:R-:W-:Y:S05]  /*0cf0*/  BSYNC B0 ;  /* 0x0000000000007941 */ /* 0x000fea0003800000 */
.L_x_826:
[----:B------:R-:W-:Y:S01]  /*0d00*/  IMAD.MOV.U32 R5, RZ, RZ, c[0x0][0x53c] ;  /* 0x00014f00ff057624 */ /* 0x000fe200078e00ff */
[----:B------:R-:W-:Y:S01]  /*0d10*/  ULDC UR5, c[0x0][0x1d0] ;  /* 0x0000740000057ab9 */ /* 0x000fe20000000800 */
[----:B------:R-:W-:Y:S01]  /*0d20*/  IMAD.MOV.U32 R11, RZ, RZ, R0 ;  /* 0x000000ffff0b7224 */ /* 0x000fe200078e0000 */
[----:B------:R-:W-:Y:S01]  /*0d30*/  UIADD3 UR5, UR5, 0x3f, URZ ;  /* 0x0000003f05057890 */ /* 0x000fe2000fffe03f */
[----:B------:R-:W-:Y:S01]  /*0d40*/  IMAD.MOV.U32 R28, RZ, RZ, c[0x0][0x2c4] ;  /* 0x0000b100ff1c7624 */ /* 0x000fe200078e00ff */
[----:B------:R-:W-:Y:S01]  /*0d50*/  ISETP.NE.AND P0, PT, R5, 0x1, PT ;  /* 0x000000010500780c */ /* 0x000fe20003f05270 */
[----:B------:R-:W-:Y:S01]  /*0d60*/  IMAD.MOV.U32 R7, RZ, RZ, c[0x0][0x548] ;  /* 0x00015200ff077624 */ /* 0x000fe200078e00ff */
[----:B------:R-:W-:Y:S01]  /*0d70*/  LOP3.LUT R5, RZ, R0, RZ, 0x33, !PT ;  /* 0x00000000ff057212 */ /* 0x000fe200078e33ff */
[----:B------:R-:W-:Y:S01]  /*0d80*/  IMAD.IADD R4, R2, 0x1, -R4 ;  /* 0x0000000102047824 */ /* 0x000fe200078e0a04 */
[----:B------:R-:W-:Y:S01]  /*0d90*/  ISETP.NE.AND P1, PT, R28, 0x1, PT ;  /* 0x000000011c00780c */ /* 0x000fe20003f25270 */
[----:B------:R-:W-:Y:S01]  /*0da0*/  USHF.R.S32.HI UR4, URZ, 0x1f, UR5 ;  /* 0x0000001f3f047899 */ /* 0x000fe20008011405 */
[----:B------:R-:W-:Y:S01]  /*0db0*/  BSSY B0, `(.L_x_829) ;  /* 0x000003f000007945 */ /* 0x000fe20003800000 */
[----:B------:R-:W-:-:S02]  /*0dc0*/  IMAD R3, R3, c[0x0][0x554], R4 ;  /* 0x0001550003037a24 */ /* 0x000fc400078e0204 */
[----:B------:R-:W-:Y:S01]  /*0dd0*/  ULEA.HI UR4, UR4, UR5, URZ, 0x6 ;  /* 0x0000000504047291 */ /* 0x000fe2000f8f303f */
[----:B------:R-:W-:Y:S02]  /*0de0*/  IMAD.MOV.U32 R2, RZ, RZ, RZ ;  /* 0x000000ffff027224 */ /* 0x000fe400078e00ff */
[----:B------:R-:W-:Y:S01]  /*0df0*/  IMAD.MOV.U32 R14, RZ, RZ, R3 ;  /* 0x000000ffff0e7224 */ /* 0x000fe200078e0003 */
[----:B------:R-:W-:Y:S01]  /*0e00*/  USHF.R.S32.HI UR4, URZ, 0x6, UR4 ;  /* 0x000000063f047899 */ /* 0x000fe20008011404 */
[----:B------:R-:W-:Y:S01]  /*0e10*/  @P0 IMAD.HI.U32 R6, R0, c[0x0][0x540], RZ ;  /* 0x0001500000060a27 */ /* 0x000fe200078e00ff */
[----:B------:R-:W-:-:S04]  /*0e20*/  IADD3 R0, R5, c[0x0][0x53c], RZ ;  /* 0x00014f0005007a10 */ /* 0x000fc80007ffe0ff */
[----:B------:R-:W-:Y:S01]  /*0e30*/  @P0 SHF.R.U32.HI R11, RZ, c[0x0][0x544], R6 ;  /* 0x00015100ff0b0a19 */ /* 0x000fe20000011606 */
[----:B------:R-:W-:Y:S01]  /*0e40*/  IMAD.MOV.U32 R6, RZ, RZ, 0x40 ;  /* 0x00000040ff067424 */ /* 0x000fe200078e00ff */
[----:B------:R-:W-:-:S03]  /*0e50*/  ISETP.NE.AND P0, PT, R7, 0x1, PT ;  /* 0x000000010700780c */ /* 0x000fc60003f05270 */
[----:B------:R-:W-:Y:S01]  /*0e60*/  IMAD R0, R11, c[0x0][0x53c], R0 ;  /* 0x00014f000b007a24 */ /* 0x000fe200078e0200 */
[----:B------:R1:W-:Y:S03]  /*0e70*/  STL [R1+0xa8], R11 ;  /* 0x0000a80b01007387 */ /* 0x0003e60000100800 */
[----:B------:R-:W-:-:S05]  /*0e80*/  IMAD.SHL.U32 R18, R0, 0x80, RZ ;  /* 0x0000008000127824 */ /* 0x000fca00078e00ff */
[----:B------:R-:W-:Y:S01]  /*0e90*/  IADD3 R0, R18, 0x7f, RZ ;  /* 0x0000007f12007810 */ /* 0x000fe20007ffe0ff */
[----:B------:R1:W-:Y:S04]  /*0ea0*/  STL [R1+0xac], R18 ;  /* 0x0000ac1201007387 */ /* 0x0003e80000100800 */
[----:B------:R-:W-:-:S05]  /*0eb0*/  @P1 IMAD.HI.U32 R5, R0, c[0x0][0x2c8], RZ ;  /* 0x0000b20000051a27 */ /* 0x000fca00078e00ff */
[----:B------:R-:W-:Y:S02]  /*0ec0*/  @P1 SHF.R.U32.HI R0, RZ, c[0x0][0x2cc], R5 ;  /* 0x0000b300ff001a19 */ /* 0x000fe40000011605 */
[----:B------:R-:W-:-:S04]  /*0ed0*/  IADD3 R5, R6, -c[0x0][0x168], RZ ;  /* 0x80005a0006057a10 */ /* 0x000fc80007ffe0ff */
[----:B------:R-:W-:-:S04]  /*0ee0*/  IADD3 R0, R0, c[0x0][0x1d0], R5 ;  /* 0x0000740000007a10 */ /* 0x000fc80007ffe005 */
[----:B------:R-:W-:-:S04]  /*0ef0*/  SHF.R.S32.HI R6, RZ, 0x1f, R0 ;  /* 0x0000001fff067819 */ /* 0x000fc80000011400 */
[----:B------:R-:W-:Y:S01]  /*0f00*/  LEA.HI R6, R6, R0, RZ, 0x6 ;  /* 0x0000000006067211 */ /* 0x000fe200078f30ff */
[----:B------:R-:W-:-:S03]  /*0f10*/  @P0 IMAD.HI.U32 R0, R3, c[0x0][0x54c], RZ ;  /* 0x0001530003000a27 */ /* 0x000fc600078e00ff */
[----:B------:R-:W-:Y:S02]  /*0f20*/  SHF.R.S32.HI R6, RZ, 0x6, R6 ;  /* 0x00000006ff067819 */ /* 0x000fe40000011406 */
[----:B------:R-:W-:Y:S02]  /*0f30*/  @P0 SHF.R.U32.HI R14, RZ, c[0x0][0x550], R0 ;  /* 0x00015400ff0e0a19 */ /* 0x000fe40000011600 */
[----:B------:R-:W-:-:S03]  /*0f40*/  IMNMX R6, R6, UR4, PT ;  /* 0x0000000406067c17 */ /* 0x000fc6000b800200 */
[----:B------:R-:W-:Y:S01]  /*0f50*/  IMAD.MOV R0, RZ, RZ, -R14 ;  /* 0x000000ffff007224 */ /* 0x000fe200078e0a0e */
[----:B------:R1:W-:Y:S01]  /*0f60*/  STL [R1+0x98], R14 ;  /* 0x0000980e01007387 */ /* 0x0003e20000100800 */
[----:B------:R-:W-:Y:S02]  /*0f70*/  ISETP.GE.AND P0, PT, R6, 0x1, PT ;  /* 0x000000010600780c */ /* 0x000fe40003f06270 */
[----:B------:R-:W-:-:S05]  /*0f80*/  IMAD R17, R0, c[0x0][0x548], R3 ;  /* 0x0001520000117a24 */ /* 0x000fca00078e0203 */
[----:B------:R1:W-:Y:S06]  /*0f90*/  STL [R1+0x94], R17 ;  /* 0x0000941101007387 */ /* 0x0003ec0000100800 */
[----:B------:R-:W-:Y:S05]  /*0fa0*/  @!P0 BRA `(.L_x_830) ;  /* 0x000001f000008947 */ /* 0x000fea0003800000 */
[----:B------:R-:W-:-:S04]  /*0fb0*/  SHF.R.U32.HI R0, RZ, 0x10, R11 ;  /* 0x00000010ff007819 */ /* 0x000fc8000001160b */
[----:B------:R-:W-:-:S04]  /*0fc0*/  ISETP.NE.AND P0, PT, R0, RZ, PT ;  /* 0x000000ff0000720c */ /* 0x000fc80003f05270 */
[----:B------:R-:W-:-:S04]  /*0fd0*/  SEL R0, R0, c[0x0][0x338], P0 ;  /* 0x0000ce0000007a07 */ /* 0x000fc80000000000 */
[-C--:B------:R-:W-:Y:S02]  /*0fe0*/  IABS R3, R0.reuse ;  /* 0x0000000000037213 */ /* 0x080fe40000000000 */
[----:B------:R-:W-:Y:S02]  /*0ff0*/  IADD3 R7, R0, -0x1, R6 ;  /* 0xffffffff00077810 */ /* 0x000fe40007ffe006 */
[----:B------:R-:W2:Y:S02]  /*1000*/  I2F.RP R4, R3 ;  /* 0x0000000300047306 */ /* 0x000ea40000209400 */
[----:B------:R-:W-:Y:S02]  /*1010*/  IABS R10, R7 ;  /* 0x00000007000a7213 */ /* 0x000fe40000000000 */
[----:B------:R-:W-:-:S04]  /*1020*/  LOP3.LUT R7, R7, R0, RZ, 0x3c, !PT ;  /* 0x0000000007077212 */ /* 0x000fc800078e3cff */
[----:B------:R-:W-:Y:S01]  /*1030*/  ISETP.GE.AND P0, PT, R7, RZ, PT ;  /* 0x000000ff0700720c */ /* 0x000fe20003f06270 */
[----:B--2---:R-:W2:Y:S02]  /*1040*/  MUFU.RCP R4, R4 ;  /* 0x0000000400047308 */ /* 0x004ea40000001000 */
[----:B--2---:R-:W-:-:S06]  /*1050*/  IADD3 R4, R4, 0xffffffe, RZ ;  /* 0x0ffffffe04047810 */ /* 0x004fcc0007ffe0ff */
[----:B------:R-:W2:Y:S02]  /*1060*/  F2I.FTZ.U32.TRUNC.NTZ R5, R4 ;  /* 0x0000000400057305 */ /* 0x000ea4000021f000 */
[----:B--2---:R-:W-:Y:S02]  /*1070*/  IMAD.MOV R2, RZ, RZ, -R5 ;  /* 0x000000ffff027224 */ /* 0x004fe400078e0a05 */
[----:B------:R-:W-:Y:S02]  /*1080*/  IMAD.MOV.U32 R4, RZ, RZ, RZ ;  /* 0x000000ffff047224 */ /* 0x000fe400078e00ff */
        /* <DEDUP_REMOVED lines=13> */
[----:B------:R-:W-:-:S13]  /*1160*/  ISETP.GE.U32.AND P3, PT, R4, R3, PT ;  /* 0x000000030400720c */ /* 0x000fda0003f66070 */
[----:B------:R-:W-:-:S05]  /*1170*/  @P3 IADD3 R2, R2, 0x1, RZ ;  /* 0x0000000102023810 */ /* 0x000fca0007ffe0ff */
[----:B------:R-:W-:Y:S01]  /*1180*/  @!P0 IMAD.MOV R2, RZ, RZ, -R2 ;  /* 0x000000ffff028224 */ /* 0x000fe200078e0a02 */
[----:B------:R-:W-:Y:S02]  /*1190*/  @!P2 LOP3.LUT R2, RZ, R0, RZ, 0x33, !PT ;  /* 0x00000000ff02a212 */ /* 0x000fe400078e33ff */
.L_x_830:
[----:B------:R-:W-:Y:S05]  /*11a0*/  BSYNC B0 ;  /* 0x0000000000007941 */ /* 0x000fea0003800000 */
.L_x_829:
[----:B------:R-:W-:Y:S01]  /*11b0*/  LOP3.LUT R0, R11, 0xffff, RZ, 0xc0, !PT ;  /* 0x0000ffff0b007812 */ /* 0x000fe200078ec0ff */
[----:B------:R-:W-:Y:S01]  /*11c0*/  IMAD.MOV.U32 R15, RZ, RZ, RZ ;  /* 0x000000ffff0f7224 */ /* 0x000fe200078e00ff */
[----:B------:R-:W-:Y:S01]  /*11d0*/  CS2R R130, SRZ ;  /* 0x0000000000827805 */ /* 0x000fe2000001ff00 */
[----:B------:R-:W-:Y:S01]  /*11e0*/  IMAD.MOV.U32 R16, RZ, RZ, RZ ;  /* 0x000000ffff107224 */ /* 0x000fe200078e00ff */
[----:B------:R-:W-:Y:S01]  /*11f0*/  CS2R R128, SRZ ;  /* 0x0000000000807805 */ /* 0x000fe2000001ff00 */
[----:B------:R-:W-:Y:S01]  /*1200*/  IMAD R132, R0, R2, RZ ;  /* 0x0000000200847224 */ /* 0x000fe200078e02ff */
[----:B------:R-:W-:Y:S01]  /*1210*/  PRMT R0, RZ, 0x7610, R0 ;  /* 0x00007610ff007816 */ /* 0x000fe20000000000 */
[----:B------:R-:W-:Y:S01]  /*1220*/  CS2R R126, SRZ ;  /* 0x00000000007e7805 */ /* 0x000fe2000001ff00 */
[----:B------:R-:W-:Y:S01]  /*1230*/  CS2R R124, SRZ ;  /* 0x00000000007c7805 */ /* 0x000fe2000001ff00 */
        /* <DEDUP_REMOVED lines=65> */
[----:B--2---:R-:W2:Y:S04]  /*1650*/  LDL.64 R4, [R1+0xa0] ;  /* 0x0000a00001047983 */ /* 0x004ea80000100a00 */
[----:B------:R-:W3:Y:S04]  /*1660*/  S2R R3, SR_TID.X ;  /* 0x0000000000037919 */ /* 0x000ee80000002100 */
[----:B------:R4:W2:Y:S01]  /*1670*/  LDL.64 R34, [R1+0xa0] ;  /* 0x0000a00001227983 */ /* 0x0008a20000100a00 */
[----:B------:R-:W-:-:S04]  /*1680*/  ISETP.NE.U32.AND P0, PT, RZ, c[0x0][0x340], PT ;  /* 0x0000d000ff007a0c */ /* 0x000fc80003f05070 */
[----:B------:R-:W-:-:S13]  /*1690*/  ISETP.NE.AND.EX P0, PT, RZ, c[0x0][0x344], PT, P0 ;  /* 0x0000d100ff007a0c */ /* 0x000fda0003f05300 */
[----:B------:R-:W-:Y:S01]  /*16a0*/  @P0 IMAD.MOV.U32 R2, RZ, RZ, 0x4 ;  /* 0x00000004ff020424 */ /* 0x000fe200078e00ff */
[----:B---3--:R-:W-:-:S04]  /*16b0*/  SHF.R.S32.HI R29, RZ, 0x1f, R3 ;  /* 0x0000001fff1d7819 */ /* 0x008fc80000011403 */
[----:B------:R-:W-:Y:S01]  /*16c0*/  LEA.HI R29, R29, R3, RZ, 0x3 ;  /* 0x000000031d1d7211 */ /* 0x000fe200078f18ff */
[----:B------:R-:W-:-:S03]  /*16d0*/  @P0 IMAD.WIDE R2, R14, R2, c[0x0][0x340] ;  /* 0x0000d0000e020625 */ /* 0x000fc600078e0202 */
[----:B------:R-:W-:Y:S02]  /*16e0*/  SHF.R.S32.HI R29, RZ, 0x3, R29 ;  /* 0x00000003ff1d7819 */ /* 0x000fe4000001141d */
[----:B------:R3:W5:Y:S01]  /*16f0*/  @P0 LDG.E R9, [R2.64] ;  /* 0x0000000602090981 */ /* 0x000762000c1e1900 */
[----:B------:R-:W-:Y:S01]  /*1700*/  SHF.R.S32.HI R13, RZ, 0x1f, R17 ;  /* 0x0000001fff0d7819 */ /* 0x000fe20000011411 */
[----:B------:R-:W-:Y:S04]  /*1710*/  WARPSYNC 0xffffffff ;  /* 0xffffffff00007948 */ /* 0x000fe80003800000 */
[C---:B------:R-:W-:Y:S02]  /*1720*/  IMAD R6, R13.reuse, c[0x0][0x1e8], RZ ;  /* 0x00007a000d067a24 */ /* 0x040fe400078e02ff */
[----:B------:R-:W-:-:S02]  /*1730*/  IMAD R8, R13, c[0x0][0x210], RZ ;  /* 0x000084000d087a24 */ /* 0x000fc400078e02ff */
[C---:B------:R-:W-:Y:S02]  /*1740*/  IMAD R6, R17.reuse, c[0x0][0x1ec], R6 ;  /* 0x00007b0011067a24 */ /* 0x040fe400078e0206 */
[----:B------:R-:W-:Y:S01]  /*1750*/  IMAD R8, R17, c[0x0][0x214], R8 ;  /* 0x0000850011087a24 */ /* 0x000fe200078e0208 */
[----:B---3--:R-:W-:-:S05]  /*1760*/  SHF.R.S32.HI R2, RZ, 0x1f, R29 ;  /* 0x0000001fff027819 */ /* 0x008fca000001141d */
[C---:B------:R-:W-:Y:S02]  /*1770*/  IMAD R0, R2.reuse, c[0x0][0x1e0], RZ ;  /* 0x0000780002007a24 */ /* 0x040fe400078e02ff */
[----:B------:R-:W-:Y:S02]  /*1780*/  IMAD R2, R2, c[0x0][0x208], RZ ;  /* 0x0000820002027a24 */ /* 0x000fe400078e02ff */
[----:B------:R-:W-:Y:S02]  /*1790*/  IMAD R0, R29, c[0x0][0x1e4], R0 ;  /* 0x000079001d007a24 */ /* 0x000fe400078e0200 */
[----:B--2---:R-:W-:-:S05]  /*17a0*/  IMAD.MOV.U32 R34, RZ, RZ, R4 ;  /* 0x000000ffff227224 */ /* 0x004fca00078e0004 */
[--C-:B------:R-:W-:Y:S02]  /*17b0*/  SHF.R.S32.HI R35, RZ, 0x1f, R34.reuse ;  /* 0x0000001fff237819 */ /* 0x100fe40000011422 */
[C---:B------:R-:W-:Y:S02]  /*17c0*/  IADD3 R24, R34.reuse, 0x40, RZ ;  /* 0x0000004022187810 */ /* 0x040fe40007ffe0ff */
[----:B------:R-:W-:Y:S01]  /*17d0*/  ISETP.GE.AND P5, PT, R34, c[0x0][0x1d4], PT ;  /* 0x0000750022007a0c */ /* 0x000fe20003fa6270 */
[----:B------:R-:W-:Y:S01]  /*17e0*/  IMAD.WIDE.U32 R4, R29, c[0x0][0x1e0], R34 ;  /* 0x000078001d047a25 */ /* 0x000fe200078e0022 */
[----:B------:R-:W-:Y:S01]  /*17f0*/  ISETP.GE.AND P4, PT, R24, c[0x0][0x1d4], PT ;  /* 0x0000750018007a0c */ /* 0x000fe20003f86270 */
[----:B------:R4:W-:Y:S01]  /*1800*/  STL [R1+0xa4], R35 ;  /* 0x0000a42301007387 */ /* 0x0009e20000100800 */
[----:B------:R-:W-:Y:S02]  /*1810*/  SEL R10, RZ, 0x1, P5 ;  /* 0x00000001ff0a7807 */ /* 0x000fe40002800000 */
[----:B------:R-:W-:Y:S01]  /*1820*/  IADD3 R5, R5, R0, RZ ;  /* 0x0000000005057210 */ /* 0x000fe20007ffe0ff */
[C---:B------:R-:W-:Y:S01]  /*1830*/  IMAD R0, R29.reuse, c[0x0][0x20c], R2 ;  /* 0x000083001d007a24 */ /* 0x040fe200078e0202 */
[C---:B------:R-:W-:Y:S01]  /*1840*/  IADD3 R21, R34.reuse, 0x80, RZ ;  /* 0x0000008022157810 */ /* 0x040fe20007ffe0ff */
[----:B------:R-:W-:Y:S01]  /*1850*/  IMAD.WIDE.U32 R2, R29, c[0x0][0x208], R34 ;  /* 0x000082001d027a25 */ /* 0x000fe200078e0022 */
[----:B------:R-:W-:-:S02]  /*1860*/  IADD3 R25, R34, 0xc0, RZ ;  /* 0x000000c022197810 */ /* 0x000fc40007ffe0ff */
[----:B------:R-:W-:Y:S01]  /*1870*/  ISETP.GE.AND P3, PT, R21, c[0x0][0x1d4], PT ;  /* 0x0000750015007a0c */ /* 0x000fe20003f66270 */
[----:B------:R-:W-:Y:S01]  /*1880*/  IMAD.IADD R3, R3, 0x1, R0 ;  /* 0x0000000103037824 */ /* 0x000fe200078e0200 */
[----:B------:R-:W-:Y:S01]  /*1890*/  SEL R0, RZ, 0xffffffff, P4 ;  /* 0xffffffffff007807 */ /* 0x000fe20002000000 */
[----:B------:R-:W-:Y:S01]  /*18a0*/  IMAD.WIDE.U32 R4, R17, c[0x0][0x1e8], R4 ;  /* 0x00007a0011047a25 */ /* 0x000fe200078e0004 */
[----:B------:R-:W-:Y:S02]  /*18b0*/  ISETP.GE.AND P2, PT, R25, c[0x0][0x1d4], PT ;  /* 0x0000750019007a0c */ /* 0x000fe40003f46270 */
[----:B-1----:R-:W-:Y:S01]  /*18c0*/  SEL R11, RZ, 0x4, P3 ;  /* 0x00000004ff0b7807 */ /* 0x002fe20001800000 */
[----:B------:R-:W-:Y:S01]  /*18d0*/  IMAD.WIDE.U32 R2, R17, c[0x0][0x210], R2 ;  /* 0x0000840011027a25 */ /* 0x000fe200078e0002 */
[----:B------:R-:W-:-:S03]  /*18e0*/  IADD3 R7, R5, R6, RZ ;  /* 0x0000000605077210 */ /* 0x000fc60007ffe0ff */
[----:B------:R-:W-:Y:S01]  /*18f0*/  IMAD.SHL.U32 R0, R0, 0x2, RZ ;  /* 0x0000000200007824 */ /* 0x000fe200078e00ff */
[----:B------:R-:W-:Y:S01]  /*1900*/  IADD3 R5, R3, R8, RZ ;  /* 0x0000000803057210 */ /* 0x000fe20007ffe0ff */
[----:B------:R-:W-:Y:S01]  /*1910*/  IMAD.MOV.U32 R6, RZ, RZ, R4 ;  /* 0x000000ffff067224 */ /* 0x000fe200078e0004 */
[----:B------:R-:W-:Y:S01]  /*1920*/  SHF.R.S32.HI R8, RZ, 0x1f, R14 ;  /* 0x0000001fff087819 */ /* 0x000fe2000001140e */
[----:B------:R-:W-:Y:S01]  /*1930*/  IMAD.MOV.U32 R4, RZ, RZ, R2 ;  /* 0x000000ffff047224 */ /* 0x000fe200078e0002 */
[----:B-----5:R-:W-:Y:S02]  /*1940*/  @P0 SHF.R.S32.HI R3, RZ, 0x1f, R9 ;  /* 0x0000001fff030819 */ /* 0x020fe40000011409 */
[----:B------:R-:W-:Y:S02]  /*1950*/  @!P0 MOV R3, R8 ;  /* 0x0000000800038202 */ /* 0x000fe40000000f00 */
[----:B------:R-:W-:Y:S02]  /*1960*/  LOP3.LUT R12, R0, 0x2, R10, 0xe2, !PT ;  /* 0x00000002000c7812 */ /* 0x000fe400078ee20a */
[----:B------:R-:W-:Y:S01]  /*1970*/  @P0 MOV R2, R9 ;  /* 0x0000000900020202 */ /* 0x000fe20000000f00 */
[----:B------:R-:W-:Y:S01]  /*1980*/  @!P0 IMAD.MOV.U32 R2, RZ, RZ, R14 ;  /* 0x000000ffff028224 */ /* 0x000fe200078e000e */
[----:B------:R-:W-:Y:S01]  /*1990*/  SEL R10, RZ, 0x8, P2 ;  /* 0x00000008ff0a7807 */ /* 0x000fe20001000000 */
[----:B------:R-:W-:-:S02]  /*19a0*/  IMAD R0, R3, c[0x0][0x1f0], RZ ;  /* 0x00007c0003007a24 */ /* 0x000fc400078e02ff */
[----:B------:R-:W-:Y:S01]  /*19b0*/  IMAD R3, R3, c[0x0][0x218], RZ ;  /* 0x0000860003037a24 */ /* 0x000fe200078e02ff */
[----:B------:R-:W-:Y:S01]  /*19c0*/  LOP3.LUT R20, R10, R12, R11, 0xfe, !PT ;  /* 0x0000000c0a147212 */ /* 0x000fe200078efe0b */
[----:B------:R-:W-:-:S04]  /*19d0*/  IMAD.WIDE.U32 R88, R2, c[0x0][0x1f0], R6 ;  /* 0x00007c0002587a25 */ /* 0x000fc800078e0006 */
[C---:B------:R-:W-:Y:S01]  /*19e0*/  IMAD.WIDE.U32 R32, R2.reuse, c[0x0][0x218], R4 ;  /* 0x0000860002207a25 */ /* 0x040fe200078e0004 */
[----:B------:R4:W-:Y:S03]  /*19f0*/  STL.64 [R1+0x68], R88 ;  /* 0x0000685801007387 */ /* 0x0009e60000100a00 */
[C---:B------:R-:W-:Y:S01]  /*1a00*/  IMAD R0, R2.reuse, c[0x0][0x1f4], R0 ;  /* 0x00007d0002007a24 */ /* 0x040fe200078e0200 */
[----:B------:R4:W-:Y:S01]  /*1a10*/  STL.64 [R1+0x70], R32 ;  /* 0x0000702001007387 */ /* 0x0009e20000100a00 */
[----:B------:R-:W-:Y:S02]  /*1a20*/  IMAD R2, R2, c[0x0][0x21c], R3 ;  /* 0x0000870002027a24 */ /* 0x000fe400078e0203 */
[----:B------:R-:W-:-:S03]  /*1a30*/  IMAD.IADD R87, R89, 0x1, R0 ;  /* 0x0000000159577824 */ /* 0x000fc600078e0200 */
[----:B------:R-:W-:Y:S02]  /*1a40*/  IADD3 R30, R33, R2, RZ ;  /* 0x00000002211e7210 */ /* 0x000fe40007ffe0ff */
[----:B------:R4:W-:Y:S04]  /*1a50*/  STL [R1+0x64], R87 ;  /* 0x0000645701007387 */ /* 0x0009e80000100800 */
[----:B------:R4:W-:Y:S02]  /*1a60*/  STL [R1+0x78], R30 ;  /* 0x0000781e01007387 */ /* 0x0009e40000100800 */
[----:B------:R-:W2:Y:S01]  /*1a70*/  LDL R15, [R1+0x104] ;  /* 0x00010400010f7983 */ /* 0x000ea20000100800 */
[----:B------:R-:W-:Y:S01]  /*1a80*/  IMAD.MOV.U32 R128, RZ, RZ, R18 ;  /* 0x000000ffff807224 */ /* 0x000fe200078e0012 */
[----:B------:R-:W-:Y:S01]  /*1a90*/  P2R R22, PR, RZ, 0x20 ;  /* 0x00000020ff167803 */ /* 0x000fe20000000000 */
[----:B------:R-:W-:Y:S01]  /*1aa0*/  IMAD R5, R13, c[0x0][0x1b8], RZ ;  /* 0x00006e000d057a24 */ /* 0x000fe200078e02ff */
[----:B------:R-:W3:Y:S01]  /*1ab0*/  LDL R39, [R1+0xd8] ;  /* 0x0000d80001277983 */ /* 0x000ee20000100800 */
[----:B------:R-:W-:Y:S01]  /*1ac0*/  IMAD.WIDE.U32 R2, R17, c[0x0][0x1b8], RZ ;  /* 0x00006e0011027a25 */ /* 0x000fe200078e00ff */
[----:B------:R-:W-:-:S02]  /*1ad0*/  P2R R27, PR, RZ, 0x8 ;  /* 0x00000008ff1b7803 */ /* 0x000fc40000000000 */
[----:B------:R-:W5:Y:S01]  /*1ae0*/  LDL R37, [R1+0xd4] ;  /* 0x0000d40001257983 */ /* 0x000f620000100800 */
[----:B------:R-:W-:Y:S01]  /*1af0*/  IMAD R5, R17, c[0x0][0x1bc], R5 ;  /* 0x00006f0011057a24 */ /* 0x000fe200078e0205 */
[----:B------:R-:W-:Y:S02]  /*1b00*/  P2R R23, PR, RZ, 0x10 ;  /* 0x00000010ff177803 */ /* 0x000fe40000000000 */
[----:B----4-:R-:W4:Y:S01]  /*1b10*/  LDL R31, [R1+0xd0] ;  /* 0x0000d000011f7983 */ /* 0x010f220000100800 */
[----:B------:R-:W-:-:S03]  /*1b20*/  P2R R26, PR, RZ, 0x4 ;  /* 0x00000004ff1a7803 */ /* 0x000fc60000000000 */
[----:B------:R-:W3:Y:S01]  /*1b30*/  LDL R86, [R1+0x58] ;  /* 0x0000580001567983 */ /* 0x000ee20000100800 */
[----:B------:R-:W-:Y:S02]  /*1b40*/  IMAD R8, R8, c[0x0][0x1c0], RZ ;  /* 0x0000700008087a24 */ /* 0x000fe400078e02ff */
[----:B------:R-:W-:Y:S01]  /*1b50*/  IMAD.IADD R3, R3, 0x1, R5 ;  /* 0x0000000103037824 */ /* 0x000fe200078e0205 */
[----:B------:R-:W-:Y:S01]  /*1b60*/  P2R R36, PR, RZ, 0x2 ;  /* 0x00000002ff247803 */ /* 0x000fe20000000000 */
[C---:B------:R-:W-:Y:S01]  /*1b70*/  IMAD R8, R14.reuse, c[0x0][0x1c4], R8 ;  /* 0x000071000e087a24 */ /* 0x040fe200078e0208 */
[----:B------:R-:W3:Y:S01]  /*1b80*/  LDL R80, [R1+0x2c] ;  /* 0x00002c0001507983 */ /* 0x000ee20000100800 */
[----:B------:R-:W-:-:S03]  /*1b90*/  IMAD.WIDE.U32 R2, R14, c[0x0][0x1c0], R2 ;  /* 0x000070000e027a25 */ /* 0x000fc600078e0002 */
[----:B------:R-:W3:Y:S01]  /*1ba0*/  LDL R83, [R1+0x38] ;  /* 0x0000380001537983 */ /* 0x000ee20000100800 */
[----:B------:R-:W-:Y:S02]  /*1bb0*/  IMAD.IADD R3, R3, 0x1, R8 ;  /* 0x0000000103037824 */ /* 0x000fe400078e0208 */
[----:B------:R-:W-:Y:S01]  /*1bc0*/  IMAD R28, R28, c[0x0][0x168], RZ ;  /* 0x00005a001c1c7a24 */ /* 0x000fe200078e02ff */
[----:B------:R-:W3:Y:S01]  /*1bd0*/  LDL R82, [R1+0x34] ;  /* 0x0000340001527983 */ /* 0x000ee20000100800 */
[----:B------:R-:W-:Y:S01]  /*1be0*/  IMAD.IADD R9, R29, 0x1, R128 ;  /* 0x000000011d097824 */ /* 0x000fe200078e0280 */
[----:B------:R-:W-:Y:S02]  /*1bf0*/  ISETP.GE.AND P3, PT, R34, c[0x0][0x198], PT ;  /* 0x0000660022007a0c */ /* 0x000fe40003f66270 */
[----:B------:R-:W-:Y:S02]  /*1c00*/  BAR.SYNC.DEFER_BLOCKING 0x0 ;  /* 0x0000000000007b1d */ /* 0x000fe40000010000 */
[----:B------:R-:W-:-:S02]  /*1c10*/  IADD3 R18, R9, 0x40, RZ ;  /* 0x0000004009127810 */ /* 0x000fc40007ffe0ff */
[----:B------:R-:W-:Y:S02]  /*1c20*/  ISETP.GE.AND P2, PT, R24, c[0x0][0x198], PT ;  /* 0x0000660018007a0c */ /* 0x000fe40003f46270 */
[----:B------:R-:W-:Y:S01]  /*1c30*/  ISETP.GE.AND P4, PT, R18, R28, PT ;  /* 0x0000001c1200720c */ /* 0x000fe20003f86270 */
[----:B------:R-:W-:Y:S01]  /*1c40*/  IMAD.MOV.U32 R135, RZ, RZ, R38 ;  /* 0x000000ffff877224 */ /* 0x000fe200078e0026 */
[----:B------:R-:W3:Y:S01]  /*1c50*/  LDL R81, [R1+0x30] ;  /* 0x0000300001517983 */ /* 0x000ee20000100800 */
[----:B--2---:R-:W-:-:S04]  /*1c60*/  IMAD.IADD R4, R15, 0x1, R128 ;  /* 0x000000010f047824 */ /* 0x004fc800078e0280 */
        /* <DEDUP_REMOVED lines=15> */
[----:B------:R-:W-:-:S05]  /*1d60*/  IMAD.IADD R0, R3, 0x1, R0 ;  /* 0x0000000103007824 */ /* 0x000fca00078e0200 */
[----:B------:R-:W-:Y:S02]  /*1d70*/  LEA.HI.X R0, R2, c[0x0][0x164], R0, 0x1, P0 ;  /* 0x0000590002007a11 */ /* 0x000fe400000f0c00 */
[----:B------:R-:W1:Y:S04]  /*1d80*/  SHFL.IDX PT, R2, R8, RZ, 0x181f ;  /* 0x00181fff08027589 */ /* 0x000e6800000e0000 */
[----:B------:R-:W3:Y:S01]  /*1d90*/  SHFL.IDX PT, R3, R0, RZ, 0x181f ;  /* 0x00181fff00037589 */ /* 0x000ee200000e0000 */
[CC--:B------:R-:W-:Y:S02]  /*1da0*/  ISETP.GE.AND P0, PT, R9.reuse, R28.reuse, PT ;  /* 0x0000001c0900720c */ /* 0x0c0fe40003f06270 */
[----:B------:R-:W-:Y:S01]  /*1db0*/  IADD3 R4, R9, 0x20, RZ ;  /* 0x0000002009047810 */ /* 0x000fe20007ffe0ff */
[----:B------:R-:W2:Y:S03]  /*1dc0*/  SHFL.IDX PT, R6, R8, 0x1, 0x181f ;  /* 0x00381f0008067f89 */ /* 0x000ea600000e0000 */
[----:B------:R-:W-:Y:S01]  /*1dd0*/  ISETP.GE.AND P5, PT, R4, R28, PT ;  /* 0x0000001c0400720c */ /* 0x000fe20003fa6270 */
[----:B------:R-:W2:Y:S04]  /*1de0*/  SHFL.IDX PT, R7, R0, 0x1, 0x181f ;  /* 0x00381f0000077f89 */ /* 0x000ea800000e0000 */
[----:B------:R-:W2:Y:S02]  /*1df0*/  SHFL.IDX PT, R4, R8, 0x2, 0x181f ;  /* 0x00581f0008047f89 */ /* 0x000ea400000e0000 */
[----:B-1----:R-:W-:-:S02]  /*1e00*/  @!P0 LEA R14, P6, R24, R2, 0x1 ;  /* 0x00000002180e8211 */ /* 0x002fc400078c08ff */
[----:B------:R-:W1:Y:S02]  /*1e10*/  SHFL.IDX PT, R5, R0, 0x2, 0x181f ;  /* 0x00581f0000057f89 */ /* 0x000e6400000e0000 */
[----:B---3--:R-:W-:Y:S02]  /*1e20*/  @!P0 LEA.HI.X R15, R24, R3, R39, 0x1, P6 ;  /* 0x00000003180f8211 */ /* 0x008fe400030f0c27 */
[----:B------:R-:W-:-:S04]  /*1e30*/  @!P0 LEA R12, P6, R21, R2, 0x1 ;  /* 0x00000002150c8211 */ /* 0x000fc800078c08ff */
[----:B-----5:R-:W-:Y:S02]  /*1e40*/  @!P0 LEA.HI.X R13, R21, R3, R37, 0x1, P6 ;  /* 0x00000003150d8211 */ /* 0x020fe400030f0c25 */
[----:B------:R-:W-:-:S04]  /*1e50*/  @!P0 LEA R10, P6, R25, R2, 0x1 ;  /* 0x00000002190a8211 */ /* 0x000fc800078c08ff */
[----:B----4-:R-:W-:Y:S01]  /*1e60*/  @!P0 LEA.HI.X R11, R25, R3, R31, 0x1, P6 ;  /* 0x00000003190b8211 */ /* 0x010fe200030f0c1f */
[----:B------:R-:W-:Y:S01]  /*1e70*/  @!P0 IMAD.WIDE R2, R34, 0x2, R2 ;  /* 0x0000000222028825 */ /* 0x000fe200078e0202 */
[----:B------:R-:W-:Y:S02]  /*1e80*/  ISETP.GE.AND P1, PT, R21, c[0x0][0x198], PT ;  /* 0x0000660015007a0c */ /* 0x000fe40003f26270 */
[C---:B--2---:R-:W-:Y:S02]  /*1e90*/  @!P5 LEA R16, P6, R24.reuse, R6, 0x1 ;  /* 0x000000061810d211 */ /* 0x044fe400078c08ff */
[----:B------:R2:W-:Y:S02]  /*1ea0*/  @!P0 LDGSTS.E.BYPASS.LTC128B.128 [R86+0x100], [R2.64], !P3 ;  /* 0x0010000002568fae */ /* 0x0005e4000d901d46 */
[C---:B------:R-:W-:Y:S02]  /*1eb0*/  @!P5 LEA.HI.X R17, R24.reuse, R7, R39, 0x1, P6 ;  /* 0x000000071811d211 */ /* 0x040fe400030f0c27 */
[----:B------:R-:W-:Y:S01]  /*1ec0*/  @!P4 LEA R18, P6, R24, R4, 0x1 ;  /* 0x000000041812c211 */ /* 0x000fe200078c08ff */
[----:B------:R3:W-:Y:S01]  /*1ed0*/  @!P0 LDGSTS.E.BYPASS.LTC128B.128 [R86+0x4100], [R14.64], !P2 ;  /* 0x041000000e568fae */ /* 0x0007e2000d101d46 */
[----:B------:R-:W-:-:S02]  /*1ee0*/  IADD3 R9, R9, 0x60, RZ ;  /* 0x0000006009097810 */ /* 0x000fc40007ffe0ff */
[----:B-1----:R-:W-:Y:S01]  /*1ef0*/  @!P4 LEA.HI.X R19, R24, R5, R39, 0x1, P6 ;  /* 0x000000051813c211 */ /* 0x002fe200030f0c27 */
[----:B------:R1:W-:Y:S01]  /*1f00*/  @!P0 LDGSTS.E.BYPASS.LTC128B.128 [R86+0x8100], [R12.64], !P1 ;  /* 0x081000000c568fae */ /* 0x0003e2000c901d46 */
[----:B------:R-:W-:Y:S02]  /*1f10*/  ISETP.GE.AND P1, PT, R25, c[0x0][0x198], PT ;  /* 0x0000660019007a0c */ /* 0x000fe40003f26270 */
[----:B------:R-:W-:-:S11]  /*1f20*/  ISETP.GE.AND P6, PT, R9, R28, PT ;  /* 0x0000001c0900720c */ /* 0x000fd60003fc6270 */
[----:B------:R4:W-:Y:S04]  /*1f30*/  @!P0 LDGSTS.E.BYPASS.LTC128B.128 [R86+0xc100], [R10.64], !P1 ;  /* 0x0c1000000a568fae */ /* 0x0009e8000c901d46 */
[----:B--2---:R-:W1:Y:S04]  /*1f40*/  SHFL.IDX PT, R2, R8, 0x3, 0x181f ;  /* 0x00781f0008027f89 */ /* 0x004e6800000e0000 */
[----:B------:R-:W2:Y:S04]  /*1f50*/  SHFL.IDX PT, R3, R0, 0x3, 0x181f ;  /* 0x00781f0000037f89 */ /* 0x000ea800000e0000 */
[----:B---3--:R-:W3:Y:S04]  /*1f60*/  LDL R15, [R1+0x54] ;  /* 0x00005400010f7983 */ /* 0x008ee80000100800 */
[----:B------:R-:W5:Y:S01]  /*1f70*/  LDL R14, [R1+0x50] ;  /* 0x00005000010e7983 */ /* 0x000f620000100800 */
[----:B-1----:R-:W-:-:S04]  /*1f80*/  @!P6 LEA R12, P0, R24, R2, 0x1 ;  /* 0x00000002180ce211 */ /* 0x002fc800078008ff */
[----:B--2---:R-:W-:Y:S02]  /*1f90*/  @!P6 LEA.HI.X R13, R24, R3, R39, 0x1, P0 ;  /* 0x00000003180de211 */ /* 0x004fe400000f0c27 */
[----:B----4-:R-:W-:-:S04]  /*1fa0*/  @!P5 LEA R10, P0, R21, R6, 0x1 ;  /* 0x00000006150ad211 */ /* 0x010fc800078008ff */
[----:B------:R-:W-:Y:S02]  /*1fb0*/  @!P5 LEA.HI.X R11, R21, R7, R37, 0x1, P0 ;  /* 0x00000007150bd211 */ /* 0x000fe400000f0c25 */
[----:B------:R-:W-:-:S04]  /*1fc0*/  @!P5 LEA R8, P0, R25, R6, 0x1 ;  /* 0x000000061908d211 */ /* 0x000fc800078008ff */
[----:B------:R-:W-:Y:S02]  /*1fd0*/  @!P5 LEA.HI.X R9, R25, R7, R31, 0x1, P0 ;  /* 0x000000071909d211 */ /* 0x000fe400000f0c1f */
[----:B------:R-:W-:Y:S01]  /*1fe0*/  ISETP.GE.AND P0, PT, R21, c[0x0][0x198], PT ;  /* 0x0000660015007a0c */ /* 0x000fe20003f06270 */
[----:B------:R-:W-:-:S05]  /*1ff0*/  @!P5 IMAD.WIDE R6, R34, 0x2, R6 ;  /* 0x000000022206d825 */ /* 0x000fca00078e0206 */
[----:B------:R1:W-:Y:S04]  /*2000*/  @!P5 LDGSTS.E.BYPASS.LTC128B.128 [R86+0x1100], [R6.64], !P3 ;  /* 0x011000000656dfae */ /* 0x0003e8000d901d46 */
[----:B------:R2:W-:Y:S04]  /*2010*/  @!P5 LDGSTS.E.BYPASS.LTC128B.128 [R86+0x5100], [R16.64], !P2 ;  /* 0x051000001056dfae */ /* 0x0005e8000d101d46 */
[----:B------:R4:W-:Y:S04]  /*2020*/  @!P5 LDGSTS.E.BYPASS.LTC128B.128 [R86+0x9100], [R10.64], !P0 ;  /* 0x091000000a56dfae */ /* 0x0009e8000c101d46 */
[----:B------:R1:W-:Y:S04]  /*2030*/  @!P5 LDGSTS.E.BYPASS.LTC128B.128 [R86+0xd100], [R8.64], !P1 ;  /* 0x0d1000000856dfae */ /* 0x0003e8000c901d46 */
[----:B--2---:R-:W4:Y:S04]  /*2040*/  LDL R17, [R1+0x8] ;  /* 0x0000080001117983 */ /* 0x004f280000100800 */
[----:B------:R-:W4:Y:S01]  /*2050*/  LDL R16, [R1+0x44] ;  /* 0x0000440001107983 */ /* 0x000f220000100800 */
[----:B-1----:R-:W-:-:S04]  /*2060*/  @!P4 LEA R8, P0, R21, R4, 0x1 ;  /* 0x000000041508c211 */ /* 0x002fc800078008ff */
[C---:B------:R-:W-:Y:S02]  /*2070*/  @!P4 LEA.HI.X R9, R21.reuse, R5, R37, 0x1, P0 ;  /* 0x000000051509c211 */ /* 0x040fe400000f0c25 */
[----:B----4-:R-:W-:-:S04]  /*2080*/  @!P6 LEA R10, P0, R21, R2, 0x1 ;  /* 0x00000002150ae211 */ /* 0x010fc800078008ff */
[----:B------:R-:W-:Y:S02]  /*2090*/  @!P6 LEA.HI.X R11, R21, R3, R37, 0x1, P0 ;  /* 0x00000003150be211 */ /* 0x000fe400000f0c25 */
[----:B------:R-:W-:-:S04]  /*20a0*/  @!P4 LEA R6, P0, R25, R4, 0x1 ;  /* 0x000000041906c211 */ /* 0x000fc800078008ff */
[----:B------:R-:W-:Y:S01]  /*20b0*/  @!P4 LEA.HI.X R7, R25, R5, R31, 0x1, P0 ;  /* 0x000000051907c211 */ /* 0x000fe200000f0c1f */
[----:B------:R-:W-:-:S05]  /*20c0*/  @!P4 IMAD.WIDE R4, R34, 0x2, R4 ;  /* 0x000000022204c825 */ /* 0x000fca00078e0204 */
[----:B------:R1:W-:Y:S04]  /*20d0*/  @!P4 LDGSTS.E.BYPASS.LTC128B.128 [R86+0x2100], [R4.64], !P3 ;  /* 0x021000000456cfae */ /* 0x0003e8000d901d46 */
[----:B------:R4:W-:Y:S01]  /*20e0*/  @!P4 LDGSTS.E.BYPASS.LTC128B.128 [R86+0x6100], [R18.64], !P2 ;  /* 0x061000001256cfae */ /* 0x0009e2000d101d46 */
[----:B------:R-:W-:-:S13]  /*20f0*/  ISETP.GE.AND P0, PT, R21, c[0x0][0x198], PT ;  /* 0x0000660015007a0c */ /* 0x000fda0003f06270 */
[----:B------:R1:W-:Y:S04]  /*2100*/  @!P4 LDGSTS.E.BYPASS.LTC128B.128 [R86+0xa100], [R8.64], !P0 ;  /* 0x0a1000000856cfae */ /* 0x0003e8000c101d46 */
[----:B------:R1:W-:Y:S04]  /*2110*/  @!P4 LDGSTS.E.BYPASS.LTC128B.128 [R86+0xe100], [R6.64], !P1 ;  /* 0x0e1000000656cfae */ /* 0x0003e8000c901d46 */
[----:B----4-:R-:W4:Y:S01]  /*2120*/  LDL R18, [R1+0x4c] ;  /* 0x00004c0001127983 */ /* 0x010f220000100800 */
[----:B-1----:R-:W-:-:S04]  /*2130*/  @!P6 LEA R6, P0, R25, R2, 0x1 ;  /* 0x000000021906e211 */ /* 0x002fc800078008ff */
[----:B------:R-:W-:Y:S02]  /*2140*/  @!P6 LEA.HI.X R7, R25, R3, R31, 0x1, P0 ;  /* 0x000000031907e211 */ /* 0x000fe400000f0c1f */
[----:B------:R-:W-:Y:S01]  /*2150*/  ISETP.GE.AND P0, PT, R21, c[0x0][0x198], PT ;  /* 0x0000660015007a0c */ /* 0x000fe20003f06270 */
[----:B------:R-:W-:-:S05]  /*2160*/  @!P6 IMAD.WIDE R2, R34, 0x2, R2 ;  /* 0x000000022202e825 */ /* 0x000fca00078e0202 */
[----:B------:R1:W-:Y:S04]  /*2170*/  @!P6 LDGSTS.E.BYPASS.LTC128B.128 [R86+0x3100], [R2.64], !P3 ;  /* 0x031000000256efae */ /* 0x0003e8000d901d46 */
[----:B------:R1:W-:Y:S04]  /*2180*/  @!P6 LDGSTS.E.BYPASS.LTC128B.128 [R86+0x7100], [R12.64], !P2 ;  /* 0x071000000c56efae */ /* 0x0003e8000d101d46 */
[----:B------:R1:W-:Y:S01]  /*2190*/  @!P6 LDGSTS.E.BYPASS.LTC128B.128 [R86+0xb100], [R10.64], !P0 ;  /* 0x0b1000000a56efae */ /* 0x0003e2000c101d46 */
[----:B------:R-:W-:Y:S02]  /*21a0*/  IADD3 R4, R135, -0x1, RZ ;  /* 0xffffffff87047810 */ /* 0x000fe40007ffe0ff */
[----:B------:R-:W-:Y:S01]  /*21b0*/  IADD3 R8, -R29, c[0x0][0x1d0], RZ ;  /* 0x000074001d087a10 */ /* 0x000fe20007ffe1ff */
[----:B------:R1:W-:Y:S04]  /*21c0*/  @!P6 LDGSTS.E.BYPASS.LTC128B.128 [R86+0xf100], [R6.64], !P1 ;  /* 0x0f1000000656efae */ /* 0x0003e8000c901d46 */
[----:B-1----:R-:W4:Y:S04]  /*21d0*/  LDL R11, [R1+0x40] ;  /* 0x00004000010b7983 */ /* 0x002f280000100800 */
[----:B------:R-:W4:Y:S01]  /*21e0*/  LDL R10, [R1+0x3c] ;  /* 0x00003c00010a7983 */ /* 0x000f220000100800 */
[----:B------:R-:W-:Y:S01]  /*21f0*/  SHF.R.S32.HI R9, RZ, 0x1f, R4 ;  /* 0x0000001fff097819 */ /* 0x000fe20000011404 */
[----:B------:R-:W-:-:S02]  /*2200*/  IMAD R8, R4, -0x40, R8 ;  /* 0xffffffc004087824 */ /* 0x000fc400078e0208 */
[----:B------:R-:W-:Y:S01]  /*2210*/  IMAD.WIDE.U32 R2, R4, c[0x0][0x1e0], RZ ;  /* 0x0000780004027a25 */ /* 0x000fe200078e00ff */
[----:B------:R-:W-:Y:S01]  /*2220*/  ISETP.NE.AND P5, PT, R22, RZ, PT ;  /* 0x000000ff1600720c */ /* 0x000fe20003fa5270 */
[----:B------:R-:W0:Y:S01]  /*2230*/  LDGDEPBAR ;  /* 0x00000000000079af */ /* 0x000e220000000000 */
[----:B------:R-:W-:Y:S01]  /*2240*/  ISETP.GE.AND P0, PT, R8, 0x1, PT ;  /* 0x000000010800780c */ /* 0x000fe20003f06270 */
[----:B------:R-:W-:-:S04]  /*2250*/  IMAD R5, R9, c[0x0][0x1e0], RZ ;  /* 0x0000780009057a24 */ /* 0x000fc800078e02ff */
[----:B------:R-:W-:Y:S01]  /*2260*/  IMAD R5, R4, c[0x0][0x1e4], R5 ;  /* 0x0000790004057a24 */ /* 0x000fe200078e0205 */
[----:B------:R-:W-:-:S03]  /*2270*/  LEA R0, P6, R2, R88, 0x6 ;  /* 0x0000005802007211 */ /* 0x000fc600078c30ff */
[----:B------:R-:W-:Y:S01]  /*2280*/  IMAD.IADD R5, R3, 0x1, R5 ;  /* 0x0000000103057824 */ /* 0x000fe200078e0205 */
[----:B------:R-:W-:-:S04]  /*2290*/  ISETP.NE.AND P4, PT, R23, RZ, PT ;  /* 0x000000ff1700720c */ /* 0x000fc80003f85270 */
[----:B------:R-:W-:Y:S02]  /*22a0*/  LEA.HI.X R5, R2, R87, R5, 0x6, P6 ;  /* 0x0000005702057211 */ /* 0x000fe400030f3405 */
[----:B------:R-:W-:Y:S02]  /*22b0*/  @P0 LEA R2, P6, R0, c[0x0][0x1c8], 0x1 ;  /* 0x0000720000020a11 */ /* 0x000fe400078c08ff */
[----:B------:R-:W-:Y:S02]  /*22c0*/  ISETP.NE.AND P3, PT, R27, RZ, PT ;  /* 0x000000ff1b00720c */ /* 0x000fe40003f65270 */
[----:B------:R-:W-:Y:S02]  /*22d0*/  ISETP.NE.AND P2, PT, R26, RZ, PT ;  /* 0x000000ff1a00720c */ /* 0x000fe40003f45270 */
[----:B------:R-:W-:Y:S02]  /*22e0*/  @P0 LEA.HI.X R3, R0, c[0x0][0x1cc], R5, 0x1, P6 ;  /* 0x0000730000030a11 */ /* 0x000fe400030f0c05 */
[----:B------:R-:W-:Y:S01]  /*22f0*/  ISETP.GE.AND P6, PT, R8, 0x21, PT ;  /* 0x000000210800780c */ /* 0x000fe20003fc6270 */
[----:B------:R-:W-:-:S02]  /*2300*/  IMAD.MOV.U32 R8, RZ, RZ, 0x20 ;  /* 0x00000020ff087424 */ /* 0x000fc400078e00ff */
[----:B------:R1:W-:Y:S02]  /*2310*/  @P0 LDGSTS.E.BYPASS.LTC128B.128 [R86+0x10100], [R2.64], !P5 ;  /* 0x1010000002560fae */ /* 0x0003e4000e901d46 */
[----:B------:R-:W-:Y:S02]  /*2320*/  IMAD.WIDE.U32 R6, R8, c[0x0][0x1e0], RZ ;  /* 0x0000780008067a25 */ /* 0x000fe400078e00ff */
[----:B------:R1:W-:Y:S04]  /*2330*/  @P0 LDGSTS.E.BYPASS.LTC128B.128 [R86+0x12100], [R2.64+0x80], !P4 ;  /* 0x1210008002560fae */ /* 0x0003e8000e101d46 */
[----:B------:R1:W-:Y:S04]  /*2340*/  @P0 LDGSTS.E.BYPASS.LTC128B.128 [R86+0x14100], [R2.64+0x100], !P3 ;  /* 0x1410010002560fae */ /* 0x0003e8000d901d46 */
[----:B------:R1:W-:Y:S01]  /*2350*/  @P0 LDGSTS.E.BYPASS.LTC128B.128 [R86+0x16100], [R2.64+0x180], !P2 ;  /* 0x1610018002560fae */ /* 0x0003e2000d101d46 */
[----:B------:R-:W-:Y:S01]  /*2360*/  @P6 IADD3 R0, P0, R0, R6, RZ ;  /* 0x0000000600006210 */ /* 0x000fe20007f1e0ff */
[----:B------:R-:W-:-:S02]  /*2370*/  IMAD R9, R9, c[0x0][0x208], RZ ;  /* 0x0000820009097a24 */ /* 0x000fc400078e02ff */
[----:B-1----:R-:W-:-:S05]  /*2380*/  IMAD R2, R8, c[0x0][0x1e4], RZ ;  /* 0x0000790008027a24 */ /* 0x002fca00078e02ff */
[----:B------:R-:W-:Y:S02]  /*2390*/  @P6 IADD3.X R5, R5, R7, R2, P0, !PT ;  /* 0x0000000705056210 */ /* 0x000fe400007fe402 */
[----:B------:R-:W-:Y:S01]  /*23a0*/  @P6 LEA R2, P0, R0, c[0x0][0x1c8], 0x1 ;  /* 0x0000720000026a11 */ /* 0x000fe200078008ff */
[----:B------:R-:W-:-:S03]  /*23b0*/  IMAD.WIDE.U32 R6, R4, c[0x0][0x208], RZ ;  /* 0x0000820004067a25 */ /* 0x000fc600078e00ff */
[----:B------:R-:W-:Y:S01]  /*23c0*/  @P6 LEA.HI.X R3, R0, c[0x0][0x1cc], R5, 0x1, P0 ;  /* 0x0000730000036a11 */ /* 0x000fe200000f0c05 */
[----:B------:R-:W-:Y:S01]  /*23d0*/  IMAD R5, R4, c[0x0][0x20c], R9 ;  /* 0x0000830004057a24 */ /* 0x000fe200078e0209 */
[----:B------:R-:W-:-:S03]  /*23e0*/  LEA R0, P0, R6, R32, 0x6 ;  /* 0x0000002006007211 */ /* 0x000fc600078030ff */
[----:B------:R-:W-:Y:S01]  /*23f0*/  IMAD.IADD R5, R7, 0x1, R5 ;  /* 0x0000000107057824 */ /* 0x000fe200078e0205 */
[----:B------:R1:W-:Y:S04]  /*2400*/  @P6 LDGSTS.E.BYPASS.LTC128B.128 [R86+0x11100], [R2.64], !P5 ;  /* 0x1110000002566fae */ /* 0x0003e8000e901d46 */
[----:B------:R1:W-:Y:S01]  /*2410*/  @P6 LDGSTS.E.BYPASS.LTC128B.128 [R86+0x13100], [R2.64+0x80], !P4 ;  /* 0x1310008002566fae */ /* 0x0003e2000e101d46 */
[----:B------:R-:W-:-:S03]  /*2420*/  LEA.HI.X R6, R6, R30, R5, 0x6, P0 ;  /* 0x0000001e06067211 */ /* 0x000fc600000f3405 */
[----:B------:R1:W-:Y:S01]  /*2430*/  @P6 LDGSTS.E.BYPASS.LTC128B.128 [R86+0x15100], [R2.64+0x100], !P3 ;  /* 0x1510010002566fae */ /* 0x0003e2000d901d46 */
[----:B------:R-:W-:-:S03]  /*2440*/  IMAD.MOV.U32 R5, RZ, RZ, c[0x0][0x208] ;  /* 0x00008200ff057624 */ /* 0x000fc600078e00ff */
[----:B------:R1:W-:Y:S01]  /*2450*/  @P6 LDGSTS.E.BYPASS.LTC128B.128 [R86+0x17100], [R2.64+0x180], !P2 ;  /* 0x1710018002566fae */ /* 0x0003e2000d101d46 */
[----:B------:R-:W-:Y:S01]  /*2460*/  P2R R8, PR, RZ, 0x20 ;  /* 0x00000020ff087803 */ /* 0x000fe20000000000 */
[----:B------:R-:W-:Y:S02]  /*2470*/  IMAD.MOV.U32 R7, RZ, RZ, c[0x0][0x20c] ;  /* 0x00008300ff077624 */ /* 0x000fe400078e00ff */
[----:B------:R-:W-:Y:S01]  /*2480*/  IMAD.MOV.U32 R85, RZ, RZ, -0x40 ;  /* 0xffffffc0ff557424 */ /* 0x000fe200078e00ff */
[----:B------:R-:W0:Y:S01]  /*2490*/  LDGDEPBAR ;  /* 0x00000000000079af */ /* 0x000e220000000000 */
[----:B-1----:R-:W-:Y:S02]  /*24a0*/  LOP3.LUT R3, R20, 0x1, RZ, 0xc0, !PT ;  /* 0x0000000114037812 */ /* 0x002fe400078ec0ff */
[----:B------:R-:W-:Y:S01]  /*24b0*/  LEA R2, P0, R0, c[0x0][0x1f8], 0x1 ;  /* 0x00007e0000027a11 */ /* 0x000fe200078008ff */
[----:B------:R-:W-:Y:S01]  /*24c0*/  IMAD R84, R4, R85, c[0x0][0x1d0] ;  /* 0x0000740004547624 */ /* 0x000fe200078e0255 */
[----:B------:R-:W-:Y:S01]  /*24d0*/  ISETP.NE.U32.AND P5, PT, R3, 0x1, PT ;  /* 0x000000010300780c */ /* 0x000fe20003fa5070 */
[----:B------:R-:W-:-:S04]  /*24e0*/  DEPBAR.LE SB0, 0x1 ;  /* 0x000080400000791a */ /* 0x000fc80000000000 */
[----:B------:R-:W-:Y:S01]  /*24f0*/  LEA.HI.X R3, R0, c[0x0][0x1fc], R6, 0x1, P0 ;  /* 0x00007f0000037a11 */ /* 0x000fe200000f0c06 */
[----:B------:R-:W-:Y:S01]  /*2500*/  BAR.SYNC.DEFER_BLOCKING 0x0 ;  /* 0x0000000000007b1d */ /* 0x000fe20000010000 */
[----:B------:R-:W-:-:S04]  /*2510*/  LEA R6, P0, R5, R2, 0x6 ;  /* 0x0000000205067211 */ /* 0x000fc800078030ff */
[----:B------:R-:W-:Y:S02]  /*2520*/  LEA.HI.X R7, R5, R3, R7, 0x6, P0 ;  /* 0x0000000305077211 */ /* 0x000fe400000f3407 */
[----:B------:R-:W5:Y:S01]  /*2530*/  LDL R5, [R1] ;  /* 0x0000000001057983 */ /* 0x000f620000100800 */
[----:B------:R-:W-:-:S03]  /*2540*/  IMAD.IADD R0, R84, 0x1, -R29 ;  /* 0x0000000154007824 */ /* 0x000fc600078e0a1d */
[----:B------:R-:W1:Y:S04]  /*2550*/  S2R R29, SR_TID.X ;  /* 0x00000000001d7919 */ /* 0x000e680000002100 */
[----:B---3--:R-:W-:Y:S04]  /*2560*/  LDSM.16.M88.4 R192, [R15] ;  /* 0x000000000fc0783b */ /* 0x008fe80000000200 */
[----:B-----5:R-:W-:Y:S04]  /*2570*/  LDSM.16.M88.4 R196, [R14] ;  /* 0x000000000ec4783b */ /* 0x020fe80000000200 */
[----:B------:R-:W-:Y:S01]  /*2580*/  LDSM.16.M88.4 R208, [R15+0x4000] ;  /* 0x004000000fd0783b */ /* 0x000fe20000000200 */
[----:B-1----:R-:W-:-:S03]  /*2590*/  SHF.R.S32.HI R19, RZ, 0x1f, R29 ;  /* 0x0000001fff137819 */ /* 0x002fc6000001141d */
[----:B------:R-:W-:Y:S01]  /*25a0*/  LDSM.16.M88.4 R212, [R14+0x4000] ;  /* 0x004000000ed4783b */ /* 0x000fe20000000200 */
[----:B------:R-:W-:-:S03]  /*25b0*/  LEA.HI R19, R19, R29, RZ, 0x5 ;  /* 0x0000001d13137211 */ /* 0x000fc600078f28ff */
[----:B------:R-:W-:Y:S01]  /*25c0*/  LDSM.16.M88.4 R224, [R15+0x8000] ;  /* 0x008000000fe0783b */ /* 0x000fe20000000200 */
[----:B------:R-:W-:-:S03]  /*25d0*/  SHF.R.S32.HI R19, RZ, 0x5, R19 ;  /* 0x00000005ff137819 */ /* 0x000fc60000011413 */
[----:B------:R-:W-:Y:S02]  /*25e0*/  LDSM.16.M88.4 R228, [R14+0x8000] ;  /* 0x008000000ee4783b */ /* 0x000fe40000000200 */
[----:B------:R-:W-:Y:S02]  /*25f0*/  IMAD R19, R19, 0x800, R248 ;  /* 0x0000080013137824 */ /* 0x000fe400078e02f8 */
[----:B------:R-:W-:Y:S04]  /*2600*/  LDSM.16.M88.4 R240, [R15+0xc000] ;  /* 0x00c000000ff0783b */ /* 0x000fe80000000200 */
[----:B------:R-:W-:Y:S04]  /*2610*/  LDSM.16.M88.4 R172, [R19] ;  /* 0x0000000013ac783b */ /* 0x000fe80000000200 */
[----:B------:R-:W-:Y:S04]  /*2620*/  LDSM.16.M88.4 R200, [R19+0x4000] ;  /* 0x0040000013c8783b */ /* 0x000fe80000000200 */
[----:B------:R-:W-:Y:S04]  /*2630*/  LDSM.16.M88.4 R216, [R19+0x8000] ;  /* 0x0080000013d8783b */ /* 0x000fe80000000200 */
[----:B------:R-:W-:Y:S04]  /*2640*/  LDSM.16.M88.4 R232, [R19+0xc000] ;  /* 0x00c0000013e8783b */ /* 0x000fe80000000200 */
[----:B------:R-:W-:Y:S04]  /*2650*/  LDSM.16.M88.4 R244, [R14+0xc000] ;  /* 0x00c000000ef4783b */ /* 0x000fe80000000200 */
[----:B----4-:R-:W-:Y:S04]  /*2660*/  LDSM.16.M88.4 R176, [R18] ;  /* 0x0000000012b0783b */ /* 0x010fe80000000200 */
[----:B------:R-:W-:Y:S04]  /*2670*/  LDSM.16.M88.4 R204, [R18+0x4000] ;  /* 0x0040000012cc783b */ /* 0x000fe80000000200 */
[----:B------:R-:W-:Y:S04]  /*2680*/  LDSM.16.M88.4 R220, [R18+0x8000] ;  /* 0x0080000012dc783b */ /* 0x000fe80000000200 */
[----:B------:R-:W-:Y:S04]  /*2690*/  LDSM.16.M88.4 R236, [R18+0xc000] ;  /* 0x00c0000012ec783b */ /* 0x000fe80000000200 */
[----:B------:R-:W-:Y:S01]  /*26a0*/  BAR.SYNC.DEFER_BLOCKING 0x0 ;  /* 0x0000000000007b1d */ /* 0x000fe20000010000 */
[----:B------:R-:W-:-:S05]  /*26b0*/  ISETP.LT.OR P0, PT, R0, 0x1, P5 ;  /* 0x000000010000780c */ /* 0x000fca0002f01670 */
[----:B------:R-:W-:-:S04]  /*26c0*/  DEPBAR.LE SB0, 0x0 ;  /* 0x000080000000791a */ /* 0x000fc80000000000 */
[----:B------:R-:W-:Y:S01]  /*26d0*/  BAR.SYNC.DEFER_BLOCKING 0x0 ;  /* 0x0000000000007b1d */ /* 0x000fe20000010000 */
[C---:B------:R-:W-:Y:S02]  /*26e0*/  LOP3.LUT P1, RZ, R20.reuse, 0x2, RZ, 0xc0, !PT ;  /* 0x0000000214ff7812 */ /* 0x040fe4000782c0ff */
[----:B------:R-:W-:-:S03]  /*26f0*/  LOP3.LUT P6, RZ, R20, 0x4, RZ, 0xc0, !PT ;  /* 0x0000000414ff7812 */ /* 0x000fc600078cc0ff */
[----:B------:R-:W1:Y:S04]  /*2700*/  LDSM.16.M88.4 R12, [R249] ;  /* 0x00000000f90c783b */ /* 0x000e680000000200 */
[----:B------:R-:W-:Y:S04]  /*2710*/  LDSM.16.M88.4 R24, [R249+0x800] ;  /* 0x00080000f918783b */ /* 0x000fe80000000200 */
[----:B------:R-:W3:Y:S04]  /*2720*/  LDSM.16.M88.4 R28, [R249+0x1000] ;  /* 0x00100000f91c783b */ /* 0x000ee80000000200 */
[----:B------:R-:W4:Y:S04]  /*2730*/  LDSM.16.M88.4 R32, [R249+0x1800] ;  /* 0x00180000f920783b */ /* 0x000f280000000200 */
[----:B------:R-:W5:Y:S04]  /*2740*/  LDSM.16.M88.4 R40, [R17] ;  /* 0x000000001128783b */ /* 0x000f680000000200 */
[----:B------:R1:W-:Y:S04]  /*2750*/  LDSM.16.M88.4 R52, [R16] ;  /* 0x000000001034783b */ /* 0x0003e80000000200 */
[----:B------:R-:W1:Y:S04]  /*2760*/  LDSM.16.M88.4 R60, [R11] ;  /* 0x000000000b3c783b */ /* 0x000e680000000200 */
[----:B------:R1:W1:Y:S04]  /*2770*/  LDSM.16.M88.4 R68, [R10] ;  /* 0x000000000a44783b */ /* 0x0002680000000200 */
[----:B------:R-:W-:Y:S01]  /*2780*/  @!PT LDS RZ, [RZ] ;  /* 0x00000000fffff984 */ /* 0x000fe20000000800 */
[----:B------:R-:W-:Y:S01]  /*2790*/  @!PT LDS RZ, [RZ] ;  /* 0x00000000fffff984 */ /* 0x000fe20000000800 */
[----:B------:R-:W-:Y:S01]  /*27a0*/  @!PT LDS RZ, [RZ] ;  /* 0x00000000fffff984 */ /* 0x000fe20000000800 */
[----:B------:R1:W-:Y:S01]  /*27b0*/  LDGSTS.E.BYPASS.LTC128B.128 [R86+0x100], [R2.64], !P0 ;  /* 0x0010000002567fae */ /* 0x0003e2000c101d46 */
[----:B------:R-:W-:-:S13]  /*27c0*/  ISETP.LT.OR P0, PT, R0, 0x1, !P1 ;  /* 0x000000010000780c */ /* 0x000fda0004f01670 */
[----:B------:R3:W-:Y:S01]  /*27d0*/  LDGSTS.E.BYPASS.LTC128B.128 [R86+0x2100], [R2.64+0x80], !P0 ;  /* 0x0210008002567fae */ /* 0x0007e2000c101d46 */
[C---:B------:R-:W-:Y:S02]  /*27e0*/  ISETP.LT.OR P0, PT, R0.reuse, 0x1, !P6 ;  /* 0x000000010000780c */ /* 0x040fe40007701670 */
[----:B------:R-:W-:Y:S02]  /*27f0*/  P2R R9, PR, RZ, 0x10 ;  /* 0x00000010ff097803 */ /* 0x000fe40000000000 */
[C---:B------:R-:W-:Y:S02]  /*2800*/  ISETP.LT.OR P5, PT, R0.reuse, 0x21, P5 ;  /* 0x000000210000780c */ /* 0x040fe40002fa1670 */
[----:B------:R-:W-:-:S07]  /*2810*/  ISETP.LT.OR P1, PT, R0, 0x21, !P1 ;  /* 0x000000210000780c */ /* 0x000fce0004f21670 */
[----:B------:R3:W-:Y:S01]  /*2820*/  LDGSTS.E.BYPASS.LTC128B.128 [R86+0x4100], [R2.64+0x100], !P0 ;  /* 0x0410010002567fae */ /* 0x0007e2000c101d46 */
[----:B------:R-:W-:Y:S02]  /*2830*/  LOP3.LUT P0, RZ, R20, 0x8, RZ, 0xc0, !PT ;  /* 0x0000000814ff7812 */ /* 0x000fe4000780c0ff */
[C---:B------:R-:W-:Y:S02]  /*2840*/  ISETP.LT.OR P6, PT, R0.reuse, 0x21, !P6 ;  /* 0x000000210000780c */ /* 0x040fe400077c1670 */
[C---:B------:R-:W-:Y:S02]  /*2850*/  ISETP.LT.OR P4, PT, R0.reuse, 0x1, !P0 ;  /* 0x000000010000780c */ /* 0x040fe40004781670 */
[----:B------:R-:W-:Y:S02]  /*2860*/  ISETP.LT.OR P0, PT, R0, 0x21, !P0 ;  /* 0x000000210000780c */ /* 0x000fe40004701670 */
[----:B------:R-:W2:Y:S01]  /*2870*/  LDL R0, [R1+0x1c] ;  /* 0x00001c0001007983 */ /* 0x000ea20000100800 */
[----:B-1----:R-:W-:Y:S08]  /*2880*/  HMMA.16816.F32.BF16 R16, R172, R14, RZ ;  /* 0x0000000eac10723c */ /* 0x002ff000000418ff */
[----:B------:R1:W-:Y:S01]  /*2890*/  LDGSTS.E.BYPASS.LTC128B.128 [R86+0x6100], [R2.64+0x180], !P4 ;  /* 0x0610018002567fae */ /* 0x0003e2000e101d46 */
[----:B------:R-:W-:-:S03]  /*28a0*/  ISETP.NE.AND P4, PT, R9, RZ, PT ;  /* 0x000000ff0900720c */ /* 0x000fc60003f85270 */
[----:B------:R5:W-:Y:S01]  /*28b0*/  LDGSTS.E.BYPASS.LTC128B.128 [R86+0x1100], [R6.64], !P5 ;  /* 0x0110000006567fae */ /* 0x000be2000e901d46 */
[----:B------:R-:W-:-:S03]  /*28c0*/  ISETP.NE.AND P5, PT, R8, RZ, PT ;  /* 0x000000ff0800720c */ /* 0x000fc60003fa5270 */
[----:B------:R5:W-:Y:S01]  /*28d0*/  LDGSTS.E.BYPASS.LTC128B.128 [R86+0x3100], [R6.64+0x80], !P1 ;  /* 0x0310008006567fae */ /* 0x000be2000c901d46 */
[----:B------:R-:W-:Y:S01]  /*28e0*/  ISETP.NE.AND P1, PT, R36, RZ, PT ;  /* 0x000000ff2400720c */ /* 0x000fe20003f25270 */
[C---:B------:R-:W-:Y:S02]  /*28f0*/  HMMA.16816.F32.BF16 R8, R172.reuse, R12, RZ ;  /* 0x0000000cac08723c */ /* 0x040fe400000418ff */
[----:B------:R5:W-:Y:S04]  /*2900*/  LDGSTS.E.BYPASS.LTC128B.128 [R86+0x5100], [R6.64+0x100], !P6 ;  /* 0x0510010006567fae */ /* 0x000be8000f101d46 */
[----:B------:R5:W-:Y:S02]  /*2910*/  LDGSTS.E.BYPASS.LTC128B.128 [R86+0x7100], [R6.64+0x180], !P0 ;  /* 0x0710018006567fae */ /* 0x000be4000c101d46 */
[C---:B---3--:R-:W-:Y:S02]  /*2920*/  HMMA.16816.F32.BF16 R36, R172.reuse, R30, RZ ;  /* 0x0000001eac24723c */ /* 0x048fe400000418ff */
[----:B------:R-:W0:Y:S06]  /*2930*/  LDGDEPBAR ;  /* 0x00000000000079af */ /* 0x000e2c0000000000 */
[C---:B----4-:R-:W-:Y:S01]  /*2940*/  HMMA.16816.F32.BF16 R48, R172.reuse, R32, RZ ;  /* 0x00000020ac30723c */ /* 0x050fe200000418ff */
[----:B-1----:R-:W3:Y:S04]  /*2950*/  LDL R3, [R1+0x24] ;  /* 0x0000240001037983 */ /* 0x002ee80000100800 */
[----:B------:R-:W4:Y:S03]  /*2960*/  LDL R2, [R1+0x20] ;  /* 0x0000200001027983 */ /* 0x000f260000100800 */
[----:B------:R-:W-:Y:S08]  /*2970*/  HMMA.16816.F32.BF16 R44, R172, R34, RZ ;  /* 0x00000022ac2c723c */ /* 0x000ff000000418ff */
[C---:B-----5:R-:W-:Y:S01]  /*2980*/  HMMA.16816.F32.BF16 R8, R176.reuse, R40, R8 ;  /* 0x00000028b008723c */ /* 0x060fe20000041808 */
[----:B------:R-:W5:Y:S07]  /*2990*/  LDL R6, [R1+0x28] ;  /* 0x0000280001067983 */ /* 0x000f6e0000100800 */
[C---:B------:R-:W-:Y:S01]  /*29a0*/  HMMA.16816.F32.BF16 R16, R176.reuse, R42, R16 ;  /* 0x0000002ab010723c */ /* 0x040fe20000041810 */
[----:B------:R-:W1:Y:S07]  /*29b0*/  LDSM.16.M88.4 R76, [R5+0x1800] ;  /* 0x00180000054c783b */ /* 0x000e6e0000000200 */
[C---:B------:R-:W-:Y:S01]  /*29c0*/  HMMA.16816.F32.BF16 R32, R176.reuse, R62, R36 ;  /* 0x0000003eb020723c */ /* 0x040fe20000041824 */
[----:B------:R-:W-:Y:S04]  /*29d0*/  LDSM.16.M88.4 R72, [R5+0x1000] ;  /* 0x001000000548783b */ /* 0x000fe80000000200 */
[----:B------:R-:W-:Y:S03]  /*29e0*/  LDSM.16.M88.4 R56, [R5] ;  /* 0x000000000538783b */ /* 0x000fe60000000200 */
[C---:B------:R-:W-:Y:S01]  /*29f0*/  HMMA.16816.F32.BF16 R36, R176.reuse, R68, R48 ;  /* 0x00000044b024723c */ /* 0x040fe20000041830 */
[----:B------:R-:W-:Y:S04]  /*2a00*/  LDSM.16.M88.4 R64, [R5+0x800] ;  /* 0x000800000540783b */ /* 0x000fe80000000200 */
[----:B------:R-:W-:Y:S03]  /*2a10*/  LDSM.16.M88.4 R48, [R249+0x2000] ;  /* 0x00200000f930783b */ /* 0x000fe60000000200 */
[----:B------:R-:W-:Y:S01]  /*2a20*/  HMMA.16816.F32.BF16 R40, R176, R70, R44 ;  /* 0x00000046b028723c */ /* 0x000fe2000004182c */
[----:B------:R-:W1:Y:S04]  /*2a30*/  LDSM.16.M88.4 R68, [R250+0x1800] ;  /* 0x00180000fa44783b */ /* 0x000e680000000200 */
[----:B------:R-:W-:Y:S03]  /*2a40*/  LDSM.16.M88.4 R44, [R83] ;  /* 0x00000000532c783b */ /* 0x000fe60000000200 */
[----:B------:R-:W-:Y:S08]  /*2a50*/  HMMA.16816.F32.BF16 R12, R172, R28, RZ ;  /* 0x0000001cac0c723c */ /* 0x000ff000000418ff */
[C---:B-1----:R-:W-:Y:S08]  /*2a60*/  HMMA.16816.F32.BF16 R36, R192.reuse, R76, R36 ;  /* 0x0000004cc024723c */ /* 0x042ff00000041824 */
[----:B------:R-:W-:Y:S01]  /*2a70*/  HMMA.16816.F32.BF16 R40, R192, R78, R40 ;  /* 0x0000004ec028723c */ /* 0x000fe20000041828 */
[----:B------:R-:W1:Y:S07]  /*2a80*/  LDSM.16.M88.4 R76, [R249+0x3800] ;  /* 0x00380000f94c783b */ /* 0x000e6e0000000200 */
[----:B------:R-:W-:Y:S01]  /*2a90*/  HMMA.16816.F32.BF16 R28, R176, R60, R12 ;  /* 0x0000003cb01c723c */ /* 0x000fe2000004180c */
[----:B------:R-:W-:Y:S04]  /*2aa0*/  LDSM.16.M88.4 R12, [R250] ;  /* 0x00000000fa0c783b */ /* 0x000fe80000000200 */
[----:B------:R-:W-:Y:S03]  /*2ab0*/  LDSM.16.M88.4 R60, [R250+0x1000] ;  /* 0x00100000fa3c783b */ /* 0x000fe60000000200 */
[C---:B------:R-:W-:Y:S08]  /*2ac0*/  HMMA.16816.F32.BF16 R36, R196.reuse, R68, R36 ;  /* 0x00000044c424723c */ /* 0x040ff00000041824 */
[----:B------:R-:W-:Y:S01]  /*2ad0*/  HMMA.16816.F32.BF16 R40, R196, R70, R40 ;  /* 0x00000046c428723c */ /* 0x000fe20000041828 */
[----:B------:R-:W-:Y:S07]  /*2ae0*/  LDSM.16.M88.4 R68, [R5+0x3000] ;  /* 0x003000000544783b */ /* 0x000fee0000000200 */
[C---:B------:R-:W-:Y:S08]  /*2af0*/  HMMA.16816.F32.BF16 R28, R192.reuse, R72, R28 ;  /* 0x00000048c01c723c */ /* 0x040ff0000004181c */
[----:B------:R-:W-:Y:S01]  /*2b00*/  HMMA.16816.F32.BF16 R32, R192, R74, R32 ;  /* 0x0000004ac020723c */ /* 0x000fe20000041820 */
[----:B------:R-:W1:Y:S07]  /*2b10*/  LDSM.16.M88.4 R72, [R80] ;  /* 0x000000005048783b */ /* 0x000e6e0000000200 */
[C---:B-1----:R-:W-:Y:S08]  /*2b20*/  HMMA.16816.F32.BF16 R36, R200.reuse, R76, R36 ;  /* 0x0000004cc824723c */ /* 0x042ff00000041824 */
[----:B------:R-:W-:Y:S01]  /*2b30*/  HMMA.16816.F32.BF16 R40, R200, R78, R40 ;  /* 0x0000004ec828723c */ /* 0x000fe20000041828 */
[----:B------:R-:W1:Y:S11]  /*2b40*/  LDSM.16.M88.4 R76, [R5+0x3800] ;  /* 0x00380000054c783b */ /* 0x000e760000000200 */
[----:B------:R-:W-:Y:S04]  /*2b50*/  @!UPT UIADD3 URZ, URZ, URZ, URZ ;  /* 0x0000003f3f3ff290 */ /* 0x000fe8000fffe03f */
[C---:B------:R-:W-:Y:S08]  /*2b60*/  HMMA.16816.F32.BF16 R36, R204.reuse, R72, R36 ;  /* 0x00000048cc24723c */ /* 0x040ff00000041824 */
[----:B------:R-:W-:Y:S01]  /*2b70*/  HMMA.16816.F32.BF16 R40, R204, R74, R40 ;  /* 0x0000004acc28723c */ /* 0x000fe20000041828 */
[----:B------:R-:W1:Y:S11]  /*2b80*/  LDSM.16.M88.4 R72, [R250+0x3800] ;  /* 0x00380000fa48783b */ /* 0x000e760000000200 */
[----:B------:R-:W-:Y:S04]  /*2b90*/  @!UPT UIADD3 URZ, URZ, URZ, URZ ;  /* 0x0000003f3f3ff290 */ /* 0x000fe8000fffe03f */
[C---:B-1----:R-:W-:Y:S08]  /*2ba0*/  HMMA.16816.F32.BF16 R36, R208.reuse, R76, R36 ;  /* 0x0000004cd024723c */ /* 0x042ff00000041824 */
[----:B------:R-:W-:Y:S01]  /*2bb0*/  HMMA.16816.F32.BF16 R40, R208, R78, R40 ;  /* 0x0000004ed028723c */ /* 0x000fe20000041828 */
[----:B------:R-:W-:Y:S11]  /*2bc0*/  LDSM.16.M88.4 R76, [R249+0x5800] ;  /* 0x00580000f94c783b */ /* 0x000ff60000000200 */
[----:B------:R-:W-:Y:S04]  /*2bd0*/  @!UPT UIADD3 URZ, URZ, URZ, URZ ;  /* 0x0000003f3f3ff290 */ /* 0x000fe8000fffe03f */
[C---:B------:R-:W-:Y:S08]  /*2be0*/  HMMA.16816.F32.BF16 R36, R212.reuse, R72, R36 ;  /* 0x00000048d424723c */ /* 0x040ff00000041824 */
[----:B------:R-:W-:Y:S01]  /*2bf0*/  HMMA.16816.F32.BF16 R40, R212, R74, R40 ;  /* 0x0000004ad428723c */ /* 0x000fe20000041828 */
[----:B--2---:R1:W-:Y:S04]  /*2c00*/  LDSM.16.M88.4 R72, [R0] ;  /* 0x000000000048783b */ /* 0x0043e80000000200 */
[----:B-1----:R-:W2:Y:S03]  /*2c10*/  LDL R0, [R1+0x14] ;  /* 0x0000140001007983 */ /* 0x002ea60000100800 */
[C---:B------:R-:W-:Y:S08]  /*2c20*/  HMMA.16816.F32.BF16 R20, R172.reuse, R24, RZ ;  /* 0x00000018ac14723c */ /* 0x040ff000000418ff */
[----:B------:R-:W-:Y:S11]  /*2c30*/  HMMA.16816.F32.BF16 R24, R172, R26, RZ ;  /* 0x0000001aac18723c */ /* 0x000ff600000418ff */
[----:B------:R-:W-:Y:S05]  /*2c40*/  @!UPT UIADD3 URZ, URZ, URZ, URZ ;  /* 0x0000003f3f3ff290 */ /* 0x000fea000fffe03f */
[C---:B------:R-:W-:Y:S08]  /*2c50*/  HMMA.16816.F32.BF16 R20, R176.reuse, R52, R20 ;  /* 0x00000034b014723c */ /* 0x040ff00000041814 */
[----:B------:R-:W-:Y:S01]  /*2c60*/  HMMA.16816.F32.BF16 R24, R176, R54, R24 ;  /* 0x00000036b018723c */ /* 0x000fe20000041818 */
[----:B------:R-:W1:Y:S07]  /*2c70*/  LDSM.16.M88.4 R52, [R250+0x800] ;  /* 0x00080000fa34783b */ /* 0x000e6e0000000200 */
[C---:B------:R-:W-:Y:S08]  /*2c80*/  HMMA.16816.F32.BF16 R8, R192.reuse, R56, R8 ;  /* 0x00000038c008723c */ /* 0x040ff00000041808 */
[C---:B------:R-:W-:Y:S01]  /*2c90*/  HMMA.16816.F32.BF16 R16, R192.reuse, R58, R16 ;  /* 0x0000003ac010723c */ /* 0x040fe20000041810 */
[----:B------:R-:W3:Y:S07]  /*2ca0*/  LDSM.16.M88.4 R56, [R249+0x2800] ;  /* 0x00280000f938783b */ /* 0x000eee0000000200 */
[C---:B------:R-:W-:Y:S08]  /*2cb0*/  HMMA.16816.F32.BF16 R20, R192.reuse, R64, R20 ;  /* 0x00000040c014723c */ /* 0x040ff00000041814 */
[----:B------:R-:W-:Y:S01]  /*2cc0*/  HMMA.16816.F32.BF16 R24, R192, R66, R24 ;  /* 0x00000042c018723c */ /* 0x000fe20000041818 */
[----:B------:R-:W3:Y:S07]  /*2cd0*/  LDSM.16.M88.4 R64, [R249+0x3000] ;  /* 0x00300000f940783b */ /* 0x000eee0000000200 */
[C---:B------:R-:W-:Y:S08]  /*2ce0*/  HMMA.16816.F32.BF16 R8, R196.reuse, R12, R8 ;  /* 0x0000000cc408723c */ /* 0x040ff00000041808 */
[C---:B------:R-:W-:Y:S08]  /*2cf0*/  HMMA.16816.F32.BF16 R16, R196.reuse, R14, R16 ;  /* 0x0000000ec410723c */ /* 0x040ff00000041810 */
[C---:B-1----:R-:W-:Y:S08]  /*2d00*/  HMMA.16816.F32.BF16 R20, R196.reuse, R52, R20 ;  /* 0x00000034c414723c */ /* 0x042ff00000041814 */
[C---:B------:R-:W-:Y:S01]  /*2d10*/  HMMA.16816.F32.BF16 R24, R196.reuse, R54, R24 ;  /* 0x00000036c418723c */ /* 0x040fe20000041818 */
[----:B------:R-:W1:Y:S07]  /*2d20*/  LDSM.16.M88.4 R52, [R82] ;  /* 0x000000005234783b */ /* 0x000e6e0000000200 */
[C---:B------:R-:W-:Y:S08]  /*2d30*/  HMMA.16816.F32.BF16 R28, R196.reuse, R60, R28 ;  /* 0x0000003cc41c723c */ /* 0x040ff0000004181c */
[----:B------:R-:W-:Y:S01]  /*2d40*/  HMMA.16816.F32.BF16 R32, R196, R62, R32 ;  /* 0x0000003ec420723c */ /* 0x000fe20000041820 */
[----:B------:R-:W1:Y:S07]  /*2d50*/  LDSM.16.M88.4 R60, [R81] ;  /* 0x00000000513c783b */ /* 0x000e6e0000000200 */
[C---:B------:R-:W-:Y:S08]  /*2d60*/  HMMA.16816.F32.BF16 R12, R200.reuse, R48, R8 ;  /* 0x00000030c80c723c */ /* 0x040ff00000041808 */
[C---:B------:R-:W-:Y:S01]  /*2d70*/  HMMA.16816.F32.BF16 R8, R200.reuse, R50, R16 ;  /* 0x00000032c808723c */ /* 0x040fe20000041810 */
[----:B------:R-:W1:Y:S07]  /*2d80*/  LDSM.16.M88.4 R48, [R5+0x2000] ;  /* 0x002000000530783b */ /* 0x000e6e0000000200 */
[C---:B---3--:R-:W-:Y:S08]  /*2d90*/  HMMA.16816.F32.BF16 R20, R200.reuse, R56, R20 ;  /* 0x00000038c814723c */ /* 0x048ff00000041814 */
[C---:B------:R-:W-:Y:S01]  /*2da0*/  HMMA.16816.F32.BF16 R24, R200.reuse, R58, R24 ;  /* 0x0000003ac818723c */ /* 0x040fe20000041818 */
[----:B------:R-:W3:Y:S07]  /*2db0*/  LDSM.16.M88.4 R56, [R5+0x2800] ;  /* 0x002800000538783b */ /* 0x000eee0000000200 */
[C---:B------:R-:W-:Y:S08]  /*2dc0*/  HMMA.16816.F32.BF16 R28, R200.reuse, R64, R28 ;  /* 0x00000040c81c723c */ /* 0x040ff0000004181c */
[----:B------:R-:W-:Y:S01]  /*2dd0*/  HMMA.16816.F32.BF16 R32, R200, R66, R32 ;  /* 0x00000042c820723c */ /* 0x000fe20000041820 */
[----:B------:R-:W-:Y:S07]  /*2de0*/  LDSM.16.M88.4 R64, [R250+0x3000] ;  /* 0x00300000fa40783b */ /* 0x000fee0000000200 */
[C---:B------:R-:W-:Y:S08]  /*2df0*/  HMMA.16816.F32.BF16 R16, R204.reuse, R44, R12 ;  /* 0x0000002ccc10723c */ /* 0x040ff0000004180c */
[C---:B------:R-:W-:Y:S01]  /*2e00*/  HMMA.16816.F32.BF16 R12, R204.reuse, R46, R8 ;  /* 0x0000002ecc0c723c */ /* 0x040fe20000041808 */
[----:B------:R-:W3:Y:S07]  /*2e10*/  LDSM.16.M88.4 R44, [R250+0x2000] ;  /* 0x00200000fa2c783b */ /* 0x000eee0000000200 */
[C---:B-1----:R-:W-:Y:S08]  /*2e20*/  HMMA.16816.F32.BF16 R8, R204.reuse, R52, R20 ;  /* 0x00000034cc08723c */ /* 0x042ff00000041814 */
[C---:B------:R-:W-:Y:S01]  /*2e30*/  HMMA.16816.F32.BF16 R24, R204.reuse, R54, R24 ;  /* 0x00000036cc18723c */ /* 0x040fe20000041818 */
[----:B------:R-:W1:Y:S07]  /*2e40*/  LDSM.16.M88.4 R52, [R250+0x2800] ;  /* 0x00280000fa34783b */ /* 0x000e6e0000000200 */
[C---:B------:R-:W-:Y:S08]  /*2e50*/  HMMA.16816.F32.BF16 R28, R204.reuse, R60, R28 ;  /* 0x0000003ccc1c723c */ /* 0x040ff0000004181c */
[----:B------:R-:W-:Y:S01]  /*2e60*/  HMMA.16816.F32.BF16 R32, R204, R62, R32 ;  /* 0x0000003ecc20723c */ /* 0x000fe20000041820 */
[----:B------:R-:W-:Y:S07]  /*2e70*/  LDSM.16.M88.4 R60, [R249+0x4800] ;  /* 0x00480000f93c783b */ /* 0x000fee0000000200 */
[C---:B------:R-:W-:Y:S08]  /*2e80*/  HMMA.16816.F32.BF16 R20, R208.reuse, R48, R16 ;  /* 0x00000030d014723c */ /* 0x040ff00000041810 */
[C---:B------:R-:W-:Y:S01]  /*2e90*/  HMMA.16816.F32.BF16 R16, R208.reuse, R50, R12 ;  /* 0x00000032d010723c */ /* 0x040fe2000004180c */
[----:B------:R-:W1:Y:S07]  /*2ea0*/  LDSM.16.M88.4 R48, [R249+0x4000] ;  /* 0x00400000f930783b */ /* 0x000e6e0000000200 */
[C---:B---3--:R-:W-:Y:S08]  /*2eb0*/  HMMA.16816.F32.BF16 R12, R208.reuse, R56, R8 ;  /* 0x00000038d00c723c */ /* 0x048ff00000041808 */
[C---:B------:R-:W-:Y:S01]  /*2ec0*/  HMMA.16816.F32.BF16 R8, R208.reuse, R58, R24 ;  /* 0x0000003ad008723c */ /* 0x040fe20000041818 */
[----:B------:R3:W-:Y:S07]  /*2ed0*/  LDSM.16.M88.4 R56, [R3] ;  /* 0x000000000338783b */ /* 0x0007ee0000000200 */
[C---:B------:R-:W-:Y:S08]  /*2ee0*/  HMMA.16816.F32.BF16 R28, R208.reuse, R68, R28 ;  /* 0x00000044d01c723c */ /* 0x040ff0000004181c */
[----:B------:R-:W-:Y:S01]  /*2ef0*/  HMMA.16816.F32.BF16 R32, R208, R70, R32 ;  /* 0x00000046d020723c */ /* 0x000fe20000041820 */
[----:B------:R-:W2:Y:S04]  /*2f00*/  LDSM.16.M88.4 R68, [R249+0x5000] ;  /* 0x00500000f944783b */ /* 0x000ea80000000200 */
[----:B---3--:R-:W3:Y:S03]  /*2f10*/  LDL R3, [R1+0x18] ;  /* 0x0000180001037983 */ /* 0x008ee60000100800 */
[C---:B------:R-:W-:Y:S08]  /*2f20*/  HMMA.16816.F32.BF16 R24, R212.reuse, R44, R20 ;  /* 0x0000002cd418723c */ /* 0x040ff00000041814 */
[C---:B------:R-:W-:Y:S01]  /*2f30*/  HMMA.16816.F32.BF16 R20, R212.reuse, R46, R16 ;  /* 0x0000002ed414723c */ /* 0x040fe20000041810 */
[----:B-----5:R-:W5:Y:S07]  /*2f40*/  LDSM.16.M88.4 R44, [R6] ;  /* 0x00000000062c783b */ /* 0x020f6e0000000200 */
[C---:B-1----:R-:W-:Y:S08]  /*2f50*/  HMMA.16816.F32.BF16 R16, R212.reuse, R52, R12 ;  /* 0x00000034d410723c */ /* 0x042ff0000004180c */
[C---:B------:R-:W-:Y:S01]  /*2f60*/  HMMA.16816.F32.BF16 R12, R212.reuse, R54, R8 ;  /* 0x00000036d40c723c */ /* 0x040fe20000041808 */
[----:B------:R-:W-:Y:S07]  /*2f70*/  LDSM.16.M88.4 R52, [R5+0x4000] ;  /* 0x004000000534783b */ /* 0x000fee0000000200 */
[C---:B------:R-:W-:Y:S08]  /*2f80*/  HMMA.16816.F32.BF16 R8, R212.reuse, R64, R28 ;  /* 0x00000040d408723c */ /* 0x040ff0000004181c */
[----:B------:R-:W-:Y:S01]  /*2f90*/  HMMA.16816.F32.BF16 R32, R212, R66, R32 ;  /* 0x00000042d420723c */ /* 0x000fe20000041820 */
[----:B----4-:R1:W4:Y:S07]  /*2fa0*/  LDSM.16.M88.4 R64, [R2] ;  /* 0x000000000240783b */ /* 0x01032e0000000200 */
[C---:B------:R-:W-:Y:S08]  /*2fb0*/  HMMA.16816.F32.BF16 R28, R216.reuse, R48, R24 ;  /* 0x00000030d81c723c */ /* 0x040ff00000041818 */
[C---:B------:R-:W-:Y:S08]  /*2fc0*/  HMMA.16816.F32.BF16 R24, R216.reuse, R50, R20 ;  /* 0x00000032d818723c */ /* 0x040ff00000041814 */
[C---:B------:R-:W-:Y:S01]  /*2fd0*/  HMMA.16816.F32.BF16 R20, R216.reuse, R60, R16 ;  /* 0x0000003cd814723c */ /* 0x040fe20000041810 */
[----:B-1----:R-:W3:Y:S07]  /*2fe0*/  LDL R2, [R1+0x10] ;  /* 0x0000100001027983 */ /* 0x002eee0000100800 */
[C---:B------:R-:W-:Y:S08]  /*2ff0*/  HMMA.16816.F32.BF16 R16, R216.reuse, R62, R12 ;  /* 0x0000003ed810723c */ /* 0x040ff0000004180c */
[C---:B--2---:R-:W-:Y:S08]  /*3000*/  HMMA.16816.F32.BF16 R12, R216.reuse, R68, R8 ;  /* 0x00000044d80c723c */ /* 0x044ff00000041808 */
[C---:B------:R-:W-:Y:S01]  /*3010*/  HMMA.16816.F32.BF16 R8, R216.reuse, R70, R32 ;  /* 0x00000046d808723c */ /* 0x040fe20000041820 */
[----:B------:R-:W-:Y:S07]  /*3020*/  LDSM.16.M88.4 R68, [R5+0x4800] ;  /* 0x004800000544783b */ /* 0x000fee0000000200 */
[----:B------:R-:W-:Y:S08]  /*3030*/  HMMA.16816.F32.BF16 R36, R216, R76, R36 ;  /* 0x0000004cd824723c */ /* 0x000ff00000041824 */
[C---:B-----5:R-:W-:Y:S08]  /*3040*/  HMMA.16816.F32.BF16 R32, R220.reuse, R44, R28 ;  /* 0x0000002cdc20723c */ /* 0x060ff0000004181c */
[C---:B------:R-:W-:Y:S08]  /*3050*/  HMMA.16816.F32.BF16 R28, R220.reuse, R46, R24 ;  /* 0x0000002edc1c723c */ /* 0x040ff00000041818 */
[C---:B------:R-:W-:Y:S08]  /*3060*/  HMMA.16816.F32.BF16 R24, R220.reuse, R56, R20 ;  /* 0x00000038dc18723c */ /* 0x040ff00000041814 */
[C---:B------:R-:W-:Y:S01]  /*3070*/  HMMA.16816.F32.BF16 R20, R220.reuse, R58, R16 ;  /* 0x0000003adc14723c */ /* 0x040fe20000041810 */
[----:B------:R-:W-:Y:S07]  /*3080*/  LDSM.16.M88.4 R56, [R5+0x5800] ;  /* 0x005800000538783b */ /* 0x000fee0000000200 */
[C---:B----4-:R-:W-:Y:S01]  /*3090*/  HMMA.16816.F32.BF16 R16, R220.reuse, R64, R12 ;  /* 0x00000040dc10723c */ /* 0x050fe2000004180c */
[----:B------:R-:W1:Y:S07]  /*30a0*/  LDSM.16.M88.4 R12, [R5+0x5000] ;  /* 0x00500000050c783b */ /* 0x000e6e0000000200 */
[C---:B------:R-:W-:Y:S08]  /*30b0*/  HMMA.16816.F32.BF16 R8, R220.reuse, R66, R8 ;  /* 0x00000042dc08723c */ /* 0x040ff00000041808 */
[----:B------:R-:W-:Y:S01]  /*30c0*/  HMMA.16816.F32.BF16 R64, R220, R72, R36 ;  /* 0x00000048dc40723c */ /* 0x000fe20000041824 */
[----:B------:R-:W2:Y:S07]  /*30d0*/  LDSM.16.M88.4 R36, [R250+0x4000] ;  /* 0x00400000fa24783b */ /* 0x000eae0000000200 */
[C---:B------:R-:W-:Y:S08]  /*30e0*/  HMMA.16816.F32.BF16 R48, R224.reuse, R52, R32 ;  /* 0x00000034e030723c */ /* 0x040ff00000041820 */
[C---:B------:R-:W-:Y:S01]  /*30f0*/  HMMA.16816.F32.BF16 R44, R224.reuse, R54, R28 ;  /* 0x00000036e02c723c */ /* 0x040fe2000004181c */
[----:B------:R-:W4:Y:S07]  /*3100*/  LDSM.16.M88.4 R52, [R250+0x4800] ;  /* 0x00480000fa34783b */ /* 0x000f2e0000000200 */
[C---:B-1----:R-:W-:Y:S01]  /*3110*/  HMMA.16816.F32.BF16 R28, R224.reuse, R12, R16 ;  /* 0x0000000ce01c723c */ /* 0x042fe20000041810 */
[----:B------:R-:W1:Y:S07]  /*3120*/  LDSM.16.M88.4 R16, [R249+0x6000] ;  /* 0x00600000f910783b */ /* 0x000e6e0000000200 */
[----:B------:R-:W-:Y:S08]  /*3130*/  HMMA.16816.F32.BF16 R12, R224, R14, R8 ;  /* 0x0000000ee00c723c */ /* 0x000ff00000041808 */
[----:B--2---:R-:W-:Y:S01]  /*3140*/  HMMA.16816.F32.BF16 R8, R228, R36, R48 ;  /* 0x00000024e408723c */ /* 0x004fe20000041830 */
[----:B------:R2:W-:Y:S04]  /*3150*/  LDSM.16.M88.4 R48, [R0] ;  /* 0x000000000030783b */ /* 0x0005e80000000200 */
[----:B--2---:R-:W2:Y:S03]  /*3160*/  LDL R0, [R1+0xc] ;  /* 0x00000c0001007983 */ /* 0x004ea60000100800 */
[----:B------:R-:W-:Y:S08]  /*3170*/  HMMA.16816.F32.BF16 R40, R216, R78, R40 ;  /* 0x0000004ed828723c */ /* 0x000ff00000041828 */
[----:B------:R-:W-:Y:S11]  /*3180*/  HMMA.16816.F32.BF16 R32, R224, R70, R20 ;  /* 0x00000046e020723c */ /* 0x000ff60000041814 */
[----:B------:R-:W-:Y:S05]  /*3190*/  @!UPT UIADD3 URZ, URZ, URZ, URZ ;  /* 0x0000003f3f3ff290 */ /* 0x000fea000fffe03f */
[----:B------:R-:W-:Y:S01]  /*31a0*/  HMMA.16816.F32.BF16 R60, R220, R74, R40 ;  /* 0x0000004adc3c723c */ /* 0x000fe20000041828 */
[----:B------:R-:W-:Y:S07]  /*31b0*/  LDSM.16.M88.4 R72, [R250+0x5800] ;  /* 0x00580000fa48783b */ /* 0x000fee0000000200 */
[----:B------:R-:W-:Y:S01]  /*31c0*/  HMMA.16816.F32.BF16 R40, R224, R68, R24 ;  /* 0x00000044e028723c */ /* 0x000fe20000041818 */
[----:B------:R-:W5:Y:S07]  /*31d0*/  LDSM.16.M88.4 R68, [R250+0x5000] ;  /* 0x00500000fa44783b */ /* 0x000f6e0000000200 */
[C---:B------:R-:W-:Y:S01]  /*31e0*/  HMMA.16816.F32.BF16 R20, R228.reuse, R38, R44 ;  /* 0x00000026e414723c */ /* 0x040fe2000004182c */
[----:B------:R-:W-:Y:S11]  /*31f0*/  LDSM.16.M88.4 R44, [R249+0x6800] ;  /* 0x00680000f92c783b */ /* 0x000ff60000000200 */
[----:B------:R-:W-:Y:S04]  /*3200*/  @!UPT UIADD3 URZ, URZ, URZ, URZ ;  /* 0x0000003f3f3ff290 */ /* 0x000fe8000fffe03f */
[C---:B----4-:R-:W-:Y:S01]  /*3210*/  HMMA.16816.F32.BF16 R36, R228.reuse, R52, R40 ;  /* 0x00000034e424723c */ /* 0x050fe20000041828 */
[----:B------:R-:W-:Y:S07]  /*3220*/  LDSM.16.M88.4 R40, [R250+0x6000] ;  /* 0x00600000fa28783b */ /* 0x000fee0000000200 */
[----:B------:R-:W-:Y:S01]  /*3230*/  HMMA.16816.F32.BF16 R52, R228, R54, R32 ;  /* 0x00000036e434723c */ /* 0x000fe20000041820 */
[----:B---3--:R-:W3:Y:S07]  /*3240*/  LDSM.16.M88.4 R32, [R3] ;  /* 0x000000000320783b */ /* 0x008eee0000000200 */
[----:B-1----:R-:W-:Y:S08]  /*3250*/  HMMA.16816.F32.BF16 R8, R232, R16, R8 ;  /* 0x00000010e808723c */ /* 0x002ff00000041808 */
[C---:B------:R-:W-:Y:S01]  /*3260*/  HMMA.16816.F32.BF16 R24, R224.reuse, R56, R64 ;  /* 0x00000038e018723c */ /* 0x040fe20000041840 */
[----:B------:R-:W-:Y:S07]  /*3270*/  LDSM.16.M88.4 R64, [R249+0x7800] ;  /* 0x00780000f940783b */ /* 0x000fee0000000200 */
[----:B------:R-:W-:Y:S08]  /*3280*/  HMMA.16816.F32.BF16 R80, R224, R58, R60 ;  /* 0x0000003ae050723c */ /* 0x000ff0000004183c */
[C---:B-----5:R-:W-:Y:S01]  /*3290*/  HMMA.16816.F32.BF16 R60, R228.reuse, R68, R28 ;  /* 0x00000044e43c723c */ /* 0x060fe2000004181c */
[----:B------:R-:W1:Y:S07]  /*32a0*/  LDSM.16.M88.4 R28, [R5+0x6000] ;  /* 0x00600000051c783b */ /* 0x000e6e0000000200 */
[----:B------:R-:W-:Y:S08]  /*32b0*/  HMMA.16816.F32.BF16 R56, R228, R70, R12 ;  /* 0x00000046e438723c */ /* 0x000ff0000004180c */
[----:B------:R-:W-:Y:S08]  /*32c0*/  HMMA.16816.F32.BF16 R12, R232, R18, R20 ;  /* 0x00000012e80c723c */ /* 0x000ff00000041814 */
[----:B---3--:R-:W-:Y:S08]  /*32d0*/  HMMA.16816.F32.BF16 R8, R236, R32, R8 ;  /* 0x00000020ec08723c */ /* 0x008ff00000041808 */
[----:B------:R-:W-:Y:S01]  /*32e0*/  HMMA.16816.F32.BF16 R16, R232, R44, R36 ;  /* 0x0000002ce810723c */ /* 0x000fe20000041824 */
[----:B------:R-:W3:Y:S07]  /*32f0*/  LDSM.16.M88.4 R36, [R249+0x7000] ;  /* 0x00700000f924783b */ /* 0x000eee0000000200 */
[----:B------:R-:W-:Y:S08]  /*3300*/  HMMA.16816.F32.BF16 R12, R236, R34, R12 ;  /* 0x00000022ec0c723c */ /* 0x000ff0000004180c */
[----:B-1----:R-:W-:Y:S08]  /*3310*/  HMMA.16816.F32.BF16 R8, R240, R28, R8 ;  /* 0x0000001cf008723c */ /* 0x002ff00000041808 */
[----:B------:R-:W-:Y:S08]  /*3320*/  HMMA.16816.F32.BF16 R76, R228, R72, R24 ;  /* 0x00000048e44c723c */ /* 0x000ff00000041818 */
[----:B------:R-:W-:Y:S01]  /*3330*/  HMMA.16816.F32.BF16 R24, R232, R46, R52 ;  /* 0x0000002ee818723c */ /* 0x000fe20000041834 */
[----:B------:R-:W1:Y:S04]  /*3340*/  LDSM.16.M88.4 R52, [R2] ;  /* 0x000000000234783b */ /* 0x000e680000000200 */
[----:B------:R-:W4:Y:S03]  /*3350*/  LDSM.16.M88.4 R44, [R5+0x6800] ;  /* 0x00680000052c783b */ /* 0x000f260000000200 */
[----:B------:R-:W-:Y:S08]  /*3360*/  HMMA.16816.F32.BF16 R12, R240, R30, R12 ;  /* 0x0000001ef00c723c */ /* 0x000ff0000004180c */
[----:B------:R-:W-:Y:S08]  /*3370*/  HMMA.16816.F32.BF16 R32, R244, R40, R8 ;  /* 0x00000028f420723c */ /* 0x000ff00000041808 */
[----:B------:R-:W-:Y:S08]  /*3380*/  HMMA.16816.F32.BF16 R20, R236, R48, R16 ;  /* 0x00000030ec14723c */ /* 0x000ff00000041810 */
[----:B---3--:R-:W-:Y:S08]  /*3390*/  HMMA.16816.F32.BF16 R8, R232, R36, R60 ;  /* 0x00000024e808723c */ /* 0x008ff0000004183c */
[----:B------:R-:W-:Y:S08]  /*33a0*/  HMMA.16816.F32.BF16 R16, R236, R50, R24 ;  /* 0x00000032ec10723c */ /* 0x000ff00000041818 */
[----:B------:R-:W-:Y:S01]  /*33b0*/  HMMA.16816.F32.BF16 R28, R244, R42, R12 ;  /* 0x0000002af41c723c */ /* 0x000fe2000004180c */
[----:B------:R-:W3:Y:S07]  /*33c0*/  LDSM.16.M88.4 R40, [R5+0x7000] ;  /* 0x007000000528783b */ /* 0x000eee0000000200 */
[----:B------:R-:W-:Y:S01]  /*33d0*/  HMMA.16816.F32.BF16 R36, R232, R38, R56 ;  /* 0x00000026e824723c */ /* 0x000fe20000041838 */
[----:B------:R-:W5:Y:S07]  /*33e0*/  LDSM.16.M88.4 R56, [R250+0x6800] ;  /* 0x00680000fa38783b */ /* 0x000f6e0000000200 */
[----:B-1----:R-:W-:Y:S08]  /*33f0*/  HMMA.16816.F32.BF16 R12, R236, R52, R8 ;  /* 0x00000034ec0c723c */ /* 0x002ff00000041808 */
[----:B----4-:R-:W-:Y:S08]  /*3400*/  HMMA.16816.F32.BF16 R8, R240, R46, R16 ;  /* 0x0000002ef008723c */ /* 0x010ff00000041810 */
[----:B------:R-:W-:Y:S08]  /*3410*/  HMMA.16816.F32.BF16 R68, R228, R74, R80 ;  /* 0x0000004ae444723c */ /* 0x000ff00000041850 */
[----:B------:R-:W-:Y:S01]  /*3420*/  HMMA.16816.F32.BF16 R20, R240, R44, R20 ;  /* 0x0000002cf014723c */ /* 0x000fe20000041814 */
[----:B------:R-:W-:Y:S01]  /*3430*/  FMUL.FTZ R32, R32, c[0x0][0x320] ;  /* 0x0000c80020207a20 */ /* 0x000fe20000410000 */
[----:B------:R-:W-:Y:S01]  /*3440*/  LDSM.16.M88.4 R44, [R250+0x7000] ;  /* 0x00700000fa2c783b */ /* 0x000fe20000000200 */
[----:B------:R-:W-:-:S02]  /*3450*/  FMUL.FTZ R33, R33, c[0x0][0x320] ;  /* 0x0000c80021217a20 */ /* 0x000fc40000410000 */
[----:B------:R-:W-:-:S03]  /*3460*/  FMUL.FTZ R34, R34, c[0x0][0x320] ;  /* 0x0000c80022227a20 */ /* 0x000fc60000410000 */
[----:B------:R-:W-:Y:S01]  /*3470*/  HMMA.16816.F32.BF16 R60, R232, R64, R76 ;  /* 0x00000040e83c723c */ /* 0x000fe2000004184c */
[----:B------:R-:W-:Y:S01]  /*3480*/  FMUL.FTZ R35, R35, c[0x0][0x320] ;  /* 0x0000c80023237a20 */ /* 0x000fe20000410000 */
[----:B------:R-:W1:Y:S06]  /*3490*/  MUFU.TANH R72, R32 ;  /* 0x0000002000487308 */ /* 0x000e6c0000002400 */
[----:B---3--:R-:W-:Y:S02]  /*34a0*/  HMMA.16816.F32.BF16 R16, R240, R40, R12 ;  /* 0x00000028f010723c */ /* 0x008fe4000004180c */
[----:B------:R-:W3:Y:S06]  /*34b0*/  MUFU.TANH R64, R33 ;  /* 0x0000002100407308 */ /* 0x000eec0000002400 */
[----:B-----5:R-:W-:Y:S01]  /*34c0*/  HMMA.16816.F32.BF16 R12, R244, R58, R8 ;  /* 0x0000003af40c723c */ /* 0x020fe20000041808 */
[----:B--2---:R-:W2:Y:S07]  /*34d0*/  LDSM.16.M88.4 R48, [R0] ;  /* 0x000000000030783b */ /* 0x004eae0000000200 */
[----:B------:R-:W-:Y:S01]  /*34e0*/  HMMA.16816.F32.BF16 R8, R232, R66, R68 ;  /* 0x00000042e808723c */ /* 0x000fe20000041844 */
[----:B------:R-:W4:Y:S08]  /*34f0*/  MUFU.TANH R73, R34 ;  /* 0x0000002200497308 */ /* 0x000f300000002400 */
[----:B------:R5:W1:Y:S01]  /*3500*/  MUFU.TANH R65, R35 ;  /* 0x0000002300417308 */ /* 0x000a620000002400 */
[----:B------:R-:W-:Y:S08]  /*3510*/  HMMA.16816.F32.BF16 R24, R244, R56, R20 ;  /* 0x00000038f418723c */ /* 0x000ff00000041814 */
[----:B-----5:R-:W-:Y:S01]  /*3520*/  HMMA.16816.F32.BF16 R32, R236, R54, R36 ;  /* 0x00000036ec20723c */ /* 0x020fe20000041824 */
[----:B------:R-:W5:Y:S01]  /*3530*/  LDSM.16.M88.4 R36, [R5+0x7800] ;  /* 0x007800000524783b */ /* 0x000f620000000200 */
[----:B------:R-:W-:-:S02]  /*3540*/  FMUL.FTZ R28, R28, c[0x0][0x320] ;  /* 0x0000c8001c1c7a20 */ /* 0x000fc40000410000 */
[----:B------:R-:W-:Y:S02]  /*3550*/  FMUL.FTZ R29, R29, c[0x0][0x320] ;  /* 0x0000c8001d1d7a20 */ /* 0x000fe40000410000 */
[----:B------:R-:W-:Y:S02]  /*3560*/  FMUL.FTZ R30, R30, c[0x0][0x320] ;  /* 0x0000c8001e1e7a20 */ /* 0x000fe40000410000 */
[----:B------:R-:W-:Y:S01]  /*3570*/  FMUL.FTZ R31, R31, c[0x0][0x320] ;  /* 0x0000c8001f1f7a20 */ /* 0x000fe20000410000 */
[C---:B--2---:R-:W-:Y:S01]  /*3580*/  HMMA.16816.F32.BF16 R20, R236.reuse, R48, R60 ;  /* 0x00000030ec14723c */ /* 0x044fe2000004183c */
[----:B------:R-:W2:Y:S07]  /*3590*/  MUFU.TANH R56, R28 ;  /* 0x0000001c00387308 */ /* 0x000eae0000002400 */
[----:B------:R-:W-:Y:S01]  /*35a0*/  HMMA.16816.F32.BF16 R8, R236, R50, R8 ;  /* 0x00000032ec08723c */ /* 0x000fe20000041808 */
[----:B------:R-:W1:Y:S08]  /*35b0*/  MUFU.TANH R54, R29 ;  /* 0x0000001d00367308 */ /* 0x000e700000002400 */
[----:B------:R-:W1:Y:S08]  /*35c0*/  MUFU.TANH R57, R30 ;  /* 0x0000001e00397308 */ /* 0x000e700000002400 */
[----:B------:R1:W1:Y:S01]  /*35d0*/  MUFU.TANH R55, R31 ;  /* 0x0000001f00377308 */ /* 0x0002620000002400 */
[----:B------:R-:W-:-:S02]  /*35e0*/  FMUL.FTZ R24, R24, c[0x0][0x320] ;  /* 0x0000c80018187a20 */ /* 0x000fc40000410000 */
[----:B------:R-:W-:Y:S02]  /*35f0*/  FMUL.FTZ R25, R25, c[0x0][0x320] ;  /* 0x0000c80019197a20 */ /* 0x000fe40000410000 */
[----:B------:R-:W-:Y:S01]  /*3600*/  FMUL.FTZ R26, R26, c[0x0][0x320] ;  /* 0x0000c8001a1a7a20 */ /* 0x000fe20000410000 */
[----:B-1----:R-:W-:Y:S01]  /*3610*/  HMMA.16816.F32.BF16 R28, R240, R42, R32 ;  /* 0x0000002af01c723c */ /* 0x002fe20000041820 */
[----:B------:R-:W1:Y:S01]  /*3620*/  LDSM.16.M88.4 R32, [R250+0x7800] ;  /* 0x00780000fa20783b */ /* 0x000e620000000200 */
[----:B------:R-:W-:Y:S01]  /*3630*/  FMUL.FTZ R27, R27, c[0x0][0x320] ;  /* 0x0000c8001b1b7a20 */ /* 0x000fe20000410000 */
[----:B------:R-:W1:Y:S01]  /*3640*/  MUFU.TANH R53, R24 ;  /* 0x0000001800357308 */ /* 0x000e620000002400 */
[----:B------:R-:W-:Y:S01]  /*3650*/  FMUL.FTZ R12, R12, c[0x0][0x320] ;  /* 0x0000c8000c0c7a20 */ /* 0x000fe20000410000 */
[----:B------:R-:W-:-:S06]  /*3660*/  DEPBAR.LE SB0, 0x0 ;  /* 0x000080000000791a */ /* 0x000fcc0000000000 */
[----:B------:R-:W1:Y:S01]  /*3670*/  MUFU.TANH R52, R25 ;  /* 0x0000001900347308 */ /* 0x000e620000002400 */
[----:B-----5:R-:W-:Y:S07]  /*3680*/  HMMA.16816.F32.BF16 R8, R240, R38, R8 ;  /* 0x00000026f008723c */ /* 0x020fee0000041808 */
[----:B------:R-:W1:Y:S08]  /*3690*/  MUFU.TANH R48, R26 ;  /* 0x0000001a00307308 */ /* 0x000e700000002400 */
[----:B------:R5:W1:Y:S02]  /*36a0*/  MUFU.TANH R43, R27 ;  /* 0x0000001b002b7308 */ /* 0x000a640000002400 */
[----:B-----5:R-:W-:Y:S08]  /*36b0*/  HMMA.16816.F32.BF16 R24, R244, R44, R16 ;  /* 0x0000002cf418723c */ /* 0x020ff00000041810 */
[----:B------:R-:W-:Y:S01]  /*36c0*/  HMMA.16816.F32.BF16 R16, R240, R36, R20 ;  /* 0x00000024f010723c */ /* 0x000fe20000041814 */
[----:B------:R-:W-:-:S02]  /*36d0*/  FMUL.FTZ R13, R13, c[0x0][0x320] ;  /* 0x0000c8000d0d7a20 */ /* 0x000fc40000410000 */
[----:B------:R-:W-:Y:S02]  /*36e0*/  FMUL.FTZ R14, R14, c[0x0][0x320] ;  /* 0x0000c8000e0e7a20 */ /* 0x000fe40000410000 */
[----:B------:R-:W-:Y:S01]  /*36f0*/  FMUL.FTZ R15, R15, c[0x0][0x320] ;  /* 0x0000c8000f0f7a20 */ /* 0x000fe20000410000 */
[----:B------:R-:W2:Y:S02]  /*3700*/  MUFU.TANH R40, R12 ;  /* 0x0000000c00287308 */ /* 0x000ea40000002400 */
[C---:B------:R-:W-:Y:S06]  /*3710*/  HMMA.16816.F32.BF16 R20, R244.reuse, R46, R28 ;  /* 0x0000002ef414723c */ /* 0x040fec000004181c */
[----:B------:R-:W2:Y:S02]  /*3720*/  MUFU.TANH R41, R13 ;  /* 0x0000000d00297308 */ /* 0x000ea40000002400 */
[C---:B-1----:R-:W-:Y:S06]  /*3730*/  HMMA.16816.F32.BF16 R8, R244.reuse, R34, R8 ;  /* 0x00000022f408723c */ /* 0x042fec0000041808 */
[----:B------:R-:W1:Y:S08]  /*3740*/  MUFU.TANH R42, R14 ;  /* 0x0000000e002a7308 */ /* 0x000e700000002400 */
[----:B------:R5:W1:Y:S02]  /*3750*/  MUFU.TANH R36, R15 ;  /* 0x0000000f00247308 */ /* 0x000a640000002400 */
[----:B-----5:R-:W-:Y:S01]  /*3760*/  HMMA.16816.F32.BF16 R12, R244, R32, R16 ;  /* 0x00000020f40c723c */ /* 0x020fe20000041810 */
[----:B------:R-:W-:-:S02]  /*3770*/  FMUL.FTZ R24, R24, c[0x0][0x320] ;  /* 0x0000c80018187a20 */ /* 0x000fc40000410000 */
[----:B------:R-:W-:-:S05]  /*3780*/  FMUL.FTZ R20, R20, c[0x0][0x320] ;  /* 0x0000c80014147a20 */ /* 0x000fca0000410000 */
[----:B------:R-:W-:Y:S01]  /*3790*/  FMUL.FTZ R8, R8, c[0x0][0x320] ;  /* 0x0000c80008087a20 */ /* 0x000fe20000410000 */
[----:B------:R-:W1:Y:S01]  /*37a0*/  MUFU.TANH R28, R24 ;  /* 0x00000018001c7308 */ /* 0x000e620000002400 */
[----:B------:R-:W-:Y:S02]  /*37b0*/  IMAD.MOV.U32 R134, RZ, RZ, R132 ;  /* 0x000000ffff867224 */ /* 0x000fe400078e0084 */
[----:B------:R-:W-:Y:S02]  /*37c0*/  FMUL.FTZ R27, R27, c[0x0][0x320] ;  /* 0x0000c8001b1b7a20 */ /* 0x000fe40000410000 */
[----:B------:R-:W-:Y:S02]  /*37d0*/  FMUL.FTZ R25, R25, c[0x0][0x320] ;  /* 0x0000c80019197a20 */ /* 0x000fe40000410000 */
[----:B------:R-:W-:Y:S01]  /*37e0*/  FMUL.FTZ R26, R26, c[0x0][0x320] ;  /* 0x0000c8001a1a7a20 */ /* 0x000fe20000410000 */
[----:B------:R5:W1:Y:S01]  /*37f0*/  MUFU.TANH R24, R20 ;  /* 0x0000001400187308 */ /* 0x000a620000002400 */
[----:B------:R-:W-:-:S02]  /*3800*/  FMUL.FTZ R22, R22, c[0x0][0x320] ;  /* 0x0000c80016167a20 */ /* 0x000fc40000410000 */
[----:B------:R-:W-:-:S04]  /*3810*/  FMUL.FTZ R23, R23, c[0x0][0x320] ;  /* 0x0000c80017177a20 */ /* 0x000fc80000410000 */
[----:B------:R-:W-:-:S04]  /*3820*/  FMUL.FTZ R12, R12, c[0x0][0x320] ;  /* 0x0000c8000c0c7a20 */ /* 0x000fc80000410000 */
[----:B------:R-:W1:Y:S01]  /*3830*/  MUFU.TANH R19, R12 ;  /* 0x0000000c00137308 */ /* 0x000e620000002400 */
[----:B-----5:R-:W-:Y:S01]  /*3840*/  FMUL.FTZ R20, R21, c[0x0][0x320] ;  /* 0x0000c80015147a20 */ /* 0x020fe20000410000 */
[----:B------:R-:W-:Y:S01]  /*3850*/  ISETP.GT.AND P0, PT, R4, R134, PT ;  /* 0x000000860400720c */ /* 0x000fe20003f04270 */
[----:B------:R-:W-:-:S05]  /*3860*/  FMUL.FTZ R13, R13, c[0x0][0x320] ;  /* 0x0000c8000d0d7a20 */ /* 0x000fca0000410000 */
[----:B------:R5:W1:Y:S01]  /*3870*/  MUFU.TANH R12, R8 ;  /* 0x00000008000c7308 */ /* 0x000a620000002400 */
[----:B------:R-:W-:Y:S02]  /*3880*/  FMUL.FTZ R14, R14, c[0x0][0x320] ;  /* 0x0000c8000e0e7a20 */ /* 0x000fe40000410000 */
[----:B------:R-:W-:Y:S02]  /*3890*/  FMUL.FTZ R15, R15, c[0x0][0x320] ;  /* 0x0000c8000f0f7a20 */ /* 0x000fe40000410000 */
[----:B------:R-:W-:Y:S02]  /*38a0*/  FMUL.FTZ R10, R10, c[0x0][0x320] ;  /* 0x0000c8000a0a7a20 */ /* 0x000fe40000410000 */
[----:B------:R-:W-:Y:S01]  /*38b0*/  FMUL.FTZ R11, R11, c[0x0][0x320] ;  /* 0x0000c8000b0b7a20 */ /* 0x000fe20000410000 */
[----:B------:R1:W1:Y:S01]  /*38c0*/  MUFU.TANH R30, R27 ;  /* 0x0000001b001e7308 */ /* 0x0002620000002400 */
[----:B-----5:R-:W-:-:S07]  /*38d0*/  FMUL.FTZ R8, R9, c[0x0][0x320] ;  /* 0x0000c80009087a20 */ /* 0x020fce0000410000 */
[----:B------:R1:W1:Y:S08]  /*38e0*/  MUFU.TANH R31, R26 ;  /* 0x0000001a001f7308 */ /* 0x0002700000002400 */
[----:B------:R1:W1:Y:S08]  /*38f0*/  MUFU.TANH R29, R22 ;  /* 0x00000016001d7308 */ /* 0x0002700000002400 */
[----:B------:R1:W1:Y:S08]  /*3900*/  MUFU.TANH R27, R23 ;  /* 0x00000017001b7308 */ /* 0x0002700000002400 */
[----:B------:R-:W1:Y:S08]  /*3910*/  MUFU.TANH R25, R25 ;  /* 0x0000001900197308 */ /* 0x000e700000002400 */
[----:B------:R-:W1:Y:S08]  /*3920*/  MUFU.TANH R20, R20 ;  /* 0x0000001400147308 */ /* 0x000e700000002400 */
[----:B------:R1:W1:Y:S08]  /*3930*/  MUFU.TANH R18, R13 ;  /* 0x0000000d00127308 */ /* 0x0002700000002400 */
[----:B------:R1:W1:Y:S08]  /*3940*/  MUFU.TANH R26, R14 ;  /* 0x0000000e001a7308 */ /* 0x0002700000002400 */
[----:B------:R1:W1:Y:S08]  /*3950*/  MUFU.TANH R23, R15 ;  /* 0x0000000f00177308 */ /* 0x0002700000002400 */
[----:B------:R-:W1:Y:S08]  /*3960*/  MUFU.TANH R8, R8 ;  /* 0x0000000800087308 */ /* 0x000e700000002400 */
[----:B------:R1:W1:Y:S08]  /*3970*/  MUFU.TANH R21, R10 ;  /* 0x0000000a00157308 */ /* 0x0002700000002400 */
[----:B------:R1:W1:Y:S01]  /*3980*/  MUFU.TANH R22, R11 ;  /* 0x0000000b00167308 */ /* 0x0002620000002400 */
[----:B------:R-:W-:Y:S01]  /*3990*/  BSSY B0, `(.L_x_832) ;  /* 0x000001c000007945 */ /* 0x000fe20003800000 */
[----:B------:R-:W-:Y:S06]  /*39a0*/  BAR.SYNC.DEFER_BLOCKING 0x0 ;  /* 0x0000000000007b1d */ /* 0x000fec0000010000 */
[----:B------:R-:W-:Y:S05]  /*39b0*/  @!P0 BRA `(.L_x_833) ;  /* 0x0000019000008947 */ /* 0x000fea0003800000 */
[----:B--234-:R-:W-:Y:S01]  /*39c0*/  IADD3 R0, R135, -0x2, RZ ;  /* 0xfffffffe87007810 */ /* 0x01cfe20007ffe0ff */
[----:B------:R-:W-:-:S03]  /*39d0*/  IMAD.MOV.U32 R5, RZ, RZ, c[0x0][0x1e0] ;  /* 0x00007800ff057624 */ /* 0x000fc600078e00ff */
[----:B------:R-:W-:Y:S01]  /*39e0*/  SHF.R.S32.HI R2, RZ, 0x1f, R0 ;  /* 0x0000001fff027819 */ /* 0x000fe20000011400 */
[----:B------:R-:W-:-:S04]  /*39f0*/  IMAD.WIDE.U32 R6, R0, c[0x0][0x1e0], RZ ;  /* 0x0000780000067a25 */ /* 0x000fc800078e00ff */
[----:B------:R-:W-:-:S04]  /*3a00*/  IMAD R2, R2, c[0x0][0x1e0], RZ ;  /* 0x0000780002027a24 */ /* 0x000fc800078e02ff */
[----:B------:R-:W-:Y:S01]  /*3a10*/  IMAD R2, R0, c[0x0][0x1e4], R2 ;  /* 0x0000790000027a24 */ /* 0x000fe200078e0202 */
[----:B------:R-:W-:-:S03]  /*3a20*/  LEA R0, P0, R6, R88, 0x6 ;  /* 0x0000005806007211 */ /* 0x000fc600078030ff */
[----:B------:R-:W-:Y:S01]  /*3a30*/  IMAD.IADD R3, R7, 0x1, R2 ;  /* 0x0000000107037824 */ /* 0x000fe200078e0202 */
[----:B------:R-:W-:Y:S01]  /*3a40*/  LEA R2, P6, R0, c[0x0][0x1c8], 0x1 ;  /* 0x0000720000027a11 */ /* 0x000fe200078c08ff */
[----:B------:R-:W-:-:S03]  /*3a50*/  IMAD.MOV.U32 R7, RZ, RZ, c[0x0][0x1e4] ;  /* 0x00007900ff077624 */ /* 0x000fc600078e00ff */
[----:B------:R-:W-:Y:S02]  /*3a60*/  LEA.HI.X R3, R6, R87, R3, 0x6, P0 ;  /* 0x0000005706037211 */ /* 0x000fe400000f3403 */
[----:B------:R-:W-:Y:S02]  /*3a70*/  LEA R6, P0, R5, R2, 0x6 ;  /* 0x0000000205067211 */ /* 0x000fe400078030ff */
[----:B------:R-:W-:-:S04]  /*3a80*/  LEA.HI.X R3, R0, c[0x0][0x1cc], R3, 0x1, P6 ;  /* 0x0000730000037a11 */ /* 0x000fc800030f0c03 */
[----:B------:R-:W-:Y:S01]  /*3a90*/  LEA.HI.X R7, R5, R3, R7, 0x6, P0 ;  /* 0x0000000305077211 */ /* 0x000fe200000f3407 */
[----:B------:R-:W-:Y:S01]  /*3aa0*/  @!PT LDS RZ, [RZ] ;  /* 0x00000000fffff984 */ /* 0x000fe20000000800 */
[----:B------:R-:W-:Y:S01]  /*3ab0*/  @!PT LDS RZ, [RZ] ;  /* 0x00000000fffff984 */ /* 0x000fe20000000800 */
[----:B------:R-:W-:Y:S01]  /*3ac0*/  @!PT LDS RZ, [RZ] ;  /* 0x00000000fffff984 */ /* 0x000fe20000000800 */
[----:B------:R2:W-:Y:S04]  /*3ad0*/  LDGSTS.E.BYPASS.LTC128B.128 [R86+0x10100], [R2.64], !P5 ;  /* 0x1010000002567fae */ /* 0x0005e8000e901d46 */
[----:B------:R2:W-:Y:S04]  /*3ae0*/  LDGSTS.E.BYPASS.LTC128B.128 [R86+0x12100], [R2.64+0x80], !P4 ;  /* 0x1210008002567fae */ /* 0x0005e8000e101d46 */
[----:B------:R2:W-:Y:S04]  /*3af0*/  LDGSTS.E.BYPASS.LTC128B.128 [R86+0x14100], [R2.64+0x100], !P3 ;  /* 0x1410010002567fae */ /* 0x0005e8000d901d46 */
[----:B------:R2:W-:Y:S04]  /*3b00*/  LDGSTS.E.BYPASS.LTC128B.128 [R86+0x16100], [R2.64+0x180], !P2 ;  /* 0x1610018002567fae */ /* 0x0005e8000d101d46 */
[----:B------:R2:W-:Y:S04]  /*3b10*/  LDGSTS.E.BYPASS.LTC128B.128 [R86+0x11100], [R6.64], !P5 ;  /* 0x1110000006567fae */ /* 0x0005e8000e901d46 */
[----:B------:R2:W-:Y:S04]  /*3b20*/  LDGSTS.E.BYPASS.LTC128B.128 [R86+0x13100], [R6.64+0x80], !P4 ;  /* 0x1310008006567fae */ /* 0x0005e8000e101d46 */
[----:B------:R2:W-:Y:S04]  /*3b30*/  LDGSTS.E.BYPASS.LTC128B.128 [R86+0x15100], [R6.64+0x100], !P3 ;  /* 0x1510010006567fae */ /* 0x0005e8000d901d46 */
[----:B------:R2:W-:Y:S02]  /*3b40*/  LDGSTS.E.BYPASS.LTC128B.128 [R86+0x17100], [R6.64+0x180], !P2 ;  /* 0x1710018006567fae */ /* 0x0005e4000d101d46 */
.L_x_833:
[----:B--234-:R-:W-:Y:S05]  /*3b50*/  BSYNC B0 ;  /* 0x0000000000007941 */ /* 0x01cfea0003800000 */
.L_x_832:
[----:B------:R-:W2:Y:S04]  /*3b60*/  LDL R0, [R1+0xf8] ;  /* 0x0000f80001007983 */ /* 0x000ea80000100800 */
[----:B------:R-:W3:Y:S01]  /*3b70*/  LDL R3, [R1+0x90] ;  /* 0x0000900001037983 */ /* 0x000ee20000100800 */
[----:B------:R-:W-:-:S03]  /*3b80*/  IMAD R4, R4, R85, 0x1 ;  /* 0x0000000104047424 */ /* 0x000fc600078e0255 */
[----:B------:R-:W-:Y:S04]  /*3b90*/  LDSM.16.MT88.4 R44, [R251] ;  /* 0x00000000fb2c783b */ /* 0x000fe80000004200 */
[----:B------:R-:W-:Y:S04]  /*3ba0*/  LDSM.16.MT88.4 R68, [R251+0x2000] ;  /* 0x00200000fb44783b */ /* 0x000fe80000004200 */
[----:B------:R-:W-:Y:S04]  /*3bb0*/  LDSM.16.MT88.4 R76, [R248+0x4000] ;  /* 0x00400000f84c783b */ /* 0x000fe80000004200 */
[----:B------:R-:W0:Y:S01]  /*3bc0*/  LDGDEPBAR ;  /* 0x00000000000079af */ /* 0x000e220000000000 */
[----:B--2---:R-:W-:-:S04]  /*3bd0*/  IMAD.IADD R0, R0, 0x1, R128 ;  /* 0x0000000100007824 */ /* 0x004fc800078e0280 */
[----:B------:R-:W-:Y:S01]  /*3be0*/  @P1 IMAD.HI.U32 R2, R0, c[0x0][0x2c8], RZ ;  /* 0x0000b20000021a27 */ /* 0x000fe200078e00ff */
[----:B------:R2:W-:Y:S04]  /*3bf0*/  STL [R1+0x88], R0 ;  /* 0x0000880001007387 */ /* 0x0005e80000100800 */
[----:B------:R-:W4:Y:S04]  /*3c00*/  LDL R49, [R1+0x48] ;  /* 0x0000480001317983 */ /* 0x000f280000100800 */
[----:B------:R-:W5:Y:S01]  /*3c10*/  LDL R127, [R1+0x4] ;  /* 0x00000400017f7983 */ /* 0x000f620000100800 */
[----:B--2---:R-:W-:-:S05]  /*3c20*/  @P1 SHF.R.U32.HI R0, RZ, c[0x0][0x2cc], R2 ;  /* 0x0000b300ff001a19 */ /* 0x004fca0000011602 */
[----:B------:R-:W2:Y:S04]  /*3c30*/  SHFL.IDX PT, R2, R0, RZ, 0x1c1f ;  /* 0x001c1fff00027589 */ /* 0x000ea800000e0000 */
[----:B------:R3:W1:Y:S02]  /*3c40*/  SHFL.IDX PT, R5, R0, 0x1, 0x1c1f ;  /* 0x003c1f0000057f89 */ /* 0x00066400000e0000 */
[----:B---3--:R-:W-:Y:S01]  /*3c50*/  IADD3 R0, -R3, c[0x0][0x1d0], R4 ;  /* 0x0000740003007a10 */ /* 0x008fe20007ffe104 */
[----:B------:R-:W-:-:S03]  /*3c60*/  IMAD.IADD R3, R84, 0x1, -R3 ;  /* 0x0000000154037824 */ /* 0x000fc600078e0a03 */
[----:B------:R-:W-:-:S05]  /*3c70*/  IADD3 R0, R0, -c[0x0][0x168], RZ ;  /* 0x80005a0000007a10 */ /* 0x000fca0007ffe0ff */
[----:B--2---:R-:W-:-:S05]  /*3c80*/  IMAD.IADD R2, R0, 0x1, R2 ;  /* 0x0000000100027824 */ /* 0x004fca00078e0202 */
[----:B------:R-:W-:-:S04]  /*3c90*/  IMNMX R2, R3, R2, PT ;  /* 0x0000000203027217 */ /* 0x000fc80003800200 */
[C---:B------:R-:W-:Y:S02]  /*3ca0*/  ISETP.GT.AND P6, PT, R2.reuse, RZ, PT ;  /* 0x000000ff0200720c */ /* 0x040fe40003fc4270 */
[----:B------:R-:W-:Y:S02]  /*3cb0*/  ISETP.GT.AND P0, PT, R2, 0x1, PT ;  /* 0x000000010200780c */ /* 0x000fe40003f04270 */
[----:B------:R-:W-:Y:S02]  /*3cc0*/  FSEL R16, R72, -INF , P6 ;  /* 0xff80000048107808 */ /* 0x000fe40003000000 */
[----:B------:R-:W-:Y:S02]  /*3cd0*/  ISETP.GT.AND P6, PT, R2, 0x8, PT ;  /* 0x000000080200780c */ /* 0x000fe40003fc4270 */
[----:B-1----:R-:W-:Y:S02]  /*3ce0*/  FSEL R15, R64, -INF , P0 ;  /* 0xff800000400f7808 */ /* 0x002fe40000000000 */
[----:B------:R-:W-:Y:S01]  /*3cf0*/  ISETP.GT.AND P0, PT, R2, 0x9, PT ;  /* 0x000000090200780c */ /* 0x000fe20003f04270 */
[----:B------:R-:W-:Y:S01]  /*3d00*/  IMAD.IADD R0, R0, 0x1, R5 ;  /* 0x0000000100007824 */ /* 0x000fe200078e0205 */
[----:B------:R-:W-:-:S02]  /*3d10*/  FSEL R5, R56, -INF , P6 ;  /* 0xff80000038057808 */ /* 0x000fc40003000000 */
[----:B------:R-:W-:Y:S02]  /*3d20*/  ISETP.GT.AND P6, PT, R2, 0x10, PT ;  /* 0x000000100200780c */ /* 0x000fe40003fc4270 */
[----:B------:R-:W-:Y:S02]  /*3d30*/  FSEL R4, R54, -INF , P0 ;  /* 0xff80000036047808 */ /* 0x000fe40000000000 */
[----:B------:R-:W-:Y:S02]  /*3d40*/  ISETP.GT.AND P0, PT, R2, 0x11, PT ;  /* 0x000000110200780c */ /* 0x000fe40003f04270 */
[----:B------:R-:W-:Y:S02]  /*3d50*/  FMNMX.FTZ R6, R16, R15, !PT ;  /* 0x0000000f10067209 */ /* 0x000fe40007810000 */
[----:B------:R-:W-:Y:S02]  /*3d60*/  IMNMX R0, R3, R0, PT ;  /* 0x0000000003007217 */ /* 0x000fe40003800200 */
[----:B------:R-:W-:-:S02]  /*3d70*/  FSEL R3, R53, -INF , P6 ;  /* 0xff80000035037808 */ /* 0x000fc40003000000 */
[----:B------:R-:W-:Y:S02]  /*3d80*/  ISETP.GT.AND P6, PT, R2, 0x18, PT ;  /* 0x000000180200780c */ /* 0x000fe40003fc4270 */
[----:B------:R-:W-:Y:S02]  /*3d90*/  FSEL R14, R52, -INF , P0 ;  /* 0xff800000340e7808 */ /* 0x000fe40000000000 */
[----:B------:R-:W-:Y:S02]  /*3da0*/  FMNMX.FTZ R6, R5, R6, !PT ;  /* 0x0000000605067209 */ /* 0x000fe40007810000 */
[----:B------:R-:W-:Y:S02]  /*3db0*/  ISETP.GT.AND P0, PT, R2, 0x19, PT ;  /* 0x000000190200780c */ /* 0x000fe40003f04270 */
[----:B------:R-:W-:Y:S02]  /*3dc0*/  FSEL R13, R40, -INF , P6 ;  /* 0xff800000280d7808 */ /* 0x000fe40003000000 */
[----:B------:R-:W-:-:S02]  /*3dd0*/  ISETP.GT.AND P6, PT, R2, 0x20, PT ;  /* 0x000000200200780c */ /* 0x000fc40003fc4270 */
[----:B------:R-:W-:Y:S02]  /*3de0*/  FMNMX.FTZ R6, R4, R6, !PT ;  /* 0x0000000604067209 */ /* 0x000fe40007810000 */
[----:B------:R-:W-:Y:S02]  /*3df0*/  FSEL R17, R41, -INF , P0 ;  /* 0xff80000029117808 */ /* 0x000fe40000000000 */
[----:B------:R-:W-:Y:S02]  /*3e00*/  ISETP.GT.AND P0, PT, R2, 0x21, PT ;  /* 0x000000210200780c */ /* 0x000fe40003f04270 */
[----:B------:R-:W-:Y:S02]  /*3e10*/  FSEL R108, R28, -INF , P6 ;  /* 0xff8000001c6c7808 */ /* 0x000fe40003000000 */
[----:B------:R-:W-:Y:S02]  /*3e20*/  FMNMX.FTZ R6, R3, R6, !PT ;  /* 0x0000000603067209 */ /* 0x000fe40007810000 */
[----:B------:R-:W-:-:S02]  /*3e30*/  ISETP.GT.AND P6, PT, R2, 0x28, PT ;  /* 0x000000280200780c */ /* 0x000fc40003fc4270 */
[----:B------:R-:W-:Y:S02]  /*3e40*/  FSEL R107, R25, -INF , P0 ;  /* 0xff800000196b7808 */ /* 0x000fe40000000000 */
[----:B------:R-:W-:Y:S02]  /*3e50*/  ISETP.GT.AND P0, PT, R2, 0x29, PT ;  /* 0x000000290200780c */ /* 0x000fe40003f04270 */
[----:B------:R-:W-:Y:S02]  /*3e60*/  FMNMX.FTZ R6, R14, R6, !PT ;  /* 0x000000060e067209 */ /* 0x000fe40007810000 */
[----:B------:R-:W-:Y:S02]  /*3e70*/  FSEL R105, R24, -INF , P6 ;  /* 0xff80000018697808 */ /* 0x000fe40003000000 */
[----:B------:R-:W-:Y:S02]  /*3e80*/  ISETP.GT.AND P6, PT, R2, 0x30, PT ;  /* 0x000000300200780c */ /* 0x000fe40003fc4270 */
[----:B------:R-:W-:-:S02]  /*3e90*/  FSEL R104, R20, -INF , P0 ;  /* 0xff80000014687808 */ /* 0x000fc40000000000 */
[C---:B------:R-:W-:Y:S02]  /*3ea0*/  ISETP.GT.AND P0, PT, R2.reuse, 0x31, PT ;  /* 0x000000310200780c */ /* 0x040fe40003f04270 */
[----:B------:R-:W-:Y:S02]  /*3eb0*/  FMNMX.FTZ R6, R13, R6, !PT ;  /* 0x000000060d067209 */ /* 0x000fe40007810000 */
[----:B------:R-:W-:Y:S02]  /*3ec0*/  FSEL R102, R19, -INF , P6 ;  /* 0xff80000013667808 */ /* 0x000fe40003000000 */
[----:B------:R-:W-:Y:S02]  /*3ed0*/  ISETP.GT.AND P6, PT, R2, 0x38, PT ;  /* 0x000000380200780c */ /* 0x000fe40003fc4270 */
[----:B------:R-:W-:Y:S02]  /*3ee0*/  FSEL R98, R18, -INF , P0 ;  /* 0xff80000012627808 */ /* 0x000fe40000000000 */
[----:B------:R-:W-:-:S02]  /*3ef0*/  FMNMX.FTZ R6, R17, R6, !PT ;  /* 0x0000000611067209 */ /* 0x000fc40007810000 */
[----:B------:R-:W-:Y:S02]  /*3f00*/  ISETP.GT.AND P0, PT, R2, 0x39, PT ;  /* 0x000000390200780c */ /* 0x000fe40003f04270 */
[----:B------:R-:W-:Y:S02]  /*3f10*/  FSEL R97, R12, -INF , P6 ;  /* 0xff8000000c617808 */ /* 0x000fe40003000000 */
[----:B------:R-:W-:Y:S02]  /*3f20*/  FMNMX.FTZ R2, R108, R6, !PT ;  /* 0x000000066c027209 */ /* 0x000fe40007810000 */
[----:B------:R-:W-:Y:S02]  /*3f30*/  ISETP.GT.AND P6, PT, R0, RZ, PT ;  /* 0x000000ff0000720c */ /* 0x000fe40003fc4270 */
[----:B------:R-:W-:Y:S02]  /*3f40*/  FSEL R96, R8, -INF , P0 ;  /* 0xff80000008607808 */ /* 0x000fe40000000000 */
[----:B------:R-:W-:-:S02]  /*3f50*/  ISETP.GT.AND P0, PT, R0, 0x1, PT ;  /* 0x000000010000780c */ /* 0x000fc40003f04270 */
[----:B------:R-:W-:Y:S02]  /*3f60*/  FMNMX.FTZ R2, R107, R2, !PT ;  /* 0x000000026b027209 */ /* 0x000fe40007810000 */
[----:B------:R-:W-:Y:S02]  /*3f70*/  FSEL R12, R73, -INF , P6 ;  /* 0xff800000490c7808 */ /* 0x000fe40003000000 */
[C---:B------:R-:W-:Y:S01]  /*3f80*/  ISETP.GT.AND P6, PT, R0.reuse, 0x8, PT ;  /* 0x000000080000780c */ /* 0x040fe20003fc4270 */
[----:B------:R-:W-:Y:S01]  /*3f90*/  LDSM.16.MT88.4 R72, [R251+0x2800] ;  /* 0x00280000fb48783b */ /* 0x000fe20000004200 */
[----:B------:R-:W-:Y:S02]  /*3fa0*/  FSEL R11, R65, -INF , P0 ;  /* 0xff800000410b7808 */ /* 0x000fe40000000000 */
[----:B------:R-:W-:Y:S01]  /*3fb0*/  FMNMX.FTZ R2, R105, R2, !PT ;  /* 0x0000000269027209 */ /* 0x000fe20007810000 */
[----:B------:R-:W-:Y:S01]  /*3fc0*/  LDSM.16.MT88.4 R64, [R252+0x2000] ;  /* 0x00200000fc40783b */ /* 0x000fe20000004200 */
[----:B------:R-:W-:-:S02]  /*3fd0*/  ISETP.GT.AND P0, PT, R0, 0x9, PT ;  /* 0x000000090000780c */ /* 0x000fc40003f04270 */
[----:B------:R-:W-:Y:S02]  /*3fe0*/  FSEL R10, R57, -INF , P6 ;  /* 0xff800000390a7808 */ /* 0x000fe40003000000 */
[----:B------:R-:W-:Y:S01]  /*3ff0*/  FMNMX.FTZ R6, R12, R11, !PT ;  /* 0x0000000b0c067209 */ /* 0x000fe20007810000 */
[----:B------:R-:W-:Y:S01]  /*4000*/  LDSM.16.MT88.4 R56, [R251+0x800] ;  /* 0x00080000fb38783b */ /* 0x000fe20000004200 */
[----:B------:R-:W-:Y:S02]  /*4010*/  FMNMX.FTZ R2, R104, R2, !PT ;  /* 0x0000000268027209 */ /* 0x000fe40007810000 */
[----:B------:R-:W-:Y:S02]  /*4020*/  ISETP.GT.AND P6, PT, R0, 0x10, PT ;  /* 0x000000100000780c */ /* 0x000fe40003fc4270 */
[----:B------:R-:W-:Y:S02]  /*4030*/  FSEL R9, R55, -INF , P0 ;  /* 0xff80000037097808 */ /* 0x000fe40000000000 */
[----:B------:R-:W-:-:S02]  /*4040*/  FMNMX.FTZ R6, R10, R6, !PT ;  /* 0x000000060a067209 */ /* 0x000fc40007810000 */
[----:B------:R-:W-:Y:S02]  /*4050*/  FMNMX.FTZ R2, R102, R2, !PT ;  /* 0x0000000266027209 */ /* 0x000fe40007810000 */
[----:B------:R-:W-:Y:S02]  /*4060*/  ISETP.GT.AND P0, PT, R0, 0x11, PT ;  /* 0x000000110000780c */ /* 0x000fe40003f04270 */
[----:B------:R-:W-:Y:S02]  /*4070*/  FSEL R8, R48, -INF , P6 ;  /* 0xff80000030087808 */ /* 0x000fe40003000000 */
[----:B------:R-:W-:Y:S02]  /*4080*/  FMNMX.FTZ R6, R9, R6, !PT ;  /* 0x0000000609067209 */ /* 0x000fe40007810000 */
[----:B------:R-:W-:Y:S02]  /*4090*/  FMNMX.FTZ R2, R98, R2, !PT ;  /* 0x0000000262027209 */ /* 0x000fe40007810000 */
[----:B------:R-:W-:-:S02]  /*40a0*/  ISETP.GT.AND P6, PT, R0, 0x18, PT ;  /* 0x000000180000780c */ /* 0x000fc40003fc4270 */
[----:B------:R-:W-:Y:S02]  /*40b0*/  FSEL R7, R43, -INF , P0 ;  /* 0xff8000002b077808 */ /* 0x000fe40000000000 */
[----:B------:R-:W-:Y:S02]  /*40c0*/  FMNMX.FTZ R18, R8, R6, !PT ;  /* 0x0000000608127209 */ /* 0x000fe40007810000 */
[----:B------:R-:W-:Y:S02]  /*40d0*/  FMNMX.FTZ R2, R97, R2, !PT ;  /* 0x0000000261027209 */ /* 0x000fe40007810000 */
[----:B------:R-:W-:Y:S02]  /*40e0*/  ISETP.GT.AND P0, PT, R0, 0x19, PT ;  /* 0x000000190000780c */ /* 0x000fe40003f04270 */
[----:B------:R-:W-:Y:S02]  /*40f0*/  FSEL R6, R42, -INF , P6 ;  /* 0xff8000002a067808 */ /* 0x000fe40003000000 */
[----:B------:R-:W-:Y:S01]  /*4100*/  FMNMX.FTZ R19, R7, R18, !PT ;  /* 0x0000001207137209 */ /* 0x000fe20007810000 */
[----:B------:R-:W-:Y:S01]  /*4110*/  LDSM.16.MT88.4 R40, [R252+0x800] ;  /* 0x00080000fc28783b */ /* 0x000fe20000004200 */
[----:B------:R-:W-:-:S02]  /*4120*/  FMNMX.FTZ R133, R96, R2, !PT ;  /* 0x0000000260857209 */ /* 0x000fc40007810000 */
[----:B------:R-:W-:Y:S02]  /*4130*/  ISETP.GT.AND P6, PT, R0, 0x20, PT ;  /* 0x000000200000780c */ /* 0x000fe40003fc4270 */
[----:B------:R-:W-:Y:S02]  /*4140*/  FSEL R18, R36, -INF , P0 ;  /* 0xff80000024127808 */ /* 0x000fe40000000000 */
[----:B------:R-:W-:Y:S01]  /*4150*/  FMNMX.FTZ R2, R6, R19, !PT ;  /* 0x0000001306027209 */ /* 0x000fe20007810000 */
[----:B------:R-:W-:Y:S01]  /*4160*/  LDSM.16.MT88.4 R36, [R248+0x800] ;  /* 0x00080000f824783b */ /* 0x000fe20000004200 */
        /* <DEDUP_REMOVED lines=8> */
[----:B------:R-:W-:Y:S01]  /*41f0*/  FMNMX.FTZ R2, R106, R2, !PT ;  /* 0x000000026a027209 */ /* 0x000fe20007810000 */
[----:B------:R-:W1:Y:S01]  /*4200*/  SHFL.BFLY PT, R19, R133, 0x2, 0x1f ;  /* 0x0c401f0085137f89 */ /* 0x000e6200000e0000 */
[----:B------:R-:W-:-:S02]  /*4210*/  ISETP.GT.AND P6, PT, R0, 0x30, PT ;  /* 0x000000300000780c */ /* 0x000fc40003fc4270 */
[----:B------:R-:W-:Y:S01]  /*4220*/  FSEL R111, R27, -INF , P0 ;  /* 0xff8000001b6f7808 */ /* 0x000fe20000000000 */
[----:B------:R-:W-:Y:S01]  /*4230*/  LDSM.16.MT88.4 R28, [R252] ;  /* 0x00000000fc1c783b */ /* 0x000fe20000004200 */
[----:B------:R-:W-:Y:S02]  /*4240*/  FMNMX.FTZ R2, R103, R2, !PT ;  /* 0x0000000267027209 */ /* 0x000fe40007810000 */
[----:B------:R-:W-:Y:S02]  /*4250*/  ISETP.GT.AND P0, PT, R0, 0x31, PT ;  /* 0x000000310000780c */ /* 0x000fe40003f04270 */
[----:B------:R-:W-:Y:S02]  /*4260*/  FSEL R110, R26, -INF , P6 ;  /* 0xff8000001a6e7808 */ /* 0x000fe40003000000 */
[----:B------:R-:W-:Y:S02]  /*4270*/  FMNMX.FTZ R2, R111, R2, !PT ;  /* 0x000000026f027209 */ /* 0x000fe40007810000 */
[----:B------:R-:W-:-:S02]  /*4280*/  ISETP.GT.AND P6, PT, R0, 0x38, PT ;  /* 0x000000380000780c */ /* 0x000fc40003fc4270 */
[----:B------:R-:W-:Y:S02]  /*4290*/  FSEL R109, R23, -INF , P0 ;  /* 0xff800000176d7808 */ /* 0x000fe40000000000 */
[----:B------:R-:W-:Y:S02]  /*42a0*/  FMNMX.FTZ R2, R110, R2, !PT ;  /* 0x000000026e027209 */ /* 0x000fe40007810000 */
[----:B------:R-:W-:Y:S02]  /*42b0*/  ISETP.GT.AND P0, PT, R0, 0x39, PT ;  /* 0x000000390000780c */ /* 0x000fe40003f04270 */
[----:B------:R-:W-:Y:S02]  /*42c0*/  FSEL R100, R21, -INF , P6 ;  /* 0xff80000015647808 */ /* 0x000fe40003000000 */
[----:B------:R-:W-:Y:S02]  /*42d0*/  FMNMX.FTZ R132, R109, R2, !PT ;  /* 0x000000026d847209 */ /* 0x000fe40007810000 */
[----:B------:R-:W-:-:S02]  /*42e0*/  FSEL R99, R22, -INF , P0 ;  /* 0xff80000016637808 */ /* 0x000fc40000000000 */
[----:B------:R-:W-:Y:S01]  /*42f0*/  FMNMX.FTZ R132, R100, R132, !PT ;  /* 0x0000008464847209 */ /* 0x000fe20007810000 */
[----:B------:R-:W-:Y:S03]  /*4300*/  LDSM.16.MT88.4 R20, [R248] ;  /* 0x00000000f814783b */ /* 0x000fe60000004200 */
[----:B------:R-:W-:Y:S02]  /*4310*/  FMNMX.FTZ R132, R99, R132, !PT ;  /* 0x0000008463847209 */ /* 0x000fe40007810000 */
[----:B-1----:R-:W-:-:S03]  /*4320*/  FMNMX.FTZ R133, R133, R19, !PT ;  /* 0x0000001385857209 */ /* 0x002fc60007810000 */
[----:B------:R-:W1:Y:S04]  /*4330*/  SHFL.BFLY PT, R19, R132, 0x2, 0x1f ;  /* 0x0c401f0084137f89 */ /* 0x000e6800000e0000 */
[----:B------:R-:W2:Y:S01]  /*4340*/  SHFL.BFLY PT, R0, R133, 0x1, 0x1f ;  /* 0x0c201f0085007f89 */ /* 0x000ea200000e0000 */
[----:B-1----:R-:W-:Y:S02]  /*4350*/  FMNMX.FTZ R132, R132, R19, !PT ;  /* 0x0000001384847209 */ /* 0x002fe40007810000 */
[----:B--2---:R-:W-:-:S03]  /*4360*/  FMNMX.FTZ R133, R133, R0, !PT ;  /* 0x0000000085857209 */ /* 0x004fc60007810000 */
[----:B------:R-:W1:Y:S01]  /*4370*/  SHFL.BFLY PT, R0, R132, 0x1, 0x1f ;  /* 0x0c201f0084007f89 */ /* 0x000e6200000e0000 */
[C---:B------:R-:W-:Y:S01]  /*4380*/  FSETP.NEU.FTZ.AND P0, PT, R133.reuse, -INF , PT ;  /* 0xff8000008500780b */ /* 0x040fe20003f1d000 */
[----:B------:R-:W-:Y:S02]  /*4390*/  FMUL.FTZ R2, R133, c[0x0][0x2d0] ;  /* 0x0000b40085027a20 */ /* 0x000fe40000410000 */
[----:B----4-:R2:W3:Y:S03]  /*43a0*/  LDSM.16.MT88.4 R24, [R49] ;  /* 0x000000003118783b */ /* 0x0104e60000004200 */
[----:B------:R-:W-:Y:S01]  /*43b0*/  FSEL R2, R2, RZ, P0 ;  /* 0x000000ff02027208 */ /* 0x000fe20000000000 */
[----:B-----5:R-:W-:Y:S04]  /*43c0*/  LDSM.16.MT88.4 R60, [R127+0x800] ;  /* 0x000800007f3c783b */ /* 0x020fe80000004200 */
[----:B------:R-:W-:Y:S01]  /*43d0*/  FFMA.FTZ R3, R3, c[0x0][0x2d0], -R2 ;  /* 0x0000b40003037a23 */ /* 0x000fe20000010802 */
[----:B------:R-:W-:Y:S01]  /*43e0*/  LDSM.16.MT88.4 R52, [R127+0x2000] ;  /* 0x002000007f34783b */ /* 0x000fe20000004200 */
[----:B-1----:R-:W-:-:S04]  /*43f0*/  FMNMX.FTZ R132, R132, R0, !PT ;  /* 0x0000000084847209 */ /* 0x002fc80007810000 */
[C---:B------:R-:W-:Y:S01]  /*4400*/  FSETP.NEU.FTZ.AND P0, PT, R132.reuse, -INF , PT ;  /* 0xff8000008400780b */ /* 0x040fe20003f1d000 */
[----:B------:R-:W-:Y:S01]  /*4410*/  FMUL.FTZ R0, R132, c[0x0][0x2d0] ;  /* 0x0000b40084007a20 */ /* 0x000fe20000410000 */
[----:B------:R1:W-:Y:S04]  /*4420*/  MUFU.EX2 R90, R3 ;  /* 0x00000003005a7308 */ /* 0x0003e80000000800 */
[----:B------:R-:W-:Y:S01]  /*4430*/  FSEL R0, R0, RZ, P0 ;  /* 0x000000ff00007208 */ /* 0x000fe20000000000 */
[--C-:B------:R-:W-:Y:S02]  /*4440*/  FFMA.FTZ R16, R16, c[0x0][0x2d0], -R2.reuse ;  /* 0x0000b40010107a23 */ /* 0x100fe40000010802 */
[--C-:B------:R-:W-:Y:S02]  /*4450*/  FFMA.FTZ R15, R15, c[0x0][0x2d0], -R2.reuse ;  /* 0x0000b4000f0f7a23 */ /* 0x100fe40000010802 */
[----:B------:R-:W-:-:S02]  /*4460*/  FFMA.FTZ R5, R5, c[0x0][0x2d0], -R2 ;  /* 0x0000b40005057a23 */ /* 0x000fc40000010802 */
[----:B------:R-:W-:Y:S02]  /*4470*/  FFMA.FTZ R4, R4, c[0x0][0x2d0], -R2 ;  /* 0x0000b40004047a23 */ /* 0x000fe40000010802 */
[--C-:B-1----:R-:W-:Y:S02]  /*4480*/  FFMA.FTZ R3, R10, c[0x0][0x2d0], -R0.reuse ;  /* 0x0000b4000a037a23 */ /* 0x102fe40000010800 */
[--C-:B------:R-:W-:Y:S02]  /*4490*/  FFMA.FTZ R12, R12, c[0x0][0x2d0], -R0.reuse ;  /* 0x0000b4000c0c7a23 */ /* 0x100fe40000010800 */
[----:B------:R1:W-:Y:S01]  /*44a0*/  MUFU.EX2 R82, R3 ;  /* 0x0000000300527308 */ /* 0x0003e20000000800 */
[----:B------:R-:W-:-:S07]  /*44b0*/  FFMA.FTZ R11, R11, c[0x0][0x2d0], -R0 ;  /* 0x0000b4000b0b7a23 */ /* 0x000fce0000010800 */
[----:B------:R-:W-:Y:S01]  /*44c0*/  MUFU.EX2 R85, R16 ;  /* 0x0000001000557308 */ /* 0x000fe20000000800 */
[----:B-1----:R-:W-:-:S07]  /*44d0*/  FFMA.FTZ R3, R9, c[0x0][0x2d0], -R0 ;  /* 0x0000b40009037a23 */ /* 0x002fce0000010800 */
[----:B------:R-:W1:Y:S08]  /*44e0*/  MUFU.EX2 R83, R15 ;  /* 0x0000000f00537308 */ /* 0x000e700000000800 */
[----:B------:R-:W-:Y:S08]  /*44f0*/  MUFU.EX2 R87, R5 ;  /* 0x0000000500577308 */ /* 0x000ff00000000800 */
[----:B------:R-:W-:Y:S08]  /*4500*/  MUFU.EX2 R89, R4 ;  /* 0x0000000400597308 */ /* 0x000ff00000000800 */
[----:B------:R1:W-:Y:S08]  /*4510*/  MUFU.EX2 R81, R12 ;  /* 0x0000000c00517308 */ /* 0x0003f00000000800 */
[----:B------:R-:W-:Y:S08]  /*4520*/  MUFU.EX2 R80, R11 ;  /* 0x0000000b00507308 */ /* 0x000ff00000000800 */
[----:B------:R4:W5:Y:S01]  /*4530*/  MUFU.EX2 R84, R3 ;  /* 0x0000000300547308 */ /* 0x0009620000000800 */
[----:B------:R-:W-:-:S02]  /*4540*/  FFMA.FTZ R14, R14, c[0x0][0x2d0], -R2 ;  /* 0x0000b4000e0e7a23 */ /* 0x000fc40000010802 */
[----:B------:R-:W-:Y:S01]  /*4550*/  FFMA.FTZ R13, R13, c[0x0][0x2d0], -R2 ;  /* 0x0000b4000d0d7a23 */ /* 0x000fe20000010802 */
[----:B-1----:R-:W-:Y:S01]  /*4560*/  F2FP.BF16.PACK_AB R12, R83, R85 ;  /* 0x00000055530c723e */ /* 0x002fe200000010ff */
[----:B----4-:R-:W-:-:S04]  /*4570*/  FFMA.FTZ R3, R8, c[0x0][0x2d0], -R0 ;  /* 0x0000b40008037a23 */ /* 0x010fc80000010800 */
[----:B------:R1:W-:Y:S01]  /*4580*/  MUFU.EX2 R86, R3 ;  /* 0x0000000300567308 */ /* 0x0003e20000000800 */
[----:B-----5:R-:W-:Y:S01]  /*4590*/  F2FP.BF16.PACK_AB R15, R84, R82 ;  /* 0x00000052540f723e */ /* 0x020fe200000010ff */
[----:B------:R-:W-:-:S06]  /*45a0*/  FFMA.FTZ R17, R17, c[0x0][0x2d0], -R2 ;  /* 0x0000b40011117a23 */ /* 0x000fcc0000010802 */
[----:B------:R4:W5:Y:S01]  /*45b0*/  MUFU.EX2 R93, R14 ;  /* 0x0000000e005d7308 */ /* 0x0009620000000800 */
[----:B-1----:R-:W-:-:S07]  /*45c0*/  FFMA.FTZ R3, R7, c[0x0][0x2d0], -R0 ;  /* 0x0000b40007037a23 */ /* 0x002fce0000010800 */
[----:B------:R1:W-:Y:S08]  /*45d0*/  MUFU.EX2 R94, R13 ;  /* 0x0000000d005e7308 */ /* 0x0003f00000000800 */
[----:B------:R2:W2:Y:S01]  /*45e0*/  MUFU.EX2 R88, R3 ;  /* 0x0000000300587308 */ /* 0x0004a20000000800 */
[----:B----4-:R-:W-:Y:S02]  /*45f0*/  F2FP.BF16.PACK_AB R14, R89, R87 ;  /* 0x00000057590e723e */ /* 0x010fe400000010ff */
[----:B-1----:R-:W-:Y:S01]  /*4600*/  F2FP.BF16.PACK_AB R13, R80, R81 ;  /* 0x00000051500d723e */ /* 0x002fe200000010ff */
[----:B--2---:R-:W-:-:S04]  /*4610*/  FFMA.FTZ R3, R6, c[0x0][0x2d0], -R0 ;  /* 0x0000b40006037a23 */ /* 0x004fc80000010800 */
[----:B------:R1:W-:Y:S02]  /*4620*/  MUFU.EX2 R92, R3 ;  /* 0x00000003005c7308 */ /* 0x0003e40000000800 */
[C---:B------:R-:W-:Y:S06]  /*4630*/  HMMA.16816.F32.BF16 R4, R12.reuse, R20, RZ ;  /* 0x000000140c04723c */ /* 0x040fec00000418ff */
[----:B------:R-:W2:Y:S02]  /*4640*/  MUFU.EX2 R95, R17 ;  /* 0x00000011005f7308 */ /* 0x000ea40000000800 */
[----:B------:R-:W-:Y:S01]  /*4650*/  HMMA.16816.F32.BF16 R20, R12, R22, RZ ;  /* 0x000000160c14723c */ /* 0x000fe200000418ff */
[----:B-1----:R-:W-:-:S05]  /*4660*/  FFMA.FTZ R3, R18, c[0x0][0x2d0], -R0 ;  /* 0x0000b40012037a23 */ /* 0x002fca0000010800 */
[----:B------:R-:W1:Y:S01]  /*4670*/  MUFU.EX2 R91, R3 ;  /* 0x00000003005b7308 */ /* 0x000e620000000800 */
[----:B-----5:R-:W-:Y:S02]  /*4680*/  F2FP.BF16.PACK_AB R8, R93, R90 ;  /* 0x0000005a5d08723e */ /* 0x020fe400000010ff */
[----:B------:R-:W-:Y:S02]  /*4690*/  F2FP.BF16.PACK_AB R9, R88, R86 ;  /* 0x000000565809723e */ /* 0x000fe400000010ff */
[----:B--2---:R-:W-:Y:S02]  /*46a0*/  F2FP.BF16.PACK_AB R10, R95, R94 ;  /* 0x0000005e5f0a723e */ /* 0x004fe400000010ff */
[----:B-1----:R-:W-:-:S07]  /*46b0*/  F2FP.BF16.PACK_AB R11, R91, R92 ;  /* 0x0000005c5b0b723e */ /* 0x002fce00000010ff */
[C---:B------:R-:W-:Y:S08]  /*46c0*/  HMMA.16816.F32.BF16 R136, R8.reuse, R36, R4 ;  /* 0x000000240888723c */ /* 0x040ff00000041804 */
[----:B------:R-:W-:Y:S01]  /*46d0*/  HMMA.16816.F32.BF16 R4, R8, R38, R20 ;  /* 0x000000260804723c */ /* 0x000fe20000041814 */
[----:B------:R-:W1:Y:S07]  /*46e0*/  LDSM.16.MT88.4 R20, [R248+0x2000] ;  /* 0x00200000f814783b */ /* 0x000e6e0000004200 */
[C---:B------:R-:W-:Y:S11]  /*46f0*/  HMMA.16816.F32.BF16 R32, R12.reuse, R28, RZ ;  /* 0x0000001c0c20723c */ /* 0x040ff600000418ff */
[----:B------:R-:W-:Y:S05]  /*4700*/  @!UPT UIADD3 URZ, URZ, URZ, URZ ;  /* 0x0000003f3f3ff290 */ /* 0x000fea000fffe03f */
[----:B------:R-:W-:Y:S02]  /*4710*/  IMAD.MOV.U32 R119, RZ, RZ, R7 ;  /* 0x000000ffff777224 */ /* 0x000fe400078e0007 */
[----:B------:R-:W-:Y:S02]  /*4720*/  IMAD.MOV.U32 R118, RZ, RZ, R6 ;  /* 0x000000ffff767224 */ /* 0x000fe400078e0006 */
[----:B------:R-:W-:Y:S02]  /*4730*/  IMAD.MOV.U32 R117, RZ, RZ, R5 ;  /* 0x000000ffff757224 */ /* 0x000fe400078e0005 */
[----:B------:R-:W-:Y:S02]  /*4740*/  IMAD.MOV.U32 R129, RZ, RZ, R4 ;  /* 0x000000ffff817224 */ /* 0x000fe400078e0004 */
[C---:B------:R-:W-:Y:S08]  /*4750*/  HMMA.16816.F32.BF16 R4, R12.reuse, R44, RZ ;  /* 0x0000002c0c04723c */ /* 0x040ff000000418ff */
[----:B------:R-:W-:Y:S11]  /*4760*/  HMMA.16816.F32.BF16 R16, R12, R30, RZ ;  /* 0x0000001e0c10723c */ /* 0x000ff600000418ff */
[----:B------:R-:W-:Y:S05]  /*4770*/  @!UPT UIADD3 URZ, URZ, URZ, URZ ;  /* 0x0000003f3f3ff290 */ /* 0x000fea000fffe03f */
[C---:B------:R-:W-:Y:S08]  /*4780*/  HMMA.16816.F32.BF16 R28, R8.reuse, R56, R4 ;  /* 0x00000038081c723c */ /* 0x040ff00000041804 */
[C---:B------:R-:W-:Y:S08]  /*4790*/  HMMA.16816.F32.BF16 R144, R8.reuse, R40, R32 ;  /* 0x000000280890723c */ /* 0x040ff00000041820 */
[----:B------:R-:W-:Y:S01]  /*47a0*/  HMMA.16816.F32.BF16 R152, R8, R42, R16 ;  /* 0x0000002a0898723c */ /* 0x000fe20000041810 */
[----:B------:R-:W2:Y:S07]  /*47b0*/  LDSM.16.MT88.4 R40, [R252+0x2800] ;  /* 0x00280000fc28783b */ /* 0x000eae0000004200 */
[----:B------:R-:W-:Y:S01]  /*47c0*/  HMMA.16816.F32.BF16 R48, R12, R46, RZ ;  /* 0x0000002e0c30723c */ /* 0x000fe200000418ff */
[----:B------:R-:W4:Y:S01]  /*47d0*/  LDSM.16.MT88.4 R44, [R248+0x2800] ;  /* 0x00280000f82c783b */ /* 0x000f220000004200 */
[----:B------:R-:W-:Y:S01]  /*47e0*/  IMAD.MOV.U32 R115, RZ, RZ, R29 ;  /* 0x000000ffff737224 */ /* 0x000fe200078e001d */
[----:B------:R-:W-:Y:S01]  /*47f0*/  MOV R113, R31 ;  /* 0x0000001f00717202 */ /* 0x000fe20000000f00 */
[----:B------:R-:W-:-:S02]  /*4800*/  IMAD.MOV.U32 R114, RZ, RZ, R30 ;  /* 0x000000ffff727224 */ /* 0x000fc400078e001e */
[----:B------:R-:W-:Y:S02]  /*4810*/  IMAD.MOV.U32 R3, RZ, RZ, R28 ;  /* 0x000000ffff037224 */ /* 0x000fe400078e001c */
[C---:B---3--:R-:W-:Y:S08]  /*4820*/  HMMA.16816.F32.BF16 R36, R12.reuse, R24, RZ ;  /* 0x000000180c24723c */ /* 0x048ff000000418ff */
[C---:B------:R-:W-:Y:S08]  /*4830*/  HMMA.16816.F32.BF16 R32, R12.reuse, R26, RZ ;  /* 0x0000001a0c20723c */ /* 0x040ff000000418ff */
[C---:B-1----:R-:W-:Y:S08]  /*4840*/  HMMA.16816.F32.BF16 R28, R12.reuse, R20, RZ ;  /* 0x000000140c1c723c */ /* 0x042ff000000418ff */
[C---:B------:R-:W-:Y:S08]  /*4850*/  HMMA.16816.F32.BF16 R24, R12.reuse, R22, RZ ;  /* 0x000000160c18723c */ /* 0x040ff000000418ff */
[C---:B------:R-:W-:Y:S08]  /*4860*/  HMMA.16816.F32.BF16 R20, R12.reuse, R64, RZ ;  /* 0x000000400c14723c */ /* 0x040ff000000418ff */
[C---:B------:R-:W-:Y:S08]  /*4870*/  HMMA.16816.F32.BF16 R4, R12.reuse, R68, RZ ;  /* 0x000000440c04723c */ /* 0x040ff000000418ff */
[----:B------:R-:W-:Y:S08]  /*4880*/  HMMA.16816.F32.BF16 R16, R12, R66, RZ ;  /* 0x000000420c10723c */ /* 0x000ff000000418ff */
[C---:B--2---:R-:W-:Y:S08]  /*4890*/  HMMA.16816.F32.BF16 R20, R8.reuse, R40, R20 ;  /* 0x000000280814723c */ /* 0x044ff00000041814 */
[C---:B------:R-:W-:Y:S01]  /*48a0*/  HMMA.16816.F32.BF16 R160, R8.reuse, R58, R48 ;  /* 0x0000003a08a0723c */ /* 0x040fe20000041830 */
[----:B------:R-:W1:Y:S04]  /*48b0*/  LDSM.16.MT88.4 R48, [R127+0x2800] ;  /* 0x002800007f30783b */ /* 0x000e680000004200 */
[----:B------:R-:W-:Y:S03]  /*48c0*/  LDSM.16.MT88.4 R56, [R248+0x4800] ;  /* 0x00480000f838783b */ /* 0x000fe60000004200 */
[C---:B------:R-:W-:Y:S01]  /*48d0*/  HMMA.16816.F32.BF16 R140, R8.reuse, R60, R36 ;  /* 0x0000003c088c723c */ /* 0x040fe20000041824 */
[----:B------:R-:W2:Y:S07]  /*48e0*/  LDSM.16.MT88.4 R36, [R252+0x4000] ;  /* 0x00400000fc24783b */ /* 0x000eae0000004200 */
[C---:B----4-:R-:W-:Y:S08]  /*48f0*/  HMMA.16816.F32.BF16 R28, R8.reuse, R44, R28 ;  /* 0x0000002c081c723c */ /* 0x050ff0000004181c */
[----:B------:R-:W-:Y:S01]  /*4900*/  HMMA.16816.F32.BF16 R4, R8, R72, R4 ;  /* 0x000000480804723c */ /* 0x000fe20000041804 */
[----:B------:R-:W-:Y:S01]  /*4910*/  MOV R67, R21 ;  /* 0x0000001500437202 */ /* 0x000fe20000000f00 */
[----:B------:R-:W-:-:S02]  /*4920*/  IMAD.MOV.U32 R66, RZ, RZ, R22 ;  /* 0x000000ffff427224 */ /* 0x000fc400078e0016 */
[----:B------:R-:W-:Y:S02]  /*4930*/  IMAD.MOV.U32 R65, RZ, RZ, R23 ;  /* 0x000000ffff417224 */ /* 0x000fe400078e0017 */
[----:B------:R-:W-:Y:S02]  /*4940*/  IMAD.MOV.U32 R64, RZ, RZ, R20 ;  /* 0x000000ffff407224 */ /* 0x000fe400078e0014 */
[C---:B------:R-:W-:Y:S01]  /*4950*/  HMMA.16816.F32.BF16 R188, R8.reuse, R62, R32 ;  /* 0x0000003e08bc723c */ /* 0x040fe20000041820 */
[----:B------:R-:W-:Y:S07]  /*4960*/  LDSM.16.MT88.4 R32, [R251+0x4800] ;  /* 0x00480000fb20783b */ /* 0x000fee0000004200 */
[C---:B------:R-:W-:Y:S08]  /*4970*/  HMMA.16816.F32.BF16 R44, R8.reuse, R46, R24 ;  /* 0x0000002e082c723c */ /* 0x040ff00000041818 */
[----:B------:R-:W-:Y:S01]  /*4980*/  HMMA.16816.F32.BF16 R60, R8, R42, R16 ;  /* 0x0000002a083c723c */ /* 0x000fe20000041810 */
[----:B------:R-:W3:Y:S07]  /*4990*/  LDSM.16.MT88.4 R40, [R251+0x4000] ;  /* 0x00400000fb28783b */ /* 0x000eee0000004200 */
[C---:B------:R-:W-:Y:S08]  /*49a0*/  HMMA.16816.F32.BF16 R24, R12.reuse, R70, RZ ;  /* 0x000000460c18723c */ /* 0x040ff000000418ff */
[C---:B------:R-:W-:Y:S08]  /*49b0*/  HMMA.16816.F32.BF16 R20, R12.reuse, R52, RZ ;  /* 0x000000340c14723c */ /* 0x040ff000000418ff */
[----:B------:R-:W-:Y:S01]  /*49c0*/  HMMA.16816.F32.BF16 R16, R12, R54, RZ ;  /* 0x000000360c10723c */ /* 0x000fe200000418ff */
[----:B------:R-:W-:-:S02]  /*49d0*/  IMAD.MOV.U32 R124, RZ, RZ, R29 ;  /* 0x000000ffff7c7224 */ /* 0x000fc400078e001d */
[----:B------:R-:W-:Y:S02]  /*49e0*/  IMAD.MOV.U32 R123, RZ, RZ, R30 ;  /* 0x000000ffff7b7224 */ /* 0x000fe400078e001e */
[----:B------:R-:W-:Y:S02]  /*49f0*/  IMAD.MOV.U32 R122, RZ, RZ, R31 ;  /* 0x000000ffff7a7224 */ /* 0x000fe400078e001f */
[----:B------:R-:W-:Y:S02]  /*4a00*/  IMAD.MOV.U32 R121, RZ, RZ, R28 ;  /* 0x000000ffff797224 */ /* 0x000fe400078e001c */
[----:B------:R-:W4:Y:S01]  /*4a10*/  LDSM.16.MT88.4 R28, [R252+0x4800] ;  /* 0x00480000fc1c783b */ /* 0x000f220000004200 */
[----:B------:R-:W-:Y:S02]  /*4a20*/  IMAD.MOV.U32 R126, RZ, RZ, R5 ;  /* 0x000000ffff7e7224 */ /* 0x000fe400078e0005 */
[----:B------:R-:W-:Y:S02]  /*4a30*/  IMAD.MOV.U32 R125, RZ, RZ, R4 ;  /* 0x000000ffff7d7224 */ /* 0x000fe400078e0004 */
[----:B------:R-:W-:-:S02]  /*4a40*/  IMAD.MOV.U32 R131, RZ, RZ, R6 ;  /* 0x000000ffff837224 */ /* 0x000fc400078e0006 */
[----:B------:R-:W-:Y:S02]  /*4a50*/  IMAD.MOV.U32 R130, RZ, RZ, R7 ;  /* 0x000000ffff827224 */ /* 0x000fe400078e0007 */
[----:B------:R-:W-:Y:S07]  /*4a60*/  HMMA.16816.F32.BF16 R4, R12, R76, RZ ;  /* 0x0000004c0c04723c */ /* 0x000fee00000418ff */
[----:B------:R-:W-:Y:S01]  /*4a70*/  IMAD.MOV.U32 R76, RZ, RZ, R127 ;  /* 0x000000ffff4c7224 */ /* 0x000fe200078e007f */
[C---:B------:R-:W-:Y:S08]  /*4a80*/  HMMA.16816.F32.BF16 R68, R8.reuse, R74, R24 ;  /* 0x0000004a0844723c */ /* 0x040ff00000041818 */
[C---:B-1----:R-:W-:Y:S08]  /*4a90*/  HMMA.16816.F32.BF16 R72, R8.reuse, R48, R20 ;  /* 0x000000300848723c */ /* 0x042ff00000041814 */
[----:B------:R-:W-:Y:S08]  /*4aa0*/  HMMA.16816.F32.BF16 R164, R8, R50, R16 ;  /* 0x0000003208a4723c */ /* 0x000ff00000041810 */
[C---:B--2---:R-:W-:Y:S08]  /*4ab0*/  HMMA.16816.F32.BF16 R20, R12.reuse, R36, RZ ;  /* 0x000000240c14723c */ /* 0x044ff000000418ff */
[----:B------:R-:W-:Y:S01]  /*4ac0*/  HMMA.16816.F32.BF16 R16, R12, R38, RZ ;  /* 0x000000260c10723c */ /* 0x000fe200000418ff */
[----:B------:R-:W1:Y:S07]  /*4ad0*/  LDSM.16.MT88.4 R36, [R76+0x4000] ;  /* 0x004000004c24783b */ /* 0x000e6e0000004200 */
[----:B------:R-:W-:Y:S08]  /*4ae0*/  HMMA.16816.F32.BF16 R180, R8, R56, R4 ;  /* 0x0000003808b4723c */ /* 0x000ff00000041804 */
[----:B---3--:R-:W-:Y:S08]  /*4af0*/  HMMA.16816.F32.BF16 R4, R12, R40, RZ ;  /* 0x000000280c04723c */ /* 0x008ff000000418ff */
[----:B----4-:R-:W-:Y:S01]  /*4b00*/  HMMA.16816.F32.BF16 R156, R8, R28, R20 ;  /* 0x0000001c089c723c */ /* 0x010fe20000041814 */
[----:B------:R-:W2:Y:S07]  /*4b10*/  LDSM.16.MT88.4 R20, [R76+0x4800] ;  /* 0x004800004c14783b */ /* 0x000eae0000004200 */
[----:B------:R-:W-:Y:S08]  /*4b20*/  HMMA.16816.F32.BF16 R24, R12, R78, RZ ;  /* 0x0000004e0c18723c */ /* 0x000ff000000418ff */
[----:B------:R-:W-:Y:S08]  /*4b30*/  HMMA.16816.F32.BF16 R148, R8, R32, R4 ;  /* 0x000000200894723c */ /* 0x000ff00000041804 */
[----:B-1----:R-:W-:Y:S01]  /*4b40*/  HMMA.16816.F32.BF16 R4, R12, R36, RZ ;  /* 0x000000240c04723c */ /* 0x002fe200000418ff */
[----:B------:R-:W-:-:S02]  /*4b50*/  IMAD.MOV.U32 R120, RZ, RZ, R141 ;  /* 0x000000ffff787224 */ /* 0x000fc400078e008d */
[----:B------:R-:W-:Y:S02]  /*4b60*/  IMAD.MOV.U32 R116, RZ, RZ, R140 ;  /* 0x000000ffff747224 */ /* 0x000fe400078e008c */
[----:B------:R-:W-:Y:S02]  /*4b70*/  IMAD.MOV.U32 R112, RZ, RZ, R143 ;  /* 0x000000ffff707224 */ /* 0x000fe400078e008f */
[----:B------:R-:W-:Y:S02]  /*4b80*/  IMAD.MOV.U32 R168, RZ, RZ, R142 ;  /* 0x000000ffffa87224 */ /* 0x000fe400078e008e */
[----:B------:R-:W-:Y:S01]  /*4b90*/  HMMA.16816.F32.BF16 R140, R8, R58, R24 ;  /* 0x0000003a088c723c */ /* 0x000fe20000041818 */
[----:B------:R-:W-:Y:S01]  /*4ba0*/  IMAD.MOV.U32 R56, RZ, RZ, R121 ;  /* 0x000000ffff387224 */ /* 0x000fe200078e0079 */
[----:B------:R-:W1:Y:S01]  /*4bb0*/  LDSM.16.MT88.4 R24, [R248+0x6000] ;  /* 0x00600000f818783b */ /* 0x000e620000004200 */
[----:B------:R-:W-:-:S04]  /*4bc0*/  IMAD.MOV.U32 R50, RZ, RZ, R120 ;  /* 0x000000ffff327224 */ /* 0x000fc800078e0078 */
[----:B------:R-:W-:Y:S02]  /*4bd0*/  IMAD.MOV.U32 R58, RZ, RZ, R123 ;  /* 0x000000ffff3a7224 */ /* 0x000fe400078e007b */
[----:B------:R-:W-:-:S06]  /*4be0*/  IMAD.MOV.U32 R59, RZ, RZ, R122 ;  /* 0x000000ffff3b7224 */ /* 0x000fcc00078e007a */
[----:B--2---:R-:W-:Y:S08]  /*4bf0*/  HMMA.16816.F32.BF16 R120, R8, R20, R4 ;  /* 0x000000140878723c */ /* 0x004ff00000041804 */
[----:B------:R-:W-:Y:S01]  /*4c00*/  HMMA.16816.F32.BF16 R4, R12, R38, RZ ;  /* 0x000000260c04723c */ /* 0x000fe200000418ff */
[----:B------:R-:W-:Y:S01]  /*4c10*/  IMAD.MOV.U32 R54, RZ, RZ, R3 ;  /* 0x000000ffff367224 */ /* 0x000fe200078e0003 */
[----:B------:R-:W-:Y:S01]  /*4c20*/  MOV R48, R115 ;  /* 0x0000007300307202 */ /* 0x000fe20000000f00 */
[----:B------:R-:W-:-:S02]  /*4c30*/  FADD.FTZ R3, R85, R83 ;  /* 0x0000005355037221 */ /* 0x000fc40000010000 */
[----:B------:R-:W-:Y:S02]  /*4c40*/  IMAD.MOV.U32 R49, RZ, RZ, R114 ;  /* 0x000000ffff317224 */ /* 0x000fe400078e0072 */
[----:B------:R-:W-:Y:S02]  /*4c50*/  IMAD.MOV.U32 R77, RZ, RZ, R113 ;  /* 0x000000ffff4d7224 */ /* 0x000fe400078e0071 */
[----:B------:R-:W-:Y:S11]  /*4c60*/  IMAD.MOV.U32 R85, RZ, RZ, R112 ;  /* 0x000000ffff557224 */ /* 0x000ff600078e0070 */
[----:B------:R-:W-:Y:S04]  /*4c70*/  @!UPT UIADD3 URZ, URZ, URZ, URZ ;  /* 0x0000003f3f3ff290 */ /* 0x000fe8000fffe03f */
[----:B------:R-:W-:Y:S01]  /*4c80*/  HMMA.16816.F32.BF16 R112, R8, R22, R4 ;  /* 0x000000160870723c */ /* 0x000fe20000041804 */
[----:B------:R-:W2:Y:S07]  /*4c90*/  LDSM.16.MT88.4 R20, [R248+0x6800] ;  /* 0x00680000f814783b */ /* 0x000eae0000004200 */
[----:B-1----:R-:W-:Y:S01]  /*4ca0*/  HMMA.16816.F32.BF16 R4, R12, R24, RZ ;  /* 0x000000180c04723c */ /* 0x002fe200000418ff */
[----:B------:R-:W-:Y:S01]  /*4cb0*/  IMAD.MOV.U32 R79, RZ, RZ, R126 ;  /* 0x000000ffff4f7224 */ /* 0x000fe200078e007e */
[----:B------:R-:W-:Y:S01]  /*4cc0*/  MOV R78, R125 ;  /* 0x0000007d004e7202 */ /* 0x000fe20000000f00 */
[----:B------:R-:W-:-:S05]  /*4cd0*/  IMAD.MOV.U32 R57, RZ, RZ, R124 ;  /* 0x000000ffff397224 */ /* 0x000fca00078e007c */
[----:B------:R-:W-:Y:S08]  /*4ce0*/  HMMA.16816.F32.BF16 R124, R8, R30, R16 ;  /* 0x0000001e087c723c */ /* 0x000ff00000041810 */
[----:B------:R-:W-:Y:S01]  /*4cf0*/  HMMA.16816.F32.BF16 R16, R12, R42, RZ ;  /* 0x0000002a0c10723c */ /* 0x000fe200000418ff */
[----:B------:R-:W-:-:S07]  /*4d00*/  IMAD.MOV.U32 R52, RZ, RZ, R119 ;  /* 0x000000ffff347224 */ /* 0x000fce00078e0077 */
[----:B--2---:R-:W-:Y:S08]  /*4d10*/  HMMA.16816.F32.BF16 R184, R8, R20, R4 ;  /* 0x0000001408b8723c */ /* 0x004ff00000041804 */
[----:B------:R-:W-:Y:S01]  /*4d20*/  HMMA.16816.F32.BF16 R4, R12, R26, RZ ;  /* 0x0000001a0c04723c */ /* 0x000fe200000418ff */
[----:B------:R-:W-:Y:S02]  /*4d30*/  IMAD.MOV.U32 R53, RZ, RZ, R118 ;  /* 0x000000ffff357224 */ /* 0x000fe400078e0076 */
[----:B------:R-:W-:-:S02]  /*4d40*/  IMAD.MOV.U32 R55, RZ, RZ, R117 ;  /* 0x000000ffff377224 */ /* 0x000fc400078e0075 */
[----:B------:R-:W-:Y:S02]  /*4d50*/  IMAD.MOV.U32 R51, RZ, RZ, R116 ;  /* 0x000000ffff337224 */ /* 0x000fe400078e0074 */
[----:B------:R-:W-:Y:S01]  /*4d60*/  FADD.FTZ R3, R87, R3 ;  /* 0x0000000357037221 */ /* 0x000fe20000010000 */
[----:B------:R-:W-:Y:S07]  /*4d70*/  HMMA.16816.F32.BF16 R116, R8, R34, R16 ;  /* 0x000000220874723c */ /* 0x000fee0000041810 */
[----:B------:R-:W-:-:S02]  /*4d80*/  FADD.FTZ R17, R81, R80 ;  /* 0x0000005051117221 */ /* 0x000fc40000010000 */
[----:B------:R-:W-:Y:S02]  /*4d90*/  FADD.FTZ R16, R89, R3 ;  /* 0x0000000359107221 */ /* 0x000fe40000010000 */
[----:B------:R-:W-:Y:S02]  /*4da0*/  FADD.FTZ R17, R82, R17 ;  /* 0x0000001152117221 */ /* 0x000fe40000010000 */
[----:B------:R-:W-:Y:S02]  /*4db0*/  IMAD.MOV.U32 R87, RZ, RZ, R168 ;  /* 0x000000ffff577224 */ /* 0x000fe400078e00a8 */
[----:B------:R-:W-:Y:S01]  /*4dc0*/  FADD.FTZ R3, R84, R17 ;  /* 0x0000001154037221 */ /* 0x000fe20000010000 */
[----:B------:R-:W-:Y:S01]  /*4dd0*/  HMMA.16816.F32.BF16 R168, R8, R22, R4 ;  /* 0x0000001608a8723c */ /* 0x000fe20000041804 */
[----:B------:R-:W-:Y:S06]  /*4de0*/  LDSM.16.MT88.4 R20, [R252+0x6800] ;  /* 0x00680000fc14783b */ /* 0x000fec0000004200 */
[----:B------:R-:W-:-:S02]  /*4df0*/  FADD.FTZ R4, R90, R16 ;  /* 0x000000105a047221 */ /* 0x000fc40000010000 */
[----:B------:R-:W1:Y:S02]  /*4e00*/  LDSM.16.MT88.4 R16, [R252+0x6000] ;  /* 0x00600000fc10783b */ /* 0x000e640000004200 */
[----:B------:R-:W-:Y:S02]  /*4e10*/  FADD.FTZ R25, R93, R4 ;  /* 0x000000045d197221 */ /* 0x000fe40000010000 */
[----:B-1----:R-:W-:Y:S01]  /*4e20*/  HMMA.16816.F32.BF16 R4, R12, R16, RZ ;  /* 0x000000100c04723c */ /* 0x002fe200000418ff */
[----:B------:R-:W-:Y:S02]  /*4e30*/  FADD.FTZ R3, R86, R3 ;  /* 0x0000000356037221 */ /* 0x000fe40000010000 */
[--C-:B------:R-:W-:Y:S11]  /*4e40*/  FFMA.FTZ R24, R108, c[0x0][0x2d0], -R2.reuse ;  /* 0x0000b4006c187a23 */ /* 0x100ff60000010802 */
[----:B------:R-:W-:Y:S10]  /*4e50*/  @!UPT UIADD3 URZ, URZ, URZ, URZ ;  /* 0x0000003f3f3ff290 */ /* 0x000ff4000fffe03f */
[----:B------:R-:W-:Y:S08]  /*4e60*/  HMMA.16816.F32.BF16 R80, R8, R20, R4 ;  /* 0x000000140850723c */ /* 0x000ff00000041804 */
[----:B------:R-:W-:Y:S01]  /*4e70*/  HMMA.16816.F32.BF16 R4, R12, R18, RZ ;  /* 0x000000120c04723c */ /* 0x000fe200000418ff */
[----:B------:R-:W-:Y:S02]  /*4e80*/  FFMA.FTZ R26, R107, c[0x0][0x2d0], -R2 ;  /* 0x0000b4006b1a7a23 */ /* 0x000fe40000010802 */
[----:B------:R-:W-:-:S02]  /*4e90*/  FADD.FTZ R27, R88, R3 ;  /* 0x00000003581b7221 */ /* 0x000fc40000010000 */
[--C-:B------:R-:W-:Y:S02]  /*4ea0*/  FFMA.FTZ R28, R105, c[0x0][0x2d0], -R2.reuse ;  /* 0x0000b400691c7a23 */ /* 0x100fe40000010802 */
[--C-:B------:R-:W-:Y:S02]  /*4eb0*/  FFMA.FTZ R36, R102, c[0x0][0x2d0], -R2.reuse ;  /* 0x0000b40066247a23 */ /* 0x100fe40000010802 */
[----:B------:R-:W-:Y:S02]  /*4ec0*/  FFMA.FTZ R37, R98, c[0x0][0x2d0], -R2 ;  /* 0x0000b40062257a23 */ /* 0x000fe40000010802 */
[----:B------:R-:W-:Y:S02]  /*4ed0*/  IMAD.MOV.U32 R102, RZ, RZ, R54 ;  /* 0x000000ffff667224 */ /* 0x000fe400078e0036 */
[----:B------:R-:W-:Y:S02]  /*4ee0*/  IMAD.MOV.U32 R105, RZ, RZ, R55 ;  /* 0x000000ffff697224 */ /* 0x000fe400078e0037 */
[----:B------:R-:W-:Y:S01]  /*4ef0*/  IMAD.MOV.U32 R107, RZ, RZ, R52 ;  /* 0x000000ffff6b7224 */ /* 0x000fe200078e0034 */
[----:B------:R-:W-:Y:S01]  /*4f00*/  MOV R52, R64 ;  /* 0x0000004000347202 */ /* 0x000fe20000000f00 */
[----:B------:R-:W-:-:S02]  /*4f10*/  IMAD.MOV.U32 R98, RZ, RZ, R53 ;  /* 0x000000ffff627224 */ /* 0x000fc400078e0035 */
[----:B------:R-:W-:Y:S02]  /*4f20*/  IMAD.MOV.U32 R53, RZ, RZ, R67 ;  /* 0x000000ffff357224 */ /* 0x000fe400078e0043 */
[----:B------:R-:W-:Y:S02]  /*4f30*/  IMAD.MOV.U32 R54, RZ, RZ, R66 ;  /* 0x000000ffff367224 */ /* 0x000fe400078e0042 */
[----:B------:R-:W-:Y:S01]  /*4f40*/  IMAD.MOV.U32 R55, RZ, RZ, R65 ;  /* 0x000000ffff377224 */ /* 0x000fe200078e0041 */
[----:B------:R-:W1:Y:S01]  /*4f50*/  MUFU.EX2 R3, R24 ;  /* 0x0000001800037308 */ /* 0x000e620000000800 */
[--C-:B------:R-:W-:Y:S01]  /*4f60*/  FFMA.FTZ R29, R104, c[0x0][0x2d0], -R2.reuse ;  /* 0x0000b400681d7a23 */ /* 0x100fe20000010802 */
[----:B------:R-:W-:Y:S01]  /*4f70*/  HMMA.16816.F32.BF16 R64, R8, R22, R4 ;  /* 0x000000160840723c */ /* 0x000fe20000041804 */
[--C-:B------:R-:W-:Y:S01]  /*4f80*/  FFMA.FTZ R38, R97, c[0x0][0x2d0], -R2.reuse ;  /* 0x0000b40061267a23 */ /* 0x100fe20000010802 */
[----:B------:R-:W-:Y:S01]  /*4f90*/  LDSM.16.MT88.4 R20, [R251+0x6800] ;  /* 0x00680000fb14783b */ /* 0x000fe20000004200 */
[----:B------:R-:W-:-:S03]  /*4fa0*/  FFMA.FTZ R39, R96, c[0x0][0x2d0], -R2 ;  /* 0x0000b40060277a23 */ /* 0x000fc60000010802 */
[----:B------:R2:W-:Y:S01]  /*4fb0*/  MUFU.EX2 R2, R26 ;  /* 0x0000001a00027308 */ /* 0x0005e20000000800 */
[----:B------:R-:W-:Y:S02]  /*4fc0*/  FADD.FTZ R4, R94, R25 ;  /* 0x000000195e047221 */ /* 0x000fe40000010000 */
[----:B------:R-:W-:Y:S02]  /*4fd0*/  FADD.FTZ R5, R92, R27 ;  /* 0x0000001b5c057221 */ /* 0x000fe40000010000 */
[--C-:B------:R-:W-:Y:S01]  /*4fe0*/  FFMA.FTZ R6, R101, c[0x0][0x2d0], -R0.reuse ;  /* 0x0000b40065067a23 */ /* 0x100fe20000010800 */
[----:B--2---:R-:W2:Y:S01]  /*4ff0*/  LDSM.16.MT88.4 R24, [R251+0x6000] ;  /* 0x00600000fb18783b */ /* 0x004ea20000004200 */
[----:B------:R-:W-:Y:S02]  /*5000*/  FADD.FTZ R18, R91, R5 ;  /* 0x000000055b127221 */ /* 0x000fe40000010000 */
[----:B------:R-:W-:Y:S02]  /*5010*/  FFMA.FTZ R5, R106, c[0x0][0x2d0], -R0 ;  /* 0x0000b4006a057a23 */ /* 0x000fe40000010800 */
[----:B------:R-:W3:Y:S01]  /*5020*/  MUFU.EX2 R6, R6 ;  /* 0x0000000600067308 */ /* 0x000ee20000000800 */
[----:B------:R-:W-:-:S07]  /*5030*/  FADD.FTZ R4, R95, R4 ;  /* 0x000000045f047221 */ /* 0x000fce0000010000 */
[----:B------:R-:W4:Y:S08]  /*5040*/  MUFU.EX2 R5, R5 ;  /* 0x0000000500057308 */ /* 0x000f300000000800 */
[----:B------:R-:W5:Y:S08]  /*5050*/  MUFU.EX2 R16, R28 ;  /* 0x0000001c00107308 */ /* 0x000f700000000800 */
[----:B------:R4:W2:Y:S01]  /*5060*/  MUFU.EX2 R7, R29 ;  /* 0x0000001d00077308 */ /* 0x0008a20000000800 */
[----:B-1----:R-:W-:-:S02]  /*5070*/  FADD.FTZ R4, R3, R4 ;  /* 0x0000000403047221 */ /* 0x002fc40000010000 */
[--C-:B------:R-:W-:Y:S02]  /*5080*/  FFMA.FTZ R31, R103, c[0x0][0x2d0], -R0.reuse ;  /* 0x0000b400671f7a23 */ /* 0x100fe40000010800 */
[--C-:B------:R-:W-:Y:S02]  /*5090*/  FFMA.FTZ R30, R111, c[0x0][0x2d0], -R0.reuse ;  /* 0x0000b4006f1e7a23 */ /* 0x100fe40000010800 */
[--C-:B------:R-:W-:Y:S02]  /*50a0*/  FFMA.FTZ R33, R110, c[0x0][0x2d0], -R0.reuse ;  /* 0x0000b4006e217a23 */ /* 0x100fe40000010800 */
[--C-:B------:R-:W-:Y:S02]  /*50b0*/  FFMA.FTZ R32, R109, c[0x0][0x2d0], -R0.reuse ;  /* 0x0000b4006d207a23 */ /* 0x100fe40000010800 */
[--C-:B------:R-:W-:Y:S02]  /*50c0*/  FFMA.FTZ R35, R100, c[0x0][0x2d0], -R0.reuse ;  /* 0x0000b40064237a23 */ /* 0x100fe40000010800 */
[----:B------:R-:W-:-:S02]  /*50d0*/  FFMA.FTZ R34, R99, c[0x0][0x2d0], -R0 ;  /* 0x0000b40063227a23 */ /* 0x000fc40000010800 */
[----:B---3--:R-:W-:Y:S02]  /*50e0*/  FADD.FTZ R0, R6, R18 ;  /* 0x0000001206007221 */ /* 0x008fe40000010000 */
[C---:B------:R-:W-:Y:S01]  /*50f0*/  FADD.FTZ R17, R2.reuse, R4 ;  /* 0x0000000402117221 */ /* 0x040fe20000010000 */
[----:B------:R-:W-:Y:S01]  /*5100*/  F2FP.BF16.PACK_AB R4, R2, R3 ;  /* 0x000000030204723e */ /* 0x000fe200000010ff */
[C---:B----4-:R-:W-:Y:S01]  /*5110*/  FADD.FTZ R29, R5.reuse, R0 ;  /* 0x00000000051d7221 */ /* 0x050fe20000010000 */
[----:B------:R-:W-:Y:S01]  /*5120*/  F2FP.BF16.PACK_AB R5, R5, R6 ;  /* 0x000000060505723e */ /* 0x000fe200000010ff */
[----:B-----5:R-:W-:Y:S01]  /*5130*/  FADD.FTZ R2, R16, R17 ;  /* 0x0000001110027221 */ /* 0x020fe20000010000 */
[C---:B--2---:R-:W-:Y:S02]  /*5140*/  F2FP.BF16.PACK_AB R6, R7.reuse, R16 ;  /* 0x000000100706723e */ /* 0x044fe400000010ff */
[----:B------:R-:W-:Y:S01]  /*5150*/  HMMA.16816.F32.BF16 R16, R12, R24, RZ ;  /* 0x000000180c10723c */ /* 0x000fe200000418ff */
[----:B------:R-:W-:-:S02]  /*5160*/  FADD.FTZ R28, R7, R2 ;  /* 0x00000002071c7221 */ /* 0x000fc40000010000 */
[----:B------:R-:W-:-:S05]  /*5170*/  IMAD.MOV.U32 R84, RZ, RZ, R50 ;  /* 0x000000ffff547224 */ /* 0x000fca00078e0032 */
[----:B------:R-:W-:Y:S01]  /*5180*/  HMMA.16816.F32.BF16 R24, R12, R26, RZ ;  /* 0x0000001a0c18723c */ /* 0x000fe200000418ff */
[----:B------:R-:W-:Y:S01]  /*5190*/  IMAD.MOV.U32 R86, RZ, RZ, R51 ;  /* 0x000000ffff567224 */ /* 0x000fe200078e0033 */
[----:B------:R-:W1:Y:S01]  /*51a0*/  MUFU.EX2 R2, R31 ;  /* 0x0000001f00027308 */ /* 0x000e620000000800 */
[----:B------:R-:W-:Y:S02]  /*51b0*/  IMAD.MOV.U32 R89, RZ, RZ, R48 ;  /* 0x000000ffff597224 */ /* 0x000fe400078e0030 */
[----:B------:R-:W-:-:S05]  /*51c0*/  IMAD.MOV.U32 R90, RZ, RZ, R49 ;  /* 0x000000ffff5a7224 */ /* 0x000fca00078e0031 */
[----:B------:R-:W-:Y:S06]  /*51d0*/  MUFU.EX2 R0, R30 ;  /* 0x0000001e00007308 */ /* 0x000fec0000000800 */
[----:B------:R-:W-:Y:S02]  /*51e0*/  HMMA.16816.F32.BF16 R48, R8, R20, R16 ;  /* 0x000000140830723c */ /* 0x000fe40000041810 */
[----:B------:R-:W2:Y:S08]  /*51f0*/  MUFU.EX2 R16, R36 ;  /* 0x0000002400107308 */ /* 0x000eb00000000800 */
[----:B------:R-:W3:Y:S01]  /*5200*/  MUFU.EX2 R3, R37 ;  /* 0x0000002500037308 */ /* 0x000ee20000000800 */
[----:B-1----:R-:W-:-:S07]  /*5210*/  FADD.FTZ R7, R2, R29 ;  /* 0x0000001d02077221 */ /* 0x002fce0000010000 */
[----:B------:R-:W1:Y:S08]  /*5220*/  MUFU.EX2 R18, R33 ;  /* 0x0000002100127308 */ /* 0x000e700000000800 */
[----:B------:R-:W4:Y:S01]  /*5230*/  MUFU.EX2 R20, R38 ;  /* 0x0000002600147308 */ /* 0x000f220000000800 */
[----:B--2---:R-:W-:Y:S01]  /*5240*/  FADD.FTZ R21, R16, R28 ;  /* 0x0000001c10157221 */ /* 0x004fe20000010000 */
[----:B------:R-:W-:Y:S06]  /*5250*/  HMMA.16816.F32.BF16 R40, R8, R22, R24 ;  /* 0x000000160828723c */ /* 0x000fec0000041818 */
[----:B------:R-:W2:Y:S01]  /*5260*/  MUFU.EX2 R17, R32 ;  /* 0x0000002000117308 */ /* 0x000ea20000000800 */
[----:B------:R-:W-:-:S07]  /*5270*/  FADD.FTZ R22, R0, R7 ;  /* 0x0000000700167221 */ /* 0x000fce0000010000 */
[----:B------:R-:W5:Y:S01]  /*5280*/  MUFU.EX2 R19, R39 ;  /* 0x0000002700137308 */ /* 0x000f620000000800 */
[----:B------:R-:W-:Y:S01]  /*5290*/  F2FP.BF16.PACK_AB R7, R0, R2 ;  /* 0x000000020007723e */ /* 0x000fe200000010ff */
[C---:B---3--:R-:W-:Y:S01]  /*52a0*/  FADD.FTZ R2, R3.reuse, R21 ;  /* 0x0000001503027221 */ /* 0x048fe20000010000 */
[----:B------:R-:W-:Y:S01]  /*52b0*/  MOV R108, R77 ;  /* 0x0000004d006c7202 */ /* 0x000fe20000000f00 */
[----:B-1----:R-:W-:Y:S02]  /*52c0*/  FADD.FTZ R0, R18, R22 ;  /* 0x0000001612007221 */ /* 0x002fe40000010000 */
[----:B----4-:R-:W-:Y:S02]  /*52d0*/  FADD.FTZ R2, R20, R2 ;  /* 0x0000000214027221 */ /* 0x010fe40000010000 */
[----:B------:R-:W-:Y:S01]  /*52e0*/  IMAD.MOV.U32 R77, RZ, RZ, R128 ;  /* 0x000000ffff4d7224 */ /* 0x000fe200078e0080 */
[----:B------:R-:W-:Y:S01]  /*52f0*/  F2FP.BF16.PACK_AB R128, R3, R16 ;  /* 0x000000100380723e */ /* 0x000fe200000010ff */
[----:B------:R-:W-:-:S02]  /*5300*/  IMAD.MOV.U32 R94, RZ, RZ, R87 ;  /* 0x000000ffff5e7224 */ /* 0x000fc400078e0057 */
[----:B------:R-:W-:Y:S01]  /*5310*/  IMAD.MOV.U32 R104, RZ, RZ, R129 ;  /* 0x000000ffff687224 */ /* 0x000fe200078e0081 */
[C---:B--2---:R-:W-:Y:S01]  /*5320*/  F2FP.BF16.PACK_AB R129, R17.reuse, R18 ;  /* 0x000000121181723e */ /* 0x044fe200000010ff */
[----:B------:R-:W-:Y:S02]  /*5330*/  FADD.FTZ R3, R17, R0 ;  /* 0x0000000011037221 */ /* 0x000fe40000010000 */
[----:B------:R-:W-:Y:S01]  /*5340*/  IMAD.MOV.U32 R87, RZ, RZ, R130 ;  /* 0x000000ffff577224 */ /* 0x000fe200078e0082 */
[C---:B-----5:R-:W-:Y:S01]  /*5350*/  F2FP.BF16.PACK_AB R130, R19.reuse, R20 ;  /* 0x000000141382723e */ /* 0x060fe200000010ff */
[----:B------:R-:W-:Y:S02]  /*5360*/  FADD.FTZ R0, R19, R2 ;  /* 0x0000000213007221 */ /* 0x000fe40000010000 */
[----:B------:R-:W1:Y:S01]  /*5370*/  LDSM.16.MT88.4 R16, [R76+0x6000] ;  /* 0x006000004c10783b */ /* 0x000e620000004200 */
[----:B------:R-:W2:Y:S03]  /*5380*/  MUFU.EX2 R2, R35 ;  /* 0x0000002300027308 */ /* 0x000ea60000000800 */
[----:B------:R3:W-:Y:S01]  /*5390*/  STL [R1+0x80], R0 ;  /* 0x0000800001007387 */ /* 0x0007e20000100800 */
[----:B------:R-:W-:-:S02]  /*53a0*/  IMAD.MOV.U32 R92, RZ, RZ, R86 ;  /* 0x000000ffff5c7224 */ /* 0x000fc400078e0056 */
[----:B------:R-:W-:Y:S02]  /*53b0*/  IMAD.MOV.U32 R86, RZ, RZ, R131 ;  /* 0x000000ffff567224 */ /* 0x000fe400078e0083 */
[----:B--2---:R-:W-:Y:S01]  /*53c0*/  FADD.FTZ R3, R2, R3 ;  /* 0x0000000302037221 */ /* 0x004fe20000010000 */
[----:B---3--:R-:W2:Y:S01]  /*53d0*/  MUFU.EX2 R0, R34 ;  /* 0x0000002200007308 */ /* 0x008ea20000000800 */
[----:B-1----:R-:W-:Y:S02]  /*53e0*/  HMMA.16816.F32.BF16 R20, R12, R16, RZ ;  /* 0x000000100c14723c */ /* 0x002fe400000418ff */
[C---:B--2---:R-:W-:Y:S01]  /*53f0*/  FADD.FTZ R3, R0.reuse, R3 ;  /* 0x0000000300037221 */ /* 0x044fe20000010000 */
[----:B------:R-:W-:Y:S01]  /*5400*/  F2FP.BF16.PACK_AB R131, R0, R2 ;  /* 0x000000020083723e */ /* 0x000fe200000010ff */
[----:B------:R-:W-:-:S04]  /*5410*/  IMAD.MOV.U32 R0, RZ, RZ, R76 ;  /* 0x000000ffff007224 */ /* 0x000fc800078e004c */
[----:B------:R-:W-:Y:S01]  /*5420*/  HMMA.16816.F32.BF16 R12, R12, R18, RZ ;  /* 0x000000120c0c723c */ /* 0x000fe200000418ff */
[----:B------:R-:W1:Y:S01]  /*5430*/  LDSM.16.MT88.4 R16, [R0+0x6800] ;  /* 0x006800000010783b */ /* 0x000e620000004200 */
[----:B------:R-:W-:Y:S11]  /*5440*/  IMAD.MOV.U32 R106, RZ, RZ, R98 ;  /* 0x000000ffff6a7224 */ /* 0x000ff600078e0062 */
[----:B------:R-:W-:Y:S03]  /*5450*/  @!UPT UIADD3 URZ, URZ, URZ, URZ ;  /* 0x0000003f3f3ff290 */ /* 0x000fe6000fffe03f */
[C---:B-1----:R-:W-:Y:S08]  /*5460*/  HMMA.16816.F32.BF16 R20, R8.reuse, R16, R20 ;  /* 0x000000100814723c */ /* 0x042ff00000041814 */
[----:B------:R-:W-:Y:S01]  /*5470*/  HMMA.16816.F32.BF16 R12, R8, R18, R12 ;  /* 0x00000012080c723c */ /* 0x000fe2000004180c */
[----:B------:R-:W1:Y:S07]  /*5480*/  LDSM.16.MT88.4 R8, [R248+0x1000] ;  /* 0x00100000f808783b */ /* 0x000e6e0000004200 */
[C---:B-1----:R-:W-:Y:S08]  /*5490*/  HMMA.16816.F32.BF16 R136, R4.reuse, R8, R136 ;  /* 0x000000080488723c */ /* 0x042ff00000041888 */
[----:B------:R-:W-:Y:S01]  /*54a0*/  HMMA.16816.F32.BF16 R16, R4, R10, R104 ;  /* 0x0000000a0410723c */ /* 0x000fe20000041868 */
[----:B------:R-:W1:Y:S01]  /*54b0*/  LDSM.16.MT88.4 R8, [R252+0x1000] ;  /* 0x00100000fc08783b */ /* 0x000e620000004200 */
[----:B------:R-:W-:-:S02]  /*54c0*/  IMAD.MOV.U32 R88, RZ, RZ, R102 ;  /* 0x000000ffff587224 */ /* 0x000fc400078e0066 */
[----:B------:R-:W-:-:S04]  /*54d0*/  IMAD.MOV.U32 R91, RZ, RZ, R108 ;  /* 0x000000ffff5b7224 */ /* 0x000fc800078e006c */
[C---:B-1----:R-:W-:Y:S08]  /*54e0*/  HMMA.16816.F32.BF16 R144, R4.reuse, R8, R144 ;  /* 0x000000080490723c */ /* 0x042ff00000041890 */
[----:B------:R-:W-:Y:S01]  /*54f0*/  HMMA.16816.F32.BF16 R24, R4, R10, R152 ;  /* 0x0000000a0418723c */ /* 0x000fe20000041898 */
[----:B------:R-:W1:Y:S01]  /*5500*/  LDSM.16.MT88.4 R8, [R251+0x1000] ;  /* 0x00100000fb08783b */ /* 0x000e620000004200 */
[----:B------:R-:W-:-:S02]  /*5510*/  IMAD.MOV.U32 R93, RZ, RZ, R84 ;  /* 0x000000ffff5d7224 */ /* 0x000fc400078e0054 */
[----:B------:R-:W-:-:S04]  /*5520*/  IMAD.MOV.U32 R95, RZ, RZ, R85 ;  /* 0x000000ffff5f7224 */ /* 0x000fc800078e0055 */
        /* <DEDUP_REMOVED lines=8> */
[----:B------:R-:W1:Y:S01]  /*55b0*/  LDSM.16.MT88.4 R8, [R252+0x3000] ;  /* 0x00300000fc08783b */ /* 0x000e620000004200 */
[----:B------:R-:W-:Y:S01]  /*55c0*/  MOV R84, R78 ;  /* 0x0000004e00547202 */ /* 0x000fe20000000f00 */
[----:B------:R-:W-:-:S05]  /*55d0*/  IMAD.MOV.U32 R85, RZ, RZ, R79 ;  /* 0x000000ffff557224 */ /* 0x000fca00078e004f */
[C---:B-1----:R-:W-:Y:S08]  /*55e0*/  HMMA.16816.F32.BF16 R52, R4.reuse, R8, R52 ;  /* 0x000000080434723c */ /* 0x042ff00000041834 */
[C---:B------:R-:W-:Y:S01]  /*55f0*/  HMMA.16816.F32.BF16 R56, R4.reuse, R10, R60 ;  /* 0x0000000a0438723c */ /* 0x040fe2000004183c */
[----:B------:R-:W1:Y:S07]  /*5600*/  LDSM.16.MT88.4 R8, [R251+0x3000] ;  /* 0x00300000fb08783b */ /* 0x000e6e0000004200 */
[C---:B-1----:R-:W-:Y:S08]  /*5610*/  HMMA.16816.F32.BF16 R60, R4.reuse, R8, R84 ;  /* 0x00000008043c723c */ /* 0x042ff00000041854 */
[C---:B------:R-:W-:Y:S01]  /*5620*/  HMMA.16816.F32.BF16 R68, R4.reuse, R10, R68 ;  /* 0x0000000a0444723c */ /* 0x040fe20000041844 */
[----:B------:R-:W1:Y:S04]  /*5630*/  LDSM.16.MT88.4 R8, [R0+0x3000] ;  /* 0x003000000008783b */ /* 0x000e680000004200 */
[----:B------:R2:W-:Y:S02]  /*5640*/  STL [R1+0x84], R3 ;  /* 0x0000840301007387 */ /* 0x0005e40000100800 */
[----:B--2---:R-:W-:Y:S01]  /*5650*/  IMAD.MOV.U32 R3, RZ, RZ, R77 ;  /* 0x000000ffff037224 */ /* 0x004fe200078e004d */
[C---:B-1----:R-:W-:Y:S08]  /*5660*/  HMMA.16816.F32.BF16 R72, R4.reuse, R8, R72 ;  /* 0x000000080448723c */ /* 0x042ff00000041848 */
[----:B------:R-:W-:Y:S01]  /*5670*/  HMMA.16816.F32.BF16 R76, R4, R10, R164 ;  /* 0x0000000a044c723c */ /* 0x000fe200000418a4 */
[----:B------:R-:W1:Y:S01]  /*5680*/  LDSM.16.MT88.4 R8, [R248+0x5000] ;  /* 0x00500000f808783b */ /* 0x000e620000004200 */
[----:B------:R-:W-:-:S03]  /*5690*/  @P1 IMAD.HI.U32 R2, R3, c[0x0][0x2c8], RZ ;  /* 0x0000b20003021a27 */ /* 0x000fc600078e00ff */
[----:B------:R-:W-:Y:S03]  /*56a0*/  LDSM.16.MT88.4 R164, [R0+0x1800] ;  /* 0x0018000000a4783b */ /* 0x000fe60000004200 */
[C---:B-1----:R-:W-:Y:S08]  /*56b0*/  HMMA.16816.F32.BF16 R84, R4.reuse, R8, R180 ;  /* 0x000000080454723c */ /* 0x042ff000000418b4 */
[C---:B------:R-:W-:Y:S01]  /*56c0*/  HMMA.16816.F32.BF16 R88, R4.reuse, R10, R140 ;  /* 0x0000000a0458723c */ /* 0x040fe2000004188c */
[----:B------:R-:W1:Y:S04]  /*56d0*/  LDSM.16.MT88.4 R8, [R252+0x5000] ;  /* 0x00500000fc08783b */ /* 0x000e680000004200 */
[----:B------:R-:W-:Y:S03]  /*56e0*/  LDSM.16.MT88.4 R140, [R248+0x1800] ;  /* 0x00180000f88c783b */ /* 0x000fe60000004200 */
[C---:B-1----:R-:W-:Y:S01]  /*56f0*/  HMMA.16816.F32.BF16 R92, R4.reuse, R8, R156 ;  /* 0x00000008045c723c */ /* 0x042fe2000004189c */
[----:B------:R-:W-:Y:S07]  /*5700*/  LDSM.16.MT88.4 R156, [R251+0x1800] ;  /* 0x00180000fb9c783b */ /* 0x000fee0000004200 */
[C---:B------:R-:W-:Y:S01]  /*5710*/  HMMA.16816.F32.BF16 R96, R4.reuse, R10, R124 ;  /* 0x0000000a0460723c */ /* 0x040fe2000004187c */
[----:B------:R-:W1:Y:S07]  /*5720*/  LDSM.16.MT88.4 R8, [R251+0x5000] ;  /* 0x00500000fb08783b */ /* 0x000e6e0000004200 */
[C---:B-1----:R-:W-:Y:S01]  /*5730*/  HMMA.16816.F32.BF16 R100, R4.reuse, R8, R148 ;  /* 0x000000080464723c */ /* 0x042fe20000041894 */
[----:B------:R-:W-:Y:S07]  /*5740*/  LDSM.16.MT88.4 R148, [R252+0x1800] ;  /* 0x00180000fc94783b */ /* 0x000fee0000004200 */
        /* <DEDUP_REMOVED lines=8> */
[C---:B-1----:R-:W-:Y:S01]  /*57d0*/  HMMA.16816.F32.BF16 R120, R4.reuse, R8, R80 ;  /* 0x000000080478723c */ /* 0x042fe20000041850 */
[----:B------:R-:W-:Y:S07]  /*57e0*/  LDSM.16.MT88.4 R80, [R252+0x5800] ;  /* 0x00580000fc50783b */ /* 0x000fee0000004200 */
[C---:B------:R-:W-:Y:S01]  /*57f0*/  HMMA.16816.F32.BF16 R116, R4.reuse, R10, R64 ;  /* 0x0000000a0474723c */ /* 0x040fe20000041840 */
[----:B------:R-:W1:Y:S04]  /*5800*/  LDSM.16.MT88.4 R8, [R251+0x7000] ;  /* 0x00700000fb08783b */ /* 0x000e680000004200 */
[----:B------:R-:W-:Y:S03]  /*5810*/  LDSM.16.MT88.4 R64, [R0+0x3800] ;  /* 0x003800000040783b */ /* 0x000fe60000004200 */
[C---:B-1----:R-:W-:Y:S01]  /*5820*/  HMMA.16816.F32.BF16 R124, R4.reuse, R10, R40 ;  /* 0x0000000a047c723c */ /* 0x042fe20000041828 */
[----:B------:R-:W1:Y:S07]  /*5830*/  LDSM.16.MT88.4 R40, [R248+0x3800] ;  /* 0x00380000f828783b */ /* 0x000e6e0000004200 */
[----:B------:R-:W-:Y:S01]  /*5840*/  HMMA.16816.F32.BF16 R180, R4, R8, R48 ;  /* 0x0000000804b4723c */ /* 0x000fe20000041830 */
[----:B------:R-:W2:Y:S04]  /*5850*/  LDSM.16.MT88.4 R48, [R252+0x3800] ;  /* 0x00380000fc30783b */ /* 0x000ea80000004200 */
[----:B------:R-:W-:Y:S03]  /*5860*/  LDSM.16.MT88.4 R8, [R0+0x7000] ;  /* 0x007000000008783b */ /* 0x000fe60000004200 */
[C---:B-1----:R-:W-:Y:S08]  /*5870*/  HMMA.16816.F32.BF16 R36, R128.reuse, R40, R36 ;  /* 0x000000288024723c */ /* 0x042ff00000041824 */
[C---:B------:R-:W-:Y:S08]  /*5880*/  HMMA.16816.F32.BF16 R40, R128.reuse, R42, R44 ;  /* 0x0000002a8028723c */ /* 0x040ff0000004182c */
[C---:B--2---:R-:W-:Y:S08]  /*5890*/  HMMA.16816.F32.BF16 R44, R128.reuse, R48, R52 ;  /* 0x00000030802c723c */ /* 0x044ff00000041834 */
[C---:B------:R-:W-:Y:S01]  /*58a0*/  HMMA.16816.F32.BF16 R48, R128.reuse, R50, R56 ;  /* 0x000000328030723c */ /* 0x040fe20000041838 */
[----:B------:R-:W1:Y:S07]  /*58b0*/  LDSM.16.MT88.4 R56, [R251+0x3800] ;  /* 0x00380000fb38783b */ /* 0x000e6e0000004200 */
[C---:B-1----:R-:W-:Y:S08]  /*58c0*/  HMMA.16816.F32.BF16 R52, R128.reuse, R56, R60 ;  /* 0x000000388034723c */ /* 0x042ff0000004183c */
[C---:B------:R-:W-:Y:S01]  /*58d0*/  HMMA.16816.F32.BF16 R60, R128.reuse, R64, R72 ;  /* 0x00000040803c723c */ /* 0x040fe20000041848 */
[----:B------:R-:W1:Y:S07]  /*58e0*/  LDSM.16.MT88.4 R72, [R248+0x5800] ;  /* 0x00580000f848783b */ /* 0x000e6e0000004200 */
[C---:B------:R-:W-:Y:S08]  /*58f0*/  HMMA.16816.F32.BF16 R64, R128.reuse, R66, R76 ;  /* 0x000000428040723c */ /* 0x040ff0000004184c */
[C---:B------:R-:W-:Y:S08]  /*5900*/  HMMA.16816.F32.BF16 R76, R128.reuse, R80, R92 ;  /* 0x00000050804c723c */ /* 0x040ff0000004185c */
[C---:B------:R-:W-:Y:S01]  /*5910*/  HMMA.16816.F32.BF16 R80, R128.reuse, R82, R96 ;  /* 0x000000528050723c */ /* 0x040fe20000041860 */
[----:B------:R-:W2:Y:S07]  /*5920*/  LDSM.16.MT88.4 R96, [R0+0x5800] ;  /* 0x005800000060783b */ /* 0x000eae0000004200 */
[C---:B------:R-:W-:Y:S08]  /*5930*/  HMMA.16816.F32.BF16 R56, R128.reuse, R58, R68 ;  /* 0x0000003a8038723c */ /* 0x040ff00000041844 */
[C---:B-1----:R-:W-:Y:S08]  /*5940*/  HMMA.16816.F32.BF16 R68, R128.reuse, R72, R84 ;  /* 0x000000488044723c */ /* 0x042ff00000041854 */
[C---:B--2---:R-:W-:Y:S08]  /*5950*/  HMMA.16816.F32.BF16 R92, R128.reuse, R96, R108 ;  /* 0x00000060805c723c */ /* 0x044ff0000004186c */
[C---:B------:R-:W-:Y:S01]  /*5960*/  HMMA.16816.F32.BF16 R96, R128.reuse, R98, R112 ;  /* 0x000000628060723c */ /* 0x040fe20000041870 */
[----:B------:R-:W1:Y:S07]  /*5970*/  LDSM.16.MT88.4 R112, [R252+0x7800] ;  /* 0x00780000fc70783b */ /* 0x000e6e0000004200 */
[----:B------:R-:W-:Y:S01]  /*5980*/  HMMA.16816.F32.BF16 R72, R128, R74, R88 ;  /* 0x0000004a8048723c */ /* 0x000fe20000041858 */
[----:B------:R-:W2:Y:S07]  /*5990*/  LDSM.16.MT88.4 R88, [R251+0x5800] ;  /* 0x00580000fb58783b */ /* 0x000eae0000004200 */
[C---:B------:R-:W-:Y:S08]  /*59a0*/  HMMA.16816.F32.BF16 R20, R4.reuse, R8, R20 ;  /* 0x000000080414723c */ /* 0x040ff00000041814 */
[----:B------:R-:W-:Y:S01]  /*59b0*/  HMMA.16816.F32.BF16 R12, R4, R10, R12 ;  /* 0x0000000a040c723c */ /* 0x000fe2000004180c */
[----:B------:R3:W-:Y:S07]  /*59c0*/  LDSM.16.MT88.4 R4, [R0+0x7800] ;  /* 0x007800000004783b */ /* 0x0007ee0000004200 */
[----:B-1----:R-:W-:Y:S01]  /*59d0*/  HMMA.16816.F32.BF16 R108, R128, R112, R120 ;  /* 0x00000070806c723c */ /* 0x002fe20000041878 */
[----:B------:R-:W1:Y:S01]  /*59e0*/  LDSM.16.MT88.4 R120, [R251+0x7800] ;  /* 0x00780000fb78783b */ /* 0x000e620000004200 */
[----:B---3--:R-:W-:-:S06]  /*59f0*/  IMAD.MOV.U32 R0, RZ, RZ, R3 ;  /* 0x000000ffff007224 */ /* 0x008fcc00078e0003 */
[----:B--2---:R-:W-:Y:S01]  /*5a00*/  HMMA.16816.F32.BF16 R84, R128, R88, R100 ;  /* 0x000000588054723c */ /* 0x004fe20000041864 */
[----:B------:R-:W-:Y:S01]  /*5a10*/  @P1 SHF.R.U32.HI R0, RZ, c[0x0][0x2cc], R2 ;  /* 0x0000b300ff001a19 */ /* 0x000fe20000011602 */
[----:B------:R-:W-:-:S06]  /*5a20*/  IMAD.MOV.U32 R2, RZ, RZ, c[0x0][0x168] ;  /* 0x00005a00ff027624 */ /* 0x000fcc00078e00ff */
[----:B------:R-:W-:Y:S01]  /*5a30*/  HMMA.16816.F32.BF16 R88, R128, R90, R104 ;  /* 0x0000005a8058723c */ /* 0x000fe20000041868 */
[----:B------:R-:W2:Y:S01]  /*5a40*/  LDSM.16.MT88.4 R104, [R248+0x7800] ;  /* 0x00780000f868783b */ /* 0x000ea20000004200 */
[----:B------:R-:W-:-:S04]  /*5a50*/  IADD3 R0, R0, c[0x0][0x1d0], -R2 ;  /* 0x0000740000007a10 */ /* 0x000fc80007ffe802 */
[----:B------:R-:W-:-:S04]  /*5a60*/  SHF.R.S32.HI R2, RZ, 0x1f, R0 ;  /* 0x0000001fff027819 */ /* 0x000fc80000011400 */
[----:B------:R-:W-:Y:S01]  /*5a70*/  LEA.HI R0, R2, R0, RZ, 0x6 ;  /* 0x0000000002007211 */ /* 0x000fe200078f30ff */
[----:B------:R-:W-:Y:S03]  /*5a80*/  HMMA.16816.F32.BF16 R112, R128, R114, R116 ;  /* 0x000000728070723c */ /* 0x000fe60000041874 */
[----:B------:R-:W-:-:S04]  /*5a90*/  SHF.R.S32.HI R0, RZ, 0x6, R0 ;  /* 0x00000006ff007819 */ /* 0x000fc80000011400 */
[----:B------:R-:W-:Y:S01]  /*5aa0*/  IMNMX R0, R134, R0, !PT ;  /* 0x0000000086007217 */ /* 0x000fe20007800200 */
[C---:B-1----:R-:W-:Y:S08]  /*5ab0*/  HMMA.16816.F32.BF16 R116, R128.reuse, R120, R180 ;  /* 0x000000788074723c */ /* 0x042ff000000418b4 */
[C---:B------:R-:W-:Y:S08]  /*5ac0*/  HMMA.16816.F32.BF16 R120, R128.reuse, R122, R124 ;  /* 0x0000007a8078723c */ /* 0x040ff0000004187c */
[----:B------:R-:W-:Y:S07]  /*5ad0*/  HMMA.16816.F32.BF16 R124, R128, R4, R20 ;  /* 0x00000004807c723c */ /* 0x000fee0000041814 */
[----:B------:R-:W-:-:S05]  /*5ae0*/  IADD3 R4, R135, -0x2, RZ ;  /* 0xfffffffe87047810 */ /* 0x000fca0007ffe0ff */
[----:B------:R1:W-:Y:S04]  /*5af0*/  STL [R1+0x5c], R4 ;  /* 0x00005c0401007387 */ /* 0x0003e80000100800 */
[----:B------:R1:W-:Y:S01]  /*5b00*/  STL [R1+0x8c], R0 ;  /* 0x00008c0001007387 */ /* 0x0003e20000100800 */
[----:B------:R-:W-:Y:S01]  /*5b10*/  ISETP.GE.AND P0, PT, R4, R0, PT ;  /* 0x000000000400720c */ /* 0x000fe20003f06270 */
[C---:B------:R-:W-:Y:S08]  /*5b20*/  HMMA.16816.F32.BF16 R136, R128.reuse, R140, R136 ;  /* 0x0000008c8088723c */ /* 0x040ff00000041888 */
[C---:B------:R-:W-:Y:S08]  /*5b30*/  HMMA.16816.F32.BF16 R144, R128.reuse, R148, R144 ;  /* 0x000000948090723c */ /* 0x040ff00000041890 */
[C---:B------:R-:W-:Y:S08]  /*5b40*/  HMMA.16816.F32.BF16 R152, R128.reuse, R156, R152 ;  /* 0x0000009c8098723c */ /* 0x040ff00000041898 */
[C---:B------:R-:W-:Y:S08]  /*5b50*/  HMMA.16816.F32.BF16 R160, R128.reuse, R164, R160 ;  /* 0x000000a480a0723c */ /* 0x040ff000000418a0 */
[C---:B--2---:R-:W-:Y:S08]  /*5b60*/  HMMA.16816.F32.BF16 R100, R128.reuse, R104, R184 ;  /* 0x000000688064723c */ /* 0x044ff000000418b8 */
[C---:B------:R-:W-:Y:S08]  /*5b70*/  HMMA.16816.F32.BF16 R140, R128.reuse, R142, R16 ;  /* 0x0000008e808c723c */ /* 0x040ff00000041810 */
[C---:B------:R-:W-:Y:S08]  /*5b80*/  HMMA.16816.F32.BF16 R148, R128.reuse, R150, R24 ;  /* 0x000000968094723c */ /* 0x040ff00000041818 */
[C---:B------:R-:W-:Y:S08]  /*5b90*/  HMMA.16816.F32.BF16 R156, R128.reuse, R158, R28 ;  /* 0x0000009e809c723c */ /* 0x040ff0000004181c */
[C---:B------:R-:W-:Y:S08]  /*5ba0*/  HMMA.16816.F32.BF16 R164, R128.reuse, R166, R32 ;  /* 0x000000a680a4723c */ /* 0x040ff00000041820 */
[C---:B------:R-:W-:Y:S08]  /*5bb0*/  HMMA.16816.F32.BF16 R104, R128.reuse, R106, R168 ;  /* 0x0000006a8068723c */ /* 0x040ff000000418a8 */
[----:B------:R-:W-:Y:S01]  /*5bc0*/  HMMA.16816.F32.BF16 R128, R128, R6, R12 ;  /* 0x000000068080723c */ /* 0x000fe2000004180c */
[----:B------:R-:W-:Y:S01]  /*5bd0*/  @!UPT UIADD3 URZ, URZ, URZ, URZ ;  /* 0x0000003f3f3ff290 */ /* 0x000fe2000fffe03f */
[----:B------:R-:W-:Y:S11]  /*5be0*/  @!P0 BRA `(.L_x_834) ;  /* 0x000043a000008947 */ /* 0x000ff60003800000 */
[----:B-1----:R-:W-:Y:S02]  /*5bf0*/  MOV R0, R4 ;  /* 0x0000000400007202 */ /* 0x002fe40000000f00 */
[----:B------:R-:W-:-:S02]  /*5c00*/  MOV R134, R132 ;  /* 0x0000008400867202 */ /* 0x000fc40000000f00 */
[----:B------:R-:W-:Y:S01]  /*5c10*/  MOV R3, R133 ;  /* 0x0000008500037202 */ /* 0x000fe20000000f00 */
[----:B------:R1:W-:Y:S06]  /*5c20*/  STL [R1+0x60], R0 ;  /* 0x0000600001007387 */ /* 0x0003ec0000100800 */
.L_x_835:
[----:B------:R-:W2:Y:S01]  /*5c30*/  LDL R2, [R1+0x60] ;  /* 0x0000600001027983 */ /* 0x000ea20000100800 */
[----:B------:R-:W-:Y:S04]  /*5c40*/  DEPBAR.LE SB0, 0x0 ;  /* 0x000080000000791a */ /* 0x000fe80000000000 */
[----:B------:R-:W2:Y:S01]  /*5c50*/  LDL R135, [R1+0x7c] ;  /* 0x00007c0001877983 */ /* 0x000ea20000100800 */
[----:B------:R-:W-:Y:S03]  /*5c60*/  WARPSYNC 0xffffffff ;  /* 0xffffffff00007948 */ /* 0x000fe60003800000 */
[----:B------:R-:W3:Y:S06]  /*5c70*/  LDL.64 R16, [R1+0x70] ;  /* 0x0000700001107983 */ /* 0x000eec0000100a00 */
[----:B------:R-:W4:Y:S04]  /*5c80*/  LDL R13, [R1+0x78] ;  /* 0x00007800010d7983 */ /* 0x000f280000100800 */
[----:B------:R-:W-:Y:S06]  /*5c90*/  STL.64 [R1+0x148], R128 ;  /* 0x0001488001007387 */ /* 0x000fec0000100a00 */
[----:B-1----:R1:W-:Y:S04]  /*5ca0*/  STL [R1+0x144], R130 ;  /* 0x0001448201007387 */ /* 0x0023e80000100800 */
[----:B------:R1:W-:Y:S04]  /*5cb0*/  STL [R1+0x140], R131 ;  /* 0x0001408301007387 */ /* 0x0003e80000100800 */
[----:B------:R-:W4:Y:S04]  /*5cc0*/  LDL R168, [R1+0x8] ;  /* 0x0000080001a87983 */ /* 0x000f280000100800 */
[----:B------:R-:W4:Y:S04]  /*5cd0*/  LDL R180, [R1+0x44] ;  /* 0x0000440001b47983 */ /* 0x000f280000100800 */
[----:B------:R-:W4:Y:S04]  /*5ce0*/  LDL R184, [R1+0x40] ;  /* 0x0000400001b87983 */ /* 0x000f280000100800 */
[----:B------:R-:W-:Y:S08]  /*5cf0*/  BAR.SYNC.DEFER_BLOCKING 0x0 ;  /* 0x0000000000007b1d */ /* 0x000ff00000010000 */
[----:B------:R-:W-:Y:S08]  /*5d00*/  LDSM.16.M88.4 R24, [R249+0x1000] ;  /* 0x00100000f918783b */ /* 0x000ff00000000200 */
[----:B-1----:R-:W4:Y:S04]  /*5d10*/  LDL R130, [R1+0x3c] ;  /* 0x00003c0001827983 */ /* 0x002f280000100800 */
[----:B------:R-:W4:Y:S01]  /*5d20*/  LDL R131, [R1+0x58] ;  /* 0x0000580001837983 */ /* 0x000f220000100800 */
[----:B--2---:R-:W-:Y:S11]  /*5d30*/  ISETP.GT.AND P6, PT, R135, R2, PT ;  /* 0x000000028700720c */ /* 0x004ff60003fc4270 */
[----:B------:R-:W-:Y:S02]  /*5d40*/  @!UPT UIADD3 URZ, URZ, URZ, URZ ;  /* 0x0000003f3f3ff290 */ /* 0x000fe4000fffe03f */
[----:B------:R-:W-:Y:S01]  /*5d50*/  @!P6 SHF.R.S32.HI R0, RZ, 0x1f, R2 ;  /* 0x0000001fff00e819 */ /* 0x000fe20000011402 */
[----:B------:R-:W-:Y:S01]  /*5d60*/  @!P6 IMAD.WIDE.U32 R4, R2, c[0x0][0x208], RZ ;  /* 0x000082000204ea25 */ /* 0x000fe200078e00ff */
[----:B---3--:R-:W-:Y:S03]  /*5d70*/  @!P6 IADD3 R10, P0, R16, 0x40, RZ ;  /* 0x00000040100ae810 */ /* 0x008fe60007f1e0ff */
[----:B------:R-:W-:Y:S01]  /*5d80*/  @!P6 IMAD R0, R0, c[0x0][0x208], RZ ;  /* 0x000082000000ea24 */ /* 0x000fe200078e02ff */
[-C--:B----4-:R-:W-:Y:S01]  /*5d90*/  @!P6 IADD3.X R9, RZ, R13.reuse, RZ, P0, !PT ;  /* 0x0000000dff09e210 */ /* 0x090fe200007fe4ff */
[----:B------:R-:W-:Y:S02]  /*5da0*/  @!P6 IMAD.MOV.U32 R6, RZ, RZ, c[0x0][0x20c] ;  /* 0x00008300ff06e624 */ /* 0x000fe400078e00ff */
[----:B------:R-:W-:Y:S01]  /*5db0*/  @!P6 IMAD R0, R2, c[0x0][0x20c], R0 ;  /* 0x000083000200ea24 */ /* 0x000fe200078e0200 */
[C---:B------:R-:W-:Y:S04]  /*5dc0*/  @!P6 SHF.L.U32 R2, R4.reuse, 0x6, RZ ;  /* 0x000000060402e819 */ /* 0x040fe800000006ff */
[----:B------:R-:W-:Y:S01]  /*5dd0*/  @!P6 IADD3 R0, R5, R0, RZ ;  /* 0x000000000500e210 */ /* 0x000fe20007ffe0ff */
[----:B------:R-:W-:Y:S01]  /*5de0*/  LDSM.16.M88.4 R168, [R168] ;  /* 0x00000000a8a8783b */ /* 0x000fe20000000200 */
[----:B------:R-:W-:Y:S02]  /*5df0*/  @!P6 MOV R5, c[0x0][0x208] ;  /* 0x000082000005ea02 */ /* 0x000fe40000000f00 */
[----:B------:R-:W-:Y:S02]  /*5e00*/  @!P6 SHF.L.U64.HI R0, R4, 0x6, R0 ;  /* 0x000000060400e819 */ /* 0x000fe40000010200 */
[C---:B------:R-:W-:Y:S03]  /*5e10*/  @!P6 LEA R4, P0, R5.reuse, R2, 0x5 ;  /* 0x000000020504e211 */ /* 0x040fe600078028ff */
[----:B------:R-:W-:Y:S01]  /*5e20*/  LDSM.16.M88.4 R180, [R180] ;  /* 0x00000000b4b4783b */ /* 0x000fe20000000200 */
[----:B------:R-:W-:Y:S02]  /*5e30*/  @!P6 LEA.HI.X R5, R5, R0, R6, 0x5, P0 ;  /* 0x000000000505e211 */ /* 0x000fe400000f2c06 */
[----:B------:R-:W-:Y:S04]  /*5e40*/  @!P6 IADD3 R6, P0, R2, R16, RZ ;  /* 0x000000100206e210 */ /* 0x000fe80007f1e0ff */
[----:B------:R-:W-:Y:S01]  /*5e50*/  @!P6 IADD3.X R8, R0, R13, RZ, P0, !PT ;  /* 0x0000000d0008e210 */ /* 0x000fe200007fe4ff */
[----:B------:R-:W-:Y:S01]  /*5e60*/  LDSM.16.M88.4 R184, [R184] ;  /* 0x00000000b8b8783b */ /* 0x000fe20000000200 */
[----:B------:R-:W-:Y:S04]  /*5e70*/  @!P6 IADD3 R7, P0, R2, R10, RZ ;  /* 0x0000000a0207e210 */ /* 0x000fe80007f1e0ff */
[----:B------:R-:W-:Y:S02]  /*5e80*/  @!P6 IADD3.X R11, R0, R9, RZ, P0, !PT ;  /* 0x00000009000be210 */ /* 0x000fe400007fe4ff */
[C---:B------:R-:W-:Y:S04]  /*5e90*/  @!P6 LEA R132, P0, R6.reuse, c[0x0][0x1f8], 0x1 ;  /* 0x00007e000684ea11 */ /* 0x040fe800078008ff */
[----:B------:R-:W-:Y:S02]  /*5ea0*/  @!P6 LEA.HI.X R133, R6, c[0x0][0x1fc], R8, 0x1, P0 ;  /* 0x00007f000685ea11 */ /* 0x000fe400000f0c08 */
[C---:B------:R-:W-:Y:S04]  /*5eb0*/  @!P6 LEA R28, P0, R7.reuse, c[0x0][0x1f8], 0x1 ;  /* 0x00007e00071cea11 */ /* 0x040fe800078008ff */
[----:B------:R-:W-:Y:S02]  /*5ec0*/  @!P6 LEA.HI.X R29, R7, c[0x0][0x1fc], R11, 0x1, P0 ;  /* 0x00007f00071dea11 */ /* 0x000fe400000f0c0b */
[----:B------:R-:W-:Y:S05]  /*5ed0*/  @!P6 IADD3 R8, P0, R16, 0x80, RZ ;  /* 0x000000801008e810 */ /* 0x000fea0007f1e0ff */
[----:B------:R-:W-:Y:S01]  /*5ee0*/  @!P6 IMAD.X R7, RZ, RZ, R13, P0 ;  /* 0x000000ffff07e224 */ /* 0x000fe200000e060d */
[----:B------:R-:W-:Y:S01]  /*5ef0*/  @!P6 IADD3 R6, P0, R2, R8, RZ ;  /* 0x000000080206e210 */ /* 0x000fe20007f1e0ff */
[----:B------:R1:W-:Y:S03]  /*5f00*/  LDSM.16.M88.4 R188, [R130] ;  /* 0x0000000082bc783b */ /* 0x0003e60000000200 */
[----:B------:R-:W-:Y:S02]  /*5f10*/  @!P6 IADD3.X R11, R0, R7, RZ, P0, !PT ;  /* 0x00000007000be210 */ /* 0x000fe400007fe4ff */
[C---:B------:R-:W-:Y:S04]  /*5f20*/  @!P6 LEA R14, P0, R6.reuse, c[0x0][0x1f8], 0x1 ;  /* 0x00007e00060eea11 */ /* 0x040fe800078008ff */
[----:B------:R-:W-:Y:S02]  /*5f30*/  @!P6 LEA.HI.X R15, R6, c[0x0][0x1fc], R11, 0x1, P0 ;  /* 0x00007f00060fea11 */ /* 0x000fe400000f0c0b */
[----:B------:R-:W-:Y:S04]  /*5f40*/  @!P6 IADD3 R6, P0, R16, 0xc0, RZ ;  /* 0x000000c01006e810 */ /* 0x000fe80007f1e0ff */
[----:B------:R-:W-:Y:S02]  /*5f50*/  @!P6 IADD3.X R12, RZ, R13, RZ, P0, !PT ;  /* 0x0000000dff0ce210 */ /* 0x000fe400007fe4ff */
[----:B------:R-:W-:Y:S04]  /*5f60*/  @!P6 IADD3 R2, P0, R2, R6, RZ ;  /* 0x000000060202e210 */ /* 0x000fe80007f1e0ff */
[----:B------:R-:W-:Y:S02]  /*5f70*/  @!P6 IADD3.X R0, R0, R12, RZ, P0, !PT ;  /* 0x0000000c0000e210 */ /* 0x000fe400007fe4ff */
[C---:B------:R-:W-:Y:S01]  /*5f80*/  @!P6 LEA R22, P0, R2.reuse, c[0x0][0x1f8], 0x1 ;  /* 0x00007e000216ea11 */ /* 0x040fe200078008ff */
[----:B-1----:R-:W2:Y:S03]  /*5f90*/  LDL R130, [R1+0x38] ;  /* 0x0000380001827983 */ /* 0x002ea60000100800 */
[----:B------:R-:W-:Y:S02]  /*5fa0*/  @!P6 LEA.HI.X R23, R2, c[0x0][0x1fc], R0, 0x1, P0 ;  /* 0x00007f000217ea11 */ /* 0x000fe400000f0c00 */
[C---:B------:R-:W-:Y:S05]  /*5fb0*/  @!P6 IADD3 R2, P0, R4.reuse, R10, RZ ;  /* 0x0000000a0402e210 */ /* 0x040fea0007f1e0ff */
[C---:B------:R-:W-:Y:S01]  /*5fc0*/  @!P6 IMAD.X R21, R5.reuse, 0x1, R9, P0 ;  /* 0x000000010515e824 */ /* 0x040fe200000e0609 */
[C---:B------:R-:W-:Y:S02]  /*5fd0*/  @!P6 IADD3 R0, P0, R4.reuse, R8, RZ ;  /* 0x000000080400e210 */ /* 0x040fe40007f1e0ff */
[----:B------:R-:W1:Y:S02]  /*5fe0*/  LDSM.16.M88.4 R8, [R249] ;  /* 0x00000000f908783b */ /* 0x000e640000000200 */
[C---:B------:R-:W-:Y:S02]  /*5ff0*/  @!P6 IADD3.X R7, R5.reuse, R7, RZ, P0, !PT ;  /* 0x000000070507e210 */ /* 0x040fe400007fe4ff */
[C---:B------:R-:W-:Y:S04]  /*6000*/  @!P6 IADD3 R6, P0, R4.reuse, R6, RZ ;  /* 0x000000060406e210 */ /* 0x040fe80007f1e0ff */
[C---:B------:R-:W-:Y:S02]  /*6010*/  @!P6 IADD3.X R32, R5.reuse, R12, RZ, P0, !PT ;  /* 0x0000000c0520e210 */ /* 0x040fe400007fe4ff */
[----:B------:R-:W-:Y:S02]  /*6020*/  @!P6 IADD3 R4, P0, R4, R16, RZ ;  /* 0x000000100404e210 */ /* 0x000fe40007f1e0ff */
[----:B------:R-:W3:Y:S02]  /*6030*/  LDSM.16.M88.4 R16, [R249+0x800] ;  /* 0x00080000f910783b */ /* 0x000ee40000000200 */
[----:B------:R-:W-:Y:S02]  /*6040*/  @!P6 IADD3.X R5, R5, R13, RZ, P0, !PT ;  /* 0x0000000d0505e210 */ /* 0x000fe400007fe4ff */
[C---:B------:R-:W-:Y:S04]  /*6050*/  @!P6 LEA R12, P0, R4.reuse, c[0x0][0x1f8], 0x1 ;  /* 0x00007e00040cea11 */ /* 0x040fe800078008ff */
[----:B------:R-:W-:Y:S02]  /*6060*/  @!P6 LEA.HI.X R13, R4, c[0x0][0x1fc], R5, 0x1, P0 ;  /* 0x00007f00040dea11 */ /* 0x000fe400000f0c05 */
[C---:B------:R-:W-:Y:S04]  /*6070*/  @!P6 LEA R20, P0, R2.reuse, c[0x0][0x1f8], 0x1 ;  /* 0x00007e000214ea11 */ /* 0x040fe800078008ff */
[----:B------:R-:W-:Y:S02]  /*6080*/  @!P6 LEA.HI.X R21, R2, c[0x0][0x1fc], R21, 0x1, P0 ;  /* 0x00007f000215ea11 */ /* 0x000fe400000f0c15 */
[C---:B------:R-:W-:Y:S01]  /*6090*/  @!P6 LEA R30, P0, R0.reuse, c[0x0][0x1f8], 0x1 ;  /* 0x00007e00001eea11 */ /* 0x040fe200078008ff */
[----:B------:R-:W4:Y:S03]  /*60a0*/  LDL R2, [R1+0x2c] ;  /* 0x00002c0001027983 */ /* 0x000f260000100800 */
[----:B------:R-:W-:Y:S02]  /*60b0*/  @!P6 LEA.HI.X R31, R0, c[0x0][0x1fc], R7, 0x1, P0 ;  /* 0x00007f00001fea11 */ /* 0x000fe400000f0c07 */
[----:B------:R-:W2:Y:S01]  /*60c0*/  LDL R0, [R1] ;  /* 0x0000000001007983 */ /* 0x000ea20000100800 */
[C---:B------:R-:W-:Y:S04]  /*60d0*/  @!P6 LEA R128, P0, R6.reuse, c[0x0][0x1f8], 0x1 ;  /* 0x00007e000680ea11 */ /* 0x040fe800078008ff */
[----:B------:R-:W-:Y:S02]  /*60e0*/  @!P6 LEA.HI.X R129, R6, c[0x0][0x1fc], R32, 0x1, P0 ;  /* 0x00007f000681ea11 */ /* 0x000fe400000f0c20 */
[C---:B-1---5:R-:W-:Y:S01]  /*60f0*/  HMMA.16816.F32.BF16 R4, R172.reuse, R8, RZ ;  /* 0x00000008ac04723c */ /* 0x062fe200000418ff */
[----:B------:R-:W1:Y:S07]  /*6100*/  LDSM.16.M88.4 R32, [R249+0x1800] ;  /* 0x00180000f920783b */ /* 0x000e6e0000000200 */
[C---:B------:R-:W-:Y:S01]  /*6110*/  HMMA.16816.F32.BF16 R8, R172.reuse, R10, RZ ;  /* 0x0000000aac08723c */ /* 0x040fe200000418ff */
[----:B------:R-:W-:Y:S01]  /*6120*/  @!PT LDS RZ, [RZ] ;  /* 0x00000000fffff984 */ /* 0x000fe20000000800 */
[----:B------:R-:W-:Y:S01]  /*6130*/  @!PT LDS RZ, [RZ] ;  /* 0x00000000fffff984 */ /* 0x000fe20000000800 */
[----:B------:R-:W-:Y:S01]  /*6140*/  @!PT LDS RZ, [RZ] ;  /* 0x00000000fffff984 */ /* 0x000fe20000000800 */
[----:B------:R1:W-:Y:S08]  /*6150*/  @!P6 LDGSTS.E.BYPASS.LTC128B.128 [R131+0x100], [R132.64], !P5 ;  /* 0x001000008483efae */ /* 0x0003f0000e901d46 */
[----:B------:R1:W-:Y:S08]  /*6160*/  @!P6 LDGSTS.E.BYPASS.LTC128B.128 [R131+0x2100], [R28.64], !P4 ;  /* 0x021000001c83efae */ /* 0x0003f0000e101d46 */
[----:B------:R3:W-:Y:S08]  /*6170*/  @!P6 LDGSTS.E.BYPASS.LTC128B.128 [R131+0x4100], [R14.64], !P3 ;  /* 0x041000000e83efae */ /* 0x0007f0000d901d46 */
[----:B------:R1:W-:Y:S08]  /*6180*/  @!P6 LDGSTS.E.BYPASS.LTC128B.128 [R131+0x6100], [R22.64], !P2 ;  /* 0x061000001683efae */ /* 0x0003f0000d101d46 */
[----:B------:R3:W-:Y:S08]  /*6190*/  @!P6 LDGSTS.E.BYPASS.LTC128B.128 [R131+0x1100], [R12.64], !P5 ;  /* 0x011000000c83efae */ /* 0x0007f0000e901d46 */
[----:B------:R1:W-:Y:S08]  /*61a0*/  @!P6 LDGSTS.E.BYPASS.LTC128B.128 [R131+0x3100], [R20.64], !P4 ;  /* 0x031000001483efae */ /* 0x0003f0000e101d46 */
[----:B------:R1:W-:Y:S08]  /*61b0*/  @!P6 LDGSTS.E.BYPASS.LTC128B.128 [R131+0x5100], [R30.64], !P3 ;  /* 0x051000001e83efae */ /* 0x0003f0000d901d46 */
[----:B------:R1:W-:Y:S01]  /*61c0*/  @!P6 LDGSTS.E.BYPASS.LTC128B.128 [R131+0x7100], [R128.64], !P2 ;  /* 0x071000008083efae */ /* 0x0003e2000d101d46 */
[C---:B---3--:R-:W-:Y:S07]  /*61d0*/  HMMA.16816.F32.BF16 R12, R172.reuse, R16, RZ ;  /* 0x00000010ac0c723c */ /* 0x048fee00000418ff */
[----:B------:R-:W0:Y:S01]  /*61e0*/  LDGDEPBAR ;  /* 0x00000000000079af */ /* 0x000e220000000000 */
[C---:B------:R-:W-:Y:S08]  /*61f0*/  HMMA.16816.F32.BF16 R16, R172.reuse, R18, RZ ;  /* 0x00000012ac10723c */ /* 0x040ff000000418ff */
[C---:B-1----:R-:W-:Y:S08]  /*6200*/  HMMA.16816.F32.BF16 R20, R172.reuse, R24, RZ ;  /* 0x00000018ac14723c */ /* 0x042ff000000418ff */
[C---:B------:R-:W-:Y:S01]  /*6210*/  HMMA.16816.F32.BF16 R24, R172.reuse, R26, RZ ;  /* 0x0000001aac18723c */ /* 0x040fe200000418ff */
[----:B------:R-:W3:Y:S04]  /*6220*/  LDL R129, [R1+0x34] ;  /* 0x0000340001817983 */ /* 0x000ee80000100800 */
[----:B------:R-:W3:Y:S03]  /*6230*/  LDL R128, [R1+0x30] ;  /* 0x0000300001807983 */ /* 0x000ee60000100800 */
[C---:B------:R-:W-:Y:S01]  /*6240*/  HMMA.16816.F32.BF16 R28, R172.reuse, R32, RZ ;  /* 0x00000020ac1c723c */ /* 0x040fe200000418ff */
[----:B------:R-:W-:Y:S04]  /*6250*/  STL [R1+0x114], R172 ;  /* 0x000114ac01007387 */ /* 0x000fe80000100800 */
[----:B------:R-:W-:Y:S03]  /*6260*/  STL [R1+0x110], R173 ;  /* 0x000110ad01007387 */ /* 0x000fe60000100800 */
[----:B------:R-:W-:Y:S01]  /*6270*/  HMMA.16816.F32.BF16 R32, R172, R34, RZ ;  /* 0x00000022ac20723c */ /* 0x000fe200000418ff */
[----:B------:R-:W-:Y:S04]  /*6280*/  STL [R1+0x10c], R174 ;  /* 0x00010cae01007387 */ /* 0x000fe80000100800 */
[----:B------:R-:W-:Y:S03]  /*6290*/  STL [R1+0x108], R175 ;  /* 0x000108af01007387 */ /* 0x000fe60000100800 */
[C---:B------:R-:W-:Y:S01]  /*62a0*/  HMMA.16816.F32.BF16 R4, R176.reuse, R168, R4 ;  /* 0x000000a8b004723c */ /* 0x040fe20000041804 */
        /* <DEDUP_REMOVED lines=14> */
[C---:B------:R-:W-:Y:S08]  /*6390*/  HMMA.16816.F32.BF16 R24, R176.reuse, R186, R24 ;  /* 0x000000bab018723c */ /* 0x040ff00000041818 */
[C---:B------:R-:W-:Y:S08]  /*63a0*/  HMMA.16816.F32.BF16 R28, R176.reuse, R188, R28 ;  /* 0x000000bcb01c723c */ /* 0x040ff0000004181c */
[----:B------:R-:W-:Y:S01]  /*63b0*/  HMMA.16816.F32.BF16 R32, R176, R190, R32 ;  /* 0x000000beb020723c */ /* 0x000fe20000041820 */
[----:B--2---:R-:W1:Y:S08]  /*63c0*/  LDSM.16.M88.4 R168, [R0] ;  /* 0x0000000000a8783b */ /* 0x004e700000000200 */
[----:B------:R-:W2:Y:S08]  /*63d0*/  LDSM.16.M88.4 R180, [R0+0x800] ;  /* 0x0008000000b4783b */ /* 0x000eb00000000200 */
[----:B------:R-:W-:Y:S01]  /*63e0*/  LDSM.16.M88.4 R184, [R0+0x1800] ;  /* 0x0018000000b8783b */ /* 0x000fe20000000200 */
[C---:B-1----:R-:W-:Y:S08]  /*63f0*/  HMMA.16816.F32.BF16 R4, R192.reuse, R168, R4 ;  /* 0x000000a8c004723c */ /* 0x042ff00000041804 */
[C---:B------:R-:W-:Y:S01]  /*6400*/  HMMA.16816.F32.BF16 R8, R192.reuse, R170, R8 ;  /* 0x000000aac008723c */ /* 0x040fe20000041808 */
[----:B------:R-:W1:Y:S07]  /*6410*/  LDSM.16.M88.4 R168, [R0+0x1000] ;  /* 0x0010000000a8783b */ /* 0x000e6e0000000200 */
[C---:B--2---:R-:W-:Y:S08]  /*6420*/  HMMA.16816.F32.BF16 R12, R192.reuse, R180, R12 ;  /* 0x000000b4c00c723c */ /* 0x044ff0000004180c */
[C---:B------:R-:W-:Y:S01]  /*6430*/  HMMA.16816.F32.BF16 R16, R192.reuse, R182, R16 ;  /* 0x000000b6c010723c */ /* 0x040fe20000041810 */
[----:B------:R-:W2:Y:S07]  /*6440*/  LDSM.16.M88.4 R180, [R250] ;  /* 0x00000000fab4783b */ /* 0x000eae0000000200 */
[C---:B-1----:R-:W-:Y:S08]  /*6450*/  HMMA.16816.F32.BF16 R20, R192.reuse, R168, R20 ;  /* 0x000000a8c014723c */ /* 0x042ff00000041814 */
[C---:B------:R-:W-:Y:S01]  /*6460*/  HMMA.16816.F32.BF16 R24, R192.reuse, R170, R24 ;  /* 0x000000aac018723c */ /* 0x040fe20000041818 */
[----:B------:R-:W1:Y:S07]  /*6470*/  LDSM.16.M88.4 R168, [R250+0x800] ;  /* 0x00080000faa8783b */ /* 0x000e6e0000000200 */
[C---:B------:R-:W-:Y:S08]  /*6480*/  HMMA.16816.F32.BF16 R28, R192.reuse, R184, R28 ;  /* 0x000000b8c01c723c */ /* 0x040ff0000004181c */
[----:B------:R-:W-:Y:S01]  /*6490*/  HMMA.16816.F32.BF16 R32, R192, R186, R32 ;  /* 0x000000bac020723c */ /* 0x000fe20000041820 */
[----:B------:R-:W3:Y:S07]  /*64a0*/  LDSM.16.M88.4 R184, [R250+0x1000] ;  /* 0x00100000fab8783b */ /* 0x000eee0000000200 */
[C---:B--2---:R-:W-:Y:S08]  /*64b0*/  HMMA.16816.F32.BF16 R4, R196.reuse, R180, R4 ;  /* 0x000000b4c404723c */ /* 0x044ff00000041804 */
[C---:B------:R-:W-:Y:S01]  /*64c0*/  HMMA.16816.F32.BF16 R8, R196.reuse, R182, R8 ;  /* 0x000000b6c408723c */ /* 0x040fe20000041808 */
[----:B------:R-:W2:Y:S07]  /*64d0*/  LDSM.16.M88.4 R180, [R250+0x1800] ;  /* 0x00180000fab4783b */ /* 0x000eae0000000200 */
[C---:B-1----:R-:W-:Y:S08]  /*64e0*/  HMMA.16816.F32.BF16 R12, R196.reuse, R168, R12 ;  /* 0x000000a8c40c723c */ /* 0x042ff0000004180c */
[C---:B------:R-:W-:Y:S01]  /*64f0*/  HMMA.16816.F32.BF16 R16, R196.reuse, R170, R16 ;  /* 0x000000aac410723c */ /* 0x040fe20000041810 */
[----:B------:R-:W1:Y:S07]  /*6500*/  LDSM.16.M88.4 R168, [R249+0x2000] ;  /* 0x00200000f9a8783b */ /* 0x000e6e0000000200 */
[C---:B---3--:R-:W-:Y:S08]  /*6510*/  HMMA.16816.F32.BF16 R20, R196.reuse, R184, R20 ;  /* 0x000000b8c414723c */ /* 0x048ff00000041814 */
[C---:B------:R-:W-:Y:S01]  /*6520*/  HMMA.16816.F32.BF16 R24, R196.reuse, R186, R24 ;  /* 0x000000bac418723c */ /* 0x040fe20000041818 */
[----:B------:R-:W3:Y:S07]  /*6530*/  LDSM.16.M88.4 R184, [R249+0x2800] ;  /* 0x00280000f9b8783b */ /* 0x000eee0000000200 */
[C---:B--2---:R-:W-:Y:S08]  /*6540*/  HMMA.16816.F32.BF16 R28, R196.reuse, R180, R28 ;  /* 0x000000b4c41c723c */ /* 0x044ff0000004181c */
[----:B------:R-:W-:Y:S01]  /*6550*/  HMMA.16816.F32.BF16 R32, R196, R182, R32 ;  /* 0x000000b6c420723c */ /* 0x000fe20000041820 */
[----:B------:R-:W2:Y:S07]  /*6560*/  LDSM.16.M88.4 R180, [R249+0x3000] ;  /* 0x00300000f9b4783b */ /* 0x000eae0000000200 */
[C---:B-1----:R-:W-:Y:S08]  /*6570*/  HMMA.16816.F32.BF16 R4, R200.reuse, R168, R4 ;  /* 0x000000a8c804723c */ /* 0x042ff00000041804 */
[C---:B------:R-:W-:Y:S01]  /*6580*/  HMMA.16816.F32.BF16 R8, R200.reuse, R170, R8 ;  /* 0x000000aac808723c */ /* 0x040fe20000041808 */
[----:B------:R-:W1:Y:S07]  /*6590*/  LDSM.16.M88.4 R168, [R249+0x3800] ;  /* 0x00380000f9a8783b */ /* 0x000e6e0000000200 */
[C---:B---3--:R-:W-:Y:S08]  /*65a0*/  HMMA.16816.F32.BF16 R12, R200.reuse, R184, R12 ;  /* 0x000000b8c80c723c */ /* 0x048ff0000004180c */
[C---:B------:R-:W-:Y:S01]  /*65b0*/  HMMA.16816.F32.BF16 R16, R200.reuse, R186, R16 ;  /* 0x000000bac810723c */ /* 0x040fe20000041810 */
[----:B------:R3:W4:Y:S07]  /*65c0*/  LDSM.16.M88.4 R184, [R130] ;  /* 0x0000000082b8783b */ /* 0x00072e0000000200 */
[C---:B--2---:R-:W-:Y:S08]  /*65d0*/  HMMA.16816.F32.BF16 R20, R200.reuse, R180, R20 ;  /* 0x000000b4c814723c */ /* 0x044ff00000041814 */
[C---:B------:R-:W-:Y:S01]  /*65e0*/  HMMA.16816.F32.BF16 R24, R200.reuse, R182, R24 ;  /* 0x000000b6c818723c */ /* 0x040fe20000041818 */
[----:B------:R2:W2:Y:S07]  /*65f0*/  LDSM.16.M88.4 R180, [R129] ;  /* 0x0000000081b4783b */ /* 0x0004ae0000000200 */
[C---:B-1----:R-:W-:Y:S01]  /*6600*/  HMMA.16816.F32.BF16 R28, R200.reuse, R168, R28 ;  /* 0x000000a8c81c723c */ /* 0x042fe2000004181c */
[----:B---3--:R-:W3:Y:S07]  /*6610*/  LDL R130, [R1+0x28] ;  /* 0x0000280001827983 */ /* 0x008eee0000100800 */
[----:B------:R-:W-:Y:S01]  /*6620*/  HMMA.16816.F32.BF16 R32, R200, R170, R32 ;  /* 0x000000aac820723c */ /* 0x000fe20000041820 */
[----:B------:R1:W1:Y:S07]  /*6630*/  LDSM.16.M88.4 R168, [R128] ;  /* 0x0000000080a8783b */ /* 0x00026e0000000200 */
[C---:B----4-:R-:W-:Y:S01]  /*6640*/  HMMA.16816.F32.BF16 R4, R204.reuse, R184, R4 ;  /* 0x000000b8cc04723c */ /* 0x050fe20000041804 */
[----:B--2---:R-:W2:Y:S07]  /*6650*/  LDL R129, [R1+0x24] ;  /* 0x0000240001817983 */ /* 0x004eae0000100800 */
[C---:B------:R-:W-:Y:S01]  /*6660*/  HMMA.16816.F32.BF16 R8, R204.reuse, R186, R8 ;  /* 0x000000bacc08723c */ /* 0x040fe20000041808 */
[----:B------:R4:W4:Y:S07]  /*6670*/  LDSM.16.M88.4 R184, [R2] ;  /* 0x0000000002b8783b */ /* 0x00092e0000000200 */
[C---:B------:R-:W-:Y:S01]  /*6680*/  HMMA.16816.F32.BF16 R12, R204.reuse, R180, R12 ;  /* 0x000000b4cc0c723c */ /* 0x040fe2000004180c */
[----:B-1----:R-:W2:Y:S07]  /*6690*/  LDL R128, [R1+0x20] ;  /* 0x0000200001807983 */ /* 0x002eae0000100800 */
[C---:B------:R-:W-:Y:S01]  /*66a0*/  HMMA.16816.F32.BF16 R16, R204.reuse, R182, R16 ;  /* 0x000000b6cc10723c */ /* 0x040fe20000041810 */
[----:B------:R-:W1:Y:S07]  /*66b0*/  LDSM.16.M88.4 R180, [R0+0x2000] ;  /* 0x0020000000b4783b */ /* 0x000e6e0000000200 */
[C---:B------:R-:W-:Y:S01]  /*66c0*/  HMMA.16816.F32.BF16 R20, R204.reuse, R168, R20 ;  /* 0x000000a8cc14723c */ /* 0x040fe20000041814 */
[----:B----4-:R-:W2:Y:S07]  /*66d0*/  LDL R2, [R1+0x1c] ;  /* 0x00001c0001027983 */ /* 0x010eae0000100800 */
[C---:B------:R-:W-:Y:S01]  /*66e0*/  HMMA.16816.F32.BF16 R24, R204.reuse, R170, R24 ;  /* 0x000000aacc18723c */ /* 0x040fe20000041818 */
[----:B------:R-:W1:Y:S07]  /*66f0*/  LDSM.16.M88.4 R168, [R0+0x2800] ;  /* 0x0028000000a8783b */ /* 0x000e6e0000000200 */
[C---:B------:R-:W-:Y:S08]  /*6700*/  HMMA.16816.F32.BF16 R28, R204.reuse, R184, R28 ;  /* 0x000000b8cc1c723c */ /* 0x040ff0000004181c */
[----:B------:R-:W-:Y:S01]  /*6710*/  HMMA.16816.F32.BF16 R32, R204, R186, R32 ;  /* 0x000000bacc20723c */ /* 0x000fe20000041820 */
[----:B------:R-:W1:Y:S07]  /*6720*/  LDSM.16.M88.4 R184, [R0+0x3000] ;  /* 0x0030000000b8783b */ /* 0x000e6e0000000200 */
[C---:B-1----:R-:W-:Y:S08]  /*6730*/  HMMA.16816.F32.BF16 R4, R208.reuse, R180, R4 ;  /* 0x000000b4d004723c */ /* 0x042ff00000041804 */
[C---:B------:R-:W-:Y:S01]  /*6740*/  HMMA.16816.F32.BF16 R8, R208.reuse, R182, R8 ;  /* 0x000000b6d008723c */ /* 0x040fe20000041808 */
[----:B------:R-:W1:Y:S07]  /*6750*/  LDSM.16.M88.4 R180, [R0+0x3800] ;  /* 0x0038000000b4783b */ /* 0x000e6e0000000200 */
[C---:B------:R-:W-:Y:S08]  /*6760*/  HMMA.16816.F32.BF16 R12, R208.reuse, R168, R12 ;  /* 0x000000a8d00c723c */ /* 0x040ff0000004180c */
[C---:B------:R-:W-:Y:S01]  /*6770*/  HMMA.16816.F32.BF16 R16, R208.reuse, R170, R16 ;  /* 0x000000aad010723c */ /* 0x040fe20000041810 */
[----:B------:R-:W1:Y:S07]  /*6780*/  LDSM.16.M88.4 R168, [R250+0x2000] ;  /* 0x00200000faa8783b */ /* 0x000e6e0000000200 */
[C---:B------:R-:W-:Y:S08]  /*6790*/  HMMA.16816.F32.BF16 R20, R208.reuse, R184, R20 ;  /* 0x000000b8d014723c */ /* 0x040ff00000041814 */
[C---:B------:R-:W-:Y:S01]  /*67a0*/  HMMA.16816.F32.BF16 R24, R208.reuse, R186, R24 ;  /* 0x000000bad018723c */ /* 0x040fe20000041818 */
[----:B------:R-:W1:Y:S07]  /*67b0*/  LDSM.16.M88.4 R184, [R250+0x2800] ;  /* 0x00280000fab8783b */ /* 0x000e6e0000000200 */
[C---:B-1----:R-:W-:Y:S08]  /*67c0*/  HMMA.16816.F32.BF16 R28, R208.reuse, R180, R28 ;  /* 0x000000b4d01c723c */ /* 0x042ff0000004181c */
[----:B------:R-:W-:Y:S01]  /*67d0*/  HMMA.16816.F32.BF16 R32, R208, R182, R32 ;  /* 0x000000b6d020723c */ /* 0x000fe20000041820 */
        /* <DEDUP_REMOVED lines=8> */
[C---:B------:R-:W-:Y:S01]  /*6860*/  HMMA.16816.F32.BF16 R24, R212.reuse, R182, R24 ;  /* 0x000000b6d418723c */ /* 0x040fe20000041818 */
[----:B------:R-:W1:Y:S07]  /*6870*/  LDSM.16.M88.4 R180, [R249+0x4800] ;  /* 0x00480000f9b4783b */ /* 0x000e6e0000000200 */
[C---:B------:R-:W-:Y:S08]  /*6880*/  HMMA.16816.F32.BF16 R28, R212.reuse, R168, R28 ;  /* 0x000000a8d41c723c */ /* 0x040ff0000004181c */
[----:B------:R-:W-:Y:S01]  /*6890*/  HMMA.16816.F32.BF16 R32, R212, R170, R32 ;  /* 0x000000aad420723c */ /* 0x000fe20000041820 */
[----:B------:R-:W1:Y:S07]  /*68a0*/  LDSM.16.M88.4 R168, [R249+0x5000] ;  /* 0x00500000f9a8783b */ /* 0x000e6e0000000200 */
[C---:B------:R-:W-:Y:S08]  /*68b0*/  HMMA.16816.F32.BF16 R4, R216.reuse, R184, R4 ;  /* 0x000000b8d804723c */ /* 0x040ff00000041804 */
[C---:B------:R-:W-:Y:S01]  /*68c0*/  HMMA.16816.F32.BF16 R8, R216.reuse, R186, R8 ;  /* 0x000000bad808723c */ /* 0x040fe20000041808 */
[----:B------:R-:W1:Y:S07]  /*68d0*/  LDSM.16.M88.4 R184, [R249+0x5800] ;  /* 0x00580000f9b8783b */ /* 0x000e6e0000000200 */
[C---:B-1----:R-:W-:Y:S08]  /*68e0*/  HMMA.16816.F32.BF16 R12, R216.reuse, R180, R12 ;  /* 0x000000b4d80c723c */ /* 0x042ff0000004180c */
[C---:B------:R-:W-:Y:S08]  /*68f0*/  HMMA.16816.F32.BF16 R16, R216.reuse, R182, R16 ;  /* 0x000000b6d810723c */ /* 0x040ff00000041810 */
[C---:B------:R-:W-:Y:S08]  /*6900*/  HMMA.16816.F32.BF16 R20, R216.reuse, R168, R20 ;  /* 0x000000a8d814723c */ /* 0x040ff00000041814 */
[C---:B------:R-:W-:Y:S08]  /*6910*/  HMMA.16816.F32.BF16 R24, R216.reuse, R170, R24 ;  /* 0x000000aad818723c */ /* 0x040ff00000041818 */
[C---:B------:R-:W-:Y:S08]  /*6920*/  HMMA.16816.F32.BF16 R28, R216.reuse, R184, R28 ;  /* 0x000000b8d81c723c */ /* 0x040ff0000004181c */
[----:B------:R-:W-:Y:S01]  /*6930*/  HMMA.16816.F32.BF16 R32, R216, R186, R32 ;  /* 0x000000bad820723c */ /* 0x000fe20000041820 */
[----:B---3--:R1:W3:Y:S08]  /*6940*/  LDSM.16.M88.4 R180, [R130] ;  /* 0x0000000082b4783b */ /* 0x0082f00000000200 */
[----:B--2---:R2:W2:Y:S08]  /*6950*/  LDSM.16.M88.4 R168, [R129] ;  /* 0x0000000081a8783b */ /* 0x0044b00000000200 */
[----:B-1----:R-:W4:Y:S04]  /*6960*/  LDL R130, [R1+0x18] ;  /* 0x0000180001827983 */ /* 0x002f280000100800 */
[----:B------:R1:W1:Y:S01]  /*6970*/  LDSM.16.M88.4 R184, [R128] ;  /* 0x0000000080b8783b */ /* 0x0002620000000200 */
[C---:B---3--:R-:W-:Y:S07]  /*6980*/  HMMA.16816.F32.BF16 R4, R220.reuse, R180, R4 ;  /* 0x000000b4dc04723c */ /* 0x048fee0000041804 */
[----:B--2---:R-:W2:Y:S01]  /*6990*/  LDL R129, [R1+0x14] ;  /* 0x0000140001817983 */ /* 0x004ea20000100800 */
[C---:B------:R-:W-:Y:S03]  /*69a0*/  HMMA.16816.F32.BF16 R8, R220.reuse, R182, R8 ;  /* 0x000000b6dc08723c */ /* 0x040fe60000041808 */
[----:B------:R3:W3:Y:S05]  /*69b0*/  LDSM.16.M88.4 R180, [R2] ;  /* 0x0000000002b4783b */ /* 0x0006ea0000000200 */
[C---:B------:R-:W-:Y:S03]  /*69c0*/  HMMA.16816.F32.BF16 R12, R220.reuse, R168, R12 ;  /* 0x000000a8dc0c723c */ /* 0x040fe6000004180c */
[----:B-1----:R-:W2:Y:S05]  /*69d0*/  LDL R128, [R1+0x10] ;  /* 0x0000100001807983 */ /* 0x002eaa0000100800 */
[C---:B------:R-:W-:Y:S01]  /*69e0*/  HMMA.16816.F32.BF16 R16, R220.reuse, R170, R16 ;  /* 0x000000aadc10723c */ /* 0x040fe20000041810 */
[----:B------:R-:W1:Y:S07]  /*69f0*/  LDSM.16.M88.4 R168, [R0+0x4000] ;  /* 0x0040000000a8783b */ /* 0x000e6e0000000200 */
[C---:B------:R-:W-:Y:S01]  /*6a00*/  HMMA.16816.F32.BF16 R20, R220.reuse, R184, R20 ;  /* 0x000000b8dc14723c */ /* 0x040fe20000041814 */
[----:B---3--:R-:W2:Y:S04]  /*6a10*/  LDL R2, [R1+0xc] ;  /* 0x00000c0001027983 */ /* 0x008ea80000100800 */
[----:B------:R-:W2:Y:S03]  /*6a20*/  LDL.LU R174, [R1+0x60] ;  /* 0x0000600001ae7983 */ /* 0x000ea60000300800 */
[C---:B------:R-:W-:Y:S01]  /*6a30*/  HMMA.16816.F32.BF16 R24, R220.reuse, R186, R24 ;  /* 0x000000badc18723c */ /* 0x040fe20000041818 */
[----:B------:R-:W1:Y:S07]  /*6a40*/  LDSM.16.M88.4 R184, [R0+0x4800] ;  /* 0x0048000000b8783b */ /* 0x000e6e0000000200 */
[C---:B------:R-:W-:Y:S01]  /*6a50*/  HMMA.16816.F32.BF16 R28, R220.reuse, R180, R28 ;  /* 0x000000b4dc1c723c */ /* 0x040fe2000004181c */
[----:B------:R-:W2:Y:S04]  /*6a60*/  LDL R178, [R1+0x88] ;  /* 0x0000880001b27983 */ /* 0x000ea80000100800 */
[----:B------:R-:W2:Y:S03]  /*6a70*/  LDL R177, [R1+0x90] ;  /* 0x0000900001b17983 */ /* 0x000ea60000100800 */
        /* <DEDUP_REMOVED lines=35> */
[----:B----4-:R1:W4:Y:S08]  /*6cb0*/  LDSM.16.M88.4 R168, [R130] ;  /* 0x0000000082a8783b */ /* 0x0103300000000200 */
[----:B--2---:R-:W2:Y:S08]  /*6cc0*/  LDSM.16.M88.4 R184, [R129] ;  /* 0x0000000081b8783b */ /* 0x004eb00000000200 */
[----:B-1----:R-:W3:Y:S04]  /*6cd0*/  LDL R130, [R1+0x64] ;  /* 0x0000640001827983 */ /* 0x002ee80000100800 */
[----:B------:R1:W2:Y:S01]  /*6ce0*/  LDSM.16.M88.4 R180, [R128] ;  /* 0x0000000080b4783b */ /* 0x0002a20000000200 */
[C---:B----4-:R-:W-:Y:S08]  /*6cf0*/  HMMA.16816.F32.BF16 R4, R236.reuse, R168, R4 ;  /* 0x000000a8ec04723c */ /* 0x050ff00000041804 */
[C---:B------:R-:W-:Y:S01]  /*6d00*/  HMMA.16816.F32.BF16 R8, R236.reuse, R170, R8 ;  /* 0x000000aaec08723c */ /* 0x040fe20000041808 */
[----:B--2---:R-:W2:Y:S03]  /*6d10*/  LDSM.16.M88.4 R168, [R2] ;  /* 0x0000000002a8783b */ /* 0x004ea60000000200 */
[C---:B------:R-:W-:Y:S02]  /*6d20*/  IADD3 R175, R174.reuse, -0x1, RZ ;  /* 0xffffffffaeaf7810 */ /* 0x040fe40007ffe0ff */
[----:B------:R-:W-:Y:S02]  /*6d30*/  ISETP.GT.AND P6, PT, R174, R135, PT ;  /* 0x00000087ae00720c */ /* 0x000fe40003fc4270 */
[C---:B------:R-:W-:Y:S01]  /*6d40*/  HMMA.16816.F32.BF16 R12, R236.reuse, R184, R12 ;  /* 0x000000b8ec0c723c */ /* 0x040fe2000004180c */
[----:B-1----:R-:W4:Y:S07]  /*6d50*/  LDL.64 R128, [R1+0x68] ;  /* 0x0000680001807983 */ /* 0x002f2e0000100a00 */
[C---:B------:R-:W-:Y:S01]  /*6d60*/  HMMA.16816.F32.BF16 R16, R236.reuse, R186, R16 ;  /* 0x000000baec10723c */ /* 0x040fe20000041810 */
[----:B------:R-:W1:Y:S07]  /*6d70*/  LDSM.16.M88.4 R184, [R0+0x6000] ;  /* 0x0060000000b8783b */ /* 0x000e6e0000000200 */
[C---:B------:R-:W-:Y:S08]  /*6d80*/  HMMA.16816.F32.BF16 R20, R236.reuse, R180, R20 ;  /* 0x000000b4ec14723c */ /* 0x040ff00000041814 */
[C---:B------:R-:W-:Y:S01]  /*6d90*/  HMMA.16816.F32.BF16 R24, R236.reuse, R182, R24 ;  /* 0x000000b6ec18723c */ /* 0x040fe20000041818 */
[----:B------:R-:W1:Y:S07]  /*6da0*/  LDSM.16.M88.4 R180, [R0+0x6800] ;  /* 0x0068000000b4783b */ /* 0x000e6e0000000200 */
[C---:B--2---:R-:W-:Y:S08]  /*6db0*/  HMMA.16816.F32.BF16 R28, R236.reuse, R168, R28 ;  /* 0x000000a8ec1c723c */ /* 0x044ff0000004181c */
[----:B------:R-:W-:Y:S01]  /*6dc0*/  HMMA.16816.F32.BF16 R32, R236, R170, R32 ;  /* 0x000000aaec20723c */ /* 0x000fe20000041820 */
[----:B------:R-:W2:Y:S07]  /*6dd0*/  LDSM.16.M88.4 R168, [R0+0x7000] ;  /* 0x0070000000a8783b */ /* 0x000eae0000000200 */
[C---:B-1----:R-:W-:Y:S08]  /*6de0*/  HMMA.16816.F32.BF16 R4, R240.reuse, R184, R4 ;  /* 0x000000b8f004723c */ /* 0x042ff00000041804 */
[C---:B------:R-:W-:Y:S01]  /*6df0*/  HMMA.16816.F32.BF16 R8, R240.reuse, R186, R8 ;  /* 0x000000baf008723c */ /* 0x040fe20000041808 */
[----:B------:R1:W1:Y:S07]  /*6e00*/  LDSM.16.M88.4 R184, [R0+0x7800] ;  /* 0x0078000000b8783b */ /* 0x00026e0000000200 */
[C---:B------:R-:W-:Y:S08]  /*6e10*/  HMMA.16816.F32.BF16 R12, R240.reuse, R180, R12 ;  /* 0x000000b4f00c723c */ /* 0x040ff0000004180c */
[C---:B------:R-:W-:Y:S01]  /*6e20*/  HMMA.16816.F32.BF16 R16, R240.reuse, R182, R16 ;  /* 0x000000b6f010723c */ /* 0x040fe20000041810 */
[----:B------:R-:W1:Y:S07]  /*6e30*/  LDSM.16.M88.4 R180, [R250+0x6000] ;  /* 0x00600000fab4783b */ /* 0x000e6e0000000200 */
[C---:B--2---:R-:W-:Y:S04]  /*6e40*/  HMMA.16816.F32.BF16 R20, R240.reuse, R168, R20 ;  /* 0x000000a8f014723c */ /* 0x044fe80000041814 */
[----:B-1----:R-:W-:Y:S04]  /*6e50*/  @P6 SHF.R.S32.HI R0, RZ, 0x1f, R175 ;  /* 0x0000001fff006819 */ /* 0x002fe800000114af */
[C---:B------:R-:W-:Y:S01]  /*6e60*/  HMMA.16816.F32.BF16 R24, R240.reuse, R170, R24 ;  /* 0x000000aaf018723c */ /* 0x040fe20000041818 */
[----:B------:R-:W1:Y:S03]  /*6e70*/  LDSM.16.M88.4 R168, [R250+0x6800] ;  /* 0x00680000faa8783b */ /* 0x000e660000000200 */
[----:B------:R-:W-:Y:S04]  /*6e80*/  @P6 IMAD R0, R0, c[0x0][0x1e0], RZ ;  /* 0x0000780000006a24 */ /* 0x000fe800078e02ff */
[C---:B------:R-:W-:Y:S08]  /*6e90*/  HMMA.16816.F32.BF16 R28, R240.reuse, R184, R28 ;  /* 0x000000b8f01c723c */ /* 0x040ff0000004181c */
[----:B------:R-:W-:Y:S08]  /*6ea0*/  HMMA.16816.F32.BF16 R32, R240, R186, R32 ;  /* 0x000000baf020723c */ /* 0x000ff00000041820 */
[C---:B------:R-:W-:Y:S08]  /*6eb0*/  HMMA.16816.F32.BF16 R4, R244.reuse, R180, R4 ;  /* 0x000000b4f404723c */ /* 0x040ff00000041804 */
[C---:B------:R-:W-:Y:S01]  /*6ec0*/  HMMA.16816.F32.BF16 R8, R244.reuse, R182, R8 ;  /* 0x000000b6f408723c */ /* 0x040fe20000041808 */
[----:B------:R-:W2:Y:S07]  /*6ed0*/  LDSM.16.M88.4 R180, [R250+0x7000] ;  /* 0x00700000fab4783b */ /* 0x000eae0000000200 */
[C---:B-1----:R-:W-:Y:S08]  /*6ee0*/  HMMA.16816.F32.BF16 R12, R244.reuse, R168, R12 ;  /* 0x000000a8f40c723c */ /* 0x042ff0000004180c */
[C---:B------:R-:W-:Y:S04]  /*6ef0*/  HMMA.16816.F32.BF16 R16, R244.reuse, R170, R16 ;  /* 0x000000aaf410723c */ /* 0x040fe80000041810 */
[----:B------:R-:W-:Y:S02]  /*6f00*/  FMUL.FTZ R4, R4, c[0x0][0x320] ;  /* 0x0000c80004047a20 */ /* 0x000fe40000410000 */
[----:B------:R-:W-:Y:S02]  /*6f10*/  FMUL.FTZ R5, R5, c[0x0][0x320] ;  /* 0x0000c80005057a20 */ /* 0x000fe40000410000 */
[----:B------:R-:W1:Y:S01]  /*6f20*/  MUFU.TANH R191, R4 ;  /* 0x0000000400bf7308 */ /* 0x000e620000002400 */
[----:B------:R-:W-:Y:S03]  /*6f30*/  FMUL.FTZ R6, R6, c[0x0][0x320] ;  /* 0x0000c80006067a20 */ /* 0x000fe60000410000 */
[----:B------:R-:W-:Y:S02]  /*6f40*/  FMUL.FTZ R7, R7, c[0x0][0x320] ;  /* 0x0000c80007077a20 */ /* 0x000fe40000410000 */
[----:B------:R-:W-:Y:S02]  /*6f50*/  FMUL.FTZ R2, R8, c[0x0][0x320] ;  /* 0x0000c80008027a20 */ /* 0x000fe40000410000 */
[----:B------:R-:W-:Y:S02]  /*6f60*/  @P6 IMAD R8, R175, c[0x0][0x1e4], R0 ;  /* 0x00007900af086a24 */ /* 0x000fe400078e0200 */
[----:B------:R1:W1:Y:S01]  /*6f70*/  MUFU.TANH R176, R5 ;  /* 0x0000000500b07308 */ /* 0x0002620000002400 */
[----:B------:R-:W-:Y:S02]  /*6f80*/  FMUL.FTZ R11, R11, c[0x0][0x320] ;  /* 0x0000c8000b0b7a20 */ /* 0x000fe40000410000 */
[----:B------:R-:W-:Y:S02]  /*6f90*/  FMUL.FTZ R10, R10, c[0x0][0x320] ;  /* 0x0000c8000a0a7a20 */ /* 0x000fe40000410000 */
[----:B------:R-:W-:Y:S01]  /*6fa0*/  FMUL.FTZ R14, R14, c[0x0][0x320] ;  /* 0x0000c8000e0e7a20 */ /* 0x000fe20000410000 */
[C---:B--2---:R-:W-:Y:S04]  /*6fb0*/  HMMA.16816.F32.BF16 R20, R244.reuse, R180, R20 ;  /* 0x000000b4f414723c */ /* 0x044fe80000041814 */
[----:B------:R-:W2:Y:S01]  /*6fc0*/  MUFU.TANH R173, R6 ;  /* 0x0000000600ad7308 */ /* 0x000ea20000002400 */
[----:B------:R-:W-:Y:S02]  /*6fd0*/  FMUL.FTZ R9, R9, c[0x0][0x320] ;  /* 0x0000c80009097a20 */ /* 0x000fe40000410000 */
[----:B------:R-:W-:Y:S01]  /*6fe0*/  FMUL.FTZ R18, R18, c[0x0][0x320] ;  /* 0x0000c80012127a20 */ /* 0x000fe20000410000 */
[C---:B------:R-:W-:Y:S04]  /*6ff0*/  HMMA.16816.F32.BF16 R24, R244.reuse, R182, R24 ;  /* 0x000000b6f418723c */ /* 0x040fe80000041818 */
[----:B------:R-:W-:Y:S02]  /*7000*/  FMUL.FTZ R17, R17, c[0x0][0x320] ;  /* 0x0000c80011117a20 */ /* 0x000fe40000410000 */
[----:B------:R2:W2:Y:S01]  /*7010*/  MUFU.TANH R172, R7 ;  /* 0x0000000700ac7308 */ /* 0x0004a20000002400 */
[----:B------:R-:W-:Y:S02]  /*7020*/  FMUL.FTZ R16, R16, c[0x0][0x320] ;  /* 0x0000c80010107a20 */ /* 0x000fe40000410000 */
[----:B------:R-:W-:Y:S03]  /*7030*/  FMUL.FTZ R15, R15, c[0x0][0x320] ;  /* 0x0000c8000f0f7a20 */ /* 0x000fe60000410000 */
[----:B-1----:R-:W-:Y:S04]  /*7040*/  @P6 IMAD.WIDE.U32 R4, R175, c[0x0][0x1e0], RZ ;  /* 0x00007800af046a25 */ /* 0x002fe800078e00ff */
[----:B------:R-:W1:Y:S01]  /*7050*/  MUFU.TANH R185, R2 ;  /* 0x0000000200b97308 */ /* 0x000e620000002400 */
[----:B------:R-:W-:Y:S01]  /*7060*/  @P6 IMAD.SHL.U32 R132, R4, 0x40, RZ ;  /* 0x0000004004846824 */ /* 0x000fe200078e00ff */
[----:B------:R-:W-:Y:S01]  /*7070*/  @P6 IADD3 R8, R5, R8, RZ ;  /* 0x0000000805086210 */ /* 0x000fe20007ffe0ff */
[----:B------:R-:W-:Y:S02]  /*7080*/  FMUL.FTZ R20, R20, c[0x0][0x320] ;  /* 0x0000c80014147a20 */ /* 0x000fe40000410000 */
[----:B------:R-:W-:Y:S01]  /*7090*/  FMUL.FTZ R12, R12, c[0x0][0x320] ;  /* 0x0000c8000c0c7a20 */ /* 0x000fe20000410000 */
[----:B------:R-:W-:Y:S01]  /*70a0*/  @P6 SHF.L.U64.HI R8, R4, 0x6, R8 ;  /* 0x0000000604086819 */ /* 0x000fe20000010208 */
[----:B------:R-:W-:Y:S02]  /*70b0*/  FMUL.FTZ R13, R13, c[0x0][0x320] ;  /* 0x0000c8000d0d7a20 */ /* 0x000fe40000410000 */
[----:B------:R-:W-:Y:S01]  /*70c0*/  FMUL.FTZ R21, R21, c[0x0][0x320] ;  /* 0x0000c80015157a20 */ /* 0x000fe20000410000 */
[----:B------:R-:W-:Y:S01]  /*70d0*/  MUFU.TANH R133, R11 ;  /* 0x0000000b00857308 */ /* 0x000fe20000002400 */
[----:B------:R-:W-:Y:S02]  /*70e0*/  FMUL.FTZ R22, R22, c[0x0][0x320] ;  /* 0x0000c80016167a20 */ /* 0x000fe40000410000 */
[----:B------:R-:W-:Y:S01]  /*70f0*/  FMUL.FTZ R23, R23, c[0x0][0x320] ;  /* 0x0000c80017177a20 */ /* 0x000fe20000410000 */
[----:B--2---:R-:W2:Y:S01]  /*7100*/  LDSM.16.M88.4 R4, [R250+0x7800] ;  /* 0x00780000fa04783b */ /* 0x004ea20000000200 */
[----:B------:R-:W-:Y:S04]  /*7110*/  DEPBAR.LE SB0, 0x0 ;  /* 0x000080000000791a */ /* 0x000fe80000000000 */
[----:B------:R-:W-:Y:S01]  /*7120*/  FMUL.FTZ R24, R24, c[0x0][0x320] ;  /* 0x0000c80018187a20 */ /* 0x000fe20000410000 */
[----:B------:R-:W-:Y:S01]  /*7130*/  MUFU.TANH R135, R10 ;  /* 0x0000000a00877308 */ /* 0x000fe20000002400 */
[----:B------:R-:W-:Y:S01]  /*7140*/  FMUL.FTZ R25, R25, c[0x0][0x320] ;  /* 0x0000c80019197a20 */ /* 0x000fe20000410000 */
[----:B------:R-:W-:Y:S01]  /*7150*/  BAR.SYNC.DEFER_BLOCKING 0x0 ;  /* 0x0000000000007b1d */ /* 0x000fe20000010000 */
[----:B------:R-:W-:Y:S02]  /*7160*/  FMUL.FTZ R26, R26, c[0x0][0x320] ;  /* 0x0000c8001a1a7a20 */ /* 0x000fe40000410000 */
[----:B------:R-:W-:Y:S01]  /*7170*/  FMUL.FTZ R27, R27, c[0x0][0x320] ;  /* 0x0000c8001b1b7a20 */ /* 0x000fe20000410000 */
[C---:B--2---:R-:W-:Y:S04]  /*7180*/  HMMA.16816.F32.BF16 R28, R244.reuse, R4, R28 ;  /* 0x00000004f41c723c */ /* 0x044fe8000004181c */
[----:B------:R2:W1:Y:S04]  /*7190*/  MUFU.TANH R184, R9 ;  /* 0x0000000900b87308 */ /* 0x0004680000002400 */
[----:B------:R-:W-:Y:S06]  /*71a0*/  HMMA.16816.F32.BF16 R32, R244, R6, R32 ;  /* 0x00000006f420723c */ /* 0x000fec0000041820 */
[----:B------:R1:W-:Y:S10]  /*71b0*/  MUFU.TANH R190, R18 ;  /* 0x0000001200be7308 */ /* 0x0003f40000002400 */
[----:B------:R-:W-:Y:S01]  /*71c0*/  MUFU.TANH R187, R14 ;  /* 0x0000000e00bb7308 */ /* 0x000fe20000002400 */
[----:B------:R-:W-:Y:S02]  /*71d0*/  FMUL.FTZ R28, R28, c[0x0][0x320] ;  /* 0x0000c8001c1c7a20 */ /* 0x000fe40000410000 */
[----:B--2---:R-:W-:Y:S04]  /*71e0*/  @P1 IMAD.HI.U32 R9, R178, c[0x0][0x2c8], RZ ;  /* 0x0000b200b2091a27 */ /* 0x004fe800078e00ff */
[----:B------:R-:W-:Y:S03]  /*71f0*/  FMUL.FTZ R29, R29, c[0x0][0x320] ;  /* 0x0000c8001d1d7a20 */ /* 0x000fe60000410000 */
[----:B------:R-:W-:Y:S01]  /*7200*/  MUFU.TANH R189, R17 ;  /* 0x0000001100bd7308 */ /* 0x000fe20000002400 */
[----:B------:R-:W-:Y:S02]  /*7210*/  FMUL.FTZ R32, R32, c[0x0][0x320] ;  /* 0x0000c80020207a20 */ /* 0x000fe40000410000 */
[----:B------:R-:W-:Y:S02]  /*7220*/  FMUL.FTZ R34, R34, c[0x0][0x320] ;  /* 0x0000c80022227a20 */ /* 0x000fe40000410000 */
[----:B------:R-:W-:Y:S02]  /*7230*/  FMUL.FTZ R30, R30, c[0x0][0x320] ;  /* 0x0000c8001e1e7a20 */ /* 0x000fe40000410000 */
[----:B------:R-:W-:Y:S03]  /*7240*/  FMUL.FTZ R35, R35, c[0x0][0x320] ;  /* 0x0000c80023237a20 */ /* 0x000fe60000410000 */
[----:B------:R-:W-:Y:S10]  /*7250*/  MUFU.TANH R188, R16 ;  /* 0x0000001000bc7308 */ /* 0x000ff40000002400 */
[----:B------:R-:W-:Y:S01]  /*7260*/  MUFU.TANH R186, R15 ;  /* 0x0000000f00ba7308 */ /* 0x000fe20000002400 */
[----:B----4-:R-:W-:Y:S09]  /*7270*/  @P6 IADD3 R0, P0, R132, R128, RZ ;  /* 0x0000008084006210 */ /* 0x010ff20007f1e0ff */
[----:B------:R-:W2:Y:S01]  /*7280*/  MUFU.TANH R12, R12 ;  /* 0x0000000c000c7308 */ /* 0x000ea20000002400 */
[----:B---3--:R-:W-:Y:S02]  /*7290*/  @P6 IADD3.X R2, R8, R130, RZ, P0, !PT ;  /* 0x0000008208026210 */ /* 0x008fe400007fe4ff */
[C---:B------:R-:W-:Y:S04]  /*72a0*/  @P6 LEA R168, P0, R0.reuse, c[0x0][0x1c8], 0x1 ;  /* 0x0000720000a86a11 */ /* 0x040fe800078008ff */
[----:B------:R-:W-:Y:S03]  /*72b0*/  @P6 LEA.HI.X R169, R0, c[0x0][0x1cc], R2, 0x1, P0 ;  /* 0x0000730000a96a11 */ /* 0x000fe600000f0c02 */
[----:B------:R-:W3:Y:S01]  /*72c0*/  MUFU.TANH R13, R13 ;  /* 0x0000000d000d7308 */ /* 0x000ee20000002400 */
[----:B------:R-:W-:Y:S02]  /*72d0*/  @P6 IADD3 R181, P0, R128, 0x40, RZ ;  /* 0x0000004080b56810 */ /* 0x000fe40007f1e0ff */
[----:B------:R-:W-:Y:S01]  /*72e0*/  MOV R0, R178 ;  /* 0x000000b200007202 */ /* 0x000fe20000000f00 */
[----:B------:R-:W-:Y:S01]  /*72f0*/  @!PT LDS RZ, [RZ] ;  /* 0x00000000fffff984 */ /* 0x000fe20000000800 */
[----:B------:R-:W-:Y:S01]  /*7300*/  @!PT LDS RZ, [RZ] ;  /* 0x00000000fffff984 */ /* 0x000fe20000000800 */
[----:B------:R-:W-:Y:S01]  /*7310*/  @!PT LDS RZ, [RZ] ;  /* 0x00000000fffff984 */ /* 0x000fe20000000800 */
[----:B------:R4:W-:Y:S01]  /*7320*/  @P6 LDGSTS.E.BYPASS.LTC128B.128 [R131+0x10100], [R168.64], !P5 ;  /* 0x10100000a8836fae */ /* 0x0009e2000e901d46 */
[-C--:B------:R-:W-:Y:S02]  /*7330*/  @P6 IADD3.X R180, RZ, R130.reuse, RZ, P0, !PT ;  /* 0x00000082ffb46210 */ /* 0x080fe400007fe4ff */
[----:B------:R-:W-:Y:S02]  /*7340*/  @P6 IADD3 R2, P0, R132, R181, RZ ;  /* 0x000000b584026210 */ /* 0x000fe40007f1e0ff */
[----:B------:R-:W-:Y:S01]  /*7350*/  @P1 SHF.R.U32.HI R0, RZ, c[0x0][0x2cc], R9 ;  /* 0x0000b300ff001a19 */ /* 0x000fe20000011609 */
[----:B------:R-:W-:Y:S01]  /*7360*/  IMAD.MOV.U32 R9, RZ, RZ, -0x40 ;  /* 0xffffffc0ff097424 */ /* 0x000fe200078e00ff */
[----:B------:R-:W-:Y:S01]  /*7370*/  MUFU.TANH R21, R21 ;  /* 0x0000001500157308 */ /* 0x000fe20000002400 */
[----:B------:R-:W-:Y:S01]  /*7380*/  @P6 IMAD.X R11, R8, 0x1, R180, P0 ;  /* 0x00000001080b6824 */ /* 0x000fe200000e06b4 */
[C---:B------:R-:W-:Y:S04]  /*7390*/  @P6 LEA R10, P0, R2.reuse, c[0x0][0x1c8], 0x1 ;  /* 0x00007200020a6a11 */ /* 0x040fe800078008ff */
[----:B------:R-:W-:Y:S02]  /*73a0*/  @P6 LEA.HI.X R11, R2, c[0x0][0x1cc], R11, 0x1, P0 ;  /* 0x00007300020b6a11 */ /* 0x000fe400000f0c0b */
[----:B------:R-:W-:Y:S02]  /*73b0*/  @P6 IADD3 R171, P0, R128, 0x80, RZ ;  /* 0x0000008080ab6810 */ /* 0x000fe40007f1e0ff */
[----:B------:R-:W-:Y:S01]  /*73c0*/  MUFU.TANH R22, R22 ;  /* 0x0000001600167308 */ /* 0x000fe20000002400 */
[----:B------:R1:W-:Y:S01]  /*73d0*/  @P6 LDGSTS.E.BYPASS.LTC128B.128 [R131+0x12100], [R10.64], !P4 ;  /* 0x121000000a836fae */ /* 0x0003e2000e101d46 */
[----:B------:R-:W-:Y:S02]  /*73e0*/  @P6 IADD3.X R170, RZ, R130, RZ, P0, !PT ;  /* 0x00000082ffaa6210 */ /* 0x000fe400007fe4ff */
[----:B------:R-:W-:Y:S06]  /*73f0*/  @P6 IADD3 R2, P0, R132, R171, RZ ;  /* 0x000000ab84026210 */ /* 0x000fec0007f1e0ff */
[----:B------:R-:W-:Y:S10]  /*7400*/  MUFU.TANH R23, R23 ;  /* 0x0000001700177308 */ /* 0x000ff40000002400 */
[----:B------:R-:W-:Y:S01]  /*7410*/  MUFU.TANH R24, R24 ;  /* 0x0000001800187308 */ /* 0x000fe20000002400 */
[----:B-1----:R-:W1:Y:S09]  /*7420*/  SHFL.IDX PT, R11, R0, RZ, 0x1c1f ;  /* 0x001c1fff000b7589 */ /* 0x002e7200000e0000 */
[----:B------:R-:W-:Y:S01]  /*7430*/  MUFU.TANH R25, R25 ;  /* 0x0000001900197308 */ /* 0x000fe20000002400 */
[----:B------:R1:W2:Y:S09]  /*7440*/  SHFL.IDX PT, R10, R0, 0x1, 0x1c1f ;  /* 0x003c1f00000a7f89 */ /* 0x0002b200000e0000 */
[----:B------:R-:W-:Y:S10]  /*7450*/  MUFU.TANH R28, R28 ;  /* 0x0000001c001c7308 */ /* 0x000ff40000002400 */
[----:B------:R-:W-:Y:S01]  /*7460*/  MUFU.TANH R29, R29 ;  /* 0x0000001d001d7308 */ /* 0x000fe20000002400 */
[----:B-1----:R-:W-:Y:S09]  /*7470*/  @P6 IADD3.X R0, R8, R170, RZ, P0, !PT ;  /* 0x000000aa08006210 */ /* 0x002ff200007fe4ff */
[----:B------:R-:W-:Y:S01]  /*7480*/  MUFU.TANH R32, R32 ;  /* 0x0000002000207308 */ /* 0x000fe20000002400 */
[C---:B------:R-:W-:Y:S04]  /*7490*/  @P6 LEA R4, P0, R2.reuse, c[0x0][0x1c8], 0x1 ;  /* 0x0000720002046a11 */ /* 0x040fe800078008ff */
[----:B------:R-:W-:Y:S01]  /*74a0*/  @P6 LEA.HI.X R5, R2, c[0x0][0x1cc], R0, 0x1, P0 ;  /* 0x0000730002056a11 */ /* 0x000fe200000f0c00 */
[----:B------:R-:W-:Y:S01]  /*74b0*/  IMAD R0, R174, R9, 0x1 ;  /* 0x00000001ae007424 */ /* 0x000fe200078e0209 */
[----:B----4-:R-:W-:Y:S03]  /*74c0*/  @P6 IADD3 R169, P0, R128, 0xc0, RZ ;  /* 0x000000c080a96810 */ /* 0x010fe60007f1e0ff */
[----:B------:R1:W-:Y:S01]  /*74d0*/  @P6 LDGSTS.E.BYPASS.LTC128B.128 [R131+0x14100], [R4.64], !P3 ;  /* 0x1410000004836fae */ /* 0x0003e2000d901d46 */
[----:B------:R-:W-:Y:S01]  /*74e0*/  @P6 IADD3.X R9, RZ, R130, RZ, P0, !PT ;  /* 0x00000082ff096210 */ /* 0x000fe200007fe4ff */
[----:B------:R-:W-:Y:S01]  /*74f0*/  MUFU.TANH R26, R26 ;  /* 0x0000001a001a7308 */ /* 0x000fe20000002400 */
[----:B------:R-:W-:Y:S04]  /*7500*/  IADD3 R0, R0, c[0x0][0x1d0], -R177 ;  /* 0x0000740000007a10 */ /* 0x000fe80007ffe8b1 */
[----:B------:R-:W-:Y:S04]  /*7510*/  IADD3 R0, R0, -c[0x0][0x168], RZ ;  /* 0x80005a0000007a10 */ /* 0x000fe80007ffe0ff */
[C---:B------:R-:W-:Y:S01]  /*7520*/  IADD3 R2, R0.reuse, R11, RZ ;  /* 0x0000000b00027210 */ /* 0x040fe20007ffe0ff */
[----:B------:R-:W-:Y:S01]  /*7530*/  MUFU.TANH R27, R27 ;  /* 0x0000001b001b7308 */ /* 0x000fe20000002400 */
[----:B--2---:R-:W-:Y:S02]  /*7540*/  IADD3 R0, R0, R10, RZ ;  /* 0x0000000a00007210 */ /* 0x004fe40007ffe0ff */
[----:B------:R-:W-:Y:S07]  /*7550*/  @P6 MOV R10, c[0x0][0x1e4] ;  /* 0x00007900000a6a02 */ /* 0x000fee0000000f00 */
[----:B------:R-:W-:Y:S01]  /*7560*/  MUFU.TANH R30, R30 ;  /* 0x0000001e001e7308 */ /* 0x000fe20000002400 */
[----:B-1----:R-:W-:Y:S05]  /*7570*/  @P6 IADD3 R4, P0, R132, R169, RZ ;  /* 0x000000a984046210 */ /* 0x002fea0007f1e0ff */
[----:B------:R-:W-:Y:S01]  /*7580*/  @P6 IMAD.X R5, R8, 0x1, R9, P0 ;  /* 0x0000000108056824 */ /* 0x000fe200000e0609 */
[C---:B------:R-:W-:Y:S04]  /*7590*/  @P6 LEA R6, P0, R4.reuse, c[0x0][0x1c8], 0x1 ;  /* 0x0000720004066a11 */ /* 0x040fe800078008ff */
[----:B------:R-:W-:Y:S02]  /*75a0*/  @P6 LEA.HI.X R7, R4, c[0x0][0x1cc], R5, 0x1, P0 ;  /* 0x0000730004076a11 */ /* 0x000fe400000f0c05 */
[----:B------:R-:W-:Y:S03]  /*75b0*/  @P6 MOV R5, c[0x0][0x1e0] ;  /* 0x0000780000056a02 */ /* 0x000fe60000000f00 */
[----:B------:R1:W-:Y:S01]  /*75c0*/  @P6 LDGSTS.E.BYPASS.LTC128B.128 [R131+0x16100], [R6.64], !P2 ;  /* 0x1610000006836fae */ /* 0x0003e2000d101d46 */
[C---:B------:R-:W-:Y:S04]  /*75d0*/  @P6 LEA R4, P0, R5.reuse, R132, 0x5 ;  /* 0x0000008405046211 */ /* 0x040fe800078028ff */
[----:B------:R-:W-:Y:S01]  /*75e0*/  @P6 LEA.HI.X R8, R5, R8, R10, 0x5, P0 ;  /* 0x0000000805086211 */ /* 0x000fe200000f2c0a */
[----:B------:R-:W-:Y:S01]  /*75f0*/  FMUL.FTZ R5, R19, c[0x0][0x320] ;  /* 0x0000c80013057a20 */ /* 0x000fe20000410000 */
[----:B------:R2:W-:Y:S01]  /*7600*/  MUFU.TANH R10, R20 ;  /* 0x00000014000a7308 */ /* 0x0005e20000002400 */
[C---:B------:R-:W-:Y:S04]  /*7610*/  ISETP.GT.AND P0, PT, R2.reuse, RZ, PT ;  /* 0x000000ff0200720c */ /* 0x040fe80003f04270 */
[----:B------:R-:W-:Y:S02]  /*7620*/  FSEL R19, R191, -INF , P0 ;  /* 0xff800000bf137808 */ /* 0x000fe40000000000 */
[----:B------:R-:W-:Y:S03]  /*7630*/  ISETP.GT.AND P0, PT, R2, 0x1, PT ;  /* 0x000000010200780c */ /* 0x000fe60003f04270 */
[----:B------:R4:W3:Y:S01]  /*7640*/  MUFU.TANH R191, R5 ;  /* 0x0000000500bf7308 */ /* 0x0008e20000002400 */
[----:B------:R-:W-:Y:S02]  /*7650*/  FSEL R18, R176, -INF , P0 ;  /* 0xff800000b0127808 */ /* 0x000fe40000000000 */
[C---:B------:R-:W-:Y:S04]  /*7660*/  ISETP.GT.AND P0, PT, R0.reuse, RZ, PT ;  /* 0x000000ff0000720c */ /* 0x040fe80003f04270 */
[----:B------:R-:W-:Y:S02]  /*7670*/  FSEL R168, R173, -INF , P0 ;  /* 0xff800000ada87808 */ /* 0x000fe40000000000 */
[----:B------:R-:W-:Y:S01]  /*7680*/  ISETP.GT.AND P0, PT, R0, 0x1, PT ;  /* 0x000000010000780c */ /* 0x000fe20003f04270 */
[----:B-1----:R-:W-:Y:S01]  /*7690*/  FMUL.FTZ R7, R33, c[0x0][0x320] ;  /* 0x0000c80021077a20 */ /* 0x002fe20000410000 */
[----:B------:R-:W-:Y:S02]  /*76a0*/  FMNMX.FTZ R6, R168, R134, !PT ;  /* 0x00000086a8067209 */ /* 0x000fe40007810000 */
[----:B--2---:R-:W-:Y:S02]  /*76b0*/  FSEL R20, R172, -INF , P0 ;  /* 0xff800000ac147808 */ /* 0x004fe40000000000 */
[----:B------:R-:W-:Y:S01]  /*76c0*/  ISETP.GT.AND P0, PT, R2, 0x8, PT ;  /* 0x000000080200780c */ /* 0x000fe20003f04270 */
[----:B------:R-:W1:Y:S01]  /*76d0*/  MUFU.TANH R7, R7 ;  /* 0x0000000700077308 */ /* 0x000e620000002400 */
[----:B------:R-:W-:Y:S02]  /*76e0*/  FMNMX.FTZ R6, R20, R6, !PT ;  /* 0x0000000614067209 */ /* 0x000fe40007810000 */
[----:B------:R-:W-:Y:S02]  /*76f0*/  FSEL R14, R185, -INF , P0 ;  /* 0xff800000b90e7808 */ /* 0x000fe40000000000 */
[----:B------:R-:W-:Y:S02]  /*7700*/  ISETP.GT.AND P0, PT, R2, 0x9, PT ;  /* 0x000000090200780c */ /* 0x000fe40003f04270 */
[----:B----4-:R-:W-:Y:S02]  /*7710*/  FMNMX.FTZ R5, R19, R3, !PT ;  /* 0x0000000313057209 */ /* 0x010fe40007810000 */
[----:B------:R-:W-:Y:S02]  /*7720*/  FSEL R17, R184, -INF , P0 ;  /* 0xff800000b8117808 */ /* 0x000fe40000000000 */
[----:B------:R-:W-:Y:S02]  /*7730*/  ISETP.GT.AND P0, PT, R0, 0x8, PT ;  /* 0x000000080000780c */ /* 0x000fe40003f04270 */
[----:B------:R-:W-:Y:S02]  /*7740*/  FMNMX.FTZ R5, R18, R5, !PT ;  /* 0x0000000512057209 */ /* 0x000fe40007810000 */
[----:B------:R-:W-:Y:S02]  /*7750*/  FSEL R16, R135, -INF , P0 ;  /* 0xff80000087107808 */ /* 0x000fe40000000000 */
[----:B------:R-:W-:Y:S01]  /*7760*/  ISETP.GT.AND P0, PT, R0, 0x9, PT ;  /* 0x000000090000780c */ /* 0x000fe20003f04270 */
[----:B------:R-:W-:Y:S01]  /*7770*/  MUFU.TANH R135, R35 ;  /* 0x0000002300877308 */ /* 0x000fe20000002400 */
[----:B------:R-:W-:Y:S02]  /*7780*/  FMNMX.FTZ R5, R14, R5, !PT ;  /* 0x000000050e057209 */ /* 0x000fe40007810000 */
[----:B------:R-:W-:Y:S02]  /*7790*/  FSEL R15, R133, -INF , P0 ;  /* 0xff800000850f7808 */ /* 0x000fe40000000000 */
[----:B------:R-:W-:Y:S02]  /*77a0*/  ISETP.GT.AND P0, PT, R2, 0x10, PT ;  /* 0x000000100200780c */ /* 0x000fe40003f04270 */
[----:B------:R-:W-:Y:S02]  /*77b0*/  FMNMX.FTZ R5, R17, R5, !PT ;  /* 0x0000000511057209 */ /* 0x000fe40007810000 */
[----:B------:R-:W-:Y:S02]  /*77c0*/  FSEL R185, R12, -INF , P0 ;  /* 0xff8000000cb97808 */ /* 0x000fe40000000000 */
[----:B------:R-:W-:Y:S02]  /*77d0*/  ISETP.GT.AND P0, PT, R2, 0x11, PT ;  /* 0x000000110200780c */ /* 0x000fe40003f04270 */
[----:B------:R-:W-:Y:S02]  /*77e0*/  FMNMX.FTZ R5, R185, R5, !PT ;  /* 0x00000005b9057209 */ /* 0x000fe40007810000 */
[----:B---3--:R-:W-:Y:S02]  /*77f0*/  FSEL R184, R13, -INF , P0 ;  /* 0xff8000000db87808 */ /* 0x008fe40000000000 */
[----:B------:R-:W-:Y:S02]  /*7800*/  ISETP.GT.AND P0, PT, R0, 0x10, PT ;  /* 0x000000100000780c */ /* 0x000fe40003f04270 */
[----:B------:R-:W-:Y:S02]  /*7810*/  FMNMX.FTZ R5, R184, R5, !PT ;  /* 0x00000005b8057209 */ /* 0x000fe40007810000 */
[----:B------:R-:W-:Y:S02]  /*7820*/  FSEL R187, R187, -INF , P0 ;  /* 0xff800000bbbb7808 */ /* 0x000fe40000000000 */
        /* <DEDUP_REMOVED lines=15> */
[----:B------:R-:W-:Y:S04]  /*7920*/  ISETP.GT.AND P0, PT, R2, 0x20, PT ;  /* 0x000000200200780c */ /* 0x000fe80003f04270 */
[----:B------:R-:W-:Y:S01]  /*7930*/  FSEL R198, R10, -INF , P0 ;  /* 0xff8000000ac67808 */ /* 0x000fe20000000000 */
[----:B------:R-:W-:Y:S01]  /*7940*/  FMUL.FTZ R10, R31, c[0x0][0x320] ;  /* 0x0000c8001f0a7a20 */ /* 0x000fe20000410000 */
[----:B------:R-:W-:Y:S02]  /*7950*/  ISETP.GT.AND P0, PT, R2, 0x21, PT ;  /* 0x000000210200780c */ /* 0x000fe40003f04270 */
[----:B------:R-:W-:Y:S02]  /*7960*/  FMNMX.FTZ R5, R198, R5, !PT ;  /* 0x00000005c6057209 */ /* 0x000fe40007810000 */
[----:B------:R-:W-:Y:S01]  /*7970*/  FSEL R199, R21, -INF , P0 ;  /* 0xff80000015c77808 */ /* 0x000fe20000000000 */
[----:B------:R-:W2:Y:S01]  /*7980*/  MUFU.TANH R10, R10 ;  /* 0x0000000a000a7308 */ /* 0x000ea20000002400 */
[----:B------:R-:W-:Y:S02]  /*7990*/  ISETP.GT.AND P0, PT, R0, 0x20, PT ;  /* 0x000000200000780c */ /* 0x000fe40003f04270 */
[----:B------:R-:W-:Y:S02]  /*79a0*/  FMNMX.FTZ R5, R199, R5, !PT ;  /* 0x00000005c7057209 */ /* 0x000fe40007810000 */
[----:B------:R-:W-:Y:S02]  /*79b0*/  FSEL R132, R22, -INF , P0 ;  /* 0xff80000016847808 */ /* 0x000fe40000000000 */
[----:B------:R-:W-:Y:S04]  /*79c0*/  ISETP.GT.AND P0, PT, R0, 0x21, PT ;  /* 0x000000210000780c */ /* 0x000fe80003f04270 */
[----:B------:R-:W-:Y:S02]  /*79d0*/  FSEL R11, R23, -INF , P0 ;  /* 0xff800000170b7808 */ /* 0x000fe40000000000 */
[----:B------:R-:W-:Y:S02]  /*79e0*/  ISETP.GT.AND P0, PT, R2, 0x28, PT ;  /* 0x000000280200780c */ /* 0x000fe40003f04270 */
[----:B------:R-:W-:Y:S02]  /*79f0*/  MOV R23, R132 ;  /* 0x0000008400177202 */ /* 0x000fe40000000f00 */
[----:B------:R-:W-:Y:S01]  /*7a00*/  FSEL R192, R24, -INF , P0 ;  /* 0xff80000018c07808 */ /* 0x000fe20000000000 */
[----:B------:R-:W-:Y:S01]  /*7a10*/  IMAD.MOV.U32 R24, RZ, RZ, R11 ;  /* 0x000000ffff187224 */ /* 0x000fe200078e000b */
        /* <DEDUP_REMOVED lines=14> */
[----:B------:R3:W4:Y:S01]  /*7b00*/  MUFU.TANH R6, R34 ;  /* 0x0000002200067308 */ /* 0x0007220000002400 */
[----:B------:R-:W-:Y:S02]  /*7b10*/  FMNMX.FTZ R5, R176, R5, !PT ;  /* 0x00000005b0057209 */ /* 0x000fe40007810000 */
[----:B------:R-:W-:Y:S02]  /*7b20*/  FMNMX.FTZ R2, R190, R2, !PT ;  /* 0x00000002be027209 */ /* 0x000fe40007810000 */
[----:B-1----:R-:W-:Y:S02]  /*7b30*/  FSEL R177, R7, -INF , P0 ;  /* 0xff80000007b17808 */ /* 0x002fe40000000000 */
[----:B------:R-:W-:Y:S02]  /*7b40*/  FMNMX.FTZ R2, R191, R2, !PT ;  /* 0x00000002bf027209 */ /* 0x000fe40007810000 */
[----:B------:R-:W-:Y:S02]  /*7b50*/  FMNMX.FTZ R5, R177, R5, !PT ;  /* 0x00000005b1057209 */ /* 0x000fe40007810000 */
[----:B------:R-:W-:Y:S02]  /*7b60*/  ISETP.GT.AND P0, PT, R0, 0x28, PT ;  /* 0x000000280000780c */ /* 0x000fe40003f04270 */
[----:B------:R-:W-:Y:S01]  /*7b70*/  FMNMX.FTZ R2, R23, R2, !PT ;  /* 0x0000000217027209 */ /* 0x000fe20007810000 */
[----:B------:R-:W1:Y:S03]  /*7b80*/  SHFL.BFLY PT, R133, R5, 0x2, 0x1f ;  /* 0x0c401f0005857f89 */ /* 0x000e6600000e0000 */
        /* <DEDUP_REMOVED lines=10> */
[----:B--2---:R-:W-:Y:S02]  /*7c30*/  FSEL R172, R10, -INF , P0 ;  /* 0xff8000000aac7808 */ /* 0x004fe40000000000 */
[----:B------:R-:W-:Y:S02]  /*7c40*/  ISETP.GT.AND P0, PT, R0, 0x38, PT ;  /* 0x000000380000780c */ /* 0x000fe40003f04270 */
[----:B-1----:R-:W-:Y:S02]  /*7c50*/  FMNMX.FTZ R133, R5, R133, !PT ;  /* 0x0000008505857209 */ /* 0x002fe40007810000 */
[----:B----4-:R-:W-:Y:S02]  /*7c60*/  FSEL R173, R6, -INF , P0 ;  /* 0xff80000006ad7808 */ /* 0x010fe40000000000 */
[----:B------:R-:W-:Y:S01]  /*7c70*/  ISETP.GT.AND P0, PT, R0, 0x39, PT ;  /* 0x000000390000780c */ /* 0x000fe20003f04270 */
[----:B------:R-:W1:Y:S01]  /*7c80*/  SHFL.BFLY PT, R6, R133, 0x1, 0x1f ;  /* 0x0c201f0085067f89 */ /* 0x000e6200000e0000 */
[----:B------:R-:W-:Y:S02]  /*7c90*/  FMNMX.FTZ R0, R172, R2, !PT ;  /* 0x00000002ac007209 */ /* 0x000fe40007810000 */
[----:B------:R-:W-:Y:S02]  /*7ca0*/  FSEL R135, R135, -INF , P0 ;  /* 0xff80000087877808 */ /* 0x000fe40000000000 */
[----:B------:R-:W-:Y:S02]  /*7cb0*/  @P6 IADD3 R2, P0, R4, R128, RZ ;  /* 0x0000008004026210 */ /* 0x000fe40007f1e0ff */
[----:B------:R-:W-:Y:S01]  /*7cc0*/  FMNMX.FTZ R0, R173, R0, !PT ;  /* 0x00000000ad007209 */ /* 0x000fe20007810000 */
[----:B------:R-:W2:Y:S01]  /*7cd0*/  LDL.LU.64 R128, [R1+0x148] ;  /* 0x0001480001807983 */ /* 0x000ea20000300a00 */
[----:B------:R-:W-:Y:S02]  /*7ce0*/  @P6 IADD3.X R5, R8, R130, RZ, P0, !PT ;  /* 0x0000008208056210 */ /* 0x000fe400007fe4ff */
[C---:B------:R-:W-:Y:S02]  /*7cf0*/  @P6 LEA R10, P0, R2.reuse, c[0x0][0x1c8], 0x1 ;  /* 0x00007200020a6a11 */ /* 0x040fe400078008ff */
[----:B------:R-:W-:Y:S01]  /*7d00*/  FMNMX.FTZ R0, R135, R0, !PT ;  /* 0x0000000087007209 */ /* 0x000fe20007810000 */
[----:B------:R-:W3:Y:S01]  /*7d10*/  LDL.LU R130, [R1+0x144] ;  /* 0x0001440001827983 */ /* 0x000ee20000300800 */
[----:B------:R-:W-:Y:S02]  /*7d20*/  @P6 LEA.HI.X R11, R2, c[0x0][0x1cc], R5, 0x1, P0 ;  /* 0x00007300020b6a11 */ /* 0x000fe400000f0c05 */
[----:B------:R-:W-:Y:S01]  /*7d30*/  @P6 IADD3 R5, P0, R4, R181, RZ ;  /* 0x000000b504056210 */ /* 0x000fe20007f1e0ff */
[----:B------:R-:W4:Y:S03]  /*7d40*/  SHFL.BFLY PT, R2, R0, 0x2, 0x1f ;  /* 0x0c401f0000027f89 */ /* 0x000f2600000e0000 */
[----:B------:R-:W-:Y:S02]  /*7d50*/  @P6 IADD3.X R180, R8, R180, RZ, P0, !PT ;  /* 0x000000b408b46210 */ /* 0x000fe400007fe4ff */
[----:B------:R-:W-:Y:S02]  /*7d60*/  @P6 LEA R12, P0, R5, c[0x0][0x1c8], 0x1 ;  /* 0x00007200050c6a11 */ /* 0x000fe400078008ff */
[----:B-1----:R-:W-:Y:S01]  /*7d70*/  FMNMX.FTZ R133, R133, R6, !PT ;  /* 0x0000000685857209 */ /* 0x002fe20007810000 */
[----:B------:R1:W-:Y:S01]  /*7d80*/  @P6 LDGSTS.E.BYPASS.LTC128B.128 [R131+0x11100], [R10.64], !P5 ;  /* 0x111000000a836fae */ /* 0x0003e2000e901d46 */
[----:B------:R-:W-:Y:S02]  /*7d90*/  @P6 LEA.HI.X R13, R5, c[0x0][0x1cc], R180, 0x1, P0 ;  /* 0x00007300050d6a11 */ /* 0x000fe400000f0cb4 */
[----:B------:R-:W-:Y:S01]  /*7da0*/  @P6 IADD3 R5, P0, R4, R171, RZ ;  /* 0x000000ab04056210 */ /* 0x000fe20007f1e0ff */
[----:B------:R-:W-:Y:S03]  /*7db0*/  FMUL.FTZ R180, R133, c[0x0][0x2d0] ;  /* 0x0000b40085b47a20 */ /* 0x000fe60000410000 */
[----:B------:R-:W-:Y:S01]  /*7dc0*/  @P6 IADD3.X R170, R8, R170, RZ, P0, !PT ;  /* 0x000000aa08aa6210 */ /* 0x000fe200007fe4ff */
[----:B------:R1:W-:Y:S01]  /*7dd0*/  @P6 LDGSTS.E.BYPASS.LTC128B.128 [R131+0x13100], [R12.64], !P4 ;  /* 0x131000000c836fae */ /* 0x0003e2000e101d46 */
[----:B------:R-:W-:Y:S05]  /*7de0*/  @P6 IADD3 R4, P0, R4, R169, RZ ;  /* 0x000000a904046210 */ /* 0x000fea0007f1e0ff */
[----:B------:R-:W-:Y:S01]  /*7df0*/  @P6 IMAD.X R7, R8, 0x1, R9, P0 ;  /* 0x0000000108076824 */ /* 0x000fe200000e0609 */
[C---:B------:R-:W-:Y:S02]  /*7e00*/  @P6 LEA R8, P0, R5.reuse, c[0x0][0x1c8], 0x1 ;  /* 0x0000720005086a11 */ /* 0x040fe400078008ff */
[----:B----4-:R-:W-:Y:S02]  /*7e10*/  FMNMX.FTZ R0, R0, R2, !PT ;  /* 0x0000000200007209 */ /* 0x010fe40007810000 */
[----:B------:R-:W-:Y:S02]  /*7e20*/  @P6 LEA.HI.X R9, R5, c[0x0][0x1cc], R170, 0x1, P0 ;  /* 0x0000730005096a11 */ /* 0x000fe400000f0caa */
[C---:B------:R-:W-:Y:S01]  /*7e30*/  @P6 LEA R6, P0, R4.reuse, c[0x0][0x1c8], 0x1 ;  /* 0x0000720004066a11 */ /* 0x040fe200078008ff */
[----:B------:R-:W4:Y:S03]  /*7e40*/  SHFL.BFLY PT, R2, R0, 0x1, 0x1f ;  /* 0x0c201f0000027f89 */ /* 0x000f2600000e0000 */
[----:B------:R-:W-:Y:S02]  /*7e50*/  @P6 LEA.HI.X R7, R4, c[0x0][0x1cc], R7, 0x1, P0 ;  /* 0x0000730004076a11 */ /* 0x000fe400000f0c07 */
[----:B------:R-:W-:Y:S03]  /*7e60*/  FSETP.NEU.FTZ.AND P0, PT, R133, -INF , PT ;  /* 0xff8000008500780b */ /* 0x000fe60003f1d000 */
[----:B------:R1:W-:Y:S01]  /*7e70*/  @P6 LDGSTS.E.BYPASS.LTC128B.128 [R131+0x15100], [R8.64], !P3 ;  /* 0x1510000008836fae */ /* 0x0003e2000d901d46 */
[----:B------:R-:W-:Y:S05]  /*7e80*/  FSEL R180, R180, RZ, P0 ;  /* 0x000000ffb4b47208 */ /* 0x000fea0000000000 */
[--C-:B------:R-:W-:Y:S02]  /*7e90*/  FFMA.FTZ R17, R17, c[0x0][0x2d0], -R180.reuse ;  /* 0x0000b40011117a23 */ /* 0x100fe400000108b4 */
[----:B------:R1:W-:Y:S01]  /*7ea0*/  @P6 LDGSTS.E.BYPASS.LTC128B.128 [R131+0x17100], [R6.64], !P2 ;  /* 0x1710000006836fae */ /* 0x0003e2000d101d46 */
[--C-:B------:R-:W-:Y:S01]  /*7eb0*/  FFMA.FTZ R14, R14, c[0x0][0x2d0], -R180.reuse ;  /* 0x0000b4000e0e7a23 */ /* 0x100fe200000108b4 */
[----:B------:R-:W-:Y:S01]  /*7ec0*/  MUFU.EX2 R22, R17 ;  /* 0x0000001100167308 */ /* 0x000fe20000000800 */
[--C-:B------:R-:W-:Y:S02]  /*7ed0*/  FFMA.FTZ R19, R19, c[0x0][0x2d0], -R180.reuse ;  /* 0x0000b40013137a23 */ /* 0x100fe400000108b4 */
[----:B------:R-:W-:Y:S01]  /*7ee0*/  FFMA.FTZ R18, R18, c[0x0][0x2d0], -R180 ;  /* 0x0000b40012127a23 */ /* 0x000fe200000108b4 */
[----:B----4-:R-:W-:Y:S02]  /*7ef0*/  FMNMX.FTZ R132, R0, R2, !PT ;  /* 0x0000000200847209 */ /* 0x010fe40007810000 */
[----:B------:R-:W-:Y:S01]  /*7f00*/  LDSM.16.MT88.4 R28, [R251] ;  /* 0x00000000fb1c783b */ /* 0x000fe20000004200 */
[----:B------:R-:W-:Y:S02]  /*7f10*/  FSEL R0, R133, RZ, P0 ;  /* 0x000000ff85007208 */ /* 0x000fe40000000000 */
[C---:B------:R-:W-:Y:S01]  /*7f20*/  FSETP.NEU.FTZ.AND P0, PT, R132.reuse, -INF , PT ;  /* 0xff8000008400780b */ /* 0x040fe20003f1d000 */
[----:B------:R-:W-:Y:S01]  /*7f30*/  FMUL.FTZ R181, R132, c[0x0][0x2d0] ;  /* 0x0000b40084b57a20 */ /* 0x000fe20000410000 */
[----:B------:R-:W4:Y:S01]  /*7f40*/  MUFU.EX2 R32, R14 ;  /* 0x0000000e00207308 */ /* 0x000f220000000800 */
[----:B------:R-:W-:Y:S01]  /*7f50*/  FADD.FTZ R0, -R0, R3 ;  /* 0x0000000300007221 */ /* 0x000fe20000010100 */
[----:B------:R-:W-:Y:S01]  /*7f60*/  FSEL R2, R132, RZ, P0 ;  /* 0x000000ff84027208 */ /* 0x000fe20000000000 */
[----:B------:R-:W0:Y:S01]  /*7f70*/  LDGDEPBAR ;  /* 0x00000000000079af */ /* 0x000e220000000000 */
[----:B------:R-:W-:Y:S01]  /*7f80*/  FSEL R181, R181, RZ, P0 ;  /* 0x000000ffb5b57208 */ /* 0x000fe20000000000 */
[----:B------:R-:W-:Y:S04]  /*7f90*/  FMUL.FTZ R0, R0, c[0x0][0x2d0] ;  /* 0x0000b40000007a20 */ /* 0x000fe80000410000 */
[--C-:B------:R-:W-:Y:S01]  /*7fa0*/  FFMA.FTZ R15, R15, c[0x0][0x2d0], -R181.reuse ;  /* 0x0000b4000f0f7a23 */ /* 0x100fe200000108b5 */
[----:B------:R-:W4:Y:S01]  /*7fb0*/  MUFU.EX2 R3, R0 ;  /* 0x0000000000037308 */ /* 0x000f220000000800 */
[--C-:B------:R-:W-:Y:S01]  /*7fc0*/  FFMA.FTZ R16, R16, c[0x0][0x2d0], -R181.reuse ;  /* 0x0000b40010107a23 */ /* 0x100fe200000108b5 */
[----:B-1----:R-:W2:Y:S01]  /*7fd0*/  LDL.LU R131, [R1+0x140] ;  /* 0x0001400001837983 */ /* 0x002ea20000300800 */
[--C-:B------:R-:W-:Y:S02]  /*7fe0*/  FFMA.FTZ R20, R20, c[0x0][0x2d0], -R181.reuse ;  /* 0x0000b40014147a23 */ /* 0x100fe400000108b5 */
[--C-:B------:R-:W-:Y:S05]  /*7ff0*/  FFMA.FTZ R168, R168, c[0x0][0x2d0], -R181.reuse ;  /* 0x0000b400a8a87a23 */ /* 0x100fea00000108b5 */
[----:B------:R-:W1:Y:S01]  /*8000*/  MUFU.EX2 R25, R15 ;  /* 0x0000000f00197308 */ /* 0x000e620000000800 */
[----:B----4-:R-:W-:Y:S09]  /*8010*/  F2FP.BF16.PACK_AB R170, R22, R32 ;  /* 0x0000002016aa723e */ /* 0x010ff200000010ff */
[----:B------:R-:W4:Y:S01]  /*8020*/  MUFU.EX2 R21, R16 ;  /* 0x0000001000157308 */ /* 0x000f220000000800 */
[C---:B------:R-:W-:Y:S02]  /*8030*/  FMUL.FTZ R4, R3.reuse, R136 ;  /* 0x0000008803047220 */ /* 0x040fe40000410000 */
[----:B------:R-:W2:Y:S01]  /*8040*/  LDL R136, [R1+0x48] ;  /* 0x0000480001887983 */ /* 0x000ea20000100800 */
[----:B------:R-:W-:Y:S01]  /*8050*/  FADD.FTZ R0, -R2, R134 ;  /* 0x0000008602007221 */ /* 0x000fe20000010100 */
[----:B------:R-:W-:Y:S01]  /*8060*/  MOV R134, R24 ;  /* 0x0000001800867202 */ /* 0x000fe20000000f00 */
[C---:B------:R-:W-:Y:S04]  /*8070*/  FMUL.FTZ R17, R3.reuse, R149 ;  /* 0x0000009503117220 */ /* 0x040fe80000410000 */
[----:B------:R-:W-:Y:S01]  /*8080*/  MUFU.EX2 R33, R20 ;  /* 0x0000001400217308 */ /* 0x000fe20000000800 */
[----:B------:R-:W-:Y:S02]  /*8090*/  FMUL.FTZ R0, R0, c[0x0][0x2d0] ;  /* 0x0000b40000007a20 */ /* 0x000fe40000410000 */
[C---:B------:R-:W-:Y:S01]  /*80a0*/  FMUL.FTZ R8, R3.reuse, R140 ;  /* 0x0000008c03087220 */ /* 0x040fe20000410000 */
[----:B-1----:R-:W-:Y:S01]  /*80b0*/  MOV R2, R25 ;  /* 0x0000001900027202 */ /* 0x002fe20000000f00 */
[C---:B------:R-:W-:Y:S01]  /*80c0*/  FMUL.FTZ R25, R3.reuse, R157 ;  /* 0x0000009d03197220 */ /* 0x040fe20000410000 */
[----:B------:R-:W1:Y:S01]  /*80d0*/  LDSM.16.MT88.4 R12, [R248] ;  /* 0x00000000f80c783b */ /* 0x000e620000004200 */
[----:B------:R-:W-:Y:S01]  /*80e0*/  MOV R140, R23 ;  /* 0x00000017008c7202 */ /* 0x000fe20000000f00 */
[C---:B------:R-:W-:Y:S02]  /*80f0*/  FMUL.FTZ R9, R3.reuse, R141 ;  /* 0x0000008d03097220 */ /* 0x040fe40000410000 */
[----:B------:R-:W1:Y:S01]  /*8100*/  MUFU.EX2 R0, R0 ;  /* 0x0000000000007308 */ /* 0x000e620000000800 */
[----:B------:R-:W-:Y:S02]  /*8110*/  IMAD.MOV.U32 R141, RZ, RZ, R22 ;  /* 0x000000ffff8d7224 */ /* 0x000fe400078e0016 */
[C---:B------:R-:W-:Y:S01]  /*8120*/  FMUL.FTZ R5, R3.reuse, R137 ;  /* 0x0000008903057220 */ /* 0x040fe20000410000 */
[----:B----4-:R-:W-:Y:S01]  /*8130*/  F2FP.BF16.PACK_AB R171, R2, R21 ;  /* 0x0000001502ab723e */ /* 0x010fe200000010ff */
[C---:B------:R-:W-:Y:S01]  /*8140*/  FMUL.FTZ R16, R3.reuse, R148 ;  /* 0x0000009403107220 */ /* 0x040fe20000410000 */
[----:B------:R-:W-:Y:S01]  /*8150*/  MOV R148, R32 ;  /* 0x0000002000947202 */ /* 0x000fe20000000f00 */
[C---:B------:R-:W-:Y:S02]  /*8160*/  FMUL.FTZ R24, R3.reuse, R156 ;  /* 0x0000009c03187220 */ /* 0x040fe40000410000 */
[C---:B------:R-:W-:Y:S01]  /*8170*/  FMUL.FTZ R32, R3.reuse, R164 ;  /* 0x000000a403207220 */ /* 0x040fe20000410000 */
[----:B------:R4:W1:Y:S01]  /*8180*/  MUFU.EX2 R35, R18 ;  /* 0x0000001200237308 */ /* 0x0008620000000800 */
[C---:B------:R-:W-:Y:S02]  /*8190*/  FMUL.FTZ R36, R3.reuse, R36 ;  /* 0x0000002403247220 */ /* 0x040fe40000410000 */
[C---:B------:R-:W-:Y:S02]  /*81a0*/  FMUL.FTZ R37, R3.reuse, R37 ;  /* 0x0000002503257220 */ /* 0x040fe40000410000 */
[C---:B------:R-:W-:Y:S02]  /*81b0*/  FMUL.FTZ R40, R3.reuse, R40 ;  /* 0x0000002803287220 */ /* 0x040fe40000410000 */
[C---:B------:R-:W-:Y:S02]  /*81c0*/  FMUL.FTZ R41, R3.reuse, R41 ;  /* 0x0000002903297220 */ /* 0x040fe40000410000 */
[C---:B------:R-:W-:Y:S01]  /*81d0*/  FMUL.FTZ R44, R3.reuse, R44 ;  /* 0x0000002c032c7220 */ /* 0x040fe20000410000 */
[----:B------:R4:W4:Y:S01]  /*81e0*/  MUFU.EX2 R183, R19 ;  /* 0x0000001300b77308 */ /* 0x0009220000000800 */
[C---:B------:R-:W-:Y:S02]  /*81f0*/  FMUL.FTZ R45, R3.reuse, R45 ;  /* 0x0000002d032d7220 */ /* 0x040fe40000410000 */
[----:B------:R-:W-:Y:S02]  /*8200*/  FMUL.FTZ R48, R3, R48 ;  /* 0x0000003003307220 */ /* 0x000fe40000410000 */
[C---:B-1----:R-:W-:Y:S02]  /*8210*/  FMUL.FTZ R26, R0.reuse, R158 ;  /* 0x0000009e001a7220 */ /* 0x042fe40000410000 */
[----:B------:R-:W2:Y:S01]  /*8220*/  LDL.LU R158, [R1+0x80] ;  /* 0x00008000019e7983 */ /* 0x000ea20000300800 */
[C---:B------:R-:W-:Y:S01]  /*8230*/  FMUL.FTZ R10, R0.reuse, R142 ;  /* 0x0000008e000a7220 */ /* 0x040fe20000410000 */
[----:B------:R-:W-:Y:S01]  /*8240*/  MOV R142, R21 ;  /* 0x00000015008e7202 */ /* 0x000fe20000000f00 */
[----:B------:R1:W1:Y:S01]  /*8250*/  MUFU.EX2 R182, R168 ;  /* 0x000000a800b67308 */ /* 0x0002620000000800 */
[----:B------:R-:W2:Y:S01]  /*8260*/  LDL.LU R157, [R1+0x84] ;  /* 0x00008400019d7983 */ /* 0x000ea20000300800 */
[C---:B------:R-:W-:Y:S02]  /*8270*/  FMUL.FTZ R6, R0.reuse, R138 ;  /* 0x0000008a00067220 */ /* 0x040fe40000410000 */
[C---:B------:R-:W-:Y:S01]  /*8280*/  FMUL.FTZ R7, R0.reuse, R139 ;  /* 0x0000008b00077220 */ /* 0x040fe20000410000 */
[----:B------:R-:W2:Y:S01]  /*8290*/  LDL R149, [R1+0x4] ;  /* 0x0000040001957983 */ /* 0x000ea20000100800 */
[C---:B------:R-:W-:Y:S02]  /*82a0*/  FMUL.FTZ R11, R0.reuse, R143 ;  /* 0x0000008f000b7220 */ /* 0x040fe40000410000 */
[C---:B----4-:R-:W-:Y:S01]  /*82b0*/  FMUL.FTZ R18, R0.reuse, R150 ;  /* 0x0000009600127220 */ /* 0x050fe20000410000 */
[----:B------:R-:W4:Y:S01]  /*82c0*/  LDSM.16.MT88.4 R20, [R252] ;  /* 0x00000000fc14783b */ /* 0x000f220000004200 */
[C---:B------:R-:W-:Y:S01]  /*82d0*/  FMUL.FTZ R27, R0.reuse, R159 ;  /* 0x0000009f001b7220 */ /* 0x040fe20000410000 */
[----:B------:R-:W-:Y:S01]  /*82e0*/  MOV R150, R33 ;  /* 0x0000002100967202 */ /* 0x000fe20000000f00 */
[C---:B------:R-:W-:Y:S02]  /*82f0*/  FMUL.FTZ R38, R0.reuse, R38 ;  /* 0x0000002600267220 */ /* 0x040fe40000410000 */
[C---:B------:R-:W-:Y:S01]  /*8300*/  FMUL.FTZ R19, R0.reuse, R151 ;  /* 0x0000009700137220 */ /* 0x040fe20000410000 */
[----:B------:R-:W-:Y:S01]  /*8310*/  MOV R151, R35 ;  /* 0x0000002300977202 */ /* 0x000fe20000000f00 */
[C---:B------:R-:W-:Y:S02]  /*8320*/  FMUL.FTZ R39, R0.reuse, R39 ;  /* 0x0000002700277220 */ /* 0x040fe40000410000 */
[C---:B------:R-:W-:Y:S02]  /*8330*/  FMUL.FTZ R42, R0.reuse, R42 ;  /* 0x0000002a002a7220 */ /* 0x040fe40000410000 */
[C---:B------:R-:W-:Y:S02]  /*8340*/  FMUL.FTZ R43, R0.reuse, R43 ;  /* 0x0000002b002b7220 */ /* 0x040fe40000410000 */
[C---:B------:R-:W-:Y:S01]  /*8350*/  FMUL.FTZ R46, R0.reuse, R46 ;  /* 0x0000002e002e7220 */ /* 0x040fe20000410000 */
[----:B-1----:R-:W-:Y:S01]  /*8360*/  F2FP.BF16.PACK_AB R168, R35, R183 ;  /* 0x000000b723a8723e */ /* 0x002fe200000010ff */
[C---:B------:R-:W-:Y:S01]  /*8370*/  FMUL.FTZ R35, R0.reuse, R167 ;  /* 0x000000a700237220 */ /* 0x040fe20000410000 */
[----:B------:R-:W-:Y:S01]  /*8380*/  F2FP.BF16.PACK_AB R169, R33, R182 ;  /* 0x000000b621a9723e */ /* 0x000fe200000010ff */
[----:B------:R-:W-:Y:S02]  /*8390*/  IMAD.MOV.U32 R156, RZ, RZ, R140 ;  /* 0x000000ffff9c7224 */ /* 0x000fe400078e008c */
[C---:B------:R-:W-:Y:S02]  /*83a0*/  FMUL.FTZ R33, R3.reuse, R165 ;  /* 0x000000a503217220 */ /* 0x040fe40000410000 */
[C---:B------:R-:W-:Y:S02]  /*83b0*/  FMUL.FTZ R47, R0.reuse, R47 ;  /* 0x0000002f002f7220 */ /* 0x040fe40000410000 */
[C---:B------:R-:W-:Y:S05]  /*83c0*/  HMMA.16816.F32.BF16 R4, R168.reuse, R12, R4 ;  /* 0x0000000ca804723c */ /* 0x040fea0000041804 */
[C---:B------:R-:W-:Y:S02]  /*83d0*/  FMUL.FTZ R49, R3.reuse, R49 ;  /* 0x0000003103317220 */ /* 0x040fe40000410000 */
[C---:B------:R-:W-:Y:S01]  /*83e0*/  FMUL.FTZ R12, R3.reuse, R144 ;  /* 0x00000090030c7220 */ /* 0x040fe20000410000 */
[C---:B------:R-:W-:Y:S04]  /*83f0*/  HMMA.16816.F32.BF16 R8, R168.reuse, R14, R8 ;  /* 0x0000000ea808723c */ /* 0x040fe80000041808 */
[C---:B------:R-:W-:Y:S02]  /*8400*/  FMUL.FTZ R13, R3.reuse, R145 ;  /* 0x00000091030d7220 */ /* 0x040fe40000410000 */
[C---:B------:R-:W-:Y:S02]  /*8410*/  FMUL.FTZ R50, R0.reuse, R50 ;  /* 0x0000003200327220 */ /* 0x040fe40000410000 */
[C---:B------:R-:W-:Y:S04]  /*8420*/  FMUL.FTZ R14, R0.reuse, R146 ;  /* 0x00000092000e7220 */ /* 0x040fe80000410000 */
[C---:B------:R-:W-:Y:S02]  /*8430*/  FMUL.FTZ R15, R0.reuse, R147 ;  /* 0x00000093000f7220 */ /* 0x040fe40000410000 */
[----:B------:R-:W-:Y:S01]  /*8440*/  LDSM.16.MT88.4 R144, [R252+0x800] ;  /* 0x00080000fc90783b */ /* 0x000fe20000004200 */
[C---:B------:R-:W-:Y:S02]  /*8450*/  FMUL.FTZ R51, R0.reuse, R51 ;  /* 0x0000003300337220 */ /* 0x040fe40000410000 */
[C---:B------:R-:W-:Y:S02]  /*8460*/  FMUL.FTZ R52, R3.reuse, R52 ;  /* 0x0000003403347220 */ /* 0x040fe40000410000 */
[C---:B----4-:R-:W-:Y:S03]  /*8470*/  HMMA.16816.F32.BF16 R12, R168.reuse, R20, R12 ;  /* 0x00000014a80c723c */ /* 0x050fe6000004180c */
[C---:B------:R-:W-:Y:S02]  /*8480*/  FMUL.FTZ R53, R3.reuse, R53 ;  /* 0x0000003503357220 */ /* 0x040fe40000410000 */
[C---:B------:R-:W-:Y:S02]  /*8490*/  FMUL.FTZ R54, R0.reuse, R54 ;  /* 0x0000003600367220 */ /* 0x040fe40000410000 */
[C---:B------:R-:W-:Y:S01]  /*84a0*/  FMUL.FTZ R20, R3.reuse, R152 ;  /* 0x0000009803147220 */ /* 0x040fe20000410000 */
[C---:B------:R-:W-:Y:S04]  /*84b0*/  HMMA.16816.F32.BF16 R16, R168.reuse, R22, R16 ;  /* 0x00000016a810723c */ /* 0x040fe80000041810 */
[C---:B------:R-:W-:Y:S01]  /*84c0*/  FMUL.FTZ R21, R3.reuse, R153 ;  /* 0x0000009903157220 */ /* 0x040fe20000410000 */
[----:B------:R-:W-:Y:S01]  /*84d0*/  MOV R153, R142 ;  /* 0x0000008e00997202 */ /* 0x000fe20000000f00 */
[C---:B------:R-:W-:Y:S01]  /*84e0*/  FMUL.FTZ R55, R0.reuse, R55 ;  /* 0x0000003700377220 */ /* 0x040fe20000410000 */
[----:B------:R-:W-:Y:S01]  /*84f0*/  MOV R152, R141 ;  /* 0x0000008d00987202 */ /* 0x000fe20000000f00 */
[C---:B------:R-:W-:Y:S01]  /*8500*/  FMUL.FTZ R22, R0.reuse, R154 ;  /* 0x0000009a00167220 */ /* 0x040fe20000410000 */
[----:B------:R-:W-:Y:S01]  /*8510*/  MOV R154, R134 ;  /* 0x00000086009a7202 */ /* 0x000fe20000000f00 */
[----:B------:R-:W-:Y:S02]  /*8520*/  LDSM.16.MT88.4 R140, [R248+0x800] ;  /* 0x00080000f88c783b */ /* 0x000fe40000004200 */
[C---:B------:R-:W-:Y:S01]  /*8530*/  FMUL.FTZ R23, R0.reuse, R155 ;  /* 0x0000009b00177220 */ /* 0x040fe20000410000 */
[----:B------:R-:W-:Y:S01]  /*8540*/  MOV R155, R2 ;  /* 0x00000002009b7202 */ /* 0x000fe20000000f00 */
[----:B------:R-:W-:Y:S02]  /*8550*/  IMAD.MOV.U32 R134, RZ, RZ, R34 ;  /* 0x000000ffff867224 */ /* 0x000fe400078e0022 */
[C---:B------:R-:W-:Y:S02]  /*8560*/  FMUL.FTZ R34, R0.reuse, R166 ;  /* 0x000000a600227220 */ /* 0x040fe40000410000 */
[C---:B------:R-:W-:Y:S01]  /*8570*/  FMUL.FTZ R56, R3.reuse, R56 ;  /* 0x0000003803387220 */ /* 0x040fe20000410000 */
[C---:B------:R-:W-:Y:S03]  /*8580*/  HMMA.16816.F32.BF16 R20, R168.reuse, R28, R20 ;  /* 0x0000001ca814723c */ /* 0x040fe60000041814 */
[C---:B------:R-:W-:Y:S02]  /*8590*/  FMUL.FTZ R57, R3.reuse, R57 ;  /* 0x0000003903397220 */ /* 0x040fe40000410000 */
[C---:B------:R-:W-:Y:S02]  /*85a0*/  FMUL.FTZ R58, R0.reuse, R58 ;  /* 0x0000003a003a7220 */ /* 0x040fe40000410000 */
[C---:B------:R-:W-:Y:S01]  /*85b0*/  FMUL.FTZ R28, R3.reuse, R160 ;  /* 0x000000a0031c7220 */ /* 0x040fe20000410000 */
[C---:B------:R-:W-:Y:S04]  /*85c0*/  HMMA.16816.F32.BF16 R24, R168.reuse, R30, R24 ;  /* 0x0000001ea818723c */ /* 0x040fe80000041818 */
[C---:B------:R-:W-:Y:S02]  /*85d0*/  FMUL.FTZ R29, R3.reuse, R161 ;  /* 0x000000a1031d7220 */ /* 0x040fe40000410000 */
[C---:B------:R-:W-:Y:S02]  /*85e0*/  FMUL.FTZ R59, R0.reuse, R59 ;  /* 0x0000003b003b7220 */ /* 0x040fe40000410000 */
[C---:B------:R-:W-:Y:S04]  /*85f0*/  FMUL.FTZ R30, R0.reuse, R162 ;  /* 0x000000a2001e7220 */ /* 0x040fe80000410000 */
        /* <DEDUP_REMOVED lines=39> */
[C---:B------:R-:W-:Y:S02]  /*8870*/  FMUL.FTZ R98, R0.reuse, R98 ;  /* 0x0000006200627220 */ /* 0x040fe40000410000 */
[C---:B------:R-:W-:Y:S02]  /*8880*/  FMUL.FTZ R99, R0.reuse, R99 ;  /* 0x0000006300637220 */ /* 0x040fe40000410000 */
[--C-:B------:R-:W-:Y:S02]  /*8890*/  FFMA.FTZ R2, R185, c[0x0][0x2d0], -R180.reuse ;  /* 0x0000b400b9027a23 */ /* 0x100fe400000108b4 */
[C---:B------:R-:W-:Y:S02]  /*88a0*/  FMUL.FTZ R100, R3.reuse, R100 ;  /* 0x0000006403647220 */ /* 0x040fe40000410000 */
        /* <DEDUP_REMOVED lines=13> */
[----:B-1----:R-:W-:Y:S02]  /*8980*/  FFMA.FTZ R2, R184, c[0x0][0x2d0], -R180 ;  /* 0x0000b400b8027a23 */ /* 0x002fe400000108b4 */
[C---:B------:R-:W-:Y:S02]  /*8990*/  FMUL.FTZ R113, R3.reuse, R113 ;  /* 0x0000007103717220 */ /* 0x040fe40000410000 */
[----:B------:R1:W4:Y:S01]  /*89a0*/  MUFU.EX2 R161, R2 ;  /* 0x0000000200a17308 */ /* 0x0003220000000800 */
        /* <DEDUP_REMOVED lines=10> */
[C---:B------:R-:W-:Y:S02]  /*8a50*/  FMUL.FTZ R126, R0.reuse, R126 ;  /* 0x0000007e007e7220 */ /* 0x040fe40000410000 */
[C---:B------:R-:W-:Y:S02]  /*8a60*/  FMUL.FTZ R127, R0.reuse, R127 ;  /* 0x0000007f007f7220 */ /* 0x040fe40000410000 */
[--C-:B-1----:R-:W-:Y:S02]  /*8a70*/  FFMA.FTZ R2, R187, c[0x0][0x2d0], -R181.reuse ;  /* 0x0000b400bb027a23 */ /* 0x102fe400000108b5 */
[C---:B------:R-:W-:Y:S02]  /*8a80*/  FMUL.FTZ R124, R3.reuse, R124 ;  /* 0x0000007c037c7220 */ /* 0x040fe40000410000 */
[----:B------:R1:W-:Y:S01]  /*8a90*/  MUFU.EX2 R160, R2 ;  /* 0x0000000200a07308 */ /* 0x0003e20000000800 */
[C---:B------:R-:W-:Y:S02]  /*8aa0*/  FMUL.FTZ R125, R3.reuse, R125 ;  /* 0x0000007d037d7220 */ /* 0x040fe40000410000 */
[C---:B---3--:R-:W-:Y:S01]  /*8ab0*/  FMUL.FTZ R130, R0.reuse, R130 ;  /* 0x0000008200827220 */ /* 0x048fe20000410000 */
[----:B--2---:R-:W2:Y:S01]  /*8ac0*/  LDSM.16.MT88.4 R136, [R136] ;  /* 0x000000008888783b */ /* 0x004ea20000004200 */
[----:B------:R-:W-:Y:S02]  /*8ad0*/  FMUL.FTZ R131, R0, R131 ;  /* 0x0000008300837220 */ /* 0x000fe40000410000 */
[C---:B------:R-:W-:Y:S02]  /*8ae0*/  FMUL.FTZ R128, R3.reuse, R128 ;  /* 0x0000008003807220 */ /* 0x040fe40000410000 */
[C---:B------:R-:W-:Y:S02]  /*8af0*/  FMUL.FTZ R129, R3.reuse, R129 ;  /* 0x0000008103817220 */ /* 0x040fe40000410000 */
[----:B-1----:R-:W-:Y:S04]  /*8b00*/  FFMA.FTZ R2, R186, c[0x0][0x2d0], -R181 ;  /* 0x0000b400ba027a23 */ /* 0x002fe800000108b5 */
[----:B------:R1:W3:Y:S01]  /*8b10*/  MUFU.EX2 R162, R2 ;  /* 0x0000000200a27308 */ /* 0x0002e20000000800 */
[C---:B--2---:R-:W-:Y:S03]  /*8b20*/  HMMA.16816.F32.BF16 R28, R168.reuse, R136, R28 ;  /* 0x00000088a81c723c */ /* 0x044fe6000004181c */
[----:B------:R-:W-:Y:S02]  /*8b30*/  FFMA.FTZ R183, R3, R158, R183 ;  /* 0x0000009e03b77223 */ /* 0x000fe400000100b7 */
[----:B------:R-:W-:Y:S01]  /*8b40*/  FFMA.FTZ R182, R0, R157, R182 ;  /* 0x0000009d00b67223 */ /* 0x000fe200000100b6 */
[----:B------:R-:W-:Y:S01]  /*8b50*/  MOV R157, R155 ;  /* 0x0000009b009d7202 */ /* 0x000fe20000000f00 */
[--C-:B------:R-:W-:Y:S01]  /*8b60*/  FFMA.FTZ R0, R198, c[0x0][0x2d0], -R180.reuse ;  /* 0x0000b400c6007a23 */ /* 0x100fe200000108b4 */
[C---:B------:R-:W-:Y:S01]  /*8b70*/  HMMA.16816.F32.BF16 R32, R168.reuse, R138, R32 ;  /* 0x0000008aa820723c */ /* 0x040fe20000041820 */
[----:B------:R-:W2:Y:S03]  /*8b80*/  LDSM.16.MT88.4 R136, [R248+0x2000] ;  /* 0x00200000f888783b */ /* 0x000ea60000004200 */
[--C-:B-1----:R-:W-:Y:S04]  /*8b90*/  FFMA.FTZ R2, R188, c[0x0][0x2d0], -R180.reuse ;  /* 0x0000b400bc027a23 */ /* 0x102fe800000108b4 */
[----:B------:R1:W-:Y:S01]  /*8ba0*/  MUFU.EX2 R185, R2 ;  /* 0x0000000200b97308 */ /* 0x0003e20000000800 */
[----:B------:R1:W5:Y:S03]  /*8bb0*/  LDL.LU R198, [R1+0x13c] ;  /* 0x00013c0001c67983 */ /* 0x0003660000300800 */
[--C-:B-1----:R-:W-:Y:S06]  /*8bc0*/  FFMA.FTZ R2, R189, c[0x0][0x2d0], -R180.reuse ;  /* 0x0000b400bd027a23 */ /* 0x102fec00000108b4 */
[----:B------:R1:W1:Y:S01]  /*8bd0*/  MUFU.EX2 R184, R2 ;  /* 0x0000000200b87308 */ /* 0x0002620000000800 */
[C---:B--2---:R-:W-:Y:S08]  /*8be0*/  HMMA.16816.F32.BF16 R36, R168.reuse, R136, R36 ;  /* 0x00000088a824723c */ /* 0x044ff00000041824 */
[C---:B------:R-:W-:Y:S01]  /*8bf0*/  HMMA.16816.F32.BF16 R40, R168.reuse, R138, R40 ;  /* 0x0000008aa828723c */ /* 0x040fe20000041828 */
[----:B------:R-:W2:Y:S03]  /*8c00*/  LDSM.16.MT88.4 R136, [R252+0x2000] ;  /* 0x00200000fc88783b */ /* 0x000ea60000004200 */
[--C-:B-1----:R-:W-:Y:S02]  /*8c10*/  FFMA.FTZ R2, R190, c[0x0][0x2d0], -R181.reuse ;  /* 0x0000b400be027a23 */ /* 0x102fe400000108b5 */
[--C-:B------:R-:W-:Y:S06]  /*8c20*/  FFMA.FTZ R190, R176, c[0x0][0x2d0], -R180.reuse ;  /* 0x0000b400b0be7a23 */ /* 0x100fec00000108b4 */
[----:B------:R-:W-:Y:S01]  /*8c30*/  MUFU.EX2 R190, R190 ;  /* 0x000000be00be7308 */ /* 0x000fe20000000800 */
        /* <DEDUP_REMOVED lines=31> */
[----:B----4-:R-:W-:Y:S01]  /*8e30*/  F2FP.BF16.PACK_AB R136, R161, R159 ;  /* 0x0000009fa188723e */ /* 0x010fe200000010ff */
[----:B------:R-:W-:Y:S01]  /*8e40*/  HMMA.16816.F32.BF16 R128, R168, R138, R128 ;  /* 0x0000008aa880723c */ /* 0x000fe20000041880 */
[----:B------:R1:W-:Y:S03]  /*8e50*/  MUFU.EX2 R168, R2 ;  /* 0x0000000200a87308 */ /* 0x0003e60000000800 */
[----:B---3--:R-:W-:Y:S03]  /*8e60*/  F2FP.BF16.PACK_AB R137, R162, R160 ;  /* 0x000000a0a289723e */ /* 0x008fe600000010ff */
[----:B------:R-:W-:Y:S04]  /*8e70*/  F2FP.BF16.PACK_AB R138, R184, R185 ;  /* 0x000000b9b88a723e */ /* 0x000fe800000010ff */
[----:B------:R2:W-:Y:S01]  /*8e80*/  MUFU.EX2 R171, R0 ;  /* 0x0000000000ab7308 */ /* 0x0005e20000000800 */
[----:B-1----:R-:W-:Y:S09]  /*8e90*/  FFMA.FTZ R2, R191, c[0x0][0x2d0], -R181 ;  /* 0x0000b400bf027a23 */ /* 0x002ff200000108b5 */
[----:B------:R-:W1:Y:S01]  /*8ea0*/  MUFU.EX2 R187, R2 ;  /* 0x0000000200bb7308 */ /* 0x000e620000000800 */
[----:B--2---:R-:W-:Y:S02]  /*8eb0*/  FFMA.FTZ R0, R199, c[0x0][0x2d0], -R180 ;  /* 0x0000b400c7007a23 */ /* 0x004fe400000108b4 */
[----:B------:R2:W5:Y:S07]  /*8ec0*/  LDL.LU R199, [R1+0x138] ;  /* 0x0001380001c77983 */ /* 0x00056e0000300800 */
[----:B------:R-:W3:Y:S01]  /*8ed0*/  MUFU.EX2 R3, R0 ;  /* 0x0000000000037308 */ /* 0x000ee20000000800 */
[----:B-1----:R-:W-:Y:S01]  /*8ee0*/  F2FP.BF16.PACK_AB R139, R187, R168 ;  /* 0x000000a8bb8b723e */ /* 0x002fe200000010ff */
[----:B------:R-:W-:Y:S04]  /*8ef0*/  FADD.FTZ R2, R151, R183 ;  /* 0x000000b797027221 */ /* 0x000fe80000010000 */
[----:B------:R-:W-:Y:S02]  /*8f00*/  FADD.FTZ R2, R148, R2 ;  /* 0x0000000294027221 */ /* 0x000fe40000010000 */
[C---:B------:R-:W-:Y:S05]  /*8f10*/  HMMA.16816.F32.BF16 R4, R136.reuse, R140, R4 ;  /* 0x0000008c8804723c */ /* 0x040fea0000041804 */
[----:B---3--:R-:W-:Y:S02]  /*8f20*/  IMAD.MOV.U32 R183, RZ, RZ, R3 ;  /* 0x000000ffffb77224 */ /* 0x008fe400078e0003 */
[----:B------:R-:W-:Y:S01]  /*8f30*/  FADD.FTZ R3, R150, R182 ;  /* 0x000000b696037221 */ /* 0x000fe20000010000 */
[C---:B------:R-:W-:Y:S01]  /*8f40*/  HMMA.16816.F32.BF16 R8, R136.reuse, R142, R8 ;  /* 0x0000008e8808723c */ /* 0x040fe20000041808 */
[----:B------:R-:W1:Y:S03]  /*8f50*/  LDSM.16.MT88.4 R140, [R251+0x800] ;  /* 0x00080000fb8c783b */ /* 0x000e660000004200 */
[----:B------:R-:W-:Y:S01]  /*8f60*/  MOV R182, R149 ;  /* 0x0000009500b67202 */ /* 0x000fe20000000f00 */
[----:B------:R-:W-:Y:S02]  /*8f70*/  FADD.FTZ R3, R153, R3 ;  /* 0x0000000399037221 */ /* 0x000fe40000010000 */
[----:B------:R-:W-:Y:S01]  /*8f80*/  FADD.FTZ R158, R152, R2 ;  /* 0x00000002989e7221 */ /* 0x000fe20000010000 */
[C---:B------:R-:W-:Y:S04]  /*8f90*/  HMMA.16816.F32.BF16 R12, R136.reuse, R144, R12 ;  /* 0x00000090880c723c */ /* 0x040fe8000004180c */
[----:B------:R-:W-:Y:S02]  /*8fa0*/  FFMA.FTZ R2, R173, c[0x0][0x2d0], -R181 ;  /* 0x0000b400ad027a23 */ /* 0x000fe400000108b5 */
[----:B------:R-:W-:Y:S02]  /*8fb0*/  FADD.FTZ R157, R157, R3 ;  /* 0x000000039d9d7221 */ /* 0x000fe40000010000 */
[C---:B------:R-:W-:Y:S01]  /*8fc0*/  HMMA.16816.F32.BF16 R16, R136.reuse, R146, R16 ;  /* 0x000000928810723c */ /* 0x040fe20000041810 */
[----:B------:R-:W3:Y:S03]  /*8fd0*/  LDSM.16.MT88.4 R144, [R149+0x800] ;  /* 0x000800009590783b */ /* 0x000ee60000004200 */
[----:B------:R-:W-:Y:S02]  /*8fe0*/  FADD.FTZ R3, R159, R158 ;  /* 0x0000009e9f037221 */ /* 0x000fe40000010000 */
[----:B------:R-:W-:Y:S02]  /*8ff0*/  FFMA.FTZ R0, R156, c[0x0][0x2d0], -R181 ;  /* 0x0000b4009c007a23 */ /* 0x000fe400000108b5 */
[--C-:B------:R-:W-:Y:S02]  /*9000*/  FFMA.FTZ R156, R195, c[0x0][0x2d0], -R180.reuse ;  /* 0x0000b400c39c7a23 */ /* 0x100fe400000108b4 */
[----:B------:R4:W-:Y:S02]  /*9010*/  MUFU.EX2 R170, R0 ;  /* 0x0000000000aa7308 */ /* 0x0009e40000000800 */
[----:B------:R-:W-:Y:S04]  /*9020*/  FADD.FTZ R3, R161, R3 ;  /* 0x00000003a1037221 */ /* 0x000fe80000010000 */
[----:B------:R-:W-:Y:S04]  /*9030*/  FADD.FTZ R3, R185, R3 ;  /* 0x00000003b9037221 */ /* 0x000fe80000010000 */
[----:B------:R-:W-:Y:S01]  /*9040*/  MUFU.EX2 R165, R156 ;  /* 0x0000009c00a57308 */ /* 0x000fe20000000800 */
[C---:B-1----:R-:W-:Y:S08]  /*9050*/  HMMA.16816.F32.BF16 R20, R136.reuse, R140, R20 ;  /* 0x0000008c8814723c */ /* 0x042ff00000041814 */
[C---:B------:R-:W-:Y:S01]  /*9060*/  HMMA.16816.F32.BF16 R24, R136.reuse, R142, R24 ;  /* 0x0000008e8818723c */ /* 0x040fe20000041818 */
[----:B------:R-:W1:Y:S03]  /*9070*/  LDSM.16.MT88.4 R140, [R248+0x2800] ;  /* 0x00280000f88c783b */ /* 0x000e660000004200 */
[--C-:B----4-:R-:W-:Y:S04]  /*9080*/  FFMA.FTZ R0, R154, c[0x0][0x2d0], -R181.reuse ;  /* 0x0000b4009a007a23 */ /* 0x110fe800000108b5 */
[C---:B---3--:R-:W-:Y:S01]  /*9090*/  HMMA.16816.F32.BF16 R28, R136.reuse, R144, R28 ;  /* 0x00000090881c723c */ /* 0x048fe2000004181c */
[----:B------:R-:W-:Y:S01]  /*90a0*/  LDSM.16.MT88.4 R152, [R251+0x1000] ;  /* 0x00100000fb98783b */ /* 0x000fe20000004200 */
[----:B------:R3:W-:Y:S06]  /*90b0*/  MUFU.EX2 R186, R0 ;  /* 0x0000000000ba7308 */ /* 0x0007ec0000000800 */
[C---:B------:R-:W-:Y:S01]  /*90c0*/  HMMA.16816.F32.BF16 R32, R136.reuse, R146, R32 ;  /* 0x000000928820723c */ /* 0x040fe20000041820 */
[----:B------:R-:W4:Y:S03]  /*90d0*/  LDSM.16.MT88.4 R144, [R252+0x2800] ;  /* 0x00280000fc90783b */ /* 0x000f260000004200 */
[--C-:B---3--:R-:W-:Y:S05]  /*90e0*/  FFMA.FTZ R0, R192, c[0x0][0x2d0], -R180.reuse ;  /* 0x0000b400c0007a23 */ /* 0x108fea00000108b4 */
[----:B------:R2:W5:Y:S01]  /*90f0*/  LDL.LU R192, [R1+0x134] ;  /* 0x0001340001c07983 */ /* 0x0005620000300800 */
[----:B------:R3:W-:Y:S01]  /*9100*/  MUFU.EX2 R166, R0 ;  /* 0x0000000000a67308 */ /* 0x0007e20000000800 */
[C---:B-1----:R-:W-:Y:S08]  /*9110*/  HMMA.16816.F32.BF16 R36, R136.reuse, R140, R36 ;  /* 0x0000008c8824723c */ /* 0x042ff00000041824 */
[C---:B------:R-:W-:Y:S01]  /*9120*/  HMMA.16816.F32.BF16 R40, R136.reuse, R142, R40 ;  /* 0x0000008e8828723c */ /* 0x040fe20000041828 */
[----:B------:R-:W1:Y:S07]  /*9130*/  LDSM.16.MT88.4 R140, [R251+0x2800] ;  /* 0x00280000fb8c783b */ /* 0x000e6e0000004200 */
[C---:B----4-:R-:W-:Y:S04]  /*9140*/  HMMA.16816.F32.BF16 R44, R136.reuse, R144, R44 ;  /* 0x00000090882c723c */ /* 0x050fe8000004182c */
[--C-:B---3--:R-:W-:Y:S02]  /*9150*/  FFMA.FTZ R0, R193, c[0x0][0x2d0], -R180.reuse ;  /* 0x0000b400c1007a23 */ /* 0x108fe400000108b4 */
[----:B------:R2:W5:Y:S02]  /*9160*/  LDL.LU R193, [R1+0x130] ;  /* 0x0001300001c17983 */ /* 0x0005640000300800 */
[C---:B------:R-:W-:Y:S01]  /*9170*/  HMMA.16816.F32.BF16 R48, R136.reuse, R146, R48 ;  /* 0x000000928830723c */ /* 0x040fe20000041830 */
[----:B------:R3:W-:Y:S01]  /*9180*/  MUFU.EX2 R167, R0 ;  /* 0x0000000000a77308 */ /* 0x0007e20000000800 */
[----:B------:R-:W4:Y:S06]  /*9190*/  LDSM.16.MT88.4 R144, [R149+0x2800] ;  /* 0x002800009590783b */ /* 0x000f2c0000004200 */
[C---:B-1----:R-:W-:Y:S04]  /*91a0*/  HMMA.16816.F32.BF16 R52, R136.reuse, R140, R52 ;  /* 0x0000008c8834723c */ /* 0x042fe80000041834 */
[--C-:B---3--:R-:W-:Y:S02]  /*91b0*/  FFMA.FTZ R0, R134, c[0x0][0x2d0], -R181.reuse ;  /* 0x0000b40086007a23 */ /* 0x108fe400000108b5 */
[--C-:B------:R-:W-:Y:S02]  /*91c0*/  FFMA.FTZ R134, R194, c[0x0][0x2d0], -R180.reuse ;  /* 0x0000b400c2867a23 */ /* 0x100fe400000108b4 */
[----:B------:R2:W5:Y:S01]  /*91d0*/  LDL.LU R194, [R1+0x12c] ;  /* 0x00012c0001c27983 */ /* 0x0005620000300800 */
[C---:B------:R-:W-:Y:S01]  /*91e0*/  HMMA.16816.F32.BF16 R56, R136.reuse, R142, R56 ;  /* 0x0000008e8838723c */ /* 0x040fe20000041838 */
[----:B------:R1:W-:Y:S02]  /*91f0*/  MUFU.EX2 R163, R0 ;  /* 0x0000000000a37308 */ /* 0x0003e40000000800 */
[----:B------:R-:W3:Y:S01]  /*9200*/  LDSM.16.MT88.4 R140, [R248+0x4800] ;  /* 0x00480000f88c783b */ /* 0x000ee20000004200 */
[----:B------:R-:W-:Y:S04]  /*9210*/  FFMA.FTZ R180, R177, c[0x0][0x2d0], -R180 ;  /* 0x0000b400b1b47a23 */ /* 0x000fe800000108b4 */
[C---:B----4-:R-:W-:Y:S03]  /*9220*/  HMMA.16816.F32.BF16 R60, R136.reuse, R144, R60 ;  /* 0x00000090883c723c */ /* 0x050fe6000004183c */
[----:B------:R2:W5:Y:S01]  /*9230*/  LDL.LU R195, [R1+0x128] ;  /* 0x0001280001c37983 */ /* 0x0005620000300800 */
[----:B------:R-:W-:Y:S03]  /*9240*/  MUFU.EX2 R188, R180 ;  /* 0x000000b400bc7308 */ /* 0x000fe60000000800 */
[----:B------:R2:W5:Y:S01]  /*9250*/  LDL.LU R176, [R1+0x124] ;  /* 0x0001240001b07983 */ /* 0x0005620000300800 */
[C---:B------:R-:W-:Y:S03]  /*9260*/  HMMA.16816.F32.BF16 R64, R136.reuse, R146, R64 ;  /* 0x000000928840723c */ /* 0x040fe60000041840 */
[----:B------:R-:W4:Y:S03]  /*9270*/  LDSM.16.MT88.4 R144, [R252+0x4800] ;  /* 0x00480000fc90783b */ /* 0x000f260000004200 */
[----:B------:R-:W2:Y:S01]  /*9280*/  MUFU.EX2 R169, R134 ;  /* 0x0000008600a97308 */ /* 0x000ea20000000800 */
[--C-:B-1----:R-:W-:Y:S04]  /*9290*/  FFMA.FTZ R0, R178, c[0x0][0x2d0], -R181.reuse ;  /* 0x0000b400b2007a23 */ /* 0x102fe800000108b5 */
[----:B------:R1:W5:Y:S04]  /*92a0*/  LDL.LU R177, [R1+0x120] ;  /* 0x0001200001b17983 */ /* 0x0003680000300800 */
[----:B------:R1:W5:Y:S01]  /*92b0*/  LDL.LU R178, [R1+0x11c] ;  /* 0x00011c0001b27983 */ /* 0x0003620000300800 */
[----:B------:R1:W-:Y:S01]  /*92c0*/  MUFU.EX2 R164, R0 ;  /* 0x0000000000a47308 */ /* 0x0003e20000000800 */
[C---:B---3--:R-:W-:Y:S08]  /*92d0*/  HMMA.16816.F32.BF16 R68, R136.reuse, R140, R68 ;  /* 0x0000008c8844723c */ /* 0x048ff00000041844 */
[C---:B------:R-:W-:Y:S01]  /*92e0*/  HMMA.16816.F32.BF16 R72, R136.reuse, R142, R72 ;  /* 0x0000008e8848723c */ /* 0x040fe20000041848 */
[----:B------:R-:W3:Y:S03]  /*92f0*/  LDSM.16.MT88.4 R140, [R251+0x4800] ;  /* 0x00480000fb8c783b */ /* 0x000ee60000004200 */
[--C-:B-1----:R-:W-:Y:S04]  /*9300*/  FFMA.FTZ R0, R179, c[0x0][0x2d0], -R181.reuse ;  /* 0x0000b400b3007a23 */ /* 0x102fe800000108b5 */
[C---:B----4-:R-:W-:Y:S01]  /*9310*/  HMMA.16816.F32.BF16 R76, R136.reuse, R144, R76 ;  /* 0x00000090884c723c */ /* 0x050fe2000004184c */
[----:B------:R1:W5:Y:S01]  /*9320*/  LDL.LU R179, [R1+0x118] ;  /* 0x0001180001b37983 */ /* 0x0003620000300800 */
[----:B------:R4:W-:Y:S06]  /*9330*/  MUFU.EX2 R189, R0 ;  /* 0x0000000000bd7308 */ /* 0x0009ec0000000800 */
[C---:B------:R-:W-:Y:S01]  /*9340*/  HMMA.16816.F32.BF16 R80, R136.reuse, R146, R80 ;  /* 0x000000928850723c */ /* 0x040fe20000041850 */
[----:B------:R-:W1:Y:S03]  /*9350*/  LDSM.16.MT88.4 R144, [R149+0x4800] ;  /* 0x004800009590783b */ /* 0x000e660000004200 */
[--C-:B----4-:R-:W-:Y:S05]  /*9360*/  FFMA.FTZ R0, R172, c[0x0][0x2d0], -R181.reuse ;  /* 0x0000b400ac007a23 */ /* 0x110fea00000108b5 */
[----:B------:R4:W5:Y:S03]  /*9370*/  LDL.LU R172, [R1+0x114] ;  /* 0x0001140001ac7983 */ /* 0x0009660000300800 */
[----:B------:R-:W-:Y:S01]  /*9380*/  FFMA.FTZ R181, R135, c[0x0][0x2d0], -R181 ;  /* 0x0000b40087b57a23 */ /* 0x000fe200000108b5 */
[----:B------:R2:W2:Y:S01]  /*9390*/  MUFU.EX2 R191, R0 ;  /* 0x0000000000bf7308 */ /* 0x0004a20000000800 */
[----:B------:R4:W5:Y:S01]  /*93a0*/  LDL.LU R173, [R1+0x110] ;  /* 0x0001100001ad7983 */ /* 0x0009620000300800 */
[C---:B---3--:R-:W-:Y:S08]  /*93b0*/  HMMA.16816.F32.BF16 R84, R136.reuse, R140, R84 ;  /* 0x0000008c8854723c */ /* 0x048ff00000041854 */
[----:B------:R-:W-:Y:S01]  /*93c0*/  MUFU.EX2 R134, R181 ;  /* 0x000000b500867308 */ /* 0x000fe20000000800 */
[C---:B------:R-:W-:Y:S01]  /*93d0*/  HMMA.16816.F32.BF16 R88, R136.reuse, R142, R88 ;  /* 0x0000008e8858723c */ /* 0x040fe20000041858 */
[----:B------:R-:W3:Y:S07]  /*93e0*/  LDSM.16.MT88.4 R140, [R248+0x6800] ;  /* 0x00680000f88c783b */ /* 0x000eee0000004200 */
[C---:B-1----:R-:W-:Y:S01]  /*93f0*/  HMMA.16816.F32.BF16 R92, R136.reuse, R144, R92 ;  /* 0x00000090885c723c */ /* 0x042fe2000004185c */
[----:B------:R1:W1:Y:S03]  /*9400*/  MUFU.EX2 R135, R2 ;  /* 0x0000000200877308 */ /* 0x0002660000000800 */
[----:B--2---:R-:W-:Y:S02]  /*9410*/  FADD.FTZ R0, R160, R157 ;  /* 0x0000009da0007221 */ /* 0x004fe40000010000 */
[----:B------:R-:W-:Y:S02]  /*9420*/  LDSM.16.MT88.4 R156, [R252+0x1800] ;  /* 0x00180000fc9c783b */ /* 0x000fe40000004200 */
[C---:B------:R-:W-:Y:S04]  /*9430*/  HMMA.16816.F32.BF16 R96, R136.reuse, R146, R96 ;  /* 0x000000928860723c */ /* 0x040fe80000041860 */
[----:B------:R-:W-:Y:S02]  /*9440*/  FADD.FTZ R0, R162, R0 ;  /* 0x00000000a2007221 */ /* 0x000fe40000010000 */
[----:B------:R-:W2:Y:S02]  /*9450*/  LDSM.16.MT88.4 R144, [R252+0x6800] ;  /* 0x00680000fc90783b */ /* 0x000ea40000004200 */
[----:B------:R-:W-:Y:S04]  /*9460*/  FADD.FTZ R0, R168, R0 ;  /* 0x00000000a8007221 */ /* 0x000fe80000010000 */
[----:B-1----:R-:W-:Y:S02]  /*9470*/  FADD.FTZ R2, R184, R3 ;  /* 0x00000003b8027221 */ /* 0x002fe40000010000 */
[----:B------:R-:W-:Y:S01]  /*9480*/  IMAD.MOV.U32 R3, RZ, RZ, R169 ;  /* 0x000000ffff037224 */ /* 0x000fe200078e00a9 */
[----:B------:R-:W-:Y:S01]  /*9490*/  F2FP.BF16.PACK_AB R169, R191, R189 ;  /* 0x000000bdbfa9723e */ /* 0x000fe200000010ff */
[C---:B---3--:R-:W-:Y:S08]  /*94a0*/  HMMA.16816.F32.BF16 R100, R136.reuse, R140, R100 ;  /* 0x0000008c8864723c */ /* 0x048ff00000041864 */
[C---:B------:R-:W-:Y:S01]  /*94b0*/  HMMA.16816.F32.BF16 R104, R136.reuse, R142, R104 ;  /* 0x0000008e8868723c */ /* 0x040fe20000041868 */
[----:B------:R-:W1:Y:S07]  /*94c0*/  LDSM.16.MT88.4 R140, [R251+0x6800] ;  /* 0x00680000fb8c783b */ /* 0x000e6e0000004200 */
[C---:B--2---:R-:W-:Y:S08]  /*94d0*/  HMMA.16816.F32.BF16 R108, R136.reuse, R144, R108 ;  /* 0x00000090886c723c */ /* 0x044ff0000004186c */
[C---:B------:R-:W-:Y:S01]  /*94e0*/  HMMA.16816.F32.BF16 R112, R136.reuse, R146, R112 ;  /* 0x000000928870723c */ /* 0x040fe20000041870 */
[----:B------:R-:W2:Y:S08]  /*94f0*/  LDSM.16.MT88.4 R144, [R149+0x6800] ;  /* 0x006800009590783b */ /* 0x000eb00000004200 */
[----:B------:R-:W3:Y:S01]  /*9500*/  LDSM.16.MT88.4 R148, [R248+0x1000] ;  /* 0x00100000f894783b */ /* 0x000ee20000004200 */
[C---:B-1----:R-:W-:Y:S08]  /*9510*/  HMMA.16816.F32.BF16 R116, R136.reuse, R140, R116 ;  /* 0x0000008c8874723c */ /* 0x042ff00000041874 */
[C---:B------:R-:W-:Y:S01]  /*9520*/  HMMA.16816.F32.BF16 R120, R136.reuse, R142, R120 ;  /* 0x0000008e8878723c */ /* 0x040fe20000041878 */
[----:B------:R-:W1:Y:S07]  /*9530*/  LDSM.16.MT88.4 R140, [R252+0x1000] ;  /* 0x00100000fc8c783b */ /* 0x000e6e0000004200 */
[C---:B--2---:R-:W-:Y:S08]  /*9540*/  HMMA.16816.F32.BF16 R124, R136.reuse, R144, R124 ;  /* 0x00000090887c723c */ /* 0x044ff0000004187c */
[----:B------:R-:W-:Y:S01]  /*9550*/  HMMA.16816.F32.BF16 R128, R136, R146, R128 ;  /* 0x000000928880723c */ /* 0x000fe20000041880 */
[----:B------:R-:W2:Y:S06]  /*9560*/  LDSM.16.MT88.4 R144, [R182+0x1000] ;  /* 0x00100000b690783b */ /* 0x000eac0000004200 */
[----:B------:R-:W-:Y:S02]  /*9570*/  F2FP.BF16.PACK_AB R136, R183, R171 ;  /* 0x000000abb788723e */ /* 0x000fe400000010ff */
[----:B------:R-:W-:Y:S03]  /*9580*/  F2FP.BF16.PACK_AB R137, R186, R170 ;  /* 0x000000aaba89723e */ /* 0x000fe600000010ff */
[-C--:B------:R-:W-:Y:S02]  /*9590*/  F2FP.BF16.PACK_AB R138, R167, R166.reuse ;  /* 0x000000a6a78a723e */ /* 0x080fe400000010ff */
[----:B------:R-:W-:Y:S07]  /*95a0*/  F2FP.BF16.PACK_AB R139, R164, R163 ;  /* 0x000000a3a48b723e */ /* 0x000fee00000010ff */
[C---:B---3--:R-:W-:Y:S08]  /*95b0*/  HMMA.16816.F32.BF16 R4, R136.reuse, R148, R4 ;  /* 0x000000948804723c */ /* 0x048ff00000041804 */
[C---:B------:R-:W-:Y:S01]  /*95c0*/  HMMA.16816.F32.BF16 R8, R136.reuse, R150, R8 ;  /* 0x000000968808723c */ /* 0x040fe20000041808 */
[----:B------:R-:W-:Y:S07]  /*95d0*/  LDSM.16.MT88.4 R148, [R252+0x3000] ;  /* 0x00300000fc94783b */ /* 0x000fee0000004200 */
[C---:B-1----:R-:W-:Y:S08]  /*95e0*/  HMMA.16816.F32.BF16 R12, R136.reuse, R140, R12 ;  /* 0x0000008c880c723c */ /* 0x042ff0000004180c */
[C---:B------:R-:W-:Y:S01]  /*95f0*/  HMMA.16816.F32.BF16 R16, R136.reuse, R142, R16 ;  /* 0x0000008e8810723c */ /* 0x040fe20000041810 */
[----:B------:R-:W1:Y:S07]  /*9600*/  LDSM.16.MT88.4 R140, [R248+0x3000] ;  /* 0x00300000f88c783b */ /* 0x000e6e0000004200 */
[C---:B------:R-:W-:Y:S08]  /*9610*/  HMMA.16816.F32.BF16 R20, R136.reuse, R152, R20 ;  /* 0x000000988814723c */ /* 0x040ff00000041814 */
[C---:B------:R-:W-:Y:S01]  /*9620*/  HMMA.16816.F32.BF16 R24, R136.reuse, R154, R24 ;  /* 0x0000009a8818723c */ /* 0x040fe20000041818 */
[----:B------:R-:W3:Y:S07]  /*9630*/  LDSM.16.MT88.4 R152, [R251+0x3000] ;  /* 0x00300000fb98783b */ /* 0x000eee0000004200 */
[C---:B--2---:R-:W-:Y:S08]  /*9640*/  HMMA.16816.F32.BF16 R28, R136.reuse, R144, R28 ;  /* 0x00000090881c723c */ /* 0x044ff0000004181c */
[C---:B------:R-:W-:Y:S01]  /*9650*/  HMMA.16816.F32.BF16 R32, R136.reuse, R146, R32 ;  /* 0x000000928820723c */ /* 0x040fe20000041820 */
[----:B------:R-:W-:Y:S07]  /*9660*/  LDSM.16.MT88.4 R144, [R248+0x5000] ;  /* 0x00500000f890783b */ /* 0x000fee0000004200 */
[C---:B-1----:R-:W-:Y:S08]  /*9670*/  HMMA.16816.F32.BF16 R36, R136.reuse, R140, R36 ;  /* 0x0000008c8824723c */ /* 0x042ff00000041824 */
[C---:B------:R-:W-:Y:S01]  /*9680*/  HMMA.16816.F32.BF16 R40, R136.reuse, R142, R40 ;  /* 0x0000008e8828723c */ /* 0x040fe20000041828 */
[----:B------:R-:W1:Y:S07]  /*9690*/  LDSM.16.MT88.4 R140, [R182+0x3000] ;  /* 0x00300000b68c783b */ /* 0x000e6e0000004200 */
[C---:B------:R-:W-:Y:S08]  /*96a0*/  HMMA.16816.F32.BF16 R44, R136.reuse, R148, R44 ;  /* 0x00000094882c723c */ /* 0x040ff0000004182c */
[C---:B------:R-:W-:Y:S01]  /*96b0*/  HMMA.16816.F32.BF16 R48, R136.reuse, R150, R48 ;  /* 0x000000968830723c */ /* 0x040fe20000041830 */
[----:B------:R-:W2:Y:S07]  /*96c0*/  LDSM.16.MT88.4 R148, [R252+0x5000] ;  /* 0x00500000fc94783b */ /* 0x000eae0000004200 */
        /* <DEDUP_REMOVED lines=18> */
[C---:B---3--:R-:W-:Y:S07]  /*97f0*/  HMMA.16816.F32.BF16 R100, R136.reuse, R144, R100 ;  /* 0x000000908864723c */ /* 0x048fee0000041864 */
[----:B------:R-:W-:Y:S01]  /*9800*/  MOV R145, R183 ;  /* 0x000000b700917202 */ /* 0x000fe20000000f00 */
[C---:B------:R-:W-:Y:S04]  /*9810*/  HMMA.16816.F32.BF16 R104, R136.reuse, R146, R104 ;  /* 0x000000928868723c */ /* 0x040fe80000041868 */
[----:B------:R-:W-:Y:S03]  /*9820*/  IMAD.MOV.U32 R144, RZ, RZ, R186 ;  /* 0x000000ffff907224 */ /* 0x000fe600078e00ba */
[----:B------:R-:W-:Y:S01]  /*9830*/  MOV R146, R163 ;  /* 0x000000a300927202 */ /* 0x000fe20000000f00 */
[C---:B-1----:R-:W-:Y:S01]  /*9840*/  HMMA.16816.F32.BF16 R108, R136.reuse, R140, R108 ;  /* 0x0000008c886c723c */ /* 0x042fe2000004186c */
[----:B------:R-:W-:Y:S03]  /*9850*/  LDSM.16.MT88.4 R160, [R251+0x1800] ;  /* 0x00180000fba0783b */ /* 0x000fe60000004200 */
[----:B------:R-:W-:Y:S04]  /*9860*/  MOV R147, R166 ;  /* 0x000000a600937202 */ /* 0x000fe80000000f00 */
[C---:B------:R-:W-:Y:S01]  /*9870*/  HMMA.16816.F32.BF16 R112, R136.reuse, R142, R112 ;  /* 0x0000008e8870723c */ /* 0x040fe20000041870 */
[----:B------:R-:W1:Y:S07]  /*9880*/  LDSM.16.MT88.4 R140, [R248+0x1800] ;  /* 0x00180000f88c783b */ /* 0x000e6e0000004200 */
[C---:B------:R-:W-:Y:S07]  /*9890*/  HMMA.16816.F32.BF16 R116, R136.reuse, R148, R116 ;  /* 0x000000948874723c */ /* 0x040fee0000041874 */
[----:B------:R-:W-:Y:S01]  /*98a0*/  MOV R149, R182 ;  /* 0x000000b600957202 */ /* 0x000fe20000000f00 */
[C---:B------:R-:W-:Y:S01]  /*98b0*/  HMMA.16816.F32.BF16 R120, R136.reuse, R150, R120 ;  /* 0x000000968878723c */ /* 0x040fe20000041878 */
[----:B------:R-:W-:Y:S03]  /*98c0*/  LDSM.16.MT88.4 R180, [R248+0x3800] ;  /* 0x00380000f8b4783b */ /* 0x000fe60000004200 */
[----:B------:R-:W-:Y:S03]  /*98d0*/  MOV R148, R167 ;  /* 0x000000a700947202 */ /* 0x000fe60000000f00 */
[----:B------:R-:W-:Y:S01]  /*98e0*/  IMAD.MOV.U32 R150, RZ, RZ, R165 ;  /* 0x000000ffff967224 */ /* 0x000fe200078e00a5 */
[C---:B--2---:R-:W-:Y:S04]  /*98f0*/  HMMA.16816.F32.BF16 R124, R136.reuse, R152, R124 ;  /* 0x00000098887c723c */ /* 0x044fe8000004187c */
[----:B------:R-:W-:Y:S02]  /*9900*/  MOV R151, R164 ;  /* 0x000000a400977202 */ /* 0x000fe40000000f00 */
[----:B------:R2:W3:Y:S01]  /*9910*/  LDSM.16.MT88.4 R164, [R149+0x1800] ;  /* 0x0018000095a4783b */ /* 0x0004e20000004200 */
[----:B------:R-:W-:Y:S01]  /*9920*/  MOV R152, R171 ;  /* 0x000000ab00987202 */ /* 0x000fe20000000f00 */
[----:B------:R-:W-:Y:S04]  /*9930*/  HMMA.16816.F32.BF16 R128, R136, R154, R128 ;  /* 0x0000009a8880723c */ /* 0x000fe80000041880 */
[----:B------:R-:W-:Y:S02]  /*9940*/  MOV R153, R170 ;  /* 0x000000aa00997202 */ /* 0x000fe40000000f00 */
[----:B------:R-:W-:Y:S02]  /*9950*/  F2FP.BF16.PACK_AB R168, R150, R3 ;  /* 0x0000000396a8723e */ /* 0x000fe400000010ff */
[----:B------:R-:W-:Y:S04]  /*9960*/  F2FP.BF16.PACK_AB R170, R188, R190 ;  /* 0x000000bebcaa723e */ /* 0x000fe800000010ff */
[----:B------:R-:W-:Y:S02]  /*9970*/  F2FP.BF16.PACK_AB R171, R134, R135 ;  /* 0x0000008786ab723e */ /* 0x000fe400000010ff */
[----:B------:R-:W-:Y:S02]  /*9980*/  MOV R155, R187 ;  /* 0x000000bb009b7202 */ /* 0x000fe40000000f00 */
[----:B------:R-:W3:Y:S03]  /*9990*/  LDSM.16.MT88.4 R184, [R252+0x3800] ;  /* 0x00380000fcb8783b */ /* 0x000ee60000004200 */
[C---:B-1----:R-:W-:Y:S07]  /*99a0*/  HMMA.16816.F32.BF16 R136, R168.reuse, R140, R4 ;  /* 0x0000008ca888723c */ /* 0x042fee0000041804 */
[----:B------:R-:W-:Y:S01]  /*99b0*/  MOV R5, R150 ;  /* 0x0000009600057202 */ /* 0x000fe20000000f00 */
[C---:B------:R-:W-:Y:S04]  /*99c0*/  HMMA.16816.F32.BF16 R140, R168.reuse, R142, R8 ;  /* 0x0000008ea88c723c */ /* 0x040fe80000041808 */
[----:B------:R-:W-:Y:S01]  /*99d0*/  IMAD.MOV.U32 R6, RZ, RZ, R151 ;  /* 0x000000ffff067224 */ /* 0x000fe200078e0097 */
[----:B------:R-:W-:Y:S02]  /*99e0*/  MOV R7, R148 ;  /* 0x0000009400077202 */ /* 0x000fe40000000f00 */
[----:B------:R-:W-:Y:S01]  /*99f0*/  MOV R8, R146 ;  /* 0x0000009200087202 */ /* 0x000fe20000000f00 */
[----:B------:R-:W-:Y:S01]  /*9a00*/  IMAD.MOV.U32 R10, RZ, RZ, R144 ;  /* 0x000000ffff0a7224 */ /* 0x000fe200078e0090 */
[----:B------:R-:W-:Y:S03]  /*9a10*/  MOV R9, R147 ;  /* 0x0000009300097202 */ /* 0x000fe60000000f00 */
[----:B------:R-:W-:Y:S02]  /*9a20*/  MOV R11, R145 ;  /* 0x00000091000b7202 */ /* 0x000fe40000000f00 */
[C---:B------:R-:W-:Y:S03]  /*9a30*/  HMMA.16816.F32.BF16 R144, R168.reuse, R156, R12 ;  /* 0x0000009ca890723c */ /* 0x040fe6000004180c */
[----:B------:R-:W-:Y:S04]  /*9a40*/  MOV R4, R155 ;  /* 0x0000009b00047202 */ /* 0x000fe80000000f00 */
[----:B------:R-:W-:Y:S02]  /*9a50*/  MOV R15, R149 ;  /* 0x00000095000f7202 */ /* 0x000fe40000000f00 */
[C---:B--2---:R-:W-:Y:S07]  /*9a60*/  HMMA.16816.F32.BF16 R148, R168.reuse, R158, R16 ;  /* 0x0000009ea894723c */ /* 0x044fee0000041810 */
[----:B------:R-:W-:Y:S01]  /*9a70*/  MOV R18, R152 ;  /* 0x0000009800127202 */ /* 0x000fe20000000f00 */
[----:B------:R-:W-:Y:S02]  /*9a80*/  IMAD.MOV.U32 R19, RZ, RZ, R153 ;  /* 0x000000ffff137224 */ /* 0x000fe400078e0099 */
[C---:B------:R-:W-:Y:S07]  /*9a90*/  HMMA.16816.F32.BF16 R152, R168.reuse, R160, R20 ;  /* 0x000000a0a898723c */ /* 0x040fee0000041814 */
[----:B------:R-:W-:Y:S01]  /*9aa0*/  MOV R23, R4 ;  /* 0x0000000400177202 */ /* 0x000fe20000000f00 */
[C---:B------:R-:W-:Y:S01]  /*9ab0*/  HMMA.16816.F32.BF16 R156, R168.reuse, R162, R24 ;  /* 0x000000a2a89c723c */ /* 0x040fe20000041818 */
[----:B------:R-:W-:Y:S03]  /*9ac0*/  LDSM.16.MT88.4 R24, [R251+0x7800] ;  /* 0x00780000fb18783b */ /* 0x000fe60000004200 */
[----:B------:R-:W-:Y:S04]  /*9ad0*/  MOV R22, R15 ;  /* 0x0000000f00167202 */ /* 0x000fe80000000f00 */
[C---:B---3--:R-:W-:Y:S01]  /*9ae0*/  HMMA.16816.F32.BF16 R160, R168.reuse, R164, R28 ;  /* 0x000000a4a8a0723c */ /* 0x048fe2000004181c */
[----:B------:R-:W2:Y:S04]  /*9af0*/  LDL R31, [R1+0x8c] ;  /* 0x00008c00011f7983 */ /* 0x000ea80000100800 */
[----:B------:R-:W-:Y:S02]  /*9b00*/  LDSM.16.MT88.4 R12, [R248+0x5800] ;  /* 0x00580000f80c783b */ /* 0x000fe40000004200 */
[----:B------:R-:W-:Y:S01]  /*9b10*/  MOV R28, R7 ;  /* 0x00000007001c7202 */ /* 0x000fe20000000f00 */
[C---:B------:R-:W-:Y:S04]  /*9b20*/  HMMA.16816.F32.BF16 R164, R168.reuse, R166, R32 ;  /* 0x000000a6a8a4723c */ /* 0x040fe80000041820 */
[----:B------:R-:W-:Y:S01]  /*9b30*/  IMAD.MOV.U32 R29, RZ, RZ, R6 ;  /* 0x000000ffff1d7224 */ /* 0x000fe200078e0006 */
[----:B------:R-:W-:Y:S02]  /*9b40*/  MOV R30, R5 ;  /* 0x00000005001e7202 */ /* 0x000fe40000000f00 */
[----:B------:R-:W1:Y:S01]  /*9b50*/  LDSM.16.MT88.4 R4, [R251+0x3800] ;  /* 0x00380000fb04783b */ /* 0x000e620000004200 */
[C---:B------:R-:W-:Y:S04]  /*9b60*/  HMMA.16816.F32.BF16 R36, R168.reuse, R180, R36 ;  /* 0x000000b4a824723c */ /* 0x040fe80000041824 */
[----:B------:R-:W-:Y:S01]  /*9b70*/  MOV R32, R11 ;  /* 0x0000000b00207202 */ /* 0x000fe20000000f00 */
[----:B------:R-:W-:Y:S01]  /*9b80*/  IMAD.MOV.U32 R33, RZ, RZ, R10 ;  /* 0x000000ffff217224 */ /* 0x000fe200078e000a */
[----:B------:R-:W-:Y:S02]  /*9b90*/  MOV R34, R9 ;  /* 0x0000000900227202 */ /* 0x000fe40000000f00 */
[C---:B------:R-:W-:Y:S04]  /*9ba0*/  HMMA.16816.F32.BF16 R40, R168.reuse, R182, R40 ;  /* 0x000000b6a828723c */ /* 0x040fe80000041828 */
[----:B------:R-:W-:Y:S02]  /*9bb0*/  MOV R180, R18 ;  /* 0x0000001200b47202 */ /* 0x000fe40000000f00 */
[----:B------:R-:W-:Y:S01]  /*9bc0*/  MOV R181, R19 ;  /* 0x0000001300b57202 */ /* 0x000fe20000000f00 */
[----:B------:R-:W-:Y:S01]  /*9bd0*/  IMAD.MOV.U32 R182, RZ, RZ, R22 ;  /* 0x000000ffffb67224 */ /* 0x000fe200078e0016 */
[C---:B------:R-:W-:Y:S01]  /*9be0*/  HMMA.16816.F32.BF16 R44, R168.reuse, R184, R44 ;  /* 0x000000b8a82c723c */ /* 0x040fe2000004182c */
[----:B------:R-:W-:Y:S03]  /*9bf0*/  LDSM.16.MT88.4 R16, [R252+0x5800] ;  /* 0x00580000fc10783b */ /* 0x000fe60000004200 */
[----:B------:R-:W-:Y:S01]  /*9c00*/  MOV R183, R23 ;  /* 0x0000001700b77202 */ /* 0x000fe20000000f00 */
[----:B------:R-:W-:Y:S01]  /*9c10*/  FADD.FTZ R2, R180, R2 ;  /* 0x00000002b4027221 */ /* 0x000fe20000010000 */
[----:B------:R-:W-:Y:S02]  /*9c20*/  MOV R35, R8 ;  /* 0x0000000800237202 */ /* 0x000fe40000000f00 */
[C---:B------:R-:W-:Y:S01]  /*9c30*/  HMMA.16816.F32.BF16 R48, R168.reuse, R186, R48 ;  /* 0x000000baa830723c */ /* 0x040fe20000041830 */
[----:B------:R-:W3:Y:S03]  /*9c40*/  LDSM.16.MT88.4 R8, [R22+0x3800] ;  /* 0x003800001608783b */ /* 0x000ee60000004200 */
[----:B------:R-:W-:Y:S02]  /*9c50*/  FADD.FTZ R0, R183, R0 ;  /* 0x00000000b7007221 */ /* 0x000fe40000010000 */
[----:B------:R-:W-:Y:S02]  /*9c60*/  FADD.FTZ R2, R32, R2 ;  /* 0x0000000220027221 */ /* 0x000fe40000010000 */
[----:B------:R-:W-:Y:S01]  /*9c70*/  FADD.FTZ R0, R181, R0 ;  /* 0x00000000b5007221 */ /* 0x000fe20000010000 */
[----:B------:R-:W4:Y:S03]  /*9c80*/  LDSM.16.MT88.4 R20, [R251+0x5800] ;  /* 0x00580000fb14783b */ /* 0x000f260000004200 */
[----:B------:R-:W-:Y:S02]  /*9c90*/  FADD.FTZ R2, R34, R2 ;  /* 0x0000000222027221 */ /* 0x000fe40000010000 */
[----:B------:R-:W-:Y:S01]  /*9ca0*/  FADD.FTZ R0, R33, R0 ;  /* 0x0000000021007221 */ /* 0x000fe20000010000 */
[C---:B-1----:R-:W-:Y:S03]  /*9cb0*/  HMMA.16816.F32.BF16 R52, R168.reuse, R4, R52 ;  /* 0x00000004a834723c */ /* 0x042fe60000041834 */
[----:B------:R-:W-:Y:S02]  /*9cc0*/  FADD.FTZ R2, R28, R2 ;  /* 0x000000021c027221 */ /* 0x000fe40000010000 */
[----:B------:R-:W-:Y:S02]  /*9cd0*/  FADD.FTZ R0, R35, R0 ;  /* 0x0000000023007221 */ /* 0x000fe40000010000 */
[----:B------:R-:W-:Y:S01]  /*9ce0*/  FADD.FTZ R2, R3, R2 ;  /* 0x0000000203027221 */ /* 0x000fe20000010000 */
[C---:B------:R-:W-:Y:S01]  /*9cf0*/  HMMA.16816.F32.BF16 R56, R168.reuse, R6, R56 ;  /* 0x00000006a838723c */ /* 0x040fe20000041838 */
[----:B------:R-:W1:Y:S03]  /*9d00*/  LDSM.16.MT88.4 R4, [R182+0x5800] ;  /* 0x00580000b604783b */ /* 0x000e660000004200 */
[----:B------:R-:W-:Y:S04]  /*9d10*/  FADD.FTZ R0, R29, R0 ;  /* 0x000000001d007221 */ /* 0x000fe80000010000 */
[----:B------:R-:W-:Y:S04]  /*9d20*/  FADD.FTZ R3, R189, R0 ;  /* 0x00000000bd037221 */ /* 0x000fe80000010000 */
[----:B------:R-:W-:Y:S02]  /*9d30*/  FADD.FTZ R0, R30, R2 ;  /* 0x000000021e007221 */ /* 0x000fe40000010000 */
[----:B------:R-:W-:Y:S02]  /*9d40*/  FADD.FTZ R3, R191, R3 ;  /* 0x00000003bf037221 */ /* 0x000fe40000010000 */
[----:B------:R-:W-:Y:S01]  /*9d50*/  FADD.FTZ R2, R190, R0 ;  /* 0x00000000be027221 */ /* 0x000fe20000010000 */
[C---:B---3--:R-:W-:Y:S03]  /*9d60*/  HMMA.16816.F32.BF16 R60, R168.reuse, R8, R60 ;  /* 0x00000008a83c723c */ /* 0x048fe6000004183c */
[----:B------:R-:W-:Y:S02]  /*9d70*/  FADD.FTZ R2, R188, R2 ;  /* 0x00000002bc027221 */ /* 0x000fe40000010000 */
[----:B------:R-:W-:Y:S01]  /*9d80*/  FADD.FTZ R0, R135, R3 ;  /* 0x0000000387007221 */ /* 0x000fe20000010000 */
[----:B------:R-:W-:Y:S02]  /*9d90*/  MOV R3, R133 ;  /* 0x0000008500037202 */ /* 0x000fe40000000f00 */
[C---:B------:R-:W-:Y:S01]  /*9da0*/  HMMA.16816.F32.BF16 R64, R168.reuse, R10, R64 ;  /* 0x0000000aa840723c */ /* 0x040fe20000041840 */
[----:B------:R-:W3:Y:S03]  /*9db0*/  LDSM.16.MT88.4 R8, [R248+0x7800] ;  /* 0x00780000f808783b */ /* 0x000ee60000004200 */
[----:B------:R-:W-:Y:S01]  /*9dc0*/  FADD.FTZ R0, R134, R0 ;  /* 0x0000000086007221 */ /* 0x000fe20000010000 */
[----:B------:R-:W-:Y:S03]  /*9dd0*/  MOV R134, R132 ;  /* 0x0000008400867202 */ /* 0x000fe60000000f00 */
[C---:B------:R-:W-:Y:S08]  /*9de0*/  HMMA.16816.F32.BF16 R68, R168.reuse, R12, R68 ;  /* 0x0000000ca844723c */ /* 0x040ff00000041844 */
[C---:B------:R-:W-:Y:S01]  /*9df0*/  HMMA.16816.F32.BF16 R72, R168.reuse, R14, R72 ;  /* 0x0000000ea848723c */ /* 0x040fe20000041848 */
[----:B------:R-:W3:Y:S07]  /*9e00*/  LDSM.16.MT88.4 R12, [R252+0x7800] ;  /* 0x00780000fc0c783b */ /* 0x000eee0000004200 */
[C---:B------:R-:W-:Y:S08]  /*9e10*/  HMMA.16816.F32.BF16 R76, R168.reuse, R16, R76 ;  /* 0x00000010a84c723c */ /* 0x040ff0000004184c */
[C---:B------:R-:W-:Y:S01]  /*9e20*/  HMMA.16816.F32.BF16 R80, R168.reuse, R18, R80 ;  /* 0x00000012a850723c */ /* 0x040fe20000041850 */
[----:B------:R-:W3:Y:S07]  /*9e30*/  LDSM.16.MT88.4 R16, [R182+0x7800] ;  /* 0x00780000b610783b */ /* 0x000eee0000004200 */
[C---:B----4-:R-:W-:Y:S08]  /*9e40*/  HMMA.16816.F32.BF16 R84, R168.reuse, R20, R84 ;  /* 0x00000014a854723c */ /* 0x050ff00000041854 */
[C---:B------:R-:W-:Y:S08]  /*9e50*/  HMMA.16816.F32.BF16 R88, R168.reuse, R22, R88 ;  /* 0x00000016a858723c */ /* 0x040ff00000041858 */
[C---:B-1----:R-:W-:Y:S08]  /*9e60*/  HMMA.16816.F32.BF16 R92, R168.reuse, R4, R92 ;  /* 0x00000004a85c723c */ /* 0x042ff0000004185c */
[C---:B------:R-:W-:Y:S08]  /*9e70*/  HMMA.16816.F32.BF16 R96, R168.reuse, R6, R96 ;  /* 0x00000006a860723c */ /* 0x040ff00000041860 */
[C---:B---3--:R-:W-:Y:S08]  /*9e80*/  HMMA.16816.F32.BF16 R100, R168.reuse, R8, R100 ;  /* 0x00000008a864723c */ /* 0x048ff00000041864 */
[C---:B------:R-:W-:Y:S08]  /*9e90*/  HMMA.16816.F32.BF16 R104, R168.reuse, R10, R104 ;  /* 0x0000000aa868723c */ /* 0x040ff00000041868 */
[C---:B------:R-:W-:Y:S08]  /*9ea0*/  HMMA.16816.F32.BF16 R108, R168.reuse, R12, R108 ;  /* 0x0000000ca86c723c */ /* 0x040ff0000004186c */
[C---:B------:R-:W-:Y:S08]  /*9eb0*/  HMMA.16816.F32.BF16 R112, R168.reuse, R14, R112 ;  /* 0x0000000ea870723c */ /* 0x040ff00000041870 */
[C---:B------:R-:W-:Y:S08]  /*9ec0*/  HMMA.16816.F32.BF16 R116, R168.reuse, R24, R116 ;  /* 0x00000018a874723c */ /* 0x040ff00000041874 */
[C---:B------:R-:W-:Y:S08]  /*9ed0*/  HMMA.16816.F32.BF16 R120, R168.reuse, R26, R120 ;  /* 0x0000001aa878723c */ /* 0x040ff00000041878 */
[C---:B------:R-:W-:Y:S08]  /*9ee0*/  HMMA.16816.F32.BF16 R124, R168.reuse, R16, R124 ;  /* 0x00000010a87c723c */ /* 0x040ff0000004187c */
[----:B------:R-:W-:Y:S03]  /*9ef0*/  HMMA.16816.F32.BF16 R128, R168, R18, R128 ;  /* 0x00000012a880723c */ /* 0x000fe60000041880 */
[----:B--2---:R-:W-:Y:S02]  /*9f00*/  ISETP.GT.AND P0, PT, R174, R31, PT ;  /* 0x0000001fae00720c */ /* 0x004fe40003f04270 */
[----:B------:R1:W5:Y:S04]  /*9f10*/  LDL.LU R174, [R1+0x10c] ;  /* 0x00010c0001ae7983 */ /* 0x0003680000300800 */
[----:B------:R-:W-:Y:S04]  /*9f20*/  STL [R1+0x80], R2 ;  /* 0x0000800201007387 */ /* 0x000fe80000100800 */
[----:B------:R-:W-:Y:S04]  /*9f30*/  STL [R1+0x5c], R175 ;  /* 0x00005caf01007387 */ /* 0x000fe80000100800 */
[----:B------:R2:W-:Y:S02]  /*9f40*/  STL [R1+0x84], R0 ;  /* 0x0000840001007387 */ /* 0x0005e40000100800 */
[----:B--2---:R-:W-:Y:S02]  /*9f50*/  MOV R0, R175 ;  /* 0x000000af00007202 */ /* 0x004fe40000000f00 */
[----:B------:R1:W5:Y:S04]  /*9f60*/  LDL.LU R175, [R1+0x108] ;  /* 0x0001080001af7983 */ /* 0x0003680000300800 */
[----:B------:R1:W-:Y:S01]  /*9f70*/  STL [R1+0x60], R0 ;  /* 0x0000600001007387 */ /* 0x0003e20000100800 */
[----:B------:R-:W-:-:S05]  /*9f80*/  @P0 BRA `(.L_x_835) ;  /* 0xffffbca000000947 */ /* 0x000fca000383ffff */
.L_x_834:
[----:B-1----:R-:W2:Y:S04]  /*9f90*/  LDL R2, [R1+0x7c] ;  /* 0x00007c0001027983 */ /* 0x002ea80000100800 */
[----:B------:R-:W2:Y:S02]  /*9fa0*/  LDL R0, [R1+0x5c] ;  /* 0x00005c0001007983 */ /* 0x000ea40000100800 */
[----:B--2---:R-:W-:-:S13]  /*9fb0*/  ISETP.GE.AND P0, PT, R0, R2, PT ;  /* 0x000000020000720c */ /* 0x004fda0003f06270 */
[----:B------:R-:W-:Y:S05]  /*9fc0*/  @!P0 BRA `(.L_x_836) ;  /* 0x00003dd000008947 */ /* 0x000fea0003800000 */
[----:B------:R-:W-:Y:S02]  /*9fd0*/  MOV R135, R132 ;  /* 0x0000008400877202 */ /* 0x000fe40000000f00 */
[----:B------:R-:W-:Y:S02]  /*9fe0*/  MOV R134, R133 ;  /* 0x0000008500867202 */ /* 0x000fe40000000f00 */
.L_x_837:
[----:B------:R-:W2:Y:S01]  /*9ff0*/  LDL R133, [R1+0x8] ;  /* 0x0000080001857983 */ /* 0x000ea20000100800 */
[----:B------:R-:W-:Y:S04]  /*a000*/  DEPBAR.LE SB0, 0x0 ;  /* 0x000080000000791a */ /* 0x000fe80000000000 */
[----:B------:R-:W3:Y:S01]  /*a010*/  LDL.64 R30, [R1+0x70] ;  /* 0x00007000011e7983 */ /* 0x000ee20000100a00 */
[----:B------:R-:W-:Y:S05]  /*a020*/  WARPSYNC 0xffffffff ;  /* 0xffffffff00007948 */ /* 0x000fea0003800000 */
[----:B------:R-:W4:Y:S04]  /*a030*/  LDL R29, [R1+0x44] ;  /* 0x00004400011d7983 */ /* 0x000f280000100800 */
[----:B------:R-:W4:Y:S04]  /*a040*/  LDL R23, [R1+0x78] ;  /* 0x0000780001177983 */ /* 0x000f280000100800 */
[----:B------:R-:W4:Y:S04]  /*a050*/  LDL R28, [R1+0x40] ;  /* 0x00004000011c7983 */ /* 0x000f280000100800 */
[----:B------:R-:W4:Y:S04]  /*a060*/  LDL R14, [R1+0x3c] ;  /* 0x00003c00010e7983 */ /* 0x000f280000100800 */
[----:B------:R-:W4:Y:S04]  /*a070*/  LDL.LU R132, [R1+0x5c] ;  /* 0x00005c0001847983 */ /* 0x000f280000300800 */
[----:B------:R1:W-:Y:S04]  /*a080*/  STL [R1+0x12c], R131 ;  /* 0x00012c8301007387 */ /* 0x0003e80000100800 */
[----:B------:R-:W-:Y:S08]  /*a090*/  BAR.SYNC.DEFER_BLOCKING 0x0 ;  /* 0x0000000000007b1d */ /* 0x000ff00000010000 */
[----:B------:R-:W2:Y:S08]  /*a0a0*/  LDSM.16.M88.4 R8, [R249] ;  /* 0x00000000f908783b */ /* 0x000eb00000000200 */
[----:B-1----:R-:W4:Y:S04]  /*a0b0*/  LDL R131, [R1+0x58] ;  /* 0x0000580001837983 */ /* 0x002f280000100800 */
[----:B------:R-:W1:Y:S08]  /*a0c0*/  LDSM.16.M88.4 R16, [R249+0x800] ;  /* 0x00080000f910783b */ /* 0x000e700000000200 */
[----:B------:R-:W1:Y:S08]  /*a0d0*/  LDSM.16.M88.4 R24, [R249+0x1000] ;  /* 0x00100000f918783b */ /* 0x000e700000000200 */
[----:B------:R-:W1:Y:S08]  /*a0e0*/  LDSM.16.M88.4 R32, [R249+0x1800] ;  /* 0x00180000f920783b */ /* 0x000e700000000200 */
[----:B--2---:R2:W1:Y:S01]  /*a0f0*/  LDSM.16.M88.4 R168, [R133] ;  /* 0x0000000085a8783b */ /* 0x0044620000000200 */
[----:B---3--:R-:W-:Y:S07]  /*a100*/  IADD3 R15, P0, R30, 0x40, RZ ;  /* 0x000000401e0f7810 */ /* 0x008fee0007f1e0ff */
[----:B----4-:R3:W4:Y:S01]  /*a110*/  LDSM.16.M88.4 R180, [R29] ;  /* 0x000000001db4783b */ /* 0x0107220000000200 */
[----:B------:R-:W-:Y:S07]  /*a120*/  IADD3.X R21, RZ, R23, RZ, P0, !PT ;  /* 0x00000017ff157210 */ /* 0x000fee00007fe4ff */
[----:B------:R-:W1:Y:S08]  /*a130*/  LDSM.16.M88.4 R184, [R28] ;  /* 0x000000001cb8783b */ /* 0x000e700000000200 */
[----:B--2---:R-:W4:Y:S01]  /*a140*/  LDL R133, [R1] ;  /* 0x0000000001857983 */ /* 0x004f220000100800 */
[----:B------:R-:W-:Y:S01]  /*a150*/  SHF.R.S32.HI R0, RZ, 0x1f, R132 ;  /* 0x0000001fff007819 */ /* 0x000fe20000011484 */
[----:B------:R-:W-:Y:S02]  /*a160*/  IMAD.WIDE.U32 R6, R132, c[0x0][0x208], RZ ;  /* 0x0000820084067a25 */ /* 0x000fe400078e00ff */
[----:B------:R1:W1:Y:S02]  /*a170*/  LDSM.16.M88.4 R188, [R14] ;  /* 0x000000000ebc783b */ /* 0x0002640000000200 */
[----:B------:R-:W-:Y:S01]  /*a180*/  IMAD R0, R0, c[0x0][0x208], RZ ;  /* 0x0000820000007a24 */ /* 0x000fe200078e02ff */
[----:B------:R-:W-:Y:S03]  /*a190*/  SHF.L.U32 R4, R6, 0x6, RZ ;  /* 0x0000000606047819 */ /* 0x000fe600000006ff */
[----:B------:R-:W-:Y:S01]  /*a1a0*/  IMAD R0, R132, c[0x0][0x20c], R0 ;  /* 0x0000830084007a24 */ /* 0x000fe200078e0200 */
[C---:B------:R-:W-:Y:S02]  /*a1b0*/  IADD3 R2, P6, R4.reuse, R30, RZ ;  /* 0x0000001e04027210 */ /* 0x040fe40007fde0ff */
[----:B------:R-:W-:Y:S02]  /*a1c0*/  IADD3 R3, P1, R4, R15, RZ ;  /* 0x0000000f04037210 */ /* 0x000fe40007f3e0ff */
[----:B------:R-:W-:Y:S02]  /*a1d0*/  IADD3 R0, R7, R0, RZ ;  /* 0x0000000007007210 */ /* 0x000fe40007ffe0ff */
[----:B------:R-:W-:Y:S02]  /*a1e0*/  LEA R12, P0, R2, c[0x0][0x1f8], 0x1 ;  /* 0x00007e00020c7a11 */ /* 0x000fe400078008ff */
[----:B------:R-:W-:Y:S04]  /*a1f0*/  SHF.L.U64.HI R0, R6, 0x6, R0 ;  /* 0x0000000606007819 */ /* 0x000fe80000010200 */
[----:B------:R-:W-:Y:S02]  /*a200*/  IADD3.X R5, R0, R23, RZ, P6, !PT ;  /* 0x0000001700057210 */ /* 0x000fe400037fe4ff */
[C---:B------:R-:W-:Y:S02]  /*a210*/  LEA R6, P6, R3.reuse, c[0x0][0x1f8], 0x1 ;  /* 0x00007e0003067a11 */ /* 0x040fe400078c08ff */
[----:B------:R-:W-:Y:S02]  /*a220*/  LEA.HI.X R13, R2, c[0x0][0x1fc], R5, 0x1, P0 ;  /* 0x00007f00020d7a11 */ /* 0x000fe400000f0c05 */
[----:B------:R-:W-:Y:S02]  /*a230*/  IADD3.X R7, R0, R21, RZ, P1, !PT ;  /* 0x0000001500077210 */ /* 0x000fe40000ffe4ff */
[----:B------:R-:W-:Y:S02]  /*a240*/  IADD3 R20, P0, R30, 0x80, RZ ;  /* 0x000000801e147810 */ /* 0x000fe40007f1e0ff */
[----:B------:R-:W-:Y:S02]  /*a250*/  LEA.HI.X R7, R3, c[0x0][0x1fc], R7, 0x1, P6 ;  /* 0x00007f0003077a11 */ /* 0x000fe400030f0c07 */
[----:B------:R-:W-:Y:S02]  /*a260*/  IADD3.X R22, RZ, R23, RZ, P0, !PT ;  /* 0x00000017ff167210 */ /* 0x000fe400007fe4ff */
[----:B------:R-:W-:Y:S01]  /*a270*/  IADD3 R3, P0, R4, R20, RZ ;  /* 0x0000001404037210 */ /* 0x000fe20007f1e0ff */
[----:B------:R-:W-:Y:S01]  /*a280*/  @!PT LDS RZ, [RZ] ;  /* 0x00000000fffff984 */ /* 0x000fe20000000800 */
[----:B------:R-:W-:Y:S01]  /*a290*/  @!PT LDS RZ, [RZ] ;  /* 0x00000000fffff984 */ /* 0x000fe20000000800 */
[----:B------:R-:W-:Y:S01]  /*a2a0*/  @!PT LDS RZ, [RZ] ;  /* 0x00000000fffff984 */ /* 0x000fe20000000800 */
[----:B------:R1:W-:Y:S08]  /*a2b0*/  LDGSTS.E.BYPASS.LTC128B.128 [R131+0x100], [R12.64], !P5 ;  /* 0x001000000c837fae */ /* 0x0003f0000e901d46 */
[----:B------:R3:W-:Y:S01]  /*a2c0*/  LDGSTS.E.BYPASS.LTC128B.128 [R131+0x2100], [R6.64], !P4 ;  /* 0x0210000006837fae */ /* 0x0007e2000e101d46 */
[----:B-1----:R-:W-:Y:S02]  /*a2d0*/  MOV R12, c[0x0][0x208] ;  /* 0x00008200000c7a02 */ /* 0x002fe40000000f00 */
[----:B------:R-:W-:Y:S02]  /*a2e0*/  MOV R13, c[0x0][0x20c] ;  /* 0x00008300000d7a02 */ /* 0x000fe40000000f00 */
[----:B------:R-:W-:Y:S02]  /*a2f0*/  LEA R2, P1, R12, R4, 0x5 ;  /* 0x000000040c027211 */ /* 0x000fe400078228ff */
[C---:B---3--:R-:W-:Y:S02]  /*a300*/  LEA R6, P6, R3.reuse, c[0x0][0x1f8], 0x1 ;  /* 0x00007e0003067a11 */ /* 0x048fe400078c08ff */
[----:B------:R-:W-:Y:S02]  /*a310*/  IADD3.X R7, R0, R22, RZ, P0, !PT ;  /* 0x0000001600077210 */ /* 0x000fe400007fe4ff */
[----:B------:R-:W-:Y:S02]  /*a320*/  IADD3 R5, P0, R30, 0xc0, RZ ;  /* 0x000000c01e057810 */ /* 0x000fe40007f1e0ff */
[----:B------:R-:W-:Y:S02]  /*a330*/  LEA.HI.X R7, R3, c[0x0][0x1fc], R7, 0x1, P6 ;  /* 0x00007f0003077a11 */ /* 0x000fe400030f0c07 */
[----:B------:R-:W-:Y:S02]  /*a340*/  LEA.HI.X R3, R12, R0, R13, 0x5, P1 ;  /* 0x000000000c037211 */ /* 0x000fe400008f2c0d */
[----:B------:R-:W-:Y:S01]  /*a350*/  IADD3 R4, P1, R4, R5, RZ ;  /* 0x0000000504047210 */ /* 0x000fe20007f3e0ff */
[----:B------:R1:W-:Y:S01]  /*a360*/  LDGSTS.E.BYPASS.LTC128B.128 [R131+0x4100], [R6.64], !P3 ;  /* 0x0410000006837fae */ /* 0x0003e2000d901d46 */
[----:B------:R-:W-:Y:S02]  /*a370*/  IADD3.X R29, RZ, R23, RZ, P0, !PT ;  /* 0x00000017ff1d7210 */ /* 0x000fe400007fe4ff */
[----:B------:R-:W-:Y:S02]  /*a380*/  LEA R12, P0, R4, c[0x0][0x1f8], 0x1 ;  /* 0x00007e00040c7a11 */ /* 0x000fe400078008ff */
[----:B-1----:R-:W-:Y:S02]  /*a390*/  IADD3.X R6, R0, R29, RZ, P1, !PT ;  /* 0x0000001d00067210 */ /* 0x002fe40000ffe4ff */
[----:B------:R-:W-:Y:S02]  /*a3a0*/  IADD3 R0, P1, R2, R30, RZ ;  /* 0x0000001e02007210 */ /* 0x000fe40007f3e0ff */
[----:B------:R-:W-:Y:S02]  /*a3b0*/  LEA.HI.X R13, R4, c[0x0][0x1fc], R6, 0x1, P0 ;  /* 0x00007f00040d7a11 */ /* 0x000fe400000f0c06 */
[----:B------:R-:W-:Y:S02]  /*a3c0*/  LEA R14, P0, R0, c[0x0][0x1f8], 0x1 ;  /* 0x00007e00000e7a11 */ /* 0x000fe400078008ff */
[C---:B------:R-:W-:Y:S01]  /*a3d0*/  IADD3.X R6, R3.reuse, R23, RZ, P1, !PT ;  /* 0x0000001703067210 */ /* 0x040fe20000ffe4ff */
[----:B------:R1:W-:Y:S01]  /*a3e0*/  LDGSTS.E.BYPASS.LTC128B.128 [R131+0x6100], [R12.64], !P2 ;  /* 0x061000000c837fae */ /* 0x0003e2000d101d46 */
[----:B------:R-:W-:Y:S02]  /*a3f0*/  IADD3 R4, P6, R2, R15, RZ ;  /* 0x0000000f02047210 */ /* 0x000fe40007fde0ff */
[----:B------:R-:W-:Y:S02]  /*a400*/  LEA.HI.X R15, R0, c[0x0][0x1fc], R6, 0x1, P0 ;  /* 0x00007f00000f7a11 */ /* 0x000fe400000f0c06 */
[----:B------:R-:W-:Y:S02]  /*a410*/  IADD3 R0, P1, R2, R20, RZ ;  /* 0x0000001402007210 */ /* 0x000fe40007f3e0ff */
[C---:B------:R-:W-:Y:S01]  /*a420*/  IADD3.X R21, R3.reuse, R21, RZ, P6, !PT ;  /* 0x0000001503157210 */ /* 0x040fe200037fe4ff */
[----:B------:R1:W-:Y:S01]  /*a430*/  LDGSTS.E.BYPASS.LTC128B.128 [R131+0x1100], [R14.64], !P5 ;  /* 0x011000000e837fae */ /* 0x0003e2000e901d46 */
[----:B------:R-:W-:Y:S02]  /*a440*/  LEA R20, P6, R4, c[0x0][0x1f8], 0x1 ;  /* 0x00007e0004147a11 */ /* 0x000fe400078c08ff */
[----:B------:R-:W-:Y:S02]  /*a450*/  IADD3 R28, P0, R2, R5, RZ ;  /* 0x00000005021c7210 */ /* 0x000fe40007f1e0ff */
[----:B------:R-:W-:Y:S02]  /*a460*/  LEA.HI.X R21, R4, c[0x0][0x1fc], R21, 0x1, P6 ;  /* 0x00007f0004157a11 */ /* 0x000fe400030f0c15 */
[C---:B-----5:R-:W-:Y:S03]  /*a470*/  HMMA.16816.F32.BF16 R4, R172.reuse, R8, RZ ;  /* 0x00000008ac04723c */ /* 0x060fe600000418ff */
[C---:B------:R-:W-:Y:S01]  /*a480*/  IADD3.X R2, R3.reuse, R22, RZ, P1, !PT ;  /* 0x0000001603027210 */ /* 0x040fe20000ffe4ff */
[----:B------:R3:W-:Y:S01]  /*a490*/  LDGSTS.E.BYPASS.LTC128B.128 [R131+0x3100], [R20.64], !P4 ;  /* 0x0310000014837fae */ /* 0x0007e2000e101d46 */
[C---:B------:R-:W-:Y:S02]  /*a4a0*/  LEA R22, P1, R0.reuse, c[0x0][0x1f8], 0x1 ;  /* 0x00007e0000167a11 */ /* 0x040fe400078208ff */
[----:B------:R-:W-:Y:S01]  /*a4b0*/  IADD3.X R3, R3, R29, RZ, P0, !PT ;  /* 0x0000001d03037210 */ /* 0x000fe200007fe4ff */
[C---:B------:R-:W-:Y:S01]  /*a4c0*/  HMMA.16816.F32.BF16 R8, R172.reuse, R10, RZ ;  /* 0x0000000aac08723c */ /* 0x040fe200000418ff */
[----:B------:R-:W-:Y:S03]  /*a4d0*/  LEA.HI.X R23, R0, c[0x0][0x1fc], R2, 0x1, P1 ;  /* 0x00007f0000177a11 */ /* 0x000fe600008f0c02 */
[C---:B------:R-:W-:Y:S01]  /*a4e0*/  LEA R2, P0, R28.reuse, c[0x0][0x1f8], 0x1 ;  /* 0x00007e001c027a11 */ /* 0x040fe200078008ff */
[----:B------:R-:W2:Y:S03]  /*a4f0*/  LDL R0, [R1+0x2c] ;  /* 0x00002c0001007983 */ /* 0x000ea60000100800 */
[----:B------:R-:W-:Y:S01]  /*a500*/  LEA.HI.X R3, R28, c[0x0][0x1fc], R3, 0x1, P0 ;  /* 0x00007f001c037a11 */ /* 0x000fe200000f0c03 */
[----:B------:R3:W-:Y:S01]  /*a510*/  LDGSTS.E.BYPASS.LTC128B.128 [R131+0x5100], [R22.64], !P3 ;  /* 0x0510000016837fae */ /* 0x0007e2000d901d46 */
[C---:B-1----:R-:W-:Y:S07]  /*a520*/  HMMA.16816.F32.BF16 R12, R172.reuse, R16, RZ ;  /* 0x00000010ac0c723c */ /* 0x042fee00000418ff */
[----:B------:R1:W-:Y:S01]  /*a530*/  LDGSTS.E.BYPASS.LTC128B.128 [R131+0x7100], [R2.64], !P2 ;  /* 0x0710000002837fae */ /* 0x0003e2000d101d46 */
[C---:B------:R-:W-:Y:S07]  /*a540*/  HMMA.16816.F32.BF16 R16, R172.reuse, R18, RZ ;  /* 0x00000012ac10723c */ /* 0x040fee00000418ff */
[----:B------:R-:W0:Y:S01]  /*a550*/  LDGDEPBAR ;  /* 0x00000000000079af */ /* 0x000e220000000000 */
[C---:B---3--:R-:W-:Y:S08]  /*a560*/  HMMA.16816.F32.BF16 R20, R172.reuse, R24, RZ ;  /* 0x00000018ac14723c */ /* 0x048ff000000418ff */
[C---:B------:R-:W-:Y:S01]  /*a570*/  HMMA.16816.F32.BF16 R24, R172.reuse, R26, RZ ;  /* 0x0000001aac18723c */ /* 0x040fe200000418ff */
[----:B-1----:R-:W3:Y:S04]  /*a580*/  LDL R2, [R1+0x34] ;  /* 0x0000340001027983 */ /* 0x002ee80000100800 */
[----:B------:R-:W2:Y:S03]  /*a590*/  LDL R3, [R1+0x30] ;  /* 0x0000300001037983 */ /* 0x000ea60000100800 */
[C---:B------:R-:W-:Y:S01]  /*a5a0*/  HMMA.16816.F32.BF16 R28, R172.reuse, R32, RZ ;  /* 0x00000020ac1c723c */ /* 0x040fe200000418ff */
[----:B------:R1:W-:Y:S07]  /*a5b0*/  STL [R1+0x114], R172 ;  /* 0x000114ac01007387 */ /* 0x0003ee0000100800 */
[----:B------:R-:W-:Y:S08]  /*a5c0*/  HMMA.16816.F32.BF16 R32, R172, R34, RZ ;  /* 0x00000022ac20723c */ /* 0x000ff000000418ff */
[C---:B------:R-:W-:Y:S08]  /*a5d0*/  HMMA.16816.F32.BF16 R4, R176.reuse, R168, R4 ;  /* 0x000000a8b004723c */ /* 0x040ff00000041804 */
[C---:B------:R-:W-:Y:S01]  /*a5e0*/  HMMA.16816.F32.BF16 R8, R176.reuse, R170, R8 ;  /* 0x000000aab008723c */ /* 0x040fe20000041808 */
[----:B-1----:R-:W2:Y:S04]  /*a5f0*/  LDL R172, [R1+0x38] ;  /* 0x0000380001ac7983 */ /* 0x002ea80000100800 */
[----:B------:R-:W-:Y:S03]  /*a600*/  STL [R1+0x110], R173 ;  /* 0x000110ad01007387 */ /* 0x000fe60000100800 */
[C---:B----4-:R-:W-:Y:S01]  /*a610*/  HMMA.16816.F32.BF16 R12, R176.reuse, R180, R12 ;  /* 0x000000b4b00c723c */ /* 0x050fe2000004180c */
        /* <DEDUP_REMOVED lines=9> */
[----:B------:R-:W-:Y:S07]  /*a6b0*/  STL [R1+0x128], R195 ;  /* 0x000128c301007387 */ /* 0x000fee0000100800 */
[C---:B------:R-:W-:Y:S08]  /*a6c0*/  HMMA.16816.F32.BF16 R28, R176.reuse, R188, R28 ;  /* 0x000000bcb01c723c */ /* 0x040ff0000004181c */
[----:B------:R-:W-:Y:S01]  /*a6d0*/  HMMA.16816.F32.BF16 R32, R176, R190, R32 ;  /* 0x000000beb020723c */ /* 0x000fe20000041820 */
[----:B------:R-:W1:Y:S08]  /*a6e0*/  LDSM.16.M88.4 R168, [R133] ;  /* 0x0000000085a8783b */ /* 0x000e700000000200 */
[----:B------:R-:W4:Y:S08]  /*a6f0*/  LDSM.16.M88.4 R180, [R133+0x800] ;  /* 0x0008000085b4783b */ /* 0x000f300000000200 */
[----:B------:R-:W-:Y:S01]  /*a700*/  LDSM.16.M88.4 R184, [R133+0x1800] ;  /* 0x0018000085b8783b */ /* 0x000fe20000000200 */
[C---:B-1----:R-:W-:Y:S08]  /*a710*/  HMMA.16816.F32.BF16 R4, R192.reuse, R168, R4 ;  /* 0x000000a8c004723c */ /* 0x042ff00000041804 */
[C---:B------:R-:W-:Y:S01]  /*a720*/  HMMA.16816.F32.BF16 R8, R192.reuse, R170, R8 ;  /* 0x000000aac008723c */ /* 0x040fe20000041808 */
[----:B------:R-:W1:Y:S07]  /*a730*/  LDSM.16.M88.4 R168, [R133+0x1000] ;  /* 0x0010000085a8783b */ /* 0x000e6e0000000200 */
[C---:B----4-:R-:W-:Y:S08]  /*a740*/  HMMA.16816.F32.BF16 R12, R192.reuse, R180, R12 ;  /* 0x000000b4c00c723c */ /* 0x050ff0000004180c */
[C---:B------:R-:W-:Y:S01]  /*a750*/  HMMA.16816.F32.BF16 R16, R192.reuse, R182, R16 ;  /* 0x000000b6c010723c */ /* 0x040fe20000041810 */
[----:B------:R-:W4:Y:S07]  /*a760*/  LDSM.16.M88.4 R180, [R250] ;  /* 0x00000000fab4783b */ /* 0x000f2e0000000200 */
[C---:B-1----:R-:W-:Y:S08]  /*a770*/  HMMA.16816.F32.BF16 R20, R192.reuse, R168, R20 ;  /* 0x000000a8c014723c */ /* 0x042ff00000041814 */
[C---:B------:R-:W-:Y:S01]  /*a780*/  HMMA.16816.F32.BF16 R24, R192.reuse, R170, R24 ;  /* 0x000000aac018723c */ /* 0x040fe20000041818 */
[----:B------:R-:W1:Y:S07]  /*a790*/  LDSM.16.M88.4 R168, [R250+0x800] ;  /* 0x00080000faa8783b */ /* 0x000e6e0000000200 */
[C---:B------:R-:W-:Y:S08]  /*a7a0*/  HMMA.16816.F32.BF16 R28, R192.reuse, R184, R28 ;  /* 0x000000b8c01c723c */ /* 0x040ff0000004181c */
[----:B------:R-:W-:Y:S01]  /*a7b0*/  HMMA.16816.F32.BF16 R32, R192, R186, R32 ;  /* 0x000000bac020723c */ /* 0x000fe20000041820 */
[----:B------:R-:W1:Y:S07]  /*a7c0*/  LDSM.16.M88.4 R184, [R250+0x1000] ;  /* 0x00100000fab8783b */ /* 0x000e6e0000000200 */
[C---:B----4-:R-:W-:Y:S08]  /*a7d0*/  HMMA.16816.F32.BF16 R4, R196.reuse, R180, R4 ;  /* 0x000000b4c404723c */ /* 0x050ff00000041804 */
[C---:B------:R-:W-:Y:S01]  /*a7e0*/  HMMA.16816.F32.BF16 R8, R196.reuse, R182, R8 ;  /* 0x000000b6c408723c */ /* 0x040fe20000041808 */
[----:B------:R-:W4:Y:S07]  /*a7f0*/  LDSM.16.M88.4 R180, [R250+0x1800] ;  /* 0x00180000fab4783b */ /* 0x000f2e0000000200 */
[C---:B-1----:R-:W-:Y:S08]  /*a800*/  HMMA.16816.F32.BF16 R12, R196.reuse, R168, R12 ;  /* 0x000000a8c40c723c */ /* 0x042ff0000004180c */
[C---:B------:R-:W-:Y:S01]  /*a810*/  HMMA.16816.F32.BF16 R16, R196.reuse, R170, R16 ;  /* 0x000000aac410723c */ /* 0x040fe20000041810 */
[----:B------:R-:W1:Y:S07]  /*a820*/  LDSM.16.M88.4 R168, [R249+0x2000] ;  /* 0x00200000f9a8783b */ /* 0x000e6e0000000200 */
[C---:B------:R-:W-:Y:S08]  /*a830*/  HMMA.16816.F32.BF16 R20, R196.reuse, R184, R20 ;  /* 0x000000b8c414723c */ /* 0x040ff00000041814 */
[C---:B------:R-:W-:Y:S01]  /*a840*/  HMMA.16816.F32.BF16 R24, R196.reuse, R186, R24 ;  /* 0x000000bac418723c */ /* 0x040fe20000041818 */
[----:B------:R-:W3:Y:S07]  /*a850*/  LDSM.16.M88.4 R184, [R249+0x2800] ;  /* 0x00280000f9b8783b */ /* 0x000eee0000000200 */
[C---:B----4-:R-:W-:Y:S08]  /*a860*/  HMMA.16816.F32.BF16 R28, R196.reuse, R180, R28 ;  /* 0x000000b4c41c723c */ /* 0x050ff0000004181c */
[----:B------:R-:W-:Y:S01]  /*a870*/  HMMA.16816.F32.BF16 R32, R196, R182, R32 ;  /* 0x000000b6c420723c */ /* 0x000fe20000041820 */
[----:B------:R-:W4:Y:S07]  /*a880*/  LDSM.16.M88.4 R180, [R249+0x3000] ;  /* 0x00300000f9b4783b */ /* 0x000f2e0000000200 */
[C---:B-1----:R-:W-:Y:S08]  /*a890*/  HMMA.16816.F32.BF16 R4, R200.reuse, R168, R4 ;  /* 0x000000a8c804723c */ /* 0x042ff00000041804 */
[C---:B------:R-:W-:Y:S01]  /*a8a0*/  HMMA.16816.F32.BF16 R8, R200.reuse, R170, R8 ;  /* 0x000000aac808723c */ /* 0x040fe20000041808 */
[----:B------:R-:W1:Y:S07]  /*a8b0*/  LDSM.16.M88.4 R168, [R249+0x3800] ;  /* 0x00380000f9a8783b */ /* 0x000e6e0000000200 */
[C---:B---3--:R-:W-:Y:S08]  /*a8c0*/  HMMA.16816.F32.BF16 R12, R200.reuse, R184, R12 ;  /* 0x000000b8c80c723c */ /* 0x048ff0000004180c */
[C---:B------:R-:W-:Y:S08]  /*a8d0*/  HMMA.16816.F32.BF16 R16, R200.reuse, R186, R16 ;  /* 0x000000bac810723c */ /* 0x040ff00000041810 */
[C---:B----4-:R-:W-:Y:S01]  /*a8e0*/  HMMA.16816.F32.BF16 R20, R200.reuse, R180, R20 ;  /* 0x000000b4c814723c */ /* 0x050fe20000041814 */
[----:B--2---:R2:W3:Y:S07]  /*a8f0*/  LDSM.16.M88.4 R184, [R172] ;  /* 0x00000000acb8783b */ /* 0x0044ee0000000200 */
[C---:B------:R-:W-:Y:S01]  /*a900*/  HMMA.16816.F32.BF16 R24, R200.reuse, R182, R24 ;  /* 0x000000b6c818723c */ /* 0x040fe20000041818 */
[----:B------:R4:W3:Y:S07]  /*a910*/  LDSM.16.M88.4 R180, [R2] ;  /* 0x0000000002b4783b */ /* 0x0008ee0000000200 */
[C---:B-1----:R-:W-:Y:S08]  /*a920*/  HMMA.16816.F32.BF16 R28, R200.reuse, R168, R28 ;  /* 0x000000a8c81c723c */ /* 0x042ff0000004181c */
[----:B------:R-:W-:Y:S01]  /*a930*/  HMMA.16816.F32.BF16 R32, R200, R170, R32 ;  /* 0x000000aac820723c */ /* 0x000fe20000041820 */
[----:B------:R1:W3:Y:S08]  /*a940*/  LDSM.16.M88.4 R168, [R3] ;  /* 0x0000000003a8783b */ /* 0x0002f00000000200 */
[----:B--2---:R-:W2:Y:S04]  /*a950*/  LDL R172, [R1+0x28] ;  /* 0x0000280001ac7983 */ /* 0x004ea80000100800 */
[----:B----4-:R-:W4:Y:S01]  /*a960*/  LDL R2, [R1+0x20] ;  /* 0x0000200001027983 */ /* 0x010f220000100800 */
[C---:B---3--:R-:W-:Y:S03]  /*a970*/  HMMA.16816.F32.BF16 R4, R204.reuse, R184, R4 ;  /* 0x000000b8cc04723c */ /* 0x048fe60000041804 */
[----:B-1----:R-:W3:Y:S05]  /*a980*/  LDL R3, [R1+0x24] ;  /* 0x0000240001037983 */ /* 0x002eea0000100800 */
[C---:B------:R-:W-:Y:S01]  /*a990*/  HMMA.16816.F32.BF16 R8, R204.reuse, R186, R8 ;  /* 0x000000bacc08723c */ /* 0x040fe20000041808 */
[----:B------:R1:W1:Y:S07]  /*a9a0*/  LDSM.16.M88.4 R184, [R0] ;  /* 0x0000000000b8783b */ /* 0x00026e0000000200 */
[C---:B------:R-:W-:Y:S08]  /*a9b0*/  HMMA.16816.F32.BF16 R12, R204.reuse, R180, R12 ;  /* 0x000000b4cc0c723c */ /* 0x040ff0000004180c */
[C---:B------:R-:W-:Y:S01]  /*a9c0*/  HMMA.16816.F32.BF16 R16, R204.reuse, R182, R16 ;  /* 0x000000b6cc10723c */ /* 0x040fe20000041810 */
[----:B------:R-:W1:Y:S07]  /*a9d0*/  LDSM.16.M88.4 R180, [R133+0x2000] ;  /* 0x0020000085b4783b */ /* 0x000e6e0000000200 */
[C---:B------:R-:W-:Y:S01]  /*a9e0*/  HMMA.16816.F32.BF16 R20, R204.reuse, R168, R20 ;  /* 0x000000a8cc14723c */ /* 0x040fe20000041814 */
[----:B-1----:R-:W3:Y:S07]  /*a9f0*/  LDL R0, [R1+0x1c] ;  /* 0x00001c0001007983 */ /* 0x002eee0000100800 */
        /* <DEDUP_REMOVED lines=33> */
[C---:B------:R-:W-:Y:S08]  /*ac10*/  HMMA.16816.F32.BF16 R16, R216.reuse, R182, R16 ;  /* 0x000000b6d810723c */ /* 0x040ff00000041810 */
[C---:B-1----:R-:W-:Y:S08]  /*ac20*/  HMMA.16816.F32.BF16 R20, R216.reuse, R168, R20 ;  /* 0x000000a8d814723c */ /* 0x042ff00000041814 */
[C---:B------:R-:W-:Y:S08]  /*ac30*/  HMMA.16816.F32.BF16 R24, R216.reuse, R170, R24 ;  /* 0x000000aad818723c */ /* 0x040ff00000041818 */
[C---:B------:R-:W-:Y:S08]  /*ac40*/  HMMA.16816.F32.BF16 R28, R216.reuse, R184, R28 ;  /* 0x000000b8d81c723c */ /* 0x040ff0000004181c */
[----:B------:R-:W-:Y:S01]  /*ac50*/  HMMA.16816.F32.BF16 R32, R216, R186, R32 ;  /* 0x000000bad820723c */ /* 0x000fe20000041820 */
[----:B--2---:R1:W2:Y:S08]  /*ac60*/  LDSM.16.M88.4 R180, [R172] ;  /* 0x00000000acb4783b */ /* 0x0042b00000000200 */
[----:B----4-:R4:W-:Y:S08]  /*ac70*/  LDSM.16.M88.4 R184, [R2] ;  /* 0x0000000002b8783b */ /* 0x0109f00000000200 */
[----:B---3--:R2:W2:Y:S08]  /*ac80*/  LDSM.16.M88.4 R168, [R3] ;  /* 0x0000000003a8783b */ /* 0x0084b00000000200 */
[----:B-1----:R-:W3:Y:S04]  /*ac90*/  LDL R172, [R1+0x18] ;  /* 0x0000180001ac7983 */ /* 0x002ee80000100800 */
[----:B----4-:R-:W4:Y:S04]  /*aca0*/  LDL R2, [R1+0x10] ;  /* 0x0000100001027983 */ /* 0x010f280000100800 */
[----:B--2---:R-:W2:Y:S01]  /*acb0*/  LDL R3, [R1+0x14] ;  /* 0x0000140001037983 */ /* 0x004ea20000100800 */
[C---:B------:R-:W-:Y:S08]  /*acc0*/  HMMA.16816.F32.BF16 R4, R220.reuse, R180, R4 ;  /* 0x000000b4dc04723c */ /* 0x040ff00000041804 */
[C---:B------:R-:W-:Y:S01]  /*acd0*/  HMMA.16816.F32.BF16 R8, R220.reuse, R182, R8 ;  /* 0x000000b6dc08723c */ /* 0x040fe20000041808 */
[----:B------:R1:W1:Y:S07]  /*ace0*/  LDSM.16.M88.4 R180, [R0] ;  /* 0x0000000000b4783b */ /* 0x00026e0000000200 */
[C---:B------:R-:W-:Y:S08]  /*acf0*/  HMMA.16816.F32.BF16 R12, R220.reuse, R168, R12 ;  /* 0x000000a8dc0c723c */ /* 0x040ff0000004180c */
[C---:B------:R-:W-:Y:S01]  /*ad00*/  HMMA.16816.F32.BF16 R16, R220.reuse, R170, R16 ;  /* 0x000000aadc10723c */ /* 0x040fe20000041810 */
[----:B------:R-:W1:Y:S07]  /*ad10*/  LDSM.16.M88.4 R168, [R133+0x4000] ;  /* 0x0040000085a8783b */ /* 0x000e6e0000000200 */
[C---:B------:R-:W-:Y:S01]  /*ad20*/  HMMA.16816.F32.BF16 R20, R220.reuse, R184, R20 ;  /* 0x000000b8dc14723c */ /* 0x040fe20000041814 */
[----:B-1----:R-:W2:Y:S07]  /*ad30*/  LDL R0, [R1+0xc] ;  /* 0x00000c0001007983 */ /* 0x002eae0000100800 */
        /* <DEDUP_REMOVED lines=38> */
[----:B---3--:R-:W1:Y:S08]  /*afa0*/  LDSM.16.M88.4 R168, [R172] ;  /* 0x00000000aca8783b */ /* 0x008e700000000200 */
[----:B----4-:R-:W-:Y:S08]  /*afb0*/  LDSM.16.M88.4 R180, [R2] ;  /* 0x0000000002b4783b */ /* 0x010ff00000000200 */
[----:B--2---:R-:W2:Y:S01]  /*afc0*/  LDSM.16.M88.4 R184, [R3] ;  /* 0x0000000003b8783b */ /* 0x004ea20000000200 */
[C---:B-1----:R-:W-:Y:S08]  /*afd0*/  HMMA.16816.F32.BF16 R4, R236.reuse, R168, R4 ;  /* 0x000000a8ec04723c */ /* 0x042ff00000041804 */
[C---:B------:R-:W-:Y:S01]  /*afe0*/  HMMA.16816.F32.BF16 R8, R236.reuse, R170, R8 ;  /* 0x000000aaec08723c */ /* 0x040fe20000041808 */
[----:B------:R-:W1:Y:S07]  /*aff0*/  LDSM.16.M88.4 R168, [R0] ;  /* 0x0000000000a8783b */ /* 0x000e6e0000000200 */
[C---:B--2---:R-:W-:Y:S08]  /*b000*/  HMMA.16816.F32.BF16 R12, R236.reuse, R184, R12 ;  /* 0x000000b8ec0c723c */ /* 0x044ff0000004180c */
[C---:B------:R-:W-:Y:S01]  /*b010*/  HMMA.16816.F32.BF16 R16, R236.reuse, R186, R16 ;  /* 0x000000baec10723c */ /* 0x040fe20000041810 */
[----:B------:R-:W2:Y:S07]  /*b020*/  LDSM.16.M88.4 R184, [R133+0x6000] ;  /* 0x0060000085b8783b */ /* 0x000eae0000000200 */
[C---:B------:R-:W-:Y:S08]  /*b030*/  HMMA.16816.F32.BF16 R20, R236.reuse, R180, R20 ;  /* 0x000000b4ec14723c */ /* 0x040ff00000041814 */
[C---:B------:R-:W-:Y:S01]  /*b040*/  HMMA.16816.F32.BF16 R24, R236.reuse, R182, R24 ;  /* 0x000000b6ec18723c */ /* 0x040fe20000041818 */
[----:B------:R-:W3:Y:S07]  /*b050*/  LDSM.16.M88.4 R180, [R133+0x6800] ;  /* 0x0068000085b4783b */ /* 0x000eee0000000200 */
[C---:B-1----:R-:W-:Y:S08]  /*b060*/  HMMA.16816.F32.BF16 R28, R236.reuse, R168, R28 ;  /* 0x000000a8ec1c723c */ /* 0x042ff0000004181c */
[----:B------:R-:W-:Y:S01]  /*b070*/  HMMA.16816.F32.BF16 R32, R236, R170, R32 ;  /* 0x000000aaec20723c */ /* 0x000fe20000041820 */
[----:B------:R-:W1:Y:S07]  /*b080*/  LDSM.16.M88.4 R168, [R133+0x7000] ;  /* 0x0070000085a8783b */ /* 0x000e6e0000000200 */
[C---:B--2---:R-:W-:Y:S08]  /*b090*/  HMMA.16816.F32.BF16 R4, R240.reuse, R184, R4 ;  /* 0x000000b8f004723c */ /* 0x044ff00000041804 */
[C---:B------:R-:W-:Y:S01]  /*b0a0*/  HMMA.16816.F32.BF16 R8, R240.reuse, R186, R8 ;  /* 0x000000baf008723c */ /* 0x040fe20000041808 */
[----:B------:R-:W2:Y:S07]  /*b0b0*/  LDSM.16.M88.4 R184, [R133+0x7800] ;  /* 0x0078000085b8783b */ /* 0x000eae0000000200 */
[C---:B---3--:R-:W-:Y:S08]  /*b0c0*/  HMMA.16816.F32.BF16 R12, R240.reuse, R180, R12 ;  /* 0x000000b4f00c723c */ /* 0x048ff0000004180c */
[C---:B------:R-:W-:Y:S01]  /*b0d0*/  HMMA.16816.F32.BF16 R16, R240.reuse, R182, R16 ;  /* 0x000000b6f010723c */ /* 0x040fe20000041810 */
[----:B------:R-:W3:Y:S07]  /*b0e0*/  LDSM.16.M88.4 R180, [R250+0x6000] ;  /* 0x00600000fab4783b */ /* 0x000eee0000000200 */
[C---:B-1----:R-:W-:Y:S08]  /*b0f0*/  HMMA.16816.F32.BF16 R20, R240.reuse, R168, R20 ;  /* 0x000000a8f014723c */ /* 0x042ff00000041814 */
[C---:B------:R-:W-:Y:S01]  /*b100*/  HMMA.16816.F32.BF16 R24, R240.reuse, R170, R24 ;  /* 0x000000aaf018723c */ /* 0x040fe20000041818 */
[----:B------:R-:W1:Y:S07]  /*b110*/  LDSM.16.M88.4 R168, [R250+0x6800] ;  /* 0x00680000faa8783b */ /* 0x000e6e0000000200 */
[C---:B--2---:R-:W-:Y:S08]  /*b120*/  HMMA.16816.F32.BF16 R28, R240.reuse, R184, R28 ;  /* 0x000000b8f01c723c */ /* 0x044ff0000004181c */
[----:B------:R-:W-:Y:S08]  /*b130*/  HMMA.16816.F32.BF16 R32, R240, R186, R32 ;  /* 0x000000baf020723c */ /* 0x000ff00000041820 */
[C---:B---3--:R-:W-:Y:S08]  /*b140*/  HMMA.16816.F32.BF16 R4, R244.reuse, R180, R4 ;  /* 0x000000b4f404723c */ /* 0x048ff00000041804 */
[C---:B------:R-:W-:Y:S08]  /*b150*/  HMMA.16816.F32.BF16 R8, R244.reuse, R182, R8 ;  /* 0x000000b6f408723c */ /* 0x040ff00000041808 */
[C---:B-1----:R-:W-:Y:S08]  /*b160*/  HMMA.16816.F32.BF16 R12, R244.reuse, R168, R12 ;  /* 0x000000a8f40c723c */ /* 0x042ff0000004180c */
[----:B------:R-:W-:Y:S01]  /*b170*/  FMUL.FTZ R4, R4, c[0x0][0x320] ;  /* 0x0000c80004047a20 */ /* 0x000fe20000410000 */
[C---:B------:R-:W-:Y:S03]  /*b180*/  HMMA.16816.F32.BF16 R16, R244.reuse, R170, R16 ;  /* 0x000000aaf410723c */ /* 0x040fe60000041810 */
[----:B------:R-:W-:Y:S01]  /*b190*/  MUFU.TANH R182, R4 ;  /* 0x0000000400b67308 */ /* 0x000fe20000002400 */
[----:B------:R-:W-:Y:S02]  /*b1a0*/  FMUL.FTZ R5, R5, c[0x0][0x320] ;  /* 0x0000c80005057a20 */ /* 0x000fe40000410000 */
[----:B------:R-:W-:Y:S02]  /*b1b0*/  FMUL.FTZ R6, R6, c[0x0][0x320] ;  /* 0x0000c80006067a20 */ /* 0x000fe40000410000 */
[----:B------:R-:W-:Y:S04]  /*b1c0*/  FMUL.FTZ R7, R7, c[0x0][0x320] ;  /* 0x0000c80007077a20 */ /* 0x000fe80000410000 */
[----:B------:R-:W-:Y:S01]  /*b1d0*/  FMUL.FTZ R8, R8, c[0x0][0x320] ;  /* 0x0000c80008087a20 */ /* 0x000fe20000410000 */
[----:B------:R-:W-:Y:S01]  /*b1e0*/  MUFU.TANH R184, R5 ;  /* 0x0000000500b87308 */ /* 0x000fe20000002400 */
[----:B------:R-:W-:Y:S02]  /*b1f0*/  FMUL.FTZ R9, R9, c[0x0][0x320] ;  /* 0x0000c80009097a20 */ /* 0x000fe40000410000 */
[----:B------:R-:W-:Y:S02]  /*b200*/  FMUL.FTZ R10, R10, c[0x0][0x320] ;  /* 0x0000c8000a0a7a20 */ /* 0x000fe40000410000 */
[----:B------:R-:W-:Y:S02]  /*b210*/  FMUL.FTZ R11, R11, c[0x0][0x320] ;  /* 0x0000c8000b0b7a20 */ /* 0x000fe40000410000 */
[----:B------:R-:W-:Y:S02]  /*b220*/  FMUL.FTZ R14, R14, c[0x0][0x320] ;  /* 0x0000c8000e0e7a20 */ /* 0x000fe40000410000 */
[----:B------:R-:W-:Y:S01]  /*b230*/  FMUL.FTZ R13, R13, c[0x0][0x320] ;  /* 0x0000c8000d0d7a20 */ /* 0x000fe20000410000 */
[----:B------:R-:W-:Y:S01]  /*b240*/  MUFU.TANH R187, R6 ;  /* 0x0000000600bb7308 */ /* 0x000fe20000002400 */
[----:B------:R-:W-:Y:S02]  /*b250*/  FMUL.FTZ R19, R19, c[0x0][0x320] ;  /* 0x0000c80013137a20 */ /* 0x000fe40000410000 */
[----:B------:R-:W-:Y:S02]  /*b260*/  FMUL.FTZ R17, R17, c[0x0][0x320] ;  /* 0x0000c80011117a20 */ /* 0x000fe40000410000 */
[----:B------:R-:W-:Y:S02]  /*b270*/  FMUL.FTZ R12, R12, c[0x0][0x320] ;  /* 0x0000c8000c0c7a20 */ /* 0x000fe40000410000 */
[----:B------:R-:W-:Y:S02]  /*b280*/  FMUL.FTZ R16, R16, c[0x0][0x320] ;  /* 0x0000c80010107a20 */ /* 0x000fe40000410000 */
[----:B------:R-:W-:Y:S01]  /*b290*/  FMUL.FTZ R15, R15, c[0x0][0x320] ;  /* 0x0000c8000f0f7a20 */ /* 0x000fe20000410000 */
[----:B------:R1:W-:Y:S01]  /*b2a0*/  MUFU.TANH R188, R7 ;  /* 0x0000000700bc7308 */ /* 0x0003e20000002400 */
[----:B------:R-:W-:Y:S09]  /*b2b0*/  FMUL.FTZ R18, R18, c[0x0][0x320] ;  /* 0x0000c80012127a20 */ /* 0x000ff20000410000 */
[----:B------:R-:W-:Y:S10]  /*b2c0*/  MUFU.TANH R183, R8 ;  /* 0x0000000800b77308 */ /* 0x000ff40000002400 */
[----:B------:R-:W-:Y:S01]  /*b2d0*/  MUFU.TANH R180, R9 ;  /* 0x0000000900b47308 */ /* 0x000fe20000002400 */
[----:B-1----:R-:W1:Y:S09]  /*b2e0*/  LDSM.16.M88.4 R4, [R250+0x7000] ;  /* 0x00700000fa04783b */ /* 0x002e720000000200 */
[----:B------:R-:W-:Y:S10]  /*b2f0*/  MUFU.TANH R185, R10 ;  /* 0x0000000a00b97308 */ /* 0x000ff40000002400 */
[----:B------:R2:W-:Y:S10]  /*b300*/  MUFU.TANH R186, R11 ;  /* 0x0000000b00ba7308 */ /* 0x0005f40000002400 */
[----:B------:R-:W3:Y:S10]  /*b310*/  MUFU.TANH R2, R14 ;  /* 0x0000000e00027308 */ /* 0x000ef40000002400 */
[----:B------:R-:W-:Y:S01]  /*b320*/  MUFU.TANH R133, R12 ;  /* 0x0000000c00857308 */ /* 0x000fe20000002400 */
[C---:B-1----:R-:W-:Y:S01]  /*b330*/  HMMA.16816.F32.BF16 R20, R244.reuse, R4, R20 ;  /* 0x00000004f414723c */ /* 0x042fe20000041814 */
[----:B--2---:R-:W1:Y:S01]  /*b340*/  LDSM.16.M88.4 R8, [R250+0x7800] ;  /* 0x00780000fa08783b */ /* 0x004e620000000200 */
[----:B------:R-:W-:Y:S07]  /*b350*/  DEPBAR.LE SB0, 0x0 ;  /* 0x000080000000791a */ /* 0x000fee0000000000 */
[----:B------:R-:W-:Y:S01]  /*b360*/  MUFU.TANH R170, R16 ;  /* 0x0000001000aa7308 */ /* 0x000fe20000002400 */
[C---:B------:R-:W-:Y:S01]  /*b370*/  HMMA.16816.F32.BF16 R24, R244.reuse, R6, R24 ;  /* 0x00000006f418723c */ /* 0x040fe20000041818 */
[----:B------:R-:W2:Y:S08]  /*b380*/  LDL R4, [R1+0x7c] ;  /* 0x00007c0001047983 */ /* 0x000eb00000100800 */
[----:B------:R-:W-:Y:S01]  /*b390*/  MUFU.TANH R18, R18 ;  /* 0x0000001200127308 */ /* 0x000fe20000002400 */
[----:B------:R-:W-:Y:S04]  /*b3a0*/  BAR.SYNC.DEFER_BLOCKING 0x0 ;  /* 0x0000000000007b1d */ /* 0x000fe80000010000 */
[----:B------:R-:W-:Y:S02]  /*b3b0*/  FMUL.FTZ R21, R21, c[0x0][0x320] ;  /* 0x0000c80015157a20 */ /* 0x000fe40000410000 */
[----:B------:R-:W-:Y:S02]  /*b3c0*/  FMUL.FTZ R23, R23, c[0x0][0x320] ;  /* 0x0000c80017177a20 */ /* 0x000fe40000410000 */
[----:B------:R-:W-:Y:S02]  /*b3d0*/  FMUL.FTZ R20, R20, c[0x0][0x320] ;  /* 0x0000c80014147a20 */ /* 0x000fe40000410000 */
[----:B------:R-:W-:Y:S04]  /*b3e0*/  FMUL.FTZ R22, R22, c[0x0][0x320] ;  /* 0x0000c80016167a20 */ /* 0x000fe80000410000 */
[----:B------:R-:W-:Y:S02]  /*b3f0*/  FMUL.FTZ R26, R26, c[0x0][0x320] ;  /* 0x0000c8001a1a7a20 */ /* 0x000fe40000410000 */
[----:B------:R-:W-:Y:S02]  /*b400*/  FMUL.FTZ R25, R25, c[0x0][0x320] ;  /* 0x0000c80019197a20 */ /* 0x000fe40000410000 */
[----:B------:R-:W-:Y:S02]  /*b410*/  FMUL.FTZ R24, R24, c[0x0][0x320] ;  /* 0x0000c80018187a20 */ /* 0x000fe40000410000 */
[----:B------:R-:W-:Y:S01]  /*b420*/  FMUL.FTZ R27, R27, c[0x0][0x320] ;  /* 0x0000c8001b1b7a20 */ /* 0x000fe20000410000 */
[C---:B-1----:R-:W-:Y:S01]  /*b430*/  HMMA.16816.F32.BF16 R28, R244.reuse, R8, R28 ;  /* 0x00000008f41c723c */ /* 0x042fe2000004181c */
[----:B------:R1:W-:Y:S07]  /*b440*/  MUFU.TANH R195, R26 ;  /* 0x0000001a00c37308 */ /* 0x0003ee0000002400 */
[----:B------:R-:W-:Y:S03]  /*b450*/  HMMA.16816.F32.BF16 R32, R244, R10, R32 ;  /* 0x0000000af420723c */ /* 0x000fe60000041820 */
[----:B------:R3:W-:Y:S10]  /*b460*/  MUFU.TANH R3, R19 ;  /* 0x0000001300037308 */ /* 0x0007f40000002400 */
[----:B------:R-:W4:Y:S03]  /*b470*/  MUFU.TANH R0, R13 ;  /* 0x0000000d00007308 */ /* 0x000f260000002400 */
[----:B------:R-:W-:Y:S01]  /*b480*/  FMUL.FTZ R28, R28, c[0x0][0x320] ;  /* 0x0000c8001c1c7a20 */ /* 0x000fe20000410000 */
[----:B-1----:R-:W2:Y:S01]  /*b490*/  LDL R26, [R1+0x64] ;  /* 0x00006400011a7983 */ /* 0x002ea20000100800 */
[----:B------:R-:W-:Y:S02]  /*b4a0*/  FMUL.FTZ R29, R29, c[0x0][0x320] ;  /* 0x0000c8001d1d7a20 */ /* 0x000fe40000410000 */
[----:B------:R-:W-:Y:S02]  /*b4b0*/  FMUL.FTZ R30, R30, c[0x0][0x320] ;  /* 0x0000c8001e1e7a20 */ /* 0x000fe40000410000 */
[----:B------:R-:W-:Y:S01]  /*b4c0*/  FMUL.FTZ R31, R31, c[0x0][0x320] ;  /* 0x0000c8001f1f7a20 */ /* 0x000fe20000410000 */
[----:B------:R-:W-:Y:S01]  /*b4d0*/  MUFU.TANH R176, R28 ;  /* 0x0000001c00b07308 */ /* 0x000fe20000002400 */
[----:B------:R-:W-:Y:S02]  /*b4e0*/  FMUL.FTZ R32, R32, c[0x0][0x320] ;  /* 0x0000c80020207a20 */ /* 0x000fe40000410000 */
[----:B------:R-:W-:Y:S01]  /*b4f0*/  FMUL.FTZ R34, R34, c[0x0][0x320] ;  /* 0x0000c80022227a20 */ /* 0x000fe20000410000 */
[----:B---3--:R-:W-:Y:S01]  /*b500*/  MOV R19, R2 ;  /* 0x0000000200137202 */ /* 0x008fe20000000f00 */
[----:B------:R-:W-:Y:S05]  /*b510*/  FMUL.FTZ R33, R33, c[0x0][0x320] ;  /* 0x0000c80021217a20 */ /* 0x000fea0000410000 */
[----:B------:R1:W-:Y:S10]  /*b520*/  MUFU.TANH R177, R29 ;  /* 0x0000001d00b17308 */ /* 0x0003f40000002400 */
[----:B------:R-:W-:Y:S10]  /*b530*/  MUFU.TANH R191, R17 ;  /* 0x0000001100bf7308 */ /* 0x000ff40000002400 */
[----:B------:R-:W-:Y:S01]  /*b540*/  MUFU.TANH R17, R21 ;  /* 0x0000001500117308 */ /* 0x000fe20000002400 */
[----:B-1----:R-:W3:Y:S09]  /*b550*/  LDL.64 R28, [R1+0x68] ;  /* 0x00006800011c7983 */ /* 0x002ef20000100a00 */
[----:B------:R-:W-:Y:S10]  /*b560*/  MUFU.TANH R21, R23 ;  /* 0x0000001700157308 */ /* 0x000ff40000002400 */
[----:B------:R4:W-:Y:S10]  /*b570*/  MUFU.TANH R23, R25 ;  /* 0x0000001900177308 */ /* 0x0009f40000002400 */
[----:B------:R-:W1:Y:S10]  /*b580*/  MUFU.TANH R2, R20 ;  /* 0x0000001400027308 */ /* 0x000e740000002400 */
[----:B------:R-:W-:Y:S01]  /*b590*/  MUFU.TANH R20, R22 ;  /* 0x0000001600147308 */ /* 0x000fe20000002400 */
[----:B----4-:R-:W-:Y:S02]  /*b5a0*/  MOV R25, R0 ;  /* 0x0000000000197202 */ /* 0x010fe40000000f00 */
[----:B------:R-:W-:Y:S07]  /*b5b0*/  FMNMX.FTZ R0, R182, R134, !PT ;  /* 0x00000086b6007209 */ /* 0x000fee0007810000 */
[----:B------:R1:W-:Y:S01]  /*b5c0*/  MUFU.TANH R22, R24 ;  /* 0x0000001800167308 */ /* 0x0003e20000002400 */
[----:B------:R-:W-:Y:S04]  /*b5d0*/  FMNMX.FTZ R0, R184, R0, !PT ;  /* 0x00000000b8007209 */ /* 0x000fe80007810000 */
[----:B------:R-:W-:Y:S04]  /*b5e0*/  FMNMX.FTZ R0, R183, R0, !PT ;  /* 0x00000000b7007209 */ /* 0x000fe80007810000 */
[----:B------:R-:W-:Y:S01]  /*b5f0*/  FMNMX.FTZ R0, R180, R0, !PT ;  /* 0x00000000b4007209 */ /* 0x000fe20007810000 */
[----:B------:R4:W-:Y:S10]  /*b600*/  MUFU.TANH R178, R32 ;  /* 0x0000002000b27308 */ /* 0x0009f40000002400 */
[----:B------:R-:W4:Y:S01]  /*b610*/  MUFU.TANH R171, R15 ;  /* 0x0000000f00ab7308 */ /* 0x000f220000002400 */
[----:B-1----:R-:W-:Y:S02]  /*b620*/  MOV R24, R2 ;  /* 0x0000000200187202 */ /* 0x002fe40000000f00 */
[----:B------:R-:W-:Y:S07]  /*b630*/  FMNMX.FTZ R2, R187, R135, !PT ;  /* 0x00000087bb027209 */ /* 0x000fee0007810000 */
[----:B------:R1:W-:Y:S01]  /*b640*/  MUFU.TANH R169, R34 ;  /* 0x0000002200a97308 */ /* 0x0003e20000002400 */
[----:B------:R-:W-:Y:S02]  /*b650*/  FMNMX.FTZ R2, R188, R2, !PT ;  /* 0x00000002bc027209 */ /* 0x000fe40007810000 */
[----:B----4-:R-:W-:Y:S02]  /*b660*/  MOV R32, R133 ;  /* 0x0000008500207202 */ /* 0x010fe40000000f00 */
[----:B------:R-:W-:Y:S02]  /*b670*/  FMNMX.FTZ R2, R185, R2, !PT ;  /* 0x00000002b9027209 */ /* 0x000fe40007810000 */
[----:B------:R-:W-:Y:S02]  /*b680*/  FMNMX.FTZ R0, R32, R0, !PT ;  /* 0x0000000020007209 */ /* 0x000fe40007810000 */
[----:B------:R-:W-:Y:S01]  /*b690*/  FMNMX.FTZ R2, R186, R2, !PT ;  /* 0x00000002ba027209 */ /* 0x000fe20007810000 */
[----:B------:R-:W4:Y:S01]  /*b6a0*/  MUFU.TANH R172, R27 ;  /* 0x0000001b00ac7308 */ /* 0x000f220000002400 */
[----:B------:R-:W-:Y:S02]  /*b6b0*/  FMNMX.FTZ R0, R25, R0, !PT ;  /* 0x0000000019007209 */ /* 0x000fe40007810000 */
[----:B------:R-:W-:Y:S02]  /*b6c0*/  FMNMX.FTZ R2, R19, R2, !PT ;  /* 0x0000000213027209 */ /* 0x000fe40007810000 */
[----:B------:R-:W-:Y:S02]  /*b6d0*/  FMNMX.FTZ R0, R170, R0, !PT ;  /* 0x00000000aa007209 */ /* 0x000fe40007810000 */
[----:B------:R-:W-:Y:S02]  /*b6e0*/  FMNMX.FTZ R2, R171, R2, !PT ;  /* 0x00000002ab027209 */ /* 0x000fe40007810000 */
[----:B------:R-:W-:Y:S01]  /*b6f0*/  FMNMX.FTZ R0, R191, R0, !PT ;  /* 0x00000000bf007209 */ /* 0x000fe20007810000 */
[----:B------:R-:W4:Y:S01]  /*b700*/  MUFU.TANH R174, R30 ;  /* 0x0000001e00ae7308 */ /* 0x000f220000002400 */
[----:B------:R-:W-:Y:S02]  /*b710*/  FMNMX.FTZ R2, R18, R2, !PT ;  /* 0x0000000212027209 */ /* 0x000fe40007810000 */
[----:B-1----:R-:W-:Y:S02]  /*b720*/  MOV R34, R3 ;  /* 0x0000000300227202 */ /* 0x002fe40000000f00 */
[----:B------:R-:W-:Y:S02]  /*b730*/  FMNMX.FTZ R0, R24, R0, !PT ;  /* 0x0000000018007209 */ /* 0x000fe40007810000 */
[----:B------:R-:W-:Y:S02]  /*b740*/  FMNMX.FTZ R3, R34, R2, !PT ;  /* 0x0000000222037209 */ /* 0x000fe40007810000 */
[----:B------:R-:W-:Y:S01]  /*b750*/  FMNMX.FTZ R2, R17, R0, !PT ;  /* 0x0000000011027209 */ /* 0x000fe20007810000 */
[----:B------:R-:W-:Y:S01]  /*b760*/  FMUL.FTZ R0, R35, c[0x0][0x320] ;  /* 0x0000c80023007a20 */ /* 0x000fe20000410000 */
[----:B------:R-:W1:Y:S01]  /*b770*/  MUFU.TANH R175, R31 ;  /* 0x0000001f00af7308 */ /* 0x000e620000002400 */
[----:B------:R-:W-:Y:S02]  /*b780*/  FMNMX.FTZ R3, R20, R3, !PT ;  /* 0x0000000314037209 */ /* 0x000fe40007810000 */
[----:B------:R-:W-:Y:S02]  /*b790*/  FMNMX.FTZ R2, R22, R2, !PT ;  /* 0x0000000216027209 */ /* 0x000fe40007810000 */
[----:B------:R-:W-:Y:S02]  /*b7a0*/  FMNMX.FTZ R3, R21, R3, !PT ;  /* 0x0000000315037209 */ /* 0x000fe40007810000 */
[----:B------:R-:W-:Y:S03]  /*b7b0*/  MOV R35, R24 ;  /* 0x0000001800237202 */ /* 0x000fe60000000f00 */
[----:B------:R1:W-:Y:S10]  /*b7c0*/  MUFU.TANH R168, R0 ;  /* 0x0000000000a87308 */ /* 0x0003f40000002400 */
[----:B------:R-:W4:Y:S01]  /*b7d0*/  MUFU.TANH R179, R33 ;  /* 0x0000002100b37308 */ /* 0x000f220000002400 */
[----:B-1----:R-:W-:Y:S02]  /*b7e0*/  FMNMX.FTZ R0, R23, R2, !PT ;  /* 0x0000000217007209 */ /* 0x002fe40007810000 */
[----:B------:R-:W-:Y:S02]  /*b7f0*/  FMNMX.FTZ R2, R195, R3, !PT ;  /* 0x00000003c3027209 */ /* 0x000fe40007810000 */
[----:B------:R-:W-:Y:S02]  /*b800*/  FMNMX.FTZ R0, R176, R0, !PT ;  /* 0x00000000b0007209 */ /* 0x000fe40007810000 */
[----:B----4-:R-:W-:Y:S02]  /*b810*/  FMNMX.FTZ R2, R172, R2, !PT ;  /* 0x00000002ac027209 */ /* 0x010fe40007810000 */
[----:B------:R-:W-:Y:S02]  /*b820*/  FMNMX.FTZ R0, R177, R0, !PT ;  /* 0x00000000b1007209 */ /* 0x000fe40007810000 */
[----:B------:R-:W-:Y:S02]  /*b830*/  FMNMX.FTZ R2, R174, R2, !PT ;  /* 0x00000002ae027209 */ /* 0x000fe40007810000 */
[----:B------:R-:W-:Y:S02]  /*b840*/  FMNMX.FTZ R3, R178, R0, !PT ;  /* 0x00000000b2037209 */ /* 0x000fe40007810000 */
[----:B------:R-:W-:Y:S02]  /*b850*/  FMNMX.FTZ R0, R175, R2, !PT ;  /* 0x00000002af007209 */ /* 0x000fe40007810000 */
[----:B------:R-:W-:Y:S02]  /*b860*/  FMNMX.FTZ R3, R179, R3, !PT ;  /* 0x00000003b3037209 */ /* 0x000fe40007810000 */
[----:B------:R-:W-:Y:S02]  /*b870*/  FMNMX.FTZ R0, R169, R0, !PT ;  /* 0x00000000a9007209 */ /* 0x000fe40007810000 */
[----:B------:R-:W-:Y:S01]  /*b880*/  MOV R33, R25 ;  /* 0x0000001900217202 */ /* 0x000fe20000000f00 */
[----:B------:R-:W1:Y:S01]  /*b890*/  SHFL.BFLY PT, R133, R3, 0x2, 0x1f ;  /* 0x0c401f0003857f89 */ /* 0x000e6200000e0000 */
[----:B------:R-:W-:Y:S07]  /*b8a0*/  FMNMX.FTZ R0, R168, R0, !PT ;  /* 0x00000000a8007209 */ /* 0x000fee0007810000 */
[----:B------:R-:W4:Y:S01]  /*b8b0*/  SHFL.BFLY PT, R2, R0, 0x2, 0x1f ;  /* 0x0c401f0000027f89 */ /* 0x000f2200000e0000 */
[----:B-1----:R-:W-:Y:S07]  /*b8c0*/  FMNMX.FTZ R133, R3, R133, !PT ;  /* 0x0000008503857209 */ /* 0x002fee0007810000 */
[----:B------:R-:W1:Y:S01]  /*b8d0*/  SHFL.BFLY PT, R10, R133, 0x1, 0x1f ;  /* 0x0c201f00850a7f89 */ /* 0x000e6200000e0000 */
[----:B----4-:R-:W-:Y:S07]  /*b8e0*/  FMNMX.FTZ R0, R0, R2, !PT ;  /* 0x0000000200007209 */ /* 0x010fee0007810000 */
[----:B------:R-:W4:Y:S01]  /*b8f0*/  SHFL.BFLY PT, R3, R0, 0x1, 0x1f ;  /* 0x0c201f0000037f89 */ /* 0x000f2200000e0000 */
[C---:B--2---:R-:W-:Y:S02]  /*b900*/  ISETP.GT.AND P0, PT, R132.reuse, R4, PT ;  /* 0x000000048400720c */ /* 0x044fe40003f04270 */
[----:B------:R-:W-:Y:S05]  /*b910*/  IADD3 R132, R132, -0x1, RZ ;  /* 0xffffffff84847810 */ /* 0x000fea0007ffe0ff */
[----:B------:R4:W-:Y:S06]  /*b920*/  STL [R1+0x5c], R132 ;  /* 0x00005c8401007387 */ /* 0x0009ec0000100800 */
[----:B------:R-:W-:Y:S01]  /*b930*/  @P0 SHF.R.S32.HI R4, RZ, 0x1f, R132 ;  /* 0x0000001fff040819 */ /* 0x000fe20000011484 */
[----:B------:R-:W-:Y:S01]  /*b940*/  @P0 IMAD.WIDE.U32 R6, R132, c[0x0][0x1e0], RZ ;  /* 0x0000780084060a25 */ /* 0x000fe200078e00ff */
[----:B-1----:R-:W-:Y:S03]  /*b950*/  FMNMX.FTZ R133, R133, R10, !PT ;  /* 0x0000000a85857209 */ /* 0x002fe60007810000 */
[----:B------:R-:W-:Y:S01]  /*b960*/  @P0 IMAD R4, R4, c[0x0][0x1e0], RZ ;  /* 0x0000780004040a24 */ /* 0x000fe200078e02ff */
[----:B------:R-:W-:Y:S01]  /*b970*/  @P0 SHF.L.U32 R5, R6, 0x6, RZ ;  /* 0x0000000606050819 */ /* 0x000fe200000006ff */
[----:B------:R-:W-:Y:S02]  /*b980*/  FMUL.FTZ R181, R133, c[0x0][0x2d0] ;  /* 0x0000b40085b57a20 */ /* 0x000fe40000410000 */
[----:B------:R-:W-:Y:S02]  /*b990*/  @P0 IMAD R4, R132, c[0x0][0x1e4], R4 ;  /* 0x0000790084040a24 */ /* 0x000fe400078e0204 */
[----:B------:R-:W-:Y:S03]  /*b9a0*/  FFMA.FTZ R10, R184, c[0x0][0x2d0], -R181 ;  /* 0x0000b400b80a7a23 */ /* 0x000fe600000108b5 */
[----:B------:R-:W-:Y:S01]  /*b9b0*/  @P0 IADD3 R4, R7, R4, RZ ;  /* 0x0000000407040210 */ /* 0x000fe20007ffe0ff */
[----:B------:R-:W-:Y:S03]  /*b9c0*/  MUFU.EX2 R189, R10 ;  /* 0x0000000a00bd7308 */ /* 0x000fe60000000800 */
[----:B------:R-:W-:Y:S02]  /*b9d0*/  @P0 SHF.L.U64.HI R4, R6, 0x6, R4 ;  /* 0x0000000606040819 */ /* 0x000fe40000010204 */
[----:B----4-:R-:W-:Y:S02]  /*b9e0*/  FMNMX.FTZ R132, R0, R3, !PT ;  /* 0x0000000300847209 */ /* 0x010fe40007810000 */
[----:B---3--:R-:W-:Y:S02]  /*b9f0*/  @P0 IADD3 R16, P1, R28, 0x40, RZ ;  /* 0x000000401c100810 */ /* 0x008fe40007f3e0ff */
[----:B------:R-:W-:Y:S02]  /*ba00*/  @P0 IADD3 R7, P6, R5, R28, RZ ;  /* 0x0000001c05070210 */ /* 0x000fe40007fde0ff */
[-C--:B------:R-:W-:Y:S02]  /*ba10*/  @P0 IADD3.X R15, RZ, R26.reuse, RZ, P1, !PT ;  /* 0x0000001aff0f0210 */ /* 0x080fe40000ffe4ff */
[----:B------:R-:W-:Y:S02]  /*ba20*/  @P0 LEA R6, P1, R7, c[0x0][0x1c8], 0x1 ;  /* 0x0000720007060a11 */ /* 0x000fe400078208ff */
[----:B------:R-:W-:Y:S02]  /*ba30*/  @P0 IADD3.X R8, R4, R26, RZ, P6, !PT ;  /* 0x0000001a04080210 */ /* 0x000fe400037fe4ff */
[----:B------:R-:W-:Y:S02]  /*ba40*/  @P0 IADD3 R2, P6, R5, R16, RZ ;  /* 0x0000001005020210 */ /* 0x000fe40007fde0ff */
[----:B------:R-:W-:Y:S02]  /*ba50*/  @P0 LEA.HI.X R7, R7, c[0x0][0x1cc], R8, 0x1, P1 ;  /* 0x0000730007070a11 */ /* 0x000fe400008f0c08 */
[----:B------:R-:W-:Y:S02]  /*ba60*/  @P0 LEA R8, P1, R2, c[0x0][0x1c8], 0x1 ;  /* 0x0000720002080a11 */ /* 0x000fe400078208ff */
[----:B------:R-:W-:Y:S01]  /*ba70*/  @P0 IADD3.X R9, R4, R15, RZ, P6, !PT ;  /* 0x0000000f04090210 */ /* 0x000fe200037fe4ff */
[----:B------:R1:W-:Y:S03]  /*ba80*/  @P0 LDGSTS.E.BYPASS.LTC128B.128 [R131+0x10100], [R6.64], !P5 ;  /* 0x1010000006830fae */ /* 0x0003e6000e901d46 */
[----:B------:R-:W-:Y:S01]  /*ba90*/  @P0 LEA.HI.X R9, R2, c[0x0][0x1cc], R9, 0x1, P1 ;  /* 0x0000730002090a11 */ /* 0x000fe200008f0c09 */
[----:B------:R-:W-:Y:S01]  /*baa0*/  FADD.FTZ R2, -R133, R134 ;  /* 0x0000008685027221 */ /* 0x000fe20000010100 */
[----:B------:R-:W-:Y:S02]  /*bab0*/  @P0 IADD3 R14, P1, R28, 0x80, RZ ;  /* 0x000000801c0e0810 */ /* 0x000fe40007f3e0ff */
[----:B------:R-:W-:Y:S01]  /*bac0*/  MOV R134, R23 ;  /* 0x0000001700867202 */ /* 0x000fe20000000f00 */
[----:B------:R2:W-:Y:S01]  /*bad0*/  @P0 LDGSTS.E.BYPASS.LTC128B.128 [R131+0x12100], [R8.64], !P4 ;  /* 0x1210000008830fae */ /* 0x0005e2000e101d46 */
[----:B------:R-:W-:Y:S01]  /*bae0*/  @P0 IADD3.X R13, RZ, R26, RZ, P1, !PT ;  /* 0x0000001aff0d0210 */ /* 0x000fe20000ffe4ff */
[----:B------:R-:W-:Y:S04]  /*baf0*/  FMUL.FTZ R0, R2, c[0x0][0x2d0] ;  /* 0x0000b40002007a20 */ /* 0x000fe80000410000 */
[----:B------:R3:W4:Y:S01]  /*bb00*/  MUFU.EX2 R2, R0 ;  /* 0x0000000000027308 */ /* 0x0007220000000800 */
[----:B-1----:R-:W-:Y:S04]  /*bb10*/  @P0 IADD3 R7, P6, R5, R14, RZ ;  /* 0x0000000e05070210 */ /* 0x002fe80007fde0ff */
[C---:B------:R-:W-:Y:S02]  /*bb20*/  @P0 LEA R6, P1, R7.reuse, c[0x0][0x1c8], 0x1 ;  /* 0x0000720007060a11 */ /* 0x040fe400078208ff */
[----:B------:R-:W-:Y:S01]  /*bb30*/  @P0 IADD3.X R3, R4, R13, RZ, P6, !PT ;  /* 0x0000000d04030210 */ /* 0x000fe200037fe4ff */
[----:B--2---:R-:W-:Y:S03]  /*bb40*/  FFMA.FTZ R8, R182, c[0x0][0x2d0], -R181 ;  /* 0x0000b400b6087a23 */ /* 0x004fe600000108b5 */
[----:B------:R-:W-:Y:S01]  /*bb50*/  @P0 LEA.HI.X R7, R7, c[0x0][0x1cc], R3, 0x1, P1 ;  /* 0x0000730007070a11 */ /* 0x000fe200008f0c03 */
[----:B---3--:R-:W-:Y:S01]  /*bb60*/  FADD.FTZ R0, -R132, R135 ;  /* 0x0000008784007221 */ /* 0x008fe20000010100 */
[----:B------:R-:W-:Y:S01]  /*bb70*/  @P0 IADD3 R12, P1, R28, 0xc0, RZ ;  /* 0x000000c01c0c0810 */ /* 0x000fe20007f3e0ff */
[----:B------:R1:W-:Y:S01]  /*bb80*/  MUFU.EX2 R135, R8 ;  /* 0x0000000800877308 */ /* 0x0003e20000000800 */
[----:B----4-:R-:W-:Y:S01]  /*bb90*/  FMUL.FTZ R24, R2, R156 ;  /* 0x0000009c02187220 */ /* 0x010fe20000410000 */
[----:B------:R2:W-:Y:S01]  /*bba0*/  @P0 LDGSTS.E.BYPASS.LTC128B.128 [R131+0x14100], [R6.64], !P3 ;  /* 0x1410000006830fae */ /* 0x0005e2000d901d46 */
[----:B------:R-:W-:Y:S01]  /*bbb0*/  @P0 IADD3 R3, P6, R5, R12, RZ ;  /* 0x0000000c05030210 */ /* 0x000fe20007fde0ff */
[----:B------:R-:W-:Y:S01]  /*bbc0*/  FMUL.FTZ R0, R0, c[0x0][0x2d0] ;  /* 0x0000b40000007a20 */ /* 0x000fe20000410000 */
[----:B------:R-:W-:Y:S01]  /*bbd0*/  @P0 IADD3.X R9, RZ, R26, RZ, P1, !PT ;  /* 0x0000001aff090210 */ /* 0x000fe20000ffe4ff */
[C---:B------:R-:W-:Y:S02]  /*bbe0*/  FMUL.FTZ R25, R2.reuse, R157 ;  /* 0x0000009d02197220 */ /* 0x040fe40000410000 */
[C---:B------:R-:W-:Y:S02]  /*bbf0*/  FMUL.FTZ R36, R2.reuse, R36 ;  /* 0x0000002402247220 */ /* 0x040fe40000410000 */
[----:B------:R-:W3:Y:S01]  /*bc00*/  MUFU.EX2 R0, R0 ;  /* 0x0000000000007308 */ /* 0x000ee20000000800 */
[C---:B------:R-:W-:Y:S02]  /*bc10*/  FMUL.FTZ R37, R2.reuse, R37 ;  /* 0x0000002502257220 */ /* 0x040fe40000410000 */
[C---:B------:R-:W-:Y:S02]  /*bc20*/  FMUL.FTZ R40, R2.reuse, R40 ;  /* 0x0000002802287220 */ /* 0x040fe40000410000 */
[C---:B------:R-:W-:Y:S02]  /*bc30*/  FMUL.FTZ R41, R2.reuse, R41 ;  /* 0x0000002902297220 */ /* 0x040fe40000410000 */
[C---:B------:R-:W-:Y:S02]  /*bc40*/  FMUL.FTZ R44, R2.reuse, R44 ;  /* 0x0000002c022c7220 */ /* 0x040fe40000410000 */
[C---:B------:R-:W-:Y:S02]  /*bc50*/  FMUL.FTZ R45, R2.reuse, R45 ;  /* 0x0000002d022d7220 */ /* 0x040fe40000410000 */
[C---:B------:R-:W-:Y:S02]  /*bc60*/  FMUL.FTZ R48, R2.reuse, R48 ;  /* 0x0000003002307220 */ /* 0x040fe40000410000 */
[C---:B------:R-:W-:Y:S01]  /*bc70*/  FMUL.FTZ R49, R2.reuse, R49 ;  /* 0x0000003102317220 */ /* 0x040fe20000410000 */
[----:B-1----:R-:W-:Y:S01]  /*bc80*/  @P0 MOV R8, c[0x0][0x1e4] ;  /* 0x0000790000080a02 */ /* 0x002fe20000000f00 */
[C---:B------:R-:W-:Y:S02]  /*bc90*/  FMUL.FTZ R52, R2.reuse, R52 ;  /* 0x0000003402347220 */ /* 0x040fe40000410000 */
[C---:B------:R-:W-:Y:S01]  /*bca0*/  FMUL.FTZ R53, R2.reuse, R53 ;  /* 0x0000003502357220 */ /* 0x040fe20000410000 */
[C---:B--2---:R-:W-:Y:S01]  /*bcb0*/  @P0 LEA R6, P1, R3.reuse, c[0x0][0x1c8], 0x1 ;  /* 0x0000720003060a11 */ /* 0x044fe200078208ff */
[----:B------:R-:W-:Y:S01]  /*bcc0*/  FMUL.FTZ R56, R2, R56 ;  /* 0x0000003802387220 */ /* 0x000fe20000410000 */
[----:B------:R-:W-:Y:S01]  /*bcd0*/  @P0 IADD3.X R7, R4, R9, RZ, P6, !PT ;  /* 0x0000000904070210 */ /* 0x000fe200037fe4ff */
[----:B------:R-:W-:Y:S02]  /*bce0*/  FMUL.FTZ R57, R2, R57 ;  /* 0x0000003902397220 */ /* 0x000fe40000410000 */
[C---:B---3--:R-:W-:Y:S01]  /*bcf0*/  FMUL.FTZ R27, R0.reuse, R159 ;  /* 0x0000009f001b7220 */ /* 0x048fe20000410000 */
[----:B------:R-:W-:Y:S01]  /*bd00*/  @P0 LEA.HI.X R7, R3, c[0x0][0x1cc], R7, 0x1, P1 ;  /* 0x0000730003070a11 */ /* 0x000fe200008f0c07 */
[C---:B------:R-:W-:Y:S01]  /*bd10*/  FMUL.FTZ R38, R0.reuse, R38 ;  /* 0x0000002600267220 */ /* 0x040fe20000410000 */
[----:B------:R-:W-:Y:S01]  /*bd20*/  @P0 MOV R3, c[0x0][0x1e0] ;  /* 0x0000780000030a02 */ /* 0x000fe20000000f00 */
[C---:B------:R-:W-:Y:S02]  /*bd30*/  FMUL.FTZ R39, R0.reuse, R39 ;  /* 0x0000002700277220 */ /* 0x040fe40000410000 */
[----:B------:R1:W-:Y:S01]  /*bd40*/  @P0 LDGSTS.E.BYPASS.LTC128B.128 [R131+0x16100], [R6.64], !P2 ;  /* 0x1610000006830fae */ /* 0x0003e2000d101d46 */
[C---:B------:R-:W-:Y:S01]  /*bd50*/  @P0 LEA R5, P1, R3.reuse, R5, 0x5 ;  /* 0x0000000503050211 */ /* 0x040fe200078228ff */
[C---:B------:R-:W-:Y:S02]  /*bd60*/  FMUL.FTZ R42, R0.reuse, R42 ;  /* 0x0000002a002a7220 */ /* 0x040fe40000410000 */
[C---:B------:R-:W-:Y:S01]  /*bd70*/  FMUL.FTZ R43, R0.reuse, R43 ;  /* 0x0000002b002b7220 */ /* 0x040fe20000410000 */
[----:B------:R-:W-:Y:S01]  /*bd80*/  @P0 LEA.HI.X R4, R3, R4, R8, 0x5, P1 ;  /* 0x0000000403040211 */ /* 0x000fe200008f2c08 */
[C---:B------:R-:W-:Y:S01]  /*bd90*/  FMUL.FTZ R46, R0.reuse, R46 ;  /* 0x0000002e002e7220 */ /* 0x040fe20000410000 */
[----:B------:R-:W-:Y:S01]  /*bda0*/  @P0 IADD3 R3, P6, R5, R28, RZ ;  /* 0x0000001c05030210 */ /* 0x000fe20007fde0ff */
[C---:B------:R-:W-:Y:S02]  /*bdb0*/  FMUL.FTZ R47, R0.reuse, R47 ;  /* 0x0000002f002f7220 */ /* 0x040fe40000410000 */
[C---:B------:R-:W-:Y:S01]  /*bdc0*/  FMUL.FTZ R50, R0.reuse, R50 ;  /* 0x0000003200327220 */ /* 0x040fe20000410000 */
[----:B------:R-:W-:Y:S01]  /*bdd0*/  @P0 LEA R10, P1, R3, c[0x0][0x1c8], 0x1 ;  /* 0x00007200030a0a11 */ /* 0x000fe200078208ff */
[C---:B------:R-:W-:Y:S02]  /*bde0*/  FMUL.FTZ R51, R0.reuse, R51 ;  /* 0x0000003300337220 */ /* 0x040fe40000410000 */
[C---:B------:R-:W-:Y:S02]  /*bdf0*/  FMUL.FTZ R54, R0.reuse, R54 ;  /* 0x0000003600367220 */ /* 0x040fe40000410000 */
[C---:B------:R-:W-:Y:S02]  /*be00*/  FMUL.FTZ R55, R0.reuse, R55 ;  /* 0x0000003700377220 */ /* 0x040fe40000410000 */
[C---:B------:R-:W-:Y:S02]  /*be10*/  FMUL.FTZ R58, R0.reuse, R58 ;  /* 0x0000003a003a7220 */ /* 0x040fe40000410000 */
[----:B------:R-:W-:Y:S02]  /*be20*/  FMUL.FTZ R59, R0, R59 ;  /* 0x0000003b003b7220 */ /* 0x000fe40000410000 */
[C---:B------:R-:W-:Y:S02]  /*be30*/  FMUL.FTZ R60, R2.reuse, R60 ;  /* 0x0000003c023c7220 */ /* 0x040fe40000410000 */
[----:B------:R-:W-:Y:S02]  /*be40*/  FMUL.FTZ R61, R2, R61 ;  /* 0x0000003d023d7220 */ /* 0x000fe40000410000 */
[----:B------:R-:W-:Y:S01]  /*be50*/  FMUL.FTZ R62, R0, R62 ;  /* 0x0000003e003e7220 */ /* 0x000fe20000410000 */
[----:B-1----:R-:W-:Y:S01]  /*be60*/  @P0 IADD3.X R6, R4, R26, RZ, P6, !PT ;  /* 0x0000001a04060210 */ /* 0x002fe200037fe4ff */
[--C-:B------:R-:W-:Y:S02]  /*be70*/  FFMA.FTZ R7, R183, c[0x0][0x2d0], -R181.reuse ;  /* 0x0000b400b7077a23 */ /* 0x100fe400000108b5 */
[----:B------:R-:W-:Y:S01]  /*be80*/  FMUL.FTZ R26, R0, R158 ;  /* 0x0000009e001a7220 */ /* 0x000fe20000410000 */
[----:B------:R-:W-:Y:S01]  /*be90*/  @P0 LEA.HI.X R11, R3, c[0x0][0x1cc], R6, 0x1, P1 ;  /* 0x00007300030b0a11 */ /* 0x000fe200008f0c06 */
[----:B------:R-:W-:Y:S01]  /*bea0*/  FFMA.FTZ R3, R180, c[0x0][0x2d0], -R181 ;  /* 0x0000b400b4037a23 */ /* 0x000fe200000108b5 */
[----:B------:R1:W-:Y:S01]  /*beb0*/  MUFU.EX2 R190, R7 ;  /* 0x0000000700be7308 */ /* 0x0003e20000000800 */
[C---:B------:R-:W-:Y:S01]  /*bec0*/  @P0 IADD3 R6, P1, R5.reuse, R16, RZ ;  /* 0x0000001005060210 */ /* 0x040fe20007f3e0ff */
[----:B------:R-:W-:Y:S01]  /*bed0*/  FMUL.FTZ R16, R2, R148 ;  /* 0x0000009402107220 */ /* 0x000fe20000410000 */
[----:B------:R2:W-:Y:S01]  /*bee0*/  @P0 LDGSTS.E.BYPASS.LTC128B.128 [R131+0x11100], [R10.64], !P5 ;  /* 0x111000000a830fae */ /* 0x0005e2000e901d46 */
[----:B------:R-:W-:Y:S01]  /*bef0*/  MOV R148, R34 ;  /* 0x0000002200947202 */ /* 0x000fe20000000f00 */
[----:B------:R-:W-:Y:S01]  /*bf00*/  FMUL.FTZ R34, R0, R166 ;  /* 0x000000a600227220 */ /* 0x000fe20000410000 */
[----:B------:R-:W-:Y:S01]  /*bf10*/  @P0 IADD3.X R15, R4, R15, RZ, P1, !PT ;  /* 0x0000000f040f0210 */ /* 0x000fe20000ffe4ff */
[----:B------:R-:W-:Y:S02]  /*bf20*/  FMUL.FTZ R63, R0, R63 ;  /* 0x0000003f003f7220 */ /* 0x000fe40000410000 */
[C---:B------:R-:W-:Y:S01]  /*bf30*/  FMUL.FTZ R64, R2.reuse, R64 ;  /* 0x0000004002407220 */ /* 0x040fe20000410000 */
[----:B------:R3:W4:Y:S01]  /*bf40*/  MUFU.EX2 R173, R3 ;  /* 0x0000000300ad7308 */ /* 0x0007220000000800 */
[----:B------:R-:W-:Y:S02]  /*bf50*/  FMUL.FTZ R65, R2, R65 ;  /* 0x0000004102417220 */ /* 0x000fe40000410000 */
[C---:B------:R-:W-:Y:S02]  /*bf60*/  FMUL.FTZ R66, R0.reuse, R66 ;  /* 0x0000004200427220 */ /* 0x040fe40000410000 */
[----:B------:R-:W-:Y:S02]  /*bf70*/  FMUL.FTZ R67, R0, R67 ;  /* 0x0000004300437220 */ /* 0x000fe40000410000 */
[C---:B------:R-:W-:Y:S02]  /*bf80*/  FMUL.FTZ R68, R2.reuse, R68 ;  /* 0x0000004402447220 */ /* 0x040fe40000410000 */
[----:B------:R-:W-:Y:S02]  /*bf90*/  FMUL.FTZ R69, R2, R69 ;  /* 0x0000004502457220 */ /* 0x000fe40000410000 */
[C---:B------:R-:W-:Y:S02]  /*bfa0*/  FMUL.FTZ R70, R0.reuse, R70 ;  /* 0x0000004600467220 */ /* 0x040fe40000410000 */
[----:B------:R-:W-:Y:S01]  /*bfb0*/  FMUL.FTZ R71, R0, R71 ;  /* 0x0000004700477220 */ /* 0x000fe20000410000 */
[C---:B-1----:R-:W-:Y:S01]  /*bfc0*/  @P0 IADD3 R7, P6, R5.reuse, R14, RZ ;  /* 0x0000000e05070210 */ /* 0x042fe20007fde0ff */
[C---:B------:R-:W-:Y:S01]  /*bfd0*/  FMUL.FTZ R72, R2.reuse, R72 ;  /* 0x0000004802487220 */ /* 0x040fe20000410000 */
[----:B------:R-:W-:Y:S01]  /*bfe0*/  @P0 IADD3 R5, P1, R5, R12, RZ ;  /* 0x0000000c05050210 */ /* 0x000fe20007f3e0ff */
[----:B------:R-:W-:Y:S01]  /*bff0*/  FMUL.FTZ R73, R2, R73 ;  /* 0x0000004902497220 */ /* 0x000fe20000410000 */
[----:B------:R-:W-:Y:S01]  /*c000*/  @P0 IADD3.X R13, R4, R13, RZ, P6, !PT ;  /* 0x0000000d040d0210 */ /* 0x000fe200037fe4ff */
[----:B------:R-:W-:Y:S01]  /*c010*/  FMUL.FTZ R74, R0, R74 ;  /* 0x0000004a004a7220 */ /* 0x000fe20000410000 */
[----:B------:R-:W-:Y:S01]  /*c020*/  @P0 IADD3.X R14, R4, R9, RZ, P1, !PT ;  /* 0x00000009040e0210 */ /* 0x000fe20000ffe4ff */
[----:B--2---:R-:W-:Y:S01]  /*c030*/  FMUL.FTZ R10, R0, R142 ;  /* 0x0000008e000a7220 */ /* 0x004fe20000410000 */
[----:B------:R-:W-:Y:S01]  /*c040*/  @P0 LEA R8, P6, R6, c[0x0][0x1c8], 0x1 ;  /* 0x0000720006080a11 */ /* 0x000fe200078c08ff */
[----:B------:R-:W-:Y:S02]  /*c050*/  FMUL.FTZ R11, R0, R143 ;  /* 0x0000008f000b7220 */ /* 0x000fe40000410000 */
[----:B---3--:R-:W-:Y:S01]  /*c060*/  FMUL.FTZ R3, R132, c[0x0][0x2d0] ;  /* 0x0000b40084037a20 */ /* 0x008fe20000410000 */
[----:B------:R-:W-:Y:S01]  /*c070*/  @P0 LEA.HI.X R9, R6, c[0x0][0x1cc], R15, 0x1, P6 ;  /* 0x0000730006090a11 */ /* 0x000fe200030f0c0f */
[----:B------:R-:W-:Y:S01]  /*c080*/  FMUL.FTZ R75, R0, R75 ;  /* 0x0000004b004b7220 */ /* 0x000fe20000410000 */
[----:B------:R-:W-:Y:S01]  /*c090*/  @P0 LEA R6, P1, R7, c[0x0][0x1c8], 0x1 ;  /* 0x0000720007060a11 */ /* 0x000fe200078208ff */
[----:B------:R-:W-:Y:S01]  /*c0a0*/  FFMA.FTZ R4, R187, c[0x0][0x2d0], -R3 ;  /* 0x0000b400bb047a23 */ /* 0x000fe20000010803 */
[----:B------:R-:W-:Y:S01]  /*c0b0*/  MOV R187, R22 ;  /* 0x0000001600bb7202 */ /* 0x000fe20000000f00 */
[----:B------:R1:W-:Y:S01]  /*c0c0*/  @P0 LDGSTS.E.BYPASS.LTC128B.128 [R131+0x13100], [R8.64], !P4 ;  /* 0x1310000008830fae */ /* 0x0003e2000e101d46 */
[----:B------:R-:W-:Y:S01]  /*c0d0*/  @P0 LEA.HI.X R7, R7, c[0x0][0x1cc], R13, 0x1, P1 ;  /* 0x0000730007070a11 */ /* 0x000fe200008f0c0d */
[----:B------:R2:W-:Y:S01]  /*c0e0*/  MUFU.EX2 R180, R4 ;  /* 0x0000000400b47308 */ /* 0x0005e20000000800 */
[--C-:B------:R-:W-:Y:S01]  /*c0f0*/  FFMA.FTZ R12, R188, c[0x0][0x2d0], -R3.reuse ;  /* 0x0000b400bc0c7a23 */ /* 0x100fe20000010803 */
[----:B------:R-:W-:Y:S01]  /*c100*/  MOV R188, R21 ;  /* 0x0000001500bc7202 */ /* 0x000fe20000000f00 */
[C---:B------:R-:W-:Y:S02]  /*c110*/  FMUL.FTZ R76, R2.reuse, R76 ;  /* 0x0000004c024c7220 */ /* 0x040fe40000410000 */
[----:B------:R-:W-:Y:S01]  /*c120*/  FMUL.FTZ R77, R2, R77 ;  /* 0x0000004d024d7220 */ /* 0x000fe20000410000 */
[----:B------:R3:W-:Y:S01]  /*c130*/  @P0 LDGSTS.E.BYPASS.LTC128B.128 [R131+0x15100], [R6.64], !P3 ;  /* 0x1510000006830fae */ /* 0x0007e2000d901d46 */
[C---:B------:R-:W-:Y:S02]  /*c140*/  FMUL.FTZ R78, R0.reuse, R78 ;  /* 0x0000004e004e7220 */ /* 0x040fe40000410000 */
[----:B------:R-:W-:Y:S01]  /*c150*/  FMUL.FTZ R79, R0, R79 ;  /* 0x0000004f004f7220 */ /* 0x000fe20000410000 */
[----:B------:R3:W3:Y:S01]  /*c160*/  MUFU.EX2 R182, R12 ;  /* 0x0000000c00b67308 */ /* 0x0006e20000000800 */
[C---:B------:R-:W-:Y:S02]  /*c170*/  FMUL.FTZ R80, R2.reuse, R80 ;  /* 0x0000005002507220 */ /* 0x040fe40000410000 */
[----:B------:R-:W-:Y:S02]  /*c180*/  FMUL.FTZ R81, R2, R81 ;  /* 0x0000005102517220 */ /* 0x000fe40000410000 */
[C---:B------:R-:W-:Y:S02]  /*c190*/  FMUL.FTZ R82, R0.reuse, R82 ;  /* 0x0000005200527220 */ /* 0x040fe40000410000 */
[----:B------:R-:W-:Y:S02]  /*c1a0*/  FMUL.FTZ R83, R0, R83 ;  /* 0x0000005300537220 */ /* 0x000fe40000410000 */
[C---:B------:R-:W-:Y:S02]  /*c1b0*/  FMUL.FTZ R84, R2.reuse, R84 ;  /* 0x0000005402547220 */ /* 0x040fe40000410000 */
[----:B------:R-:W-:Y:S02]  /*c1c0*/  FMUL.FTZ R85, R2, R85 ;  /* 0x0000005502557220 */ /* 0x000fe40000410000 */
[----:B------:R-:W-:Y:S01]  /*c1d0*/  FMUL.FTZ R86, R0, R86 ;  /* 0x0000005600567220 */ /* 0x000fe20000410000 */
[----:B--2---:R-:W-:Y:S01]  /*c1e0*/  @P0 LEA R4, P1, R5, c[0x0][0x1c8], 0x1 ;  /* 0x0000720005040a11 */ /* 0x004fe200078208ff */
[--C-:B-1----:R-:W-:Y:S01]  /*c1f0*/  FFMA.FTZ R8, R185, c[0x0][0x2d0], -R3.reuse ;  /* 0x0000b400b9087a23 */ /* 0x102fe20000010803 */
[----:B------:R-:W-:Y:S01]  /*c200*/  MOV R185, R19 ;  /* 0x0000001300b97202 */ /* 0x000fe20000000f00 */
[----:B------:R-:W-:Y:S01]  /*c210*/  FMUL.FTZ R9, R2, R141 ;  /* 0x0000008d02097220 */ /* 0x000fe20000410000 */
[----:B------:R-:W-:Y:S01]  /*c220*/  @P0 LEA.HI.X R5, R5, c[0x0][0x1cc], R14, 0x1, P1 ;  /* 0x0000730005050a11 */ /* 0x000fe200008f0c0e */
[----:B------:R1:W-:Y:S01]  /*c230*/  MUFU.EX2 R183, R8 ;  /* 0x0000000800b77308 */ /* 0x0003e20000000800 */
[C---:B------:R-:W-:Y:S02]  /*c240*/  FMUL.FTZ R19, R0.reuse, R151 ;  /* 0x0000009700137220 */ /* 0x040fe40000410000 */
[C---:B------:R-:W-:Y:S01]  /*c250*/  FMUL.FTZ R87, R0.reuse, R87 ;  /* 0x0000005700577220 */ /* 0x040fe20000410000 */
[----:B------:R2:W-:Y:S01]  /*c260*/  @P0 LDGSTS.E.BYPASS.LTC128B.128 [R131+0x17100], [R4.64], !P2 ;  /* 0x1710000004830fae */ /* 0x0005e2000d101d46 */
[C---:B---3--:R-:W-:Y:S01]  /*c270*/  FMUL.FTZ R6, R0.reuse, R138 ;  /* 0x0000008a00067220 */ /* 0x048fe20000410000 */
[----:B----4-:R-:W-:Y:S01]  /*c280*/  F2FP.BF16.PACK_AB R138, R173, R190 ;  /* 0x000000bead8a723e */ /* 0x010fe200000010ff */
[----:B------:R-:W-:Y:S02]  /*c290*/  FMUL.FTZ R7, R0, R139 ;  /* 0x0000008b00077220 */ /* 0x000fe40000410000 */
[C---:B------:R-:W-:Y:S02]  /*c2a0*/  FMUL.FTZ R88, R2.reuse, R88 ;  /* 0x0000005802587220 */ /* 0x040fe40000410000 */
[----:B------:R-:W-:Y:S01]  /*c2b0*/  FMUL.FTZ R89, R2, R89 ;  /* 0x0000005902597220 */ /* 0x000fe20000410000 */
[----:B------:R-:W3:Y:S01]  /*c2c0*/  LDSM.16.MT88.4 R12, [R248] ;  /* 0x00000000f80c783b */ /* 0x000ee20000004200 */
[C---:B------:R-:W-:Y:S02]  /*c2d0*/  FMUL.FTZ R90, R0.reuse, R90 ;  /* 0x0000005a005a7220 */ /* 0x040fe40000410000 */
[----:B------:R-:W-:Y:S02]  /*c2e0*/  FMUL.FTZ R91, R0, R91 ;  /* 0x0000005b005b7220 */ /* 0x000fe40000410000 */
[C---:B------:R-:W-:Y:S02]  /*c2f0*/  FMUL.FTZ R92, R2.reuse, R92 ;  /* 0x0000005c025c7220 */ /* 0x040fe40000410000 */
[----:B------:R-:W-:Y:S01]  /*c300*/  FMUL.FTZ R93, R2, R93 ;  /* 0x0000005d025d7220 */ /* 0x000fe20000410000 */
[----:B------:R-:W-:Y:S01]  /*c310*/  LDSM.16.MT88.4 R28, [R251] ;  /* 0x00000000fb1c783b */ /* 0x000fe20000004200 */
[C---:B------:R-:W-:Y:S02]  /*c320*/  FMUL.FTZ R94, R0.reuse, R94 ;  /* 0x0000005e005e7220 */ /* 0x040fe40000410000 */
[----:B------:R-:W-:Y:S02]  /*c330*/  FMUL.FTZ R95, R0, R95 ;  /* 0x0000005f005f7220 */ /* 0x000fe40000410000 */
[C---:B-1----:R-:W-:Y:S02]  /*c340*/  FMUL.FTZ R8, R2.reuse, R140 ;  /* 0x0000008c02087220 */ /* 0x042fe40000410000 */
[C---:B------:R-:W-:Y:S01]  /*c350*/  FMUL.FTZ R96, R2.reuse, R96 ;  /* 0x0000006002607220 */ /* 0x040fe20000410000 */
[----:B------:R-:W0:Y:S01]  /*c360*/  LDGDEPBAR ;  /* 0x00000000000079af */ /* 0x000e220000000000 */
[----:B------:R-:W-:Y:S02]  /*c370*/  FMUL.FTZ R97, R2, R97 ;  /* 0x0000006102617220 */ /* 0x000fe40000410000 */
[----:B--2---:R-:W-:Y:S01]  /*c380*/  FFMA.FTZ R4, R186, c[0x0][0x2d0], -R3 ;  /* 0x0000b400ba047a23 */ /* 0x004fe20000010803 */
[----:B------:R-:W-:Y:S01]  /*c390*/  MOV R186, R20 ;  /* 0x0000001400ba7202 */ /* 0x000fe20000000f00 */
[----:B------:R-:W-:Y:S01]  /*c3a0*/  FMUL.FTZ R5, R2, R137 ;  /* 0x0000008902057220 */ /* 0x000fe20000410000 */
[----:B------:R-:W-:Y:S01]  /*c3b0*/  F2FP.BF16.PACK_AB R137, R182, R180 ;  /* 0x000000b4b689723e */ /* 0x000fe200000010ff */
[----:B------:R-:W1:Y:S01]  /*c3c0*/  MUFU.EX2 R184, R4 ;  /* 0x0000000400b87308 */ /* 0x000e620000000800 */
[----:B------:R-:W2:Y:S01]  /*c3d0*/  LDL.LU R131, [R1+0x12c] ;  /* 0x00012c0001837983 */ /* 0x000ea20000300800 */
[C---:B------:R-:W-:Y:S02]  /*c3e0*/  FMUL.FTZ R98, R0.reuse, R98 ;  /* 0x0000006200627220 */ /* 0x040fe40000410000 */
[----:B------:R-:W-:Y:S01]  /*c3f0*/  FMUL.FTZ R99, R0, R99 ;  /* 0x0000006300637220 */ /* 0x000fe20000410000 */
[----:B------:R-:W4:Y:S01]  /*c400*/  LDL R140, [R1+0x48] ;  /* 0x00004800018c7983 */ /* 0x000f220000100800 */
[C---:B------:R-:W-:Y:S02]  /*c410*/  FMUL.FTZ R100, R2.reuse, R100 ;  /* 0x0000006402647220 */ /* 0x040fe40000410000 */
[----:B------:R-:W-:Y:S01]  /*c420*/  FMUL.FTZ R101, R2, R101 ;  /* 0x0000006502657220 */ /* 0x000fe20000410000 */
[----:B------:R-:W3:Y:S01]  /*c430*/  LDSM.16.MT88.4 R20, [R252] ;  /* 0x00000000fc14783b */ /* 0x000ee20000004200 */
        /* <DEDUP_REMOVED lines=8> */
[----:B------:R-:W-:Y:S01]  /*c4c0*/  FMUL.FTZ R4, R2, R136 ;  /* 0x0000008802047220 */ /* 0x000fe20000410000 */
[----:B------:R-:W-:Y:S01]  /*c4d0*/  F2FP.BF16.PACK_AB R136, R189, R135 ;  /* 0x00000087bd88723e */ /* 0x000fe200000010ff */
[--C-:B------:R-:W-:Y:S02]  /*c4e0*/  FFMA.FTZ R157, R176, c[0x0][0x2d0], -R181.reuse ;  /* 0x0000b400b09d7a23 */ /* 0x100fe400000108b5 */
[--C-:B------:R-:W-:Y:S02]  /*c4f0*/  FFMA.FTZ R158, R177, c[0x0][0x2d0], -R181.reuse ;  /* 0x0000b400b19e7a23 */ /* 0x100fe400000108b5 */
[--C-:B------:R-:W-:Y:S02]  /*c500*/  FFMA.FTZ R159, R178, c[0x0][0x2d0], -R181.reuse ;  /* 0x0000b400b29f7a23 */ /* 0x100fe400000108b5 */
[C---:B---3--:R-:W-:Y:S05]  /*c510*/  HMMA.16816.F32.BF16 R4, R136.reuse, R12, R4 ;  /* 0x0000000c8804723c */ /* 0x048fea0000041804 */
[C---:B------:R-:W-:Y:S02]  /*c520*/  FMUL.FTZ R109, R2.reuse, R109 ;  /* 0x0000006d026d7220 */ /* 0x040fe40000410000 */
[C---:B------:R-:W-:Y:S01]  /*c530*/  FMUL.FTZ R12, R2.reuse, R144 ;  /* 0x00000090020c7220 */ /* 0x040fe20000410000 */
[C---:B------:R-:W-:Y:S04]  /*c540*/  HMMA.16816.F32.BF16 R8, R136.reuse, R14, R8 ;  /* 0x0000000e8808723c */ /* 0x040fe80000041808 */
[----:B------:R-:W-:Y:S01]  /*c550*/  FMUL.FTZ R13, R2, R145 ;  /* 0x00000091020d7220 */ /* 0x000fe20000410000 */
[----:B------:R-:W-:Y:S01]  /*c560*/  MOV R144, R18 ;  /* 0x0000001200907202 */ /* 0x000fe20000000f00 */
[C---:B------:R-:W-:Y:S01]  /*c570*/  FMUL.FTZ R18, R0.reuse, R150 ;  /* 0x0000009600127220 */ /* 0x040fe20000410000 */
[----:B------:R-:W-:Y:S01]  /*c580*/  MOV R145, R17 ;  /* 0x0000001100917202 */ /* 0x000fe20000000f00 */
[C---:B------:R-:W-:Y:S01]  /*c590*/  FMUL.FTZ R14, R0.reuse, R146 ;  /* 0x00000092000e7220 */ /* 0x040fe20000410000 */
[----:B------:R-:W-:Y:S03]  /*c5a0*/  MOV R146, R186 ;  /* 0x000000ba00927202 */ /* 0x000fe60000000f00 */
[----:B------:R-:W-:Y:S01]  /*c5b0*/  FMUL.FTZ R15, R0, R147 ;  /* 0x00000093000f7220 */ /* 0x000fe20000410000 */
[----:B------:R-:W-:Y:S01]  /*c5c0*/  MOV R147, R35 ;  /* 0x0000002300937202 */ /* 0x000fe20000000f00 */
[----:B------:R-:W-:Y:S01]  /*c5d0*/  FMUL.FTZ R17, R2, R149 ;  /* 0x0000009502117220 */ /* 0x000fe20000410000 */
[----:B------:R-:W-:Y:S01]  /*c5e0*/  MOV R186, R188 ;  /* 0x000000bc00ba7202 */ /* 0x000fe20000000f00 */
[C---:B------:R-:W-:Y:S01]  /*c5f0*/  FMUL.FTZ R35, R0.reuse, R167 ;  /* 0x000000a700237220 */ /* 0x040fe20000410000 */
[----:B------:R-:W-:Y:S01]  /*c600*/  MOV R150, R147 ;  /* 0x0000009300967202 */ /* 0x000fe20000000f00 */
[----:B------:R-:W-:Y:S01]  /*c610*/  FMUL.FTZ R110, R0, R110 ;  /* 0x0000006e006e7220 */ /* 0x000fe20000410000 */
[C---:B------:R-:W-:Y:S03]  /*c620*/  HMMA.16816.F32.BF16 R12, R136.reuse, R20, R12 ;  /* 0x00000014880c723c */ /* 0x040fe6000004180c */
[----:B------:R-:W-:Y:S01]  /*c630*/  MOV R149, R33 ;  /* 0x0000002100957202 */ /* 0x000fe20000000f00 */
[----:B------:R-:W-:Y:S01]  /*c640*/  FMUL.FTZ R33, R2, R165 ;  /* 0x000000a502217220 */ /* 0x000fe20000410000 */
[----:B------:R-:W-:Y:S01]  /*c650*/  MOV R188, R187 ;  /* 0x000000bb00bc7202 */ /* 0x000fe20000000f00 */
[----:B------:R-:W-:Y:S01]  /*c660*/  FMUL.FTZ R111, R0, R111 ;  /* 0x0000006f006f7220 */ /* 0x000fe20000410000 */
[----:B------:R-:W-:Y:S01]  /*c670*/  MOV R187, R134 ;  /* 0x0000008600bb7202 */ /* 0x000fe20000000f00 */
[C---:B------:R-:W-:Y:S04]  /*c680*/  HMMA.16816.F32.BF16 R16, R136.reuse, R22, R16 ;  /* 0x000000168810723c */ /* 0x040fe80000041810 */
[----:B------:R-:W-:Y:S01]  /*c690*/  FMUL.FTZ R20, R2, R152 ;  /* 0x0000009802147220 */ /* 0x000fe20000410000 */
[----:B------:R-:W-:Y:S01]  /*c6a0*/  MOV R134, R32 ;  /* 0x0000002000867202 */ /* 0x000fe20000000f00 */
[----:B------:R-:W3:Y:S01]  /*c6b0*/  LDL R152, [R1+0x4] ;  /* 0x0000040001987983 */ /* 0x000ee20000100800 */
[C---:B------:R-:W-:Y:S02]  /*c6c0*/  FMUL.FTZ R22, R0.reuse, R154 ;  /* 0x0000009a00167220 */ /* 0x040fe40000410000 */
[----:B------:R-:W-:Y:S01]  /*c6d0*/  FMUL.FTZ R23, R0, R155 ;  /* 0x0000009b00177220 */ /* 0x000fe20000410000 */
[----:B------:R-:W3:Y:S02]  /*c6e0*/  LDL.LU R151, [R1+0x80] ;  /* 0x0000800001977983 */ /* 0x000ee40000300800 */
[C---:B------:R-:W-:Y:S01]  /*c6f0*/  FMUL.FTZ R21, R2.reuse, R153 ;  /* 0x0000009902157220 */ /* 0x040fe20000410000 */
[----:B------:R-:W-:Y:S01]  /*c700*/  MOV R153, R148 ;  /* 0x0000009400997202 */ /* 0x000fe20000000f00 */
[----:B------:R-:W-:Y:S01]  /*c710*/  FMUL.FTZ R32, R2, R164 ;  /* 0x000000a402207220 */ /* 0x000fe20000410000 */
[----:B------:R-:W-:Y:S01]  /*c720*/  MOV R148, R146 ;  /* 0x0000009200947202 */ /* 0x000fe20000000f00 */
[--C-:B------:R-:W-:Y:S02]  /*c730*/  FFMA.FTZ R134, R134, c[0x0][0x2d0], -R181.reuse ;  /* 0x0000b40086867a23 */ /* 0x100fe400000108b5 */
[C---:B------:R-:W-:Y:S01]  /*c740*/  FMUL.FTZ R112, R2.reuse, R112 ;  /* 0x0000007002707220 */ /* 0x040fe20000410000 */
[C---:B------:R-:W-:Y:S03]  /*c750*/  HMMA.16816.F32.BF16 R20, R136.reuse, R28, R20 ;  /* 0x0000001c8814723c */ /* 0x040fe60000041814 */
[----:B------:R-:W-:Y:S02]  /*c760*/  FMUL.FTZ R113, R2, R113 ;  /* 0x0000007102717220 */ /* 0x000fe40000410000 */
[----:B------:R-:W-:Y:S02]  /*c770*/  FMUL.FTZ R114, R0, R114 ;  /* 0x0000007200727220 */ /* 0x000fe40000410000 */
[C---:B------:R-:W-:Y:S01]  /*c780*/  FMUL.FTZ R28, R2.reuse, R160 ;  /* 0x000000a0021c7220 */ /* 0x040fe20000410000 */
[C---:B------:R-:W-:Y:S01]  /*c790*/  HMMA.16816.F32.BF16 R24, R136.reuse, R30, R24 ;  /* 0x0000001e8818723c */ /* 0x040fe20000041818 */
[----:B------:R1:W-:Y:S03]  /*c7a0*/  MUFU.EX2 R160, R134 ;  /* 0x0000008600a07308 */ /* 0x0003e60000000800 */
[----:B------:R-:W-:Y:S02]  /*c7b0*/  FMUL.FTZ R29, R2, R161 ;  /* 0x000000a1021d7220 */ /* 0x000fe40000410000 */
[C---:B------:R-:W-:Y:S02]  /*c7c0*/  FMUL.FTZ R115, R0.reuse, R115 ;  /* 0x0000007300737220 */ /* 0x040fe40000410000 */
[C---:B------:R-:W-:Y:S04]  /*c7d0*/  FMUL.FTZ R30, R0.reuse, R162 ;  /* 0x000000a2001e7220 */ /* 0x040fe80000410000 */
[----:B------:R-:W-:Y:S02]  /*c7e0*/  FMUL.FTZ R31, R0, R163 ;  /* 0x000000a3001f7220 */ /* 0x000fe40000410000 */
[C---:B------:R-:W-:Y:S02]  /*c7f0*/  FMUL.FTZ R116, R2.reuse, R116 ;  /* 0x0000007402747220 */ /* 0x040fe40000410000 */
[----:B------:R-:W-:Y:S02]  /*c800*/  FMUL.FTZ R117, R2, R117 ;  /* 0x0000007502757220 */ /* 0x000fe40000410000 */
[C---:B------:R-:W-:Y:S02]  /*c810*/  FMUL.FTZ R118, R0.reuse, R118 ;  /* 0x0000007600767220 */ /* 0x040fe40000410000 */
[----:B------:R-:W-:Y:S02]  /*c820*/  FMUL.FTZ R119, R0, R119 ;  /* 0x0000007700777220 */ /* 0x000fe40000410000 */
[C---:B------:R-:W-:Y:S02]  /*c830*/  FMUL.FTZ R120, R2.reuse, R120 ;  /* 0x0000007802787220 */ /* 0x040fe40000410000 */
[----:B------:R-:W-:Y:S02]  /*c840*/  FMUL.FTZ R121, R2, R121 ;  /* 0x0000007902797220 */ /* 0x000fe40000410000 */
[----:B-1----:R-:W-:Y:S01]  /*c850*/  FFMA.FTZ R134, R149, c[0x0][0x2d0], -R181 ;  /* 0x0000b40095867a23 */ /* 0x002fe200000108b5 */
[----:B------:R-:W-:Y:S01]  /*c860*/  MOV R149, R145 ;  /* 0x0000009100957202 */ /* 0x000fe20000000f00 */
[C---:B------:R-:W-:Y:S02]  /*c870*/  FMUL.FTZ R122, R0.reuse, R122 ;  /* 0x0000007a007a7220 */ /* 0x040fe40000410000 */
[----:B------:R1:W1:Y:S01]  /*c880*/  MUFU.EX2 R161, R134 ;  /* 0x0000008600a17308 */ /* 0x0002620000000800 */
        /* <DEDUP_REMOVED lines=8> */
[--C-:B------:R-:W-:Y:S02]  /*c910*/  FFMA.FTZ R169, R169, c[0x0][0x2d0], -R3.reuse ;  /* 0x0000b400a9a97a23 */ /* 0x100fe40000010803 */
[--C-:B-1----:R-:W-:Y:S04]  /*c920*/  FFMA.FTZ R134, R185, c[0x0][0x2d0], -R3.reuse ;  /* 0x0000b400b9867a23 */ /* 0x102fe80000010803 */
[----:B------:R1:W-:Y:S02]  /*c930*/  MUFU.EX2 R156, R134 ;  /* 0x00000086009c7308 */ /* 0x0003e40000000800 */
[----:B-1----:R-:W-:Y:S08]  /*c940*/  FFMA.FTZ R134, R171, c[0x0][0x2d0], -R3 ;  /* 0x0000b400ab867a23 */ /* 0x002ff00000010803 */
[----:B------:R1:W1:Y:S02]  /*c950*/  MUFU.EX2 R171, R134 ;  /* 0x0000008600ab7308 */ /* 0x0002640000000800 */
[--C-:B-1----:R-:W-:Y:S08]  /*c960*/  FFMA.FTZ R134, R170, c[0x0][0x2d0], -R181.reuse ;  /* 0x0000b400aa867a23 */ /* 0x102ff000000108b5 */
[----:B------:R1:W-:Y:S02]  /*c970*/  MUFU.EX2 R185, R134 ;  /* 0x0000008600b97308 */ /* 0x0003e40000000800 */
[----:B-1----:R-:W-:Y:S08]  /*c980*/  FFMA.FTZ R134, R191, c[0x0][0x2d0], -R181 ;  /* 0x0000b400bf867a23 */ /* 0x002ff000000108b5 */
[----:B------:R1:W1:Y:S02]  /*c990*/  MUFU.EX2 R165, R134 ;  /* 0x0000008600a57308 */ /* 0x0002640000000800 */
[--C-:B-1----:R-:W-:Y:S02]  /*c9a0*/  FFMA.FTZ R134, R144, c[0x0][0x2d0], -R3.reuse ;  /* 0x0000b40090867a23 */ /* 0x102fe40000010803 */
[----:B------:R-:W-:Y:S06]  /*c9b0*/  LDSM.16.MT88.4 R144, [R252+0x800] ;  /* 0x00080000fc90783b */ /* 0x000fec0000004200 */
[----:B------:R1:W-:Y:S02]  /*c9c0*/  MUFU.EX2 R170, R134 ;  /* 0x0000008600aa7308 */ /* 0x0003e40000000800 */
[----:B-1----:R-:W-:Y:S08]  /*c9d0*/  FFMA.FTZ R134, R153, c[0x0][0x2d0], -R3 ;  /* 0x0000b40099867a23 */ /* 0x002ff00000010803 */
[----:B------:R1:W1:Y:S01]  /*c9e0*/  MUFU.EX2 R164, R134 ;  /* 0x0000008600a47308 */ /* 0x0002620000000800 */
[----:B--2---:R-:W-:Y:S01]  /*c9f0*/  FMUL.FTZ R131, R0, R131 ;  /* 0x0000008300837220 */ /* 0x004fe20000410000 */
[----:B----4-:R-:W2:Y:S08]  /*ca00*/  LDSM.16.MT88.4 R140, [R140] ;  /* 0x000000008c8c783b */ /* 0x010eb00000004200 */
[----:B-1----:R-:W4:Y:S01]  /*ca10*/  LDL.LU R134, [R1+0x84] ;  /* 0x0000840001867983 */ /* 0x002f220000300800 */
[C---:B--2---:R-:W-:Y:S08]  /*ca20*/  HMMA.16816.F32.BF16 R28, R136.reuse, R140, R28 ;  /* 0x0000008c881c723c */ /* 0x044ff0000004181c */
[C---:B------:R-:W-:Y:S01]  /*ca30*/  HMMA.16816.F32.BF16 R32, R136.reuse, R142, R32 ;  /* 0x0000008e8820723c */ /* 0x040fe20000041820 */
[----:B------:R-:W1:Y:S03]  /*ca40*/  LDSM.16.MT88.4 R140, [R248+0x2000] ;  /* 0x00200000f88c783b */ /* 0x000e660000004200 */
[----:B---3--:R-:W-:Y:S02]  /*ca50*/  FFMA.FTZ R135, R2, R151, R135 ;  /* 0x0000009702877223 */ /* 0x008fe40000010087 */
[----:B------:R-:W-:Y:S02]  /*ca60*/  FFMA.FTZ R2, R150, c[0x0][0x2d0], -R181 ;  /* 0x0000b40096027a23 */ /* 0x000fe400000108b5 */
[----:B------:R-:W-:Y:S01]  /*ca70*/  FADD.FTZ R135, R189, R135 ;  /* 0x00000087bd877221 */ /* 0x000fe20000010000 */
        /* <DEDUP_REMOVED lines=14> */
[----:B------:R-:W1:Y:S03]  /*cb60*/  LDSM.16.MT88.4 R140, [R252+0x4000] ;  /* 0x00400000fc8c783b */ /* 0x000e660000004200 */
[----:B----4-:R-:W-:Y:S02]  /*cb70*/  FFMA.FTZ R134, R0, R134, R180 ;  /* 0x0000008600867223 */ /* 0x010fe400000100b4 */
[----:B------:R-:W-:Y:S02]  /*cb80*/  FFMA.FTZ R0, R186, c[0x0][0x2d0], -R3 ;  /* 0x0000b400ba007a23 */ /* 0x000fe40000010803 */
[----:B------:R-:W-:Y:S10]  /*cb90*/  MUFU.EX2 R186, R159 ;  /* 0x0000009f00ba7308 */ /* 0x000ff40000000800 */
[----:B------:R2:W-:Y:S01]  /*cba0*/  MUFU.EX2 R166, R0 ;  /* 0x0000000000a67308 */ /* 0x0005e20000000800 */
[C---:B-1----:R-:W-:Y:S08]  /*cbb0*/  HMMA.16816.F32.BF16 R76, R136.reuse, R140, R76 ;  /* 0x0000008c884c723c */ /* 0x042ff0000004184c */
[C---:B------:R-:W-:Y:S01]  /*cbc0*/  HMMA.16816.F32.BF16 R80, R136.reuse, R142, R80 ;  /* 0x0000008e8850723c */ /* 0x040fe20000041850 */
[----:B------:R-:W1:Y:S03]  /*cbd0*/  LDSM.16.MT88.4 R140, [R251+0x4000] ;  /* 0x00400000fb8c783b */ /* 0x000e660000004200 */
[--C-:B--2---:R-:W-:Y:S04]  /*cbe0*/  FFMA.FTZ R0, R188, c[0x0][0x2d0], -R181.reuse ;  /* 0x0000b400bc007a23 */ /* 0x104fe800000108b5 */
[----:B------:R2:W-:Y:S04]  /*cbf0*/  MUFU.EX2 R163, R0 ;  /* 0x0000000000a37308 */ /* 0x0005e80000000800 */
[----:B--2---:R-:W-:Y:S06]  /*cc00*/  FFMA.FTZ R0, R187, c[0x0][0x2d0], -R181 ;  /* 0x0000b400bb007a23 */ /* 0x004fec00000108b5 */
[----:B------:R2:W-:Y:S01]  /*cc10*/  MUFU.EX2 R162, R0 ;  /* 0x0000000000a27308 */ /* 0x0005e20000000800 */
[C---:B-1----:R-:W-:Y:S08]  /*cc20*/  HMMA.16816.F32.BF16 R84, R136.reuse, R140, R84 ;  /* 0x0000008c8854723c */ /* 0x042ff00000041854 */
[C---:B------:R-:W-:Y:S01]  /*cc30*/  HMMA.16816.F32.BF16 R88, R136.reuse, R142, R88 ;  /* 0x0000008e8858723c */ /* 0x040fe20000041858 */
[----:B------:R-:W1:Y:S03]  /*cc40*/  LDSM.16.MT88.4 R140, [R152+0x4000] ;  /* 0x00400000988c783b */ /* 0x000e660000004200 */
[--C-:B--2---:R-:W-:Y:S05]  /*cc50*/  FFMA.FTZ R0, R195, c[0x0][0x2d0], -R3.reuse ;  /* 0x0000b400c3007a23 */ /* 0x104fea0000010803 */
[----:B------:R2:W5:Y:S01]  /*cc60*/  LDL.LU R195, [R1+0x128] ;  /* 0x0001280001c37983 */ /* 0x0005620000300800 */
[----:B------:R3:W-:Y:S03]  /*cc70*/  MUFU.EX2 R191, R0 ;  /* 0x0000000000bf7308 */ /* 0x0007e60000000800 */
[----:B------:R2:W5:Y:S04]  /*cc80*/  LDL.LU R176, [R1+0x124] ;  /* 0x0001240001b07983 */ /* 0x0005680000300800 */
[----:B------:R2:W5:Y:S04]  /*cc90*/  LDL.LU R177, [R1+0x120] ;  /* 0x0001200001b17983 */ /* 0x0005680000300800 */
[----:B------:R2:W5:Y:S01]  /*cca0*/  LDL.LU R178, [R1+0x11c] ;  /* 0x00011c0001b27983 */ /* 0x0005620000300800 */
[C---:B-1----:R-:W-:Y:S03]  /*ccb0*/  HMMA.16816.F32.BF16 R92, R136.reuse, R140, R92 ;  /* 0x0000008c885c723c */ /* 0x042fe6000004185c */
[----:B---3--:R-:W-:Y:S05]  /*ccc0*/  FFMA.FTZ R0, R172, c[0x0][0x2d0], -R3 ;  /* 0x0000b400ac007a23 */ /* 0x008fea0000010803 */
        /* <DEDUP_REMOVED lines=14> */
[----:B------:R-:W-:Y:S02]  /*cdb0*/  F2FP.BF16.PACK_AB R136, R161, R160 ;  /* 0x000000a0a188723e */ /* 0x000fe400000010ff */
[----:B------:R-:W-:Y:S03]  /*cdc0*/  F2FP.BF16.PACK_AB R137, R171, R156 ;  /* 0x0000009cab89723e */ /* 0x000fe600000010ff */
[----:B------:R-:W-:Y:S02]  /*cdd0*/  F2FP.BF16.PACK_AB R138, R165, R185 ;  /* 0x000000b9a58a723e */ /* 0x000fe400000010ff */
[----:B------:R-:W-:Y:S07]  /*cde0*/  F2FP.BF16.PACK_AB R139, R164, R170 ;  /* 0x000000aaa48b723e */ /* 0x000fee00000010ff */
[C---:B-1----:R-:W-:Y:S08]  /*cdf0*/  HMMA.16816.F32.BF16 R4, R136.reuse, R140, R4 ;  /* 0x0000008c8804723c */ /* 0x042ff00000041804 */
[C---:B------:R-:W-:Y:S01]  /*ce00*/  HMMA.16816.F32.BF16 R8, R136.reuse, R142, R8 ;  /* 0x0000008e8808723c */ /* 0x040fe20000041808 */
[----:B------:R-:W1:Y:S07]  /*ce10*/  LDSM.16.MT88.4 R140, [R251+0x800] ;  /* 0x00080000fb8c783b */ /* 0x000e6e0000004200 */
[C---:B------:R-:W-:Y:S08]  /*ce20*/  HMMA.16816.F32.BF16 R12, R136.reuse, R144, R12 ;  /* 0x00000090880c723c */ /* 0x040ff0000004180c */
        /* <DEDUP_REMOVED lines=35> */
[C---:B---3--:R-:W-:Y:S01]  /*d060*/  HMMA.16816.F32.BF16 R108, R136.reuse, R144, R108 ;  /* 0x00000090886c723c */ /* 0x048fe2000004186c */
[----:B------:R3:W4:Y:S07]  /*d070*/  MUFU.EX2 R144, R2 ;  /* 0x0000000200907308 */ /* 0x00072e0000000800 */
[C---:B------:R-:W-:Y:S04]  /*d080*/  HMMA.16816.F32.BF16 R112, R136.reuse, R146, R112 ;  /* 0x000000928870723c */ /* 0x040fe80000041870 */
[--C-:B---3--:R-:W-:Y:S01]  /*d090*/  FFMA.FTZ R2, R149, c[0x0][0x2d0], -R181.reuse ;  /* 0x0000b40095027a23 */ /* 0x108fe200000108b5 */
[----:B----4-:R-:W-:Y:S01]  /*d0a0*/  MOV R180, R144 ;  /* 0x0000009000b47202 */ /* 0x010fe20000000f00 */
[----:B------:R-:W-:Y:S01]  /*d0b0*/  FFMA.FTZ R181, R179, c[0x0][0x2d0], -R181 ;  /* 0x0000b400b3b57a23 */ /* 0x000fe200000108b5 */
[----:B------:R-:W3:Y:S01]  /*d0c0*/  LDSM.16.MT88.4 R144, [R152+0x6800] ;  /* 0x006800009890783b */ /* 0x000ee20000004200 */
[----:B------:R4:W-:Y:S01]  /*d0d0*/  MUFU.EX2 R167, R2 ;  /* 0x0000000200a77308 */ /* 0x0009e20000000800 */
[C---:B-1----:R-:W-:Y:S06]  /*d0e0*/  HMMA.16816.F32.BF16 R116, R136.reuse, R140, R116 ;  /* 0x0000008c8874723c */ /* 0x042fec0000041874 */
[----:B------:R2:W5:Y:S03]  /*d0f0*/  LDL.LU R179, [R1+0x118] ;  /* 0x0001180001b37983 */ /* 0x0005660000300800 */
[----:B------:R-:W-:Y:S01]  /*d100*/  MUFU.EX2 R187, R181 ;  /* 0x000000b500bb7308 */ /* 0x000fe20000000800 */
[----:B------:R2:W5:Y:S01]  /*d110*/  LDL.LU R172, [R1+0x114] ;  /* 0x0001140001ac7983 */ /* 0x0005620000300800 */
[C---:B------:R-:W-:Y:S03]  /*d120*/  HMMA.16816.F32.BF16 R120, R136.reuse, R142, R120 ;  /* 0x0000008e8878723c */ /* 0x040fe60000041878 */
[----:B------:R-:W-:Y:S01]  /*d130*/  LDSM.16.MT88.4 R140, [R252+0x1000] ;  /* 0x00100000fc8c783b */ /* 0x000fe20000004200 */
[----:B----4-:R-:W-:Y:S04]  /*d140*/  FFMA.FTZ R2, R148, c[0x0][0x2d0], -R3 ;  /* 0x0000b40094027a23 */ /* 0x010fe80000010803 */
[----:B------:R1:W4:Y:S01]  /*d150*/  MUFU.EX2 R148, R2 ;  /* 0x0000000200947308 */ /* 0x0003220000000800 */
[C---:B---3--:R-:W-:Y:S08]  /*d160*/  HMMA.16816.F32.BF16 R124, R136.reuse, R144, R124 ;  /* 0x00000090887c723c */ /* 0x048ff0000004187c */
[----:B------:R-:W-:Y:S04]  /*d170*/  HMMA.16816.F32.BF16 R128, R136, R146, R128 ;  /* 0x000000928880723c */ /* 0x000fe80000041880 */
[----:B-1----:R-:W-:Y:S01]  /*d180*/  FADD.FTZ R2, R182, R134 ;  /* 0x00000086b6027221 */ /* 0x002fe20000010000 */
[----:B----4-:R-:W-:Y:S01]  /*d190*/  MOV R182, R148 ;  /* 0x0000009400b67202 */ /* 0x010fe20000000f00 */
[----:B------:R-:W-:Y:S01]  /*d1a0*/  FADD.FTZ R134, R190, R135 ;  /* 0x00000087be867221 */ /* 0x000fe20000010000 */
[----:B------:R-:W1:Y:S01]  /*d1b0*/  LDSM.16.MT88.4 R148, [R248+0x1000] ;  /* 0x00100000f894783b */ /* 0x000e620000004200 */
[----:B------:R-:W3:Y:S01]  /*d1c0*/  MUFU.EX2 R190, R0 ;  /* 0x0000000000be7308 */ /* 0x000ee20000000800 */
[----:B------:R-:W-:Y:S03]  /*d1d0*/  FADD.FTZ R2, R183, R2 ;  /* 0x00000002b7027221 */ /* 0x000fe60000010000 */
[----:B------:R-:W-:Y:S01]  /*d1e0*/  MOV R183, R152 ;  /* 0x0000009800b77202 */ /* 0x000fe20000000f00 */
[----:B------:R-:W-:Y:S01]  /*d1f0*/  FADD.FTZ R134, R173, R134 ;  /* 0x00000086ad867221 */ /* 0x000fe20000010000 */
[----:B------:R-:W-:Y:S01]  /*d200*/  F2FP.BF16.PACK_AB R136, R167, R180 ;  /* 0x000000b4a788723e */ /* 0x000fe200000010ff */
[----:B------:R-:W4:Y:S01]  /*d210*/  LDSM.16.MT88.4 R152, [R251+0x1000] ;  /* 0x00100000fb98783b */ /* 0x000f220000004200 */
[----:B------:R-:W-:Y:S01]  /*d220*/  F2FP.BF16.PACK_AB R137, R166, R182 ;  /* 0x000000b6a689723e */ /* 0x000fe200000010ff */
[----:B------:R-:W-:Y:S01]  /*d230*/  FADD.FTZ R2, R184, R2 ;  /* 0x00000002b8027221 */ /* 0x000fe20000010000 */
[----:B------:R-:W-:Y:S02]  /*d240*/  F2FP.BF16.PACK_AB R138, R162, R163 ;  /* 0x000000a3a28a723e */ /* 0x000fe400000010ff */
[----:B------:R-:W-:Y:S01]  /*d250*/  MOV R135, R164 ;  /* 0x000000a400877202 */ /* 0x000fe20000000f00 */
[----:B------:R-:W-:Y:S01]  /*d260*/  FADD.FTZ R2, R156, R2 ;  /* 0x000000029c027221 */ /* 0x000fe20000010000 */
[----:B------:R2:W-:Y:S01]  /*d270*/  MUFU.EX2 R164, R157 ;  /* 0x0000009d00a47308 */ /* 0x0005e20000000800 */
[----:B------:R-:W4:Y:S02]  /*d280*/  LDSM.16.MT88.4 R144, [R183+0x1000] ;  /* 0x00100000b790783b */ /* 0x000f240000004200 */
[----:B------:R-:W-:Y:S06]  /*d290*/  FADD.FTZ R2, R171, R2 ;  /* 0x00000002ab027221 */ /* 0x000fec0000010000 */
[----:B------:R4:W5:Y:S01]  /*d2a0*/  LDL.LU R173, [R1+0x110] ;  /* 0x0001100001ad7983 */ /* 0x0009620000300800 */
[----:B---3--:R-:W-:Y:S01]  /*d2b0*/  F2FP.BF16.PACK_AB R139, R190, R191 ;  /* 0x000000bfbe8b723e */ /* 0x008fe200000010ff */
[--C-:B------:R-:W-:Y:S02]  /*d2c0*/  FFMA.FTZ R0, R174, c[0x0][0x2d0], -R3.reuse ;  /* 0x0000b400ae007a23 */ /* 0x100fe40000010803 */
[----:B------:R3:W5:Y:S02]  /*d2d0*/  LDL.LU R174, [R1+0x10c] ;  /* 0x00010c0001ae7983 */ /* 0x0007640000300800 */
[----:B------:R3:W-:Y:S01]  /*d2e0*/  MUFU.EX2 R188, R0 ;  /* 0x0000000000bc7308 */ /* 0x0007e20000000800 */
[----:B--2---:R-:W-:Y:S01]  /*d2f0*/  MOV R157, R165 ;  /* 0x000000a5009d7202 */ /* 0x004fe20000000f00 */
[C---:B-1----:R-:W-:Y:S08]  /*d300*/  HMMA.16816.F32.BF16 R4, R136.reuse, R148, R4 ;  /* 0x000000948804723c */ /* 0x042ff00000041804 */
[----:B------:R1:W2:Y:S01]  /*d310*/  MUFU.EX2 R165, R158 ;  /* 0x0000009e00a57308 */ /* 0x0002a20000000800 */
[C---:B------:R-:W-:Y:S01]  /*d320*/  HMMA.16816.F32.BF16 R8, R136.reuse, R150, R8 ;  /* 0x000000968808723c */ /* 0x040fe20000041808 */
[----:B------:R-:W-:Y:S02]  /*d330*/  LDSM.16.MT88.4 R148, [R252+0x3000] ;  /* 0x00300000fc94783b */ /* 0x000fe40000004200 */
[--C-:B---3--:R-:W-:Y:S05]  /*d340*/  FFMA.FTZ R0, R175, c[0x0][0x2d0], -R3.reuse ;  /* 0x0000b400af007a23 */ /* 0x108fea0000010803 */
[C---:B------:R-:W-:Y:S01]  /*d350*/  HMMA.16816.F32.BF16 R12, R136.reuse, R140, R12 ;  /* 0x0000008c880c723c */ /* 0x040fe2000004180c */
[----:B------:R3:W5:Y:S01]  /*d360*/  LDL.LU R175, [R1+0x108] ;  /* 0x0001080001af7983 */ /* 0x0007620000300800 */
[----:B------:R2:W2:Y:S02]  /*d370*/  MUFU.EX2 R189, R0 ;  /* 0x0000000000bd7308 */ /* 0x0004a40000000800 */
[----:B------:R-:W-:Y:S01]  /*d380*/  FFMA.FTZ R3, R168, c[0x0][0x2d0], -R3 ;  /* 0x0000b400a8037a23 */ /* 0x000fe20000010803 */
[----:B------:R-:W-:Y:S03]  /*d390*/  MOV R168, R157 ;  /* 0x0000009d00a87202 */ /* 0x000fe60000000f00 */
[C---:B------:R-:W-:Y:S01]  /*d3a0*/  HMMA.16816.F32.BF16 R16, R136.reuse, R142, R16 ;  /* 0x0000008e8810723c */ /* 0x040fe20000041810 */
[----:B------:R-:W3:Y:S07]  /*d3b0*/  LDSM.16.MT88.4 R140, [R248+0x3000] ;  /* 0x00300000f88c783b */ /* 0x000eee0000004200 */
[C---:B----4-:R-:W-:Y:S01]  /*d3c0*/  HMMA.16816.F32.BF16 R20, R136.reuse, R152, R20 ;  /* 0x000000988814723c */ /* 0x050fe20000041814 */
[----:B-1----:R-:W-:Y:S07]  /*d3d0*/  LDSM.16.MT88.4 R156, [R252+0x1800] ;  /* 0x00180000fc9c783b */ /* 0x002fee0000004200 */
[C---:B------:R-:W-:Y:S01]  /*d3e0*/  HMMA.16816.F32.BF16 R24, R136.reuse, R154, R24 ;  /* 0x0000009a8818723c */ /* 0x040fe20000041818 */
[----:B------:R-:W1:Y:S03]  /*d3f0*/  LDSM.16.MT88.4 R152, [R251+0x3000] ;  /* 0x00300000fb98783b */ /* 0x000e660000004200 */
[----:B--2---:R-:W-:Y:S02]  /*d400*/  FADD.FTZ R0, R160, R134 ;  /* 0x00000086a0007221 */ /* 0x004fe40000010000 */
[----:B------:R2:W-:Y:S02]  /*d410*/  MUFU.EX2 R134, R3 ;  /* 0x0000000300867308 */ /* 0x0005e40000000800 */
[C---:B------:R-:W-:Y:S04]  /*d420*/  HMMA.16816.F32.BF16 R28, R136.reuse, R144, R28 ;  /* 0x00000090881c723c */ /* 0x040fe8000004181c */
[----:B------:R-:W-:Y:S04]  /*d430*/  FADD.FTZ R0, R161, R0 ;  /* 0x00000000a1007221 */ /* 0x000fe80000010000 */
[C---:B------:R-:W-:Y:S01]  /*d440*/  HMMA.16816.F32.BF16 R32, R136.reuse, R146, R32 ;  /* 0x000000928820723c */ /* 0x040fe20000041820 */
[----:B------:R-:W-:Y:S07]  /*d450*/  LDSM.16.MT88.4 R144, [R248+0x5000] ;  /* 0x00500000f890783b */ /* 0x000fee0000004200 */
[C---:B---3--:R-:W-:Y:S04]  /*d460*/  HMMA.16816.F32.BF16 R36, R136.reuse, R140, R36 ;  /* 0x0000008c8824723c */ /* 0x048fe80000041824 */
[----:B--2---:R-:W-:Y:S02]  /*d470*/  FADD.FTZ R3, R185, R0 ;  /* 0x00000000b9037221 */ /* 0x004fe40000010000 */
[----:B------:R-:W-:Y:S02]  /*d480*/  FADD.FTZ R0, R170, R2 ;  /* 0x00000002aa007221 */ /* 0x000fe40000010000 */
[C---:B------:R-:W-:Y:S01]  /*d490*/  HMMA.16816.F32.BF16 R40, R136.reuse, R142, R40 ;  /* 0x0000008e8828723c */ /* 0x040fe20000041828 */
[----:B------:R-:W2:Y:S03]  /*d4a0*/  LDSM.16.MT88.4 R140, [R183+0x3000] ;  /* 0x00300000b78c783b */ /* 0x000ea60000004200 */
[----:B------:R-:W-:Y:S04]  /*d4b0*/  MOV R2, R168 ;  /* 0x000000a800027202 */ /* 0x000fe80000000f00 */
[C---:B------:R-:W-:Y:S04]  /*d4c0*/  HMMA.16816.F32.BF16 R44, R136.reuse, R148, R44 ;  /* 0x00000094882c723c */ /* 0x040fe8000004182c */
[----:B------:R-:W-:Y:S04]  /*d4d0*/  FADD.FTZ R2, R2, R3 ;  /* 0x0000000302027221 */ /* 0x000fe80000010000 */
[C---:B------:R-:W-:Y:S01]  /*d4e0*/  HMMA.16816.F32.BF16 R48, R136.reuse, R150, R48 ;  /* 0x000000968830723c */ /* 0x040fe20000041830 */
[----:B------:R-:W3:Y:S07]  /*d4f0*/  LDSM.16.MT88.4 R148, [R252+0x5000] ;  /* 0x00500000fc94783b */ /* 0x000eee0000004200 */
[C---:B-1----:R-:W-:Y:S08]  /*d500*/  HMMA.16816.F32.BF16 R52, R136.reuse, R152, R52 ;  /* 0x000000988834723c */ /* 0x042ff00000041834 */
[C---:B------:R-:W-:Y:S01]  /*d510*/  HMMA.16816.F32.BF16 R56, R136.reuse, R154, R56 ;  /* 0x0000009a8838723c */ /* 0x040fe20000041838 */
[----:B------:R-:W-:Y:S07]  /*d520*/  LDSM.16.MT88.4 R152, [R183+0x5000] ;  /* 0x00500000b798783b */ /* 0x000fee0000004200 */
[C---:B--2---:R-:W-:Y:S08]  /*d530*/  HMMA.16816.F32.BF16 R60, R136.reuse, R140, R60 ;  /* 0x0000008c883c723c */ /* 0x044ff0000004183c */
        /* <DEDUP_REMOVED lines=14> */
[C---:B--2---:R-:W-:Y:S07]  /*d620*/  HMMA.16816.F32.BF16 R100, R136.reuse, R144, R100 ;  /* 0x000000908864723c */ /* 0x044fee0000041864 */
[----:B------:R-:W-:Y:S01]  /*d630*/  MOV R145, R167 ;  /* 0x000000a700917202 */ /* 0x000fe20000000f00 */
[C---:B------:R-:W-:Y:S04]  /*d640*/  HMMA.16816.F32.BF16 R104, R136.reuse, R146, R104 ;  /* 0x000000928868723c */ /* 0x040fe80000041868 */
[----:B------:R-:W-:Y:S03]  /*d650*/  MOV R144, R166 ;  /* 0x000000a600907202 */ /* 0x000fe60000000f00 */
[----:B------:R-:W-:Y:S01]  /*d660*/  MOV R147, R163 ;  /* 0x000000a300937202 */ /* 0x000fe20000000f00 */
[C---:B-1----:R-:W-:Y:S04]  /*d670*/  HMMA.16816.F32.BF16 R108, R136.reuse, R140, R108 ;  /* 0x0000008c886c723c */ /* 0x042fe8000004186c */
[----:B------:R-:W-:Y:S02]  /*d680*/  MOV R146, R162 ;  /* 0x000000a200927202 */ /* 0x000fe40000000f00 */
[----:B------:R-:W-:Y:S02]  /*d690*/  LDSM.16.MT88.4 R160, [R251+0x1800] ;  /* 0x00180000fba0783b */ /* 0x000fe40000004200 */
[C---:B------:R-:W-:Y:S06]  /*d6a0*/  HMMA.16816.F32.BF16 R112, R136.reuse, R142, R112 ;  /* 0x0000008e8870723c */ /* 0x040fec0000041870 */
[----:B------:R-:W1:Y:S02]  /*d6b0*/  LDSM.16.MT88.4 R140, [R248+0x1800] ;  /* 0x00180000f88c783b */ /* 0x000e640000004200 */
[C---:B------:R-:W-:Y:S07]  /*d6c0*/  HMMA.16816.F32.BF16 R116, R136.reuse, R148, R116 ;  /* 0x000000948874723c */ /* 0x040fee0000041874 */
[----:B------:R-:W-:Y:S01]  /*d6d0*/  MOV R148, R183 ;  /* 0x000000b700947202 */ /* 0x000fe20000000f00 */
[C---:B------:R-:W-:Y:S04]  /*d6e0*/  HMMA.16816.F32.BF16 R120, R136.reuse, R150, R120 ;  /* 0x000000968878723c */ /* 0x040fe80000041878 */
[----:B------:R-:W-:Y:S02]  /*d6f0*/  MOV R149, R135 ;  /* 0x0000008700957202 */ /* 0x000fe40000000f00 */
[----:B------:R2:W4:Y:S01]  /*d700*/  MUFU.EX2 R135, R169 ;  /* 0x000000a900877308 */ /* 0x0005220000000800 */
[----:B------:R-:W-:Y:S01]  /*d710*/  MOV R150, R165 ;  /* 0x000000a500967202 */ /* 0x000fe20000000f00 */
[C---:B---3--:R-:W-:Y:S04]  /*d720*/  HMMA.16816.F32.BF16 R124, R136.reuse, R152, R124 ;  /* 0x00000098887c723c */ /* 0x048fe8000004187c */
[----:B------:R-:W-:Y:S02]  /*d730*/  MOV R151, R164 ;  /* 0x000000a400977202 */ /* 0x000fe40000000f00 */
[----:B------:R3:W3:Y:S01]  /*d740*/  LDSM.16.MT88.4 R164, [R148+0x1800] ;  /* 0x0018000094a4783b */ /* 0x0006e20000004200 */
[----:B------:R-:W-:Y:S01]  /*d750*/  MOV R152, R182 ;  /* 0x000000b600987202 */ /* 0x000fe20000000f00 */
[----:B------:R-:W-:Y:S04]  /*d760*/  HMMA.16816.F32.BF16 R128, R136, R154, R128 ;  /* 0x0000009a8880723c */ /* 0x000fe80000041880 */
[----:B------:R-:W-:Y:S02]  /*d770*/  F2FP.BF16.PACK_AB R168, R150, R151 ;  /* 0x0000009796a8723e */ /* 0x000fe400000010ff */
[----:B------:R-:W-:Y:S02]  /*d780*/  MOV R153, R180 ;  /* 0x000000b400997202 */ /* 0x000fe40000000f00 */
[----:B------:R-:W-:Y:S01]  /*d790*/  MOV R154, R187 ;  /* 0x000000bb009a7202 */ /* 0x000fe20000000f00 */
[----:B------:R-:W3:Y:S03]  /*d7a0*/  LDSM.16.MT88.4 R180, [R248+0x3800] ;  /* 0x00380000f8b4783b */ /* 0x000ee60000004200 */
[----:B------:R-:W-:Y:S02]  /*d7b0*/  MOV R155, R186 ;  /* 0x000000ba009b7202 */ /* 0x000fe40000000f00 */
[----:B--2---:R-:W-:Y:S02]  /*d7c0*/  F2FP.BF16.PACK_AB R169, R189, R188 ;  /* 0x000000bcbda9723e */ /* 0x004fe400000010ff */
[----:B------:R-:W-:Y:S01]  /*d7d0*/  F2FP.BF16.PACK_AB R170, R154, R155 ;  /* 0x0000009b9aaa723e */ /* 0x000fe200000010ff */
[----:B------:R-:W2:Y:S01]  /*d7e0*/  LDSM.16.MT88.4 R184, [R252+0x3800] ;  /* 0x00380000fcb8783b */ /* 0x000ea20000004200 */
[----:B----4-:R-:W-:Y:S07]  /*d7f0*/  F2FP.BF16.PACK_AB R171, R134, R135 ;  /* 0x0000008786ab723e */ /* 0x010fee00000010ff */
[C---:B-1----:R-:W-:Y:S07]  /*d800*/  HMMA.16816.F32.BF16 R136, R168.reuse, R140, R4 ;  /* 0x0000008ca888723c */ /* 0x042fee0000041804 */
        /* <DEDUP_REMOVED lines=8> */
[C---:B------:R-:W-:Y:S03]  /*d890*/  HMMA.16816.F32.BF16 R144, R168.reuse, R156, R12 ;  /* 0x0000009ca890723c */ /* 0x040fe6000004180c */
[----:B------:R-:W-:Y:S04]  /*d8a0*/  MOV R5, R155 ;  /* 0x0000009b00057202 */ /* 0x000fe80000000f00 */
[----:B------:R-:W-:Y:S02]  /*d8b0*/  MOV R14, R148 ;  /* 0x00000094000e7202 */ /* 0x000fe40000000f00 */
[----:B------:R-:W-:Y:S02]  /*d8c0*/  MOV R15, R149 ;  /* 0x00000095000f7202 */ /* 0x000fe40000000f00 */
[C---:B---3--:R-:W-:Y:S07]  /*d8d0*/  HMMA.16816.F32.BF16 R148, R168.reuse, R158, R16 ;  /* 0x0000009ea894723c */ /* 0x048fee0000041810 */
[----:B------:R-:W-:Y:S02]  /*d8e0*/  MOV R18, R152 ;  /* 0x0000009800127202 */ /* 0x000fe40000000f00 */
[----:B------:R-:W-:Y:S02]  /*d8f0*/  MOV R19, R153 ;  /* 0x0000009900137202 */ /* 0x000fe40000000f00 */
[C---:B------:R-:W-:Y:S07]  /*d900*/  HMMA.16816.F32.BF16 R152, R168.reuse, R160, R20 ;  /* 0x000000a0a898723c */ /* 0x040fee0000041814 */
[----:B------:R-:W-:Y:S01]  /*d910*/  MOV R22, R14 ;  /* 0x0000000e00167202 */ /* 0x000fe20000000f00 */
[C---:B------:R-:W-:Y:S01]  /*d920*/  HMMA.16816.F32.BF16 R156, R168.reuse, R162, R24 ;  /* 0x000000a2a89c723c */ /* 0x040fe20000041818 */
[----:B------:R-:W-:Y:S03]  /*d930*/  LDSM.16.MT88.4 R24, [R251+0x7800] ;  /* 0x00780000fb18783b */ /* 0x000fe60000004200 */
[----:B------:R-:W-:Y:S04]  /*d940*/  MOV R23, R15 ;  /* 0x0000000f00177202 */ /* 0x000fe80000000f00 */
[C---:B------:R-:W-:Y:S01]  /*d950*/  HMMA.16816.F32.BF16 R160, R168.reuse, R164, R28 ;  /* 0x000000a4a8a0723c */ /* 0x040fe2000004181c */
[----:B------:R-:W-:Y:S06]  /*d960*/  LDSM.16.MT88.4 R12, [R248+0x5800] ;  /* 0x00580000f80c783b */ /* 0x000fec0000004200 */
[----:B------:R-:W-:Y:S01]  /*d970*/  MOV R31, R4 ;  /* 0x00000004001f7202 */ /* 0x000fe20000000f00 */
[C---:B------:R-:W-:Y:S04]  /*d980*/  HMMA.16816.F32.BF16 R164, R168.reuse, R166, R32 ;  /* 0x000000a6a8a4723c */ /* 0x040fe80000041820 */
[----:B------:R-:W-:Y:S02]  /*d990*/  MOV R30, R5 ;  /* 0x00000005001e7202 */ /* 0x000fe40000000f00 */
[----:B------:R-:W-:Y:S02]  /*d9a0*/  MOV R29, R6 ;  /* 0x00000006001d7202 */ /* 0x000fe40000000f00 */
[C---:B------:R-:W-:Y:S04]  /*d9b0*/  HMMA.16816.F32.BF16 R36, R168.reuse, R180, R36 ;  /* 0x000000b4a824723c */ /* 0x040fe80000041824 */
[----:B------:R-:W-:Y:S02]  /*d9c0*/  MOV R28, R7 ;  /* 0x00000007001c7202 */ /* 0x000fe40000000f00 */
[----:B------:R-:W1:Y:S01]  /*d9d0*/  LDSM.16.MT88.4 R4, [R251+0x3800] ;  /* 0x00380000fb04783b */ /* 0x000e620000004200 */
[----:B------:R-:W-:Y:S01]  /*d9e0*/  MOV R35, R8 ;  /* 0x0000000800237202 */ /* 0x000fe20000000f00 */
[C---:B------:R-:W-:Y:S04]  /*d9f0*/  HMMA.16816.F32.BF16 R40, R168.reuse, R182, R40 ;  /* 0x000000b6a828723c */ /* 0x040fe80000041828 */
[----:B------:R-:W-:Y:S02]  /*da00*/  MOV R34, R9 ;  /* 0x0000000900227202 */ /* 0x000fe40000000f00 */
[----:B------:R-:W-:Y:S02]  /*da10*/  MOV R33, R10 ;  /* 0x0000000a00217202 */ /* 0x000fe40000000f00 */
[C---:B--2---:R-:W-:Y:S04]  /*da20*/  HMMA.16816.F32.BF16 R44, R168.reuse, R184, R44 ;  /* 0x000000b8a82c723c */ /* 0x044fe8000004182c */
[----:B------:R-:W-:Y:S02]  /*da30*/  MOV R32, R11 ;  /* 0x0000000b00207202 */ /* 0x000fe40000000f00 */
[----:B------:R-:W2:Y:S01]  /*da40*/  LDSM.16.MT88.4 R8, [R22+0x3800] ;  /* 0x003800001608783b */ /* 0x000ea20000004200 */
[----:B------:R-:W-:Y:S01]  /*da50*/  MOV R181, R18 ;  /* 0x0000001200b57202 */ /* 0x000fe20000000f00 */
[C---:B------:R-:W-:Y:S04]  /*da60*/  HMMA.16816.F32.BF16 R48, R168.reuse, R186, R48 ;  /* 0x000000baa830723c */ /* 0x040fe80000041830 */
[----:B------:R-:W-:Y:S02]  /*da70*/  MOV R180, R19 ;  /* 0x0000001300b47202 */ /* 0x000fe40000000f00 */
[----:B------:R-:W3:Y:S01]  /*da80*/  LDSM.16.MT88.4 R16, [R252+0x5800] ;  /* 0x00580000fc10783b */ /* 0x000ee20000004200 */
[----:B------:R-:W-:Y:S02]  /*da90*/  MOV R182, R22 ;  /* 0x0000001600b67202 */ /* 0x000fe40000000f00 */
[----:B------:R-:W-:Y:S03]  /*daa0*/  MOV R183, R23 ;  /* 0x0000001700b77202 */ /* 0x000fe60000000f00 */
[----:B------:R-:W-:Y:S02]  /*dab0*/  FADD.FTZ R2, R180, R2 ;  /* 0x00000002b4027221 */ /* 0x000fe40000010000 */
[----:B------:R-:W4:Y:S01]  /*dac0*/  LDSM.16.MT88.4 R20, [R251+0x5800] ;  /* 0x00580000fb14783b */ /* 0x000f220000004200 */
[----:B------:R-:W-:Y:S02]  /*dad0*/  FADD.FTZ R0, R183, R0 ;  /* 0x00000000b7007221 */ /* 0x000fe40000010000 */
[----:B------:R-:W-:Y:S02]  /*dae0*/  FADD.FTZ R2, R32, R2 ;  /* 0x0000000220027221 */ /* 0x000fe40000010000 */
[----:B------:R-:W-:Y:S02]  /*daf0*/  FADD.FTZ R0, R181, R0 ;  /* 0x00000000b5007221 */ /* 0x000fe40000010000 */
[----:B------:R-:W-:Y:S01]  /*db00*/  FADD.FTZ R2, R34, R2 ;  /* 0x0000000222027221 */ /* 0x000fe20000010000 */
[C---:B-1----:R-:W-:Y:S03]  /*db10*/  HMMA.16816.F32.BF16 R52, R168.reuse, R4, R52 ;  /* 0x00000004a834723c */ /* 0x042fe60000041834 */
[----:B------:R-:W-:Y:S02]  /*db20*/  FADD.FTZ R2, R35, R2 ;  /* 0x0000000223027221 */ /* 0x000fe40000010000 */
[----:B------:R-:W-:Y:S03]  /*db30*/  FADD.FTZ R0, R33, R0 ;  /* 0x0000000021007221 */ /* 0x000fe60000010000 */
[C---:B------:R-:W-:Y:S01]  /*db40*/  HMMA.16816.F32.BF16 R56, R168.reuse, R6, R56 ;  /* 0x00000006a838723c */ /* 0x040fe20000041838 */
[----:B------:R-:W1:Y:S03]  /*db50*/  LDSM.16.MT88.4 R4, [R182+0x5800] ;  /* 0x00580000b604783b */ /* 0x000e660000004200 */
[----:B------:R-:W-:Y:S04]  /*db60*/  FADD.FTZ R0, R191, R0 ;  /* 0x00000000bf007221 */ /* 0x000fe80000010000 */
[C---:B--2---:R-:W-:Y:S04]  /*db70*/  HMMA.16816.F32.BF16 R60, R168.reuse, R8, R60 ;  /* 0x00000008a83c723c */ /* 0x044fe8000004183c */
[----:B------:R-:W-:Y:S02]  /*db80*/  FADD.FTZ R3, R190, R0 ;  /* 0x00000000be037221 */ /* 0x000fe40000010000 */
[----:B------:R-:W-:Y:S02]  /*db90*/  FADD.FTZ R0, R28, R2 ;  /* 0x000000021c007221 */ /* 0x000fe40000010000 */
[C---:B------:R-:W-:Y:S01]  /*dba0*/  HMMA.16816.F32.BF16 R64, R168.reuse, R10, R64 ;  /* 0x0000000aa840723c */ /* 0x040fe20000041840 */
[----:B------:R-:W2:Y:S03]  /*dbb0*/  LDSM.16.MT88.4 R8, [R248+0x7800] ;  /* 0x00780000f808783b */ /* 0x000ea60000004200 */
[----:B------:R-:W-:Y:S02]  /*dbc0*/  FADD.FTZ R0, R29, R0 ;  /* 0x000000001d007221 */ /* 0x000fe40000010000 */
[----:B------:R-:W-:Y:S02]  /*dbd0*/  FADD.FTZ R3, R188, R3 ;  /* 0x00000003bc037221 */ /* 0x000fe40000010000 */
[C---:B------:R-:W-:Y:S04]  /*dbe0*/  HMMA.16816.F32.BF16 R68, R168.reuse, R12, R68 ;  /* 0x0000000ca844723c */ /* 0x040fe80000041844 */
[----:B------:R-:W-:Y:S02]  /*dbf0*/  FADD.FTZ R2, R30, R0 ;  /* 0x000000001e027221 */ /* 0x000fe40000010000 */
[----:B------:R-:W-:Y:S02]  /*dc00*/  FADD.FTZ R3, R189, R3 ;  /* 0x00000003bd037221 */ /* 0x000fe40000010000 */
[C---:B------:R-:W-:Y:S01]  /*dc10*/  HMMA.16816.F32.BF16 R72, R168.reuse, R14, R72 ;  /* 0x0000000ea848723c */ /* 0x040fe20000041848 */
[----:B------:R-:W2:Y:S03]  /*dc20*/  LDSM.16.MT88.4 R12, [R252+0x7800] ;  /* 0x00780000fc0c783b */ /* 0x000ea60000004200 */
[----:B------:R-:W-:Y:S02]  /*dc30*/  FADD.FTZ R2, R31, R2 ;  /* 0x000000021f027221 */ /* 0x000fe40000010000 */
[----:B------:R-:W-:Y:S01]  /*dc40*/  FADD.FTZ R0, R135, R3 ;  /* 0x0000000387007221 */ /* 0x000fe20000010000 */
[----:B------:R-:W-:Y:S01]  /*dc50*/  MOV R135, R132 ;  /* 0x0000008400877202 */ /* 0x000fe20000000f00 */
[C---:B---3--:R-:W-:Y:S01]  /*dc60*/  HMMA.16816.F32.BF16 R76, R168.reuse, R16, R76 ;  /* 0x00000010a84c723c */ /* 0x048fe2000004184c */
[----:B------:R-:W-:Y:S03]  /*dc70*/  STL [R1+0x80], R2 ;  /* 0x0000800201007387 */ /* 0x000fe60000100800 */
[----:B------:R-:W-:Y:S01]  /*dc80*/  FADD.FTZ R0, R134, R0 ;  /* 0x0000000086007221 */ /* 0x000fe20000010000 */
[----:B------:R-:W-:Y:S03]  /*dc90*/  MOV R134, R133 ;  /* 0x0000008500867202 */ /* 0x000fe60000000f00 */
[C---:B------:R-:W-:Y:S01]  /*dca0*/  HMMA.16816.F32.BF16 R80, R168.reuse, R18, R80 ;  /* 0x00000012a850723c */ /* 0x040fe20000041850 */
[----:B------:R-:W3:Y:S07]  /*dcb0*/  LDSM.16.MT88.4 R16, [R182+0x7800] ;  /* 0x00780000b610783b */ /* 0x000eee0000004200 */
[C---:B----4-:R-:W-:Y:S01]  /*dcc0*/  HMMA.16816.F32.BF16 R84, R168.reuse, R20, R84 ;  /* 0x00000014a854723c */ /* 0x050fe20000041854 */
[----:B------:R4:W-:Y:S07]  /*dcd0*/  STL [R1+0x84], R0 ;  /* 0x0000840001007387 */ /* 0x0009ee0000100800 */
[C---:B------:R-:W-:Y:S08]  /*dce0*/  HMMA.16816.F32.BF16 R88, R168.reuse, R22, R88 ;  /* 0x00000016a858723c */ /* 0x040ff00000041858 */
[C---:B-1----:R-:W-:Y:S08]  /*dcf0*/  HMMA.16816.F32.BF16 R92, R168.reuse, R4, R92 ;  /* 0x00000004a85c723c */ /* 0x042ff0000004185c */
[C---:B------:R-:W-:Y:S08]  /*dd00*/  HMMA.16816.F32.BF16 R96, R168.reuse, R6, R96 ;  /* 0x00000006a860723c */ /* 0x040ff00000041860 */
[C---:B--2---:R-:W-:Y:S08]  /*dd10*/  HMMA.16816.F32.BF16 R100, R168.reuse, R8, R100 ;  /* 0x00000008a864723c */ /* 0x044ff00000041864 */
[C---:B------:R-:W-:Y:S08]  /*dd20*/  HMMA.16816.F32.BF16 R104, R168.reuse, R10, R104 ;  /* 0x0000000aa868723c */ /* 0x040ff00000041868 */
[C---:B------:R-:W-:Y:S08]  /*dd30*/  HMMA.16816.F32.BF16 R108, R168.reuse, R12, R108 ;  /* 0x0000000ca86c723c */ /* 0x040ff0000004186c */
[C---:B------:R-:W-:Y:S08]  /*dd40*/  HMMA.16816.F32.BF16 R112, R168.reuse, R14, R112 ;  /* 0x0000000ea870723c */ /* 0x040ff00000041870 */
[C---:B------:R-:W-:Y:S08]  /*dd50*/  HMMA.16816.F32.BF16 R116, R168.reuse, R24, R116 ;  /* 0x00000018a874723c */ /* 0x040ff00000041874 */
[C---:B------:R-:W-:Y:S08]  /*dd60*/  HMMA.16816.F32.BF16 R120, R168.reuse, R26, R120 ;  /* 0x0000001aa878723c */ /* 0x040ff00000041878 */
[C---:B---3--:R-:W-:Y:S08]  /*dd70*/  HMMA.16816.F32.BF16 R124, R168.reuse, R16, R124 ;  /* 0x00000010a87c723c */ /* 0x048ff0000004187c */
[----:B------:R-:W-:Y:S01]  /*dd80*/  HMMA.16816.F32.BF16 R128, R168, R18, R128 ;  /* 0x00000012a880723c */ /* 0x000fe20000041880 */
[----:B----4-:R-:W-:-:S07]  /*dd90*/  @P0 BRA `(.L_x_837) ;  /* 0xffffc25000000947 */ /* 0x010fce000383ffff */
.L_x_836:
[----:B------:R-:W-:Y:S07]  /*dda0*/  @!UPT UIADD3 URZ, URZ, URZ, URZ ;  /* 0x0000003f3f3ff290 */ /* 0x000fee000fffe03f */
[----:B------:R-:W-:Y:S02]  /*ddb0*/  MOV R7, 0x1f ;  /* 0x0000001f00077802 */ /* 0x000fe40000000f00 */
[----:B------:R-:W-:Y:S01]  /*ddc0*/  MOV R6, 0xffffffff ;  /* 0xffffffff00067802 */ /* 0x000fe20000000f00 */
[----:B------:R-:W-:Y:S06]  /*ddd0*/  BRA.DIV ~URZ, `(.L_x_838) ;  /* 0x00002a427f007947 */ /* 0x000fec000b800000 */
[----:B------:R-:W2:Y:S04]  /*dde0*/  LDL R2, [R1+0x80] ;  /* 0x0000800001027983 */ /* 0x000ea80000100800 */
[----:B--2---:R1:W2:Y:S02]  /*ddf0*/  SHFL.BFLY PT, R0, R2, 0x2, 0x1f ;  /* 0x0c401f0002007f89 */ /* 0x0042a400000e0000 */
.L_x_852:
[----:B-1----:R-:W3:Y:S02]  /*de00*/  LDL.LU R2, [R1+0x80] ;  /* 0x0000800001027983 */ /* 0x002ee40000300800 */
[----:B--23--:R-:W-:Y:S01]  /*de10*/  FADD.FTZ R0, R0, R2 ;  /* 0x0000000200007221 */ /* 0x00cfe20000010000 */
[----:B------:R-:W-:Y:S05]  /*de20*/  BRA.DIV ~URZ, `(.L_x_839) ;  /* 0x00002a527f007947 */ /* 0x000fea000b800000 */
[----:B------:R-:W2:Y:S04]  /*de30*/  LDL.LU R5, [R1+0x84] ;  /* 0x0000840001057983 */ /* 0x000ea80000300800 */
[----:B------:R-:W1:Y:S02]  /*de40*/  SHFL.BFLY PT, R2, R0, 0x1, 0x1f ;  /* 0x0c201f0000027f89 */ /* 0x000e6400000e0000 */
[----:B-1----:R-:W-:-:S02]  /*de50*/  FADD.FTZ R0, R0, R2 ;  /* 0x0000000200007221 */ /* 0x002fc40000010000 */
[----:B--2---:R-:W1:Y:S02]  /*de60*/  SHFL.BFLY PT, R4, R5, 0x2, 0x1f ;  /* 0x0c401f0005047f89 */ /* 0x004e6400000e0000 */
[----:B-1----:R-:W-:-:S05]  /*de70*/  FADD.FTZ R4, R4, R5 ;  /* 0x0000000504047221 */ /* 0x002fca0000010000 */
[----:B------:R1:W2:Y:S02]  /*de80*/  SHFL.BFLY PT, R3, R4, 0x1, 0x1f ;  /* 0x0c201f0004037f89 */ /* 0x0002a400000e0000 */
.L_x_853:
        /* <DEDUP_REMOVED lines=149> */
.L_x_831:
[----:B--2---:R2:W5:Y:S01]  /*e7e0*/  LDL R7, [R1+0xb0] ;  /* 0x0000b00001077983 */ /* 0x0045620000100800 */
[----:B------:R-:W-:Y:S03]  /*e7f0*/  BSSY B0, `(.L_x_840) ;  /* 0x0000012000007945 */ /* 0x000fe60003800000 */
[----:B------:R-:W3:Y:S02]  /*e800*/  S2R R6, SR_TID.X ;  /* 0x0000000000067919 */ /* 0x000ee40000002100 */
[----:B---3--:R-:W-:-:S13]  /*e810*/  LOP3.LUT P6, RZ, R6, 0xff, RZ, 0xc0, !PT ;  /* 0x000000ff06ff7812 */ /* 0x008fda00078cc0ff */
[----:B------:R-:W-:Y:S05]  /*e820*/  @P6 BRA `(.L_x_841) ;  /* 0x000000e000006947 */ /* 0x000fea0003800000 */
[----:B--2---:R-:W2:Y:S01]  /*e830*/  S2R R4, SR_LANEID ;  /* 0x0000000000047919 */ /* 0x004ea20000000000 */
        /* <DEDUP_REMOVED lines=11> */
[----:B---3-5:R-:W-:-:S05]  /*e8f0*/  IADD3 R7, R3, c[0x0][0xc], R2 ;  /* 0x0000030003077a10 */ /* 0x028fca0007ffe002 */
[----:B------:R2:W-:Y:S02]  /*e900*/  STL [R1+0xb0], R7 ;  /* 0x0000b00701007387 */ /* 0x0005e40000100800 */
.L_x_841:
[----:B--2---:R-:W-:Y:S05]  /*e910*/  BSYNC B0 ;  /* 0x0000000000007941 */ /* 0x004fea0003800000 */
.L_x_840:
[----:B------:R-:W-:Y:S01]  /*e920*/  PRMT R0, R0, 0x9910, RZ ;  /* 0x0000991000007816 */ /* 0x000fe200000000ff */
[----:B------:R-:W-:Y:S01]  /*e930*/  BSSY B1, `(.L_x_842) ;  /* 0x00001da000017945 */ /* 0x000fe20003800000 */
[----:B-----5:R-:W-:Y:S01]  /*e940*/  IMAD.MOV.U32 R59, RZ, RZ, R7 ;  /* 0x000000ffff3b7224 */ /* 0x020fe200078e0007 */
[----:B------:R-:W-:Y:S01]  /*e950*/  MOV R133, 0x1f ;  /* 0x0000001f00857802 */ /* 0x000fe20000000f00 */
[----:B------:R-:W-:Y:S01]  /*e960*/  IMAD.MOV.U32 R190, RZ, RZ, RZ ;  /* 0x000000ffffbe7224 */ /* 0x000fe200078e00ff */
[----:B------:R-:W-:Y:S01]  /*e970*/  ISETP.NE.AND P0, PT, R0, RZ, PT ;  /* 0x000000ff0000720c */ /* 0x000fe20003f05270 */
[----:B------:R-:W-:-:S12]  /*e980*/  IMAD.MOV.U32 R132, RZ, RZ, -0x1 ;  /* 0xffffffffff847424 */ /* 0x000fd800078e00ff */
[----:B------:R-:W-:Y:S05]  /*e990*/  @!P0 BRA `(.L_x_843) ;  /* 0x00001a7000008947 */ /* 0x000fea0003800000 */
[----:B------:R-:W-:Y:S01]  /*e9a0*/  WARPSYNC 0xffffffff ;  /* 0xffffffff00007948 */ /* 0x000fe20003800000 */
[----:B------:R-:W-:Y:S06]  /*e9b0*/  BAR.SYNC.DEFER_BLOCKING 0x1, 0x100 ;  /* 0x0044000000007b1d */ /* 0x000fec0000010000 */
[----:B------:R-:W-:Y:S05]  /*e9c0*/  BRA.CONV ~URZ, `(.L_x_844) ;  /* 0x000000537f007947 */ /* 0x000fea000b800000 */
[----:B------:R-:W-:Y:S02]  /*e9d0*/  SHF.R.S32.HI R0, RZ, 0x1f, R6 ;  /* 0x0000001fff007819 */ /* 0x000fe40000011406 */
[----:B------:R-:W-:Y:S02]  /*e9e0*/  MOV R2, 0xea20 ;  /* 0x0000ea2000027802 */ /* 0x000fe40000000f00 */
[----:B------:R-:W-:-:S04]  /*e9f0*/  LEA.HI R0, R0, R6, RZ, 0x7 ;  /* 0x0000000600007211 */ /* 0x000fc800078f38ff */
[----:B------:R-:W-:Y:S02]  /*ea00*/  SHF.R.S32.HI R0, RZ, 0x7, R0 ;  /* 0x00000007ff007819 */ /* 0x000fe40000011400 */
[----:B-1----:R-:W-:Y:S05]  /*ea10*/  CALL.REL.NOINC `($__internal_17_$__cuda_sm70_shflsync_idx_p) ;  /* 0x0000200000007944 */ /* 0x002fea0003c00000 */
.L_x_844:
[----:B------:R-:W3:Y:S04]  /*ea20*/  LDL R8, [R1+0xf8] ;  /* 0x0000f80001087983 */ /* 0x000ee80000100800 */
[----:B------:R-:W4:Y:S04]  /*ea30*/  LDL.LU R5, [R1+0x94] ;  /* 0x0000940001057983 */ /* 0x000f280000300800 */
[----:B-12---:R-:W2:Y:S04]  /*ea40*/  LDL.LU R11, [R1+0x98] ;  /* 0x00009800010b7983 */ /* 0x006ea80000300800 */
[----:B------:R-:W2:Y:S04]  /*ea50*/  LDL.LU R17, [R1+0xa8] ;  /* 0x0000a80001117983 */ /* 0x000ea80000300800 */
[----:B------:R-:W3:Y:S01]  /*ea60*/  LDL.LU R19, [R1+0xac] ;  /* 0x0000ac0001137983 */ /* 0x000ee20000300800 */
[----:B------:R-:W-:-:S03]  /*ea70*/  IMAD.MOV.U32 R3, RZ, RZ, 0x1 ;  /* 0x00000001ff037424 */ /* 0x000fc600078e00ff */
[----:B------:R-:W3:Y:S02]  /*ea80*/  LDL R18, [R1+0x100] ;  /* 0x0001000001127983 */ /* 0x000ee40000100800 */
[----:B------:R-:W-:Y:S02]  /*ea90*/  ISETP.NE.AND P1, PT, R3, c[0x0][0x4e8], PT ;  /* 0x00013a0003007a0c */ /* 0x000fe40003f25270 */
[----:B------:R-:W3:Y:S04]  /*eaa0*/  LDL R205, [R1+0x90] ;  /* 0x0000900001cd7983 */ /* 0x000ee80000100800 */
[----:B------:R1:W5:Y:S04]  /*eab0*/  LDL R204, [R1+0xf4] ;  /* 0x0000f40001cc7983 */ /* 0x0003680000100800 */
        /* <DEDUP_REMOVED lines=13> */
[----:B------:R-:W1:Y:S01]  /*eb90*/  S2R R20, SR_TID.X ;  /* 0x0000000000147919 */ /* 0x000e620000002100 */
[----:B------:R-:W-:-:S02]  /*eba0*/  ULDC UR5, c[0x0][0x4e8] ;  /* 0x00013a0000057ab9 */ /* 0x000fc40000000800 */
[----:B------:R-:W-:Y:S02]  /*ebb0*/  ULDC UR4, c[0x0][0x388] ;  /* 0x0000e20000047ab9 */ /* 0x000fe40000000800 */
[----:B------:R-:W-:Y:S01]  /*ebc0*/  UIMAD UR4, UR5, UR4, URZ ;  /* 0x00000004050472a4 */ /* 0x000fe2000f8e023f */
[----:B------:R-:W-:Y:S01]  /*ebd0*/  BSSY B0, `(.L_x_845) ;  /* 0x00000ff000007945 */ /* 0x000fe20003800000 */
[----:B----4-:R-:W-:Y:S01]  /*ebe0*/  SHF.R.S32.HI R0, RZ, 0x1f, R5 ;  /* 0x0000001fff007819 */ /* 0x010fe20000011405 */
[----:B------:R-:W-:-:S04]  /*ebf0*/  IMAD.WIDE.U32 R6, R5, c[0x0][0x4d0], RZ ;  /* 0x0001340005067a25 */ /* 0x000fc800078e00ff */
[C---:B------:R-:W-:Y:S02]  /*ec00*/  IMAD R2, R0.reuse, c[0x0][0x4d0], RZ ;  /* 0x0001340000027a24 */ /* 0x040fe400078e02ff */
[----:B------:R-:W-:Y:S02]  /*ec10*/  IMAD R4, R0, c[0x0][0x438], RZ ;  /* 0x00010e0000047a24 */ /* 0x000fe400078e02ff */
[----:B------:R-:W-:Y:S01]  /*ec20*/  IMAD R3, R5, c[0x0][0x4d4], R2 ;  /* 0x0001350005037a24 */ /* 0x000fe200078e0202 */
[----:B--2---:R-:W-:Y:S01]  /*ec30*/  SHF.R.S32.HI R2, RZ, 0x1f, R11 ;  /* 0x0000001fff027819 */ /* 0x004fe2000001140b */
[----:B---3--:R-:W-:Y:S02]  /*ec40*/  IMAD.IADD R0, R8, 0x1, R19 ;  /* 0x0000000108007824 */ /* 0x008fe400078e0213 */
[----:B------:R-:W-:Y:S02]  /*ec50*/  IMAD.IADD R7, R7, 0x1, R3 ;  /* 0x0000000107077824 */ /* 0x000fe400078e0203 */
[----:B------:R-:W-:-:S02]  /*ec60*/  IMAD R9, R2, c[0x0][0x4d8], RZ ;  /* 0x0001360002097a24 */ /* 0x000fc400078e02ff */
[----:B------:R-:W-:-:S04]  /*ec70*/  @P1 IMAD.HI.U32 R10, R0, c[0x0][0x4ec], RZ ;  /* 0x00013b00000a1a27 */ /* 0x000fc800078e00ff */
[----:B------:R-:W-:Y:S02]  /*ec80*/  IMAD R8, R5, c[0x0][0x43c], R4 ;  /* 0x00010f0005087a24 */ /* 0x000fe400078e0204 */
[----:B------:R-:W-:Y:S01]  /*ec90*/  IMAD.MOV.U32 R3, RZ, RZ, R0 ;  /* 0x000000ffff037224 */ /* 0x000fe200078e0000 */
[----:B------:R-:W-:Y:S01]  /*eca0*/  @P1 SHF.R.U32.HI R3, RZ, c[0x0][0x4f0], R10 ;  /* 0x00013c00ff031a19 */ /* 0x000fe2000001160a */
[C---:B------:R-:W-:Y:S02]  /*ecb0*/  IMAD R9, R11.reuse, c[0x0][0x4dc], R9 ;  /* 0x000137000b097a24 */ /* 0x040fe400078e0209 */
[----:B------:R-:W-:-:S04]  /*ecc0*/  IMAD.WIDE.U32 R6, R11, c[0x0][0x4d8], R6 ;  /* 0x000136000b067a25 */ /* 0x000fc800078e0006 */
[----:B------:R-:W-:-:S04]  /*ecd0*/  IMAD.WIDE.U32 R4, R5, c[0x0][0x438], RZ ;  /* 0x00010e0005047a25 */ /* 0x000fc800078e00ff */
[----:B------:R-:W-:Y:S01]  /*ece0*/  IMAD.IADD R7, R7, 0x1, R9 ;  /* 0x0000000107077824 */ /* 0x000fe200078e0209 */
[----:B------:R-:W-:Y:S01]  /*ecf0*/  SHF.R.S32.HI R9, RZ, 0x1f, R17 ;  /* 0x0000001fff097819 */ /* 0x000fe20000011411 */
[----:B------:R-:W-:Y:S02]  /*ed00*/  IMAD.IADD R5, R5, 0x1, R8 ;  /* 0x0000000105057824 */ /* 0x000fe400078e0208 */
[----:B------:R-:W-:Y:S02]  /*ed10*/  IMAD.MOV R8, RZ, RZ, -R3 ;  /* 0x000000ffff087224 */ /* 0x000fe400078e0a03 */
[----:B------:R-:W-:Y:S02]  /*ed20*/  IMAD R2, R2, c[0x0][0x440], RZ ;  /* 0x0001100002027a24 */ /* 0x000fe400078e02ff */
[----:B------:R-:W-:Y:S02]  /*ed30*/  IMAD R10, R9, c[0x0][0x4e0], RZ ;  /* 0x00013800090a7a24 */ /* 0x000fe400078e02ff */
[----:B------:R-:W-:-:S02]  /*ed40*/  IMAD R8, R8, c[0x0][0x4e8], R0 ;  /* 0x00013a0008087a24 */ /* 0x000fc400078e0200 */
[----:B------:R-:W-:Y:S01]  /*ed50*/  IMAD.WIDE.U32 R6, R17, c[0x0][0x4e0], R6 ;  /* 0x0001380011067a25 */ /* 0x000fe200078e0006 */
[----:B------:R-:W-:-:S03]  /*ed60*/  SHF.R.S32.HI R12, RZ, 0x1f, R3 ;  /* 0x0000001fff0c7819 */ /* 0x000fc60000011403 */
[C---:B------:R-:W-:Y:S02]  /*ed70*/  IMAD R14, R11.reuse, c[0x0][0x444], R2 ;  /* 0x000111000b0e7a24 */ /* 0x040fe400078e0202 */
[----:B------:R-:W-:Y:S01]  /*ed80*/  IMAD.WIDE.U32 R4, R11, c[0x0][0x440], R4 ;  /* 0x000110000b047a25 */ /* 0x000fe200078e0004 */
[----:B------:R-:W-:Y:S02]  /*ed90*/  SHF.R.S32.HI R13, RZ, 0x1f, R8 ;  /* 0x0000001fff0d7819 */ /* 0x000fe40000011408 */
[----:B------:R-:W-:Y:S01]  /*eda0*/  IADD3 R6, P0, R3, R6, RZ ;  /* 0x0000000603067210 */ /* 0x000fe20007f1e0ff */
[----:B------:R-:W-:Y:S02]  /*edb0*/  IMAD R11, R17, c[0x0][0x4e4], R10 ;  /* 0x00013900110b7a24 */ /* 0x000fe400078e020a */
[----:B------:R-:W-:-:S03]  /*edc0*/  @P1 IMAD.HI.U32 R10, R0, c[0x0][0x4ec], RZ ;  /* 0x00013b00000a1a27 */ /* 0x000fc600078e00ff */
[----:B------:R-:W-:Y:S01]  /*edd0*/  IADD3.X R7, R12, R7, R11, P0, !PT ;  /* 0x000000070c077210 */ /* 0x000fe200007fe40b */
[----:B------:R-:W-:Y:S02]  /*ede0*/  IMAD R9, R9, c[0x0][0x448], RZ ;  /* 0x0001120009097a24 */ /* 0x000fe400078e02ff */
[----:B------:R-:W-:Y:S01]  /*edf0*/  IMAD.MOV.U32 R2, RZ, RZ, R0 ;  /* 0x000000ffff027224 */ /* 0x000fe200078e0000 */
[----:B------:R-:W-:Y:S01]  /*ee00*/  @P1 SHF.R.U32.HI R2, RZ, c[0x0][0x4f0], R10 ;  /* 0x00013c00ff021a19 */ /* 0x000fe2000001160a */
[----:B------:R-:W-:Y:S02]  /*ee10*/  IMAD.IADD R5, R5, 0x1, R14 ;  /* 0x0000000105057824 */ /* 0x000fe400078e020e */
[----:B------:R-:W-:Y:S02]  /*ee20*/  IMAD R3, R13, c[0x0][0x4c8], RZ ;  /* 0x000132000d037a24 */ /* 0x000fe400078e02ff */
[C---:B------:R-:W-:Y:S02]  /*ee30*/  IMAD R10, R17.reuse, c[0x0][0x44c], R9 ;  /* 0x00011300110a7a24 */ /* 0x040fe400078e0209 */
[----:B------:R-:W-:Y:S01]  /*ee40*/  IMAD.WIDE.U32 R4, R17, c[0x0][0x448], R4 ;  /* 0x0001120011047a25 */ /* 0x000fe200078e0004 */
[----:B-1----:R-:W-:-:S03]  /*ee50*/  SHF.R.S32.HI R17, RZ, 0x1f, R20 ;  /* 0x0000001fff117819 */ /* 0x002fc60000011414 */
[C---:B------:R-:W-:Y:S02]  /*ee60*/  IMAD R9, R8.reuse, c[0x0][0x4cc], R3 ;  /* 0x0001330008097a24 */ /* 0x040fe400078e0203 */
[----:B------:R-:W-:Y:S01]  /*ee70*/  IMAD.WIDE.U32 R6, R8, c[0x0][0x4c8], R6 ;  /* 0x0001320008067a25 */ /* 0x000fe200078e0006 */
[----:B------:R-:W-:-:S03]  /*ee80*/  SHF.R.S32.HI R8, RZ, 0x1f, R2 ;  /* 0x0000001fff087819 */ /* 0x000fc60000011402 */
[----:B------:R-:W-:Y:S02]  /*ee90*/  IMAD.MOV R3, RZ, RZ, -R2 ;  /* 0x000000ffff037224 */ /* 0x000fe400078e0a02 */
[----:B------:R-:W-:Y:S01]  /*eea0*/  IMAD.IADD R5, R5, 0x1, R10 ;  /* 0x0000000105057824 */ /* 0x000fe200078e020a */
[----:B------:R-:W-:Y:S01]  /*eeb0*/  LEA R10, P0, R6, c[0x0][0x4a8], 0x2 ;  /* 0x00012a00060a7a11 */ /* 0x000fe200078010ff */
[----:B------:R-:W-:Y:S01]  /*eec0*/  IMAD.IADD R9, R7, 0x1, R9 ;  /* 0x0000000107097824 */ /* 0x000fe200078e0209 */
[----:B------:R-:W-:Y:S01]  /*eed0*/  LEA.HI R17, R17, R20, RZ, 0x5 ;  /* 0x0000001411117211 */ /* 0x000fe200078f28ff */
[----:B------:R-:W-:Y:S02]  /*eee0*/  IMAD R7, R3, c[0x0][0x4e8], R0 ;  /* 0x00013a0003077a24 */ /* 0x000fe400078e0200 */
[----:B------:R-:W-:Y:S01]  /*eef0*/  IMAD R0, R8, c[0x0][0x430], RZ ;  /* 0x00010c0008007a24 */ /* 0x000fe200078e02ff */
[----:B------:R-:W-:Y:S02]  /*ef00*/  LEA.HI.X R6, R6, c[0x0][0x4ac], R9, 0x2, P0 ;  /* 0x00012b0006067a11 */ /* 0x000fe400000f1409 */
[----:B------:R-:W-:Y:S01]  /*ef10*/  LOP3.LUT R17, R17, 0xffffffe0, RZ, 0xc0, !PT ;  /* 0xffffffe011117812 */ /* 0x000fe200078ec0ff */
[----:B------:R-:W-:-:S02]  /*ef20*/  IMAD R0, R2, c[0x0][0x434], R0 ;  /* 0x00010d0002007a24 */ /* 0x000fc400078e0200 */
[----:B------:R-:W-:Y:S01]  /*ef30*/  IMAD.WIDE.U32 R2, R2, c[0x0][0x430], R4 ;  /* 0x00010c0002027a25 */ /* 0x000fe200078e0004 */
[----:B------:R-:W-:Y:S04]  /*ef40*/  SHFL.IDX PT, R8, R10, RZ, 0x1c1f ;  /* 0x001c1fff0a087589 */ /* 0x000fe800000e0000 */
[----:B------:R-:W1:Y:S01]  /*ef50*/  SHFL.IDX PT, R9, R6, RZ, 0x1c1f ;  /* 0x001c1fff06097589 */ /* 0x000e6200000e0000 */
[----:B------:R-:W-:Y:S02]  /*ef60*/  IMAD.IADD R3, R3, 0x1, R0 ;  /* 0x0000000103037824 */ /* 0x000fe400078e0200 */
[----:B------:R-:W-:Y:S01]  /*ef70*/  IMAD.IADD R17, R20, 0x1, -R17 ;  /* 0x0000000114117824 */ /* 0x000fe200078e0a11 */
[----:B------:R-:W-:Y:S01]  /*ef80*/  SHFL.IDX PT, R4, R10, 0x1, 0x1c1f ;  /* 0x003c1f000a047f89 */ /* 0x000fe200000e0000 */
[----:B------:R-:W-:-:S03]  /*ef90*/  IMAD.IADD R0, R18, 0x1, R19 ;  /* 0x0000000112007824 */ /* 0x000fc600078e0213 */
[----:B------:R2:W3:Y:S01]  /*efa0*/  SHFL.IDX PT, R5, R6, 0x1, 0x1c1f ;  /* 0x003c1f0006057f89 */ /* 0x0004e200000e0000 */
[----:B------:R-:W-:Y:S01]  /*efb0*/  LOP3.LUT P3, RZ, R17, 0x3, RZ, 0xc0, !PT ;  /* 0x0000000311ff7812 */ /* 0x000fe2000786c0ff */
[----:B------:R-:W-:-:S03]  /*efc0*/  IMAD.WIDE.U32 R2, R7, c[0x0][0x428], R2 ;  /* 0x00010a0007027a25 */ /* 0x000fc600078e0002 */
[C---:B------:R-:W-:Y:S02]  /*efd0*/  ISETP.GE.OR P4, PT, R0.reuse, UR4, P3 ;  /* 0x0000000400007c0c */ /* 0x040fe40009f86670 */
[----:B------:R-:W-:Y:S02]  /*efe0*/  ISETP.GE.AND P1, PT, R0, UR4, PT ;  /* 0x0000000400007c0c */ /* 0x000fe4000bf26270 */
[----:B--2---:R-:W-:-:S05]  /*eff0*/  SHF.R.S32.HI R6, RZ, 0x1f, R7 ;  /* 0x0000001fff067819 */ /* 0x004fca0000011407 */
[----:B------:R-:W-:Y:S01]  /*f000*/  IMAD R10, R6, c[0x0][0x428], RZ ;  /* 0x00010a00060a7a24 */ /* 0x000fe200078e02ff */
[----:B------:R-:W-:-:S03]  /*f010*/  IADD3 R6, R0, 0x8, RZ ;  /* 0x0000000800067810 */ /* 0x000fc60007ffe0ff */
[----:B------:R-:W-:Y:S01]  /*f020*/  IMAD R10, R7, c[0x0][0x42c], R10 ;  /* 0x00010b00070a7a24 */ /* 0x000fe200078e020a */
[----:B------:R-:W-:Y:S02]  /*f030*/  ISETP.GE.OR P3, PT, R6, UR4, P3 ;  /* 0x0000000406007c0c */ /* 0x000fe40009f66670 */
[C---:B------:R-:W-:Y:S01]  /*f040*/  LEA R38, P2, R2.reuse, c[0x0][0x400], 0x2 ;  /* 0x0001000002267a11 */ /* 0x040fe200078410ff */
[----:B------:R-:W-:Y:S01]  /*f050*/  IMAD.IADD R3, R3, 0x1, R10 ;  /* 0x0000000103037824 */ /* 0x000fe200078e020a */
[----:B-1----:R1:W-:Y:S04]  /*f060*/  @!P4 ST.E [R8.64], R16 ;  /* 0x000000100800c985 */ /* 0x0023e8000c101906 */
[----:B------:R-:W-:Y:S02]  /*f070*/  LEA.HI.X R34, R2, c[0x0][0x404], R3, 0x2, P2 ;  /* 0x0001010002227a11 */ /* 0x000fe400010f1403 */
[C---:B------:R-:W-:Y:S01]  /*f080*/  IADD3 R0, R205.reuse, 0x8, RZ ;  /* 0x00000008cd007810 */ /* 0x040fe20007ffe0ff */
[----:B------:R-:W2:Y:S01]  /*f090*/  SHFL.IDX PT, R2, R38, RZ, 0x1c1f ;  /* 0x001c1fff26027589 */ /* 0x000ea200000e0000 */
[----:B------:R-:W-:-:S02]  /*f0a0*/  IADD3 R10, R205, 0x10, RZ ;  /* 0x00000010cd0a7810 */ /* 0x000fc40007ffe0ff */
[C---:B------:R-:W-:Y:S01]  /*f0b0*/  IADD3 R11, R205.reuse, 0x18, RZ ;  /* 0x00000018cd0b7810 */ /* 0x040fe20007ffe0ff */
[----:B---3--:R3:W-:Y:S01]  /*f0c0*/  @!P3 ST.E [R4.64], R15 ;  /* 0x0000000f0400b985 */ /* 0x0087e2000c101906 */
[C---:B------:R-:W-:Y:S02]  /*f0d0*/  IADD3 R12, R205.reuse, 0x20, RZ ;  /* 0x00000020cd0c7810 */ /* 0x040fe40007ffe0ff */
[C---:B------:R-:W-:Y:S01]  /*f0e0*/  IADD3 R13, R205.reuse, 0x28, RZ ;  /* 0x00000028cd0d7810 */ /* 0x040fe20007ffe0ff */
[----:B------:R4:W2:Y:S01]  /*f0f0*/  SHFL.IDX PT, R3, R34, RZ, 0x1c1f ;  /* 0x001c1fff22037589 */ /* 0x0008a200000e0000 */
[C---:B------:R-:W-:Y:S02]  /*f100*/  IADD3 R14, R205.reuse, 0x30, RZ ;  /* 0x00000030cd0e7810 */ /* 0x040fe40007ffe0ff */
[C---:B------:R-:W-:Y:S02]  /*f110*/  IADD3 R17, R205.reuse, 0x48, RZ ;  /* 0x00000048cd117810 */ /* 0x040fe40007ffe0ff */
[----:B------:R-:W-:-:S02]  /*f120*/  IADD3 R18, R205, 0x50, RZ ;  /* 0x00000050cd127810 */ /* 0x000fc40007ffe0ff */
[C---:B------:R-:W-:Y:S02]  /*f130*/  IADD3 R19, R205.reuse, 0x58, RZ ;  /* 0x00000058cd137810 */ /* 0x040fe40007ffe0ff */
[C---:B------:R-:W-:Y:S02]  /*f140*/  IADD3 R20, R205.reuse, 0x60, RZ ;  /* 0x00000060cd147810 */ /* 0x040fe40007ffe0ff */
[C---:B------:R-:W-:Y:S02]  /*f150*/  IADD3 R21, R205.reuse, 0x68, RZ ;  /* 0x00000068cd157810 */ /* 0x040fe40007ffe0ff */
[C---:B-1----:R-:W-:Y:S02]  /*f160*/  IADD3 R16, R205.reuse, 0x38, RZ ;  /* 0x00000038cd107810 */ /* 0x042fe40007ffe0ff */
[C---:B------:R-:W-:Y:S02]  /*f170*/  IADD3 R22, R205.reuse, 0x70, RZ ;  /* 0x00000070cd167810 */ /* 0x040fe40007ffe0ff */
[----:B------:R-:W-:-:S02]  /*f180*/  IADD3 R24, R205, 0x78, RZ ;  /* 0x00000078cd187810 */ /* 0x000fc40007ffe0ff */
[C---:B------:R-:W-:Y:S02]  /*f190*/  IADD3 R23, R205.reuse, 0x80, RZ ;  /* 0x00000080cd177810 */ /* 0x040fe40007ffe0ff */
[C---:B------:R-:W-:Y:S02]  /*f1a0*/  IADD3 R25, R205.reuse, 0x88, RZ ;  /* 0x00000088cd197810 */ /* 0x040fe40007ffe0ff */
[C---:B---3--:R-:W-:Y:S02]  /*f1b0*/  IADD3 R15, R205.reuse, 0x40, RZ ;  /* 0x00000040cd0f7810 */ /* 0x048fe40007ffe0ff */
[C---:B------:R-:W-:Y:S02]  /*f1c0*/  IADD3 R26, R205.reuse, 0x90, RZ ;  /* 0x00000090cd1a7810 */ /* 0x040fe40007ffe0ff */
[C---:B------:R-:W-:Y:S02]  /*f1d0*/  IADD3 R27, R205.reuse, 0x98, RZ ;  /* 0x00000098cd1b7810 */ /* 0x040fe40007ffe0ff */
[----:B------:R-:W-:-:S02]  /*f1e0*/  IADD3 R28, R205, 0xa0, RZ ;  /* 0x000000a0cd1c7810 */ /* 0x000fc40007ffe0ff */
[C---:B------:R-:W-:Y:S02]  /*f1f0*/  IADD3 R29, R205.reuse, 0xa8, RZ ;  /* 0x000000a8cd1d7810 */ /* 0x040fe40007ffe0ff */
[C---:B------:R-:W-:Y:S02]  /*f200*/  IADD3 R30, R205.reuse, 0xb0, RZ ;  /* 0x000000b0cd1e7810 */ /* 0x040fe40007ffe0ff */
[C---:B------:R-:W-:Y:S02]  /*f210*/  IADD3 R32, R205.reuse, 0xb8, RZ ;  /* 0x000000b8cd207810 */ /* 0x040fe40007ffe0ff */
[----:B------:R-:W-:Y:S02]  /*f220*/  IADD3 R31, R205, 0xc0, RZ ;  /* 0x000000c0cd1f7810 */ /* 0x000fe40007ffe0ff */
[----:B------:R-:W-:Y:S02]  /*f230*/  ISETP.GE.AND P0, PT, R6, UR4, PT ;  /* 0x0000000406007c0c */ /* 0x000fe4000bf06270 */
        /* <DEDUP_REMOVED lines=23> */
[----:B------:R-:W-:Y:S01]  /*f3b0*/  SHF.R.S32.HI R57, RZ, 0x1f, R31 ;  /* 0x0000001fff397819 */ /* 0x000fe2000001141f */
[----:B------:R-:W-:Y:S05]  /*f3c0*/  @P1 BRA `(.L_x_846) ;  /* 0x000007f000001947 */ /* 0x000fea0003800000 */
[----:B--2-4-:R-:W-:Y:S02]  /*f3d0*/  ISETP.GE.AND P1, PT, R205, c[0x0][0x3c8], PT ;  /* 0x0000f200cd007a0c */ /* 0x014fe40003f26270 */
[----:B------:R-:W-:-:S02]  /*f3e0*/  ISETP.GE.AND P3, PT, R0, c[0x0][0x3c8], PT ;  /* 0x0000f20000007a0c */ /* 0x000fc40003f66270 */
[----:B------:R-:W-:Y:S02]  /*f3f0*/  ISETP.GE.AND P2, PT, R10, c[0x0][0x3c8], PT ;  /* 0x0000f2000a007a0c */ /* 0x000fe40003f46270 */
[----:B------:R-:W-:Y:S02]  /*f400*/  ISETP.GE.AND P5, PT, R12, c[0x0][0x3c8], PT ;  /* 0x0000f2000c007a0c */ /* 0x000fe40003fa6270 */
[----:B------:R-:W-:-:S05]  /*f410*/  ISETP.GE.AND P4, PT, R14, c[0x0][0x3c8], PT ;  /* 0x0000f2000e007a0c */ /* 0x000fca0003f86270 */
[----:B------:R-:W-:-:S05]  /*f420*/  @!P1 IMAD.WIDE R4, R205, 0x4, R2 ;  /* 0x00000004cd049825 */ /* 0x000fca00078e0202 */
[----:B------:R1:W-:Y:S02]  /*f430*/  @!P1 ST.E.64 [R4.64], R136 ;  /* 0x0000008804009985 */ /* 0x0003e4000c101b06 */
[----:B-1----:R-:W-:-:S04]  /*f440*/  @!P3 LEA R4, P1, R0, R2, 0x2 ;  /* 0x000000020004b211 */ /* 0x002fc800078210ff */
[----:B------:R-:W-:-:S05]  /*f450*/  @!P3 LEA.HI.X R5, R0, R3, R33, 0x2, P1 ;  /* 0x000000030005b211 */ /* 0x000fca00008f1421 */
[----:B------:R1:W-:Y:S01]  /*f460*/  @!P3 ST.E.64 [R4.64], R140 ;  /* 0x0000008c0400b985 */ /* 0x0003e2000c101b06 */
[----:B------:R-:W-:Y:S02]  /*f470*/  ISETP.GE.AND P3, PT, R11, c[0x0][0x3c8], PT ;  /* 0x0000f2000b007a0c */ /* 0x000fe40003f66270 */
[----:B-1----:R-:W-:-:S04]  /*f480*/  @!P2 LEA R4, P1, R10, R2, 0x2 ;  /* 0x000000020a04a211 */ /* 0x002fc800078210ff */
[----:B------:R-:W-:Y:S02]  /*f490*/  @!P2 LEA.HI.X R5, R10, R3, R35, 0x2, P1 ;  /* 0x000000030a05a211 */ /* 0x000fe400008f1423 */
[----:B------:R-:W-:-:S03]  /*f4a0*/  ISETP.GE.AND P1, PT, R13, c[0x0][0x3c8], PT ;  /* 0x0000f2000d007a0c */ /* 0x000fc60003f26270 */
[----:B------:R1:W-:Y:S02]  /*f4b0*/  @!P2 ST.E.64 [R4.64], R144 ;  /* 0x000000900400a985 */ /* 0x0003e4000c101b06 */
[----:B-1----:R-:W-:-:S04]  /*f4c0*/  @!P3 LEA R4, P2, R11, R2, 0x2 ;  /* 0x000000020b04b211 */ /* 0x002fc800078410ff */
[----:B------:R-:W-:-:S05]  /*f4d0*/  @!P3 LEA.HI.X R5, R11, R3, R36, 0x2, P2 ;  /* 0x000000030b05b211 */ /* 0x000fca00010f1424 */
[----:B------:R1:W-:Y:S01]  /*f4e0*/  @!P3 ST.E.64 [R4.64], R148 ;  /* 0x000000940400b985 */ /* 0x0003e2000c101b06 */
[----:B------:R-:W-:-:S04]  /*f4f0*/  @!P1 LEA R6, P3, R13, R2, 0x2 ;  /* 0x000000020d069211 */ /* 0x000fc800078610ff */
[----:B------:R-:W-:Y:S02]  /*f500*/  @!P1 LEA.HI.X R7, R13, R3, R39, 0x2, P3 ;  /* 0x000000030d079211 */ /* 0x000fe400018f1427 */
[----:B-1----:R-:W-:-:S04]  /*f510*/  @!P5 LEA R4, P2, R12, R2, 0x2 ;  /* 0x000000020c04d211 */ /* 0x002fc800078410ff */
[----:B------:R-:W-:Y:S02]  /*f520*/  @!P5 LEA.HI.X R5, R12, R3, R37, 0x2, P2 ;  /* 0x000000030c05d211 */ /* 0x000fe400010f1425 */
[----:B------:R-:W-:-:S03]  /*f530*/  ISETP.GE.AND P2, PT, R16, c[0x0][0x3c8], PT ;  /* 0x0000f20010007a0c */ /* 0x000fc60003f46270 */
[----:B------:R1:W-:Y:S01]  /*f540*/  @!P5 ST.E.64 [R4.64], R152 ;  /* 0x000000980400d985 */ /* 0x0003e2000c101b06 */
[----:B------:R-:W-:-:S03]  /*f550*/  ISETP.GE.AND P5, PT, R15, c[0x0][0x3c8], PT ;  /* 0x0000f2000f007a0c */ /* 0x000fc60003fa6270 */
[----:B------:R2:W-:Y:S01]  /*f560*/  @!P1 ST.E.64 [R6.64], R156 ;  /* 0x0000009c06009985 */ /* 0x0005e2000c101b06 */
[----:B------:R-:W-:Y:S02]  /*f570*/  ISETP.GE.AND P1, PT, R17, c[0x0][0x3c8], PT ;  /* 0x0000f20011007a0c */ /* 0x000fe40003f26270 */
[----:B-1----:R-:W-:-:S04]  /*f580*/  @!P4 LEA R4, P3, R14, R2, 0x2 ;  /* 0x000000020e04c211 */ /* 0x002fc800078610ff */
[----:B------:R-:W-:Y:S02]  /*f590*/  @!P4 LEA.HI.X R5, R14, R3, R40, 0x2, P3 ;  /* 0x000000030e05c211 */ /* 0x000fe400018f1428 */
[----:B--2---:R-:W-:-:S03]  /*f5a0*/  @!P2 LEA R6, P3, R16, R2, 0x2 ;  /* 0x000000021006a211 */ /* 0x004fc600078610ff */
[----:B------:R1:W-:Y:S01]  /*f5b0*/  @!P4 ST.E.64 [R4.64], R160 ;  /* 0x000000a00400c985 */ /* 0x0003e2000c101b06 */
[----:B------:R-:W-:Y:S02]  /*f5c0*/  @!P2 LEA.HI.X R7, R16, R3, R42, 0x2, P3 ;  /* 0x000000031007a211 */ /* 0x000fe400018f142a */
        /* <DEDUP_REMOVED lines=58> */
[----:B-----5:R-:W-:Y:S02]  /*f970*/  ISETP.GE.AND P1, PT, R203, c[0x0][0x3c8], PT ;  /* 0x0000f200cb007a0c */ /* 0x020fe40003f26270 */
        /* <DEDUP_REMOVED lines=10> */
[----:B------:R-:W-:-:S03]  /*fa20*/  @!P1 LEA R8, P4, R203, R2, 0x2 ;  /* 0x00000002cb089211 */ /* 0x000fc600078810ff */
[----:B------:R1:W-:Y:S01]  /*fa30*/  @!P5 ST.E.64 [R4.64], R100 ;  /* 0x000000640400d985 */ /* 0x0003e2000c101b06 */
[-C--:B------:R-:W-:Y:S02]  /*fa40*/  @!P1 LEA.HI.X R9, R203, R3.reuse, R204, 0x2, P4 ;  /* 0x00000003cb099211 */ /* 0x080fe400020f14cc */
[----:B------:R-:W-:Y:S02]  /*fa50*/  ISETP.GE.AND P5, PT, R197, c[0x0][0x3c8], PT ;  /* 0x0000f200c5007a0c */ /* 0x000fe40003fa6270 */
[C---:B--2---:R-:W-:Y:S01]  /*fa60*/  @!P3 LEA R6, P4, R201.reuse, R2, 0x2 ;  /* 0x00000002c906b211 */ /* 0x044fe200078810ff */
[----:B------:R2:W-:Y:S03]  /*fa70*/  @!P1 ST.E.64 [R8.64], R104 ;  /* 0x0000006808009985 */ /* 0x0005e6000c101b06 */
        /* <DEDUP_REMOVED lines=8> */
[----:B------:R-:W-:Y:S02]  /*fb00*/  ISETP.GE.AND P2, PT, R191, c[0x0][0x3c8], PT ;  /* 0x0000f200bf007a0c */ /* 0x000fe40003f46270 */
[----:B------:R-:W-:Y:S02]  /*fb10*/  @!P5 LEA.HI.X R9, R197, R3, R198, 0x2, P1 ;  /* 0x00000003c509d211 */ /* 0x000fe400008f14c6 */
[----:B---3--:R-:W-:-:S03]  /*fb20*/  @!P4 LEA R6, P1, R195, R2, 0x2 ;  /* 0x00000002c306c211 */ /* 0x008fc600078210ff */
[----:B------:R2:W-:Y:S01]  /*fb30*/  @!P5 ST.E.64 [R8.64], R180 ;  /* 0x000000b40800d985 */ /* 0x0005e2000c101b06 */
[----:B------:R-:W-:-:S05]  /*fb40*/  @!P4 LEA.HI.X R7, R195, R3, R196, 0x2, P1 ;  /* 0x00000003c307c211 */ /* 0x000fca00008f14c4 */
[----:B------:R2:W-:Y:S01]  /*fb50*/  @!P4 ST.E.64 [R6.64], R178 ;  /* 0x000000b20600c985 */ /* 0x0005e2000c101b06 */
[----:B-1----:R-:W-:-:S04]  /*fb60*/  @!P3 LEA R4, P1, R193, R2, 0x2 ;  /* 0x00000002c104b211 */ /* 0x002fc800078210ff */
[----:B------:R-:W-:Y:S02]  /*fb70*/  @!P3 LEA.HI.X R5, R193, R3, R194, 0x2, P1 ;  /* 0x00000003c105b211 */ /* 0x000fe400008f14c2 */
[----:B------:R-:W-:-:S03]  /*fb80*/  @!P2 LEA R2, P1, R191, R2, 0x2 ;  /* 0x00000002bf02a211 */ /* 0x000fc600078210ff */
[----:B------:R2:W-:Y:S01]  /*fb90*/  @!P3 ST.E.64 [R4.64], R124 ;  /* 0x0000007c0400b985 */ /* 0x0005e2000c101b06 */
[----:B------:R-:W-:-:S05]  /*fba0*/  @!P2 LEA.HI.X R3, R191, R3, R192, 0x2, P1 ;  /* 0x00000003bf03a211 */ /* 0x000fca00008f14c0 */
[----:B------:R2:W-:Y:S04]  /*fbb0*/  @!P2 ST.E.64 [R2.64], R128 ;  /* 0x000000800200a985 */ /* 0x0005e8000c101b06 */
.L_x_846:
[----:B--2-4-:R-:W-:Y:S05]  /*fbc0*/  BSYNC B0 ;  /* 0x0000000000007941 */ /* 0x014fea0003800000 */
.L_x_845:
[----:B------:R1:W2:Y:S04]  /*fbd0*/  SHFL.IDX PT, R3, R34, 0x1, 0x1c1f ;  /* 0x003c1f0022037f89 */ /* 0x0002a800000e0000 */
[----:B------:R1:W3:Y:S01]  /*fbe0*/  SHFL.IDX PT, R2, R38, 0x1, 0x1c1f ;  /* 0x003c1f0026027f89 */ /* 0x0002e200000e0000 */
[----:B------:R-:W-:Y:S05]  /*fbf0*/  @P0 BRA `(.L_x_847) ;  /* 0x00000ad000000947 */ /* 0x000fea0003800000 */
[----:B------:R-:W-:Y:S02]  /*fc00*/  ISETP.GE.AND P0, PT, R10, c[0x0][0x3c8], PT ;  /* 0x0000f2000a007a0c */ /* 0x000fe40003f06270 */
[----:B------:R-:W-:Y:S02]  /*fc10*/  ISETP.GE.AND P3, PT, R0, c[0x0][0x3c8], PT ;  /* 0x0000f20000007a0c */ /* 0x000fe40003f66270 */
[----:B------:R-:W-:Y:S02]  /*fc20*/  ISETP.GE.AND P1, PT, R205, c[0x0][0x3c8], PT ;  /* 0x0000f200cd007a0c */ /* 0x000fe40003f26270 */
[----:B------:R-:W-:-:S07]  /*fc30*/  ISETP.GE.AND P2, PT, R11, c[0x0][0x3c8], PT ;  /* 0x0000f2000b007a0c */ /* 0x000fce0003f46270 */
[-C--:B---3--:R-:W-:Y:S02]  /*fc40*/  @!P0 LEA R6, P5, R10, R2.reuse, 0x2 ;  /* 0x000000020a068211 */ /* 0x088fe400078a10ff */
[----:B------:R-:W-:Y:S02]  /*fc50*/  @!P3 LEA R8, P4, R0, R2, 0x2 ;  /* 0x000000020008b211 */ /* 0x000fe400078810ff */
[-C--:B--2---:R-:W-:Y:S01]  /*fc60*/  @!P0 LEA.HI.X R7, R10, R3.reuse, R35, 0x2, P5 ;  /* 0x000000030a078211 */ /* 0x084fe200028f1423 */
[----:B-1----:R-:W-:Y:S01]  /*fc70*/  @!P1 IMAD.WIDE R34, R205, 0x4, R2 ;  /* 0x00000004cd229825 */ /* 0x002fe200078e0202 */
[----:B------:R-:W-:Y:S02]  /*fc80*/  @!P3 LEA.HI.X R9, R0, R3, R33, 0x2, P4 ;  /* 0x000000030009b211 */ /* 0x000fe400020f1421 */
[----:B------:R-:W-:Y:S02]  /*fc90*/  ISETP.GE.AND P4, PT, R12, c[0x0][0x3c8], PT ;  /* 0x0000f2000c007a0c */ /* 0x000fe40003f86270 */
[----:B------:R-:W-:Y:S01]  /*fca0*/  @!P1 ST.E.64 [R34.64], R182 ;  /* 0x000000b622009985 */ /* 0x000fe2000c101b06 */
[----:B------:R-:W-:-:S02]  /*fcb0*/  ISETP.GE.AND P1, PT, R13, c[0x0][0x3c8], PT ;  /* 0x0000f2000d007a0c */ /* 0x000fc40003f26270 */
[CC--:B------:R-:W-:Y:S01]  /*fcc0*/  @!P2 LEA R4, P5, R11.reuse, R2.reuse, 0x2 ;  /* 0x000000020b04a211 */ /* 0x0c0fe200078a10ff */
[----:B------:R-:W-:Y:S01]  /*fcd0*/  @!P3 ST.E.64 [R8.64], R184 ;  /* 0x000000b80800b985 */ /* 0x000fe2000c101b06 */
[----:B------:R-:W-:Y:S02]  /*fce0*/  ISETP.GE.AND P3, PT, R16, c[0x0][0x3c8], PT ;  /* 0x0000f20010007a0c */ /* 0x000fe40003f66270 */
[----:B------:R-:W-:Y:S01]  /*fcf0*/  @!P2 LEA.HI.X R5, R11, R3, R36, 0x2, P5 ;  /* 0x000000030b05a211 */ /* 0x000fe200028f1424 */
[----:B------:R-:W-:Y:S01]  /*fd00*/  @!P0 ST.E.64 [R6.64], R146 ;  /* 0x0000009206008985 */ /* 0x000fe2000c101b06 */
[----:B------:R-:W-:Y:S02]  /*fd10*/  ISETP.GE.AND P0, PT, R14, c[0x0][0x3c8], PT ;  /* 0x0000f2000e007a0c */ /* 0x000fe40003f06270 */
[----:B------:R-:W-:Y:S01]  /*fd20*/  @!P4 LEA R10, P5, R12, R2, 0x2 ;  /* 0x000000020c0ac211 */ /* 0x000fe200078a10ff */
[----:B------:R1:W-:Y:S01]  /*fd30*/  @!P2 ST.E.64 [R4.64], R150 ;  /* 0x000000960400a985 */ /* 0x0003e2000c101b06 */
[----:B------:R-:W-:-:S02]  /*fd40*/  ISETP.GE.AND P2, PT, R15, c[0x0][0x3c8], PT ;  /* 0x0000f2000f007a0c */ /* 0x000fc40003f46270 */
[----:B------:R-:W-:-:S05]  /*fd50*/  @!P4 LEA.HI.X R11, R12, R3, R37, 0x2, P5 ;  /* 0x000000030c0bc211 */ /* 0x000fca00028f1425 */
[----:B------:R2:W-:Y:S01]  /*fd60*/  @!P4 ST.E.64 [R10.64], R154 ;  /* 0x0000009a0a00c985 */ /* 0x0005e2000c101b06 */
[----:B------:R-:W-:Y:S02]  /*fd70*/  ISETP.GE.AND P4, PT, R17, c[0x0][0x3c8], PT ;  /* 0x0000f20011007a0c */ /* 0x000fe40003f86270 */
[----:B-1----:R-:W-:-:S04]  /*fd80*/  @!P1 LEA R4, P5, R13, R2, 0x2 ;  /* 0x000000020d049211 */ /* 0x002fc800078a10ff */
[----:B------:R-:W-:Y:S02]  /*fd90*/  @!P1 LEA.HI.X R5, R13, R3, R39, 0x2, P5 ;  /* 0x000000030d059211 */ /* 0x000fe400028f1427 */
[----:B------:R-:W-:-:S03]  /*fda0*/  @!P0 LEA R6, P5, R14, R2, 0x2 ;  /* 0x000000020e068211 */ /* 0x000fc600078a10ff */
[----:B------:R1:W-:Y:S01]  /*fdb0*/  @!P1 ST.E.64 [R4.64], R158 ;  /* 0x0000009e04009985 */ /* 0x0003e2000c101b06 */
[----:B------:R-:W-:Y:S02]  /*fdc0*/  @!P0 LEA.HI.X R7, R14, R3, R40, 0x2, P5 ;  /* 0x000000030e078211 */ /* 0x000fe400028f1428 */
[----:B------:R-:W-:-:S03]  /*fdd0*/  @!P2 LEA R8, P5, R15, R2, 0x2 ;  /* 0x000000020f08a211 */ /* 0x000fc600078a10ff */
[----:B------:R3:W-:Y:S01]  /*fde0*/  @!P0 ST.E.64 [R6.64], R162 ;  /* 0x000000a206008985 */ /* 0x0007e2000c101b06 */
[----:B------:R-:W-:Y:S02]  /*fdf0*/  ISETP.GE.AND P0, PT, R19, c[0x0][0x3c8], PT ;  /* 0x0000f20013007a0c */ /* 0x000fe40003f06270 */
[----:B------:R-:W-:Y:S02]  /*fe00*/  @!P2 LEA.HI.X R9, R15, R3, R41, 0x2, P5 ;  /* 0x000000030f09a211 */ /* 0x000fe400028f1429 */
[----:B--2---:R-:W-:-:S04]  /*fe10*/  @!P4 LEA R10, P5, R17, R2, 0x2 ;  /* 0x00000002110ac211 */ /* 0x004fc800078a10ff */
[----:B------:R-:W-:Y:S02]  /*fe20*/  @!P4 LEA.HI.X R11, R17, R3, R43, 0x2, P5 ;  /* 0x00000003110bc211 */ /* 0x000fe400028f142b */
[----:B-1----:R-:W-:-:S04]  /*fe30*/  @!P3 LEA R4, P1, R16, R2, 0x2 ;  /* 0x000000021004b211 */ /* 0x002fc800078210ff */
[----:B------:R-:W-:Y:S02]  /*fe40*/  @!P3 LEA.HI.X R5, R16, R3, R42, 0x2, P1 ;  /* 0x000000031005b211 */ /* 0x000fe400008f142a */
[----:B------:R-:W-:-:S03]  /*fe50*/  ISETP.GE.AND P1, PT, R18, c[0x0][0x3c8], PT ;  /* 0x0000f20012007a0c */ /* 0x000fc60003f26270 */
[----:B------:R1:W-:Y:S01]  /*fe60*/  @!P3 ST.E.64 [R4.64], R166 ;  /* 0x000000a60400b985 */ /* 0x0003e2000c101b06 */
[----:B------:R-:W-:-:S03]  /*fe70*/  ISETP.GE.AND P3, PT, R20, c[0x0][0x3c8], PT ;  /* 0x0000f20014007a0c */ /* 0x000fc60003f66270 */
[----:B------:R2:W-:Y:S01]  /*fe80*/  @!P2 ST.E.64 [R8.64], R186 ;  /* 0x000000ba0800a985 */ /* 0x0005e2000c101b06 */
[----:B------:R-:W-:-:S03]  /*fe90*/  ISETP.GE.AND P2, PT, R21, c[0x0][0x3c8], PT ;  /* 0x0000f20015007a0c */ /* 0x000fc60003f46270 */
[----:B------:R-:W-:Y:S01]  /*fea0*/  @!P4 ST.E.64 [R10.64], R188 ;  /* 0x000000bc0a00c985 */ /* 0x000fe2000c101b06 */
[----:B------:R-:W-:Y:S02]  /*feb0*/  ISETP.GE.AND P4, PT, R23, c[0x0][0x3c8], PT ;  /* 0x0000f20017007a0c */ /* 0x000fe40003f86270 */
[----:B---3--:R-:W-:-:S04]  /*fec0*/  @!P1 LEA R6, P5, R18, R2, 0x2 ;  /* 0x0000000212069211 */ /* 0x008fc800078a10ff */
[----:B------:R-:W-:-:S05]  /*fed0*/  @!P1 LEA.HI.X R7, R18, R3, R44, 0x2, P5 ;  /* 0x0000000312079211 */ /* 0x000fca00028f142c */
[----:B------:R-:W-:Y:S01]  /*fee0*/  @!P1 ST.E.64 [R6.64], R142 ;  /* 0x0000008e06009985 */ /* 0x000fe2000c101b06 */
[----:B------:R-:W-:Y:S02]  /*fef0*/  ISETP.GE.AND P1, PT, R22, c[0x0][0x3c8], PT ;  /* 0x0000f20016007a0c */ /* 0x000fe40003f26270 */
[----:B-1----:R-:W-:-:S04]  /*ff00*/  @!P0 LEA R4, P5, R19, R2, 0x2 ;  /* 0x0000000213048211 */ /* 0x002fc800078a10ff */
[----:B------:R-:W-:Y:S02]  /*ff10*/  @!P0 LEA.HI.X R5, R19, R3, R45, 0x2, P5 ;  /* 0x0000000313058211 */ /* 0x000fe400028f142d */
[----:B--2---:R-:W-:-:S03]  /*ff20*/  @!P3 LEA R8, P5, R20, R2, 0x2 ;  /* 0x000000021408b211 */ /* 0x004fc600078a10ff */
[----:B------:R1:W-:Y:S01]  /*ff30*/  @!P0 ST.E.64 [R4.64], R116 ;  /* 0x0000007404008985 */ /* 0x0003e2000c101b06 */
[----:B------:R-:W-:Y:S02]  /*ff40*/  ISETP.GE.AND P0, PT, R24, c[0x0][0x3c8], PT ;  /* 0x0000f20018007a0c */ /* 0x000fe40003f06270 */
        /* <DEDUP_REMOVED lines=8> */
[----:B--2---:R-:W-:-:S03]  /*ffd0*/  @!P4 LEA R8, P5, R23, R2, 0x2 ;  /* 0x000000021708c211 */ /* 0x004fc600078a10ff */
[----:B------:R2:W-:Y:S01]  /*ffe0*/  @!P1 ST.E.64 [R6.64], R62 ;  /* 0x0000003e06009985 */ /* 0x0005e2000c101b06 */
[----:B------:R-:W-:Y:S02]  /*fff0*/  ISETP.GE.AND P1, PT, R27, c[0x0][0x3c8], PT ;  /* 0x0000f2001b007a0c */ /* 0x000fe40003f26270 */
[----:B------:R-:W-:Y:S02]  /*10000*/  @!P4 LEA.HI.X R9, R23, R3, R49, 0x2, P5 ;  /* 0x000000031709c211 */ /* 0x000fe400028f1431 */
        /* <DEDUP_REMOVED lines=11> */
[----:B--2---:R-:W-:-:S04]  /*100c0*/  @!P2 LEA R6, P5, R26, R2, 0x2 ;  /* 0x000000021a06a211 */ /* 0x004fc800078a10ff */
[----:B------:R-:W-:-:S05]  /*100d0*/  @!P2 LEA.HI.X R7, R26, R3, R52, 0x2, P5 ;  /* 0x000000031a07a211 */ /* 0x000fca00028f1434 */
[----:B------:R-:W-:Y:S01]  /*100e0*/  @!P2 ST.E.64 [R6.64], R78 ;  /* 0x0000004e0600a985 */ /* 0x000fe2000c101b06 */
[----:B------:R-:W-:Y:S02]  /*100f0*/  ISETP.GE.AND P2, PT, R32, c[0x0][0x3c8], PT ;  /* 0x0000f20020007a0c */ /* 0x000fe40003f46270 */
[----:B-1----:R-:W-:-:S04]  /*10100*/  @!P1 LEA R4, P5, R27, R2, 0x2 ;  /* 0x000000021b049211 */ /* 0x002fc800078a10ff */
[----:B------:R-:W-:Y:S02]  /*10110*/  @!P1 LEA.HI.X R5, R27, R3, R53, 0x2, P5 ;  /* 0x000000031b059211 */ /* 0x000fe400028f1435 */
[----:B---3--:R-:W-:-:S03]  /*10120*/  @!P0 LEA R8, P5, R28, R2, 0x2 ;  /* 0x000000021c088211 */ /* 0x008fc600078a10ff */
        /* <DEDUP_REMOVED lines=9> */
[----:B------:R-:W-:Y:S02]  /*101c0*/  @!P2 LEA R6, P4, R32, R2, 0x2 ;  /* 0x000000022006a211 */ /* 0x000fe400078810ff */
[-C--:B------:R-:W-:Y:S02]  /*101d0*/  @!P3 LEA.HI.X R9, R30, R3.reuse, R56, 0x2, P5 ;  /* 0x000000031e09b211 */ /* 0x080fe400028f1438 */
[----:B------:R-:W-:Y:S02]  /*101e0*/  @!P2 LEA.HI.X R7, R32, R3, R58, 0x2, P4 ;  /* 0x000000032007a211 */ /* 0x000fe400020f143a */
[----:B------:R-:W-:Y:S01]  /*101f0*/  ISETP.GE.AND P4, PT, R201, c[0x0][0x3c8], PT ;  /* 0x0000f200c9007a0c */ /* 0x000fe20003f86270 */
[----:B------:R2:W-:Y:S01]  /*10200*/  @!P3 ST.E.64 [R8.64], R94 ;  /* 0x0000005e0800b985 */ /* 0x0005e2000c101b06 */
[----:B------:R-:W-:-:S03]  /*10210*/  ISETP.GE.AND P3, PT, R199, c[0x0][0x3c8], PT ;  /* 0x0000f200c7007a0c */ /* 0x000fc60003f66270 */
        /* <DEDUP_REMOVED lines=14> */
[-C--:B--2---:R-:W-:Y:S02]  /*10300*/  @!P2 LEA R8, P4, R197, R2.reuse, 0x2 ;  /* 0x00000002c508a211 */ /* 0x084fe400078810ff */
[-C--:B------:R-:W-:Y:S02]  /*10310*/  @!P3 LEA.HI.X R11, R199, R3.reuse, R200, 0x2, P5 ;  /* 0x00000003c70bb211 */ /* 0x080fe400028f14c8 */
[----:B------:R-:W-:Y:S02]  /*10320*/  @!P1 LEA R6, P5, R195, R2, 0x2 ;  /* 0x00000002c3069211 */ /* 0x000fe400078a10ff */
[-C--:B------:R-:W-:Y:S01]  /*10330*/  @!P2 LEA.HI.X R9, R197, R3.reuse, R198, 0x2, P4 ;  /* 0x00000003c509a211 */ /* 0x080fe200020f14c6 */
[----:B------:R2:W-:Y:S01]  /*10340*/  @!P3 ST.E.64 [R10.64], R114 ;  /* 0x000000720a00b985 */ /* 0x0005e2000c101b06 */
[----:B------:R-:W-:-:S03]  /*10350*/  @!P1 LEA.HI.X R7, R195, R3, R196, 0x2, P5 ;  /* 0x00000003c3079211 */ /* 0x000fc600028f14c4 */
[----:B------:R2:W-:Y:S04]  /*10360*/  @!P2 ST.E.64 [R8.64], R118 ;  /* 0x000000760800a985 */ /* 0x0005e8000c101b06 */
[----:B------:R2:W-:Y:S01]  /*10370*/  @!P1 ST.E.64 [R6.64], R122 ;  /* 0x0000007a06009985 */ /* 0x0005e2000c101b06 */
[----:B-1----:R-:W-:-:S04]  /*10380*/  @!P0 LEA R4, P4, R193, R2, 0x2 ;  /* 0x00000002c1048211 */ /* 0x002fc800078810ff */
[----:B------:R-:W-:-:S05]  /*10390*/  @!P0 LEA.HI.X R5, R193, R3, R194, 0x2, P4 ;  /* 0x00000003c1058211 */ /* 0x000fca00020f14c2 */
[----:B------:R2:W-:Y:S01]  /*103a0*/  @!P0 ST.E.64 [R4.64], R126 ;  /* 0x0000007e04008985 */ /* 0x0005e2000c101b06 */
[----:B------:R-:W-:-:S13]  /*103b0*/  ISETP.GE.AND P0, PT, R191, c[0x0][0x3c8], PT ;  /* 0x0000f200bf007a0c */ /* 0x000fda0003f06270 */
[----:B------:R-:W-:Y:S05]  /*103c0*/  @P0 BRA `(.L_x_847) ;  /* 0x0000030000000947 */ /* 0x000fea0003800000 */
[----:B------:R-:W-:-:S04]  /*103d0*/  LEA R2, P0, R191, R2, 0x2 ;  /* 0x00000002bf027211 */ /* 0x000fc800078010ff */
[----:B------:R-:W-:-:S05]  /*103e0*/  LEA.HI.X R3, R191, R3, R192, 0x2, P0 ;  /* 0x00000003bf037211 */ /* 0x000fca00000f14c0 */
[----:B------:R1:W-:Y:S01]  /*103f0*/  ST.E.64 [R2.64], R130 ;  /* 0x0000008202007985 */ /* 0x0003e2000c101b06 */
[----:B------:R-:W-:Y:S05]  /*10400*/  BRA `(.L_x_847) ;  /* 0x000002c000007947 */ /* 0x000fea0003800000 */
.L_x_843:
[----:B------:R-:W2:Y:S02]  /*10410*/  S2R R4, SR_TID.X ;  /* 0x0000000000047919 */ /* 0x000ea40000002100 */
[----:B--2---:R-:W-:-:S13]  /*10420*/  ISETP.GT.AND P0, PT, R4, 0x7f, PT ;  /* 0x0000007f0400780c */ /* 0x004fda0003f04270 */
[----:B------:R-:W-:Y:S05]  /*10430*/  @P0 BRA `(.L_x_847) ;  /* 0x0000029000000947 */ /* 0x000fea0003800000 */
[----:B------:R-:W2:Y:S01]  /*10440*/  LDL.LU R3, [R1+0xac] ;  /* 0x0000ac0001037983 */ /* 0x000ea20000300800 */
[----:B------:R-:W-:-:S05]  /*10450*/  MOV R2, c[0x0][0x4e8] ;  /* 0x00013a0000027a02 */ /* 0x000fca0000000f00 */
[----:B------:R-:W-:Y:S01]  /*10460*/  IMAD R0, R2, c[0x0][0x388], RZ ;  /* 0x0000e20002007a24 */ /* 0x000fe200078e02ff */
[----:B--2---:R-:W-:-:S04]  /*10470*/  IADD3 R4, R3, R4, RZ ;  /* 0x0000000403047210 */ /* 0x004fc80007ffe0ff */
[----:B------:R-:W-:-:S13]  /*10480*/  ISETP.GE.AND P0, PT, R4, R0, PT ;  /* 0x000000000400720c */ /* 0x000fda0003f06270 */
[----:B------:R-:W-:Y:S05]  /*10490*/  @P0 BRA `(.L_x_847) ;  /* 0x0000023000000947 */ /* 0x000fea0003800000 */
[----:B------:R-:W2:Y:S04]  /*104a0*/  LDL.LU R3, [R1+0x94] ;  /* 0x0000940001037983 */ /* 0x000ea80000300800 */
[----:B------:R-:W3:Y:S04]  /*104b0*/  LDL.LU R9, [R1+0x98] ;  /* 0x0000980001097983 */ /* 0x000ee80000300800 */
[----:B------:R-:W4:Y:S01]  /*104c0*/  LDL.LU R8, [R1+0xa8] ;  /* 0x0000a80001087983 */ /* 0x000f220000300800 */
[----:B------:R-:W-:-:S13]  /*104d0*/  ISETP.NE.AND P0, PT, R2, 0x1, PT ;  /* 0x000000010200780c */ /* 0x000fda0003f05270 */
[----:B------:R-:W-:Y:S01]  /*104e0*/  @P0 IMAD.HI.U32 R7, R4, c[0x0][0x4ec], RZ ;  /* 0x00013b0004070a27 */ /* 0x000fe200078e00ff */
[----:B--2---:R-:W-:Y:S02]  /*104f0*/  SHF.R.S32.HI R0, RZ, 0x1f, R3 ;  /* 0x0000001fff007819 */ /* 0x004fe40000011403 */
[----:B---3--:R-:W-:-:S03]  /*10500*/  SHF.R.S32.HI R6, RZ, 0x1f, R9 ;  /* 0x0000001fff067819 */ /* 0x008fc60000011409 */
[----:B------:R-:W-:-:S04]  /*10510*/  IMAD R0, R0, c[0x0][0x4d0], RZ ;  /* 0x0001340000007a24 */ /* 0x000fc800078e02ff */
[C---:B------:R-:W-:Y:S01]  /*10520*/  IMAD R5, R3.reuse, c[0x0][0x4d4], R0 ;  /* 0x0001350003057a24 */ /* 0x040fe200078e0200 */
[----:B------:R-:W-:Y:S01]  /*10530*/  MOV R0, R4 ;  /* 0x0000000400007202 */ /* 0x000fe20000000f00 */
[----:B------:R-:W-:Y:S01]  /*10540*/  IMAD.WIDE.U32 R2, R3, c[0x0][0x4d0], RZ ;  /* 0x0001340003027a25 */ /* 0x000fe200078e00ff */
[----:B------:R-:W-:-:S03]  /*10550*/  @P0 SHF.R.U32.HI R0, RZ, c[0x0][0x4f0], R7 ;  /* 0x00013c00ff000a19 */ /* 0x000fc60000011607 */
[----:B------:R-:W-:Y:S01]  /*10560*/  IMAD R6, R6, c[0x0][0x4d8], RZ ;  /* 0x0001360006067a24 */ /* 0x000fe200078e02ff */
[----:B------:R-:W-:Y:S02]  /*10570*/  IADD3 R3, R3, R5, RZ ;  /* 0x0000000503037210 */ /* 0x000fe40007ffe0ff */
[----:B----4-:R-:W-:Y:S01]  /*10580*/  SHF.R.S32.HI R5, RZ, 0x1f, R8 ;  /* 0x0000001fff057819 */ /* 0x010fe20000011408 */
[C---:B------:R-:W-:Y:S01]  /*10590*/  IMAD R7, R9.reuse, c[0x0][0x4dc], R6 ;  /* 0x0001370009077a24 */ /* 0x040fe200078e0206 */
[----:B------:R-:W-:Y:S01]  /*105a0*/  IADD3 R6, -R0, RZ, RZ ;  /* 0x000000ff00067210 */ /* 0x000fe20007ffe1ff */
[----:B------:R-:W-:-:S04]  /*105b0*/  IMAD.WIDE.U32 R2, R9, c[0x0][0x4d8], R2 ;  /* 0x0001360009027a25 */ /* 0x000fc800078e0002 */
[----:B------:R-:W-:Y:S01]  /*105c0*/  IMAD R5, R5, c[0x0][0x4e0], RZ ;  /* 0x0001380005057a24 */ /* 0x000fe200078e02ff */
[----:B------:R-:W-:Y:S01]  /*105d0*/  IADD3 R3, R3, R7, RZ ;  /* 0x0000000703037210 */ /* 0x000fe20007ffe0ff */
[----:B------:R-:W-:Y:S01]  /*105e0*/  IMAD R4, R6, c[0x0][0x4e8], R4 ;  /* 0x00013a0006047a24 */ /* 0x000fe200078e0204 */
[----:B------:R-:W-:Y:S01]  /*105f0*/  SHF.R.S32.HI R7, RZ, 0x1f, R0 ;  /* 0x0000001fff077819 */ /* 0x000fe20000011400 */
[C---:B------:R-:W-:Y:S02]  /*10600*/  IMAD R6, R8.reuse, c[0x0][0x4e4], R5 ;  /* 0x0001390008067a24 */ /* 0x040fe400078e0205 */
[----:B------:R-:W-:Y:S01]  /*10610*/  IMAD.WIDE.U32 R2, R8, c[0x0][0x4e0], R2 ;  /* 0x0001380008027a25 */ /* 0x000fe200078e0002 */
[----:B------:R-:W-:-:S04]  /*10620*/  SHF.R.S32.HI R5, RZ, 0x1f, R4 ;  /* 0x0000001fff057819 */ /* 0x000fc80000011404 */
[----:B------:R-:W-:Y:S01]  /*10630*/  IADD3 R2, P0, R0, R2, RZ ;  /* 0x0000000200027210 */ /* 0x000fe20007f1e0ff */
[----:B------:R-:W-:-:S03]  /*10640*/  IMAD R0, R5, c[0x0][0x4c8], RZ ;  /* 0x0001320005007a24 */ /* 0x000fc600078e02ff */
[----:B------:R-:W-:Y:S01]  /*10650*/  IADD3.X R3, R7, R3, R6, P0, !PT ;  /* 0x0000000307037210 */ /* 0x000fe200007fe406 */
[----:B------:R-:W-:-:S04]  /*10660*/  IMAD R0, R4, c[0x0][0x4cc], R0 ;  /* 0x0001330004007a24 */ /* 0x000fc800078e0200 */
[----:B------:R-:W-:-:S05]  /*10670*/  IMAD.WIDE.U32 R2, R4, c[0x0][0x4c8], R2 ;  /* 0x0001320004027a25 */ /* 0x000fca00078e0002 */
[----:B------:R-:W-:Y:S02]  /*10680*/  IADD3 R0, R3, R0, RZ ;  /* 0x0000000003007210 */ /* 0x000fe40007ffe0ff */
[----:B------:R-:W-:-:S04]  /*10690*/  LEA R4, P0, R2, c[0x0][0x4a8], 0x2 ;  /* 0x00012a0002047a11 */ /* 0x000fc800078010ff */
[----:B------:R-:W-:Y:S02]  /*106a0*/  LEA.HI.X R5, R2, c[0x0][0x4ac], R0, 0x2, P0 ;  /* 0x00012b0002057a11 */ /* 0x000fe400000f1400 */
[----:B------:R-:W-:-:S05]  /*106b0*/  MOV R0, 0xff800000 ;  /* 0xff80000000007802 */ /* 0x000fca0000000f00 */
[----:B------:R2:W-:Y:S02]  /*106c0*/  STG.E [R4.64], R0 ;  /* 0x0000000004007986 */ /* 0x0005e4000c101906 */
.L_x_847:
[----:B------:R-:W-:Y:S05]  /*106d0*/  BSYNC B1 ;  /* 0x0000000000017941 */ /* 0x000fea0003800000 */
.L_x_842:
[----:B--2---:R-:W2:Y:S02]  /*106e0*/  LDL R0, [R1+0xfc] ;  /* 0x0000fc0001007983 */ /* 0x004ea40000100800 */
[----:B--2---:R-:W-:-:S13]  /*106f0*/  ISETP.NE.AND P0, PT, R0, RZ, PT ;  /* 0x000000ff0000720c */ /* 0x004fda0003f05270 */
[----:B------:R-:W-:Y:S01]  /*10700*/  @P0 WARPSYNC 0xffffffff ;  /* 0xffffffff00000948 */ /* 0x000fe20003800000 */
[----:B------:R-:W-:Y:S06]  /*10710*/  @P0 BAR.SYNC.DEFER_BLOCKING 0x5, 0x100 ;  /* 0x0144000000000b1d */ /* 0x000fec0000010000 */
[----:B------:R-:W2:Y:S04]  /*10720*/  @P0 LDS R0, [0x18100] ;  /* 0x01810000ff000984 */ /* 0x000ea80000000800 */
[----:B--2---:R2:W-:Y:S04]  /*10730*/  @P0 STL [R1+0xb0], R0 ;  /* 0x0000b00001000387 */ /* 0x0045e80000100800 */
[----:B------:R-:W-:Y:S06]  /*10740*/  @P0 BAR.ARV 0x4, 0x100 ;  /* 0x0104000000000b1d */ /* 0x000fec0000002000 */
[----:B------:R-:W-:Y:S05]  /*10750*/  @P0 BRA `(.L_x_848) ;  /* 0x0000007000000947 */ /* 0x000fea0003800000 */
[----:B------:R-:W-:Y:S05]  /*10760*/  BRA.DIV ~URZ, `(.L_x_849) ;  /* 0x000002227f007947 */ /* 0x000fea000b800000 */
[----:B--2---:R2:W4:Y:S02]  /*10770*/  SHFL.IDX PT, R0, R59, RZ, 0x1f ;  /* 0x00001fff3b007589 */ /* 0x00452400000e0000 */
.L_x_854:
[----:B------:R-:W-:Y:S01]  /*10780*/  WARPSYNC 0xffffffff ;  /* 0xffffffff00007948 */ /* 0x000fe20003800000 */
[----:B------:R-:W-:Y:S06]  /*10790*/  BAR.SYNC.DEFER_BLOCKING 0x4, 0x100 ;  /* 0x0104000000007b1d */ /* 0x000fec0000010000 */
[----:B----4-:R4:W-:Y:S04]  /*107a0*/  STL [R1+0xb0], R0 ;  /* 0x0000b00001007387 */ /* 0x0109e80000100800 */
[----:B------:R4:W-:Y:S04]  /*107b0*/  @!P6 STS [0x18100], R59 ;  /* 0x0181003bff00e388 */ /* 0x0009e80000000800 */
[----:B------:R-:W-:Y:S06]  /*107c0*/  BAR.ARV 0x5, 0x100 ;  /* 0x0144000000007b1d */ /* 0x000fec0000002000 */
.L_x_848:
[----:B--2-4-:R-:W2:Y:S02]  /*107d0*/  LDL R0, [R1+0xb0] ;  /* 0x0000b00001007983 */ /* 0x014ea40000100800 */
[----:B--2---:R-:W-:-:S13]  /*107e0*/  ISETP.GE.AND P0, PT, R0, c[0x0][0x538], PT ;  /* 0x00014e0000007a0c */ /* 0x004fda0003f06270 */
[----:B-1-3-5:R-:W-:Y:S01]  /*107f0*/  @P0 CALL.REL.NOINC `(.L_x_850) ;  /* 0x0000001000000944 */ /* 0x02afe20003c00000 */
[----:B------:R-:W-:Y:S05]  /*10800*/  BRA `(.L_x_851) ;  /* 0xffff035000007947 */ /* 0x000fea000383ffff */
.L_x_850:
[----:B------:R-:W-:Y:S05]  /*10810*/  EXIT ;  /* 0x000000000000794d */ /* 0x000fea0003800000 */
.L_x_838:
[----:B------:R1:W5:Y:S01]  /*10820*/  LDL R2, [R1+0x80] ;  /* 0x0000800001027983 */ /* 0x0003620000100800 */
[----:B------:R-:W-:Y:S02]  /*10830*/  MOV R5, 0x2 ;  /* 0x0000000200057802 */ /* 0x000fe40000000f00 */
[----:B------:R-:W-:Y:S02]  /*10840*/  MOV R3, 0x10860 ;  /* 0x0001086000037802 */ /* 0x000fe40000000f00 */
[----:B-1---5:R-:W-:Y:S05]  /*10850*/  CALL.REL.NOINC `($__internal_16_$__cuda_sm70_shflsync_bfly_p) ;  /* 0x0000017000007944 */ /* 0x022fea0003c00000 */
[----:B------:R-:W-:Y:S01]  /*10860*/  MOV R0, R5 ;  /* 0x0000000500007202 */ /* 0x000fe20000000f00 */
[----:B------:R-:W-:Y:S05]  /*10870*/  BRA `(.L_x_852) ;  /* 0xffffd58000007947 */ /* 0x000fea000383ffff */
.L_x_839:
[----:B------:R-:W-:Y:S01]  /*10880*/  IMAD.MOV.U32 R2, RZ, RZ, R0 ;  /* 0x000000ffff027224 */ /* 0x000fe200078e0000 */
[----:B------:R-:W-:Y:S02]  /*10890*/  MOV R5, 0x1 ;  /* 0x0000000100057802 */ /* 0x000fe40000000f00 */
[----:B------:R-:W-:Y:S02]  /*108a0*/  MOV R3, 0x108c0 ;  /* 0x000108c000037802 */ /* 0x000fe40000000f00 */
[----:B-----5:R-:W-:Y:S05]  /*108b0*/  CALL.REL.NOINC `($__internal_16_$__cuda_sm70_shflsync_bfly_p) ;  /* 0x0000011000007944 */ /* 0x020fea0003c00000 */
[----:B------:R1:W5:Y:S01]  /*108c0*/  LDL R2, [R1+0x84] ;  /* 0x0000840001027983 */ /* 0x0003620000100800 */
[----:B------:R-:W-:Y:S01]  /*108d0*/  FADD.FTZ R0, R0, R5 ;  /* 0x0000000500007221 */ /* 0x000fe20000010000 */
[----:B------:R-:W-:Y:S02]  /*108e0*/  MOV R5, 0x2 ;  /* 0x0000000200057802 */ /* 0x000fe40000000f00 */
[----:B------:R-:W-:-:S02]  /*108f0*/  MOV R3, 0x10910 ;  /* 0x0001091000037802 */ /* 0x000fc40000000f00 */
[----:B-1---5:R-:W-:Y:S05]  /*10900*/  CALL.REL.NOINC `($__internal_16_$__cuda_sm70_shflsync_bfly_p) ;  /* 0x000000c000007944 */ /* 0x022fea0003c00000 */
[----:B------:R-:W2:Y:S01]  /*10910*/  LDL.LU R2, [R1+0x84] ;  /* 0x0000840001027983 */ /* 0x000ea20000300800 */
[----:B------:R-:W-:Y:S01]  /*10920*/  MOV R3, 0x10970 ;  /* 0x0001097000037802 */ /* 0x000fe20000000f00 */
[----:B--2---:R-:W-:Y:S01]  /*10930*/  FADD.FTZ R4, R2, R5 ;  /* 0x0000000502047221 */ /* 0x004fe20000010000 */
[----:B------:R-:W-:-:S04]  /*10940*/  MOV R5, 0x1 ;  /* 0x0000000100057802 */ /* 0x000fc80000000f00 */
[----:B------:R-:W-:Y:S02]  /*10950*/  MOV R2, R4 ;  /* 0x0000000400027202 */ /* 0x000fe40000000f00 */
[----:B------:R-:W-:Y:S05]  /*10960*/  CALL.REL.NOINC `($__internal_16_$__cuda_sm70_shflsync_bfly_p) ;  /* 0x0000006000007944 */ /* 0x000fea0003c00000 */
[----:B------:R-:W-:Y:S01]  /*10970*/  MOV R3, R5 ;  /* 0x0000000500037202 */ /* 0x000fe20000000f00 */
[----:B------:R-:W-:Y:S05]  /*10980*/  BRA `(.L_x_853) ;  /* 0xffffd50000007947 */ /* 0x000fea000383ffff */
.L_x_849:
[----:B--2---:R-:W-:Y:S02]  /*10990*/  MOV R0, R59 ;  /* 0x0000003b00007202 */ /* 0x004fe40000000f00 */
[----:B-1-3--:R-:W-:Y:S02]  /*109a0*/  MOV R2, 0x109c0 ;  /* 0x000109c000027802 */ /* 0x00afe40000000f00 */
[----:B-----5:R-:W-:Y:S05]  /*109b0*/  CALL.REL.NOINC `($__internal_17_$__cuda_sm70_shflsync_idx_p) ;  /* 0x0000006000007944 */ /* 0x020fea0003c00000 */
[----:B-12---:R-:W-:Y:S05]  /*109c0*/  BRA `(.L_x_854) ;  /* 0xfffffdb000007947 */ /* 0x006fea000383ffff */
        .weak           $__internal_16_$__cuda_sm70_shflsync_bfly_p
        .type           $__internal_16_$__cuda_sm70_shflsync_bfly_p,@function
        .size           $__internal_16_$__cuda_sm70_shflsync_bfly_p,($__internal_17_$__cuda_sm70_shflsync_idx_p - $__internal_16_$__cuda_sm70_shflsync_bfly_p)
$__internal_16_$__cuda_sm70_shflsync_bfly_p:
[----:B------:R-:W-:Y:S04]  /*109d0*/  WARPSYNC R6 ;  /* 0x0000000600007348 */ /* 0x000fe80003800000 */
[----:B------:R1:W2:Y:S02]  /*109e0*/  SHFL.BFLY PT, R5, R2, R5, R7 ;  /* 0x0c00000502057389 */ /* 0x0002a400000e0007 */
[----:B-1----:R-:W-:Y:S02]  /*109f0*/  MOV R2, R3 ;  /* 0x0000000300027202 */ /* 0x002fe40000000f00 */
[----:B------:R-:W-:-:S04]  /*10a00*/  MOV R3, 0x0 ;  /* 0x0000000000037802 */ /* 0x000fc80000000f00 */
[----:B--2---:R-:W-:Y:S05]  /*10a10*/  RET.REL.NODEC R2 `(_ZN7cutlass13device_kernelIN5flash19enable_sm80_to_sm89INS1_16FlashAttnFwdSm80INS1_25CollectiveMainloopFwdSm80ILi8ELi1ELb1EN4cute5tupleIJNS5_1CILi128EEENS7_ILi64EEENS7_ILi256EEEEEELi256ENS_10bfloat16_tEfNS_4arch4Sm80ELb1ELb0ELb1ELb0ELb0ELb0ELb1ELb1EEENS1_21CollectiveEpilogueFwdINS6_IJS8_SA_S9_EEENS6_IJNS7_ILi1EEESI_SI_EEESC_SE_Li256ELb0ELb1ELb1ELb0EEENS1_30DynamicPersistentTileSchedulerILi256ELi256ELb1ELb1ELb0EEEEEEEEEvNT_6ParamsE) ;  /* 0xfffef5e002007950 */ /* 0x004fea0003c3ffff */
        .weak           $__internal_17_$__cuda_sm70_shflsync_idx_p
        .type           $__internal_17_$__cuda_sm70_shflsync_idx_p,@function
        .size           $__internal_17_$__cuda_sm70_shflsync_idx_p,(.L_x_5190 - $__internal_17_$__cuda_sm70_shflsync_idx_p)
$__internal_17_$__cuda_sm70_shflsync_idx_p:
[----:B------:R-:W-:Y:S01]  /*10a20*/  MOV R3, 0x0 ;  /* 0x0000000000037802 */ /* 0x000fe20000000f00 */
[----:B------:R-:W-:Y:S04]  /*10a30*/  WARPSYNC R132 ;  /* 0x0000008400007348 */ /* 0x000fe80003800000 */
[----:B------:R1:W2:Y:S01]  /*10a40*/  SHFL.IDX PT, R0, R0, R190, R133 ;  /* 0x000000be00007389 */ /* 0x0002a200000e0085 */
[----:B------:R-:W-:Y:S05]  /*10a50*/  RET.REL.NODEC R2 `(_ZN7cutlass13device_kernelIN5flash19enable_sm80_to_sm89INS1_16FlashAttnFwdSm80INS1_25CollectiveMainloopFwdSm80ILi8ELi1ELb1EN4cute5tupleIJNS5_1CILi128EEENS7_ILi64EEENS7_ILi256EEEEEELi256ENS_10bfloat16_tEfNS_4arch4Sm80ELb1ELb0ELb1ELb0ELb0ELb0ELb1ELb1EEENS1_21CollectiveEpilogueFwdINS6_IJS8_SA_S9_EEENS6_IJNS7_ILi1EEESI_SI_EEESC_SE_Li256ELb0ELb1ELb1ELb0EEENS1_30DynamicPersistentTileSchedulerILi256ELi256ELb1ELb1ELb0EEEEEEEEEvNT_6ParamsE) ;  /* 0xfffef5a002007950 */ /* 0x000fea0003c3ffff */
.L_x_855:
        /* <DEDUP_REMOVED lines=10> */
.L_x_5190:


//--------------------- .text._ZN7cutlass13device_kernelIN5flash19enable_sm80_to_sm89INS1_16FlashAttnFwdSm80INS1_25CollectiveMainloopFwdSm80ILi8ELi1ELb1EN4cute5tupleIJNS5_1CILi128EEENS7_ILi48EEENS7_ILi256EEEEEELi256ENS_10bfloat16_tEfNS_4arch4Sm80ELb1ELb0ELb1ELb1ELb0ELb0ELb1ELb1EEENS1_21CollectiveEpilogueFwdINS6_IJS8_SA_S9_EEENS6_IJNS7_ILi1EEESI_SI_EEESC_SE_Li256ELb1ELb1ELb1ELb0EEENS1_36VarlenDynamicPersistentTileSchedulerILi128ELi48ELi256ELi256ELb1ELb1ELb0ELb1ELb1ELb1EEEEEEEEEvNT_6ParamsE --------------------------
	.section	.text._ZN7cutlass13device_kernelIN5flash19enable_sm80_to_sm89INS1_16FlashAttnFwdSm80INS1_25CollectiveMainloopFwdSm80ILi8ELi1ELb1EN4cute5tupleIJNS5_1CILi128EEENS7_ILi48EEENS7_ILi256EEEEEELi256ENS_10bfloat16_tEfNS_4arch4Sm80ELb1ELb0ELb1ELb1ELb0ELb0ELb1ELb1EEENS1_21CollectiveEpilogueFwdINS6_IJS8_SA_S9_EEENS6_IJNS7_ILi1EEESI_SI_EEESC_SE_Li256ELb1ELb1ELb1ELb0EEENS1_36VarlenDynamicPersistentTileSchedulerILi128ELi48ELi256ELi256ELb1ELb1ELb0ELb1ELb1ELb1EEEEEEEEEvNT_6ParamsE,"ax",@progbits
	.sectioninfo	@"SHI_REGISTERS=255"
	.align	128
.text._ZN7cutlass13device_kernelIN5flash19enable_sm80_to_sm89INS1_16FlashAttnFwdSm80INS1_25CollectiveMainloopFwdSm80ILi8ELi1ELb1EN4cute5tupleIJNS5_1CILi128EEENS7_ILi48EEENS7_ILi256EEEEEELi256ENS_10bfloat16_tEfNS_4arch4Sm80ELb1ELb0ELb1ELb1ELb0ELb0ELb1ELb1EEENS1_21CollectiveEpilogueFwdINS6_IJS8_SA_S9_EEENS6_IJNS7_ILi1EEESI_SI_EEESC_SE_Li256ELb1ELb1ELb1ELb0EEENS1_36VarlenDynamicPersistentTileSchedulerILi128ELi48ELi256ELi256ELb1ELb1ELb0ELb1ELb1ELb1EEEEEEEEEvNT_6ParamsE:
        .type           _ZN7cutlass13device_kernelIN5flash19enable_sm80_to_sm89INS1_16FlashAttnFwdSm80INS1_25CollectiveMainloopFwdSm80ILi8ELi1ELb1EN4cute5tupleIJNS5_1CILi128EEENS7_ILi48EEENS7_ILi256EEEEEELi256ENS_10bfloat16_tEfNS_4arch4Sm80ELb1ELb0ELb1ELb1ELb0ELb0ELb1ELb1EEENS1_21CollectiveEpilogueFwdINS6_IJS8_SA_S9_EEENS6_IJNS7_ILi1EEESI_SI_EEESC_SE_Li256ELb1ELb1ELb1ELb0EEENS1_36VarlenDynamicPersistentTileSchedulerILi128ELi48ELi256ELi256ELb1ELb1ELb0ELb1ELb1ELb1EEEEEEEEEvNT_6ParamsE,@function
        .size           _ZN7cutlass13device_kernelIN5flash19enable_sm80_to_sm89INS1_16FlashAttnFwdSm80INS1_25CollectiveMainloopFwdSm80ILi8ELi1ELb1EN4cute5tupleIJNS5_1CILi128EEENS7_ILi48EEENS7_ILi256EEEEEELi256ENS_10bfloat16_tEfNS_4arch4Sm80ELb1ELb0ELb1ELb1ELb0ELb0ELb1ELb1EEENS1_21CollectiveEpilogueFwdINS6_IJS8_SA_S9_EEENS6_IJNS7_ILi1EEESI_SI_EEESC_SE_Li256ELb1ELb1ELb1ELb0EEENS1_36VarlenDynamicPersistentTileSchedulerILi128ELi48ELi256ELi256ELb1ELb1ELb0ELb1ELb1ELb1EEEEEEEEEvNT_6ParamsE,(.L_x_5193 - _ZN7cutlass13device_kernelIN5flash19enable_sm80_to_sm89INS1_16FlashAttnFwdSm80INS1_25CollectiveMainloopFwdSm80ILi8ELi1ELb1EN4cute5tupleIJNS5_1CILi128EEENS7_ILi48EEENS7_ILi256EEEEEELi256ENS_10bfloat16_tEfNS_4arch4Sm80ELb1ELb0ELb1ELb1ELb0ELb0ELb1ELb1EEENS1_21CollectiveEpilogueFwdINS6_IJS8_SA_S9_EEENS6_IJNS7_ILi1EEESI_SI_EEESC_SE_Li256ELb1ELb1ELb1ELb0EEENS1_36VarlenDynamicPersistentTileSchedulerILi128ELi48ELi256ELi256ELb1ELb1ELb0ELb1ELb1ELb1EEEEEEEEEvNT_6ParamsE)
        .other          _ZN7cutlass13device_kernelIN5flash19enable_sm80_to_sm89INS1_16FlashAttnFwdSm80INS1_25CollectiveMainloopFwdSm80ILi8ELi1ELb1EN4cute5tupleIJNS5_1CILi128EEENS7_ILi48EEENS7_ILi256EEEEEELi256ENS_10bfloat16_tEfNS_4arch4Sm80ELb1ELb0ELb1ELb1ELb0ELb0ELb1ELb1EEENS1_21CollectiveEpilogueFwdINS6_IJS8_SA_S9_EEENS6_IJNS7_ILi1EEESI_SI_EEESC_SE_Li256ELb1ELb1ELb1ELb0EEENS1_36VarlenDynamicPersistentTileSchedulerILi128ELi48ELi256ELi256ELb1ELb1ELb0ELb1ELb1ELb1EEEEEEEEEvNT_6ParamsE,@"STO_CUDA_ENTRY STV_DEFAULT"
_ZN7cutlass13device_kernelIN5flash19enable_sm80_to_sm89INS1_16FlashAttnFwdSm80INS1_25CollectiveMainloopFwdSm80ILi8ELi1ELb1EN4cute5tupleIJNS5_1CILi128EEENS7_ILi48EEENS7_ILi256EEEEEELi256ENS_10bfloat16_tEfNS_4arch4Sm80ELb1ELb0ELb1ELb1ELb0ELb0ELb1ELb1EEENS1_21CollectiveEpilogueFwdINS6_IJS8_SA_S9_EEENS6_IJNS7_ILi1EEESI_SI_EEESC_SE_Li256ELb1ELb1ELb1ELb0EEENS1_36VarlenDynamicPersistentTileSchedulerILi128ELi48ELi256ELi256ELb1ELb1ELb0ELb1ELb1ELb1EEEEEEEEEvNT_6ParamsE:
        /* <DEDUP_REMOVED lines=54> */
.L_x_861:
        /* <DEDUP_REMOVED lines=16> */
.L_x_952:
        /* <DEDUP_REMOVED lines=16> */
.L_x_953:
[----:B--2---:R-:W-:-:S05]  /*0560*/  IMAD R0, R0, c[0x0][0x538], RZ ;  /* 0x00014e0000007a24 */ /* 0x004fca00078e02ff */
[----:B------:R-:W-:-:S04]  /*0570*/  IADD3 R6, R0, R6, RZ ;  /* 0x0000000600067210 */ /* 0x000fc80007ffe0ff */
[----:B------:R-:W-:-:S13]  /*0580*/  ISETP.GT.AND P0, PT, R6, UR4, PT ;  /* 0x0000000406007c0c */ /* 0x000fda000bf04270 */
[----:B-1----:R-:W-:Y:S05]  /*0590*/  @!P0 BRA `(.L_x_861) ;  /* 0xfffffdc000008947 */ /* 0x002fea000383ffff */
.L_x_857:
[----:B------:R-:W-:-:S05]  /*05a0*/  IADD3 R11, -R0, R6, RZ ;  /* 0x00000006000b7210 */ /* 0x000fca0007ffe1ff */
[----:B------:R-:W-:-:S05]  /*05b0*/  IMAD R0, R4, c[0x0][0x538], R11 ;  /* 0x00014e0004007a24 */ /* 0x000fca00078e020b */
[----:B------:R-:W-:Y:S01]  /*05c0*/  ISETP.GT.AND P0, PT, R0, UR4, PT ;  /* 0x0000000400007c0c */ /* 0x000fe2000bf04270 */
[----:B------:R-:W-:-:S12]  /*05d0*/  BRA.DIV ~URZ, `(.L_x_862) ;  /* 0x00011da27f007947 */ /* 0x000fd8000b800000 */
[----:B------:R-:W-:-:S04]  /*05e0*/  VOTE.ANY R10, PT, !P0 ;  /* 0x00000000000a7806 */ /* 0x000fc800040e0100 */
.L_x_954:
[----:B------:R-:W1:Y:S02]  /*05f0*/  POPC R6, R10 ;  /* 0x0000000a00067309 */ /* 0x000e640000000000 */
[----:B-1----:R-:W-:-:S05]  /*0600*/  IADD3 R0, R6, R7, RZ ;  /* 0x0000000706007210 */ /* 0x002fca0007ffe0ff */
[----:B------:R1:W-:Y:S01]  /*0610*/  STL [R1+0x84], R0 ;  /* 0x0000840001007387 */ /* 0x0003e20000100800 */
[----:B------:R-:W-:Y:S05]  /*0620*/  BRA.DIV ~URZ, `(.L_x_863) ;  /* 0x00011da27f007947 */ /* 0x000fea000b800000 */
[----:B------:R2:W3:Y:S01]  /*0630*/  SHFL.IDX PT, R12, R9, R6, 0x1f ;  /* 0x00001f06090c7589 */ /* 0x0004e200000e0000 */
[----:B------:R-:W-:-:S03]  /*0640*/  MOV R7, RZ ;  /* 0x000000ff00077202 */ /* 0x000fc60000000f00 */
[----:B------:R2:W4:Y:S04]  /*0650*/  SHFL.IDX PT, R9, R8, R6, 0x1f ;  /* 0x00001f0608097589 */ /* 0x00052800000e0000 */
.L_x_955:
[----:B------:R-:W-:Y:S01]  /*0660*/  ISETP.NE.AND P0, PT, R10, RZ, PT ;  /* 0x000000ff0a00720c */ /* 0x000fe20003f05270 */
[----:B------:R-:W-:-:S12]  /*0670*/  BSSY B0, `(.L_x_864) ;  /* 0x0000005000007945 */ /* 0x000fd80003800000 */
[----:B------:R-:W-:Y:S05]  /*0680*/  @!P0 BRA `(.L_x_865) ;  /* 0x0000003000008947 */ /* 0x000fea0003800000 */
[----:B------:R-:W-:Y:S01]  /*0690*/  IADD3 R3, R6, -0x1, RZ ;  /* 0xffffffff06037810 */ /* 0x000fe20007ffe0ff */
[----:B------:R-:W-:Y:S05]  /*06a0*/  BRA.DIV ~URZ, `(.L_x_866) ;  /* 0x00011e027f007947 */ /* 0x000fea000b800000 */
[----:B------:R1:W2:Y:S02]  /*06b0*/  SHFL.IDX PT, R7, R4, R3, 0x1f ;  /* 0x00001f0304077589 */ /* 0x0002a400000e0000 */
.L_x_865:
[----:B------:R-:W-:Y:S05]  /*06c0*/  BSYNC B0 ;  /* 0x0000000000007941 */ /* 0x000fea0003800000 */
.L_x_864:
        /* <DEDUP_REMOVED lines=69> */
.L_x_868:
        /* <DEDUP_REMOVED lines=70> */
.L_x_869:
[----:B------:R-:W-:Y:S05]  /*0f80*/  BSYNC B0 ;  /* 0x0000000000007941 */ /* 0x000fea0003800000 */
.L_x_867:
[----:B------:R-:W-:-:S04]  /*0f90*/  LOP3.LUT R0, RZ, R0, RZ, 0x33, !PT ;  /* 0x00000000ff007212 */ /* 0x000fc800078e33ff */
[----:B------:R-:W-:-:S05]  /*0fa0*/  IADD3 R0, R0, R12, RZ ;  /* 0x0000000c00007210 */ /* 0x000fca0007ffe0ff */
[----:B------:R2:W-:Y:S01]  /*0fb0*/  STL [R1+0x7c], R0 ;  /* 0x00007c0001007387 */ /* 0x0005e20000100800 */
[----:B------:R-:W-:Y:S05]  /*0fc0*/  BRA `(.L_x_870) ;  /* 0x0000006000007947 */ /* 0x000fea0003800000 */
.L_x_858:
[----:B------:R-:W-:Y:S01]  /*0fd0*/  MOV R0, UR4 ;  /* 0x0000000400007c02 */ /* 0x000fe20008000f00 */
[----:B------:R-:W-:Y:S04]  /*0fe0*/  STL [R1+0x7c], RZ ;  /* 0x00007cff01007387 */ /* 0x000fe80000100800 */
[----:B------:R-:W-:Y:S04]  /*0ff0*/  STL [R1+0x80], RZ ;  /* 0x000080ff01007387 */ /* 0x000fe80000100800 */
[----:B------:R1:W-:Y:S02]  /*1000*/  STL [R1+0x78], R0 ;  /* 0x0000780001007387 */ /* 0x0003e40000100800 */
[----:B-1----:R-:W-:-:S05]  /*1010*/  MOV R0, c[0x0][0x53c] ;  /* 0x00014f0000007a02 */ /* 0x002fca0000000f00 */
[----:B------:R1:W-:Y:S02]  /*1020*/  STL [R1+0x84], R0 ;  /* 0x0000840001007387 */ /* 0x0003e40000100800 */
.L_x_870:
        /* <DEDUP_REMOVED lines=8> */
.L_x_856:
[----:B-12---:R-:W2:Y:S02]  /*10b0*/  LDL R0, [R1+0x84] ;  /* 0x0000840001007983 */ /* 0x006ea40000100800 */
[----:B--2---:R-:W-:-:S13]  /*10c0*/  ISETP.GE.AND P0, PT, R0, c[0x0][0x53c], PT ;  /* 0x00014f0000007a0c */ /* 0x004fda0003f06270 */
        /* <DEDUP_REMOVED lines=8> */
[----:B---3--:R-:W-:-:S02]  /*1150*/  SHF.R.S32.HI R6, RZ, 0x2, R16 ;  /* 0x00000002ff067819 */ /* 0x008fc40000011410 */
        /* <DEDUP_REMOVED lines=19> */
[----:B------:R-:W-:Y:S01]  /*1290*/  SHF.R.U32.HI R5, RZ, 0x3, R2 ;  /* 0x00000003ff057819 */ /* 0x000fe20000011602 */
[----:B------:R-:W-:Y:S01]  /*12a0*/  STL [R1+0x70], R20 ;  /* 0x0000701401007387 */ /* 0x000fe20000100800 */
[----:B------:R-:W-:-:S02]  /*12b0*/  LOP3.LUT R3, R2, 0x38, R20, 0xf8, !PT ;  /* 0x0000003802037812 */ /* 0x000fc400078ef814 */
[----:B------:R-:W-:Y:S02]  /*12c0*/  LOP3.LUT R2, R12, 0xfffffff8, RZ, 0xc0, !PT ;  /* 0xfffffff80c027812 */ /* 0x000fe400078ec0ff */
[----:B------:R-:W-:Y:S02]  /*12d0*/  LOP3.LUT R7, R3, R5, RZ, 0x3c, !PT ;  /* 0x0000000503077212 */ /* 0x000fe400078e3cff */
[----:B------:R-:W-:Y:S01]  /*12e0*/  SHF.R.S32.HI R3, RZ, 0x1f, R9 ;  /* 0x0000001fff037819 */ /* 0x000fe20000011409 */
[----:B------:R-:W-:Y:S01]  /*12f0*/  IMAD.IADD R5, R0, 0x1, -R2 ;  /* 0x0000000100057824 */ /* 0x000fe200078e0a02 */
[----:B------:R-:W-:Y:S02]  /*1300*/  LOP3.LUT R2, R9, 0xffffffe0, RZ, 0xc0, !PT ;  /* 0xffffffe009027812 */ /* 0x000fe400078ec0ff */
[----:B------:R-:W-:Y:S02]  /*1310*/  LOP3.LUT R0, R4, 0x1c0, RZ, 0xc0, !PT ;  /* 0x000001c004007812 */ /* 0x000fe400078ec0ff */
[----:B------:R-:W-:Y:S01]  /*1320*/  LEA.HI R9, R10, R19, RZ, 0x6 ;  /* 0x000000130a097211 */ /* 0x000fe200078f30ff */
[----:B------:R-:W-:Y:S01]  /*1330*/  IMAD.IADD R18, R19, 0x1, -R2 ;  /* 0x0000000113127824 */ /* 0x000fe200078e0a02 */
[----:B------:R-:W-:-:S02]  /*1340*/  LOP3.LUT R4, R0, 0x8, R11, 0xf8, !PT ;  /* 0x0000000800047812 */ /* 0x000fc400078ef80b */
[----:B------:R-:W-:Y:S02]  /*1350*/  SHF.R.U32.HI R2, RZ, 0x3, R0 ;  /* 0x00000003ff027819 */ /* 0x000fe40000011600 */
[----:B------:R-:W-:Y:S02]  /*1360*/  LEA.HI R0, R3, R8, RZ, 0x3 ;  /* 0x0000000803007211 */ /* 0x000fe400078f18ff */
[----:B------:R-:W-:Y:S02]  /*1370*/  SHF.R.S32.HI R10, RZ, 0x1f, R18 ;  /* 0x0000001fff0a7819 */ /* 0x000fe40000011412 */
[----:B------:R-:W-:Y:S01]  /*1380*/  LOP3.LUT R13, R4, R2, RZ, 0x3c, !PT ;  /* 0x00000002040d7212 */ /* 0x000fe200078e3cff */
[----:B------:R-:W-:Y:S01]  /*1390*/  IMAD.SHL.U32 R2, R9, 0x8, RZ ;  /* 0x0000000809027824 */ /* 0x000fe200078e00ff */
[----:B------:R-:W-:Y:S02]  /*13a0*/  LOP3.LUT R0, R0, 0xffffff8, RZ, 0xc0, !PT ;  /* 0x0ffffff800007812 */ /* 0x000fe400078ec0ff */
[----:B------:R-:W-:-:S02]  /*13b0*/  LEA.HI R10, R10, R18, RZ, 0x2 ;  /* 0x000000120a0a7211 */ /* 0x000fc400078f10ff */
        /* <DEDUP_REMOVED lines=18> */
[----:B------:R-:W-:-:S02]  /*14e0*/  LEA.HI R0, R3, R3, RZ, 0x1 ;  /* 0x0000000303007211 */ /* 0x000fc400078f08ff */
[----:B------:R-:W-:Y:S01]  /*14f0*/  LOP3.LUT R7, R5, R2, RZ, 0x3c, !PT ;  /* 0x0000000205077212 */ /* 0x000fe200078e3cff */
[----:B------:R-:W-:Y:S01]  /*1500*/  IMAD R5, R8, 0x200, R3 ;  /* 0x0000020008057824 */ /* 0x000fe200078e0203 */
[----:B------:R-:W-:Y:S02]  /*1510*/  LOP3.LUT R2, R4, 0x1c0, RZ, 0xc0, !PT ;  /* 0x000001c004027812 */ /* 0x000fe400078ec0ff */
[----:B------:R-:W-:Y:S01]  /*1520*/  R2P PR, R6, 0x6 ;  /* 0x0000000606007804 */ /* 0x000fe20000000000 */
[----:B------:R-:W-:Y:S01]  /*1530*/  IMAD.MOV.U32 R6, RZ, RZ, 0x10 ;  /* 0x00000010ff067424 */ /* 0x000fe200078e00ff */
[----:B------:R-:W-:Y:S02]  /*1540*/  LOP3.LUT R0, R0, 0x1ffffffe, RZ, 0xc0, !PT ;  /* 0x1ffffffe00007812 */ /* 0x000fe400078ec0ff */
[----:B------:R-:W-:Y:S02]  /*1550*/  LEA.HI R2, R2, R2, RZ, 0x1d ;  /* 0x0000000202027211 */ /* 0x000fe400078fe8ff */
[----:B------:R-:W-:Y:S01]  /*1560*/  SEL R4, R6, 0xfffffff0, !P3 ;  /* 0xfffffff006047807 */ /* 0x000fe20005800000 */
[----:B------:R-:W-:Y:S01]  /*1570*/  IMAD.IADD R11, R3, 0x1, -R0 ;  /* 0x00000001030b7824 */ /* 0x000fe200078e0a00 */
[----:B------:R-:W-:Y:S01]  /*1580*/  SEL R3, R16, 0xffffffe0, !P0 ;  /* 0xffffffe010037807 */ /* 0x000fe20004000000 */
[----:B------:R-:W-:Y:S01]  /*1590*/  IMAD.SHL.U32 R6, R12, 0x40, RZ ;  /* 0x000000400c067824 */ /* 0x000fe200078e00ff */
[C---:B------:R-:W-:Y:S01]  /*15a0*/  IADD3 R19, R20.reuse, 0x80, RZ ;  /* 0x0000008014137810 */ /* 0x040fe20007ffe0ff */
[----:B------:R-:W-:Y:S01]  /*15b0*/  IMAD.U32 R9, R5, 0x2, R2 ;  /* 0x0000000205097824 */ /* 0x000fe200078e0002 */
[----:B------:R-:W-:Y:S01]  /*15c0*/  IADD3 R5, R20, 0xc0, RZ ;  /* 0x000000c014057810 */ /* 0x000fe20007ffe0ff */
[----:B------:R-:W-:Y:S01]  /*15d0*/  IMAD.IADD R4, R4, 0x1, R3 ;  /* 0x0000000104047824 */ /* 0x000fe200078e0203 */
[----:B------:R-:W-:Y:S01]  /*15e0*/  LOP3.LUT R2, R10, 0x7ffffffc, RZ, 0xc0, !PT ;  /* 0x7ffffffc0a027812 */ /* 0x000fe200078ec0ff */
[----:B------:R-:W-:Y:S01]  /*15f0*/  STL [R1+0x8c], R19 ;  /* 0x00008c1301007387 */ /* 0x000fe20000100800 */
[----:B------:R-:W-:Y:S01]  /*1600*/  LOP3.LUT R3, R7, 0x7ffffe00, R6, 0xf8, !PT ;  /* 0x7ffffe0007037812 */ /* 0x000fe200078ef806 */
[----:B------:R-:W-:Y:S01]  /*1610*/  IMAD.MOV.U32 R7, RZ, RZ, 0x40 ;  /* 0x00000040ff077424 */ /* 0x000fe200078e00ff */
[----:B------:R-:W-:Y:S01]  /*1620*/  SHF.R.S32.HI R6, RZ, 0x1f, R19 ;  /* 0x0000001fff067819 */ /* 0x000fe20000011413 */
[----:B------:R1:W-:Y:S01]  /*1630*/  STL [R1+0x90], R5 ;  /* 0x0000900501007387 */ /* 0x0003e20000100800 */
[----:B------:R-:W-:Y:S01]  /*1640*/  IMAD.IADD R2, R18, 0x1, -R2 ;  /* 0x0000000112027824 */ /* 0x000fe200078e0a02 */
[----:B------:R-:W-:Y:S01]  /*1650*/  LEA R12, R9, 0x80, 0x1 ;  /* 0x00000080090c7811 */ /* 0x000fe200078e08ff */
[----:B------:R-:W-:Y:S01]  /*1660*/  IMAD R0, R14, 0x200, R13 ;  /* 0x000002000e007824 */ /* 0x000fe200078e020d */
[----:B------:R2:W-:Y:S01]  /*1670*/  STL [R1+0xa4], R6 ;  /* 0x0000a40601007387 */ /* 0x0005e20000100800 */
[----:B------:R-:W-:Y:S01]  /*1680*/  IMAD.SHL.U32 R10, R15, 0x2, RZ ;  /* 0x000000020f0a7824 */ /* 0x000fe200078e00ff */
[----:B------:R-:W-:Y:S01]  /*1690*/  LEA R239, R3, 0x4080, 0x1 ;  /* 0x0000408003ef7811 */ /* 0x000fe200078e08ff */
[----:B------:R-:W-:Y:S01]  /*16a0*/  IMAD.SHL.U32 R9, R2, 0x2, RZ ;  /* 0x0000000202097824 */ /* 0x000fe200078e00ff */
[----:B------:R-:W-:Y:S01]  /*16b0*/  LEA R236, R0, 0x14080, 0x1 ;  /* 0x0001408000ec7811 */ /* 0x000fe200078e08ff */
[----:B------:R-:W-:Y:S01]  /*16c0*/  IMAD R2, R11, 0x8, R17 ;  /* 0x000000080b027824 */ /* 0x000fe200078e0211 */
[----:B------:R-:W-:-:S05]  /*16d0*/  SEL R0, R7, 0xffffffc0, !P0 ;  /* 0xffffffc007007807 */ /* 0x000fca0004000000 */
[----:B------:R-:W-:Y:S01]  /*16e0*/  IMAD.IADD R240, R239, 0x1, R0 ;  /* 0x00000001eff07824 */ /* 0x000fe200078e0200 */
[----:B-1----:R-:W-:Y:S02]  /*16f0*/  SHF.R.S32.HI R5, RZ, 0x1f, R5 ;  /* 0x0000001fff057819 */ /* 0x002fe40000011405 */
[----:B--2---:R-:W-:-:S03]  /*1700*/  SEL R6, R16, 0xffffffe0, !P1 ;  /* 0xffffffe010067807 */ /* 0x004fc60004800000 */
[----:B------:R1:W-:Y:S04]  /*1710*/  STL [R1+0xa0], R5 ;  /* 0x0000a00501007387 */ /* 0x0003e80000100800 */
[----:B------:R2:W-:Y:S04]  /*1720*/  STL [R1+0x18], R10 ;  /* 0x0000180a01007387 */ /* 0x0005e80000100800 */
[----:B------:R3:W-:Y:S04]  /*1730*/  STL [R1+0x64], R9 ;  /* 0x0000640901007387 */ /* 0x0007e80000100800 */
[----:B------:R-:W-:Y:S04]  /*1740*/  STL [R1+0xa8], R12 ;  /* 0x0000a80c01007387 */ /* 0x000fe80000100800 */
[----:B------:R4:W-:Y:S01]  /*1750*/  STL [R1+0xcc], R2 ;  /* 0x0000cc0201007387 */ /* 0x0009e20000100800 */
[----:B-1----:R-:W-:Y:S01]  /*1760*/  SEL R5, R7, 0xffffffc0, !P2 ;  /* 0xffffffc007057807 */ /* 0x002fe20005000000 */
[----:B--2---:R-:W-:-:S04]  /*1770*/  IMAD.IADD R10, R12, 0x1, R6 ;  /* 0x000000010c0a7824 */ /* 0x004fc800078e0206 */
[C-C-:B------:R-:W-:Y:S01]  /*1780*/  IMAD.IADD R7, R12.reuse, 0x1, R5.reuse ;  /* 0x000000010c077824 */ /* 0x140fe200078e0205 */
[----:B---3--:R-:W-:Y:S01]  /*1790*/  IADD3 R9, R12, -0x10, RZ ;  /* 0xfffffff00c097810 */ /* 0x008fe20007ffe0ff */
[----:B------:R-:W-:Y:S01]  /*17a0*/  IMAD.IADD R3, R10, 0x1, R5 ;  /* 0x000000010a037824 */ /* 0x000fe200078e0205 */
[----:B------:R-:W-:Y:S01]  /*17b0*/  @P4 IADD3 R9, R12, 0x10, RZ ;  /* 0x000000100c094810 */ /* 0x000fe20007ffe0ff */
[----:B------:R-:W-:Y:S04]  /*17c0*/  STL [R1+0xb4], R10 ;  /* 0x0000b40a01007387 */ /* 0x000fe80000100800 */
[----:B------:R1:W-:Y:S01]  /*17d0*/  STL [R1+0xc4], R7 ;  /* 0x0000c40701007387 */ /* 0x0003e20000100800 */
[----:B----4-:R-:W-:-:S03]  /*17e0*/  SEL R2, R16, 0xffffffe0, !P3 ;  /* 0xffffffe010027807 */ /* 0x010fc60005800000 */
[----:B------:R2:W-:Y:S01]  /*17f0*/  STL [R1+0xac], R9 ;  /* 0x0000ac0901007387 */ /* 0x0005e20000100800 */
[--C-:B------:R-:W-:Y:S01]  /*1800*/  IADD3 R242, R0, R239, R2.reuse ;  /* 0x000000ef00f27210 */ /* 0x100fe20007ffe002 */
[----:B------:R-:W-:Y:S02]  /*1810*/  IMAD.IADD R241, R239, 0x1, R2 ;  /* 0x00000001eff17824 */ /* 0x000fe400078e0202 */
[----:B------:R3:W-:Y:S01]  /*1820*/  STL [R1+0xc0], R3 ;  /* 0x0000c00301007387 */ /* 0x0007e20000100800 */
[----:B-1----:R-:W-:Y:S02]  /*1830*/  IMAD.IADD R7, R6, 0x1, R9 ;  /* 0x0000000106077824 */ /* 0x002fe400078e0209 */
[----:B------:R-:W-:Y:S02]  /*1840*/  IMAD R6, R8, 0x800, R239 ;  /* 0x0000080008067824 */ /* 0x000fe400078e02ef */
[----:B--2---:R-:W-:Y:S02]  /*1850*/  IMAD.IADD R9, R5, 0x1, R9 ;  /* 0x0000000105097824 */ /* 0x004fe400078e0209 */
[----:B---3--:R-:W-:-:S03]  /*1860*/  IMAD R3, R4, 0x2, R239 ;  /* 0x0000000204037824 */ /* 0x008fc600078e02ef */
[----:B------:R-:W-:Y:S01]  /*1870*/  STL [R1+0xbc], R9 ;  /* 0x0000bc0901007387 */ /* 0x000fe20000100800 */
[----:B------:R-:W-:-:S03]  /*1880*/  IMAD.IADD R4, R7, 0x1, R5 ;  /* 0x0000000107047824 */ /* 0x000fc600078e0205 */
[----:B------:R-:W-:Y:S04]  /*1890*/  STL [R1+0xb0], R7 ;  /* 0x0000b00701007387 */ /* 0x000fe80000100800 */
[----:B------:R1:W-:Y:S04]  /*18a0*/  STL [R1+0x8], R3 ;  /* 0x0000080301007387 */ /* 0x0003e80000100800 */
[----:B------:R2:W-:Y:S01]  /*18b0*/  STL [R1+0xb8], R4 ;  /* 0x0000b80401007387 */ /* 0x0005e20000100800 */
[--C-:B-1----:R-:W-:Y:S02]  /*18c0*/  IMAD.IADD R3, R2, 0x1, R6.reuse ;  /* 0x0000000102037824 */ /* 0x102fe400078e0206 */
[----:B------:R-:W-:-:S02]  /*18d0*/  IMAD.IADD R2, R0, 0x1, R6 ;  /* 0x0000000100027824 */ /* 0x000fc400078e0206 */
[----:B------:R-:W-:Y:S01]  /*18e0*/  IMAD.IADD R0, R0, 0x1, R3 ;  /* 0x0000000100007824 */ /* 0x000fe200078e0203 */
[----:B------:R2:W-:Y:S04]  /*18f0*/  STL [R1+0xc], R3 ;  /* 0x00000c0301007387 */ /* 0x0005e80000100800 */
[----:B------:R2:W-:Y:S04]  /*1900*/  STL [R1+0x14], R2 ;  /* 0x0000140201007387 */ /* 0x0005e80000100800 */
[----:B------:R2:W-:Y:S02]  /*1910*/  STL [R1+0x10], R0 ;  /* 0x0000100001007387 */ /* 0x0005e40000100800 */
.L_x_951:
[----:B--2---:R-:W2:Y:S01]  /*1920*/  LDL R0, [R1+0x84] ;  /* 0x0000840001007983 */ /* 0x004ea20000100800 */
[----:B------:R-:W-:Y:S01]  /*1930*/  IMAD.MOV.U32 R13, RZ, RZ, 0x4 ;  /* 0x00000004ff0d7424 */ /* 0x000fe200078e00ff */
[----:B------:R-:W-:-:S02]  /*1940*/  ISETP.NE.U32.AND P0, PT, RZ, c[0x0][0x370], PT ;  /* 0x0000dc00ff007a0c */ /* 0x000fc40003f05070 */
[----:B------:R-:W-:Y:S01]  /*1950*/  ISETP.NE.U32.AND P3, PT, RZ, c[0x0][0x360], PT ;  /* 0x0000d800ff007a0c */ /* 0x000fe20003f65070 */
[----:B------:R-:W3:Y:S01]  /*1960*/  LDL R10, [R1+0x80] ;  /* 0x00008000010a7983 */ /* 0x000ee20000100800 */
[----:B------:R-:W-:Y:S01]  /*1970*/  ISETP.NE.AND.EX P1, PT, RZ, c[0x0][0x374], PT, P0 ;  /* 0x0000dd00ff007a0c */ /* 0x000fe20003f25300 */
[----:B--2---:R-:W-:-:S05]  /*1980*/  IMAD.WIDE R2, R0, R13, c[0x0][0x588] ;  /* 0x0001620000027625 */ /* 0x004fca00078e020d */
[----:B------:R-:W2:Y:S01]  /*1990*/  LDG.E R32, [R2.64] ;  /* 0x0000000602207981 */ /* 0x000ea2000c1e1900 */
[----:B------:R-:W-:Y:S01]  /*19a0*/  ISETP.NE.AND.EX P3, PT, RZ, c[0x0][0x364], PT, P3 ;  /* 0x0000d900ff007a0c */ /* 0x000fe20003f65330 */
[----:B------:R-:W-:Y:S01]  /*19b0*/  CS2R R8, SRZ ;  /* 0x0000000000087805 */ /* 0x000fe2000001ff00 */
[----:B------:R-:W-:Y:S02]  /*19c0*/  ISETP.NE.U32.AND P4, PT, RZ, c[0x0][0x348], PT ;  /* 0x0000d200ff007a0c */ /* 0x000fe40003f85070 */
[----:B------:R-:W-:Y:S02]  /*19d0*/  ISETP.NE.U32.AND P2, PT, RZ, c[0x0][0x350], PT ;  /* 0x0000d400ff007a0c */ /* 0x000fe40003f45070 */
[----:B------:R-:W-:Y:S02]  /*19e0*/  ISETP.NE.AND.EX P4, PT, RZ, c[0x0][0x34c], PT, P4 ;  /* 0x0000d300ff007a0c */ /* 0x000fe40003f85340 */
[----:B------:R-:W-:Y:S01]  /*19f0*/  ISETP.NE.AND.EX P5, PT, RZ, c[0x0][0x354], PT, P2 ;  /* 0x0000d500ff007a0c */ /* 0x000fe20003fa5320 */
[----:B------:R-:W-:Y:S01]  /*1a00*/  IMAD.MOV.U32 R12, RZ, RZ, RZ ;  /* 0x000000ffff0c7224 */ /* 0x000fe200078e00ff */
[----:B--2---:R-:W-:Y:S01]  /*1a10*/  SHF.R.S32.HI R11, RZ, 0x1f, R32 ;  /* 0x0000001fff0b7819 */ /* 0x004fe20000011420 */
[----:B------:R1:W-:Y:S01]  /*1a20*/  STL [R1+0x94], R32 ;  /* 0x0000942001007387 */ /* 0x0003e20000100800 */
[----:B------:R-:W-:-:S04]  /*1a30*/  @P1 LEA R2, P0, R32, c[0x0][0x370], 0x2 ;  /* 0x0000dc0020021a11 */ /* 0x000fc800078010ff */
[C-C-:B------:R-:W-:Y:S02]  /*1a40*/  @P1 LEA.HI.X R3, R32.reuse, c[0x0][0x374], R11.reuse, 0x2, P0 ;  /* 0x0000dd0020031a11 */ /* 0x140fe400000f140b */
[C---:B------:R-:W-:Y:S02]  /*1a50*/  @P3 LEA R6, P0, R32.reuse, c[0x0][0x360], 0x2 ;  /* 0x0000d80020063a11 */ /* 0x040fe400078010ff */
[C---:B------:R-:W-:Y:S01]  /*1a60*/  LEA R4, P2, R32.reuse, c[0x0][0x348], 0x2 ;  /* 0x0000d20020047a11 */ /* 0x040fe200078410ff */
[----:B------:R2:W5:Y:S01]  /*1a70*/  @P1 LDG.E R8, [R2.64] ;  /* 0x0000000602081981 */ /* 0x000562000c1e1900 */
[C-C-:B------:R-:W-:Y:S02]  /*1a80*/  @P3 LEA.HI.X R7, R32.reuse, c[0x0][0x364], R11.reuse, 0x2, P0 ;  /* 0x0000d90020073a11 */ /* 0x140fe400000f140b */
[----:B------:R-:W-:Y:S02]  /*1a90*/  LEA.HI.X R5, R32, c[0x0][0x34c], R11, 0x2, P2 ;  /* 0x0000d30020057a11 */ /* 0x000fe400010f140b */
[----:B---3--:R-:W-:Y:S01]  /*1aa0*/  LOP3.LUT R25, R10, 0xffff, RZ, 0xc0, !PT ;  /* 0x0000ffff0a197812 */ /* 0x008fe200078ec0ff */
[----:B------:R-:W3:Y:S01]  /*1ab0*/  @P3 LDG.E R0, [R6.64] ;  /* 0x0000000606003981 */ /* 0x000ee2000c1e1900 */
[----:B------:R-:W-:Y:S01]  /*1ac0*/  YIELD ;  /* 0x0000000000007946 */ /* 0x000fe20003800000 */
[----:B------:R-:W-:-:S02]  /*1ad0*/  P2R R21, PR, RZ, 0x20 ;  /* 0x00000020ff157803 */ /* 0x000fc40000000000 */
[----:B------:R1:W5:Y:S01]  /*1ae0*/  @P4 LDG.E R12, [R4.64] ;  /* 0x00000006040c4981 */ /* 0x000362000c1e1900 */
[----:B--2---:R-:W-:-:S04]  /*1af0*/  LEA R2, P1, R32, c[0x0][0x350], 0x2 ;  /* 0x0000d40020027a11 */ /* 0x004fc800078210ff */
[----:B------:R-:W-:-:S05]  /*1b00*/  LEA.HI.X R3, R32, c[0x0][0x354], R11, 0x2, P1 ;  /* 0x0000d50020037a11 */ /* 0x000fca00008f140b */
[----:B------:R1:W5:Y:S04]  /*1b10*/  @P5 LDG.E R9, [R2.64] ;  /* 0x0000000602095981 */ /* 0x000368000c1e1900 */
[----:B------:R1:W-:Y:S04]  /*1b20*/  STL [R1+0x98], R25 ;  /* 0x0000981901007387 */ /* 0x0003e80000100800 */
[----:B---3--:R1:W-:Y:S01]  /*1b30*/  @P3 STL [R1+0x88], R0 ;  /* 0x0000880001003387 */ /* 0x0083e20000100800 */
        /* <DEDUP_REMOVED lines=8> */
.L_x_871:
[----:B------:R-:W-:-:S04]  /*1bc0*/  ISETP.NE.U32.AND P0, PT, RZ, c[0x0][0x368], PT ;  /* 0x0000da00ff007a0c */ /* 0x000fc80003f05070 */
[----:B------:R-:W-:-:S13]  /*1bd0*/  ISETP.NE.AND.EX P0, PT, RZ, c[0x0][0x36c], PT, P0 ;  /* 0x0000db00ff007a0c */ /* 0x000fda0003f05300 */
[----:B------:R-:W-:Y:S05]  /*1be0*/  @!P0 BRA `(.L_x_872) ;  /* 0x0000004000008947 */ /* 0x000fea0003800000 */
[----:B-1----:R-:W-:-:S04]  /*1bf0*/  LEA R2, P0, R32, c[0x0][0x368], 0x2 ;  /* 0x0000da0020027a11 */ /* 0x002fc800078010ff */
[----:B------:R-:W-:-:S05]  /*1c00*/  LEA.HI.X R3, R32, c[0x0][0x36c], R11, 0x2, P0 ;  /* 0x0000db0020037a11 */ /* 0x000fca00000f140b */
[----:B------:R1:W5:Y:S01]  /*1c10*/  LDG.E R0, [R2.64] ;  /* 0x0000000602007981 */ /* 0x000362000c1e1900 */
[----:B------:R-:W-:Y:S05]  /*1c20*/  BRA `(.L_x_873) ;  /* 0x0000005000007947 */ /* 0x000fea0003800000 */
.L_x_872:
[----:B-1----:R-:W-:Y:S01]  /*1c30*/  MOV R0, c[0x0][0x1d0] ;  /* 0x0000740000007a02 */ /* 0x002fe20000000f00 */
[----:B------:R-:W-:Y:S05]  /*1c40*/  @!P5 BRA `(.L_x_873) ;  /* 0x000000300000d947 */ /* 0x000fea0003800000 */
[----:B------:R-:W2:Y:S04]  /*1c50*/  LDG.E R4, [R2.64] ;  /* 0x0000000602047981 */ /* 0x000ea8000c1e1900 */
[----:B------:R-:W2:Y:S02]  /*1c60*/  LDG.E R0, [R2.64+0x4] ;  /* 0x0000040602007981 */ /* 0x000ea4000c1e1900 */
[----:B--2---:R-:W-:Y:S02]  /*1c70*/  IADD3 R0, -R4, R0, RZ ;  /* 0x0000000004007210 */ /* 0x004fe40007ffe1ff */
.L_x_873:
[----:B-1----:R-:W2:Y:S04]  /*1c80*/  LDL R3, [R1+0x88] ;  /* 0x0000880001037983 */ /* 0x002ea80000100800 */
[----:B------:R-:W3:Y:S04]  /*1c90*/  LDL.LU R2, [R1+0x7c] ;  /* 0x00007c0001027983 */ /* 0x000ee80000300800 */
[----:B------:R-:W4:Y:S01]  /*1ca0*/  LDL.LU R31, [R1+0x2c] ;  /* 0x00002c00011f7983 */ /* 0x000f220000300800 */
[----:B------:R-:W-:-:S05]  /*1cb0*/  IMAD.MOV.U32 R102, RZ, RZ, c[0x0][0x2c4] ;  /* 0x0000b100ff667624 */ /* 0x000fca00078e00ff */
[----:B------:R-:W-:Y:S01]  /*1cc0*/  ISETP.NE.AND P3, PT, R102, 0x1, PT ;  /* 0x000000016600780c */ /* 0x000fe20003f65270 */
[--C-:B-----5:R-:W-:Y:S01]  /*1cd0*/  IMAD.IADD R23, R0, 0x1, -R8.reuse ;  /* 0x0000000100177824 */ /* 0x120fe200078e0a08 */
[----:B------:R-:W-:Y:S01]  /*1ce0*/  BSSY B0, `(.L_x_874) ;  /* 0x0000040000007945 */ /* 0x000fe20003800000 */
[----:B------:R-:W-:Y:S02]  /*1cf0*/  IMAD.IADD R18, R9, 0x1, R8 ;  /* 0x0000000109127824 */ /* 0x000fe400078e0208 */
[----:B--2---:R-:W-:Y:S02]  /*1d00*/  IMAD.MOV.U32 R14, RZ, RZ, R3 ;  /* 0x000000ffff0e7224 */ /* 0x004fe400078e0003 */
[----:B---3--:R-:W-:-:S05]  /*1d10*/  IMAD.SHL.U32 R15, R2, 0x80, RZ ;  /* 0x00000080020f7824 */ /* 0x008fca00078e00ff */
[----:B------:R-:W-:-:S05]  /*1d20*/  IADD3 R2, R15, 0x7f, RZ ;  /* 0x0000007f0f027810 */ /* 0x000fca0007ffe0ff */
[----:B------:R-:W-:-:S04]  /*1d30*/  @P3 IMAD.HI.U32 R3, R2, c[0x0][0x2c8], RZ ;  /* 0x0000b20002033a27 */ /* 0x000fc800078e00ff */
[----:B------:R-:W-:Y:S01]  /*1d40*/  IMAD.MOV.U32 R0, RZ, RZ, R2 ;  /* 0x000000ffff007224 */ /* 0x000fe200078e0002 */
[C---:B------:R-:W-:Y:S02]  /*1d50*/  IADD3 R2, R23.reuse, 0x30, -R14 ;  /* 0x0000003017027810 */ /* 0x040fe40007ffe80e */
[----:B------:R-:W-:Y:S02]  /*1d60*/  @P3 SHF.R.U32.HI R0, RZ, c[0x0][0x2cc], R3 ;  /* 0x0000b300ff003a19 */ /* 0x000fe40000011603 */
[----:B------:R-:W-:-:S03]  /*1d70*/  IADD3 R3, R23, 0x2f, RZ ;  /* 0x0000002f17037810 */ /* 0x000fc60007ffe0ff */
[----:B------:R-:W-:Y:S02]  /*1d80*/  IMAD.IADD R0, R2, 0x1, R0 ;  /* 0x0000000102007824 */ /* 0x000fe400078e0200 */
[----:B------:R-:W-:-:S04]  /*1d90*/  IMAD.HI R2, R3, 0x2aaaaaab, RZ ;  /* 0x2aaaaaab03027827 */ /* 0x000fc800078e02ff */
[----:B------:R-:W-:Y:S01]  /*1da0*/  IMAD.HI R0, R0, 0x2aaaaaab, RZ ;  /* 0x2aaaaaab00007827 */ /* 0x000fe200078e02ff */
[----:B------:R-:W-:-:S04]  /*1db0*/  SHF.R.U32.HI R4, RZ, 0x1f, R2 ;  /* 0x0000001fff047819 */ /* 0x000fc80000011602 */
[----:B------:R-:W-:Y:S02]  /*1dc0*/  SHF.R.U32.HI R3, RZ, 0x1f, R0 ;  /* 0x0000001fff037819 */ /* 0x000fe40000011600 */
[----:B------:R-:W-:Y:S02]  /*1dd0*/  LEA.HI.SX32 R4, R2, R4, 0x1d ;  /* 0x0000000402047211 */ /* 0x000fe400078feaff */
[----:B------:R-:W-:Y:S02]  /*1de0*/  LOP3.LUT R2, R10, 0xff000000, RZ, 0xc0, !PT ;  /* 0xff0000000a027812 */ /* 0x000fe400078ec0ff */
[----:B------:R-:W-:Y:S02]  /*1df0*/  LEA.HI.SX32 R0, R0, R3, 0x1d ;  /* 0x0000000300007211 */ /* 0x000fe400078feaff */
[----:B------:R-:W-:Y:S02]  /*1e00*/  LOP3.LUT R3, R10, 0xff0000, RZ, 0xc0, !PT ;  /* 0x00ff00000a037812 */ /* 0x000fe400078ec0ff */
[----:B------:R-:W-:-:S02]  /*1e10*/  SHF.R.U32.HI R2, RZ, 0x8, R2 ;  /* 0x00000008ff027819 */ /* 0x000fc40000011602 */
[----:B----4-:R-:W-:Y:S02]  /*1e20*/  LOP3.LUT R31, R31, 0xfffffbff, RZ, 0xc0, !PT ;  /* 0xfffffbff1f1f7812 */ /* 0x010fe400078ec0ff */
[----:B------:R-:W-:Y:S02]  /*1e30*/  LEA.HI R3, R3, R2, RZ, 0x10 ;  /* 0x0000000203037211 */ /* 0x000fe400078f80ff */
[----:B------:R-:W-:Y:S02]  /*1e40*/  @P3 LOP3.LUT R31, R31, 0x400, RZ, 0xfc, !PT ;  /* 0x000004001f1f3812 */ /* 0x000fe400078efcff */
[----:B------:R-:W-:Y:S01]  /*1e50*/  LOP3.LUT R16, R3, 0xff, RZ, 0xc0, !PT ;  /* 0x000000ff03107812 */ /* 0x000fe200078ec0ff */
[----:B------:R1:W-:Y:S01]  /*1e60*/  STL [R1+0x9c], R15 ;  /* 0x00009c0f01007387 */ /* 0x0003e20000100800 */
[----:B------:R-:W-:-:S03]  /*1e70*/  SHF.R.U32.HI R5, RZ, 0x10, R3 ;  /* 0x00000010ff057819 */ /* 0x000fc60000011603 */
[----:B------:R1:W-:Y:S01]  /*1e80*/  STL [R1+0x7c], R23 ;  /* 0x00007c1701007387 */ /* 0x0003e20000100800 */
[----:B------:R-:W-:-:S03]  /*1e90*/  IMNMX R6, R4, R0, PT ;  /* 0x0000000004067217 */ /* 0x000fc60003800200 */
[----:B------:R1:W-:Y:S04]  /*1ea0*/  STL [R1+0x2c], R31 ;  /* 0x00002c1f01007387 */ /* 0x0003e80000100800 */
[----:B------:R1:W-:Y:S04]  /*1eb0*/  STL [R1+0xc8], R16 ;  /* 0x0000c81001007387 */ /* 0x0003e80000100800 */
[----:B------:R1:W-:Y:S01]  /*1ec0*/  STL [R1+0x80], R5 ;  /* 0x0000800501007387 */ /* 0x0003e20000100800 */
[----:B------:R-:W-:Y:S01]  /*1ed0*/  ISETP.GE.AND P0, PT, R6, 0x1, PT ;  /* 0x000000010600780c */ /* 0x000fe20003f06270 */
[----:B------:R-:W-:-:S12]  /*1ee0*/  IMAD.MOV.U32 R2, RZ, RZ, RZ ;  /* 0x000000ffff027224 */ /* 0x000fd800078e00ff */
[----:B------:R-:W-:Y:S05]  /*1ef0*/  @!P0 BRA `(.L_x_875) ;  /* 0x000001e000008947 */ /* 0x000fea0003800000 */
[----:B------:R-:W-:-:S04]  /*1f00*/  ISETP.NE.AND P0, PT, R5, RZ, PT ;  /* 0x000000ff0500720c */ /* 0x000fc80003f05270 */
        /* <DEDUP_REMOVED lines=29> */
.L_x_875:
[----:B------:R-:W-:Y:S05]  /*20e0*/  BSYNC B0 ;  /* 0x0000000000007941 */ /* 0x000fea0003800000 */
.L_x_874:
        /* <DEDUP_REMOVED lines=14> */
[----:B------:R2:W-:Y:S01]  /*21d0*/  STL [R1+0x28], R103 ;  /* 0x0000286701007387 */ /* 0x0005e20000100800 */
        /* <DEDUP_REMOVED lines=59> */
[----:B--2---:R-:W-:Y:S01]  /*2590*/  ISETP.NE.U32.AND P0, PT, RZ, c[0x0][0x340], PT ;  /* 0x0000d000ff007a0c */ /* 0x004fe20003f05070 */
[----:B------:R-:W2:Y:S01]  /*25a0*/  LDL.64 R8, [R1+0x70] ;  /* 0x0000700001087983 */ /* 0x000ea20000100a00 */
[----:B------:R-:W-:-:S02]  /*25b0*/  IMAD.MOV.U32 R135, RZ, RZ, R15 ;  /* 0x000000ffff877224 */ /* 0x000fc400078e000f */
[----:B------:R-:W-:Y:S01]  /*25c0*/  ISETP.NE.AND.EX P1, PT, RZ, c[0x0][0x344], PT, P0 ;  /* 0x0000d100ff007a0c */ /* 0x000fe20003f25300 */
[----:B------:R3:W2:Y:S04]  /*25d0*/  LDL.64 R26, [R1+0x70] ;  /* 0x00007000011a7983 */ /* 0x0006a80000100a00 */
[----:B------:R-:W4:Y:S04]  /*25e0*/  LDL R22, [R1+0x8c] ;  /* 0x00008c0001167983 */ /* 0x000f280000100800 */
[----:B------:R-:W5:Y:S04]  /*25f0*/  LDL R20, [R1+0x90] ;  /* 0x0000900001147983 */ /* 0x000f680000100800 */
[----:B------:R-:W-:Y:S01]  /*2600*/  @P1 IMAD.WIDE R2, R32, R13, c[0x0][0x340] ;  /* 0x0000d00020021625 */ /* 0x000fe200078e020d */
[----:B------:R-:W3:Y:S04]  /*2610*/  LDL R30, [R1+0xa4] ;  /* 0x0000a400011e7983 */ /* 0x000ee80000100800 */
[----:B------:R1:W3:Y:S04]  /*2620*/  @P1 LDG.E R19, [R2.64] ;  /* 0x0000000602131981 */ /* 0x0002e8000c1e1900 */
[----:B------:R-:W4:Y:S04]  /*2630*/  LDL R29, [R1+0xa0] ;  /* 0x0000a000011d7983 */ /* 0x000f280000100800 */
[----:B------:R-:W4:Y:S04]  /*2640*/  LDL R78, [R1+0x18] ;  /* 0x00001800014e7983 */ /* 0x000f280000100800 */
[----:B------:R-:W1:Y:S01]  /*2650*/  S2R R4, SR_TID.X ;  /* 0x0000000000047919 */ /* 0x000e620000002100 */
[----:B------:R-:W-:-:S05]  /*2660*/  SHF.R.S32.HI R0, RZ, 0x1f, R12 ;  /* 0x0000001fff007819 */ /* 0x000fca000001140c */
[----:B------:R-:W-:Y:S01]  /*2670*/  IMAD R0, R0, c[0x0][0x178], RZ ;  /* 0x00005e0000007a24 */ /* 0x000fe200078e02ff */
[--C-:B-1----:R-:W-:Y:S02]  /*2680*/  SHF.R.S32.HI R24, RZ, 0x1f, R4.reuse ;  /* 0x0000001fff187819 */ /* 0x102fe40000011404 */
[----:B------:R-:W-:Y:S02]  /*2690*/  SHF.R.S32.HI R118, RZ, 0x1f, R4 ;  /* 0x0000001fff767819 */ /* 0x000fe40000011404 */
[-C--:B------:R-:W-:Y:S02]  /*26a0*/  LEA.HI R24, R24, R4.reuse, RZ, 0x3 ;  /* 0x0000000418187211 */ /* 0x080fe400078f18ff */
[----:B------:R-:W-:Y:S02]  /*26b0*/  LEA.HI R118, R118, R4, RZ, 0x3 ;  /* 0x0000000476767211 */ /* 0x000fe400078f18ff */
[----:B------:R-:W-:Y:S02]  /*26c0*/  LOP3.LUT R24, R24, 0xfffffff8, RZ, 0xc0, !PT ;  /* 0xfffffff818187812 */ /* 0x000fe400078ec0ff */
[----:B------:R-:W-:-:S03]  /*26d0*/  SHF.R.S32.HI R118, RZ, 0x3, R118 ;  /* 0x00000003ff767819 */ /* 0x000fc60000011476 */
[----:B------:R-:W-:Y:S02]  /*26e0*/  IMAD.IADD R24, R4, 0x1, -R24 ;  /* 0x0000000104187824 */ /* 0x000fe400078e0a18 */
[----:B------:R-:W-:-:S04]  /*26f0*/  IMAD.WIDE.U32 R2, R12, c[0x0][0x178], RZ ;  /* 0x00005e000c027a25 */ /* 0x000fc800078e00ff */
[----:B------:R-:W-:Y:S02]  /*2700*/  IMAD R5, R24, 0x20, R118 ;  /* 0x0000002018057824 */ /* 0x000fe400078e0276 */
[----:B------:R-:W-:Y:S02]  /*2710*/  IMAD R0, R12, c[0x0][0x17c], R0 ;  /* 0x00005f000c007a24 */ /* 0x000fe400078e0200 */
[----:B------:R-:W-:Y:S02]  /*2720*/  IMAD.IADD R5, R135, 0x1, R5 ;  /* 0x0000000187057824 */ /* 0x000fe400078e0205 */
[----:B------:R-:W-:Y:S01]  /*2730*/  IMAD.IADD R3, R3, 0x1, R0 ;  /* 0x0000000103037824 */ /* 0x000fe200078e0200 */
[----:B------:R-:W-:Y:S01]  /*2740*/  SEL R6, R11, RZ, !P4 ;  /* 0x000000ff0b067207 */ /* 0x000fe20006000000 */
[----:B------:R-:W-:Y:S01]  /*2750*/  @P3 IMAD.HI.U32 R7, R5, c[0x0][0x2c8], RZ ;  /* 0x0000b20005073a27 */ /* 0x000fe200078e00ff */
[----:B------:R-:W-:-:S03]  /*2760*/  SEL R4, R32, RZ, !P4 ;  /* 0x000000ff20047207 */ /* 0x000fc60006000000 */
        /* <DEDUP_REMOVED lines=8> */
[----:B------:R-:W-:-:S04]  /*27f0*/  IMAD.MOV R4, RZ, RZ, -R0 ;  /* 0x000000ffff047224 */ /* 0x000fc800078e0a00 */
[----:B------:R-:W-:Y:S02]  /*2800*/  IMAD R4, R4, c[0x0][0x2c4], R5 ;  /* 0x0000b10004047a24 */ /* 0x000fe400078e0205 */
[----:B------:R-:W-:Y:S02]  /*2810*/  IMAD R5, R7, c[0x0][0x1b0], RZ ;  /* 0x00006c0007057a24 */ /* 0x000fe400078e02ff */
[----:B------:R-:W-:Y:S02]  /*2820*/  IMAD.IADD R3, R3, 0x1, R6 ;  /* 0x0000000103037824 */ /* 0x000fe400078e0206 */
[C---:B------:R-:W-:Y:S01]  /*2830*/  IMAD R6, R0.reuse, c[0x0][0x1b4], R5 ;  /* 0x00006d0000067a24 */ /* 0x040fe200078e0205 */
[----:B------:R-:W-:Y:S01]  /*2840*/  SHF.R.S32.HI R5, RZ, 0x1f, R4 ;  /* 0x0000001fff057819 */ /* 0x000fe20000011404 */
[----:B------:R-:W-:-:S04]  /*2850*/  IMAD.WIDE.U32 R2, R0, c[0x0][0x1b0], R2 ;  /* 0x00006c0000027a25 */ /* 0x000fc800078e0002 */
[----:B------:R-:W-:Y:S02]  /*2860*/  IMAD R0, R5, c[0x0][0x1a8], RZ ;  /* 0x00006a0005007a24 */ /* 0x000fe400078e02ff */
[----:B------:R-:W-:Y:S02]  /*2870*/  IMAD.IADD R3, R3, 0x1, R6 ;  /* 0x0000000103037824 */ /* 0x000fe400078e0206 */
[C---:B------:R-:W-:Y:S02]  /*2880*/  IMAD R0, R4.reuse, c[0x0][0x1ac], R0 ;  /* 0x00006b0004007a24 */ /* 0x040fe400078e0200 */
[----:B------:R-:W-:-:S04]  /*2890*/  IMAD.WIDE.U32 R2, R4, c[0x0][0x1a8], R2 ;  /* 0x00006a0004027a25 */ /* 0x000fc800078e0002 */
[----:B------:R-:W-:Y:S01]  /*28a0*/  IMAD.IADD R0, R3, 0x1, R0 ;  /* 0x0000000103007824 */ /* 0x000fe200078e0200 */
[----:B------:R-:W-:Y:S01]  /*28b0*/  LEA R13, P0, R2, c[0x0][0x160], 0x1 ;  /* 0x00005800020d7a11 */ /* 0x000fe200078008ff */
[----:B------:R-:W-:Y:S01]  /*28c0*/  WARPSYNC 0xffffffff ;  /* 0xffffffff00007948 */ /* 0x000fe20003800000 */
[----:B------:R-:W-:Y:S01]  /*28d0*/  IMAD R15, R14, c[0x0][0x2c4], RZ ;  /* 0x0000b1000e0f7a24 */ /* 0x000fe200078e02ff */
[----:B------:R-:W-:Y:S01]  /*28e0*/  BAR.SYNC.DEFER_BLOCKING 0x0 ;  /* 0x0000000000007b1d */ /* 0x000fe20000010000 */
[----:B------:R-:W-:-:S05]  /*28f0*/  LEA.HI.X R12, R2, c[0x0][0x164], R0, 0x1, P0 ;  /* 0x00005900020c7a11 */ /* 0x000fca00000f0c00 */
[----:B------:R-:W1:Y:S01]  /*2900*/  SHFL.IDX PT, R2, R13, RZ, 0x181f ;  /* 0x00181fff0d027589 */ /* 0x000e6200000e0000 */
[----:B------:R-:W-:-:S03]  /*2910*/  IMAD.IADD R14, R118, 0x1, R135 ;  /* 0x00000001760e7824 */ /* 0x000fc600078e0287 */
[----:B------:R-:W1:Y:S02]  /*2920*/  SHFL.IDX PT, R3, R12, RZ, 0x181f ;  /* 0x00181fff0c037589 */ /* 0x000e6400000e0000 */
[----:B------:R-:W-:Y:S02]  /*2930*/  ISETP.GE.AND P0, PT, R14, R15, PT ;  /* 0x0000000f0e00720c */ /* 0x000fe40003f06270 */
[----:B------:R-:W-:Y:S01]  /*2940*/  IADD3 R77, R103, -0x1, RZ ;  /* 0xffffffff674d7810 */ /* 0x000fe20007ffe0ff */
[----:B------:R-:W-:-:S05]  /*2950*/  IMAD.MOV.U32 R119, RZ, RZ, R31 ;  /* 0x000000ffff777224 */ /* 0x000fca00078e001f */
[----:B------:R-:W-:Y:S01]  /*2960*/  LOP3.LUT R119, R119, 0xfffffffd, RZ, 0xc0, !PT ;  /* 0xfffffffd77777812 */ /* 0x000fe200078ec0ff */
[----:B--2---:R-:W-:-:S05]  /*2970*/  IMAD.MOV.U32 R26, RZ, RZ, R8 ;  /* 0x000000ffff1a7224 */ /* 0x004fca00078e0008 */
[C---:B------:R-:W-:Y:S02]  /*2980*/  IADD3 R0, R26.reuse, 0x40, RZ ;  /* 0x000000401a007810 */ /* 0x040fe40007ffe0ff */
[C---:B------:R-:W-:Y:S02]  /*2990*/  ISETP.GE.AND P3, PT, R26.reuse, c[0x0][0x198], PT ;  /* 0x000066001a007a0c */ /* 0x040fe40003f66270 */
[----:B------:R-:W-:Y:S02]  /*29a0*/  SHF.R.S32.HI R27, RZ, 0x1f, R26 ;  /* 0x0000001fff1b7819 */ /* 0x000fe4000001141a */
[----:B------:R-:W-:Y:S02]  /*29b0*/  SHF.R.S32.HI R17, RZ, 0x1f, R0 ;  /* 0x0000001fff117819 */ /* 0x000fe40000011400 */
[----:B-1----:R-:W-:Y:S02]  /*29c0*/  @!P0 LEA R6, P2, R26, R2, 0x1 ;  /* 0x000000021a068211 */ /* 0x002fe400078408ff */
[----:B---3--:R-:W-:Y:S01]  /*29d0*/  @P1 SHF.R.S32.HI R16, RZ, 0x1f, R19 ;  /* 0x0000001fff101819 */ /* 0x008fe20000011413 */
[----:B------:R-:W-:-:S02]  /*29e0*/  @!P1 IMAD.MOV.U32 R16, RZ, RZ, R11 ;  /* 0x000000ffff109224 */ /* 0x000fc400078e000b */
[----:B------:R-:W-:Y:S01]  /*29f0*/  @!P1 IMAD.MOV.U32 R19, RZ, RZ, R32 ;  /* 0x000000ffff139224 */ /* 0x000fe200078e0020 */
[C---:B------:R-:W-:Y:S02]  /*2a00*/  @!P0 LEA R10, P1, R0.reuse, R2, 0x1 ;  /* 0x00000002000a8211 */ /* 0x040fe400078208ff */
[----:B------:R-:W-:Y:S02]  /*2a10*/  ISETP.GE.AND P6, PT, R0, c[0x0][0x198], PT ;  /* 0x0000660000007a0c */ /* 0x000fe40003fc6270 */
[----:B----4-:R-:W-:Y:S02]  /*2a20*/  ISETP.GE.AND P5, PT, R22, c[0x0][0x198], PT ;  /* 0x0000660016007a0c */ /* 0x010fe40003fa6270 */
[----:B-----5:R-:W-:Y:S02]  /*2a30*/  ISETP.GE.AND P4, PT, R20, c[0x0][0x198], PT ;  /* 0x0000660014007a0c */ /* 0x020fe40003f86270 */
[-C--:B------:R-:W-:Y:S02]  /*2a40*/  @!P0 LEA.HI.X R7, R26, R3.reuse, R27, 0x1, P2 ;  /* 0x000000031a078211 */ /* 0x080fe400010f0c1b */
[----:B------:R-:W-:-:S02]  /*2a50*/  @!P0 LEA.HI.X R11, R0, R3, R17, 0x1, P1 ;  /* 0x00000003000b8211 */ /* 0x000fc400008f0c11 */
[-C--:B------:R-:W-:Y:S01]  /*2a60*/  @!P0 LEA R8, P2, R22, R2.reuse, 0x1 ;  /* 0x0000000216088211 */ /* 0x080fe200078408ff */
[----:B------:R-:W-:Y:S01]  /*2a70*/  @!PT LDS RZ, [RZ] ;  /* 0x00000000fffff984 */ /* 0x000fe20000000800 */
[----:B------:R1:W-:Y:S01]  /*2a80*/  @!P0 LDGSTS.E.BYPASS.LTC128B.128 [R78+0x4080], [R6.64], !P3 ;  /* 0x04080000064e8fae */ /* 0x0003e2000d901d46 */
[----:B------:R-:W-:-:S03]  /*2a90*/  @!P0 LEA R4, P1, R20, R2, 0x1 ;  /* 0x0000000214048211 */ /* 0x000fc600078208ff */
[----:B------:R-:W2:Y:S01]  /*2aa0*/  SHFL.IDX PT, R2, R13, 0x1, 0x181f ;  /* 0x00381f000d027f89 */ /* 0x000ea200000e0000 */
[-C--:B------:R-:W-:Y:S02]  /*2ab0*/  @!P0 LEA.HI.X R9, R22, R3.reuse, R30, 0x1, P2 ;  /* 0x0000000316098211 */ /* 0x080fe400010f0c1e */
[----:B------:R-:W-:Y:S01]  /*2ac0*/  @!P0 LEA.HI.X R5, R20, R3, R29, 0x1, P1 ;  /* 0x0000000314058211 */ /* 0x000fe200008f0c1d */
[----:B------:R3:W-:Y:S04]  /*2ad0*/  @!P0 LDGSTS.E.BYPASS.LTC128B.128 [R78+0x8080], [R10.64], !P6 ;  /* 0x080800000a4e8fae */ /* 0x0007e8000f101d46 */
[----:B------:R-:W4:Y:S04]  /*2ae0*/  SHFL.IDX PT, R3, R12, 0x1, 0x181f ;  /* 0x00381f000c037f89 */ /* 0x000f2800000e0000 */
[----:B------:R5:W-:Y:S04]  /*2af0*/  @!P0 LDGSTS.E.BYPASS.LTC128B.128 [R78+0xc080], [R8.64], !P5 ;  /* 0x0c080000084e8fae */ /* 0x000be8000e901d46 */
[----:B------:R3:W-:Y:S01]  /*2b00*/  @!P0 LDGSTS.E.BYPASS.LTC128B.128 [R78+0x10080], [R4.64], !P4 ;  /* 0x10080000044e8fae */ /* 0x0007e2000e101d46 */
[----:B-1----:R-:W-:-:S04]  /*2b10*/  IADD3 R6, R14, 0x20, RZ ;  /* 0x000000200e067810 */ /* 0x002fc80007ffe0ff */
[----:B------:R-:W-:-:S13]  /*2b20*/  ISETP.GE.AND P0, PT, R6, R15, PT ;  /* 0x0000000f0600720c */ /* 0x000fda0003f06270 */
[----:B--2---:R-:W-:-:S04]  /*2b30*/  @!P0 LEA R6, P1, R26, R2, 0x1 ;  /* 0x000000021a068211 */ /* 0x004fc800078208ff */
[----:B----4-:R-:W-:Y:S02]  /*2b40*/  @!P0 LEA.HI.X R7, R26, R3, R27, 0x1, P1 ;  /* 0x000000031a078211 */ /* 0x010fe400008f0c1b */
[----:B---3--:R-:W-:-:S03]  /*2b50*/  @!P0 LEA R10, P1, R0, R2, 0x1 ;  /* 0x00000002000a8211 */ /* 0x008fc600078208ff */
[----:B------:R1:W-:Y:S01]  /*2b60*/  @!P0 LDGSTS.E.BYPASS.LTC128B.128 [R78+0x5080], [R6.64], !P3 ;  /* 0x05080000064e8fae */ /* 0x0003e2000d901d46 */
[----:B------:R-:W-:Y:S02]  /*2b70*/  @!P0 LEA.HI.X R11, R0, R3, R17, 0x1, P1 ;  /* 0x00000003000b8211 */ /* 0x000fe400008f0c11 */
[----:B-----5:R-:W-:-:S03]  /*2b80*/  @!P0 LEA R8, P1, R22, R2, 0x1 ;  /* 0x0000000216088211 */ /* 0x020fc600078208ff */
[----:B------:R2:W-:Y:S01]  /*2b90*/  @!P0 LDGSTS.E.BYPASS.LTC128B.128 [R78+0x9080], [R10.64], !P6 ;  /* 0x090800000a4e8fae */ /* 0x0005e2000f101d46 */
[-C--:B------:R-:W-:Y:S02]  /*2ba0*/  @!P0 LEA.HI.X R9, R22, R3.reuse, R30, 0x1, P1 ;  /* 0x0000000316098211 */ /* 0x080fe400008f0c1e */
[C---:B------:R-:W-:Y:S02]  /*2bb0*/  @!P0 LEA R4, P1, R20.reuse, R2, 0x1 ;  /* 0x0000000214048211 */ /* 0x040fe400078208ff */
[----:B------:R-:W3:Y:S02]  /*2bc0*/  SHFL.IDX PT, R2, R13, 0x2, 0x181f ;  /* 0x00581f000d027f89 */ /* 0x000ee400000e0000 */
[----:B------:R-:W-:Y:S02]  /*2bd0*/  @!P0 LEA.HI.X R5, R20, R3, R29, 0x1, P1 ;  /* 0x0000000314058211 */ /* 0x000fe400008f0c1d */
[----:B------:R-:W4:Y:S04]  /*2be0*/  SHFL.IDX PT, R3, R12, 0x2, 0x181f ;  /* 0x00581f000c037f89 */ /* 0x000f2800000e0000 */
[----:B------:R3:W-:Y:S04]  /*2bf0*/  @!P0 LDGSTS.E.BYPASS.LTC128B.128 [R78+0xd080], [R8.64], !P5 ;  /* 0x0d080000084e8fae */ /* 0x0007e8000e901d46 */
[----:B------:R5:W-:Y:S01]  /*2c00*/  @!P0 LDGSTS.E.BYPASS.LTC128B.128 [R78+0x11080], [R4.64], !P4 ;  /* 0x11080000044e8fae */ /* 0x000be2000e101d46 */
[----:B-1----:R-:W-:-:S04]  /*2c10*/  IADD3 R6, R14, 0x40, RZ ;  /* 0x000000400e067810 */ /* 0x002fc80007ffe0ff */
[----:B------:R-:W-:-:S13]  /*2c20*/  ISETP.GE.AND P0, PT, R6, R15, PT ;  /* 0x0000000f0600720c */ /* 0x000fda0003f06270 */
[----:B---3--:R-:W-:-:S04]  /*2c30*/  @!P0 LEA R8, P1, R26, R2, 0x1 ;  /* 0x000000021a088211 */ /* 0x008fc800078208ff */
[-C--:B----4-:R-:W-:Y:S02]  /*2c40*/  @!P0 LEA.HI.X R9, R26, R3.reuse, R27, 0x1, P1 ;  /* 0x000000031a098211 */ /* 0x090fe400008f0c1b */
[CC--:B------:R-:W-:Y:S01]  /*2c50*/  @!P0 LEA R6, P1, R0.reuse, R2.reuse, 0x1 ;  /* 0x0000000200068211 */ /* 0x0c0fe200078208ff */
[----:B--2---:R-:W1:Y:S03]  /*2c60*/  SHFL.IDX PT, R11, R13, 0x3, 0x181f ;  /* 0x00781f000d0b7f89 */ /* 0x004e6600000e0000 */
[----:B------:R-:W-:Y:S01]  /*2c70*/  @!P0 LEA.HI.X R7, R0, R3, R17, 0x1, P1 ;  /* 0x0000000300078211 */ /* 0x000fe200008f0c11 */
[----:B------:R2:W-:Y:S01]  /*2c80*/  @!P0 LDGSTS.E.BYPASS.LTC128B.128 [R78+0x6080], [R8.64], !P3 ;  /* 0x06080000084e8fae */ /* 0x0005e2000d901d46 */
[----:B-----5:R-:W-:-:S03]  /*2c90*/  @!P0 LEA R4, P1, R22, R2, 0x1 ;  /* 0x0000000216048211 */ /* 0x020fc600078208ff */
[----:B------:R1:W-:Y:S01]  /*2ca0*/  @!P0 LDGSTS.E.BYPASS.LTC128B.128 [R78+0xa080], [R6.64], !P6 ;  /* 0x0a080000064e8fae */ /* 0x0003e2000f101d46 */
[-C--:B------:R-:W-:Y:S02]  /*2cb0*/  @!P0 LEA.HI.X R5, R22, R3.reuse, R30, 0x1, P1 ;  /* 0x0000000316058211 */ /* 0x080fe400008f0c1e */
[C---:B------:R-:W-:Y:S01]  /*2cc0*/  @!P0 LEA R2, P1, R20.reuse, R2, 0x1 ;  /* 0x0000000214028211 */ /* 0x040fe200078208ff */
[----:B------:R-:W3:Y:S03]  /*2cd0*/  SHFL.IDX PT, R10, R12, 0x3, 0x181f ;  /* 0x00781f000c0a7f89 */ /* 0x000ee600000e0000 */
[----:B------:R-:W-:Y:S01]  /*2ce0*/  @!P0 LEA.HI.X R3, R20, R3, R29, 0x1, P1 ;  /* 0x0000000314038211 */ /* 0x000fe200008f0c1d */
[----:B------:R4:W-:Y:S04]  /*2cf0*/  @!P0 LDGSTS.E.BYPASS.LTC128B.128 [R78+0xe080], [R4.64], !P5 ;  /* 0x0e080000044e8fae */ /* 0x0009e8000e901d46 */
[----:B------:R5:W-:Y:S01]  /*2d00*/  @!P0 LDGSTS.E.BYPASS.LTC128B.128 [R78+0x12080], [R2.64], !P4 ;  /* 0x12080000024e8fae */ /* 0x000be2000e101d46 */
[----:B----4-:R-:W-:-:S02]  /*2d10*/  IADD3 R4, R14, 0x60, RZ ;  /* 0x000000600e047810 */ /* 0x010fc40007ffe0ff */
[----:B-----5:R-:W-:Y:S02]  /*2d20*/  SHF.R.S32.HI R3, RZ, 0x1f, R18 ;  /* 0x0000001fff037819 */ /* 0x020fe40000011412 */
[----:B------:R-:W-:-:S04]  /*2d30*/  IADD3 R2, P0, R118, R18, RZ ;  /* 0x0000001276027210 */ /* 0x000fc80007f1e0ff */
[----:B------:R-:W-:Y:S02]  /*2d40*/  LEA.HI.X.SX32 R3, R118, R3, 0x1, P0 ;  /* 0x0000000376037211 */ /* 0x000fe400000f0eff */
[----:B------:R-:W-:Y:S01]  /*2d50*/  ISETP.GE.AND P0, PT, R4, R15, PT ;  /* 0x0000000f0400720c */ /* 0x000fe20003f06270 */
[----:B------:R-:W-:Y:S02]  /*2d60*/  IMAD.MOV.U32 R15, RZ, RZ, 0x30 ;  /* 0x00000030ff0f7424 */ /* 0x000fe400078e00ff */
[----:B--2---:R-:W-:-:S10]  /*2d70*/  IMAD R8, R3, c[0x0][0x1e0], RZ ;  /* 0x0000780003087a24 */ /* 0x004fd400078e02ff */
[----:B-1----:R-:W-:-:S04]  /*2d80*/  @!P0 LEA R6, P1, R26, R11, 0x1 ;  /* 0x0000000b1a068211 */ /* 0x002fc800078208ff */
[--C-:B---3--:R-:W-:Y:S01]  /*2d90*/  @!P0 LEA.HI.X R7, R26, R10, R27.reuse, 0x1, P1 ;  /* 0x0000000a1a078211 */ /* 0x108fe200008f0c1b */
[----:B------:R-:W-:-:S04]  /*2da0*/  IMAD.WIDE.U32 R4, R2, c[0x0][0x1e0], R26 ;  /* 0x0000780002047a25 */ /* 0x000fc800078e001a */
[----:B------:R1:W-:Y:S01]  /*2db0*/  @!P0 LDGSTS.E.BYPASS.LTC128B.128 [R78+0x7080], [R6.64], !P3 ;  /* 0x07080000064e8fae */ /* 0x0003e2000d901d46 */
[C---:B------:R-:W-:Y:S02]  /*2dc0*/  IMAD R8, R2.reuse, c[0x0][0x1e4], R8 ;  /* 0x0000790002087a24 */ /* 0x040fe400078e0208 */
[----:B------:R-:W-:Y:S02]  /*2dd0*/  IMAD R12, R3, c[0x0][0x208], RZ ;  /* 0x00008200030c7a24 */ /* 0x000fe400078e02ff */
[----:B------:R-:W-:Y:S02]  /*2de0*/  IMAD R15, R103, -0x30, R15 ;  /* 0xffffffd0670f7824 */ /* 0x000fe400078e020f */
[----:B------:R-:W-:Y:S01]  /*2df0*/  IMAD.IADD R3, R5, 0x1, R8 ;  /* 0x0000000105037824 */ /* 0x000fe200078e0208 */
[----:B------:R-:W-:Y:S01]  /*2e00*/  SHF.R.S32.HI R18, RZ, 0x1f, R77 ;  /* 0x0000001fff127819 */ /* 0x000fe2000001144d */
[----:B------:R-:W-:Y:S01]  /*2e10*/  IMAD.WIDE.U32 R8, R2, c[0x0][0x208], R26 ;  /* 0x0000820002087a25 */ /* 0x000fe200078e001a */
[----:B------:R-:W-:-:S03]  /*2e20*/  ISETP.NE.AND P2, PT, R21, RZ, PT ;  /* 0x000000ff1500720c */ /* 0x000fc60003f45270 */
[----:B------:R-:W-:Y:S02]  /*2e30*/  IMAD R12, R2, c[0x0][0x20c], R12 ;  /* 0x00008300020c7a24 */ /* 0x000fe400078e020c */
[----:B------:R-:W-:Y:S02]  /*2e40*/  IMAD.MOV.U32 R2, RZ, RZ, R4 ;  /* 0x000000ffff027224 */ /* 0x000fe400078e0004 */
[----:B------:R-:W-:Y:S01]  /*2e50*/  IMAD.IADD R76, R23, 0x1, R15 ;  /* 0x00000001174c7824 */ /* 0x000fe200078e020f */
[----:B-1----:R-:W-:-:S04]  /*2e60*/  @!P0 LEA R6, P1, R0, R11, 0x1 ;  /* 0x0000000b00068211 */ /* 0x002fc800078208ff */
[C---:B------:R-:W-:Y:S02]  /*2e70*/  @!P0 LEA.HI.X R7, R0.reuse, R10, R17, 0x1, P1 ;  /* 0x0000000a00078211 */ /* 0x040fe400008f0c11 */
[----:B------:R-:W-:Y:S01]  /*2e80*/  ISETP.GE.AND P1, PT, R0, c[0x0][0x1d4], PT ;  /* 0x0000750000007a0c */ /* 0x000fe20003f26270 */
[----:B------:R-:W-:Y:S02]  /*2e90*/  IMAD.WIDE.U32 R4, R25, c[0x0][0x1e8], R2 ;  /* 0x00007a0019047a25 */ /* 0x000fe400078e0002 */
[----:B------:R1:W-:Y:S02]  /*2ea0*/  @!P0 LDGSTS.E.BYPASS.LTC128B.128 [R78+0xb080], [R6.64], !P6 ;  /* 0x0b080000064e8fae */ /* 0x0003e4000f101d46 */
[----:B------:R-:W-:Y:S01]  /*2eb0*/  IMAD.IADD R3, R9, 0x1, R12 ;  /* 0x0000000109037824 */ /* 0x000fe200078e020c */
[----:B------:R-:W-:Y:S01]  /*2ec0*/  SEL R12, R16, RZ, !P2 ;  /* 0x000000ff100c7207 */ /* 0x000fe20005000000 */
[----:B------:R-:W-:Y:S01]  /*2ed0*/  IMAD.MOV.U32 R2, RZ, RZ, R8 ;  /* 0x000000ffff027224 */ /* 0x000fe200078e0008 */
[----:B------:R-:W-:Y:S01]  /*2ee0*/  SEL R0, R19, RZ, !P2 ;  /* 0x000000ff13007207 */ /* 0x000fe20005000000 */
[----:B------:R-:W-:-:S02]  /*2ef0*/  IMAD R5, R25, c[0x0][0x1ec], R5 ;  /* 0x00007b0019057a24 */ /* 0x000fc400078e0205 */
[----:B------:R-:W-:Y:S02]  /*2f00*/  IMAD R9, R12, c[0x0][0x1f0], RZ ;  /* 0x00007c000c097a24 */ /* 0x000fe400078e02ff */
[----:B------:R-:W-:Y:S01]  /*2f10*/  @P1 LOP3.LUT R119, R119, 0x2, RZ, 0xfc, !PT ;  /* 0x0000000277771812 */ /* 0x000fe200078efcff */
[----:B------:R-:W-:-:S04]  /*2f20*/  IMAD.WIDE.U32 R82, R0, c[0x0][0x1f0], R4 ;  /* 0x00007c0000527a25 */ /* 0x000fc800078e0004 */
[----:B------:R-:W-:-:S04]  /*2f30*/  IMAD.WIDE.U32 R16, R77, c[0x0][0x1e0], RZ ;  /* 0x000078004d107a25 */ /* 0x000fc800078e00ff */
[----:B-1----:R-:W-:Y:S01]  /*2f40*/  IMAD R6, R18, c[0x0][0x1e0], RZ ;  /* 0x0000780012067a24 */ /* 0x002fe200078e02ff */
[----:B------:R-:W-:-:S03]  /*2f50*/  IMNMX R7, R76, 0x30, PT ;  /* 0x000000304c077817 */ /* 0x000fc60003800200 */
[----:B------:R-:W-:Y:S01]  /*2f60*/  IMAD R14, R77, c[0x0][0x1e4], R6 ;  /* 0x000079004d0e7a24 */ /* 0x000fe200078e0206 */
[-C--:B------:R-:W-:Y:S01]  /*2f70*/  @!P0 LEA R6, P1, R22, R11.reuse, 0x1 ;  /* 0x0000000b16068211 */ /* 0x080fe200078208ff */
[----:B------:R-:W-:Y:S02]  /*2f80*/  IMAD.IADD R8, R7, 0x1, -R118 ;  /* 0x0000000107087824 */ /* 0x000fe400078e0a76 */
[----:B------:R-:W-:Y:S01]  /*2f90*/  IMAD R13, R0, c[0x0][0x1f4], R9 ;  /* 0x00007d00000d7a24 */ /* 0x000fe200078e0209 */
[-C--:B------:R-:W-:Y:S02]  /*2fa0*/  @!P0 LEA.HI.X R7, R22, R10.reuse, R30, 0x1, P1 ;  /* 0x0000000a16078211 */ /* 0x080fe400008f0c1e */
[----:B------:R-:W-:Y:S02]  /*2fb0*/  ISETP.GE.AND P2, PT, R8, 0x1, PT ;  /* 0x000000010800780c */ /* 0x000fe40003f46270 */
[C---:B------:R-:W-:Y:S01]  /*2fc0*/  @!P0 LEA R4, P1, R20.reuse, R11, 0x1 ;  /* 0x0000000b14048211 */ /* 0x040fe200078208ff */
[----:B------:R-:W-:Y:S01]  /*2fd0*/  IMAD.IADD R9, R17, 0x1, R14 ;  /* 0x0000000111097824 */ /* 0x000fe200078e020e */
[----:B------:R1:W-:Y:S01]  /*2fe0*/  @!P0 LDGSTS.E.BYPASS.LTC128B.128 [R78+0xf080], [R6.64], !P5 ;  /* 0x0f080000064e8fae */ /* 0x0003e2000e901d46 */
[----:B------:R-:W-:Y:S01]  /*2ff0*/  IMAD.IADD R81, R83, 0x1, R13 ;  /* 0x0000000153517824 */ /* 0x000fe200078e020d */
[----:B------:R-:W-:Y:S01]  /*3000*/  @!P0 LEA.HI.X R5, R20, R10, R29, 0x1, P1 ;  /* 0x0000000a14058211 */ /* 0x000fe200008f0c1d */
[----:B------:R-:W-:Y:S01]  /*3010*/  IMAD.MOV.U32 R80, RZ, RZ, R82 ;  /* 0x000000ffff507224 */ /* 0x000fe200078e0052 */
[----:B------:R-:W-:Y:S01]  /*3020*/  ISETP.GE.AND P3, PT, R26, c[0x0][0x1d4], PT ;  /* 0x000075001a007a0c */ /* 0x000fe20003f66270 */
[----:B------:R-:W-:-:S02]  /*3030*/  IMAD R9, R9, 0x30, RZ ;  /* 0x0000003009097824 */ /* 0x000fc400078e02ff */
[----:B------:R2:W-:Y:S01]  /*3040*/  @!P0 LDGSTS.E.BYPASS.LTC128B.128 [R78+0x13080], [R4.64], !P4 ;  /* 0x13080000044e8fae */ /* 0x0005e2000e101d46 */
[----:B------:R-:W-:Y:S02]  /*3050*/  LOP3.LUT P4, RZ, R119, 0x2, RZ, 0xc0, !PT ;  /* 0x0000000277ff7812 */ /* 0x000fe4000788c0ff */
[----:B------:R-:W-:Y:S01]  /*3060*/  ISETP.GE.AND P6, PT, R22, c[0x0][0x1d4], PT ;  /* 0x0000750016007a0c */ /* 0x000fe20003fc6270 */
[----:B------:R-:W0:Y:S01]  /*3070*/  LDGDEPBAR ;  /* 0x00000000000079af */ /* 0x000e220000000000 */
[----:B------:R-:W-:Y:S02]  /*3080*/  ISETP.GE.AND P5, PT, R20, c[0x0][0x1d4], PT ;  /* 0x0000750014007a0c */ /* 0x000fe40003fa6270 */
[----:B------:R-:W-:Y:S01]  /*3090*/  ISETP.GE.AND P1, PT, R8, 0x21, PT ;  /* 0x000000210800780c */ /* 0x000fe20003f26270 */
[----:B------:R-:W-:Y:S02]  /*30a0*/  IMAD R8, R12, c[0x0][0x218], RZ ;  /* 0x000086000c087a24 */ /* 0x000fe400078e02ff */
[----:B-1----:R-:W-:-:S04]  /*30b0*/  IMAD.WIDE.U32 R6, R16, 0x30, R80 ;  /* 0x0000003010067825 */ /* 0x002fc800078e0050 */
[----:B------:R-:W-:Y:S02]  /*30c0*/  IMAD.IADD R7, R7, 0x1, R9 ;  /* 0x0000000107077824 */ /* 0x000fe400078e0209 */
[----:B--2---:R-:W-:Y:S01]  /*30d0*/  IMAD.WIDE.U32 R4, R25, c[0x0][0x210], R2 ;  /* 0x0000840019047a25 */ /* 0x004fe200078e0002 */
[----:B------:R-:W-:-:S03]  /*30e0*/  @P2 LEA R2, P0, R6, c[0x0][0x1c8], 0x1 ;  /* 0x0000720006022a11 */ /* 0x000fc600078008ff */
[----:B------:R-:W-:Y:S01]  /*30f0*/  IMAD R5, R25, c[0x0][0x214], R5 ;  /* 0x0000850019057a24 */ /* 0x000fe200078e0205 */
[----:B------:R-:W-:Y:S01]  /*3100*/  @P2 LEA.HI.X R3, R6, c[0x0][0x1cc], R7, 0x1, P0 ;  /* 0x0000730006032a11 */ /* 0x000fe200000f0c07 */
[----:B------:R-:W-:Y:S01]  /*3110*/  IMAD.MOV.U32 R9, RZ, RZ, 0x20 ;  /* 0x00000020ff097424 */ /* 0x000fe200078e00ff */
[----:B------:R-:W-:Y:S01]  /*3120*/  LOP3.LUT R119, R119, 0xfffffffe, RZ, 0xc0, !PT ;  /* 0xfffffffe77777812 */ /* 0x000fe200078ec0ff */
[C---:B------:R-:W-:Y:S02]  /*3130*/  IMAD R8, R0.reuse, c[0x0][0x21c], R8 ;  /* 0x0000870000087a24 */ /* 0x040fe400078e0208 */
[----:B------:R-:W-:Y:S01]  /*3140*/  IMAD.WIDE.U32 R20, R0, c[0x0][0x218], R4 ;  /* 0x0000860000147a25 */ /* 0x000fe200078e0004 */
[----:B------:R1:W-:Y:S01]  /*3150*/  @P2 LDGSTS.E.BYPASS.LTC128B.128 [R78+0x14080], [R2.64], !P3 ;  /* 0x14080000024e2fae */ /* 0x0003e2000d901d46 */
[----:B------:R-:W-:Y:S02]  /*3160*/  @P3 LOP3.LUT R119, R119, 0x1, RZ, 0xfc, !PT ;  /* 0x0000000177773812 */ /* 0x000fe400078efcff */
[----:B------:R-:W-:Y:S01]  /*3170*/  IMAD.WIDE.U32 R10, R9, c[0x0][0x1e0], RZ ;  /* 0x00007800090a7a25 */ /* 0x000fe200078e00ff */
[----:B------:R1:W-:Y:S04]  /*3180*/  @P2 LDGSTS.E.BYPASS.LTC128B.128 [R78+0x15880], [R2.64+0x80], !P4 ;  /* 0x15880080024e2fae */ /* 0x0003e8000e101d46 */
[----:B------:R1:W-:Y:S01]  /*3190*/  @P2 LDGSTS.E.BYPASS.LTC128B.128 [R78+0x17080], [R2.64+0x100], !P6 ;  /* 0x17080100024e2fae */ /* 0x0003e2000f101d46 */
[----:B------:R-:W-:Y:S01]  /*31a0*/  IMAD.IADD R17, R21, 0x1, R8 ;  /* 0x0000000115117824 */ /* 0x000fe200078e0208 */
[----:B------:R-:W-:Y:S01]  /*31b0*/  @P1 IADD3 R0, P0, R6, R10, RZ ;  /* 0x0000000a06001210 */ /* 0x000fe20007f1e0ff */
[----:B------:R-:W-:Y:S01]  /*31c0*/  IMAD.MOV.U32 R16, RZ, RZ, R20 ;  /* 0x000000ffff107224 */ /* 0x000fe200078e0014 */
[----:B------:R1:W-:Y:S04]  /*31d0*/  @P2 LDGSTS.E.BYPASS.LTC128B.128 [R78+0x18880], [R2.64+0x180], !P5 ;  /* 0x18880180024e2fae */ /* 0x0003e8000e901d46 */
[----:B------:R-:W-:Y:S04]  /*31e0*/  STL [R1+0x74], R27 ;  /* 0x0000741b01007387 */ /* 0x000fe80000100800 */
[----:B------:R-:W-:Y:S04]  /*31f0*/  STL.64 [R1+0x50], R82 ;  /* 0x0000505201007387 */ /* 0x000fe80000100a00 */
[----:B------:R-:W-:Y:S04]  /*3200*/  STL.64 [R1+0x40], R80 ;  /* 0x0000405001007387 */ /* 0x000fe80000100a00 */
[----:B------:R-:W-:Y:S04]  /*3210*/  STL [R1+0x2c], R119 ;  /* 0x00002c7701007387 */ /* 0x000fe80000100800 */
[----:B------:R-:W-:Y:S01]  /*3220*/  STL.64 [R1+0x58], R20 ;  /* 0x0000581401007387 */ /* 0x000fe20000100a00 */
[----:B-1----:R-:W-:-:S03]  /*3230*/  IMAD R3, R9, c[0x0][0x1e4], RZ ;  /* 0x0000790009037a24 */ /* 0x002fc600078e02ff */
[----:B------:R-:W-:Y:S02]  /*3240*/  STL.64 [R1+0x48], R16 ;  /* 0x0000481001007387 */ /* 0x000fe40000100a00 */
[----:B------:R-:W-:Y:S02]  /*3250*/  @P1 IADD3.X R3, R7, R11, R3, P0, !PT ;  /* 0x0000000b07031210 */ /* 0x000fe400007fe403 */
[----:B------:R-:W2:Y:S04]  /*3260*/  LDL R10, [R1+0x14] ;  /* 0x00001400010a7983 */ /* 0x000ea80000100800 */
[----:B------:R-:W3:Y:S04]  /*3270*/  LDL R11, [R1+0xc] ;  /* 0x00000c00010b7983 */ /* 0x000ee80000100800 */
[----:B------:R-:W4:Y:S01]  /*3280*/  LDL R9, [R1+0x10] ;  /* 0x0000100001097983 */ /* 0x000f220000100800 */
[----:B------:R-:W-:-:S04]  /*3290*/  IMAD R2, R18, c[0x0][0x208], RZ ;  /* 0x0000820012027a24 */ /* 0x000fc800078e02ff */
[----:B------:R-:W-:Y:S01]  /*32a0*/  IMAD R6, R77, c[0x0][0x20c], R2 ;  /* 0x000083004d067a24 */ /* 0x000fe200078e0202 */
[----:B------:R-:W-:-:S04]  /*32b0*/  @P1 LEA R2, P0, R0, c[0x0][0x1c8], 0x1 ;  /* 0x0000720000021a11 */ /* 0x000fc800078008ff */
[----:B------:R-:W-:-:S05]  /*32c0*/  @P1 LEA.HI.X R3, R0, c[0x0][0x1cc], R3, 0x1, P0 ;  /* 0x0000730000031a11 */ /* 0x000fca00000f0c03 */
[----:B------:R1:W-:Y:S04]  /*32d0*/  @P1 LDGSTS.E.BYPASS.LTC128B.128 [R78+0x15080], [R2.64], !P3 ;  /* 0x15080000024e1fae */ /* 0x0003e8000d901d46 */
[----:B------:R1:W-:Y:S04]  /*32e0*/  @P1 LDGSTS.E.BYPASS.LTC128B.128 [R78+0x16880], [R2.64+0x80], !P4 ;  /* 0x16880080024e1fae */ /* 0x0003e8000e101d46 */
[----:B------:R1:W-:Y:S04]  /*32f0*/  @P1 LDGSTS.E.BYPASS.LTC128B.128 [R78+0x18080], [R2.64+0x100], !P6 ;  /* 0x18080100024e1fae */ /* 0x0003e8000f101d46 */
[----:B------:R1:W-:Y:S04]  /*3300*/  @P1 LDGSTS.E.BYPASS.LTC128B.128 [R78+0x19880], [R2.64+0x180], !P5 ;  /* 0x19880180024e1fae */ /* 0x0003e8000e901d46 */
[----:B------:R-:W0:Y:S04]  /*3310*/  LDGDEPBAR ;  /* 0x00000000000079af */ /* 0x000e280000000000 */
[----:B------:R-:W5:Y:S04]  /*3320*/  S2R R14, SR_TID.X ;  /* 0x00000000000e7919 */ /* 0x000f680000002100 */
[----:B------:R-:W1:Y:S01]  /*3330*/  S2R R13, SR_TID.X ;  /* 0x00000000000d7919 */ /* 0x000e620000002100 */
[----:B------:R-:W-:-:S04]  /*3340*/  DEPBAR.LE SB0, 0x1 ;  /* 0x000080400000791a */ /* 0x000fc80000000000 */
[----:B------:R-:W-:Y:S01]  /*3350*/  BAR.SYNC.DEFER_BLOCKING 0x0 ;  /* 0x0000000000007b1d */ /* 0x000fe20000010000 */
[----:B-----5:R-:W-:-:S04]  /*3360*/  SHF.R.S32.HI R12, RZ, 0x1f, R14 ;  /* 0x0000001fff0c7819 */ /* 0x020fc8000001140e */
[----:B------:R-:W-:Y:S01]  /*3370*/  LEA.HI R12, R12, R14, RZ, 0x5 ;  /* 0x0000000e0c0c7211 */ /* 0x000fe200078f28ff */
[----:B------:R-:W-:Y:S01]  /*3380*/  IMAD.WIDE.U32 R4, R77, c[0x0][0x208], RZ ;  /* 0x000082004d047a25 */ /* 0x000fe200078e00ff */
[----:B-1----:R-:W-:Y:S02]  /*3390*/  ISETP.GT.AND P2, PT, R13, 0x7f, PT ;  /* 0x0000007f0d00780c */ /* 0x002fe40003f44270 */
[----:B------:R-:W-:Y:S01]  /*33a0*/  SHF.R.S32.HI R12, RZ, 0x5, R12 ;  /* 0x00000005ff0c7819 */ /* 0x000fe2000001140c */
[----:B------:R-:W-:-:S04]  /*33b0*/  IMAD.IADD R6, R5, 0x1, R6 ;  /* 0x0000000105067824 */ /* 0x000fc800078e0206 */
[----:B------:R-:W-:Y:S02]  /*33c0*/  IMAD R12, R12, 0x800, R239 ;  /* 0x000008000c0c7824 */ /* 0x000fe400078e02ef */
[----:B------:R-:W-:-:S04]  /*33d0*/  IMAD.WIDE.U32 R4, R4, 0x30, R16 ;  /* 0x0000003004047825 */ /* 0x000fc800078e0010 */
[----:B------:R-:W-:Y:S01]  /*33e0*/  IMAD R0, R6, 0x30, RZ ;  /* 0x0000003006007824 */ /* 0x000fe200078e02ff */
[----:B------:R-:W-:Y:S04]  /*33f0*/  LDSM.16.M88.4 R160, [R12] ;  /* 0x000000000ca0783b */ /* 0x000fe80000000200 */
[----:B------:R-:W-:Y:S04]  /*3400*/  LDSM.16.M88.4 R188, [R12+0x4000] ;  /* 0x004000000cbc783b */ /* 0x000fe80000000200 */
[----:B------:R-:W-:Y:S04]  /*3410*/  LDSM.16.M88.4 R204, [R12+0x8000] ;  /* 0x008000000ccc783b */ /* 0x000fe80000000200 */
[----:B------:R-:W-:Y:S01]  /*3420*/  LDSM.16.M88.4 R220, [R12+0xc000] ;  /* 0x00c000000cdc783b */ /* 0x000fe20000000200 */
[----:B------:R-:W-:Y:S01]  /*3430*/  IMAD.IADD R5, R5, 0x1, R0 ;  /* 0x0000000105057824 */ /* 0x000fe200078e0200 */
[----:B------:R-:W-:Y:S01]  /*3440*/  LEA R6, P0, R4, c[0x0][0x1f8], 0x1 ;  /* 0x00007e0004067a11 */ /* 0x000fe200078008ff */
[----:B------:R-:W-:-:S02]  /*3450*/  @!P2 IMAD.MOV.U32 R0, RZ, RZ, c[0x0][0x208] ;  /* 0x00008200ff00a624 */ /* 0x000fc400078e00ff */
[----:B------:R-:W-:Y:S01]  /*3460*/  @!P2 IMAD.MOV.U32 R2, RZ, RZ, c[0x0][0x20c] ;  /* 0x00008300ff02a624 */ /* 0x000fe200078e00ff */
[----:B------:R-:W-:Y:S02]  /*3470*/  LEA.HI.X R7, R4, c[0x0][0x1fc], R5, 0x1, P0 ;  /* 0x00007f0004077a11 */ /* 0x000fe400000f0c05 */
[----:B------:R-:W-:-:S04]  /*3480*/  @!P2 LEA R4, P0, R0, R6, 0x6 ;  /* 0x000000060004a211 */ /* 0x000fc800078030ff */
[----:B------:R-:W-:Y:S02]  /*3490*/  @!P2 LEA.HI.X R5, R0, R7, R2, 0x6, P0 ;  /* 0x000000070005a211 */ /* 0x000fe400000f3402 */
[----:B------:R-:W-:Y:S02]  /*34a0*/  SEL R0, RZ, 0xffffffff, P4 ;  /* 0xffffffffff007807 */ /* 0x000fe40002000000 */
[----:B------:R-:W-:Y:S02]  /*34b0*/  LOP3.LUT P0, RZ, R24, 0x2, RZ, 0xc0, !PT ;  /* 0x0000000218ff7812 */ /* 0x000fe4000780c0ff */
[----:B------:R-:W-:Y:S01]  /*34c0*/  SEL R2, RZ, 0x1, P3 ;  /* 0x00000001ff027807 */ /* 0x000fe20001800000 */
[----:B------:R-:W-:-:S05]  /*34d0*/  IMAD.SHL.U32 R0, R0, 0x2, RZ ;  /* 0x0000000200007824 */ /* 0x000fca00078e00ff */
[----:B------:R-:W-:Y:S02]  /*34e0*/  LOP3.LUT R3, R0, 0x2, R2, 0xe2, !PT ;  /* 0x0000000200037812 */ /* 0x000fe400078ee202 */
[----:B------:R-:W-:Y:S02]  /*34f0*/  SEL R2, RZ, 0x4, P6 ;  /* 0x00000004ff027807 */ /* 0x000fe40003000000 */
[----:B------:R-:W-:Y:S01]  /*3500*/  SEL R0, RZ, 0x8, P5 ;  /* 0x00000008ff007807 */ /* 0x000fe20002800000 */
[----:B------:R-:W-:Y:S01]  /*3510*/  IMAD.MOV.U32 R8, RZ, RZ, 0x40 ;  /* 0x00000040ff087424 */ /* 0x000fe200078e00ff */
[----:B------:R-:W-:Y:S02]  /*3520*/  IADD3 R243, R236, 0x20, RZ ;  /* 0x00000020ecf37810 */ /* 0x000fe40007ffe0ff */
[----:B------:R-:W-:Y:S02]  /*3530*/  LOP3.LUT R3, R0, R3, R2, 0xfe, !PT ;  /* 0x0000000300037212 */ /* 0x000fe400078efe02 */
[----:B------:R-:W-:-:S02]  /*3540*/  @P0 IADD3 R243, R236, -0x20, RZ ;  /* 0xffffffe0ecf30810 */ /* 0x000fc40007ffe0ff */
[----:B------:R-:W-:Y:S02]  /*3550*/  LOP3.LUT P0, RZ, R24, 0x4, RZ, 0xc0, !PT ;  /* 0x0000000418ff7812 */ /* 0x000fe4000780c0ff */
[----:B------:R-:W-:Y:S02]  /*3560*/  IADD3 R2, R15, R23, -R118 ;  /* 0x000000170f027210 */ /* 0x000fe40007ffe876 */
[C---:B------:R-:W-:Y:S02]  /*3570*/  LOP3.LUT P3, RZ, R3.reuse, 0x1, RZ, 0xc0, !PT ;  /* 0x0000000103ff7812 */ /* 0x040fe4000786c0ff */
[----:B------:R-:W-:Y:S02]  /*3580*/  SEL R0, R8, 0xffffffc0, !P0 ;  /* 0xffffffc008007807 */ /* 0x000fe40004000000 */
[----:B------:R-:W-:Y:S02]  /*3590*/  ISETP.LT.OR P0, PT, R2, 0x1, !P3 ;  /* 0x000000010200780c */ /* 0x000fe40005f01670 */
[----:B------:R-:W-:-:S02]  /*35a0*/  LOP3.LUT P2, RZ, R3, 0x2, RZ, 0xc0, !PT ;  /* 0x0000000203ff7812 */ /* 0x000fc4000784c0ff */
[----:B------:R-:W-:Y:S01]  /*35b0*/  LOP3.LUT P1, RZ, R3, 0x4, RZ, 0xc0, !PT ;  /* 0x0000000403ff7812 */ /* 0x000fe2000782c0ff */
[----:B------:R-:W-:Y:S01]  /*35c0*/  IMAD.IADD R238, R236, 0x1, R0 ;  /* 0x00000001ecee7824 */ /* 0x000fe200078e0200 */
[----:B--2---:R-:W-:Y:S04]  /*35d0*/  LDSM.16.M88.4 R180, [R10] ;  /* 0x000000000ab4783b */ /* 0x004fe80000000200 */
[----:B---3--:R-:W-:Y:S04]  /*35e0*/  LDSM.16.M88.4 R164, [R11] ;  /* 0x000000000ba4783b */ /* 0x008fe80000000200 */
[----:B----4-:R-:W-:Y:S04]  /*35f0*/  LDSM.16.M88.4 R184, [R9] ;  /* 0x0000000009b8783b */ /* 0x010fe80000000200 */
        /* <DEDUP_REMOVED lines=12> */
[----:B------:R-:W1:Y:S04]  /*36c0*/  LDSM.16.M88.4 R8, [R236] ;  /* 0x00000000ec08783b */ /* 0x000e680000000200 */
[----:B------:R-:W2:Y:S04]  /*36d0*/  LDSM.16.M88.4 R20, [R236+0x800] ;  /* 0x00080000ec14783b */ /* 0x000ea80000000200 */
[----:B------:R-:W-:Y:S04]  /*36e0*/  LDSM.16.M88.4 R44, [R236+0x1000] ;  /* 0x00100000ec2c783b */ /* 0x000fe80000000200 */
[----:B------:R-:W3:Y:S04]  /*36f0*/  LDSM.16.M88.4 R24, [R243] ;  /* 0x00000000f318783b */ /* 0x000ee80000000200 */
[----:B------:R-:W4:Y:S04]  /*3700*/  LDSM.16.M88.4 R36, [R243+0x800] ;  /* 0x00080000f324783b */ /* 0x000f280000000200 */
[----:B------:R-:W-:Y:S04]  /*3710*/  LDSM.16.M88.4 R56, [R243+0x1000] ;  /* 0x00100000f338783b */ /* 0x000fe80000000200 */
[----:B------:R-:W-:Y:S01]  /*3720*/  @!PT LDS RZ, [RZ] ;  /* 0x00000000fffff984 */ /* 0x000fe20000000800 */
[----:B------:R-:W-:Y:S01]  /*3730*/  @!PT LDS RZ, [RZ] ;  /* 0x00000000fffff984 */ /* 0x000fe20000000800 */
[----:B------:R-:W-:Y:S01]  /*3740*/  @!PT LDS RZ, [RZ] ;  /* 0x00000000fffff984 */ /* 0x000fe20000000800 */
[----:B------:R5:W-:Y:S01]  /*3750*/  LDGSTS.E.BYPASS.LTC128B.128 [R78+0x4080], [R6.64], !P0 ;  /* 0x04080000064e7fae */ /* 0x000be2000c101d46 */
[----:B------:R-:W-:-:S13]  /*3760*/  ISETP.LT.OR P0, PT, R2, 0x1, !P2 ;  /* 0x000000010200780c */ /* 0x000fda0005701670 */
[----:B------:R5:W-:Y:S01]  /*3770*/  LDGSTS.E.BYPASS.LTC128B.128 [R78+0x5880], [R6.64+0x80], !P0 ;  /* 0x05880080064e7fae */ /* 0x000be2000c101d46 */
[----:B------:R-:W-:-:S13]  /*3780*/  ISETP.LT.OR P0, PT, R2, 0x1, !P1 ;  /* 0x000000010200780c */ /* 0x000fda0004f01670 */
[----:B------:R5:W-:Y:S01]  /*3790*/  LDGSTS.E.BYPASS.LTC128B.128 [R78+0x7080], [R6.64+0x100], !P0 ;  /* 0x07080100064e7fae */ /* 0x000be2000c101d46 */
[----:B------:R-:W-:-:S04]  /*37a0*/  LOP3.LUT P0, RZ, R3, 0x8, RZ, 0xc0, !PT ;  /* 0x0000000803ff7812 */ /* 0x000fc8000780c0ff */
[----:B------:R-:W-:-:S13]  /*37b0*/  ISETP.LT.OR P4, PT, R2, 0x1, !P0 ;  /* 0x000000010200780c */ /* 0x000fda0004781670 */
[----:B------:R5:W-:Y:S01]  /*37c0*/  LDGSTS.E.BYPASS.LTC128B.128 [R78+0x8880], [R6.64+0x180], !P4 ;  /* 0x08880180064e7fae */ /* 0x000be2000e101d46 */
[----:B------:R-:W-:Y:S01]  /*37d0*/  ISETP.GT.AND P4, PT, R13, 0x7f, PT ;  /* 0x0000007f0d00780c */ /* 0x000fe20003f84270 */
[C---:B-1----:R-:W-:Y:S11]  /*37e0*/  HMMA.16816.F32.BF16 R16, R160.reuse, R8, RZ ;  /* 0x00000008a010723c */ /* 0x042ff600000418ff */
[----:B------:R-:W-:Y:S01]  /*37f0*/  @!UPT UIADD3 URZ, URZ, URZ, URZ ;  /* 0x0000003f3f3ff290 */ /* 0x000fe2000fffe03f */
[C---:B------:R-:W-:Y:S02]  /*3800*/  @!P4 ISETP.LT.OR P3, PT, R2.reuse, 0x21, !P3 ;  /* 0x000000210200c80c */ /* 0x040fe40005f61670 */
[C---:B------:R-:W-:Y:S02]  /*3810*/  @!P4 ISETP.LT.OR P2, PT, R2.reuse, 0x21, !P2 ;  /* 0x000000210200c80c */ /* 0x040fe40005741670 */
[C---:B------:R-:W-:Y:S02]  /*3820*/  @!P4 ISETP.LT.OR P1, PT, R2.reuse, 0x21, !P1 ;  /* 0x000000210200c80c */ /* 0x040fe40004f21670 */
[----:B------:R-:W-:Y:S01]  /*3830*/  @!P4 ISETP.LT.OR P0, PT, R2, 0x21, !P0 ;  /* 0x000000210200c80c */ /* 0x000fe20004701670 */
[C---:B------:R-:W-:Y:S06]  /*3840*/  HMMA.16816.F32.BF16 R12, R160.reuse, R10, RZ ;  /* 0x0000000aa00c723c */ /* 0x040fec00000418ff */
[----:B------:R5:W-:Y:S02]  /*3850*/  @!P4 LDGSTS.E.BYPASS.LTC128B.128 [R78+0x5080], [R4.64], !P3 ;  /* 0x05080000044ecfae */ /* 0x000be4000d901d46 */
[----:B--2---:R-:W-:Y:S02]  /*3860*/  HMMA.16816.F32.BF16 R8, R160, R20, RZ ;  /* 0x00000014a008723c */ /* 0x004fe400000418ff */
[----:B------:R5:W-:Y:S04]  /*3870*/  @!P4 LDGSTS.E.BYPASS.LTC128B.128 [R78+0x6880], [R4.64+0x80], !P2 ;  /* 0x06880080044ecfae */ /* 0x000be8000d101d46 */
[----:B------:R5:W-:Y:S04]  /*3880*/  @!P4 LDGSTS.E.BYPASS.LTC128B.128 [R78+0x8080], [R4.64+0x100], !P1 ;  /* 0x08080100044ecfae */ /* 0x000be8000c901d46 */
[----:B------:R5:W-:Y:S04]  /*3890*/  @!P4 LDGSTS.E.BYPASS.LTC128B.128 [R78+0x9880], [R4.64+0x180], !P0 ;  /* 0x09880180044ecfae */ /* 0x000be8000c101d46 */
[----:B------:R-:W1:Y:S01]  /*38a0*/  LDSM.16.M88.4 R48, [R238] ;  /* 0x00000000ee30783b */ /* 0x000e620000000200 */
[----:B---3--:R-:W-:Y:S01]  /*38b0*/  HMMA.16816.F32.BF16 R16, R164, R24, R16 ;  /* 0x00000018a410723c */ /* 0x008fe20000041810 */
[----:B------:R-:W-:-:S02]  /*38c0*/  IMAD.IADD R237, R243, 0x1, R0 ;  /* 0x00000001f3ed7824 */ /* 0x000fc400078e0200 */
[----:B------:R-:W-:Y:S01]  /*38d0*/  IMAD.MOV.U32 R155, RZ, RZ, R28 ;  /* 0x000000ffff9b7224 */ /* 0x000fe200078e001c */
[----:B------:R-:W2:Y:S04]  /*38e0*/  LDSM.16.M88.4 R40, [R238+0x800] ;  /* 0x00080000ee28783b */ /* 0x000ea80000000200 */
[----:B------:R-:W3:Y:S01]  /*38f0*/  LDSM.16.M88.4 R52, [R237] ;  /* 0x00000000ed34783b */ /* 0x000ee20000000200 */
[----:B----4-:R-:W-:Y:S03]  /*3900*/  HMMA.16816.F32.BF16 R28, R164, R36, R8 ;  /* 0x00000024a41c723c */ /* 0x010fe60000041808 */
[----:B------:R-:W-:Y:S04]  /*3910*/  LDSM.16.M88.4 R60, [R237+0x800] ;  /* 0x00080000ed3c783b */ /* 0x000fe80000000200 */
[----:B------:R-:W-:Y:S01]  /*3920*/  LDSM.16.M88.4 R64, [R243+0x1800] ;  /* 0x00180000f340783b */ /* 0x000fe20000000200 */
[----:B------:R-:W-:Y:S03]  /*3930*/  HMMA.16816.F32.BF16 R8, R160, R22, RZ ;  /* 0x00000016a008723c */ /* 0x000fe600000418ff */
[----:B------:R-:W-:Y:S04]  /*3940*/  LDSM.16.M88.4 R20, [R237+0x1000] ;  /* 0x00100000ed14783b */ /* 0x000fe80000000200 */
[----:B------:R-:W-:Y:S01]  /*3950*/  LDSM.16.M88.4 R68, [R237+0x1800] ;  /* 0x00180000ed44783b */ /* 0x000fe20000000200 */
[----:B------:R-:W-:Y:S03]  /*3960*/  HMMA.16816.F32.BF16 R32, R164, R26, R12 ;  /* 0x0000001aa420723c */ /* 0x000fe6000004180c */
[----:B------:R-:W-:Y:S01]  /*3970*/  LDSM.16.M88.4 R72, [R237+0x4800] ;  /* 0x00480000ed48783b */ /* 0x000fe20000000200 */
[----:B------:R-:W-:-:S03]  /*3980*/  IADD3 R3, R243, 0x1000, RZ ;  /* 0x00001000f3037810 */ /* 0x000fc60007ffe0ff */
[----:B------:R-:W0:Y:S01]  /*3990*/  LDGDEPBAR ;  /* 0x00000000000079af */ /* 0x000e220000000000 */
[C---:B-----5:R-:W-:Y:S08]  /*39a0*/  HMMA.16816.F32.BF16 R4, R160.reuse, R44, RZ ;  /* 0x0000002ca004723c */ /* 0x060ff000000418ff */
[----:B------:R-:W-:Y:S01]  /*39b0*/  HMMA.16816.F32.BF16 R24, R160, R46, RZ ;  /* 0x0000002ea018723c */ /* 0x000fe200000418ff */
[----:B------:R-:W4:Y:S07]  /*39c0*/  LDSM.16.M88.4 R44, [R238+0x1000] ;  /* 0x00100000ee2c783b */ /* 0x000f2e0000000200 */
[----:B-1----:R-:W-:Y:S08]  /*39d0*/  HMMA.16816.F32.BF16 R12, R180, R48, R16 ;  /* 0x00000030b40c723c */ /* 0x002ff00000041810 */
[C---:B------:R-:W-:Y:S01]  /*39e0*/  HMMA.16816.F32.BF16 R16, R164.reuse, R38, R8 ;  /* 0x00000026a410723c */ /* 0x040fe20000041808 */
[----:B------:R-:W1:Y:S07]  /*39f0*/  LDSM.16.M88.4 R36, [R236+0x1800] ;  /* 0x00180000ec24783b */ /* 0x000e6e0000000200 */
[C---:B------:R-:W-:Y:S08]  /*3a00*/  HMMA.16816.F32.BF16 R8, R164.reuse, R56, R4 ;  /* 0x00000038a408723c */ /* 0x040ff00000041804 */
[----:B------:R-:W-:Y:S01]  /*3a10*/  HMMA.16816.F32.BF16 R24, R164, R58, R24 ;  /* 0x0000003aa418723c */ /* 0x000fe20000041818 */
[----:B------:R-:W-:Y:S07]  /*3a20*/  LDSM.16.M88.4 R56, [R238+0x1800] ;  /* 0x00180000ee38783b */ /* 0x000fee0000000200 */
[C---:B------:R-:W-:Y:S01]  /*3a30*/  HMMA.16816.F32.BF16 R32, R180.reuse, R50, R32 ;  /* 0x00000032b420723c */ /* 0x040fe20000041820 */
[----:B------:R-:W5:Y:S07]  /*3a40*/  LDSM.16.M88.4 R48, [R236+0x2000] ;  /* 0x00200000ec30783b */ /* 0x000f6e0000000200 */
[----:B--2---:R-:W-:Y:S08]  /*3a50*/  HMMA.16816.F32.BF16 R28, R180, R40, R28 ;  /* 0x00000028b41c723c */ /* 0x004ff0000004181c */
[----:B---3--:R-:W-:Y:S08]  /*3a60*/  HMMA.16816.F32.BF16 R4, R184, R52, R12 ;  /* 0x00000034b804723c */ /* 0x008ff0000004180c */
[C---:B------:R-:W-:Y:S01]  /*3a70*/  HMMA.16816.F32.BF16 R12, R180.reuse, R42, R16 ;  /* 0x0000002ab40c723c */ /* 0x040fe20000041810 */
[----:B------:R-:W2:Y:S07]  /*3a80*/  LDSM.16.M88.4 R40, [R236+0x2800] ;  /* 0x00280000ec28783b */ /* 0x000eae0000000200 */
[C---:B----4-:R-:W-:Y:S08]  /*3a90*/  HMMA.16816.F32.BF16 R8, R180.reuse, R44, R8 ;  /* 0x0000002cb408723c */ /* 0x050ff00000041808 */
        /* <DEDUP_REMOVED lines=12> */
[----:B-----5:R-:W-:Y:S08]  /*3b60*/  HMMA.16816.F32.BF16 R28, R188, R48, R28 ;  /* 0x00000030bc1c723c */ /* 0x020ff0000004181c */
        /* <DEDUP_REMOVED lines=30> */
[C---:B-1----:R-:W-:Y:S08]  /*3d50*/  HMMA.16816.F32.BF16 R28, R200.reuse, R36, R16 ;  /* 0x00000024c81c723c */ /* 0x042ff00000041810 */
[----:B------:R-:W-:Y:S01]  /*3d60*/  HMMA.16816.F32.BF16 R32, R200, R50, R24 ;  /* 0x00000032c820723c */ /* 0x000fe20000041818 */
[----:B------:R-:W1:Y:S04]  /*3d70*/  LDSM.16.M88.4 R24, [R243+0x3800] ;  /* 0x00380000f318783b */ /* 0x000e680000000200 */
[----:B------:R-:W-:Y:S03]  /*3d80*/  LDSM.16.M88.4 R48, [R243+0x4000] ;  /* 0x00400000f330783b */ /* 0x000fe60000000200 */
[----:B------:R-:W-:Y:S08]  /*3d90*/  HMMA.16816.F32.BF16 R16, R204, R44, R12 ;  /* 0x0000002ccc10723c */ /* 0x000ff0000004180c */
[C---:B---3--:R-:W-:Y:S01]  /*3da0*/  HMMA.16816.F32.BF16 R12, R208.reuse, R52, R20 ;  /* 0x00000034d00c723c */ /* 0x048fe20000041814 */
[----:B------:R-:W2:Y:S07]  /*3db0*/  LDSM.16.M88.4 R20, [R237+0x3000] ;  /* 0x00300000ed14783b */ /* 0x000eae0000000200 */
[----:B------:R-:W-:Y:S01]  /*3dc0*/  HMMA.16816.F32.BF16 R4, R208, R54, R4 ;  /* 0x00000036d004723c */ /* 0x000fe20000041804 */
[----:B------:R-:W3:Y:S07]  /*3dd0*/  LDSM.16.M88.4 R52, [R238+0x3800] ;  /* 0x00380000ee34783b */ /* 0x000eee0000000200 */
[----:B------:R-:W-:Y:S08]  /*3de0*/  HMMA.16816.F32.BF16 R36, R200, R38, R8 ;  /* 0x00000026c824723c */ /* 0x000ff00000041808 */
[----:B------:R-:W-:Y:S01]  /*3df0*/  HMMA.16816.F32.BF16 R8, R204, R46, R32 ;  /* 0x0000002ecc08723c */ /* 0x000fe20000041820 */
[----:B------:R-:W4:Y:S04]  /*3e00*/  LDSM.16.M88.4 R44, [R236+0x4800] ;  /* 0x00480000ec2c783b */ /* 0x000f280000000200 */
[----:B------:R-:W-:Y:S03]  /*3e10*/  LDSM.16.M88.4 R32, [R243+0x4800] ;  /* 0x00480000f320783b */ /* 0x000fe60000000200 */
[----:B------:R-:W-:Y:S08]  /*3e20*/  HMMA.16816.F32.BF16 R12, R212, R56, R12 ;  /* 0x00000038d40c723c */ /* 0x000ff0000004180c */
[----:B-1----:R-:W-:Y:S08]  /*3e30*/  HMMA.16816.F32.BF16 R16, R208, R24, R16 ;  /* 0x00000018d010723c */ /* 0x002ff00000041810 */
[----:B------:R-:W-:Y:S01]  /*3e40*/  HMMA.16816.F32.BF16 R4, R212, R58, R4 ;  /* 0x0000003ad404723c */ /* 0x000fe20000041804 */
[----:B------:R-:W-:Y:S07]  /*3e50*/  LDSM.16.M88.4 R56, [R236+0x5800] ;  /* 0x00580000ec38783b */ /* 0x000fee0000000200 */
[----:B------:R-:W-:Y:S01]  /*3e60*/  HMMA.16816.F32.BF16 R8, R208, R26, R8 ;  /* 0x0000001ad008723c */ /* 0x000fe20000041808 */
[----:B------:R-:W1:Y:S07]  /*3e70*/  LDSM.16.M88.4 R24, [R237+0x3800] ;  /* 0x00380000ed18783b */ /* 0x000e6e0000000200 */
[----:B--2---:R-:W-:Y:S08]  /*3e80*/  HMMA.16816.F32.BF16 R12, R216, R20, R12 ;  /* 0x00000014d80c723c */ /* 0x004ff0000004180c */
[C---:B------:R-:W-:Y:S08]  /*3e90*/  HMMA.16816.F32.BF16 R28, R204.reuse, R40, R28 ;  /* 0x00000028cc1c723c */ /* 0x040ff0000004181c */
[----:B------:R-:W-:Y:S01]  /*3ea0*/  HMMA.16816.F32.BF16 R40, R204, R42, R36 ;  /* 0x0000002acc28723c */ /* 0x000fe20000041824 */
[----:B------:R-:W2:Y:S07]  /*3eb0*/  LDSM.16.M88.4 R36, [R236+0x5000] ;  /* 0x00500000ec24783b */ /* 0x000eae0000000200 */
        /* <DEDUP_REMOVED lines=8> */
[----:B-1----:R-:W-:Y:S08]  /*3f40*/  HMMA.16816.F32.BF16 R16, R216, R24, R16 ;  /* 0x00000018d810723c */ /* 0x002ff00000041810 */
[----:B------:R-:W-:Y:S01]  /*3f50*/  HMMA.16816.F32.BF16 R8, R220, R46, R4 ;  /* 0x0000002edc08723c */ /* 0x000fe20000041804 */
[----:B------:R-:W1:Y:S07]  /*3f60*/  LDSM.16.M88.4 R44, [R243+0x5800] ;  /* 0x00580000f32c783b */ /* 0x000e6e0000000200 */
[----:B------:R-:W-:Y:S08]  /*3f70*/  HMMA.16816.F32.BF16 R4, R224, R32, R12 ;  /* 0x00000020e004723c */ /* 0x000ff0000004180c */
[----:B------:R-:W-:Y:S08]  /*3f80*/  HMMA.16816.F32.BF16 R28, R212, R64, R28 ;  /* 0x00000040d41c723c */ /* 0x000ff0000004181c */
[----:B------:R-:W-:Y:S08]  /*3f90*/  HMMA.16816.F32.BF16 R20, R216, R26, R20 ;  /* 0x0000001ad814723c */ /* 0x000ff00000041814 */
[----:B--2---:R-:W-:Y:S08]  /*3fa0*/  HMMA.16816.F32.BF16 R16, R220, R36, R16 ;  /* 0x00000024dc10723c */ /* 0x004ff00000041810 */
[----:B------:R-:W-:Y:S08]  /*3fb0*/  HMMA.16816.F32.BF16 R12, R224, R34, R8 ;  /* 0x00000022e00c723c */ /* 0x000ff00000041808 */
[----:B------:R-:W-:Y:S08]  /*3fc0*/  HMMA.16816.F32.BF16 R4, R228, R68, R4 ;  /* 0x00000044e404723c */ /* 0x000ff00000041804 */
[----:B------:R-:W-:Y:S01]  /*3fd0*/  HMMA.16816.F32.BF16 R8, R212, R66, R40 ;  /* 0x00000042d408723c */ /* 0x000fe20000041828 */
[----:B------:R-:W2:Y:S07]  /*3fe0*/  LDSM.16.M88.4 R40, [R237+0x5000] ;  /* 0x00500000ed28783b */ /* 0x000eae0000000200 */
[----:B---3--:R-:W-:Y:S08]  /*3ff0*/  HMMA.16816.F32.BF16 R28, R216, R48, R28 ;  /* 0x00000030d81c723c */ /* 0x008ff0000004181c */
[----:B------:R-:W-:Y:S01]  /*4000*/  HMMA.16816.F32.BF16 R24, R220, R38, R20 ;  /* 0x00000026dc18723c */ /* 0x000fe20000041814 */
[----:B------:R-:W3:Y:S07]  /*4010*/  LDSM.16.M88.4 R36, [R238+0x5800] ;  /* 0x00580000ee24783b */ /* 0x000eee0000000200 */
[----:B------:R-:W-:Y:S08]  /*4020*/  HMMA.16816.F32.BF16 R20, R224, R60, R16 ;  /* 0x0000003ce014723c */ /* 0x000ff00000041810 */
[----:B------:R-:W-:Y:S08]  /*4030*/  HMMA.16816.F32.BF16 R12, R228, R70, R12 ;  /* 0x00000046e40c723c */ /* 0x000ff0000004180c */
[----:B------:R-:W-:Y:S08]  /*4040*/  HMMA.16816.F32.BF16 R32, R232, R72, R4 ;  /* 0x00000048e820723c */ /* 0x000ff00000041804 */
[----:B------:R-:W-:Y:S08]  /*4050*/  HMMA.16816.F32.BF16 R8, R216, R50, R8 ;  /* 0x00000032d808723c */ /* 0x000ff00000041808 */
[----:B------:R-:W-:Y:S01]  /*4060*/  HMMA.16816.F32.BF16 R4, R220, R56, R28 ;  /* 0x00000038dc04723c */ /* 0x000fe2000004181c */
[----:B------:R-:W4:Y:S01]  /*4070*/  LDSM.16.M88.4 R28, [R237+0x5800] ;  /* 0x00580000ed1c783b */ /* 0x000f220000000200 */
[----:B------:R-:W-:Y:S01]  /*4080*/  IADD3 R2, R243, 0x800, RZ ;  /* 0x00000800f3027810 */ /* 0x000fe20007ffe0ff */
[----:B------:R-:W-:-:S05]  /*4090*/  DEPBAR.LE SB0, 0x0 ;  /* 0x000080000000791a */ /* 0x000fca0000000000 */
[----:B------:R-:W-:Y:S08]  /*40a0*/  HMMA.16816.F32.BF16 R16, R224, R62, R24 ;  /* 0x0000003ee010723c */ /* 0x000ff00000041818 */
[----:B------:R-:W-:Y:S01]  /*40b0*/  HMMA.16816.F32.BF16 R20, R228, R52, R20 ;  /* 0x00000034e414723c */ /* 0x000fe20000041814 */
[----:B------:R-:W-:-:S07]  /*40c0*/  FMUL.FTZ R0, R32, c[0x0][0x320] ;  /* 0x0000c80020007a20 */ /* 0x000fce0000410000 */
[----:B------:R-:W-:Y:S01]  /*40d0*/  HMMA.16816.F32.BF16 R24, R232, R74, R12 ;  /* 0x0000004ae818723c */ /* 0x000fe2000004180c */
[----:B------:R5:W1:Y:S07]  /*40e0*/  MUFU.TANH R49, R0 ;  /* 0x0000000000317308 */ /* 0x000a6e0000002400 */
[----:B------:R-:W-:Y:S01]  /*40f0*/  HMMA.16816.F32.BF16 R12, R220, R58, R8 ;  /* 0x0000003adc0c723c */ /* 0x000fe20000041808 */
[----:B-----5:R-:W-:-:S07]  /*4100*/  FMUL.FTZ R0, R33, c[0x0][0x320] ;  /* 0x0000c80021007a20 */ /* 0x020fce0000410000 */
[----:B-1----:R-:W-:Y:S01]  /*4110*/  HMMA.16816.F32.BF16 R8, R224, R44, R4 ;  /* 0x0000002ce008723c */ /* 0x002fe20000041804 */
[----:B------:R1:W1:Y:S07]  /*4120*/  MUFU.TANH R48, R0 ;  /* 0x0000000000307308 */ /* 0x00026e0000002400 */
[----:B------:R-:W-:Y:S01]  /*4130*/  HMMA.16816.F32.BF16 R4, R228, R54, R16 ;  /* 0x00000036e404723c */ /* 0x000fe20000041810 */
[----:B-1----:R-:W-:-:S07]  /*4140*/  FMUL.FTZ R0, R34, c[0x0][0x320] ;  /* 0x0000c80022007a20 */ /* 0x002fce0000410000 */
[----:B--2---:R-:W-:Y:S01]  /*4150*/  HMMA.16816.F32.BF16 R20, R232, R40, R20 ;  /* 0x00000028e814723c */ /* 0x004fe20000041814 */
[----:B------:R1:W2:Y:S02]  /*4160*/  MUFU.TANH R45, R0 ;  /* 0x00000000002d7308 */ /* 0x0002a40000002400 */
[----:B-1----:R-:W-:-:S06]  /*4170*/  FMUL.FTZ R0, R35, c[0x0][0x320] ;  /* 0x0000c80023007a20 */ /* 0x002fcc0000410000 */
[----:B------:R1:W1:Y:S01]  /*4180*/  MUFU.TANH R44, R0 ;  /* 0x00000000002c7308 */ /* 0x0002620000002400 */
[----:B------:R-:W-:Y:S01]  /*4190*/  HMMA.16816.F32.BF16 R16, R224, R46, R12 ;  /* 0x0000002ee010723c */ /* 0x000fe2000004180c */
[----:B-1----:R-:W-:-:S06]  /*41a0*/  FMUL.FTZ R0, R24, c[0x0][0x320] ;  /* 0x0000c80018007a20 */ /* 0x002fcc0000410000 */
[----:B------:R1:W1:Y:S01]  /*41b0*/  MUFU.TANH R40, R0 ;  /* 0x0000000000287308 */ /* 0x0002620000002400 */
[----:B---3--:R-:W-:Y:S01]  /*41c0*/  HMMA.16816.F32.BF16 R12, R228, R36, R8 ;  /* 0x00000024e40c723c */ /* 0x008fe20000041808 */
[----:B-1----:R-:W-:-:S06]  /*41d0*/  FMUL.FTZ R0, R25, c[0x0][0x320] ;  /* 0x0000c80019007a20 */ /* 0x002fcc0000410000 */
[----:B------:R1:W3:Y:S01]  /*41e0*/  MUFU.TANH R35, R0 ;  /* 0x0000000000237308 */ /* 0x0002e20000002400 */
[----:B------:R-:W-:Y:S01]  /*41f0*/  HMMA.16816.F32.BF16 R4, R232, R42, R4 ;  /* 0x0000002ae804723c */ /* 0x000fe20000041804 */
[----:B-1----:R-:W-:-:S06]  /*4200*/  FMUL.FTZ R0, R26, c[0x0][0x320] ;  /* 0x0000c8001a007a20 */ /* 0x002fcc0000410000 */
[----:B------:R1:W1:Y:S02]  /*4210*/  MUFU.TANH R41, R0 ;  /* 0x0000000000297308 */ /* 0x0002640000002400 */
[----:B-1----:R-:W-:-:S06]  /*4220*/  FMUL.FTZ R0, R27, c[0x0][0x320] ;  /* 0x0000c8001b007a20 */ /* 0x002fcc0000410000 */
[----:B------:R1:W1:Y:S01]  /*4230*/  MUFU.TANH R36, R0 ;  /* 0x0000000000247308 */ /* 0x0002620000002400 */
[----:B------:R-:W-:Y:S01]  /*4240*/  HMMA.16816.F32.BF16 R8, R228, R38, R16 ;  /* 0x00000026e408723c */ /* 0x000fe20000041810 */
[----:B-1----:R-:W-:-:S06]  /*4250*/  FMUL.FTZ R0, R20, c[0x0][0x320] ;  /* 0x0000c80014007a20 */ /* 0x002fcc0000410000 */
[----:B------:R1:W1:Y:S01]  /*4260*/  MUFU.TANH R32, R0 ;  /* 0x0000000000207308 */ /* 0x0002620000002400 */
[----:B----4-:R-:W-:Y:S01]  /*4270*/  HMMA.16816.F32.BF16 R12, R232, R28, R12 ;  /* 0x0000001ce80c723c */ /* 0x010fe2000004180c */
[----:B-1----:R-:W-:-:S06]  /*4280*/  FMUL.FTZ R0, R21, c[0x0][0x320] ;  /* 0x0000c80015007a20 */ /* 0x002fcc0000410000 */
        /* <DEDUP_REMOVED lines=19> */
[----:B------:R1:W1:Y:S01]  /*43c0*/  MUFU.TANH R26, R0 ;  /* 0x00000000001a7308 */ /* 0x0002620000002400 */
[----:B------:R2:W-:Y:S01]  /*43d0*/  STL [R1+0x4], R3 ;  /* 0x0000040301007387 */ /* 0x0005e20000100800 */
[----:B-1----:R-:W-:-:S06]  /*43e0*/  FMUL.FTZ R0, R15, c[0x0][0x320] ;  /* 0x0000c8000f007a20 */ /* 0x002fcc0000410000 */
[----:B------:R1:W1:Y:S01]  /*43f0*/  MUFU.TANH R25, R0 ;  /* 0x0000000000197308 */ /* 0x0002620000002400 */
[----:B------:R2:W-:Y:S01]  /*4400*/  STL [R1], R2 ;  /* 0x0000000201007387 */ /* 0x0005e20000100800 */
[----:B-1----:R-:W-:-:S06]  /*4410*/  FMUL.FTZ R0, R4, c[0x0][0x320] ;  /* 0x0000c80004007a20 */ /* 0x002fcc0000410000 */
[----:B------:R1:W1:Y:S01]  /*4420*/  MUFU.TANH R18, R0 ;  /* 0x0000000000127308 */ /* 0x0002620000002400 */
[----:B------:R-:W-:Y:S01]  /*4430*/  ISETP.GT.AND P0, PT, R77, R155, PT ;  /* 0x0000009b4d00720c */ /* 0x000fe20003f04270 */
[----:B-1----:R-:W-:-:S06]  /*4440*/  FMUL.FTZ R0, R5, c[0x0][0x320] ;  /* 0x0000c80005007a20 */ /* 0x002fcc0000410000 */
[----:B------:R1:W1:Y:S02]  /*4450*/  MUFU.TANH R9, R0 ;  /* 0x0000000000097308 */ /* 0x0002640000002400 */
[----:B-1----:R-:W-:-:S06]  /*4460*/  FMUL.FTZ R0, R6, c[0x0][0x320] ;  /* 0x0000c80006007a20 */ /* 0x002fcc0000410000 */
[----:B------:R1:W1:Y:S01]  /*4470*/  MUFU.TANH R24, R0 ;  /* 0x0000000000187308 */ /* 0x0002620000002400 */
[----:B------:R-:W-:Y:S01]  /*4480*/  BSSY B0, `(.L_x_877) ;  /* 0x0000033000007945 */ /* 0x000fe20003800000 */
[----:B-1----:R-:W-:-:S06]  /*4490*/  FMUL.FTZ R0, R7, c[0x0][0x320] ;  /* 0x0000c80007007a20 */ /* 0x002fcc0000410000 */
[----:B------:R1:W1:Y:S01]  /*44a0*/  MUFU.TANH R23, R0 ;  /* 0x0000000000177308 */ /* 0x0002620000002400 */
        /* <DEDUP_REMOVED lines=8> */
[----:B------:R-:W-:Y:S01]  /*4530*/  IADD3 R244, R243, 0x2000, RZ ;  /* 0x00002000f3f47810 */ /* 0x000fe20007ffe0ff */
[----:B------:R-:W-:Y:S06]  /*4540*/  BAR.SYNC.DEFER_BLOCKING 0x0 ;  /* 0x0000000000007b1d */ /* 0x000fec0000010000 */
[----:B------:R-:W-:Y:S05]  /*4550*/  @!P0 BRA `(.L_x_878) ;  /* 0x0000025000008947 */ /* 0x000fea0003800000 */
[----:B-1234-:R-:W-:Y:S02]  /*4560*/  IADD3 R4, -R118, 0x30, RZ ;  /* 0x0000003076047810 */ /* 0x01efe40007ffe1ff */
[----:B------:R-:W-:-:S02]  /*4570*/  IADD3 R0, R103, -0x2, RZ ;  /* 0xfffffffe67007810 */ /* 0x000fc40007ffe0ff */
        /* <DEDUP_REMOVED lines=35> */
.L_x_878:
[----:B-1234-:R-:W-:Y:S05]  /*47b0*/  BSYNC B0 ;  /* 0x0000000000007941 */ /* 0x01efea0003800000 */
.L_x_877:
[----:B------:R-:W2:Y:S04]  /*47c0*/  LDL R4, [R1+0x64] ;  /* 0x0000640001047983 */ /* 0x000ea80000100800 */
[----:B------:R-:W-:Y:S04]  /*47d0*/  STL [R1+0xe0], R162 ;  /* 0x0000e0a201007387 */ /* 0x000fe80000100800 */
[----:B------:R-:W-:Y:S04]  /*47e0*/  STL [R1+0xdc], R161 ;  /* 0x0000dca101007387 */ /* 0x000fe80000100800 */
[----:B------:R1:W-:Y:S04]  /*47f0*/  STL [R1+0xd8], R160 ;  /* 0x0000d8a001007387 */ /* 0x0003e80000100800 */
[----:B------:R-:W3:Y:S04]  /*4800*/  LDL R134, [R1+0xcc] ;  /* 0x0000cc0001867983 */ /* 0x000ee80000100800 */
[----:B------:R-:W4:Y:S01]  /*4810*/  LDL R37, [R1+0x8] ;  /* 0x0000080001257983 */ /* 0x000f220000100800 */
[----:B------:R-:W-:-:S03]  /*4820*/  ISETP.NE.AND P3, PT, R102, 0x1, PT ;  /* 0x000000016600780c */ /* 0x000fc60003f65270 */
[----:B------:R-:W-:Y:S04]  /*4830*/  LDSM.16.MT88.4 R68, [R241+0x1800] ;  /* 0x00180000f144783b */ /* 0x000fe80000004200 */
[----:B------:R-:W-:Y:S04]  /*4840*/  LDSM.16.MT88.4 R64, [R240+0x800] ;  /* 0x00080000f040783b */ /* 0x000fe80000004200 */
[----:B------:R-:W-:Y:S04]  /*4850*/  LDSM.16.MT88.4 R56, [R239+0x2000] ;  /* 0x00200000ef38783b */ /* 0x000fe80000004200 */
[----:B------:R-:W-:Y:S04]  /*4860*/  LDSM.16.MT88.4 R60, [R242+0x800] ;  /* 0x00080000f23c783b */ /* 0x000fe80000004200 */
[----:B-1----:R-:W4:Y:S04]  /*4870*/  LDL R160, [R1+0x88] ;  /* 0x0000880001a07983 */ /* 0x002f280000100800 */
[----:B------:R-:W-:Y:S04]  /*4880*/  LDSM.16.MT88.4 R72, [R241+0x2000] ;  /* 0x00200000f148783b */ /* 0x000fe80000004200 */
[----:B------:R-:W0:Y:S01]  /*4890*/  LDGDEPBAR ;  /* 0x00000000000079af */ /* 0x000e220000000000 */
[----:B---3--:R-:W-:-:S04]  /*48a0*/  IMAD.IADD R0, R134, 0x1, R135 ;  /* 0x0000000186007824 */ /* 0x008fc800078e0287 */
[----:B------:R-:W-:-:S05]  /*48b0*/  @P3 IMAD.HI.U32 R2, R0, c[0x0][0x2c8], RZ ;  /* 0x0000b20000023a27 */ /* 0x000fca00078e00ff */
[----:B------:R-:W-:-:S05]  /*48c0*/  @P3 SHF.R.U32.HI R0, RZ, c[0x0][0x2cc], R2 ;  /* 0x0000b300ff003a19 */ /* 0x000fca0000011602 */
[----:B------:R-:W1:Y:S01]  /*48d0*/  SHFL.IDX PT, R2, R0, RZ, 0x1c1f ;  /* 0x001c1fff00027589 */ /* 0x000e6200000e0000 */
[----:B--2---:R-:W-:Y:S01]  /*48e0*/  IADD3 R3, -R4, 0x1, R76 ;  /* 0x0000000104037810 */ /* 0x004fe20007ffe14c */
[----:B------:R-:W-:-:S04]  /*48f0*/  IMAD.IADD R4, R76, 0x1, -R4 ;  /* 0x000000014c047824 */ /* 0x000fc800078e0a04 */
[----:B----4-:R-:W-:Y:S01]  /*4900*/  IMAD.IADD R3, R3, 0x1, -R160 ;  /* 0x0000000103037824 */ /* 0x010fe200078e0aa0 */
[----:B------:R2:W3:Y:S04]  /*4910*/  SHFL.IDX PT, R6, R0, 0x1, 0x1c1f ;  /* 0x003c1f0000067f89 */ /* 0x0004e800000e0000 */
[----:B-1----:R-:W-:-:S04]  /*4920*/  IADD3 R2, R3, R2, RZ ;  /* 0x0000000203027210 */ /* 0x002fc80007ffe0ff */
[----:B------:R-:W-:-:S04]  /*4930*/  IMNMX R2, R4, R2, PT ;  /* 0x0000000204027217 */ /* 0x000fc80003800200 */
[C---:B------:R-:W-:Y:S02]  /*4940*/  ISETP.GT.AND P0, PT, R2.reuse, RZ, PT ;  /* 0x000000ff0200720c */ /* 0x040fe40003f04270 */
[C---:B------:R-:W-:Y:S02]  /*4950*/  ISETP.GT.AND P1, PT, R2.reuse, 0x1, PT ;  /* 0x000000010200780c */ /* 0x040fe40003f24270 */
[----:B------:R-:W-:Y:S02]  /*4960*/  FSEL R16, R49, -INF , P0 ;  /* 0xff80000031107808 */ /* 0x000fe40000000000 */
[----:B------:R-:W-:Y:S02]  /*4970*/  ISETP.GT.AND P0, PT, R2, 0x8, PT ;  /* 0x000000080200780c */ /* 0x000fe40003f04270 */
[----:B------:R-:W-:Y:S02]  /*4980*/  FSEL R15, R48, -INF , P1 ;  /* 0xff800000300f7808 */ /* 0x000fe40000800000 */
[----:B------:R-:W-:Y:S01]  /*4990*/  ISETP.GT.AND P1, PT, R2, 0x9, PT ;  /* 0x000000090200780c */ /* 0x000fe20003f24270 */
[----:B------:R-:W-:Y:S01]  /*49a0*/  LDSM.16.MT88.4 R48, [R241+0x800] ;  /* 0x00080000f130783b */ /* 0x000fe20000004200 */
[----:B------:R-:W-:-:S02]  /*49b0*/  FSEL R14, R40, -INF , P0 ;  /* 0xff800000280e7808 */ /* 0x000fc40000000000 */
[----:B--2---:R-:W-:Y:S02]  /*49c0*/  FMNMX.FTZ R0, R16, R15, !PT ;  /* 0x0000000f10007209 */ /* 0x004fe40007810000 */
[C---:B------:R-:W-:Y:S02]  /*49d0*/  ISETP.GT.AND P0, PT, R2.reuse, 0x10, PT ;  /* 0x000000100200780c */ /* 0x040fe40003f04270 */
[----:B------:R-:W-:Y:S02]  /*49e0*/  FSEL R13, R35, -INF , P1 ;  /* 0xff800000230d7808 */ /* 0x000fe40000800000 */
[----:B------:R-:W-:Y:S02]  /*49f0*/  ISETP.GT.AND P1, PT, R2, 0x11, PT ;  /* 0x000000110200780c */ /* 0x000fe40003f24270 */
[----:B------:R-:W-:Y:S02]  /*4a00*/  FMNMX.FTZ R0, R14, R0, !PT ;  /* 0x000000000e007209 */ /* 0x000fe40007810000 */
[----:B------:R-:W-:-:S02]  /*4a10*/  FSEL R12, R32, -INF , P0 ;  /* 0xff800000200c7808 */ /* 0x000fc40000000000 */
[C---:B------:R-:W-:Y:S02]  /*4a20*/  ISETP.GT.AND P0, PT, R2.reuse, 0x18, PT ;  /* 0x000000180200780c */ /* 0x040fe40003f04270 */
[----:B------:R-:W-:Y:S02]  /*4a30*/  FSEL R17, R27, -INF , P1 ;  /* 0xff8000001b117808 */ /* 0x000fe40000800000 */
[----:B------:R-:W-:Y:S02]  /*4a40*/  FMNMX.FTZ R0, R13, R0, !PT ;  /* 0x000000000d007209 */ /* 0x000fe40007810000 */
[----:B------:R-:W-:Y:S02]  /*4a50*/  ISETP.GT.AND P1, PT, R2, 0x19, PT ;  /* 0x000000190200780c */ /* 0x000fe40003f24270 */
[----:B------:R-:W-:Y:S02]  /*4a60*/  FSEL R11, R21, -INF , P0 ;  /* 0xff800000150b7808 */ /* 0x000fe40000000000 */
[----:B------:R-:W-:Y:S01]  /*4a70*/  FMNMX.FTZ R5, R12, R0, !PT ;  /* 0x000000000c057209 */ /* 0x000fe20007810000 */
[----:B---3--:R-:W-:Y:S01]  /*4a80*/  IMAD.IADD R0, R3, 0x1, R6 ;  /* 0x0000000103007824 */ /* 0x008fe200078e0206 */
[----:B------:R-:W-:-:S02]  /*4a90*/  ISETP.GT.AND P0, PT, R2, 0x20, PT ;  /* 0x000000200200780c */ /* 0x000fc40003f04270 */
[----:B------:R-:W-:Y:S02]  /*4aa0*/  FSEL R10, R22, -INF , P1 ;  /* 0xff800000160a7808 */ /* 0x000fe40000800000 */
[----:B------:R-:W-:Y:S02]  /*4ab0*/  ISETP.GT.AND P1, PT, R2, 0x21, PT ;  /* 0x000000210200780c */ /* 0x000fe40003f24270 */
[----:B------:R-:W-:Y:S02]  /*4ac0*/  FSEL R99, R20, -INF , P0 ;  /* 0xff80000014637808 */ /* 0x000fe40000000000 */
[----:B------:R-:W-:Y:S02]  /*4ad0*/  ISETP.GT.AND P0, PT, R2, 0x28, PT ;  /* 0x000000280200780c */ /* 0x000fe40003f04270 */
[----:B------:R-:W-:Y:S02]  /*4ae0*/  FSEL R98, R19, -INF , P1 ;  /* 0xff80000013627808 */ /* 0x000fe40000800000 */
[----:B------:R-:W-:-:S02]  /*4af0*/  FMNMX.FTZ R3, R17, R5, !PT ;  /* 0x0000000511037209 */ /* 0x000fc40007810000 */
[----:B------:R-:W-:Y:S02]  /*4b00*/  IMNMX R0, R4, R0, PT ;  /* 0x0000000004007217 */ /* 0x000fe40003800200 */
[----:B------:R-:W-:Y:S02]  /*4b10*/  ISETP.GT.AND P1, PT, R2, 0x29, PT ;  /* 0x000000290200780c */ /* 0x000fe40003f24270 */
[----:B------:R-:W-:Y:S02]  /*4b20*/  FSEL R97, R18, -INF , P0 ;  /* 0xff80000012617808 */ /* 0x000fe40000000000 */
[----:B------:R-:W-:Y:S02]  /*4b30*/  FMNMX.FTZ R3, R11, R3, !PT ;  /* 0x000000030b037209 */ /* 0x000fe40007810000 */
[----:B------:R-:W-:Y:S02]  /*4b40*/  ISETP.GT.AND P0, PT, R0, RZ, PT ;  /* 0x000000ff0000720c */ /* 0x000fe40003f04270 */
[----:B------:R-:W-:-:S02]  /*4b50*/  FSEL R94, R9, -INF , P1 ;  /* 0xff800000095e7808 */ /* 0x000fc40000800000 */
[----:B------:R-:W-:Y:S02]  /*4b60*/  ISETP.GT.AND P1, PT, R0, 0x1, PT ;  /* 0x000000010000780c */ /* 0x000fe40003f24270 */
[----:B------:R-:W-:Y:S02]  /*4b70*/  FMNMX.FTZ R3, R10, R3, !PT ;  /* 0x000000030a037209 */ /* 0x000fe40007810000 */
[----:B------:R-:W-:Y:S02]  /*4b80*/  FSEL R9, R45, -INF , P0 ;  /* 0xff8000002d097808 */ /* 0x000fe40000000000 */
[----:B------:R-:W-:Y:S02]  /*4b90*/  ISETP.GT.AND P0, PT, R0, 0x8, PT ;  /* 0x000000080000780c */ /* 0x000fe40003f04270 */
[----:B------:R-:W-:Y:S02]  /*4ba0*/  FSEL R8, R44, -INF , P1 ;  /* 0xff8000002c087808 */ /* 0x000fe40000800000 */
[----:B------:R-:W-:Y:S01]  /*4bb0*/  FMNMX.FTZ R2, R99, R3, !PT ;  /* 0x0000000363027209 */ /* 0x000fe20007810000 */
[----:B------:R-:W-:Y:S01]  /*4bc0*/  LDSM.16.MT88.4 R44, [R239+0x1800] ;  /* 0x00180000ef2c783b */ /* 0x000fe20000004200 */
[----:B------:R-:W-:-:S02]  /*4bd0*/  ISETP.GT.AND P1, PT, R0, 0x9, PT ;  /* 0x000000090000780c */ /* 0x000fc40003f24270 */
[----:B------:R-:W-:Y:S02]  /*4be0*/  FSEL R7, R41, -INF , P0 ;  /* 0xff80000029077808 */ /* 0x000fe40000000000 */
[----:B------:R-:W-:Y:S01]  /*4bf0*/  FMNMX.FTZ R3, R9, R8, !PT ;  /* 0x0000000809037209 */ /* 0x000fe20007810000 */
[----:B------:R-:W-:Y:S01]  /*4c00*/  LDSM.16.MT88.4 R40, [R37] ;  /* 0x000000002528783b */ /* 0x000fe20000004200 */
[----:B------:R-:W-:Y:S02]  /*4c10*/  ISETP.GT.AND P0, PT, R0, 0x10, PT ;  /* 0x000000100000780c */ /* 0x000fe40003f04270 */
[----:B------:R-:W-:Y:S02]  /*4c20*/  FSEL R6, R36, -INF , P1 ;  /* 0xff80000024067808 */ /* 0x000fe40000800000 */
[----:B------:R-:W-:Y:S02]  /*4c30*/  FMNMX.FTZ R3, R7, R3, !PT ;  /* 0x0000000307037209 */ /* 0x000fe40007810000 */
[----:B------:R-:W-:-:S02]  /*4c40*/  FMNMX.FTZ R2, R98, R2, !PT ;  /* 0x0000000262027209 */ /* 0x000fc40007810000 */
[----:B------:R-:W-:Y:S02]  /*4c50*/  ISETP.GT.AND P1, PT, R0, 0x11, PT ;  /* 0x000000110000780c */ /* 0x000fe40003f24270 */
[----:B------:R-:W-:Y:S02]  /*4c60*/  FSEL R5, R34, -INF , P0 ;  /* 0xff80000022057808 */ /* 0x000fe40000000000 */
[----:B------:R-:W-:Y:S02]  /*4c70*/  FMNMX.FTZ R3, R6, R3, !PT ;  /* 0x0000000306037209 */ /* 0x000fe40007810000 */
[----:B------:R-:W-:Y:S02]  /*4c80*/  FMNMX.FTZ R2, R97, R2, !PT ;  /* 0x0000000261027209 */ /* 0x000fe40007810000 */
[----:B------:R-:W-:Y:S02]  /*4c90*/  ISETP.GT.AND P0, PT, R0, 0x18, PT ;  /* 0x000000180000780c */ /* 0x000fe40003f04270 */
[----:B------:R-:W-:-:S02]  /*4ca0*/  FSEL R4, R33, -INF , P1 ;  /* 0xff80000021047808 */ /* 0x000fc40000800000 */
[----:B------:R-:W-:Y:S01]  /*4cb0*/  FMNMX.FTZ R18, R5, R3, !PT ;  /* 0x0000000305127209 */ /* 0x000fe20007810000 */
[----:B------:R-:W-:Y:S01]  /*4cc0*/  LDSM.16.MT88.4 R32, [R239+0x800] ;  /* 0x00080000ef20783b */ /* 0x000fe20000004200 */
[----:B------:R-:W-:Y:S02]  /*4cd0*/  FMNMX.FTZ R2, R94, R2, !PT ;  /* 0x000000025e027209 */ /* 0x000fe40007810000 */
[----:B------:R-:W-:Y:S02]  /*4ce0*/  ISETP.GT.AND P1, PT, R0, 0x19, PT ;  /* 0x000000190000780c */ /* 0x000fe40003f24270 */
[----:B------:R-:W-:Y:S02]  /*4cf0*/  FSEL R3, R29, -INF , P0 ;  /* 0xff8000001d037808 */ /* 0x000fe40000000000 */
[----:B------:R-:W-:Y:S01]  /*4d00*/  FMNMX.FTZ R19, R4, R18, !PT ;  /* 0x0000001204137209 */ /* 0x000fe20007810000 */
[----:B------:R-:W1:Y:S01]  /*4d10*/  SHFL.BFLY PT, R20, R2, 0x2, 0x1f ;  /* 0x0c401f0002147f89 */ /* 0x000e6200000e0000 */
[----:B------:R-:W-:-:S02]  /*4d20*/  ISETP.GT.AND P0, PT, R0, 0x20, PT ;  /* 0x000000200000780c */ /* 0x000fc40003f04270 */
[----:B------:R-:W-:Y:S02]  /*4d30*/  FSEL R18, R28, -INF , P1 ;  /* 0xff8000001c127808 */ /* 0x000fe40000800000 */
[----:B------:R-:W-:Y:S01]  /*4d40*/  FMNMX.FTZ R19, R3, R19, !PT ;  /* 0x0000001303137209 */ /* 0x000fe20007810000 */
[----:B------:R-:W-:Y:S01]  /*4d50*/  LDSM.16.MT88.4 R28, [R241] ;  /* 0x00000000f11c783b */ /* 0x000fe20000004200 */
        /* <DEDUP_REMOVED lines=8> */
[----:B------:R-:W-:Y:S01]  /*4de0*/  FMNMX.FTZ R0, R95, R19, !PT ;  /* 0x000000135f007209 */ /* 0x000fe20007810000 */
[----:B------:R-:W-:Y:S01]  /*4df0*/  LDSM.16.MT88.4 R24, [R240] ;  /* 0x00000000f018783b */ /* 0x000fe20000004200 */
[----:B------:R-:W-:-:S02]  /*4e00*/  FSEL R92, R23, -INF , P0 ;  /* 0xff800000175c7808 */ /* 0x000fc40000000000 */
[----:B------:R-:W-:-:S04]  /*4e10*/  FMNMX.FTZ R0, R93, R0, !PT ;  /* 0x000000005d007209 */ /* 0x000fc80007810000 */
        /* <DEDUP_REMOVED lines=8> */
[----:B------:R-:W-:-:S05]  /*4ea0*/  FMUL.FTZ R2, R133, c[0x0][0x2d0] ;  /* 0x0000b40085027a20 */ /* 0x000fca0000410000 */
[----:B------:R-:W-:-:S05]  /*4eb0*/  FSEL R2, R2, RZ, P0 ;  /* 0x000000ff02027208 */ /* 0x000fca0000000000 */
[--C-:B------:R-:W-:Y:S02]  /*4ec0*/  FFMA.FTZ R12, R12, c[0x0][0x2d0], -R2.reuse ;  /* 0x0000b4000c0c7a23 */ /* 0x100fe40000010802 */
[--C-:B------:R-:W-:Y:S02]  /*4ed0*/  FFMA.FTZ R15, R15, c[0x0][0x2d0], -R2.reuse ;  /* 0x0000b4000f0f7a23 */ /* 0x100fe40000010802 */
[----:B------:R2:W-:Y:S01]  /*4ee0*/  MUFU.EX2 R88, R12 ;  /* 0x0000000c00587308 */ /* 0x0005e20000000800 */
[--C-:B------:R-:W-:Y:S01]  /*4ef0*/  FFMA.FTZ R14, R14, c[0x0][0x2d0], -R2.reuse ;  /* 0x0000b4000e0e7a23 */ /* 0x100fe20000010802 */
[----:B-1----:R-:W-:Y:S01]  /*4f00*/  FMNMX.FTZ R132, R0, R19, !PT ;  /* 0x0000001300847209 */ /* 0x002fe20007810000 */
[--C-:B------:R-:W-:Y:S02]  /*4f10*/  FFMA.FTZ R0, R17, c[0x0][0x2d0], -R2.reuse ;  /* 0x0000b40011007a23 */ /* 0x100fe40000010802 */
[----:B------:R-:W-:-:S03]  /*4f20*/  FFMA.FTZ R13, R13, c[0x0][0x2d0], -R2 ;  /* 0x0000b4000d0d7a23 */ /* 0x000fc60000010802 */
[----:B------:R1:W-:Y:S01]  /*4f30*/  MUFU.EX2 R89, R0 ;  /* 0x0000000000597308 */ /* 0x0003e20000000800 */
[C---:B------:R-:W-:Y:S01]  /*4f40*/  FSETP.NEU.FTZ.AND P0, PT, R132.reuse, -INF , PT ;  /* 0xff8000008400780b */ /* 0x040fe20003f1d000 */
[----:B--2---:R-:W-:-:S06]  /*4f50*/  FMUL.FTZ R12, R132, c[0x0][0x2d0] ;  /* 0x0000b400840c7a20 */ /* 0x004fcc0000410000 */
[----:B------:R-:W-:Y:S01]  /*4f60*/  MUFU.EX2 R80, R15 ;  /* 0x0000000f00507308 */ /* 0x000fe20000000800 */
[----:B-1----:R-:W-:-:S07]  /*4f70*/  FFMA.FTZ R0, R11, c[0x0][0x2d0], -R2 ;  /* 0x0000b4000b007a23 */ /* 0x002fce0000010802 */
[----:B------:R-:W-:Y:S08]  /*4f80*/  MUFU.EX2 R84, R14 ;  /* 0x0000000e00547308 */ /* 0x000ff00000000800 */
[----:B------:R1:W-:Y:S08]  /*4f90*/  MUFU.EX2 R90, R0 ;  /* 0x00000000005a7308 */ /* 0x0003f00000000800 */
[----:B------:R2:W-:Y:S01]  /*4fa0*/  MUFU.EX2 R83, R13 ;  /* 0x0000000d00537308 */ /* 0x0005e20000000800 */
[----:B-1----:R-:W-:-:S02]  /*4fb0*/  FSEL R0, R12, RZ, P0 ;  /* 0x000000ff0c007208 */ /* 0x002fc40000000000 */
[----:B--2---:R-:W1:Y:S01]  /*4fc0*/  LDSM.16.MT88.4 R12, [R239] ;  /* 0x00000000ef0c783b */ /* 0x004e620000004200 */
[----:B------:R-:W-:Y:S02]  /*4fd0*/  FFMA.FTZ R16, R16, c[0x0][0x2d0], -R2 ;  /* 0x0000b40010107a23 */ /* 0x000fe40000010802 */
[--C-:B------:R-:W-:Y:S02]  /*4fe0*/  FFMA.FTZ R9, R9, c[0x0][0x2d0], -R0.reuse ;  /* 0x0000b40009097a23 */ /* 0x100fe40000010800 */
[--C-:B------:R-:W-:Y:S02]  /*4ff0*/  FFMA.FTZ R8, R8, c[0x0][0x2d0], -R0.reuse ;  /* 0x0000b40008087a23 */ /* 0x100fe40000010800 */
[--C-:B------:R-:W-:Y:S02]  /*5000*/  FFMA.FTZ R7, R7, c[0x0][0x2d0], -R0.reuse ;  /* 0x0000b40007077a23 */ /* 0x100fe40000010800 */
[----:B------:R-:W-:Y:S01]  /*5010*/  FFMA.FTZ R6, R6, c[0x0][0x2d0], -R0 ;  /* 0x0000b40006067a23 */ /* 0x000fe20000010800 */
[----:B------:R-:W2:Y:S08]  /*5020*/  MUFU.EX2 R82, R16 ;  /* 0x0000001000527308 */ /* 0x000eb00000000800 */
[----:B------:R-:W-:Y:S08]  /*5030*/  MUFU.EX2 R78, R9 ;  /* 0x00000009004e7308 */ /* 0x000ff00000000800 */
[----:B------:R2:W3:Y:S08]  /*5040*/  MUFU.EX2 R77, R8 ;  /* 0x00000008004d7308 */ /* 0x0004f00000000800 */
[----:B------:R-:W-:Y:S08]  /*5050*/  MUFU.EX2 R76, R7 ;  /* 0x00000007004c7308 */ /* 0x000ff00000000800 */
[----:B------:R-:W4:Y:S01]  /*5060*/  MUFU.EX2 R79, R6 ;  /* 0x00000006004f7308 */ /* 0x000f220000000800 */
[----:B------:R-:W-:Y:S01]  /*5070*/  FFMA.FTZ R10, R10, c[0x0][0x2d0], -R2 ;  /* 0x0000b4000a0a7a23 */ /* 0x000fe20000010802 */
[----:B--2---:R-:W-:Y:S01]  /*5080*/  F2FP.BF16.PACK_AB R8, R80, R82 ;  /* 0x000000525008723e */ /* 0x004fe200000010ff */
[----:B------:R-:W-:Y:S01]  /*5090*/  FFMA.FTZ R3, R3, c[0x0][0x2d0], -R0 ;  /* 0x0000b40003037a23 */ /* 0x000fe20000010800 */
[----:B---3--:R-:W-:-:S04]  /*50a0*/  F2FP.BF16.PACK_AB R9, R77, R78 ;  /* 0x0000004e4d09723e */ /* 0x008fc800000010ff */
[----:B------:R2:W-:Y:S01]  /*50b0*/  MUFU.EX2 R91, R10 ;  /* 0x0000000a005b7308 */ /* 0x0005e20000000800 */
[--C-:B------:R-:W-:Y:S02]  /*50c0*/  FFMA.FTZ R5, R5, c[0x0][0x2d0], -R0.reuse ;  /* 0x0000b40005057a23 */ /* 0x100fe40000010800 */
[----:B------:R-:W-:Y:S01]  /*50d0*/  FFMA.FTZ R4, R4, c[0x0][0x2d0], -R0 ;  /* 0x0000b40004047a23 */ /* 0x000fe20000010800 */
[----:B----4-:R-:W-:-:S04]  /*50e0*/  F2FP.BF16.PACK_AB R11, R79, R76 ;  /* 0x0000004c4f0b723e */ /* 0x010fc800000010ff */
[----:B------:R3:W-:Y:S01]  /*50f0*/  MUFU.EX2 R86, R3 ;  /* 0x0000000300567308 */ /* 0x0007e20000000800 */
[----:B--2---:R-:W-:-:S07]  /*5100*/  F2FP.BF16.PACK_AB R10, R83, R84 ;  /* 0x00000054530a723e */ /* 0x004fce00000010ff */
[----:B------:R-:W-:Y:S01]  /*5110*/  MUFU.EX2 R81, R5 ;  /* 0x0000000500517308 */ /* 0x000fe20000000800 */
[----:B---3--:R-:W-:Y:S01]  /*5120*/  FFMA.FTZ R3, R18, c[0x0][0x2d0], -R0 ;  /* 0x0000b40012037a23 */ /* 0x008fe20000010800 */
[C---:B-1----:R-:W-:Y:S06]  /*5130*/  HMMA.16816.F32.BF16 R20, R8.reuse, R12, RZ ;  /* 0x0000000c0814723c */ /* 0x042fec00000418ff */
[----:B------:R1:W2:Y:S02]  /*5140*/  MUFU.EX2 R85, R4 ;  /* 0x0000000400557308 */ /* 0x0002a40000000800 */
[C---:B------:R-:W-:Y:S06]  /*5150*/  HMMA.16816.F32.BF16 R16, R8.reuse, R14, RZ ;  /* 0x0000000e0810723c */ /* 0x040fec00000418ff */
[----:B------:R-:W3:Y:S02]  /*5160*/  MUFU.EX2 R87, R3 ;  /* 0x0000000300577308 */ /* 0x000ee40000000800 */
[----:B------:R-:W-:Y:S01]  /*5170*/  HMMA.16816.F32.BF16 R12, R8, R28, RZ ;  /* 0x0000001c080c723c */ /* 0x000fe200000418ff */
[----:B-1----:R-:W-:-:S02]  /*5180*/  F2FP.BF16.PACK_AB R4, R89, R88 ;  /* 0x000000585904723e */ /* 0x002fc400000010ff */
[----:B--2---:R-:W-:Y:S02]  /*5190*/  F2FP.BF16.PACK_AB R5, R85, R81 ;  /* 0x000000515505723e */ /* 0x004fe400000010ff */
[----:B------:R-:W-:-:S03]  /*51a0*/  F2FP.BF16.PACK_AB R6, R91, R90 ;  /* 0x0000005a5b06723e */ /* 0x000fc600000010ff */
[----:B------:R-:W-:Y:S01]  /*51b0*/  HMMA.16816.F32.BF16 R52, R8, R30, RZ ;  /* 0x0000001e0834723c */ /* 0x000fe200000418ff */
[----:B---3--:R-:W-:-:S07]  /*51c0*/  F2FP.BF16.PACK_AB R7, R87, R86 ;  /* 0x000000565707723e */ /* 0x008fce00000010ff */
[C---:B------:R-:W-:Y:S08]  /*51d0*/  HMMA.16816.F32.BF16 R156, R4.reuse, R32, R20 ;  /* 0x00000020049c723c */ /* 0x040ff00000041814 */
[----:B------:R-:W-:Y:S08]  /*51e0*/  HMMA.16816.F32.BF16 R144, R4, R34, R16 ;  /* 0x000000220490723c */ /* 0x000ff00000041810 */
[----:B------:R-:W-:Y:S08]  /*51f0*/  HMMA.16816.F32.BF16 R32, R8, R26, RZ ;  /* 0x0000001a0820723c */ /* 0x000ff000000418ff */
[----:B------:R-:W-:Y:S08]  /*5200*/  HMMA.16816.F32.BF16 R148, R4, R48, R12 ;  /* 0x000000300494723c */ /* 0x000ff0000004180c */
[C---:B------:R-:W-:Y:S08]  /*5210*/  HMMA.16816.F32.BF16 R16, R8.reuse, R46, RZ ;  /* 0x0000002e0810723c */ /* 0x040ff000000418ff */
[C---:B------:R-:W-:Y:S08]  /*5220*/  HMMA.16816.F32.BF16 R28, R8.reuse, R40, RZ ;  /* 0x00000028081c723c */ /* 0x040ff000000418ff */
[C---:B------:R-:W-:Y:S08]  /*5230*/  HMMA.16816.F32.BF16 R12, R8.reuse, R68, RZ ;  /* 0x00000044080c723c */ /* 0x040ff000000418ff */
[C---:B------:R-:W-:Y:S08]  /*5240*/  HMMA.16816.F32.BF16 R36, R8.reuse, R24, RZ ;  /* 0x000000180824723c */ /* 0x040ff000000418ff */
[C---:B------:R-:W-:Y:S08]  /*5250*/  HMMA.16816.F32.BF16 R24, R8.reuse, R42, RZ ;  /* 0x0000002a0818723c */ /* 0x040ff000000418ff */
[----:B------:R-:W-:Y:S01]  /*5260*/  HMMA.16816.F32.BF16 R20, R8, R44, RZ ;  /* 0x0000002c0814723c */ /* 0x000fe200000418ff */
[----:B------:R-:W1:Y:S07]  /*5270*/  LDSM.16.MT88.4 R44, [R240+0x1800] ;  /* 0x00180000f02c783b */ /* 0x000e6e0000004200 */
[C---:B------:R-:W-:Y:S01]  /*5280*/  HMMA.16816.F32.BF16 R136, R4.reuse, R50, R52 ;  /* 0x000000320488723c */ /* 0x040fe20000041834 */
[----:B------:R-:W2:Y:S04]  /*5290*/  LDSM.16.MT88.4 R52, [R242+0x1800] ;  /* 0x00180000f234783b */ /* 0x000ea80000004200 */
[----:B------:R-:W-:Y:S03]  /*52a0*/  LDSM.16.MT88.4 R48, [R239+0x3800] ;  /* 0x00380000ef30783b */ /* 0x000fe60000004200 */
[C---:B------:R-:W-:Y:S01]  /*52b0*/  HMMA.16816.F32.BF16 R100, R4.reuse, R66, R32 ;  /* 0x000000420464723c */ /* 0x040fe20000041820 */
[----:B------:R-:W3:Y:S07]  /*52c0*/  LDSM.16.MT88.4 R32, [R242+0x2000] ;  /* 0x00200000f220783b */ /* 0x000eee0000004200 */
[C---:B------:R-:W-:Y:S08]  /*52d0*/  HMMA.16816.F32.BF16 R16, R4.reuse, R58, R16 ;  /* 0x0000003a0410723c */ /* 0x040ff00000041810 */
[C---:B------:R-:W-:Y:S08]  /*52e0*/  HMMA.16816.F32.BF16 R28, R4.reuse, R60, R28 ;  /* 0x0000003c041c723c */ /* 0x040ff0000004181c */
[C---:B------:R-:W-:Y:S08]  /*52f0*/  HMMA.16816.F32.BF16 R12, R4.reuse, R72, R12 ;  /* 0x00000048040c723c */ /* 0x040ff0000004180c */
[C---:B------:R-:W-:Y:S08]  /*5300*/  HMMA.16816.F32.BF16 R24, R4.reuse, R62, R24 ;  /* 0x0000003e0418723c */ /* 0x040ff00000041818 */
[----:B------:R-:W-:Y:S01]  /*5310*/  HMMA.16816.F32.BF16 R20, R4, R56, R20 ;  /* 0x000000380414723c */ /* 0x000fe20000041814 */
[----:B------:R-:W-:Y:S01]  /*5320*/  IMAD.MOV.U32 R116, RZ, RZ, R100 ;  /* 0x000000ffff747224 */ /* 0x000fe200078e0064 */
[----:B------:R-:W-:Y:S01]  /*5330*/  MOV R114, R103 ;  /* 0x0000006700727202 */ /* 0x000fe20000000f00 */
[----:B------:R-:W-:-:S02]  /*5340*/  IMAD.MOV.U32 R115, RZ, RZ, R102 ;  /* 0x000000ffff737224 */ /* 0x000fc400078e0066 */
[----:B------:R-:W-:Y:S01]  /*5350*/  IMAD.MOV.U32 R113, RZ, RZ, R101 ;  /* 0x000000ffff717224 */ /* 0x000fe200078e0065 */
[----:B------:R-:W-:Y:S01]  /*5360*/  MOV R101, R16 ;  /* 0x0000001000657202 */ /* 0x000fe20000000f00 */
[----:B------:R-:W-:Y:S01]  /*5370*/  IMAD.MOV.U32 R103, RZ, RZ, R18 ;  /* 0x000000ffff677224 */ /* 0x000fe200078e0012 */
[----:B------:R-:W-:Y:S01]  /*5380*/  HMMA.16816.F32.BF16 R140, R4, R64, R36 ;  /* 0x00000040048c723c */ /* 0x000fe20000041824 */
[----:B------:R-:W-:Y:S01]  /*5390*/  IMAD.MOV.U32 R102, RZ, RZ, R19 ;  /* 0x000000ffff667224 */ /* 0x000fe200078e0013 */
[----:B------:R-:W-:Y:S01]  /*53a0*/  MOV R111, R31 ;  /* 0x0000001f006f7202 */ /* 0x000fe20000000f00 */
[----:B------:R-:W-:Y:S01]  /*53b0*/  IMAD.MOV.U32 R100, RZ, RZ, R17 ;  /* 0x000000ffff647224 */ /* 0x000fe200078e0011 */
[----:B------:R-:W-:Y:S01]  /*53c0*/  MOV R162, R14 ;  /* 0x0000000e00a27202 */ /* 0x000fe20000000f00 */
[----:B------:R-:W-:Y:S01]  /*53d0*/  IMAD.MOV.U32 R3, RZ, RZ, R28 ;  /* 0x000000ffff037224 */ /* 0x000fe200078e001c */
[----:B------:R-:W4:Y:S01]  /*53e0*/  LDSM.16.MT88.4 R16, [R240+0x2000] ;  /* 0x00200000f010783b */ /* 0x000f220000004200 */
[----:B------:R-:W-:Y:S01]  /*53f0*/  IMAD.MOV.U32 R112, RZ, RZ, R30 ;  /* 0x000000ffff707224 */ /* 0x000fe200078e001e */
[----:B------:R-:W-:Y:S01]  /*5400*/  HMMA.16816.F32.BF16 R40, R8, R70, RZ ;  /* 0x000000460828723c */ /* 0x000fe200000418ff */
[----:B------:R-:W-:Y:S01]  /*5410*/  IMAD.MOV.U32 R110, RZ, RZ, R29 ;  /* 0x000000ffff6e7224 */ /* 0x000fe200078e001d */
[----:B------:R-:W3:Y:S01]  /*5420*/  LDSM.16.MT88.4 R36, [R239+0x3000] ;  /* 0x00300000ef24783b */ /* 0x000ee20000004200 */
[----:B------:R-:W-:-:S02]  /*5430*/  IMAD.MOV.U32 R109, RZ, RZ, R12 ;  /* 0x000000ffff6d7224 */ /* 0x000fc400078e000c */
[----:B------:R-:W-:Y:S02]  /*5440*/  IMAD.MOV.U32 R108, RZ, RZ, R13 ;  /* 0x000000ffff6c7224 */ /* 0x000fe400078e000d */
[----:B------:R-:W-:Y:S01]  /*5450*/  IMAD.MOV.U32 R161, RZ, RZ, R15 ;  /* 0x000000ffffa17224 */ /* 0x000fe200078e000f */
[----:B-1----:R-:W-:Y:S01]  /*5460*/  HMMA.16816.F32.BF16 R28, R8, R46, RZ ;  /* 0x0000002e081c723c */ /* 0x002fe200000418ff */
[----:B------:R-:W-:Y:S01]  /*5470*/  IMAD.MOV.U32 R107, RZ, RZ, R26 ;  /* 0x000000ffff6b7224 */ /* 0x000fe200078e001a */
[----:B------:R-:W-:Y:S01]  /*5480*/  MOV R105, R24 ;  /* 0x0000001800697202 */ /* 0x000fe20000000f00 */
[----:B------:R-:W-:Y:S01]  /*5490*/  IMAD.MOV.U32 R106, RZ, RZ, R27 ;  /* 0x000000ffff6a7224 */ /* 0x000fe200078e001b */
[----:B------:R-:W-:Y:S01]  /*54a0*/  MOV R117, R21 ;  /* 0x0000001500757202 */ /* 0x000fe20000000f00 */
[----:B------:R-:W-:-:S03]  /*54b0*/  IMAD.MOV.U32 R104, RZ, RZ, R25 ;  /* 0x000000ffff687224 */ /* 0x000fc600078e0019 */
[C---:B------:R-:W-:Y:S01]  /*54c0*/  HMMA.16816.F32.BF16 R12, R8.reuse, R44, RZ ;  /* 0x0000002c080c723c */ /* 0x040fe200000418ff */
[----:B------:R-:W1:Y:S01]  /*54d0*/  LDSM.16.MT88.4 R44, [R241+0x3000] ;  /* 0x00300000f12c783b */ /* 0x000e620000004200 */
[----:B------:R-:W-:Y:S02]  /*54e0*/  IMAD.MOV.U32 R119, RZ, RZ, R22 ;  /* 0x000000ffff777224 */ /* 0x000fe400078e0016 */
[----:B------:R-:W-:Y:S02]  /*54f0*/  IMAD.MOV.U32 R118, RZ, RZ, R23 ;  /* 0x000000ffff767224 */ /* 0x000fe400078e0017 */
[----:B------:R-:W-:Y:S02]  /*5500*/  IMAD.MOV.U32 R130, RZ, RZ, R20 ;  /* 0x000000ffff827224 */ /* 0x000fe400078e0014 */
[C---:B--2---:R-:W-:Y:S08]  /*5510*/  HMMA.16816.F32.BF16 R24, R8.reuse, R52, RZ ;  /* 0x000000340818723c */ /* 0x044ff000000418ff */
[----:B------:R-:W-:Y:S01]  /*5520*/  HMMA.16816.F32.BF16 R20, R8, R54, RZ ;  /* 0x000000360814723c */ /* 0x000fe200000418ff */
[----:B------:R-:W2:Y:S07]  /*5530*/  LDSM.16.MT88.4 R52, [R240+0x3000] ;  /* 0x00300000f034783b */ /* 0x000eae0000004200 */
[C---:B------:R-:W-:Y:S01]  /*5540*/  HMMA.16816.F32.BF16 R56, R4.reuse, R74, R40 ;  /* 0x0000004a0438723c */ /* 0x040fe20000041828 */
[----:B------:R-:W1:Y:S07]  /*5550*/  LDSM.16.MT88.4 R40, [R241+0x3800] ;  /* 0x00380000f128783b */ /* 0x000e6e0000004200 */
[C---:B---3--:R-:W-:Y:S08]  /*5560*/  HMMA.16816.F32.BF16 R72, R4.reuse, R32, R24 ;  /* 0x000000200448723c */ /* 0x048ff00000041818 */
[C---:B------:R-:W-:Y:S01]  /*5570*/  HMMA.16816.F32.BF16 R68, R4.reuse, R34, R20 ;  /* 0x000000220444723c */ /* 0x040fe20000041814 */
[----:B------:R-:W3:Y:S07]  /*5580*/  LDSM.16.MT88.4 R32, [R240+0x3800] ;  /* 0x00380000f020783b */ /* 0x000eee0000004200 */
[C---:B----4-:R-:W-:Y:S08]  /*5590*/  HMMA.16816.F32.BF16 R64, R4.reuse, R16, R12 ;  /* 0x000000100440723c */ /* 0x050ff0000004180c */
[----:B------:R-:W-:Y:S08]  /*55a0*/  HMMA.16816.F32.BF16 R60, R4, R18, R28 ;  /* 0x00000012043c723c */ /* 0x000ff0000004181c */
[C---:B------:R-:W-:Y:S08]  /*55b0*/  HMMA.16816.F32.BF16 R12, R8.reuse, R36, RZ ;  /* 0x00000024080c723c */ /* 0x040ff000000418ff */
[C---:B------:R-:W-:Y:S01]  /*55c0*/  HMMA.16816.F32.BF16 R28, R8.reuse, R38, RZ ;  /* 0x00000026081c723c */ /* 0x040fe200000418ff */
[----:B------:R-:W4:Y:S07]  /*55d0*/  LDSM.16.MT88.4 R36, [R242+0x3000] ;  /* 0x00300000f224783b */ /* 0x000f2e0000004200 */
[C---:B-1----:R-:W-:Y:S08]  /*55e0*/  HMMA.16816.F32.BF16 R24, R8.reuse, R44, RZ ;  /* 0x0000002c0818723c */ /* 0x042ff000000418ff */
[C---:B--2---:R-:W-:Y:S08]  /*55f0*/  HMMA.16816.F32.BF16 R16, R8.reuse, R52, RZ ;  /* 0x000000340810723c */ /* 0x044ff000000418ff */
[----:B------:R-:W-:Y:S08]  /*5600*/  HMMA.16816.F32.BF16 R20, R8, R46, RZ ;  /* 0x0000002e0814723c */ /* 0x000ff000000418ff */
[C---:B------:R-:W-:Y:S08]  /*5610*/  HMMA.16816.F32.BF16 R120, R4.reuse, R48, R12 ;  /* 0x000000300478723c */ /* 0x040ff0000004180c */
[C---:B------:R-:W-:Y:S08]  /*5620*/  HMMA.16816.F32.BF16 R176, R4.reuse, R50, R28 ;  /* 0x0000003204b0723c */ /* 0x040ff0000004181c */
[----:B------:R-:W-:Y:S08]  /*5630*/  HMMA.16816.F32.BF16 R48, R4, R40, R24 ;  /* 0x000000280430723c */ /* 0x000ff00000041818 */
[----:B------:R-:W-:Y:S08]  /*5640*/  HMMA.16816.F32.BF16 R12, R8, R54, RZ ;  /* 0x00000036080c723c */ /* 0x000ff000000418ff */
[C---:B---3--:R-:W-:Y:S08]  /*5650*/  HMMA.16816.F32.BF16 R16, R4.reuse, R32, R16 ;  /* 0x000000200410723c */ /* 0x048ff00000041810 */
[----:B------:R-:W-:Y:S01]  /*5660*/  HMMA.16816.F32.BF16 R172, R4, R42, R20 ;  /* 0x0000002a04ac723c */ /* 0x000fe20000041814 */
[----:B------:R-:W1:Y:S01]  /*5670*/  LDSM.16.MT88.4 R20, [R242+0x3800] ;  /* 0x00380000f214783b */ /* 0x000e620000004200 */
[----:B------:R-:W-:Y:S01]  /*5680*/  IMAD.MOV.U32 R27, RZ, RZ, R48 ;  /* 0x000000ffff1b7224 */ /* 0x000fe200078e0030 */
[----:B------:R-:W-:Y:S01]  /*5690*/  MOV R25, R51 ;  /* 0x0000003300197202 */ /* 0x000fe20000000f00 */
[----:B------:R-:W-:-:S02]  /*56a0*/  IMAD.MOV.U32 R26, RZ, RZ, R50 ;  /* 0x000000ffff1a7224 */ /* 0x000fc400078e0032 */
[----:B------:R-:W-:Y:S02]  /*56b0*/  IMAD.MOV.U32 R24, RZ, RZ, R49 ;  /* 0x000000ffff187224 */ /* 0x000fe400078e0031 */
[----:B------:R-:W-:Y:S01]  /*56c0*/  IMAD.MOV.U32 R30, RZ, RZ, R3 ;  /* 0x000000ffff1e7224 */ /* 0x000fe200078e0003 */
[----:B------:R-:W-:Y:S07]  /*56d0*/  HMMA.16816.F32.BF16 R168, R4, R34, R12 ;  /* 0x0000002204a8723c */ /* 0x000fee000004180c */
[----:B------:R-:W-:Y:S01]  /*56e0*/  IMAD.MOV.U32 R3, RZ, RZ, R16 ;  /* 0x000000ffff037224 */ /* 0x000fe200078e0010 */
[----:B------:R-:W-:Y:S01]  /*56f0*/  MOV R29, R19 ;  /* 0x00000013001d7202 */ /* 0x000fe20000000f00 */
[----:B------:R-:W-:Y:S01]  /*5700*/  IMAD.MOV.U32 R44, RZ, RZ, R18 ;  /* 0x000000ffff2c7224 */ /* 0x000fe200078e0012 */
[----:B----4-:R-:W-:Y:S01]  /*5710*/  HMMA.16816.F32.BF16 R12, R8, R38, RZ ;  /* 0x00000026080c723c */ /* 0x010fe200000418ff */
[----:B------:R-:W-:-:S02]  /*5720*/  IMAD.MOV.U32 R28, RZ, RZ, R17 ;  /* 0x000000ffff1c7224 */ /* 0x000fc400078e0011 */
[----:B------:R-:W-:-:S04]  /*5730*/  IMAD.MOV.U32 R34, RZ, RZ, R27 ;  /* 0x000000ffff227224 */ /* 0x000fc800078e001b */
[----:B------:R-:W-:Y:S01]  /*5740*/  MOV R39, R24 ;  /* 0x0000001800277202 */ /* 0x000fe20000000f00 */
[----:B------:R-:W-:Y:S07]  /*5750*/  HMMA.16816.F32.BF16 R16, R8, R36, RZ ;  /* 0x000000240810723c */ /* 0x000fee00000418ff */
[----:B------:R-:W-:Y:S02]  /*5760*/  IMAD.MOV.U32 R36, RZ, RZ, R26 ;  /* 0x000000ffff247224 */ /* 0x000fe400078e001a */
[----:B------:R-:W-:-:S02]  /*5770*/  IMAD.MOV.U32 R37, RZ, RZ, R25 ;  /* 0x000000ffff257224 */ /* 0x000fc400078e0019 */
[----:B------:R-:W2:Y:S11]  /*5780*/  LDSM.16.MT88.4 R24, [R239+0x4800] ;  /* 0x00480000ef18783b */ /* 0x000eb60000004200 */
[----:B------:R-:W-:Y:S02]  /*5790*/  @!UPT UIADD3 URZ, URZ, URZ, URZ ;  /* 0x0000003f3f3ff290 */ /* 0x000fe4000fffe03f */
[C---:B-1----:R-:W-:Y:S01]  /*57a0*/  HMMA.16816.F32.BF16 R124, R4.reuse, R20, R16 ;  /* 0x00000014047c723c */ /* 0x042fe20000041810 */
[----:B------:R-:W1:Y:S01]  /*57b0*/  LDSM.16.MT88.4 R16, [R239+0x5000] ;  /* 0x00500000ef10783b */ /* 0x000e620000004200 */
[----:B------:R-:W-:Y:S01]  /*57c0*/  IMAD.MOV.U32 R42, RZ, RZ, R107 ;  /* 0x000000ffff2a7224 */ /* 0x000fe200078e006b */
[----:B------:R-:W-:Y:S01]  /*57d0*/  MOV R41, R104 ;  /* 0x0000006800297202 */ /* 0x000fe20000000f00 */
[----:B------:R-:W-:Y:S02]  /*57e0*/  IMAD.MOV.U32 R43, RZ, RZ, R106 ;  /* 0x000000ffff2b7224 */ /* 0x000fe400078e006a */
[----:B------:R-:W-:Y:S02]  /*57f0*/  IMAD.MOV.U32 R40, RZ, RZ, R105 ;  /* 0x000000ffff287224 */ /* 0x000fe400078e0069 */
[----:B------:R-:W-:Y:S01]  /*5800*/  HMMA.16816.F32.BF16 R104, R4, R22, R12 ;  /* 0x000000160468723c */ /* 0x000fe2000004180c */
[----:B------:R-:W-:Y:S01]  /*5810*/  IMAD.MOV.U32 R50, RZ, RZ, R103 ;  /* 0x000000ffff327224 */ /* 0x000fe200078e0067 */
[----:B------:R-:W-:Y:S01]  /*5820*/  MOV R49, R100 ;  /* 0x0000006400317202 */ /* 0x000fe20000000f00 */
[----:B------:R-:W-:Y:S01]  /*5830*/  IMAD.MOV.U32 R51, RZ, RZ, R102 ;  /* 0x000000ffff337224 */ /* 0x000fe200078e0066 */
[----:B------:R-:W-:Y:S04]  /*5840*/  LDSM.16.MT88.4 R20, [R241+0x5000] ;  /* 0x00500000f114783b */ /* 0x000fe80000004200 */
[----:B--2---:R-:W-:Y:S01]  /*5850*/  HMMA.16816.F32.BF16 R12, R8, R24, RZ ;  /* 0x00000018080c723c */ /* 0x004fe200000418ff */
[----:B------:R-:W-:Y:S11]  /*5860*/  IMAD.MOV.U32 R48, RZ, RZ, R101 ;  /* 0x000000ffff307224 */ /* 0x000ff600078e0065 */
[----:B------:R-:W-:Y:S11]  /*5870*/  @!UPT UIADD3 URZ, URZ, URZ, URZ ;  /* 0x0000003f3f3ff290 */ /* 0x000ff6000fffe03f */
[----:B------:R-:W-:Y:S01]  /*5880*/  @!UPT UIADD3 URZ, URZ, URZ, URZ ;  /* 0x0000003f3f3ff290 */ /* 0x000fe2000fffe03f */
[----:B-1----:R-:W-:Y:S07]  /*5890*/  HMMA.16816.F32.BF16 R100, R4, R16, R12 ;  /* 0x000000100464723c */ /* 0x002fee000004180c */
[----:B------:R-:W-:-:S04]  /*58a0*/  FADD.FTZ R12, R78, R77 ;  /* 0x0000004d4e0c7221 */ /* 0x000fc80000010000 */
[----:B------:R-:W-:Y:S02]  /*58b0*/  FADD.FTZ R17, R76, R12 ;  /* 0x0000000c4c117221 */ /* 0x000fe40000010000 */
[----:B------:R-:W-:Y:S01]  /*58c0*/  HMMA.16816.F32.BF16 R12, R8, R26, RZ ;  /* 0x0000001a080c723c */ /* 0x000fe200000418ff */
[----:B------:R-:W1:Y:S01]  /*58d0*/  LDSM.16.MT88.4 R24, [R241+0x4800] ;  /* 0x00480000f118783b */ /* 0x000e620000004200 */
[----:B------:R-:W-:Y:S01]  /*58e0*/  IMAD.MOV.U32 R54, RZ, RZ, R115 ;  /* 0x000000ffff367224 */ /* 0x000fe200078e0073 */
[----:B------:R-:W-:Y:S01]  /*58f0*/  MOV R31, R113 ;  /* 0x00000071001f7202 */ /* 0x000fe20000000f00 */
[----:B------:R-:W-:Y:S02]  /*5900*/  IMAD.MOV.U32 R55, RZ, RZ, R114 ;  /* 0x000000ffff377224 */ /* 0x000fe400078e0072 */
[----:B------:R-:W-:Y:S11]  /*5910*/  IMAD.MOV.U32 R32, RZ, RZ, R112 ;  /* 0x000000ffff207224 */ /* 0x000ff600078e0070 */
[----:B------:R-:W-:Y:S07]  /*5920*/  @!UPT UIADD3 URZ, URZ, URZ, URZ ;  /* 0x0000003f3f3ff290 */ /* 0x000fee000fffe03f */
[----:B------:R-:W-:Y:S08]  /*5930*/  HMMA.16816.F32.BF16 R112, R4, R18, R12 ;  /* 0x000000120470723c */ /* 0x000ff0000004180c */
[----:B-1----:R-:W-:Y:S01]  /*5940*/  HMMA.16816.F32.BF16 R12, R8, R24, RZ ;  /* 0x00000018080c723c */ /* 0x002fe200000418ff */
[----:B------:R-:W-:Y:S02]  /*5950*/  IMAD.MOV.U32 R38, RZ, RZ, R3 ;  /* 0x000000ffff267224 */ /* 0x000fe400078e0003 */
[----:B------:R-:W-:Y:S01]  /*5960*/  FADD.FTZ R3, R82, R80 ;  /* 0x0000005052037221 */ /* 0x000fe20000010000 */
[----:B------:R-:W-:Y:S01]  /*5970*/  MOV R35, R110 ;  /* 0x0000006e00237202 */ /* 0x000fe20000000f00 */
[----:B------:R-:W-:-:S02]  /*5980*/  IMAD.MOV.U32 R82, RZ, RZ, R44 ;  /* 0x000000ffff527224 */ /* 0x000fc400078e002c */
[----:B------:R-:W-:Y:S02]  /*5990*/  IMAD.MOV.U32 R33, RZ, RZ, R111 ;  /* 0x000000ffff217224 */ /* 0x000fe400078e006f */
[----:B------:R-:W-:Y:S02]  /*59a0*/  IMAD.MOV.U32 R44, RZ, RZ, R109 ;  /* 0x000000ffff2c7224 */ /* 0x000fe400078e006d */
[----:B------:R-:W-:Y:S02]  /*59b0*/  IMAD.MOV.U32 R45, RZ, RZ, R108 ;  /* 0x000000ffff2d7224 */ /* 0x000fe400078e006c */
[----:B------:R-:W-:-:S11]  /*59c0*/  FADD.FTZ R3, R84, R3 ;  /* 0x0000000354037221 */ /* 0x000fd60000010000 */
[----:B------:R-:W-:Y:S08]  /*59d0*/  HMMA.16816.F32.BF16 R108, R4, R20, R12 ;  /* 0x00000014046c723c */ /* 0x000ff0000004180c */
[----:B------:R-:W-:Y:S01]  /*59e0*/  HMMA.16816.F32.BF16 R12, R8, R26, RZ ;  /* 0x0000001a080c723c */ /* 0x000fe200000418ff */
[----:B------:R-:W-:Y:S02]  /*59f0*/  FADD.FTZ R3, R83, R3 ;  /* 0x0000000353037221 */ /* 0x000fe40000010000 */
[----:B------:R-:W-:-:S02]  /*5a00*/  FADD.FTZ R17, R79, R17 ;  /* 0x000000114f117221 */ /* 0x000fc40000010000 */
[----:B------:R-:W-:Y:S02]  /*5a10*/  FADD.FTZ R3, R88, R3 ;  /* 0x0000000358037221 */ /* 0x000fe40000010000 */
[----:B------:R-:W-:Y:S02]  /*5a20*/  FADD.FTZ R17, R81, R17 ;  /* 0x0000001151117221 */ /* 0x000fe40000010000 */
[----:B------:R-:W-:Y:S01]  /*5a30*/  FADD.FTZ R16, R89, R3 ;  /* 0x0000000359107221 */ /* 0x000fe20000010000 */
[----:B------:R-:W-:Y:S01]  /*5a40*/  MOV R152, R122 ;  /* 0x0000007a00987202 */ /* 0x000fe20000000f00 */
[----:B------:R-:W-:Y:S02]  /*5a50*/  IMAD.MOV.U32 R154, RZ, RZ, R120 ;  /* 0x000000ffff9a7224 */ /* 0x000fe400078e0078 */
[----:B------:R-:W-:Y:S02]  /*5a60*/  IMAD.MOV.U32 R153, RZ, RZ, R121 ;  /* 0x000000ffff997224 */ /* 0x000fe400078e0079 */
[----:B------:R-:W-:-:S02]  /*5a70*/  IMAD.MOV.U32 R131, RZ, RZ, R123 ;  /* 0x000000ffff837224 */ /* 0x000fc400078e007b */
[----:B------:R-:W-:-:S07]  /*5a80*/  FADD.FTZ R3, R85, R17 ;  /* 0x0000001155037221 */ /* 0x000fce0000010000 */
[----:B------:R-:W-:Y:S01]  /*5a90*/  HMMA.16816.F32.BF16 R120, R4, R22, R12 ;  /* 0x000000160478723c */ /* 0x000fe2000004180c */
[----:B------:R-:W-:Y:S06]  /*5aa0*/  LDSM.16.MT88.4 R20, [R240+0x5000] ;  /* 0x00500000f014783b */ /* 0x000fec0000004200 */
[----:B------:R-:W-:Y:S02]  /*5ab0*/  FADD.FTZ R12, R90, R16 ;  /* 0x000000105a0c7221 */ /* 0x000fe40000010000 */
[----:B------:R-:W1:Y:S02]  /*5ac0*/  LDSM.16.MT88.4 R16, [R240+0x4800] ;  /* 0x00480000f010783b */ /* 0x000e640000004200 */
[----:B------:R-:W-:-:S02]  /*5ad0*/  FADD.FTZ R27, R91, R12 ;  /* 0x0000000c5b1b7221 */ /* 0x000fc40000010000 */
[----:B------:R-:W-:Y:S02]  /*5ae0*/  FADD.FTZ R3, R86, R3 ;  /* 0x0000000356037221 */ /* 0x000fe40000010000 */
[----:B------:R-:W-:Y:S01]  /*5af0*/  FFMA.FTZ R24, R99, c[0x0][0x2d0], -R2 ;  /* 0x0000b40063187a23 */ /* 0x000fe20000010802 */
[----:B------:R-:W-:Y:S01]  /*5b00*/  MOV R53, R117 ;  /* 0x0000007500357202 */ /* 0x000fe20000000f00 */
[----:B------:R-:W-:Y:S02]  /*5b10*/  IMAD.MOV.U32 R80, RZ, RZ, R29 ;  /* 0x000000ffff507224 */ /* 0x000fe400078e001d */
[----:B------:R-:W-:Y:S02]  /*5b20*/  IMAD.MOV.U32 R46, RZ, RZ, R119 ;  /* 0x000000ffff2e7224 */ /* 0x000fe400078e0077 */
[----:B------:R-:W-:Y:S02]  /*5b30*/  IMAD.MOV.U32 R47, RZ, RZ, R118 ;  /* 0x000000ffff2f7224 */ /* 0x000fe400078e0076 */
[----:B------:R-:W-:-:S02]  /*5b40*/  IMAD.MOV.U32 R52, RZ, RZ, R116 ;  /* 0x000000ffff347224 */ /* 0x000fc400078e0074 */
[----:B------:R-:W-:Y:S01]  /*5b50*/  FADD.FTZ R29, R87, R3 ;  /* 0x00000003571d7221 */ /* 0x000fe20000010000 */
[C---:B-1----:R-:W-:Y:S08]  /*5b60*/  HMMA.16816.F32.BF16 R12, R8.reuse, R16, RZ ;  /* 0x00000010080c723c */ /* 0x042ff000000418ff */
[----:B------:R-:W-:Y:S01]  /*5b70*/  HMMA.16816.F32.BF16 R16, R8, R18, RZ ;  /* 0x000000120810723c */ /* 0x000fe200000418ff */
[--C-:B------:R-:W-:Y:S01]  /*5b80*/  FFMA.FTZ R25, R98, c[0x0][0x2d0], -R2.reuse ;  /* 0x0000b40062197a23 */ /* 0x100fe20000010802 */
[----:B------:R-:W1:Y:S01]  /*5b90*/  MUFU.EX2 R3, R24 ;  /* 0x0000001800037308 */ /* 0x000e620000000800 */
[----:B------:R-:W-:Y:S01]  /*5ba0*/  MOV R77, R28 ;  /* 0x0000001c004d7202 */ /* 0x000fe20000000f00 */
[----:B------:R-:W-:-:S02]  /*5bb0*/  FFMA.FTZ R26, R97, c[0x0][0x2d0], -R2 ;  /* 0x0000b400611a7a23 */ /* 0x000fc40000010802 */
[----:B------:R-:W-:-:S04]  /*5bc0*/  FFMA.FTZ R28, R94, c[0x0][0x2d0], -R2 ;  /* 0x0000b4005e1c7a23 */ /* 0x000fc80000010802 */
[----:B------:R-:W2:Y:S06]  /*5bd0*/  MUFU.EX2 R2, R25 ;  /* 0x0000001900027308 */ /* 0x000eac0000000800 */
[----:B------:R-:W-:Y:S07]  /*5be0*/  HMMA.16816.F32.BF16 R116, R4, R20, R12 ;  /* 0x000000140474723c */ /* 0x000fee000004180c */
[----:B------:R-:W-:-:S02]  /*5bf0*/  FFMA.FTZ R13, R96, c[0x0][0x2d0], -R0 ;  /* 0x0000b400600d7a23 */ /* 0x000fc40000010800 */
[----:B------:R-:W-:Y:S01]  /*5c00*/  FFMA.FTZ R12, R95, c[0x0][0x2d0], -R0 ;  /* 0x0000b4005f0c7a23 */ /* 0x000fe20000010800 */
[----:B------:R-:W-:Y:S08]  /*5c10*/  MUFU.EX2 R15, R26 ;  /* 0x0000001a000f7308 */ /* 0x000ff00000000800 */
[----:B------:R-:W3:Y:S01]  /*5c20*/  MUFU.EX2 R13, R13 ;  /* 0x0000000d000d7308 */ /* 0x000ee20000000800 */
[----:B------:R-:W-:Y:S07]  /*5c30*/  HMMA.16816.F32.BF16 R20, R4, R22, R16 ;  /* 0x000000160414723c */ /* 0x000fee0000041810 */
[----:B------:R-:W4:Y:S01]  /*5c40*/  MUFU.EX2 R12, R12 ;  /* 0x0000000c000c7308 */ /* 0x000f220000000800 */
[----:B-1----:R-:W-:-:S07]  /*5c50*/  FADD.FTZ R16, R3, R27 ;  /* 0x0000001b03107221 */ /* 0x002fce0000010000 */
[----:B------:R-:W1:Y:S01]  /*5c60*/  MUFU.EX2 R14, R28 ;  /* 0x0000001c000e7308 */ /* 0x000e620000000800 */
[C---:B--2---:R-:W-:Y:S01]  /*5c70*/  FADD.FTZ R16, R2.reuse, R16 ;  /* 0x0000001002107221 */ /* 0x044fe20000010000 */
[----:B------:R-:W-:Y:S01]  /*5c80*/  F2FP.BF16.PACK_AB R128, R2, R3 ;  /* 0x000000030280723e */ /* 0x000fe200000010ff */
[--C-:B------:R-:W-:Y:S02]  /*5c90*/  FFMA.FTZ R18, R93, c[0x0][0x2d0], -R0.reuse ;  /* 0x0000b4005d127a23 */ /* 0x100fe40000010800 */
[----:B------:R-:W-:Y:S02]  /*5ca0*/  FFMA.FTZ R17, R92, c[0x0][0x2d0], -R0 ;  /* 0x0000b4005c117a23 */ /* 0x000fe40000010800 */
[----:B---3--:R-:W-:Y:S02]  /*5cb0*/  FADD.FTZ R0, R13, R29 ;  /* 0x0000001d0d007221 */ /* 0x008fe40000010000 */
[----:B------:R-:W-:Y:S02]  /*5cc0*/  FADD.FTZ R2, R15, R16 ;  /* 0x000000100f027221 */ /* 0x000fe40000010000 */
[----:B----4-:R-:W-:-:S02]  /*5cd0*/  FADD.FTZ R3, R12, R0 ;  /* 0x000000000c037221 */ /* 0x010fc40000010000 */
[----:B-1----:R-:W-:Y:S02]  /*5ce0*/  FADD.FTZ R0, R14, R2 ;  /* 0x000000020e007221 */ /* 0x002fe40000010000 */
[----:B------:R-:W1:Y:S03]  /*5cf0*/  MUFU.EX2 R2, R18 ;  /* 0x0000001200027308 */ /* 0x000e660000000800 */
[----:B------:R2:W-:Y:S01]  /*5d00*/  STL [R1+0x38], R0 ;  /* 0x0000380001007387 */ /* 0x0005e20000100800 */
[----:B------:R-:W-:Y:S01]  /*5d10*/  MOV R78, R38 ;  /* 0x00000026004e7202 */ /* 0x000fe20000000f00 */
[----:B------:R-:W-:Y:S02]  /*5d20*/  IMAD.MOV.U32 R38, RZ, RZ, R34 ;  /* 0x000000ffff267224 */ /* 0x000fe400078e0022 */
[----:B------:R-:W-:Y:S01]  /*5d30*/  IMAD.MOV.U32 R34, RZ, RZ, R30 ;  /* 0x000000ffff227224 */ /* 0x000fe200078e001e */
[----:B------:R-:W-:Y:S01]  /*5d40*/  MOV R30, R52 ;  /* 0x00000034001e7202 */ /* 0x000fe20000000f00 */
[----:B------:R-:W-:-:S02]  /*5d50*/  IMAD.MOV.U32 R52, RZ, RZ, R130 ;  /* 0x000000ffff347224 */ /* 0x000fc400078e0082 */
[----:B-1----:R-:W-:Y:S01]  /*5d60*/  FADD.FTZ R3, R2, R3 ;  /* 0x0000000302037221 */ /* 0x002fe20000010000 */
[----:B--2---:R-:W1:Y:S01]  /*5d70*/  MUFU.EX2 R0, R17 ;  /* 0x0000001100007308 */ /* 0x004e620000000800 */
[----:B------:R-:W-:Y:S01]  /*5d80*/  MOV R85, R77 ;  /* 0x0000004d00557202 */ /* 0x000fe20000000f00 */
[----:B------:R-:W-:Y:S01]  /*5d90*/  IMAD.MOV.U32 R77, RZ, RZ, R39 ;  /* 0x000000ffff4d7224 */ /* 0x000fe200078e0027 */
[----:B------:R-:W-:Y:S01]  /*5da0*/  MOV R76, R38 ;  /* 0x00000026004c7202 */ /* 0x000fe20000000f00 */
[----:B------:R-:W-:Y:S01]  /*5db0*/  IMAD.MOV.U32 R38, RZ, RZ, R46 ;  /* 0x000000ffff267224 */ /* 0x000fe200078e002e */
[----:B------:R-:W-:Y:S01]  /*5dc0*/  MOV R39, R47 ;  /* 0x0000002f00277202 */ /* 0x000fe20000000f00 */
[----:B------:R-:W-:Y:S02]  /*5dd0*/  IMAD.MOV.U32 R84, RZ, RZ, R78 ;  /* 0x000000ffff547224 */ /* 0x000fe400078e004e */
[----:B------:R-:W-:Y:S02]  /*5de0*/  IMAD.MOV.U32 R46, RZ, RZ, R162 ;  /* 0x000000ffff2e7224 */ /* 0x000fe400078e00a2 */
[----:B------:R-:W-:-:S02]  /*5df0*/  IMAD.MOV.U32 R78, RZ, RZ, R36 ;  /* 0x000000ffff4e7224 */ /* 0x000fc400078e0024 */
[----:B-1----:R-:W-:Y:S01]  /*5e00*/  FADD.FTZ R3, R0, R3 ;  /* 0x0000000300037221 */ /* 0x002fe20000010000 */
[----:B------:R-:W-:Y:S01]  /*5e10*/  MOV R36, R52 ;  /* 0x0000003400247202 */ /* 0x000fe20000000f00 */
[----:B------:R-:W-:-:S03]  /*5e20*/  IMAD.MOV.U32 R47, RZ, RZ, R161 ;  /* 0x000000ffff2f7224 */ /* 0x000fc600078e00a1 */
[----:B------:R-:W-:Y:S04]  /*5e30*/  STL [R1+0x34], R3 ;  /* 0x0000340301007387 */ /* 0x000fe80000100800 */
[----:B------:R1:W5:Y:S04]  /*5e40*/  LDL.LU R162, [R1+0xe0] ;  /* 0x0000e00001a27983 */ /* 0x0003680000300800 */
[----:B------:R1:W5:Y:S04]  /*5e50*/  LDL.LU R161, [R1+0xdc] ;  /* 0x0000dc0001a17983 */ /* 0x0003680000300800 */
[----:B------:R-:W2:Y:S01]  /*5e60*/  LDL R52, [R1+0x7c] ;  /* 0x00007c0001347983 */ /* 0x000ea20000100800 */
[----:B------:R-:W-:Y:S01]  /*5e70*/  IMAD.MOV.U32 R86, RZ, RZ, R82 ;  /* 0x000000ffff567224 */ /* 0x000fe200078e0052 */
[----:B------:R-:W-:Y:S01]  /*5e80*/  MOV R89, R153 ;  /* 0x0000009900597202 */ /* 0x000fe20000000f00 */
[----:B------:R-:W-:-:S02]  /*5e90*/  IMAD.MOV.U32 R82, RZ, RZ, R155 ;  /* 0x000000ffff527224 */ /* 0x000fc400078e009b */
[----:B------:R-:W-:Y:S02]  /*5ea0*/  IMAD.MOV.U32 R88, RZ, RZ, R154 ;  /* 0x000000ffff587224 */ /* 0x000fe400078e009a */
[----:B------:R-:W-:Y:S02]  /*5eb0*/  IMAD.MOV.U32 R90, RZ, RZ, R152 ;  /* 0x000000ffff5a7224 */ /* 0x000fe400078e0098 */
[----:B------:R-:W3:Y:S01]  /*5ec0*/  LDSM.16.MT88.4 R152, [R239+0x1000] ;  /* 0x00100000ef98783b */ /* 0x000ee20000004200 */
[----:B------:R-:W-:Y:S01]  /*5ed0*/  IMAD.MOV.U32 R91, RZ, RZ, R131 ;  /* 0x000000ffff5b7224 */ /* 0x000fe200078e0083 */
[----:B------:R-:W-:Y:S02]  /*5ee0*/  F2FP.BF16.PACK_AB R129, R12, R13 ;  /* 0x0000000d0c81723e */ /* 0x000fe400000010ff */
[----:B------:R-:W-:Y:S02]  /*5ef0*/  F2FP.BF16.PACK_AB R130, R14, R15 ;  /* 0x0000000f0e82723e */ /* 0x000fe400000010ff */
[----:B------:R-:W-:-:S02]  /*5f00*/  F2FP.BF16.PACK_AB R131, R0, R2 ;  /* 0x000000020083723e */ /* 0x000fc400000010ff */
[----:B------:R-:W-:Y:S01]  /*5f10*/  MOV R79, R37 ;  /* 0x00000025004f7202 */ /* 0x000fe20000000f00 */
[----:B------:R-:W-:Y:S02]  /*5f20*/  IMAD.MOV.U32 R37, RZ, RZ, R53 ;  /* 0x000000ffff257224 */ /* 0x000fe400078e0035 */
[----:B------:R-:W-:Y:S01]  /*5f30*/  IMAD.MOV.U32 R87, RZ, RZ, R80 ;  /* 0x000000ffff577224 */ /* 0x000fe200078e0050 */
[----:B------:R-:W-:Y:S01]  /*5f40*/  MOV R98, R32 ;  /* 0x0000002000627202 */ /* 0x000fe20000000f00 */
[----:B------:R-:W-:Y:S01]  /*5f50*/  IMAD.MOV.U32 R96, RZ, RZ, R34 ;  /* 0x000000ffff607224 */ /* 0x000fe200078e0022 */
[----:B------:R-:W-:Y:S01]  /*5f60*/  LDSM.16.MT88.4 R12, [R242+0x4800] ;  /* 0x00480000f20c783b */ /* 0x000fe20000004200 */
[C---:B---3--:R-:W-:Y:S08]  /*5f70*/  HMMA.16816.F32.BF16 R156, R128.reuse, R152, R156 ;  /* 0x00000098809c723c */ /* 0x048ff0000004189c */
[----:B------:R-:W-:Y:S01]  /*5f80*/  HMMA.16816.F32.BF16 R152, R128, R154, R144 ;  /* 0x0000009a8098723c */ /* 0x000fe20000041890 */
[----:B------:R-:W3:Y:S01]  /*5f90*/  LDSM.16.MT88.4 R144, [R241+0x1000] ;  /* 0x00100000f190783b */ /* 0x000ee20000004200 */
[----:B------:R-:W-:-:S03]  /*5fa0*/  MOV R53, R160 ;  /* 0x000000a000357202 */ /* 0x000fc60000000f00 */
[----:B------:R1:W5:Y:S04]  /*5fb0*/  LDL.LU R160, [R1+0xd8] ;  /* 0x0000d80001a07983 */ /* 0x0003680000300800 */
[----:B------:R-:W4:Y:S01]  /*5fc0*/  LDL.LU R80, [R1+0x28] ;  /* 0x0000280001507983 */ /* 0x000f220000300800 */
[C---:B---3--:R-:W-:Y:S08]  /*5fd0*/  HMMA.16816.F32.BF16 R148, R128.reuse, R144, R148 ;  /* 0x000000908094723c */ /* 0x048ff00000041894 */
[----:B------:R-:W-:Y:S01]  /*5fe0*/  HMMA.16816.F32.BF16 R144, R128, R146, R136 ;  /* 0x000000928090723c */ /* 0x000fe20000041888 */
[----:B------:R-:W3:Y:S01]  /*5ff0*/  LDSM.16.MT88.4 R136, [R240+0x1000] ;  /* 0x00100000f088783b */ /* 0x000ee20000004200 */
[----:B------:R-:W-:-:S02]  /*6000*/  IMAD.MOV.U32 R97, RZ, RZ, R35 ;  /* 0x000000ffff617224 */ /* 0x000fc400078e0023 */
[----:B------:R-:W-:Y:S01]  /*6010*/  IMAD.MOV.U32 R99, RZ, RZ, R33 ;  /* 0x000000ffff637224 */ /* 0x000fe200078e0021 */
[----:B------:R-:W-:Y:S01]  /*6020*/  MOV R33, R31 ;  /* 0x0000001f00217202 */ /* 0x000fe20000000f00 */
[----:B------:R-:W-:Y:S02]  /*6030*/  IMAD.MOV.U32 R32, RZ, RZ, R30 ;  /* 0x000000ffff207224 */ /* 0x000fe400078e001e */
[----:B------:R-:W-:Y:S02]  /*6040*/  IMAD.MOV.U32 R34, RZ, RZ, R54 ;  /* 0x000000ffff227224 */ /* 0x000fe400078e0036 */
[----:B------:R-:W-:Y:S01]  /*6050*/  IMAD.MOV.U32 R35, RZ, RZ, R55 ;  /* 0x000000ffff237224 */ /* 0x000fe200078e0037 */
[C---:B---3--:R-:W-:Y:S08]  /*6060*/  HMMA.16816.F32.BF16 R140, R128.reuse, R136, R140 ;  /* 0x00000088808c723c */ /* 0x048ff0000004188c */
[C---:B------:R-:W-:Y:S01]  /*6070*/  HMMA.16816.F32.BF16 R136, R128.reuse, R138, R32 ;  /* 0x0000008a8088723c */ /* 0x040fe20000041820 */
[----:B------:R-:W3:Y:S07]  /*6080*/  LDSM.16.MT88.4 R32, [R242+0x1000] ;  /* 0x00100000f220783b */ /* 0x000eee0000004200 */
[C---:B---3--:R-:W-:Y:S01]  /*6090*/  HMMA.16816.F32.BF16 R28, R128.reuse, R32, R96 ;  /* 0x00000020801c723c */ /* 0x048fe20000041860 */
[----:B------:R-:W-:Y:S07]  /*60a0*/  LDSM.16.MT88.4 R96, [R242+0x4000] ;  /* 0x00400000f260783b */ /* 0x000fee0000004200 */
[C---:B------:R-:W-:Y:S01]  /*60b0*/  HMMA.16816.F32.BF16 R32, R128.reuse, R34, R40 ;  /* 0x000000228020723c */ /* 0x040fe20000041828 */
[----:B------:R-:W3:Y:S07]  /*60c0*/  LDSM.16.MT88.4 R40, [R239+0x2800] ;  /* 0x00280000ef28783b */ /* 0x000eee0000004200 */
[C---:B---3--:R-:W-:Y:S08]  /*60d0*/  HMMA.16816.F32.BF16 R36, R128.reuse, R40, R36 ;  /* 0x000000288024723c */ /* 0x048ff00000041824 */
[C---:B------:R-:W-:Y:S01]  /*60e0*/  HMMA.16816.F32.BF16 R40, R128.reuse, R42, R48 ;  /* 0x0000002a8028723c */ /* 0x040fe20000041830 */
[----:B------:R-:W3:Y:S07]  /*60f0*/  LDSM.16.MT88.4 R48, [R241+0x2800] ;  /* 0x00280000f130783b */ /* 0x000eee0000004200 */
[C---:B---3--:R-:W-:Y:S08]  /*6100*/  HMMA.16816.F32.BF16 R44, R128.reuse, R48, R44 ;  /* 0x00000030802c723c */ /* 0x048ff0000004182c */
[----:B------:R-:W-:Y:S01]  /*6110*/  HMMA.16816.F32.BF16 R48, R128, R50, R56 ;  /* 0x000000328030723c */ /* 0x000fe20000041838 */
[----:B------:R-:W3:Y:S01]  /*6120*/  LDSM.16.MT88.4 R56, [R240+0x2800] ;  /* 0x00280000f038783b */ /* 0x000ee20000004200 */
[----:B--2---:R-:W-:Y:S01]  /*6130*/  MOV R26, R52 ;  /* 0x00000034001a7202 */ /* 0x004fe20000000f00 */
[----:B------:R-:W-:-:S05]  /*6140*/  IMAD.MOV.U32 R27, RZ, RZ, R53 ;  /* 0x000000ffff1b7224 */ /* 0x000fca00078e0035 */
[C---:B------:R-:W-:Y:S08]  /*6150*/  HMMA.16816.F32.BF16 R92, R128.reuse, R96, R124 ;  /* 0x00000060805c723c */ /* 0x040ff0000004187c */
[C---:B------:R-:W-:Y:S01]  /*6160*/  HMMA.16816.F32.BF16 R96, R128.reuse, R98, R104 ;  /* 0x000000628060723c */ /* 0x040fe20000041868 */
[----:B------:R-:W2:Y:S07]  /*6170*/  LDSM.16.MT88.4 R104, [R239+0x5800] ;  /* 0x00580000ef68783b */ /* 0x000eae0000004200 */
[C---:B---3--:R-:W-:Y:S01]  /*6180*/  HMMA.16816.F32.BF16 R52, R128.reuse, R56, R64 ;  /* 0x000000388034723c */ /* 0x048fe20000041840 */
[----:B------:R-:W3:Y:S07]  /*6190*/  LDSM.16.MT88.4 R64, [R242+0x2800] ;  /* 0x00280000f240783b */ /* 0x000eee0000004200 */
[C---:B------:R-:W-:Y:S08]  /*61a0*/  HMMA.16816.F32.BF16 R56, R128.reuse, R58, R60 ;  /* 0x0000003a8038723c */ /* 0x040ff0000004183c */
[C---:B--2---:R-:W-:Y:S08]  /*61b0*/  HMMA.16816.F32.BF16 R100, R128.reuse, R104, R100 ;  /* 0x000000688064723c */ /* 0x044ff00000041864 */
[----:B------:R-:W-:Y:S01]  /*61c0*/  HMMA.16816.F32.BF16 R104, R128, R106, R112 ;  /* 0x0000006a8068723c */ /* 0x000fe20000041870 */
[----:B------:R-:W2:Y:S07]  /*61d0*/  LDSM.16.MT88.4 R112, [R241+0x5800] ;  /* 0x00580000f170783b */ /* 0x000eae0000004200 */
[C---:B------:R-:W-:Y:S08]  /*61e0*/  HMMA.16816.F32.BF16 R16, R8.reuse, R12, RZ ;  /* 0x0000000c0810723c */ /* 0x040ff000000418ff */
[----:B------:R-:W-:Y:S01]  /*61f0*/  HMMA.16816.F32.BF16 R8, R8, R14, RZ ;  /* 0x0000000e0808723c */ /* 0x000fe200000418ff */
[----:B------:R-:W1:Y:S07]  /*6200*/  LDSM.16.MT88.4 R12, [R242+0x5000] ;  /* 0x00500000f20c783b */ /* 0x000e6e0000004200 */
[----:B---3--:R-:W-:Y:S01]  /*6210*/  HMMA.16816.F32.BF16 R60, R128, R64, R72 ;  /* 0x00000040803c723c */ /* 0x008fe20000041848 */
[----:B------:R-:W3:Y:S01]  /*6220*/  LDSM.16.MT88.4 R72, [R239+0x4000] ;  /* 0x00400000ef48783b */ /* 0x000ee20000004200 */
[----:B------:R-:W-:Y:S01]  /*6230*/  @P3 IMAD.HI.U32 R2, R135, c[0x0][0x2c8], RZ ;  /* 0x0000b20087023a27 */ /* 0x000fe200078e00ff */
[----:B----4-:R-:W-:-:S03]  /*6240*/  MOV R25, R80 ;  /* 0x0000005000197202 */ /* 0x010fc60000000f00 */
[----:B------:R-:W-:Y:S01]  /*6250*/  IMAD.MOV.U32 R0, RZ, RZ, R135 ;  /* 0x000000ffff007224 */ /* 0x000fe200078e0087 */
[----:B------:R-:W-:Y:S01]  /*6260*/  @P3 SHF.R.U32.HI R0, RZ, c[0x0][0x2cc], R2 ;  /* 0x0000b300ff003a19 */ /* 0x000fe20000011602 */
[----:B------:R-:W-:Y:S01]  /*6270*/  HMMA.16816.F32.BF16 R64, R128, R66, R68 ;  /* 0x000000428040723c */ /* 0x000fe20000041844 */
[----:B------:R-:W-:Y:S02]  /*6280*/  IMAD.MOV.U32 R24, RZ, RZ, R82 ;  /* 0x000000ffff187224 */ /* 0x000fe400078e0052 */
[----:B------:R-:W4:Y:S01]  /*6290*/  LDSM.16.MT88.4 R80, [R241+0x4000] ;  /* 0x00400000f150783b */ /* 0x000f220000004200 */
[----:B------:R-:W-:-:S04]  /*62a0*/  IADD3 R0, R0, R26, -R27 ;  /* 0x0000001a00007210 */ /* 0x000fc80007ffe81b */
[C---:B--2---:R-:W-:Y:S08]  /*62b0*/  HMMA.16816.F32.BF16 R108, R128.reuse, R112, R108 ;  /* 0x00000070806c723c */ /* 0x044ff0000004186c */
[----:B------:R-:W-:Y:S01]  /*62c0*/  HMMA.16816.F32.BF16 R112, R128, R114, R120 ;  /* 0x000000728070723c */ /* 0x000fe20000041878 */
[----:B------:R-:W2:Y:S07]  /*62d0*/  LDSM.16.MT88.4 R120, [R240+0x5800] ;  /* 0x00580000f078783b */ /* 0x000eae0000004200 */
[----:B-1----:R-:W-:Y:S08]  /*62e0*/  HMMA.16816.F32.BF16 R16, R4, R12, R16 ;  /* 0x0000000c0410723c */ /* 0x002ff00000041810 */
[----:B---3--:R-:W-:Y:S01]  /*62f0*/  HMMA.16816.F32.BF16 R68, R128, R72, R88 ;  /* 0x000000488044723c */ /* 0x008fe20000041858 */
[----:B------:R-:W1:Y:S07]  /*6300*/  LDSM.16.MT88.4 R88, [R240+0x4000] ;  /* 0x00400000f058783b */ /* 0x000e6e0000004200 */
[----:B------:R-:W-:Y:S01]  /*6310*/  HMMA.16816.F32.BF16 R8, R4, R14, R8 ;  /* 0x0000000e0408723c */ /* 0x000fe20000041808 */
[----:B------:R-:W3:Y:S01]  /*6320*/  LDSM.16.MT88.4 R4, [R242+0x5800] ;  /* 0x00580000f204783b */ /* 0x000ee20000004200 */
[----:B------:R-:W-:-:S05]  /*6330*/  IMAD.HI R0, R0, 0x2aaaaaab, RZ ;  /* 0x2aaaaaab00007827 */ /* 0x000fca00078e02ff */
[----:B------:R-:W-:-:S04]  /*6340*/  SHF.R.U32.HI R2, RZ, 0x1f, R0 ;  /* 0x0000001fff027819 */ /* 0x000fc80000011600 */
[----:B------:R-:W-:Y:S02]  /*6350*/  LEA.HI.SX32 R0, R0, R2, 0x1d ;  /* 0x0000000200007211 */ /* 0x000fe400078feaff */
[----:B------:R-:W-:Y:S02]  /*6360*/  IADD3 R3, R25, -0x2, RZ ;  /* 0xfffffffe19037810 */ /* 0x000fe40007ffe0ff */
[----:B------:R-:W-:-:S03]  /*6370*/  IMNMX R0, R24, R0, !PT ;  /* 0x0000000018007217 */ /* 0x000fc60007800200 */
[----:B------:R3:W-:Y:S04]  /*6380*/  STL [R1+0x20], R3 ;  /* 0x0000200301007387 */ /* 0x0007e80000100800 */
[----:B------:R3:W-:Y:S01]  /*6390*/  STL [R1+0x60], R0 ;  /* 0x0000600001007387 */ /* 0x0007e20000100800 */
[----:B------:R-:W-:Y:S01]  /*63a0*/  ISETP.GE.AND P0, PT, R3, R0, PT ;  /* 0x000000000300720c */ /* 0x000fe20003f06270 */
[C---:B----4-:R-:W-:Y:S08]  /*63b0*/  HMMA.16816.F32.BF16 R76, R128.reuse, R80, R76 ;  /* 0x00000050804c723c */ /* 0x050ff0000004184c */
[C---:B--2---:R-:W-:Y:S08]  /*63c0*/  HMMA.16816.F32.BF16 R116, R128.reuse, R120, R116 ;  /* 0x000000788074723c */ /* 0x044ff00000041874 */
[C---:B-1----:R-:W-:Y:S08]  /*63d0*/  HMMA.16816.F32.BF16 R84, R128.reuse, R88, R84 ;  /* 0x000000588054723c */ /* 0x042ff00000041854 */
[C---:B------:R-:W-:Y:S08]  /*63e0*/  HMMA.16816.F32.BF16 R72, R128.reuse, R74, R176 ;  /* 0x0000004a8048723c */ /* 0x040ff000000418b0 */
[C---:B------:R-:W-:Y:S08]  /*63f0*/  HMMA.16816.F32.BF16 R80, R128.reuse, R82, R172 ;  /* 0x000000528050723c */ /* 0x040ff000000418ac */
[C---:B------:R-:W-:Y:S08]  /*6400*/  HMMA.16816.F32.BF16 R88, R128.reuse, R90, R168 ;  /* 0x0000005a8058723c */ /* 0x040ff000000418a8 */
[C---:B------:R-:W-:Y:S08]  /*6410*/  HMMA.16816.F32.BF16 R120, R128.reuse, R122, R20 ;  /* 0x0000007a8078723c */ /* 0x040ff00000041814 */
[C---:B---3--:R-:W-:Y:S08]  /*6420*/  HMMA.16816.F32.BF16 R124, R128.reuse, R4, R16 ;  /* 0x00000004807c723c */ /* 0x048ff00000041810 */
[----:B------:R-:W-:Y:S01]  /*6430*/  HMMA.16816.F32.BF16 R128, R128, R6, R8 ;  /* 0x000000068080723c */ /* 0x000fe20000041808 */
[----:B------:R-:W-:Y:S07]  /*6440*/  @!P0 BRA `(.L_x_879) ;  /* 0x000032c000008947 */ /* 0x000fee0003800000 */
[----:B------:R-:W-:Y:S01]  /*6450*/  IMAD.IADD R0, R134, 0x1, R135 ;  /* 0x0000000186007824 */ /* 0x000fe200078e0287 */
[----:B------:R-:W-:Y:S01]  /*6460*/  MOV R2, R3 ;  /* 0x0000000300027202 */ /* 0x000fe20000000f00 */
[----:B------:R-:W-:Y:S01]  /*6470*/  IMAD.MOV.U32 R134, RZ, RZ, R132 ;  /* 0x000000ffff867224 */ /* 0x000fe200078e0084 */
[----:B------:R-:W-:-:S02]  /*6480*/  MOV R135, R133 ;  /* 0x0000008500877202 */ /* 0x000fc40000000f00 */
[----:B------:R1:W-:Y:S02]  /*6490*/  STL [R1+0x30], R0 ;  /* 0x0000300001007387 */ /* 0x0003e40000100800 */
[----:B-1----:R-:W-:-:S05]  /*64a0*/  @P3 IMAD.HI.U32 R0, R0, c[0x0][0x2c8], RZ ;  /* 0x0000b20000003a27 */ /* 0x002fca00078e00ff */
[----:B------:R-:W-:-:S05]  /*64b0*/  @P3 SHF.R.U32.HI R0, RZ, c[0x0][0x2cc], R0 ;  /* 0x0000b300ff003a19 */ /* 0x000fca0000011600 */
[----:B------:R1:W-:Y:S04]  /*64c0*/  @P3 STL [R1+0x68], R0 ;  /* 0x0000680001003387 */ /* 0x0003e80000100800 */
[----:B------:R1:W-:Y:S02]  /*64d0*/  STL [R1+0x1c], R2 ;  /* 0x00001c0201007387 */ /* 0x0003e40000100800 */
.L_x_884:
[----:B------:R-:W2:Y:S01]  /*64e0*/  LDL R3, [R1] ;  /* 0x0000000001037983 */ /* 0x000ea20000100800 */
[----:B------:R-:W-:Y:S04]  /*64f0*/  DEPBAR.LE SB0, 0x0 ;  /* 0x000080000000791a */ /* 0x000fe80000000000 */
[----:B------:R-:W3:Y:S01]  /*6500*/  LDL R6, [R1+0x3c] ;  /* 0x00003c0001067983 */ /* 0x000ee20000100800 */
[----:B------:R-:W-:Y:S01]  /*6510*/  WARPSYNC 0xffffffff ;  /* 0xffffffff00007948 */ /* 0x000fe20003800000 */
[----:B------:R-:W-:Y:S02]  /*6520*/  BSSY B0, `(.L_x_880) ;  /* 0x0000033000007945 */ /* 0x000fe40003800000 */
[----:B-1----:R-:W4:Y:S04]  /*6530*/  LDL R2, [R1+0x4] ;  /* 0x0000040001027983 */ /* 0x002f280000100800 */
[----:B------:R-:W3:Y:S04]  /*6540*/  LDL R132, [R1+0x1c] ;  /* 0x00001c0001847983 */ /* 0x000ee80000100800 */
[----:B------:R-:W3:Y:S04]  /*6550*/  LDL R0, [R1+0x2c] ;  /* 0x00002c0001007983 */ /* 0x000ee80000100800 */
[----:B------:R-:W-:Y:S06]  /*6560*/  BAR.SYNC.DEFER_BLOCKING 0x0 ;  /* 0x0000000000007b1d */ /* 0x000fec0000010000 */
[----:B------:R1:W1:Y:S04]  /*6570*/  LDSM.16.M88.4 R8, [R236] ;  /* 0x00000000ec08783b */ /* 0x0002680000000200 */
[----:B------:R1:W1:Y:S04]  /*6580*/  LDSM.16.M88.4 R16, [R236+0x800] ;  /* 0x00080000ec10783b */ /* 0x0002680000000200 */
[----:B------:R1:W1:Y:S04]  /*6590*/  LDSM.16.M88.4 R24, [R236+0x1000] ;  /* 0x00100000ec18783b */ /* 0x0002680000000200 */
[----:B------:R1:W1:Y:S04]  /*65a0*/  LDSM.16.M88.4 R168, [R243] ;  /* 0x00000000f3a8783b */ /* 0x0002680000000200 */
[----:B--2---:R2:W1:Y:S04]  /*65b0*/  LDSM.16.M88.4 R172, [R3] ;  /* 0x0000000003ac783b */ /* 0x0044680000000200 */
[----:B----4-:R2:W4:Y:S01]  /*65c0*/  LDSM.16.M88.4 R176, [R2] ;  /* 0x0000000002b0783b */ /* 0x0105220000000200 */
[----:B---3--:R-:W-:Y:S02]  /*65d0*/  ISETP.GT.AND P0, PT, R6, R132, PT ;  /* 0x000000840600720c */ /* 0x008fe40003f04270 */
[----:B------:R-:W-:Y:S11]  /*65e0*/  LOP3.LUT P4, RZ, R0, 0x2, RZ, 0xc0, !PT ;  /* 0x0000000200ff7812 */ /* 0x000ff6000788c0ff */
[----:B------:R-:W-:-:S05]  /*65f0*/  @P0 BRA `(.L_x_881) ;  /* 0x0000025000000947 */ /* 0x000fca0003800000 */
[----:B------:R-:W3:Y:S01]  /*6600*/  LDL.64 R14, [R1+0x58] ;  /* 0x00005800010e7983 */ /* 0x000ee20000100a00 */
[----:B------:R-:W-:Y:S02]  /*6610*/  LOP3.LUT P3, RZ, R0, 0x1, RZ, 0xc0, !PT ;  /* 0x0000000100ff7812 */ /* 0x000fe4000786c0ff */
[----:B------:R-:W-:Y:S01]  /*6620*/  SHF.R.S32.HI R0, RZ, 0x1f, R132 ;  /* 0x0000001fff007819 */ /* 0x000fe20000011484 */
[----:B--2---:R-:W2:Y:S04]  /*6630*/  LDL.64 R12, [R1+0x48] ;  /* 0x00004800010c7983 */ /* 0x004ea80000100a00 */
[----:B----4-:R-:W4:Y:S01]  /*6640*/  LDL R7, [R1+0x18] ;  /* 0x0000180001077983 */ /* 0x010f220000100800 */
[----:B------:R-:W-:Y:S03]  /*6650*/  IMAD R0, R0, c[0x0][0x208], RZ ;  /* 0x0000820000007a24 */ /* 0x000fe600078e02ff */
[----:B------:R-:W1:Y:S01]  /*6660*/  S2R R2, SR_TID.X ;  /* 0x0000000000027919 */ /* 0x000e620000002100 */
[----:B------:R-:W-:Y:S01]  /*6670*/  IMAD R0, R132, c[0x0][0x20c], R0 ;  /* 0x0000830084007a24 */ /* 0x000fe200078e0200 */
[----:B-1----:R-:W-:Y:S01]  /*6680*/  ISETP.GT.AND P2, PT, R2, 0x7f, PT ;  /* 0x0000007f0200780c */ /* 0x002fe20003f44270 */
[----:B------:R-:W-:Y:S04]  /*6690*/  IMAD.WIDE.U32 R2, R132, c[0x0][0x208], RZ ;  /* 0x0000820084027a25 */ /* 0x000fe800078e00ff */
[----:B------:R-:W-:Y:S02]  /*66a0*/  IMAD.IADD R0, R3, 0x1, R0 ;  /* 0x0000000103007824 */ /* 0x000fe400078e0200 */
[----:B------:R-:W-:Y:S04]  /*66b0*/  IMAD.WIDE.U32 R2, R2, 0x30, RZ ;  /* 0x0000003002027825 */ /* 0x000fe800078e00ff */
[----:B------:R-:W-:Y:S02]  /*66c0*/  IMAD R0, R0, 0x30, RZ ;  /* 0x0000003000007824 */ /* 0x000fe400078e02ff */
[----:B------:R-:W-:Y:S02]  /*66d0*/  @!P2 IMAD.MOV.U32 R4, RZ, RZ, c[0x0][0x208] ;  /* 0x00008200ff04a624 */ /* 0x000fe400078e00ff */
[----:B------:R-:W-:Y:S02]  /*66e0*/  IMAD.IADD R0, R3, 0x1, R0 ;  /* 0x0000000103007824 */ /* 0x000fe400078e0200 */
[----:B------:R-:W-:Y:S01]  /*66f0*/  @!P2 IMAD.MOV.U32 R3, RZ, RZ, c[0x0][0x20c] ;  /* 0x00008300ff03a624 */ /* 0x000fe200078e00ff */
[-C--:B---3--:R-:W-:Y:S02]  /*6700*/  IADD3 R5, P1, R14, R2.reuse, RZ ;  /* 0x000000020e057210 */ /* 0x088fe40007f3e0ff */
[C---:B------:R-:W-:Y:S04]  /*6710*/  @!P2 LEA R2, P0, R4.reuse, R2, 0x5 ;  /* 0x000000020402a211 */ /* 0x040fe800078028ff */
[----:B------:R-:W-:Y:S01]  /*6720*/  @!P2 LEA.HI.X R3, R4, R0, R3, 0x5, P0 ;  /* 0x000000000403a211 */ /* 0x000fe200000f2c03 */
[--C-:B--2---:R-:W-:Y:S01]  /*6730*/  IMAD.X R0, R0, 0x1, R13.reuse, P1 ;  /* 0x0000000100007824 */ /* 0x104fe200008e060d */
[C---:B------:R-:W-:Y:S04]  /*6740*/  LEA R4, P0, R5.reuse, c[0x0][0x1f8], 0x1 ;  /* 0x00007e0005047a11 */ /* 0x040fe800078008ff */
[----:B------:R-:W-:Y:S02]  /*6750*/  LEA.HI.X R5, R5, c[0x0][0x1fc], R0, 0x1, P0 ;  /* 0x00007f0005057a11 */ /* 0x000fe400000f0c00 */
[----:B------:R-:W-:Y:S03]  /*6760*/  @!P2 IADD3 R0, P0, R2, R14, RZ ;  /* 0x0000000e0200a210 */ /* 0x000fe60007f1e0ff */
[----:B------:R-:W-:Y:S01]  /*6770*/  @!PT LDS RZ, [RZ] ;  /* 0x00000000fffff984 */ /* 0x000fe20000000800 */
[----:B------:R-:W-:Y:S01]  /*6780*/  @!PT LDS RZ, [RZ] ;  /* 0x00000000fffff984 */ /* 0x000fe20000000800 */
[----:B------:R-:W-:Y:S01]  /*6790*/  @!PT LDS RZ, [RZ] ;  /* 0x00000000fffff984 */ /* 0x000fe20000000800 */
[----:B----4-:R1:W-:Y:S02]  /*67a0*/  LDGSTS.E.BYPASS.LTC128B.128 [R7+0x4080], [R4.64], !P3 ;  /* 0x0408000004077fae */ /* 0x0103e4000d901d46 */
        /* <DEDUP_REMOVED lines=10> */
.L_x_881:
[----:B------:R-:W-:Y:S05]  /*6850*/  BSYNC B0 ;  /* 0x0000000000007941 */ /* 0x000fea0003800000 */
.L_x_880:
[----:B-12---:R-:W-:Y:S01]  /*6860*/  MOV R2, R6 ;  /* 0x0000000600027202 */ /* 0x006fe20000000f00 */
[----:B------:R-:W0:Y:S01]  /*6870*/  LDGDEPBAR ;  /* 0x00000000000079af */ /* 0x000e220000000000 */
[C---:B-----5:R-:W-:Y:S01]  /*6880*/  HMMA.16816.F32.BF16 R4, R160.reuse, R8, RZ ;  /* 0x00000008a004723c */ /* 0x060fe200000418ff */
[----:B------:R-:W-:Y:S07]  /*6890*/  BSSY B0, `(.L_x_882) ;  /* 0x00000f0000007945 */ /* 0x000fee0003800000 */
        /* <DEDUP_REMOVED lines=11> */
[C---:B----4-:R-:W-:Y:S08]  /*6950*/  HMMA.16816.F32.BF16 R20, R164.reuse, R176, R20 ;  /* 0x000000b0a414723c */ /* 0x050ff00000041814 */
        /* <DEDUP_REMOVED lines=125> */
[----:B------:R-:W-:Y:S04]  /*7130*/  FMUL.FTZ R10, R10, c[0x0][0x320] ;  /* 0x0000c8000a0a7a20 */ /* 0x000fe80000410000 */
[----:B------:R-:W-:Y:S01]  /*7140*/  MUFU.TANH R133, R10 ;  /* 0x0000000a00857308 */ /* 0x000fe20000002400 */
[C---:B------:R-:W-:Y:S04]  /*7150*/  HMMA.16816.F32.BF16 R16, R232.reuse, R170, R16 ;  /* 0x000000aae810723c */ /* 0x040fe80000041810 */
[----:B--2---:R-:W-:Y:S05]  /*7160*/  FMUL.FTZ R0, R5, c[0x0][0x320] ;  /* 0x0000c80005007a20 */ /* 0x004fea0000410000 */
[----:B------:R1:W-:Y:S03]  /*7170*/  MUFU.TANH R178, R0 ;  /* 0x0000000000b27308 */ /* 0x0003e60000002400 */
[----:B-1----:R-:W-:Y:S07]  /*7180*/  FMUL.FTZ R0, R6, c[0x0][0x320] ;  /* 0x0000c80006007a20 */ /* 0x002fee0000410000 */
[----:B------:R1:W-:Y:S02]  /*7190*/  MUFU.TANH R173, R0 ;  /* 0x0000000000ad7308 */ /* 0x0003e40000002400 */
[----:B-1----:R-:W-:Y:S02]  /*71a0*/  FMUL.FTZ R0, R7, c[0x0][0x320] ;  /* 0x0000c80007007a20 */ /* 0x002fe40000410000 */
[----:B------:R-:W1:Y:S01]  /*71b0*/  LDSM.16.M88.4 R4, [R237+0x5800] ;  /* 0x00580000ed04783b */ /* 0x000e620000000200 */
[----:B------:R-:W-:Y:S05]  /*71c0*/  DEPBAR.LE SB0, 0x0 ;  /* 0x000080000000791a */ /* 0x000fea0000000000 */
[----:B------:R2:W-:Y:S02]  /*71d0*/  MUFU.TANH R172, R0 ;  /* 0x0000000000ac7308 */ /* 0x0005e40000002400 */
[----:B------:R-:W-:Y:S01]  /*71e0*/  BAR.SYNC.DEFER_BLOCKING 0x0 ;  /* 0x0000000000007b1d */ /* 0x000fe20000010000 */
[----:B--2---:R-:W-:Y:S01]  /*71f0*/  FMUL.FTZ R0, R8, c[0x0][0x320] ;  /* 0x0000c80008007a20 */ /* 0x004fe20000410000 */
[----:B------:R-:W-:Y:S06]  /*7200*/  MOV R8, R132 ;  /* 0x0000008400087202 */ /* 0x000fec0000000f00 */
[----:B------:R2:W-:Y:S01]  /*7210*/  MUFU.TANH R132, R3 ;  /* 0x0000000300847308 */ /* 0x0005e20000002400 */
[C---:B-1----:R-:W-:Y:S09]  /*7220*/  HMMA.16816.F32.BF16 R20, R232.reuse, R4, R20 ;  /* 0x00000004e814723c */ /* 0x042ff20000041814 */
[----:B------:R1:W-:Y:S01]  /*7230*/  MUFU.TANH R177, R0 ;  /* 0x0000000000b17308 */ /* 0x0003e20000002400 */
[----:B------:R-:W-:Y:S03]  /*7240*/  HMMA.16816.F32.BF16 R24, R232, R6, R24 ;  /* 0x00000006e818723c */ /* 0x000fe60000041818 */
[----:B--2---:R-:W-:Y:S01]  /*7250*/  MOV R3, R2 ;  /* 0x0000000200037202 */ /* 0x004fe20000000f00 */
[----:B------:R-:W-:Y:S05]  /*7260*/  FMUL.FTZ R2, R13, c[0x0][0x320] ;  /* 0x0000c8000d027a20 */ /* 0x000fea0000410000 */
[----:B------:R-:W-:Y:S03]  /*7270*/  MUFU.TANH R168, R2 ;  /* 0x0000000200a87308 */ /* 0x000fe60000002400 */
[----:B-1----:R-:W-:Y:S07]  /*7280*/  FMUL.FTZ R0, R9, c[0x0][0x320] ;  /* 0x0000c80009007a20 */ /* 0x002fee0000410000 */
[----:B------:R1:W-:Y:S02]  /*7290*/  MUFU.TANH R175, R0 ;  /* 0x0000000000af7308 */ /* 0x0003e40000002400 */
[----:B-1----:R-:W-:Y:S08]  /*72a0*/  FMUL.FTZ R0, R12, c[0x0][0x320] ;  /* 0x0000c8000c007a20 */ /* 0x002ff00000410000 */
        /* <DEDUP_REMOVED lines=9> */
[----:B-1----:R-:W-:Y:S01]  /*7340*/  FMUL.FTZ R0, R18, c[0x0][0x320] ;  /* 0x0000c80012007a20 */ /* 0x002fe20000410000 */
[----:B------:R-:W-:Y:S07]  /*7350*/  MOV R18, R8 ;  /* 0x0000000800127202 */ /* 0x000fee0000000f00 */
[----:B------:R1:W-:Y:S01]  /*7360*/  MUFU.TANH R10, R0 ;  /* 0x00000000000a7308 */ /* 0x0003e20000002400 */
[----:B------:R-:W-:Y:S01]  /*7370*/  ISETP.GT.AND P0, PT, R18, R3, PT ;  /* 0x000000031200720c */ /* 0x000fe20003f04270 */
[----:B-1----:R-:W-:Y:S02]  /*7380*/  FMUL.FTZ R0, R19, c[0x0][0x320] ;  /* 0x0000c80013007a20 */ /* 0x002fe40000410000 */
[----:B------:R1:W5:Y:S06]  /*7390*/  LDL R19, [R1+0x2c] ;  /* 0x00002c0001137983 */ /* 0x00036c0000100800 */
[----:B------:R2:W-:Y:S02]  /*73a0*/  MUFU.TANH R9, R0 ;  /* 0x0000000000097308 */ /* 0x0005e40000002400 */
[----:B--2---:R-:W-:Y:S08]  /*73b0*/  FMUL.FTZ R0, R20, c[0x0][0x320] ;  /* 0x0000c80014007a20 */ /* 0x004ff00000410000 */
        /* <DEDUP_REMOVED lines=8> */
[----:B------:R2:W3:Y:S02]  /*7440*/  MUFU.TANH R4, R0 ;  /* 0x0000000000047308 */ /* 0x0004e40000002400 */
[----:B--2---:R-:W-:Y:S01]  /*7450*/  FMUL.FTZ R0, R25, c[0x0][0x320] ;  /* 0x0000c80019007a20 */ /* 0x004fe20000410000 */
[----:B---3--:R1:W-:Y:S07]  /*7460*/  STL [R1+0x20], R4 ;  /* 0x0000200401007387 */ /* 0x0083ee0000100800 */
[----:B------:R2:W3:Y:S02]  /*7470*/  MUFU.TANH R2, R0 ;  /* 0x0000000000027308 */ /* 0x0004e40000002400 */
[----:B--2---:R-:W-:Y:S01]  /*7480*/  FMUL.FTZ R0, R26, c[0x0][0x320] ;  /* 0x0000c8001a007a20 */ /* 0x004fe20000410000 */
[----:B---3--:R1:W-:Y:S07]  /*7490*/  STL [R1+0x24], R2 ;  /* 0x0000240201007387 */ /* 0x0083ee0000100800 */
[----:B------:R2:W3:Y:S02]  /*74a0*/  MUFU.TANH R17, R0 ;  /* 0x0000000000117308 */ /* 0x0004e40000002400 */
[----:B--2---:R-:W-:Y:S08]  /*74b0*/  FMUL.FTZ R0, R27, c[0x0][0x320] ;  /* 0x0000c8001b007a20 */ /* 0x004ff00000410000 */
[----:B------:R1:W2:Y:S01]  /*74c0*/  MUFU.TANH R16, R0 ;  /* 0x0000000000107308 */ /* 0x0002a20000002400 */
[----:B------:R-:W-:-:S05]  /*74d0*/  @!P0 BRA `(.L_x_883) ;  /* 0x000002b000008947 */ /* 0x000fca0003800000 */
[----:B---3--:R-:W3:Y:S01]  /*74e0*/  LDL.64 R20, [R1+0x50] ;  /* 0x0000500001147983 */ /* 0x008ee20000100a00 */
[----:B-1----:R-:W-:Y:S03]  /*74f0*/  IADD3 R0, R18, -0x1, RZ ;  /* 0xffffffff12007810 */ /* 0x002fe60007ffe0ff */
[----:B------:R-:W4:Y:S04]  /*7500*/  LDL.64 R14, [R1+0x40] ;  /* 0x00004000010e7983 */ /* 0x000f280000100a00 */
[----:B--2---:R-:W2:Y:S04]  /*7510*/  LDL R13, [R1+0x18] ;  /* 0x00001800010d7983 */ /* 0x004ea80000100800 */
[----:B------:R-:W1:Y:S02]  /*7520*/  S2R R2, SR_TID.X ;  /* 0x0000000000027919 */ /* 0x000e640000002100 */
[----:B-1----:R-:W-:Y:S04]  /*7530*/  SHF.R.S32.HI R3, RZ, 0x1f, R2 ;  /* 0x0000001fff037819 */ /* 0x002fe80000011402 */
[----:B------:R-:W-:Y:S02]  /*7540*/  LEA.HI R3, R3, R2, RZ, 0x3 ;  /* 0x0000000203037211 */ /* 0x000fe400078f18ff */
[----:B------:R-:W-:Y:S02]  /*7550*/  SHF.R.S32.HI R2, RZ, 0x1f, R0 ;  /* 0x0000001fff027819 */ /* 0x000fe40000011400 */
[----:B------:R-:W-:Y:S03]  /*7560*/  SHF.R.S32.HI R3, RZ, 0x3, R3 ;  /* 0x00000003ff037819 */ /* 0x000fe60000011403 */
[----:B------:R-:W-:Y:S01]  /*7570*/  IMAD R4, R2, c[0x0][0x1e0], RZ ;  /* 0x0000780002047a24 */ /* 0x000fe200078e02ff */
[----:B------:R-:W-:Y:S03]  /*7580*/  IADD3 R3, -R3, 0x30, RZ ;  /* 0x0000003003037810 */ /* 0x000fe60007ffe1ff */
[C---:B------:R-:W-:Y:S01]  /*7590*/  IMAD R4, R0.reuse, c[0x0][0x1e4], R4 ;  /* 0x0000790000047a24 */ /* 0x040fe200078e0204 */
        /* <DEDUP_REMOVED lines=9> */
[-C--:B---3--:R-:W-:Y:S02]  /*7630*/  @P1 IADD3 R5, P3, R20, R2.reuse, RZ ;  /* 0x0000000214051210 */ /* 0x088fe40007f7e0ff */
[----:B------:R-:W-:Y:S03]  /*7640*/  @P0 LEA R2, P2, R4, R2, 0x5 ;  /* 0x0000000204020211 */ /* 0x000fe600078428ff */
[----:B----4-:R-:W-:Y:S01]  /*7650*/  @P1 IMAD.X R6, R0, 0x1, R15, P3 ;  /* 0x0000000100061824 */ /* 0x010fe200018e060f */
[----:B------:R-:W-:Y:S02]  /*7660*/  @P0 LEA.HI.X R3, R4, R0, R3, 0x5, P2 ;  /* 0x0000000004030211 */ /* 0x000fe400010f2c03 */
[----:B------:R-:W-:Y:S02]  /*7670*/  @P0 IADD3 R0, P2, R2, R20, RZ ;  /* 0x0000001402000210 */ /* 0x000fe40007f5e0ff */
[----:B-----5:R-:W-:Y:S03]  /*7680*/  LOP3.LUT P3, RZ, R19, 0x1, RZ, 0xc0, !PT ;  /* 0x0000000113ff7812 */ /* 0x020fe6000786c0ff */
        /* <DEDUP_REMOVED lines=8> */
[----:B--2---:R1:W-:Y:S04]  /*7710*/  @P1 LDGSTS.E.BYPASS.LTC128B.128 [R13+0x14080], [R4.64], !P3 ;  /* 0x14080000040d1fae */ /* 0x0043e8000d901d46 */
[----:B------:R1:W-:Y:S04]  /*7720*/  @P1 LDGSTS.E.BYPASS.LTC128B.128 [R13+0x15880], [R4.64+0x80], !P4 ;  /* 0x15880080040d1fae */ /* 0x0003e8000e101d46 */
[----:B------:R1:W-:Y:S04]  /*7730*/  @P1 LDGSTS.E.BYPASS.LTC128B.128 [R13+0x17080], [R4.64+0x100], !P6 ;  /* 0x17080100040d1fae */ /* 0x0003e8000f101d46 */
[----:B------:R1:W-:Y:S04]  /*7740*/  @P1 LDGSTS.E.BYPASS.LTC128B.128 [R13+0x18880], [R4.64+0x180], !P5 ;  /* 0x18880180040d1fae */ /* 0x0003e8000e901d46 */
[----:B------:R1:W-:Y:S04]  /*7750*/  @P0 LDGSTS.E.BYPASS.LTC128B.128 [R13+0x15080], [R2.64], !P3 ;  /* 0x15080000020d0fae */ /* 0x0003e8000d901d46 */
[----:B------:R1:W-:Y:S04]  /*7760*/  @P0 LDGSTS.E.BYPASS.LTC128B.128 [R13+0x16880], [R2.64+0x80], !P4 ;  /* 0x16880080020d0fae */ /* 0x0003e8000e101d46 */
[----:B------:R1:W-:Y:S04]  /*7770*/  @P0 LDGSTS.E.BYPASS.LTC128B.128 [R13+0x18080], [R2.64+0x100], !P6 ;  /* 0x18080100020d0fae */ /* 0x0003e8000f101d46 */
[----:B------:R1:W-:Y:S02]  /*7780*/  @P0 LDGSTS.E.BYPASS.LTC128B.128 [R13+0x19880], [R2.64+0x180], !P5 ;  /* 0x19880180020d0fae */ /* 0x0003e4000e901d46 */
.L_x_883:
[----:B---3--:R-:W-:Y:S05]  /*7790*/  BSYNC B0 ;  /* 0x0000000000007941 */ /* 0x008fea0003800000 */
.L_x_882:
[----:B-1----:R-:W-:Y:S01]  /*77a0*/  MOV R0, c[0x0][0x2c4] ;  /* 0x0000b10000007a02 */ /* 0x002fe20000000f00 */
[----:B------:R-:W3:Y:S01]  /*77b0*/  LDL R2, [R1+0x68] ;  /* 0x0000680001027983 */ /* 0x000ee20000100800 */
[----:B-----5:R-:W-:Y:S02]  /*77c0*/  LOP3.LUT R19, R19, 0xfffff7ff, RZ, 0xc0, !PT ;  /* 0xfffff7ff13137812 */ /* 0x020fe400078ec0ff */
[----:B------:R-:W-:Y:S01]  /*77d0*/  ISETP.NE.AND P0, PT, R0, 0x1, PT ;  /* 0x000000010000780c */ /* 0x000fe20003f05270 */
[----:B------:R-:W4:Y:S01]  /*77e0*/  LDL R6, [R1+0x64] ;  /* 0x0000640001067983 */ /* 0x000f220000100800 */
[----:B------:R-:W-:Y:S03]  /*77f0*/  @P5 LOP3.LUT R19, R19, 0x800, RZ, 0xfc, !PT ;  /* 0x0000080013135812 */ /* 0x000fe600078efcff */
[----:B------:R1:W3:Y:S04]  /*7800*/  LDL R0, [R1+0x30] ;  /* 0x0000300001007983 */ /* 0x0002e80000100800 */
[----:B--2---:R-:W2:Y:S04]  /*7810*/  LDL R5, [R1+0x7c] ;  /* 0x00007c0001057983 */ /* 0x004ea80000100800 */
[----:B------:R-:W2:Y:S04]  /*7820*/  LDL R4, [R1+0x88] ;  /* 0x0000880001047983 */ /* 0x000ea80000100800 */
[----:B------:R-:W-:Y:S04]  /*7830*/  STL [R1+0x2c], R19 ;  /* 0x00002c1301007387 */ /* 0x000fe80000100800 */
[----:B------:R-:W0:Y:S01]  /*7840*/  LDGDEPBAR ;  /* 0x00000000000079af */ /* 0x000e220000000000 */
[----:B---3--:R-:W-:Y:S07]  /*7850*/  @P0 MOV R0, R2 ;  /* 0x0000000200000202 */ /* 0x008fee0000000f00 */
[----:B------:R-:W3:Y:S08]  /*7860*/  SHFL.IDX PT, R3, R0, RZ, 0x1c1f ;  /* 0x001c1fff00037589 */ /* 0x000ef000000e0000 */
[----:B------:R1:W2:Y:S02]  /*7870*/  SHFL.IDX PT, R2, R0, 0x1, 0x1c1f ;  /* 0x003c1f0000027f89 */ /* 0x0002a400000e0000 */
[----:B-1----:R-:W-:Y:S05]  /*7880*/  IMAD R0, R18, -0x30, RZ ;  /* 0xffffffd012007824 */ /* 0x002fea00078e02ff */
[----:B----4-:R-:W-:Y:S04]  /*7890*/  IADD3 R0, -R6, 0x1, R0 ;  /* 0x0000000106007810 */ /* 0x010fe80007ffe100 */
[----:B--2---:R-:W-:Y:S04]  /*78a0*/  IADD3 R0, -R4, R0, R5 ;  /* 0x0000000004007210 */ /* 0x004fe80007ffe105 */
[C---:B---3--:R-:W-:Y:S02]  /*78b0*/  IADD3 R4, R0.reuse, R3, RZ ;  /* 0x0000000300047210 */ /* 0x048fe40007ffe0ff */
[----:B------:R-:W-:Y:S02]  /*78c0*/  IADD3 R0, R0, R2, RZ ;  /* 0x0000000200007210 */ /* 0x000fe40007ffe0ff */
[----:B------:R-:W-:Y:S02]  /*78d0*/  ISETP.GT.AND P1, PT, R4, 0x11, PT ;  /* 0x000000110400780c */ /* 0x000fe40003f24270 */
[----:B------:R-:W-:Y:S02]  /*78e0*/  ISETP.GT.AND P0, PT, R0, RZ, PT ;  /* 0x000000ff0000720c */ /* 0x000fe40003f04270 */
[----:B------:R-:W-:Y:S02]  /*78f0*/  ISETP.GT.AND P4, PT, R4, 0x8, PT ;  /* 0x000000080400780c */ /* 0x000fe40003f84270 */
[----:B------:R-:W-:Y:S02]  /*7900*/  FSEL R5, R173, -INF , P0 ;  /* 0xff800000ad057808 */ /* 0x000fe40000000000 */
[----:B------:R-:W-:Y:S02]  /*7910*/  ISETP.GT.AND P0, PT, R0, 0x1, PT ;  /* 0x000000010000780c */ /* 0x000fe40003f04270 */
[----:B------:R-:W-:Y:S02]  /*7920*/  FSEL R21, R168, -INF , P1 ;  /* 0xff800000a8157808 */ /* 0x000fe40000800000 */
[----:B------:R-:W-:Y:S02]  /*7930*/  FSEL R15, R172, -INF , P0 ;  /* 0xff800000ac0f7808 */ /* 0x000fe40000000000 */
[----:B------:R-:W-:Y:S01]  /*7940*/  ISETP.GT.AND P0, PT, R0, 0x8, PT ;  /* 0x000000080000780c */ /* 0x000fe20003f04270 */
[----:B------:R-:W2:Y:S01]  /*7950*/  LDL.LU R172, [R1+0x20] ;  /* 0x0000200001ac7983 */ /* 0x000ea20000300800 */
[----:B------:R-:W-:Y:S02]  /*7960*/  ISETP.GT.AND P5, PT, R4, RZ, PT ;  /* 0x000000ff0400720c */ /* 0x000fe40003fa4270 */
[----:B------:R-:W-:Y:S01]  /*7970*/  FSEL R14, R133, -INF , P0 ;  /* 0xff800000850e7808 */ /* 0x000fe20000000000 */
[----:B------:R-:W3:Y:S01]  /*7980*/  LDL.LU R173, [R1+0x24] ;  /* 0x0000240001ad7983 */ /* 0x000ee20000300800 */
[----:B------:R-:W-:Y:S02]  /*7990*/  ISETP.GT.AND P0, PT, R0, 0x9, PT ;  /* 0x000000090000780c */ /* 0x000fe40003f04270 */
[----:B------:R-:W-:Y:S02]  /*79a0*/  ISETP.GT.AND P1, PT, R4, 0x18, PT ;  /* 0x000000180400780c */ /* 0x000fe40003f24270 */
[----:B------:R-:W-:Y:S02]  /*79b0*/  FSEL R13, R132, -INF , P0 ;  /* 0xff800000840d7808 */ /* 0x000fe40000000000 */
[----:B------:R-:W-:Y:S02]  /*79c0*/  ISETP.GT.AND P0, PT, R0, 0x10, PT ;  /* 0x000000100000780c */ /* 0x000fe40003f04270 */
[----:B------:R-:W-:Y:S02]  /*79d0*/  FSEL R24, R177, -INF , P4 ;  /* 0xff800000b1187808 */ /* 0x000fe40002000000 */
[----:B------:R-:W-:Y:S02]  /*79e0*/  FSEL R12, R12, -INF , P0 ;  /* 0xff8000000c0c7808 */ /* 0x000fe40000000000 */
[C---:B------:R-:W-:Y:S02]  /*79f0*/  ISETP.GT.AND P0, PT, R0.reuse, 0x11, PT ;  /* 0x000000110000780c */ /* 0x040fe40003f04270 */
[----:B------:R-:W-:Y:S02]  /*7a00*/  FSEL R20, R179, -INF , P5 ;  /* 0xff800000b3147808 */ /* 0x000fe40002800000 */
[----:B------:R-:W-:Y:S02]  /*7a10*/  FSEL R11, R11, -INF , P0 ;  /* 0xff8000000b0b7808 */ /* 0x000fe40000000000 */
[----:B------:R-:W-:Y:S02]  /*7a20*/  ISETP.GT.AND P0, PT, R0, 0x18, PT ;  /* 0x000000180000780c */ /* 0x000fe40003f04270 */
[----:B------:R-:W-:Y:S02]  /*7a30*/  LOP3.LUT P5, RZ, R19, 0x800, RZ, 0xc0, !PT ;  /* 0x0000080013ff7812 */ /* 0x000fe400078ac0ff */
[----:B------:R-:W-:Y:S02]  /*7a40*/  FSEL R10, R10, -INF , P0 ;  /* 0xff8000000a0a7808 */ /* 0x000fe40000000000 */
[----:B------:R-:W-:Y:S02]  /*7a50*/  ISETP.GT.AND P0, PT, R0, 0x19, PT ;  /* 0x000000190000780c */ /* 0x000fe40003f04270 */
[----:B------:R-:W-:Y:S02]  /*7a60*/  FSEL R19, R176, -INF , P1 ;  /* 0xff800000b0137808 */ /* 0x000fe40000800000 */
[----:B------:R-:W-:Y:S02]  /*7a70*/  FSEL R9, R9, -INF , P0 ;  /* 0xff80000009097808 */ /* 0x000fe40000000000 */
[----:B------:R-:W-:Y:S02]  /*7a80*/  ISETP.GT.AND P0, PT, R0, 0x20, PT ;  /* 0x000000200000780c */ /* 0x000fe40003f04270 */
[----:B------:R-:W-:Y:S02]  /*7a90*/  ISETP.GT.AND P4, PT, R4, 0x21, PT ;  /* 0x000000210400780c */ /* 0x000fe40003f84270 */
[----:B------:R-:W-:Y:S02]  /*7aa0*/  FSEL R8, R8, -INF , P0 ;  /* 0xff80000008087808 */ /* 0x000fe40000000000 */
[----:B------:R-:W-:Y:S02]  /*7ab0*/  ISETP.GT.AND P0, PT, R0, 0x21, PT ;  /* 0x000000210000780c */ /* 0x000fe40003f04270 */
[----:B------:R-:W-:Y:S02]  /*7ac0*/  ISETP.GT.AND P2, PT, R4, 0x10, PT ;  /* 0x000000100400780c */ /* 0x000fe40003f44270 */
[----:B------:R-:W-:Y:S02]  /*7ad0*/  FSEL R7, R7, -INF , P0 ;  /* 0xff80000007077808 */ /* 0x000fe40000000000 */
[----:B------:R-:W-:Y:S02]  /*7ae0*/  ISETP.GT.AND P0, PT, R0, 0x28, PT ;  /* 0x000000280000780c */ /* 0x000fe40003f04270 */
[----:B------:R-:W-:Y:S02]  /*7af0*/  FSEL R22, R174, -INF , P2 ;  /* 0xff800000ae167808 */ /* 0x000fe40001000000 */
[----:B------:R-:W-:Y:S02]  /*7b00*/  FSEL R6, R17, -INF , P0 ;  /* 0xff80000011067808 */ /* 0x000fe40000000000 */
[----:B------:R-:W-:Y:S02]  /*7b10*/  ISETP.GT.AND P0, PT, R0, 0x29, PT ;  /* 0x000000290000780c */ /* 0x000fe40003f04270 */
[----:B------:R-:W-:Y:S02]  /*7b20*/  FMNMX.FTZ R0, R5, R134, !PT ;  /* 0x0000008605007209 */ /* 0x000fe40007810000 */
[----:B------:R-:W-:Y:S02]  /*7b30*/  FSEL R3, R16, -INF , P0 ;  /* 0xff80000010037808 */ /* 0x000fe40000000000 */
[----:B------:R-:W-:Y:S02]  /*7b40*/  ISETP.GT.AND P0, PT, R4, 0x1, PT ;  /* 0x000000010400780c */ /* 0x000fe40003f04270 */
[----:B------:R-:W-:Y:S02]  /*7b50*/  FMNMX.FTZ R0, R15, R0, !PT ;  /* 0x000000000f007209 */ /* 0x000fe40007810000 */
[----:B------:R-:W-:Y:S02]  /*7b60*/  FSEL R25, R178, -INF , P0 ;  /* 0xff800000b2197808 */ /* 0x000fe40000000000 */
[----:B------:R-:W4:Y:S01]  /*7b70*/  LDL.LU R178, [R1+0x34] ;  /* 0x0000340001b27983 */ /* 0x000f220000300800 */
[----:B------:R-:W-:Y:S02]  /*7b80*/  FMNMX.FTZ R0, R14, R0, !PT ;  /* 0x000000000e007209 */ /* 0x000fe40007810000 */
[----:B------:R-:W-:Y:S02]  /*7b90*/  FSEL R16, R169, -INF , P4 ;  /* 0xff800000a9107808 */ /* 0x000fe40002000000 */
[----:B------:R-:W-:Y:S02]  /*7ba0*/  FMNMX.FTZ R0, R13, R0, !PT ;  /* 0x000000000d007209 */ /* 0x000fe40007810000 */
[----:B------:R-:W-:Y:S02]  /*7bb0*/  ISETP.GT.AND P2, PT, R4, 0x19, PT ;  /* 0x000000190400780c */ /* 0x000fe40003f44270 */
[----:B------:R-:W-:Y:S02]  /*7bc0*/  FMNMX.FTZ R0, R12, R0, !PT ;  /* 0x000000000c007209 */ /* 0x000fe40007810000 */
[----:B------:R-:W-:Y:S02]  /*7bd0*/  MOV R133, R18 ;  /* 0x0000001200857202 */ /* 0x000fe40000000f00 */
[----:B------:R-:W-:Y:S02]  /*7be0*/  FMNMX.FTZ R0, R11, R0, !PT ;  /* 0x000000000b007209 */ /* 0x000fe40007810000 */
[----:B------:R-:W-:Y:S02]  /*7bf0*/  FSEL R18, R171, -INF , P2 ;  /* 0xff800000ab127808 */ /* 0x000fe40001000000 */
[----:B------:R-:W-:Y:S02]  /*7c00*/  FMNMX.FTZ R0, R10, R0, !PT ;  /* 0x000000000a007209 */ /* 0x000fe40007810000 */
[----:B------:R-:W-:Y:S02]  /*7c10*/  ISETP.GT.AND P3, PT, R4, 0x9, PT ;  /* 0x000000090400780c */ /* 0x000fe40003f64270 */
[----:B------:R-:W-:Y:S02]  /*7c20*/  FMNMX.FTZ R0, R9, R0, !PT ;  /* 0x0000000009007209 */ /* 0x000fe40007810000 */
[----:B------:R-:W-:Y:S02]  /*7c30*/  FSEL R23, R175, -INF , P3 ;  /* 0xff800000af177808 */ /* 0x000fe40001800000 */
[----:B------:R-:W-:Y:S02]  /*7c40*/  FMNMX.FTZ R0, R8, R0, !PT ;  /* 0x0000000008007209 */ /* 0x000fe40007810000 */
[----:B------:R-:W-:Y:S02]  /*7c50*/  ISETP.GT.AND P3, PT, R4, 0x20, PT ;  /* 0x000000200400780c */ /* 0x000fe40003f64270 */
[----:B------:R-:W-:Y:S02]  /*7c60*/  FMNMX.FTZ R0, R7, R0, !PT ;  /* 0x0000000007007209 */ /* 0x000fe40007810000 */
[----:B------:R-:W-:Y:S02]  /*7c70*/  FSEL R17, R170, -INF , P3 ;  /* 0xff800000aa117808 */ /* 0x000fe40001800000 */
[----:B------:R-:W-:Y:S02]  /*7c80*/  FMNMX.FTZ R0, R6, R0, !PT ;  /* 0x0000000006007209 */ /* 0x000fe40007810000 */
[C---:B------:R-:W-:Y:S02]  /*7c90*/  ISETP.GT.AND P3, PT, R4.reuse, 0x28, PT ;  /* 0x000000280400780c */ /* 0x040fe40003f64270 */
[----:B------:R-:W-:Y:S02]  /*7ca0*/  FMNMX.FTZ R0, R3, R0, !PT ;  /* 0x0000000003007209 */ /* 0x000fe40007810000 */
[----:B------:R-:W-:Y:S03]  /*7cb0*/  ISETP.GT.AND P4, PT, R4, 0x29, PT ;  /* 0x000000290400780c */ /* 0x000fe60003f84270 */
[----:B------:R-:W1:Y:S02]  /*7cc0*/  SHFL.BFLY PT, R2, R0, 0x2, 0x1f ;  /* 0x0c401f0000027f89 */ /* 0x000e6400000e0000 */
[----:B-1----:R-:W-:Y:S06]  /*7cd0*/  FMNMX.FTZ R0, R0, R2, !PT ;  /* 0x0000000200007209 */ /* 0x002fec0007810000 */
[----:B------:R-:W1:Y:S02]  /*7ce0*/  SHFL.BFLY PT, R2, R0, 0x1, 0x1f ;  /* 0x0c201f0000027f89 */ /* 0x000e6400000e0000 */
[----:B-1----:R-:W-:Y:S04]  /*7cf0*/  FMNMX.FTZ R132, R0, R2, !PT ;  /* 0x0000000200847209 */ /* 0x002fe80007810000 */
[C---:B------:R-:W-:Y:S01]  /*7d00*/  FSETP.NEU.FTZ.AND P0, PT, R132.reuse, -INF , PT ;  /* 0xff8000008400780b */ /* 0x040fe20003f1d000 */
[C---:B------:R-:W-:Y:S03]  /*7d10*/  FMUL.FTZ R2, R132.reuse, c[0x0][0x2d0] ;  /* 0x0000b40084027a20 */ /* 0x040fe60000410000 */
[----:B------:R-:W-:Y:S02]  /*7d20*/  FSEL R0, R132, RZ, P0 ;  /* 0x000000ff84007208 */ /* 0x000fe40000000000 */
[----:B------:R-:W-:Y:S03]  /*7d30*/  FSEL R2, R2, RZ, P0 ;  /* 0x000000ff02027208 */ /* 0x000fe60000000000 */
[----:B------:R-:W-:Y:S02]  /*7d40*/  FADD.FTZ R0, -R0, R134 ;  /* 0x0000008600007221 */ /* 0x000fe40000010100 */
[--C-:B------:R-:W-:Y:S02]  /*7d50*/  FFMA.FTZ R5, R5, c[0x0][0x2d0], -R2.reuse ;  /* 0x0000b40005057a23 */ /* 0x100fe40000010802 */
[----:B------:R-:W-:Y:S02]  /*7d60*/  FMUL.FTZ R0, R0, c[0x0][0x2d0] ;  /* 0x0000b40000007a20 */ /* 0x000fe40000410000 */
[--C-:B------:R-:W-:Y:S02]  /*7d70*/  FFMA.FTZ R26, R8, c[0x0][0x2d0], -R2.reuse ;  /* 0x0000b400081a7a23 */ /* 0x100fe40000010802 */
[--C-:B------:R-:W-:Y:S01]  /*7d80*/  FFMA.FTZ R179, R11, c[0x0][0x2d0], -R2.reuse ;  /* 0x0000b4000bb37a23 */ /* 0x100fe20000010802 */
[----:B------:R-:W2:Y:S01]  /*7d90*/  LDL.LU R8, [R1+0x38] ;  /* 0x0000380001087983 */ /* 0x000ea20000300800 */
[--C-:B------:R-:W-:Y:S02]  /*7da0*/  FFMA.FTZ R27, R7, c[0x0][0x2d0], -R2.reuse ;  /* 0x0000b400071b7a23 */ /* 0x100fe40000010802 */
[--C-:B------:R-:W-:Y:S02]  /*7db0*/  FFMA.FTZ R11, R6, c[0x0][0x2d0], -R2.reuse ;  /* 0x0000b400060b7a23 */ /* 0x100fe40000010802 */
[--C-:B------:R-:W-:Y:S02]  /*7dc0*/  FFMA.FTZ R15, R15, c[0x0][0x2d0], -R2.reuse ;  /* 0x0000b4000f0f7a23 */ /* 0x100fe40000010802 */
[--C-:B------:R-:W-:Y:S02]  /*7dd0*/  FFMA.FTZ R14, R14, c[0x0][0x2d0], -R2.reuse ;  /* 0x0000b4000e0e7a23 */ /* 0x100fe40000010802 */
[--C-:B------:R-:W-:Y:S02]  /*7de0*/  FFMA.FTZ R13, R13, c[0x0][0x2d0], -R2.reuse ;  /* 0x0000b4000d0d7a23 */ /* 0x100fe40000010802 */
[--C-:B------:R-:W-:Y:S02]  /*7df0*/  FFMA.FTZ R12, R12, c[0x0][0x2d0], -R2.reuse ;  /* 0x0000b4000c0c7a23 */ /* 0x100fe40000010802 */
[--C-:B------:R-:W-:Y:S02]  /*7e00*/  FFMA.FTZ R177, R10, c[0x0][0x2d0], -R2.reuse ;  /* 0x0000b4000ab17a23 */ /* 0x100fe40000010802 */
[--C-:B------:R-:W-:Y:S02]  /*7e10*/  FFMA.FTZ R10, R3, c[0x0][0x2d0], -R2.reuse ;  /* 0x0000b400030a7a23 */ /* 0x100fe40000010802 */
[----:B------:R-:W-:Y:S01]  /*7e20*/  FFMA.FTZ R176, R9, c[0x0][0x2d0], -R2 ;  /* 0x0000b40009b07a23 */ /* 0x000fe20000010802 */
[----:B------:R-:W-:Y:S01]  /*7e30*/  MUFU.EX2 R3, R5 ;  /* 0x0000000500037308 */ /* 0x000fe20000000800 */
[----:B------:R-:W-:Y:S09]  /*7e40*/  MOV R9, R133 ;  /* 0x0000008500097202 */ /* 0x000ff20000000f00 */
[----:B------:R-:W1:Y:S10]  /*7e50*/  MUFU.EX2 R2, R0 ;  /* 0x0000000000027308 */ /* 0x000e740000000800 */
[----:B------:R-:W1:Y:S02]  /*7e60*/  MUFU.EX2 R0, R15 ;  /* 0x0000000f00007308 */ /* 0x000e640000000800 */
[C---:B-1----:R-:W-:Y:S02]  /*7e70*/  FMUL.FTZ R30, R2.reuse, R30 ;  /* 0x0000001e021e7220 */ /* 0x042fe40000410000 */
[C---:B------:R-:W-:Y:S02]  /*7e80*/  FMUL.FTZ R31, R2.reuse, R31 ;  /* 0x0000001f021f7220 */ /* 0x040fe40000410000 */
[C---:B------:R-:W-:Y:S02]  /*7e90*/  FMUL.FTZ R34, R2.reuse, R34 ;  /* 0x0000002202227220 */ /* 0x040fe40000410000 */
[C---:B------:R-:W-:Y:S02]  /*7ea0*/  FMUL.FTZ R35, R2.reuse, R35 ;  /* 0x0000002302237220 */ /* 0x040fe40000410000 */
[----:B------:R-:W-:Y:S01]  /*7eb0*/  FMUL.FTZ R38, R2, R38 ;  /* 0x0000002602267220 */ /* 0x000fe20000410000 */
[----:B------:R-:W-:Y:S01]  /*7ec0*/  F2FP.BF16.PACK_AB R169, R0, R3 ;  /* 0x0000000300a9723e */ /* 0x000fe200000010ff */
        /* <DEDUP_REMOVED lines=30> */
[----:B---3--:R-:W-:Y:S01]  /*80b0*/  FSEL R4, R173, -INF , P4 ;  /* 0xff800000ad047808 */ /* 0x008fe20002000000 */
        /* <DEDUP_REMOVED lines=17> */
[----:B----4-:R-:W-:Y:S02]  /*81d0*/  FFMA.FTZ R5, R2, R178, R3 ;  /* 0x000000b202057223 */ /* 0x010fe40000010003 */
[----:B------:R-:W-:Y:S02]  /*81e0*/  MUFU.EX2 R3, R13 ;  /* 0x0000000d00037308 */ /* 0x000fe40000000800 */
[----:B------:R-:W-:Y:S08]  /*81f0*/  FADD.FTZ R5, R0, R5 ;  /* 0x0000000500057221 */ /* 0x000ff00000010000 */
[----:B------:R-:W1:Y:S02]  /*8200*/  MUFU.EX2 R0, R14 ;  /* 0x0000000e00007308 */ /* 0x000e640000000800 */
[C---:B-1----:R-:W-:Y:S01]  /*8210*/  F2FP.BF16.PACK_AB R171, R3.reuse, R0 ;  /* 0x0000000003ab723e */ /* 0x042fe200000010ff */
[----:B------:R-:W-:Y:S01]  /*8220*/  FADD.FTZ R5, R0, R5 ;  /* 0x0000000500057221 */ /* 0x000fe20000010000 */
[----:B------:R-:W-:Y:S03]  /*8230*/  FMNMX.FTZ R0, R20, R135, !PT ;  /* 0x0000008714007209 */ /* 0x000fe60007810000 */
[----:B------:R-:W-:Y:S01]  /*8240*/  FADD.FTZ R178, R3, R5 ;  /* 0x0000000503b27221 */ /* 0x000fe20000010000 */
[----:B------:R-:W-:Y:S02]  /*8250*/  FMNMX.FTZ R0, R25, R0, !PT ;  /* 0x0000000019007209 */ /* 0x000fe40007810000 */
[----:B--2---:R-:W-:Y:S02]  /*8260*/  FSEL R5, R172, -INF , P3 ;  /* 0xff800000ac057808 */ /* 0x004fe40001800000 */
        /* <DEDUP_REMOVED lines=21> */
[----:B------:R1:W-:Y:S01]  /*83c0*/  MUFU.EX2 R168, R6 ;  /* 0x0000000600a87308 */ /* 0x0003e20000000800 */
        /* <DEDUP_REMOVED lines=8> */
[--C-:B------:R-:W-:Y:S01]  /*8450*/  FFMA.FTZ R173, R22, c[0x0][0x2d0], -R3.reuse ;  /* 0x0000b40016ad7a23 */ /* 0x100fe20000010803 */
[----:B------:R-:W-:Y:S01]  /*8460*/  MOV R22, R9 ;  /* 0x0000000900167202 */ /* 0x000fe20000000f00 */
[--C-:B------:R-:W-:Y:S02]  /*8470*/  FFMA.FTZ R172, R21, c[0x0][0x2d0], -R3.reuse ;  /* 0x0000b40015ac7a23 */ /* 0x100fe40000010803 */
[--C-:B------:R-:W-:Y:S01]  /*8480*/  FFMA.FTZ R174, R19, c[0x0][0x2d0], -R3.reuse ;  /* 0x0000b40013ae7a23 */ /* 0x100fe20000010803 */
[----:B------:R-:W-:Y:S01]  /*8490*/  MOV R19, R12 ;  /* 0x0000000c00137202 */ /* 0x000fe20000000f00 */
[----:B------:R-:W-:Y:S01]  /*84a0*/  FFMA.FTZ R3, R4, c[0x0][0x2d0], -R3 ;  /* 0x0000b40004037a23 */ /* 0x000fe20000010803 */
[----:B------:R-:W-:Y:S01]  /*84b0*/  MUFU.EX2 R175, R175 ;  /* 0x000000af00af7308 */ /* 0x000fe20000000800 */
[C---:B------:R-:W-:Y:S02]  /*84c0*/  FMUL.FTZ R18, R2.reuse, R146 ;  /* 0x0000009202127220 */ /* 0x040fe40000410000 */
[C---:B-1----:R-:W-:Y:S01]  /*84d0*/  FMUL.FTZ R6, R2.reuse, R158 ;  /* 0x0000009e02067220 */ /* 0x042fe20000410000 */
[----:B------:R-:W-:Y:S01]  /*84e0*/  MOV R158, R10 ;  /* 0x0000000a009e7202 */ /* 0x000fe20000000f00 */
[----:B------:R-:W-:Y:S02]  /*84f0*/  FMUL.FTZ R10, R2, R154 ;  /* 0x0000009a020a7220 */ /* 0x000fe40000410000 */
[----:B------:R-:W3:Y:S03]  /*8500*/  LDL R154, [R1+0x8] ;  /* 0x00000800019a7983 */ /* 0x000ee60000100800 */
[----:B------:R-:W-:Y:S01]  /*8510*/  MUFU.EX2 R174, R174 ;  /* 0x000000ae00ae7308 */ /* 0x000fe20000000800 */
[C---:B--2---:R-:W-:Y:S02]  /*8520*/  FMUL.FTZ R24, R0.reuse, R136 ;  /* 0x0000008800187220 */ /* 0x044fe40000410000 */
[C---:B------:R-:W-:Y:S02]  /*8530*/  FMUL.FTZ R25, R0.reuse, R137 ;  /* 0x0000008900197220 */ /* 0x040fe40000410000 */
[----:B------:R-:W-:Y:S01]  /*8540*/  FMUL.FTZ R13, R0, R149 ;  /* 0x00000095000d7220 */ /* 0x000fe20000410000 */
[----:B------:R-:W-:Y:S01]  /*8550*/  MOV R149, R26 ;  /* 0x0000001a00957202 */ /* 0x000fe20000000f00 */
[----:B------:R-:W-:Y:S02]  /*8560*/  FMUL.FTZ R26, R2, R138 ;  /* 0x0000008a021a7220 */ /* 0x000fe40000410000 */
[----:B------:R-:W-:Y:S01]  /*8570*/  FMUL.FTZ R20, R0, R140 ;  /* 0x0000008c00147220 */ /* 0x000fe20000410000 */
[----:B------:R-:W-:Y:S01]  /*8580*/  MOV R140, R27 ;  /* 0x0000001b008c7202 */ /* 0x000fe20000000f00 */
[----:B------:R-:W-:Y:S02]  /*8590*/  FMUL.FTZ R27, R2, R139 ;  /* 0x0000008b021b7220 */ /* 0x000fe40000410000 */
[----:B------:R-:W1:Y:S01]  /*85a0*/  LDSM.16.MT88.4 R136, [R239] ;  /* 0x00000000ef88783b */ /* 0x000e620000004200 */
[C---:B------:R-:W-:Y:S02]  /*85b0*/  FFMA.FTZ R134, R0.reuse, R8, R168 ;  /* 0x0000000800867223 */ /* 0x040fe400000100a8 */
[C---:B------:R-:W-:Y:S01]  /*85c0*/  FMUL.FTZ R4, R0.reuse, R156 ;  /* 0x0000009c00047220 */ /* 0x040fe20000410000 */
[----:B------:R-:W-:Y:S01]  /*85d0*/  MOV R156, R22 ;  /* 0x00000016009c7202 */ /* 0x000fe20000000f00 */
[C---:B------:R-:W-:Y:S01]  /*85e0*/  FMUL.FTZ R5, R0.reuse, R157 ;  /* 0x0000009d00057220 */ /* 0x040fe20000410000 */
[----:B------:R-:W-:Y:S01]  /*85f0*/  MOV R157, R23 ;  /* 0x00000017009d7202 */ /* 0x000fe20000000f00 */
[C---:B------:R-:W-:Y:S01]  /*8600*/  FMUL.FTZ R8, R0.reuse, R152 ;  /* 0x0000009800087220 */ /* 0x040fe20000410000 */
[----:B------:R-:W-:Y:S01]  /*8610*/  MOV R152, R15 ;  /* 0x0000000f00987202 */ /* 0x000fe20000000f00 */
[C---:B------:R-:W-:Y:S01]  /*8620*/  FMUL.FTZ R9, R0.reuse, R153 ;  /* 0x0000009900097220 */ /* 0x040fe20000410000 */
[----:B------:R-:W-:Y:S01]  /*8630*/  MOV R153, R14 ;  /* 0x0000000e00997202 */ /* 0x000fe20000000f00 */
[C---:B------:R-:W-:Y:S02]  /*8640*/  FMUL.FTZ R12, R0.reuse, R148 ;  /* 0x00000094000c7220 */ /* 0x040fe40000410000 */
[C---:B------:R-:W-:Y:S01]  /*8650*/  FMUL.FTZ R16, R0.reuse, R144 ;  /* 0x0000009000107220 */ /* 0x040fe20000410000 */
[----:B------:R-:W-:Y:S01]  /*8660*/  MUFU.EX2 R148, R170 ;  /* 0x000000aa00947308 */ /* 0x000fe20000000800 */
[C---:B------:R-:W-:Y:S02]  /*8670*/  FMUL.FTZ R17, R0.reuse, R145 ;  /* 0x0000009100117220 */ /* 0x040fe40000410000 */
[C---:B------:R-:W-:Y:S01]  /*8680*/  FMUL.FTZ R21, R0.reuse, R141 ;  /* 0x0000008d00157220 */ /* 0x040fe20000410000 */
[----:B------:R-:W-:Y:S01]  /*8690*/  MOV R141, R11 ;  /* 0x0000000b008d7202 */ /* 0x000fe20000000f00 */
[C---:B------:R-:W-:Y:S02]  /*86a0*/  FMUL.FTZ R28, R0.reuse, R28 ;  /* 0x0000001c001c7220 */ /* 0x040fe40000410000 */
[C---:B------:R-:W-:Y:S02]  /*86b0*/  FMUL.FTZ R29, R0.reuse, R29 ;  /* 0x0000001d001d7220 */ /* 0x040fe40000410000 */
[C---:B------:R-:W-:Y:S01]  /*86c0*/  FMUL.FTZ R32, R0.reuse, R32 ;  /* 0x0000002000207220 */ /* 0x040fe20000410000 */
[----:B------:R-:W2:Y:S01]  /*86d0*/  MUFU.EX2 R144, R135 ;  /* 0x0000008700907308 */ /* 0x000ea20000000800 */
        /* <DEDUP_REMOVED lines=13> */
[----:B------:R-:W-:Y:S01]  /*87b0*/  FMUL.FTZ R56, R0, R56 ;  /* 0x0000003800387220 */ /* 0x000fe20000410000 */
[----:B--2---:R-:W-:Y:S01]  /*87c0*/  F2FP.BF16.PACK_AB R170, R148, R144 ;  /* 0x0000009094aa723e */ /* 0x004fe200000010ff */
        /* <DEDUP_REMOVED lines=38> */
[----:B------:R2:W4:Y:S01]  /*8a30*/  MUFU.EX2 R0, R7 ;  /* 0x0000000700007308 */ /* 0x0005220000000800 */
[C---:B------:R-:W-:Y:S01]  /*8a40*/  FMUL.FTZ R11, R2.reuse, R155 ;  /* 0x0000009b020b7220 */ /* 0x040fe20000410000 */
[----:B------:R-:W-:Y:S01]  /*8a50*/  MOV R155, R149 ;  /* 0x00000095009b7202 */ /* 0x000fe20000000f00 */
[C---:B------:R-:W-:Y:S02]  /*8a60*/  FMUL.FTZ R14, R2.reuse, R150 ;  /* 0x00000096020e7220 */ /* 0x040fe40000410000 */
[C---:B------:R-:W-:Y:S02]  /*8a70*/  FMUL.FTZ R15, R2.reuse, R151 ;  /* 0x00000097020f7220 */ /* 0x040fe40000410000 */
[C---:B------:R-:W-:Y:S02]  /*8a80*/  FMUL.FTZ R22, R2.reuse, R142 ;  /* 0x0000008e02167220 */ /* 0x040fe40000410000 */
[C---:B------:R-:W-:Y:S02]  /*8a90*/  FMUL.FTZ R23, R2.reuse, R143 ;  /* 0x0000008f02177220 */ /* 0x040fe40000410000 */
[----:B--2---:R-:W-:Y:S01]  /*8aa0*/  FMUL.FTZ R7, R2, R159 ;  /* 0x0000009f02077220 */ /* 0x004fe20000410000 */
[C---:B----4-:R-:W-:Y:S01]  /*8ab0*/  F2FP.BF16.PACK_AB R168, R0.reuse, R168 ;  /* 0x000000a800a8723e */ /* 0x050fe200000010ff */
[----:B------:R-:W-:Y:S01]  /*8ac0*/  FADD.FTZ R145, R0, R134 ;  /* 0x0000008600917221 */ /* 0x000fe20000010000 */
[----:B------:R-:W-:Y:S01]  /*8ad0*/  MOV R159, R19 ;  /* 0x00000013009f7202 */ /* 0x000fe20000000f00 */
[----:B------:R-:W-:Y:S01]  /*8ae0*/  FMUL.FTZ R19, R2, R147 ;  /* 0x0000009302137220 */ /* 0x000fe20000410000 */
[----:B------:R-:W-:Y:S01]  /*8af0*/  MUFU.EX2 R0, R179 ;  /* 0x000000b300007308 */ /* 0x000fe20000000800 */
[----:B------:R-:W-:Y:S02]  /*8b00*/  FADD.FTZ R150, R144, R145 ;  /* 0x0000009190967221 */ /* 0x000fe40000010000 */
[C---:B-1----:R-:W-:Y:S01]  /*8b10*/  HMMA.16816.F32.BF16 R4, R168.reuse, R136, R4 ;  /* 0x00000088a804723c */ /* 0x042fe20000041804 */
[----:B------:R-:W-:Y:S06]  /*8b20*/  LDSM.16.MT88.4 R144, [R241+0x800] ;  /* 0x00080000f190783b */ /* 0x000fec0000004200 */
[----:B------:R-:W-:Y:S01]  /*8b30*/  MUFU.EX2 R179, R152 ;  /* 0x0000009800b37308 */ /* 0x000fe20000000800 */
[C---:B------:R-:W-:Y:S01]  /*8b40*/  HMMA.16816.F32.BF16 R8, R168.reuse, R138, R8 ;  /* 0x0000008aa808723c */ /* 0x040fe20000041808 */
[----:B------:R-:W1:Y:S08]  /*8b50*/  LDSM.16.MT88.4 R136, [R241] ;  /* 0x00000000f188783b */ /* 0x000e700000004200 */
[----:B------:R2:W4:Y:S10]  /*8b60*/  MUFU.EX2 R2, R159 ;  /* 0x0000009f00027308 */ /* 0x0005340000000800 */
[----:B------:R-:W3:Y:S10]  /*8b70*/  MUFU.EX2 R134, R176 ;  /* 0x000000b000867308 */ /* 0x000ef40000000800 */
[----:B------:R-:W3:Y:S01]  /*8b80*/  MUFU.EX2 R176, R173 ;  /* 0x000000ad00b07308 */ /* 0x000ee20000000800 */
[----:B--2---:R-:W-:Y:S09]  /*8b90*/  MOV R159, R141 ;  /* 0x0000008d009f7202 */ /* 0x004ff20000000f00 */
[----:B------:R-:W2:Y:S01]  /*8ba0*/  MUFU.EX2 R173, R3 ;  /* 0x0000000300ad7308 */ /* 0x000ea20000000800 */
[C---:B-1----:R-:W-:Y:S08]  /*8bb0*/  HMMA.16816.F32.BF16 R12, R168.reuse, R136, R12 ;  /* 0x00000088a80c723c */ /* 0x042ff0000004180c */
[C---:B------:R-:W-:Y:S01]  /*8bc0*/  HMMA.16816.F32.BF16 R16, R168.reuse, R138, R16 ;  /* 0x0000008aa810723c */ /* 0x040fe20000041810 */
[----:B------:R-:W1:Y:S07]  /*8bd0*/  LDSM.16.MT88.4 R136, [R240] ;  /* 0x00000000f088783b */ /* 0x000e6e0000004200 */
[C---:B-1----:R-:W-:Y:S08]  /*8be0*/  HMMA.16816.F32.BF16 R20, R168.reuse, R136, R20 ;  /* 0x00000088a814723c */ /* 0x042ff00000041814 */
[C---:B------:R-:W-:Y:S01]  /*8bf0*/  HMMA.16816.F32.BF16 R24, R168.reuse, R138, R24 ;  /* 0x0000008aa818723c */ /* 0x040fe20000041818 */
[----:B---3--:R1:W3:Y:S03]  /*8c00*/  LDSM.16.MT88.4 R136, [R154] ;  /* 0x000000009a88783b */ /* 0x0082e60000004200 */
[----:B-1----:R-:W-:Y:S05]  /*8c10*/  MOV R154, R140 ;  /* 0x0000008c009a7202 */ /* 0x002fea0000000f00 */
[----:B------:R-:W-:Y:S01]  /*8c20*/  LDSM.16.MT88.4 R140, [R239+0x800] ;  /* 0x00080000ef8c783b */ /* 0x000fe20000004200 */
[C---:B---3--:R-:W-:Y:S08]  /*8c30*/  HMMA.16816.F32.BF16 R28, R168.reuse, R136, R28 ;  /* 0x00000088a81c723c */ /* 0x048ff0000004181c */
        /* <DEDUP_REMOVED lines=36> */
[----:B----4-:R-:W-:Y:S01]  /*8e80*/  FADD.FTZ R136, R2, R178 ;  /* 0x000000b202887221 */ /* 0x010fe20000010000 */
[----:B------:R-:W-:Y:S01]  /*8e90*/  HMMA.16816.F32.BF16 R128, R168, R138, R128 ;  /* 0x0000008aa880723c */ /* 0x000fe20000041880 */
[----:B------:R-:W1:Y:S03]  /*8ea0*/  MUFU.EX2 R178, R153 ;  /* 0x0000009900b27308 */ /* 0x000e660000000800 */
[C---:B------:R-:W-:Y:S01]  /*8eb0*/  FADD.FTZ R136, R0.reuse, R136 ;  /* 0x0000008800887221 */ /* 0x040fe20000010000 */
[----:B------:R-:W-:Y:S02]  /*8ec0*/  F2FP.BF16.PACK_AB R137, R0, R2 ;  /* 0x000000020089723e */ /* 0x000fe400000010ff */
[C---:B------:R-:W-:Y:S01]  /*8ed0*/  F2FP.BF16.PACK_AB R139, R134.reuse, R135 ;  /* 0x00000087868b723e */ /* 0x040fe200000010ff */
[----:B------:R-:W-:Y:S01]  /*8ee0*/  FADD.FTZ R136, R135, R136 ;  /* 0x0000008887887221 */ /* 0x000fe20000010000 */
[----:B------:R-:W-:Y:S02]  /*8ef0*/  F2FP.BF16.PACK_AB R138, R175, R174 ;  /* 0x000000aeaf8a723e */ /* 0x000fe400000010ff */
[----:B------:R-:W3:Y:S01]  /*8f00*/  MUFU.EX2 R2, R155 ;  /* 0x0000009b00027308 */ /* 0x000ee20000000800 */
[----:B------:R-:W-:Y:S01]  /*8f10*/  FADD.FTZ R149, R134, R136 ;  /* 0x0000008886957221 */ /* 0x000fe20000010000 */
[----:B------:R-:W-:Y:S02]  /*8f20*/  F2FP.BF16.PACK_AB R136, R177, R176 ;  /* 0x000000b0b188723e */ /* 0x000fe400000010ff */
[----:B--2---:R-:W-:Y:S05]  /*8f30*/  F2FP.BF16.PACK_AB R170, R173, R172 ;  /* 0x000000acadaa723e */ /* 0x004fea00000010ff */
[C---:B------:R-:W-:Y:S01]  /*8f40*/  HMMA.16816.F32.BF16 R4, R136.reuse, R140, R4 ;  /* 0x0000008c8804723c */ /* 0x040fe20000041804 */
[----:B------:R-:W2:Y:S04]  /*8f50*/  MUFU.EX2 R0, R154 ;  /* 0x0000009a00007308 */ /* 0x000ea80000000800 */
[----:B-1----:R-:W-:Y:S03]  /*8f60*/  F2FP.BF16.PACK_AB R168, R179, R178 ;  /* 0x000000b2b3a8723e */ /* 0x002fe600000010ff */
[C---:B------:R-:W-:Y:S01]  /*8f70*/  HMMA.16816.F32.BF16 R8, R136.reuse, R142, R8 ;  /* 0x0000008e8808723c */ /* 0x040fe20000041808 */
[----:B------:R-:W1:Y:S02]  /*8f80*/  LDSM.16.MT88.4 R140, [R240+0x800] ;  /* 0x00080000f08c783b */ /* 0x000e640000004200 */
[----:B------:R-:W-:Y:S01]  /*8f90*/  MUFU.EX2 R134, R158 ;  /* 0x0000009e00867308 */ /* 0x000fe20000000800 */
[----:B---3--:R-:W-:Y:S04]  /*8fa0*/  FADD.FTZ R3, R2, R149 ;  /* 0x0000009502037221 */ /* 0x008fe80000010000 */
[C---:B------:R-:W-:Y:S05]  /*8fb0*/  HMMA.16816.F32.BF16 R12, R136.reuse, R144, R12 ;  /* 0x00000090880c723c */ /* 0x040fea000004180c */
[----:B------:R-:W3:Y:S03]  /*8fc0*/  MUFU.EX2 R135, R159 ;  /* 0x0000009f00877308 */ /* 0x000ee60000000800 */
[C---:B------:R-:W-:Y:S01]  /*8fd0*/  HMMA.16816.F32.BF16 R16, R136.reuse, R146, R16 ;  /* 0x000000928810723c */ /* 0x040fe20000041810 */
[----:B------:R-:W4:Y:S03]  /*8fe0*/  LDSM.16.MT88.4 R144, [R242+0x800] ;  /* 0x00080000f290783b */ /* 0x000f260000004200 */
[C---:B--2---:R-:W-:Y:S01]  /*8ff0*/  FADD.FTZ R3, R0.reuse, R3 ;  /* 0x0000000300037221 */ /* 0x044fe20000010000 */
[----:B------:R-:W-:Y:S04]  /*9000*/  F2FP.BF16.PACK_AB R169, R0, R2 ;  /* 0x0000000200a9723e */ /* 0x000fe800000010ff */
[----:B------:R-:W-:Y:S03]  /*9010*/  LDSM.16.MT88.4 R152, [R239+0x1000] ;  /* 0x00100000ef98783b */ /* 0x000fe60000004200 */
[C---:B---3--:R-:W-:Y:S01]  /*9020*/  F2FP.BF16.PACK_AB R171, R134.reuse, R135 ;  /* 0x0000008786ab723e */ /* 0x048fe200000010ff */
[----:B------:R-:W-:Y:S01]  /*9030*/  FADD.FTZ R3, R135, R3 ;  /* 0x0000000387037221 */ /* 0x000fe20000010000 */
[----:B------:R-:W-:Y:S01]  /*9040*/  MOV R135, R133 ;  /* 0x0000008500877202 */ /* 0x000fe20000000f00 */
[C---:B-1----:R-:W-:Y:S03]  /*9050*/  HMMA.16816.F32.BF16 R20, R136.reuse, R140, R20 ;  /* 0x0000008c8814723c */ /* 0x042fe60000041814 */
[----:B------:R-:W-:Y:S01]  /*9060*/  FADD.FTZ R0, R134, R3 ;  /* 0x0000000386007221 */ /* 0x000fe20000010000 */
[----:B------:R-:W-:Y:S04]  /*9070*/  MOV R3, R156 ;  /* 0x0000009c00037202 */ /* 0x000fe80000000f00 */
[C---:B------:R-:W-:Y:S01]  /*9080*/  HMMA.16816.F32.BF16 R24, R136.reuse, R142, R24 ;  /* 0x0000008e8818723c */ /* 0x040fe20000041818 */
[----:B------:R-:W1:Y:S03]  /*9090*/  LDSM.16.MT88.4 R140, [R239+0x2000] ;  /* 0x00200000ef8c783b */ /* 0x000e660000004200 */
[----:B------:R-:W-:Y:S04]  /*90a0*/  IADD3 R2, R3, -0x1, RZ ;  /* 0xffffffff03027810 */ /* 0x000fe80007ffe0ff */
[C---:B----4-:R-:W-:Y:S01]  /*90b0*/  HMMA.16816.F32.BF16 R28, R136.reuse, R144, R28 ;  /* 0x00000090881c723c */ /* 0x050fe2000004181c */
[----:B------:R2:W-:Y:S04]  /*90c0*/  STL [R1+0x34], R0 ;  /* 0x0000340001007387 */ /* 0x0005e80000100800 */
[----:B------:R-:W3:Y:S03]  /*90d0*/  LDL R134, [R1+0x60] ;  /* 0x0000600001867983 */ /* 0x000ee60000100800 */
[C---:B------:R-:W-:Y:S01]  /*90e0*/  HMMA.16816.F32.BF16 R32, R136.reuse, R146, R32 ;  /* 0x000000928820723c */ /* 0x040fe20000041820 */
[----:B------:R-:W4:Y:S08]  /*90f0*/  LDSM.16.MT88.4 R144, [R241+0x2000] ;  /* 0x00200000f190783b */ /* 0x000f300000004200 */
[----:B------:R-:W-:Y:S03]  /*9100*/  STL [R1+0x20], R2 ;  /* 0x0000200201007387 */ /* 0x000fe60000100800 */
[----:B--2---:R-:W-:Y:S04]  /*9110*/  FADD.FTZ R0, R148, R150 ;  /* 0x0000009694007221 */ /* 0x004fe80000010000 */
[----:B------:R-:W-:Y:S01]  /*9120*/  FADD.FTZ R0, R176, R0 ;  /* 0x00000000b0007221 */ /* 0x000fe20000010000 */
[C---:B-1----:R-:W-:Y:S03]  /*9130*/  HMMA.16816.F32.BF16 R36, R136.reuse, R140, R36 ;  /* 0x0000008c8824723c */ /* 0x042fe60000041824 */
[----:B------:R-:W-:Y:S04]  /*9140*/  FADD.FTZ R0, R177, R0 ;  /* 0x00000000b1007221 */ /* 0x000fe80000010000 */
[----:B------:R-:W-:Y:S01]  /*9150*/  FADD.FTZ R0, R174, R0 ;  /* 0x00000000ae007221 */ /* 0x000fe20000010000 */
[C---:B------:R-:W-:Y:S01]  /*9160*/  HMMA.16816.F32.BF16 R40, R136.reuse, R142, R40 ;  /* 0x0000008e8828723c */ /* 0x040fe20000041828 */
[----:B------:R-:W1:Y:S03]  /*9170*/  LDSM.16.MT88.4 R140, [R240+0x2000] ;  /* 0x00200000f08c783b */ /* 0x000e660000004200 */
[----:B------:R-:W-:Y:S04]  /*9180*/  FADD.FTZ R0, R175, R0 ;  /* 0x00000000af007221 */ /* 0x000fe80000010000 */
[C---:B----4-:R-:W-:Y:S04]  /*9190*/  HMMA.16816.F32.BF16 R44, R136.reuse, R144, R44 ;  /* 0x00000090882c723c */ /* 0x050fe8000004182c */
[----:B------:R-:W-:Y:S04]  /*91a0*/  FADD.FTZ R0, R178, R0 ;  /* 0x00000000b2007221 */ /* 0x000fe80000010000 */
[C---:B------:R-:W-:Y:S01]  /*91b0*/  HMMA.16816.F32.BF16 R48, R136.reuse, R146, R48 ;  /* 0x000000928830723c */ /* 0x040fe20000041830 */
[----:B------:R-:W2:Y:S03]  /*91c0*/  LDSM.16.MT88.4 R144, [R242+0x2000] ;  /* 0x00200000f290783b */ /* 0x000ea60000004200 */
[----:B------:R-:W-:Y:S04]  /*91d0*/  FADD.FTZ R0, R179, R0 ;  /* 0x00000000b3007221 */ /* 0x000fe80000010000 */
[----:B------:R-:W-:Y:S01]  /*91e0*/  FADD.FTZ R0, R172, R0 ;  /* 0x00000000ac007221 */ /* 0x000fe20000010000 */
        /* <DEDUP_REMOVED lines=25> */
[C---:B------:R-:W-:Y:S08]  /*9380*/  HMMA.16816.F32.BF16 R120, R136.reuse, R142, R120 ;  /* 0x0000008e8878723c */ /* 0x040ff00000041878 */
[C---:B--2---:R-:W-:Y:S08]  /*9390*/  HMMA.16816.F32.BF16 R124, R136.reuse, R144, R124 ;  /* 0x00000090887c723c */ /* 0x044ff0000004187c */
[----:B------:R-:W-:Y:S01]  /*93a0*/  HMMA.16816.F32.BF16 R128, R136, R146, R128 ;  /* 0x000000928880723c */ /* 0x000fe20000041880 */
[----:B------:R-:W1:Y:S02]  /*93b0*/  LDSM.16.MT88.4 R144, [R241+0x1000] ;  /* 0x00100000f190783b */ /* 0x000e640000004200 */
[----:B---3--:R-:W-:Y:S01]  /*93c0*/  ISETP.GT.AND P0, PT, R3, R134, PT ;  /* 0x000000860300720c */ /* 0x008fe20003f04270 */
[----:B------:R-:W-:Y:S01]  /*93d0*/  FADD.FTZ R3, R173, R0 ;  /* 0x00000000ad037221 */ /* 0x000fe20000010000 */
[----:B------:R-:W-:Y:S02]  /*93e0*/  MOV R0, R2 ;  /* 0x0000000200007202 */ /* 0x000fe40000000f00 */
[----:B------:R-:W-:Y:S01]  /*93f0*/  MOV R134, R132 ;  /* 0x0000008400867202 */ /* 0x000fe20000000f00 */
[C---:B------:R-:W-:Y:S01]  /*9400*/  HMMA.16816.F32.BF16 R156, R168.reuse, R152, R4 ;  /* 0x00000098a89c723c */ /* 0x040fe20000041804 */
[----:B------:R-:W2:Y:S07]  /*9410*/  LDSM.16.MT88.4 R136, [R240+0x1000] ;  /* 0x00100000f088783b */ /* 0x000eae0000004200 */
[C---:B------:R-:W-:Y:S01]  /*9420*/  HMMA.16816.F32.BF16 R152, R168.reuse, R154, R8 ;  /* 0x0000009aa898723c */ /* 0x040fe20000041808 */
[----:B------:R-:W3:Y:S08]  /*9430*/  LDSM.16.MT88.4 R4, [R242+0x1000] ;  /* 0x00100000f204783b */ /* 0x000ef00000004200 */
[----:B------:R-:W4:Y:S08]  /*9440*/  LDSM.16.MT88.4 R8, [R239+0x2800] ;  /* 0x00280000ef08783b */ /* 0x000f300000004200 */
[----:B------:R-:W-:Y:S04]  /*9450*/  STL [R1+0x38], R3 ;  /* 0x0000380301007387 */ /* 0x000fe80000100800 */
[----:B------:R-:W-:Y:S01]  /*9460*/  STL [R1+0x1c], R0 ;  /* 0x00001c0001007387 */ /* 0x000fe20000100800 */
[C---:B-1----:R-:W-:Y:S03]  /*9470*/  HMMA.16816.F32.BF16 R148, R168.reuse, R144, R12 ;  /* 0x00000090a894723c */ /* 0x042fe6000004180c */
[----:B------:R-:W1:Y:S05]  /*9480*/  LDSM.16.MT88.4 R12, [R241+0x2800] ;  /* 0x00280000f10c783b */ /* 0x000e6a0000004200 */
        /* <DEDUP_REMOVED lines=40> */
.L_x_879:
[----:B------:R-:W2:Y:S04]  /*9710*/  LDL R2, [R1+0x3c] ;  /* 0x00003c0001027983 */ /* 0x000ea80000100800 */
[----:B------:R-:W2:Y:S02]  /*9720*/  LDL R0, [R1+0x20] ;  /* 0x0000200001007983 */ /* 0x000ea40000100800 */
[----:B--2---:R-:W-:-:S13]  /*9730*/  ISETP.GE.AND P0, PT, R0, R2, PT ;  /* 0x000000020000720c */ /* 0x004fda0003f06270 */
[----:B------:R-:W-:Y:S05]  /*9740*/  @!P0 BRA `(.L_x_885) ;  /* 0x00002d1000008947 */ /* 0x000fea0003800000 */
.L_x_888:
[----:B------:R-:W2:Y:S01]  /*9750*/  LDL R20, [R1+0x20] ;  /* 0x0000200001147983 */ /* 0x000ea20000100800 */
[----:B------:R-:W-:Y:S04]  /*9760*/  DEPBAR.LE SB0, 0x0 ;  /* 0x000080000000791a */ /* 0x000fe80000000000 */
[----:B------:R-:W-:Y:S01]  /*9770*/  WARPSYNC 0xffffffff ;  /* 0xffffffff00007948 */ /* 0x000fe20003800000 */
[----:B------:R-:W3:Y:S01]  /*9780*/  LDL.64 R6, [R1+0x58] ;  /* 0x0000580001067983 */ /* 0x000ee20000100a00 */
[----:B------:R-:W-:Y:S05]  /*9790*/  BSSY B0, `(.L_x_886) ;  /* 0x0000124000007945 */ /* 0x000fea0003800000 */
[----:B------:R-:W4:Y:S06]  /*97a0*/  LDL.64 R22, [R1+0x48] ;  /* 0x0000480001167983 */ /* 0x000f2c0000100a00 */
[----:B------:R-:W3:Y:S06]  /*97b0*/  LDL R135, [R1+0x2c] ;  /* 0x00002c0001877983 */ /* 0x000eec0000100800 */
[----:B------:R-:W4:Y:S06]  /*97c0*/  LDL R134, [R1] ;  /* 0x0000000001867983 */ /* 0x000f2c0000100800 */
[----:B------:R-:W4:Y:S06]  /*97d0*/  LDL R15, [R1+0x4] ;  /* 0x00000400010f7983 */ /* 0x000f2c0000100800 */
[----:B------:R-:W4:Y:S06]  /*97e0*/  LDL R21, [R1+0x18] ;  /* 0x0000180001157983 */ /* 0x000f2c0000100800 */
[----:B------:R-:W1:Y:S06]  /*97f0*/  S2R R2, SR_TID.X ;  /* 0x0000000000027919 */ /* 0x000e6c0000002100 */
[----:B------:R-:W-:Y:S06]  /*9800*/  BAR.SYNC.DEFER_BLOCKING 0x0 ;  /* 0x0000000000007b1d */ /* 0x000fec0000010000 */
[----:B------:R-:W2:Y:S06]  /*9810*/  LDSM.16.M88.4 R8, [R236] ;  /* 0x00000000ec08783b */ /* 0x000eac0000000200 */
[----:B------:R-:W2:Y:S06]  /*9820*/  LDSM.16.M88.4 R16, [R236+0x800] ;  /* 0x00080000ec10783b */ /* 0x000eac0000000200 */
[----:B------:R-:W2:Y:S06]  /*9830*/  LDSM.16.M88.4 R24, [R236+0x1000] ;  /* 0x00100000ec18783b */ /* 0x000eac0000000200 */
[----:B------:R-:W2:Y:S01]  /*9840*/  LDSM.16.M88.4 R168, [R243] ;  /* 0x00000000f3a8783b */ /* 0x000ea20000000200 */
[----:B-1----:R-:W-:Y:S11]  /*9850*/  ISETP.GT.AND P3, PT, R2, 0x7f, PT ;  /* 0x0000007f0200780c */ /* 0x002ff60003f64270 */
[----:B------:R-:W-:Y:S02]  /*9860*/  @!UPT UIADD3 URZ, URZ, URZ, URZ ;  /* 0x0000003f3f3ff290 */ /* 0x000fe4000fffe03f */
[----:B------:R-:W-:Y:S02]  /*9870*/  @!P3 MOV R4, c[0x0][0x208] ;  /* 0x000082000004ba02 */ /* 0x000fe40000000f00 */
[----:B------:R-:W-:Y:S02]  /*9880*/  @!P3 MOV R5, c[0x0][0x20c] ;  /* 0x000083000005ba02 */ /* 0x000fe40000000f00 */
[----:B--2---:R-:W-:Y:S01]  /*9890*/  SHF.R.S32.HI R0, RZ, 0x1f, R20 ;  /* 0x0000001fff007819 */ /* 0x004fe20000011414 */
[----:B------:R-:W-:Y:S04]  /*98a0*/  IMAD.WIDE.U32 R2, R20, c[0x0][0x208], RZ ;  /* 0x0000820014027a25 */ /* 0x000fe800078e00ff */
[----:B------:R-:W-:Y:S04]  /*98b0*/  IMAD R0, R0, c[0x0][0x208], RZ ;  /* 0x0000820000007a24 */ /* 0x000fe800078e02ff */
[----:B------:R-:W-:Y:S05]  /*98c0*/  IMAD R0, R20, c[0x0][0x20c], R0 ;  /* 0x0000830014007a24 */ /* 0x000fea00078e0200 */
[----:B------:R-:W-:Y:S01]  /*98d0*/  IADD3 R0, R3, R0, RZ ;  /* 0x0000000003007210 */ /* 0x000fe20007ffe0ff */
[----:B------:R-:W-:Y:S01]  /*98e0*/  IMAD.WIDE.U32 R2, R2, 0x30, RZ ;  /* 0x0000003002027825 */ /* 0x000fe200078e00ff */
[----:B---3--:R-:W-:Y:S03]  /*98f0*/  LOP3.LUT P4, RZ, R135, 0x2, RZ, 0xc0, !PT ;  /* 0x0000000287ff7812 */ /* 0x008fe6000788c0ff */
[----:B------:R-:W-:Y:S01]  /*9900*/  IMAD R0, R0, 0x30, RZ ;  /* 0x0000003000007824 */ /* 0x000fe200078e02ff */
[----:B------:R-:W-:Y:S04]  /*9910*/  IADD3 R12, P1, R6, R2, RZ ;  /* 0x00000002060c7210 */ /* 0x000fe80007f3e0ff */
[----:B------:R-:W-:Y:S01]  /*9920*/  IADD3 R0, R3, R0, RZ ;  /* 0x0000000003007210 */ /* 0x000fe20007ffe0ff */
[----:B----4-:R1:W2:Y:S01]  /*9930*/  LDSM.16.M88.4 R172, [R134] ;  /* 0x0000000086ac783b */ /* 0x0102a20000000200 */
[----:B------:R-:W-:Y:S02]  /*9940*/  @!P3 LEA R3, P0, R4, R2, 0x5 ;  /* 0x000000020403b211 */ /* 0x000fe400078028ff */
[----:B------:R-:W-:Y:S02]  /*9950*/  LEA R2, P2, R12, c[0x0][0x1f8], 0x1 ;  /* 0x00007e000c027a11 */ /* 0x000fe400078408ff */
[-C--:B------:R-:W-:Y:S01]  /*9960*/  IADD3.X R13, R0, R23.reuse, RZ, P1, !PT ;  /* 0x00000017000d7210 */ /* 0x080fe20000ffe4ff */
[----:B------:R3:W4:Y:S01]  /*9970*/  LDSM.16.M88.4 R176, [R15] ;  /* 0x000000000fb0783b */ /* 0x0007220000000200 */
[----:B------:R-:W-:Y:S02]  /*9980*/  @!P3 LEA.HI.X R14, R4, R0, R5, 0x5, P0 ;  /* 0x00000000040eb211 */ /* 0x000fe400000f2c05 */
[----:B------:R-:W-:Y:S02]  /*9990*/  @!P3 IADD3 R0, P1, R3, R6, RZ ;  /* 0x000000060300b210 */ /* 0x000fe40007f3e0ff */
[C---:B-----5:R-:W-:Y:S03]  /*99a0*/  HMMA.16816.F32.BF16 R4, R160.reuse, R8, RZ ;  /* 0x00000008a004723c */ /* 0x060fe600000418ff */
[----:B------:R-:W-:Y:S02]  /*99b0*/  LEA.HI.X R3, R12, c[0x0][0x1fc], R13, 0x1, P2 ;  /* 0x00007f000c037a11 */ /* 0x000fe400010f0c0d */
[----:B------:R-:W-:Y:S02]  /*99c0*/  LOP3.LUT P2, RZ, R135, 0x1, RZ, 0xc0, !PT ;  /* 0x0000000187ff7812 */ /* 0x000fe4000784c0ff */
[----:B------:R-:W-:Y:S01]  /*99d0*/  @!P3 IADD3.X R14, R14, R23, RZ, P1, !PT ;  /* 0x000000170e0eb210 */ /* 0x000fe20000ffe4ff */
[C---:B------:R-:W-:Y:S01]  /*99e0*/  HMMA.16816.F32.BF16 R8, R160.reuse, R10, RZ ;  /* 0x0000000aa008723c */ /* 0x040fe200000418ff */
[C---:B-1----:R-:W-:Y:S04]  /*99f0*/  @!P3 LEA R134, P0, R0.reuse, c[0x0][0x1f8], 0x1 ;  /* 0x00007e000086ba11 */ /* 0x042fe800078008ff */
[----:B------:R-:W-:Y:S03]  /*9a00*/  @!P3 LEA.HI.X R135, R0, c[0x0][0x1fc], R14, 0x1, P0 ;  /* 0x00007f000087ba11 */ /* 0x000fe600000f0c0e */
[C---:B---3--:R-:W-:Y:S02]  /*9a10*/  HMMA.16816.F32.BF16 R12, R160.reuse, R16, RZ ;  /* 0x00000010a00c723c */ /* 0x048fe400000418ff */
[----:B------:R-:W-:Y:S01]  /*9a20*/  @!PT LDS RZ, [RZ] ;  /* 0x00000000fffff984 */ /* 0x000fe20000000800 */
[----:B------:R-:W-:Y:S01]  /*9a30*/  @!PT LDS RZ, [RZ] ;  /* 0x00000000fffff984 */ /* 0x000fe20000000800 */
[----:B------:R-:W-:Y:S01]  /*9a40*/  @!PT LDS RZ, [RZ] ;  /* 0x00000000fffff984 */ /* 0x000fe20000000800 */
[----:B------:R1:W-:Y:S06]  /*9a50*/  LDGSTS.E.BYPASS.LTC128B.128 [R21+0x4080], [R2.64], !P2 ;  /* 0x0408000002157fae */ /* 0x0003ec000d101d46 */
[----:B------:R1:W-:Y:S01]  /*9a60*/  LDGSTS.E.BYPASS.LTC128B.128 [R21+0x5880], [R2.64+0x80], !P4 ;  /* 0x0588008002157fae */ /* 0x0003e2000e101d46 */
[C---:B------:R-:W-:Y:S05]  /*9a70*/  HMMA.16816.F32.BF16 R16, R160.reuse, R18, RZ ;  /* 0x00000012a010723c */ /* 0x040fea00000418ff */
[----:B------:R1:W-:Y:S06]  /*9a80*/  LDGSTS.E.BYPASS.LTC128B.128 [R21+0x7080], [R2.64+0x100], !P6 ;  /* 0x0708010002157fae */ /* 0x0003ec000f101d46 */
[----:B------:R1:W-:Y:S06]  /*9a90*/  LDGSTS.E.BYPASS.LTC128B.128 [R21+0x8880], [R2.64+0x180], !P5 ;  /* 0x0888018002157fae */ /* 0x0003ec000e901d46 */
[----:B------:R3:W-:Y:S06]  /*9aa0*/  @!P3 LDGSTS.E.BYPASS.LTC128B.128 [R21+0x5080], [R134.64], !P2 ;  /* 0x050800008615bfae */ /* 0x0007ec000d101d46 */
[----:B------:R3:W-:Y:S06]  /*9ab0*/  @!P3 LDGSTS.E.BYPASS.LTC128B.128 [R21+0x6880], [R134.64+0x80], !P4 ;  /* 0x068800808615bfae */ /* 0x0007ec000e101d46 */
[----:B------:R3:W-:Y:S06]  /*9ac0*/  @!P3 LDGSTS.E.BYPASS.LTC128B.128 [R21+0x8080], [R134.64+0x100], !P6 ;  /* 0x080801008615bfae */ /* 0x0007ec000f101d46 */
[----:B------:R3:W-:Y:S01]  /*9ad0*/  @!P3 LDGSTS.E.BYPASS.LTC128B.128 [R21+0x9880], [R134.64+0x180], !P5 ;  /* 0x098801808615bfae */ /* 0x0007e2000e901d46 */
[----:B-1----:R-:W-:Y:S05]  /*9ae0*/  MOV R3, R20 ;  /* 0x0000001400037202 */ /* 0x002fea0000000f00 */
[----:B------:R-:W0:Y:S01]  /*9af0*/  LDGDEPBAR ;  /* 0x00000000000079af */ /* 0x000e220000000000 */
[C---:B---3--:R-:W-:Y:S08]  /*9b00*/  HMMA.16816.F32.BF16 R20, R160.reuse, R24, RZ ;  /* 0x00000018a014723c */ /* 0x048ff000000418ff */
[----:B------:R-:W-:Y:S08]  /*9b10*/  HMMA.16816.F32.BF16 R24, R160, R26, RZ ;  /* 0x0000001aa018723c */ /* 0x000ff000000418ff */
[C---:B------:R-:W-:Y:S08]  /*9b20*/  HMMA.16816.F32.BF16 R4, R164.reuse, R168, R4 ;  /* 0x000000a8a404723c */ /* 0x040ff00000041804 */
[C---:B------:R-:W-:Y:S01]  /*9b30*/  HMMA.16816.F32.BF16 R8, R164.reuse, R170, R8 ;  /* 0x000000aaa408723c */ /* 0x040fe20000041808 */
[----:B------:R-:W1:Y:S07]  /*9b40*/  LDSM.16.M88.4 R168, [R238] ;  /* 0x00000000eea8783b */ /* 0x000e6e0000000200 */
[C---:B--2---:R-:W-:Y:S08]  /*9b50*/  HMMA.16816.F32.BF16 R12, R164.reuse, R172, R12 ;  /* 0x000000aca40c723c */ /* 0x044ff0000004180c */
        /* <DEDUP_REMOVED lines=125> */
[----:B------:R2:W3:Y:S04]  /*a330*/  MUFU.TANH R175, R0 ;  /* 0x0000000000af7308 */ /* 0x0004e80000002400 */
[----:B------:R-:W-:Y:S01]  /*a340*/  FMUL.FTZ R10, R10, c[0x0][0x320] ;  /* 0x0000c8000a0a7a20 */ /* 0x000fe20000410000 */
[C---:B-1----:R-:W-:Y:S05]  /*a350*/  HMMA.16816.F32.BF16 R12, R232.reuse, R168, R12 ;  /* 0x000000a8e80c723c */ /* 0x042fea000004180c */
[----:B------:R-:W1:Y:S03]  /*a360*/  MUFU.TANH R177, R10 ;  /* 0x0000000a00b17308 */ /* 0x000e660000002400 */
[C---:B------:R-:W-:Y:S04]  /*a370*/  HMMA.16816.F32.BF16 R16, R232.reuse, R170, R16 ;  /* 0x000000aae810723c */ /* 0x040fe80000041810 */
[----:B--2---:R-:W-:Y:S04]  /*a380*/  FMUL.FTZ R0, R5, c[0x0][0x320] ;  /* 0x0000c80005007a20 */ /* 0x004fe80000410000 */
[----:B------:R2:W4:Y:S08]  /*a390*/  MUFU.TANH R174, R0 ;  /* 0x0000000000ae7308 */ /* 0x0005300000002400 */
[----:B------:R-:W-:Y:S04]  /*a3a0*/  FMUL.FTZ R2, R13, c[0x0][0x320] ;  /* 0x0000c8000d027a20 */ /* 0x000fe80000410000 */
[----:B------:R-:W1:Y:S01]  /*a3b0*/  MUFU.TANH R134, R2 ;  /* 0x0000000200867308 */ /* 0x000e620000002400 */
[----:B--2---:R-:W-:Y:S09]  /*a3c0*/  FMUL.FTZ R0, R6, c[0x0][0x320] ;  /* 0x0000c80006007a20 */ /* 0x004ff20000410000 */
[----:B------:R2:W1:Y:S02]  /*a3d0*/  MUFU.TANH R178, R0 ;  /* 0x0000000000b27308 */ /* 0x0004640000002400 */
[----:B--2---:R-:W-:Y:S02]  /*a3e0*/  FMUL.FTZ R0, R7, c[0x0][0x320] ;  /* 0x0000c80007007a20 */ /* 0x004fe40000410000 */
[----:B------:R-:W2:Y:S01]  /*a3f0*/  LDSM.16.M88.4 R4, [R237+0x5800] ;  /* 0x00580000ed04783b */ /* 0x000ea20000000200 */
[----:B------:R-:W-:Y:S05]  /*a400*/  DEPBAR.LE SB0, 0x0 ;  /* 0x000080000000791a */ /* 0x000fea0000000000 */
[----:B------:R1:W1:Y:S01]  /*a410*/  MUFU.TANH R179, R0 ;  /* 0x0000000000b37308 */ /* 0x0002620000002400 */
[----:B------:R-:W-:Y:S01]  /*a420*/  BAR.SYNC.DEFER_BLOCKING 0x0 ;  /* 0x0000000000007b1d */ /* 0x000fe20000010000 */
[----:B-1----:R-:W-:Y:S05]  /*a430*/  FMUL.FTZ R0, R8, c[0x0][0x320] ;  /* 0x0000c80008007a20 */ /* 0x002fea0000410000 */
[----:B------:R-:W3:Y:S03]  /*a440*/  LDL R8, [R1+0x3c] ;  /* 0x00003c0001087983 */ /* 0x000ee60000100800 */
[----:B------:R1:W1:Y:S01]  /*a450*/  MUFU.TANH R173, R0 ;  /* 0x0000000000ad7308 */ /* 0x0002620000002400 */
[C---:B--2---:R-:W-:Y:S08]  /*a460*/  HMMA.16816.F32.BF16 R20, R232.reuse, R4, R20 ;  /* 0x00000004e814723c */ /* 0x044ff00000041814 */
[----:B------:R-:W-:Y:S04]  /*a470*/  HMMA.16816.F32.BF16 R24, R232, R6, R24 ;  /* 0x00000006e818723c */ /* 0x000fe80000041818 */
[----:B-1----:R-:W-:Y:S01]  /*a480*/  FMUL.FTZ R0, R9, c[0x0][0x320] ;  /* 0x0000c80009007a20 */ /* 0x002fe20000410000 */
[----:B------:R-:W-:Y:S03]  /*a490*/  MOV R9, R3 ;  /* 0x0000000300097202 */ /* 0x000fe60000000f00 */
[----:B------:R1:W2:Y:S01]  /*a4a0*/  MUFU.TANH R169, R0 ;  /* 0x0000000000a97308 */ /* 0x0002a20000002400 */
[----:B------:R-:W-:Y:S09]  /*a4b0*/  FMUL.FTZ R3, R11, c[0x0][0x320] ;  /* 0x0000c8000b037a20 */ /* 0x000ff20000410000 */
[----:B------:R-:W2:Y:S01]  /*a4c0*/  MUFU.TANH R176, R3 ;  /* 0x0000000300b07308 */ /* 0x000ea20000002400 */
[----:B-1----:R-:W-:Y:S09]  /*a4d0*/  FMUL.FTZ R0, R12, c[0x0][0x320] ;  /* 0x0000c8000c007a20 */ /* 0x002ff20000410000 */
        /* <DEDUP_REMOVED lines=26> */
[----:B---3--:R-:W-:Y:S01]  /*a680*/  ISETP.GT.AND P4, PT, R25, R8, PT ;  /* 0x000000081900720c */ /* 0x008fe20003f84270 */
[----:B-1----:R-:W-:Y:S08]  /*a690*/  FMUL.FTZ R0, R26, c[0x0][0x320] ;  /* 0x0000c8001a007a20 */ /* 0x002ff00000410000 */
[----:B------:R1:W3:Y:S02]  /*a6a0*/  MUFU.TANH R4, R0 ;  /* 0x0000000000047308 */ /* 0x0002e40000002400 */
        /* <DEDUP_REMOVED lines=36> */
[----:B------:R-:W-:Y:S02]  /*a8f0*/  @P1 LEA.HI.X R9, R5, c[0x0][0x1cc], R9, 0x1, P2 ;  /* 0x0000730005091a11 */ /* 0x000fe400010f0c09 */
[----:B------:R-:W-:Y:S11]  /*a900*/  LOP3.LUT P2, RZ, R19, 0x1, RZ, 0xc0, !PT ;  /* 0x0000000113ff7812 */ /* 0x000ff6000784c0ff */
[----:B------:R-:W-:Y:S02]  /*a910*/  @!UPT UIADD3 URZ, URZ, URZ, URZ ;  /* 0x0000003f3f3ff290 */ /* 0x000fe4000fffe03f */
        /* <DEDUP_REMOVED lines=11> */
.L_x_887:
[----:B--234-:R-:W-:Y:S05]  /*a9d0*/  BSYNC B0 ;  /* 0x0000000000007941 */ /* 0x01cfea0003800000 */
.L_x_886:
[----:B-1----:R-:W2:Y:S01]  /*a9e0*/  LDL.LU R9, [R1+0x38] ;  /* 0x0000380001097983 */ /* 0x002ea20000300800 */
        /* <DEDUP_REMOVED lines=36> */
[C---:B------:R-:W-:Y:S01]  /*ac30*/  FMUL.FTZ R13, R6.reuse, R149 ;  /* 0x00000095060d7220 */ /* 0x040fe20000410000 */
[----:B------:R-:W-:Y:S04]  /*ac40*/  MOV R149, R27 ;  /* 0x0000001b00957202 */ /* 0x000fe80000000f00 */
        /* <DEDUP_REMOVED lines=79> */
[C---:B------:R-:W-:Y:S02]  /*b140*/  FMUL.FTZ R5, R2.reuse, c[0x0][0x2d0] ;  /* 0x0000b40002057a20 */ /* 0x040fe40000410000 */
[----:B------:R-:W-:Y:S02]  /*b150*/  FADD.FTZ R0, -R2, R132 ;  /* 0x0000008402007221 */ /* 0x000fe40000010100 */
[--C-:B------:R-:W-:Y:S02]  /*b160*/  FFMA.FTZ R7, R179, c[0x0][0x2d0], -R5.reuse ;  /* 0x0000b400b3077a23 */ /* 0x100fe40000010805 */
[----:B------:R-:W-:Y:S02]  /*b170*/  FMUL.FTZ R0, R0, c[0x0][0x2d0] ;  /* 0x0000b40000007a20 */ /* 0x000fe40000410000 */
        /* <DEDUP_REMOVED lines=8> */
[----:B------:R-:W1:Y:S01]  /*b200*/  MUFU.EX2 R0, R0 ;  /* 0x0000000000007308 */ /* 0x000e620000000800 */
[--C-:B------:R-:W-:Y:S01]  /*b210*/  FFMA.FTZ R174, R135, c[0x0][0x2d0], -R5.reuse ;  /* 0x0000b40087ae7a23 */ /* 0x100fe20000010805 */
[----:B------:R-:W-:Y:S01]  /*b220*/  MOV R135, R21 ;  /* 0x0000001500877202 */ /* 0x000fe20000000f00 */
[C---:B------:R-:W-:Y:S01]  /*b230*/  FMUL.FTZ R21, R6.reuse, R141 ;  /* 0x0000008d06157220 */ /* 0x040fe20000410000 */
[----:B------:R-:W-:Y:S01]  /*b240*/  MOV R141, R25 ;  /* 0x00000019008d7202 */ /* 0x000fe20000000f00 */
[C---:B------:R-:W-:Y:S02]  /*b250*/  FMUL.FTZ R25, R6.reuse, R137 ;  /* 0x0000008906197220 */ /* 0x040fe40000410000 */
[--C-:B------:R-:W-:Y:S02]  /*b260*/  FFMA.FTZ R177, R17, c[0x0][0x2d0], -R5.reuse ;  /* 0x0000b40011b17a23 */ /* 0x100fe40000010805 */
[C---:B------:R-:W-:Y:S01]  /*b270*/  FMUL.FTZ R17, R6.reuse, R145 ;  /* 0x0000009106117220 */ /* 0x040fe20000410000 */
[----:B------:R-:W3:Y:S01]  /*b280*/  MUFU.EX2 R4, R8 ;  /* 0x0000000800047308 */ /* 0x000ee20000000800 */
[--C-:B------:R-:W-:Y:S01]  /*b290*/  FFMA.FTZ R176, R15, c[0x0][0x2d0], -R5.reuse ;  /* 0x0000b4000fb07a23 */ /* 0x100fe20000010805 */
[----:B------:R-:W-:Y:S01]  /*b2a0*/  MOV R145, R22 ;  /* 0x0000001600917202 */ /* 0x000fe20000000f00 */
[----:B------:R-:W-:Y:S02]  /*b2b0*/  FFMA.FTZ R179, R3, c[0x0][0x2d0], -R5 ;  /* 0x0000b40003b37a23 */ /* 0x000fe40000010805 */
[----:B------:R-:W-:Y:S01]  /*b2c0*/  FMUL.FTZ R5, R6, R157 ;  /* 0x0000009d06057220 */ /* 0x000fe20000410000 */
[----:B------:R-:W-:Y:S04]  /*b2d0*/  MOV R157, R26 ;  /* 0x0000001a009d7202 */ /* 0x000fe80000000f00 */
[----:B------:R-:W-:Y:S01]  /*b2e0*/  MUFU.EX2 R135, R135 ;  /* 0x0000008700877308 */ /* 0x000fe20000000800 */
[C---:B-1----:R-:W-:Y:S02]  /*b2f0*/  FMUL.FTZ R26, R0.reuse, R138 ;  /* 0x0000008a001a7220 */ /* 0x042fe40000410000 */
[C---:B------:R-:W-:Y:S02]  /*b300*/  FMUL.FTZ R27, R0.reuse, R139 ;  /* 0x0000008b001b7220 */ /* 0x040fe40000410000 */
[C---:B------:R-:W-:Y:S02]  /*b310*/  FMUL.FTZ R11, R0.reuse, R155 ;  /* 0x0000009b000b7220 */ /* 0x040fe40000410000 */
[C---:B------:R-:W-:Y:S02]  /*b320*/  FMUL.FTZ R18, R0.reuse, R146 ;  /* 0x0000009200127220 */ /* 0x040fe40000410000 */
[----:B------:R-:W-:Y:S01]  /*b330*/  FMUL.FTZ R19, R0, R147 ;  /* 0x0000009300137220 */ /* 0x000fe20000410000 */
[C---:B---3--:R-:W-:Y:S01]  /*b340*/  F2FP.BF16.PACK_AB R169, R7.reuse, R4 ;  /* 0x0000000407a9723e */ /* 0x048fe200000010ff */
[C---:B------:R-:W-:Y:S01]  /*b350*/  FMUL.FTZ R8, R6.reuse, R152 ;  /* 0x0000009806087220 */ /* 0x040fe20000410000 */
[----:B------:R-:W-:Y:S01]  /*b360*/  MOV R152, R24 ;  /* 0x0000001800987202 */ /* 0x000fe20000000f00 */
[----:B------:R-:W-:Y:S02]  /*b370*/  FMUL.FTZ R24, R6, R136 ;  /* 0x0000008806187220 */ /* 0x000fe40000410000 */
[----:B------:R-:W1:Y:S01]  /*b380*/  LDSM.16.MT88.4 R136, [R239] ;  /* 0x00000000ef88783b */ /* 0x000e620000004200 */
        /* <DEDUP_REMOVED lines=59> */
[C---:B------:R-:W-:Y:S01]  /*b740*/  FMUL.FTZ R4, R6.reuse, R156 ;  /* 0x0000009c06047220 */ /* 0x040fe20000410000 */
[----:B------:R-:W-:Y:S01]  /*b750*/  MOV R156, R20 ;  /* 0x00000014009c7202 */ /* 0x000fe20000000f00 */
[C---:B------:R-:W-:Y:S01]  /*b760*/  FMUL.FTZ R9, R6.reuse, R153 ;  /* 0x0000009906097220 */ /* 0x040fe20000410000 */
[----:B------:R-:W-:Y:S01]  /*b770*/  MOV R153, R23 ;  /* 0x0000001700997202 */ /* 0x000fe20000000f00 */
[----:B------:R-:W-:Y:S01]  /*b780*/  FMUL.FTZ R20, R6, R140 ;  /* 0x0000008c06147220 */ /* 0x000fe20000410000 */
[----:B------:R-:W-:Y:S01]  /*b790*/  MOV R140, R10 ;  /* 0x0000000a008c7202 */ /* 0x000fe20000000f00 */
[C---:B------:R-:W-:Y:S01]  /*b7a0*/  FMUL.FTZ R6, R0.reuse, R158 ;  /* 0x0000009e00067220 */ /* 0x040fe20000410000 */
[----:B------:R-:W-:Y:S01]  /*b7b0*/  MUFU.EX2 R134, R156 ;  /* 0x0000009c00867308 */ /* 0x000fe20000000800 */
[----:B------:R-:W2:Y:S01]  /*b7c0*/  LDL R158, [R1+0x8] ;  /* 0x00000800019e7983 */ /* 0x000ea20000100800 */
[C---:B------:R-:W-:Y:S02]  /*b7d0*/  FMUL.FTZ R23, R0.reuse, R143 ;  /* 0x0000008f00177220 */ /* 0x040fe40000410000 */
[C---:B------:R-:W-:Y:S01]  /*b7e0*/  FMUL.FTZ R10, R0.reuse, R154 ;  /* 0x0000009a000a7220 */ /* 0x040fe20000410000 */
[----:B------:R-:W-:Y:S01]  /*b7f0*/  MOV R154, R144 ;  /* 0x00000090009a7202 */ /* 0x000fe20000000f00 */
[----:B------:R-:W-:Y:S02]  /*b800*/  FADD.FTZ R3, R7, R3 ;  /* 0x0000000307037221 */ /* 0x000fe40000010000 */
        /* <DEDUP_REMOVED lines=13> */
[----:B------:R-:W4:Y:S07]  /*b8e0*/  MUFU.EX2 R156, R174 ;  /* 0x000000ae009c7308 */ /* 0x000f2e0000000800 */
[----:B------:R-:W-:Y:S03]  /*b8f0*/  LDSM.16.MT88.4 R144, [R241+0x800] ;  /* 0x00080000f190783b */ /* 0x000fe60000004200 */
[----:B------:R-:W5:Y:S01]  /*b900*/  MUFU.EX2 R157, R175 ;  /* 0x000000af009d7308 */ /* 0x000f620000000800 */
[----:B---3--:R-:W-:Y:S04]  /*b910*/  FADD.FTZ R0, R3, R0 ;  /* 0x0000000003007221 */ /* 0x008fe80000010000 */
[----:B------:R-:W-:Y:S05]  /*b920*/  FADD.FTZ R0, R135, R0 ;  /* 0x0000000087007221 */ /* 0x000fea0000010000 */
[----:B------:R3:W-:Y:S01]  /*b930*/  MUFU.EX2 R173, R179 ;  /* 0x000000b300ad7308 */ /* 0x0007e20000000800 */
[----:B------:R-:W-:Y:S01]  /*b940*/  FADD.FTZ R0, R134, R0 ;  /* 0x0000000086007221 */ /* 0x000fe20000010000 */
[----:B----4-:R-:W-:Y:S08]  /*b950*/  MOV R178, R156 ;  /* 0x0000009c00b27202 */ /* 0x010ff00000000f00 */
[----:B------:R-:W-:Y:S01]  /*b960*/  MUFU.EX2 R174, R177 ;  /* 0x000000b100ae7308 */ /* 0x000fe20000000800 */
[C---:B-1----:R-:W-:Y:S09]  /*b970*/  HMMA.16816.F32.BF16 R12, R168.reuse, R136, R12 ;  /* 0x00000088a80c723c */ /* 0x042ff2000004180c */
[----:B------:R5:W1:Y:S03]  /*b980*/  MUFU.EX2 R175, R176 ;  /* 0x000000b000af7308 */ /* 0x000a660000000800 */
[----:B---3--:R-:W-:Y:S01]  /*b990*/  MOV R179, R151 ;  /* 0x0000009700b37202 */ /* 0x008fe20000000f00 */
[C---:B------:R-:W-:Y:S01]  /*b9a0*/  HMMA.16816.F32.BF16 R16, R168.reuse, R138, R16 ;  /* 0x0000008aa810723c */ /* 0x040fe20000041810 */
[----:B------:R-:W3:Y:S02]  /*b9b0*/  LDSM.16.MT88.4 R136, [R240] ;  /* 0x00000000f088783b */ /* 0x000ee40000004200 */
[----:B-----5:R-:W-:Y:S05]  /*b9c0*/  MOV R176, R157 ;  /* 0x0000009d00b07202 */ /* 0x020fea0000000f00 */
[C---:B---3--:R-:W-:Y:S08]  /*b9d0*/  HMMA.16816.F32.BF16 R20, R168.reuse, R136, R20 ;  /* 0x00000088a814723c */ /* 0x048ff00000041814 */
[C---:B------:R-:W-:Y:S01]  /*b9e0*/  HMMA.16816.F32.BF16 R24, R168.reuse, R138, R24 ;  /* 0x0000008aa818723c */ /* 0x040fe20000041818 */
[----:B--2---:R2:W3:Y:S03]  /*b9f0*/  LDSM.16.MT88.4 R136, [R158] ;  /* 0x000000009e88783b */ /* 0x0044e60000004200 */
[----:B--2---:R-:W-:Y:S05]  /*ba00*/  MOV R158, R141 ;  /* 0x0000008d009e7202 */ /* 0x004fea0000000f00 */
[----:B------:R-:W-:Y:S03]  /*ba10*/  LDSM.16.MT88.4 R140, [R239+0x800] ;  /* 0x00080000ef8c783b */ /* 0x000fe60000004200 */
[----:B------:R-:W-:Y:S04]  /*ba20*/  MOV R177, R158 ;  /* 0x0000009e00b17202 */ /* 0x000fe80000000f00 */
[----:B------:R-:W-:Y:S01]  /*ba30*/  IADD3 R177, R177, -0x1, RZ ;  /* 0xffffffffb1b17810 */ /* 0x000fe20007ffe0ff */
[C---:B---3--:R-:W-:Y:S08]  /*ba40*/  HMMA.16816.F32.BF16 R28, R168.reuse, R136, R28 ;  /* 0x00000088a81c723c */ /* 0x048ff0000004181c */
        /* <DEDUP_REMOVED lines=38> */
[----:B------:R-:W-:Y:S03]  /*bcb0*/  MUFU.EX2 R132, R159 ;  /* 0x0000009f00847308 */ /* 0x000fe60000000800 */
[----:B------:R-:W-:Y:S01]  /*bcc0*/  F2FP.BF16.PACK_AB R137, R151, R149 ;  /* 0x000000959789723e */ /* 0x000fe200000010ff */
[----:B------:R-:W-:Y:S02]  /*bcd0*/  FADD.FTZ R3, R150, R148 ;  /* 0x0000009496037221 */ /* 0x000fe40000010000 */
[----:B------:R-:W-:Y:S02]  /*bce0*/  F2FP.BF16.PACK_AB R138, R134, R135 ;  /* 0x00000087868a723e */ /* 0x000fe400000010ff */
[----:B------:R-:W-:Y:S02]  /*bcf0*/  F2FP.BF16.PACK_AB R139, R157, R156 ;  /* 0x0000009c9d8b723e */ /* 0x000fe400000010ff */
[----:B------:R-:W2:Y:S01]  /*bd00*/  MUFU.EX2 R134, R154 ;  /* 0x0000009a00867308 */ /* 0x000ea20000000800 */
[----:B-1----:R-:W-:Y:S02]  /*bd10*/  F2FP.BF16.PACK_AB R169, R175, R174 ;  /* 0x000000aeafa9723e */ /* 0x002fe400000010ff */
[----:B------:R-:W-:Y:S02]  /*bd20*/  F2FP.BF16.PACK_AB R171, R173, R172 ;  /* 0x000000acadab723e */ /* 0x000fe400000010ff */
[C---:B------:R-:W-:Y:S05]  /*bd30*/  HMMA.16816.F32.BF16 R4, R136.reuse, R140, R4 ;  /* 0x0000008c8804723c */ /* 0x040fea0000041804 */
[----:B------:R-:W-:Y:S03]  /*bd40*/  MUFU.EX2 R135, R152 ;  /* 0x0000009800877308 */ /* 0x000fe60000000800 */
[C---:B------:R-:W-:Y:S01]  /*bd50*/  HMMA.16816.F32.BF16 R8, R136.reuse, R142, R8 ;  /* 0x0000008e8808723c */ /* 0x040fe20000041808 */
[----:B------:R-:W1:Y:S07]  /*bd60*/  LDSM.16.MT88.4 R140, [R240+0x800] ;  /* 0x00080000f08c783b */ /* 0x000e6e0000004200 */
[C---:B------:R-:W-:Y:S04]  /*bd70*/  HMMA.16816.F32.BF16 R12, R136.reuse, R144, R12 ;  /* 0x00000090880c723c */ /* 0x040fe8000004180c */
[----:B--2---:R-:W-:Y:S01]  /*bd80*/  F2FP.BF16.PACK_AB R168, R132, R134 ;  /* 0x0000008684a8723e */ /* 0x004fe200000010ff */
[----:B------:R-:W-:Y:S03]  /*bd90*/  FADD.FTZ R0, R134, R0 ;  /* 0x0000000086007221 */ /* 0x000fe60000010000 */
[C---:B------:R-:W-:Y:S01]  /*bda0*/  HMMA.16816.F32.BF16 R16, R136.reuse, R146, R16 ;  /* 0x000000928810723c */ /* 0x040fe20000041810 */
[----:B------:R-:W2:Y:S03]  /*bdb0*/  LDSM.16.MT88.4 R144, [R242+0x800] ;  /* 0x00080000f290783b */ /* 0x000ea60000004200 */
[----:B------:R-:W-:Y:S01]  /*bdc0*/  FADD.FTZ R0, R132, R0 ;  /* 0x0000000084007221 */ /* 0x000fe20000010000 */
[----:B------:R-:W-:Y:S03]  /*bdd0*/  MOV R132, R2 ;  /* 0x0000000200847202 */ /* 0x000fe60000000f00 */
        /* <DEDUP_REMOVED lines=36> */
[C---:B-1----:R-:W-:Y:S01]  /*c020*/  HMMA.16816.F32.BF16 R116, R136.reuse, R140, R116 ;  /* 0x0000008c8874723c */ /* 0x042fe20000041874 */
[----:B------:R1:W3:Y:S07]  /*c030*/  MUFU.EX2 R140, R153 ;  /* 0x00000099008c7308 */ /* 0x0002ee0000000800 */
[C---:B------:R-:W-:Y:S08]  /*c040*/  HMMA.16816.F32.BF16 R120, R136.reuse, R142, R120 ;  /* 0x0000008e8878723c */ /* 0x040ff00000041878 */
[C---:B--2---:R-:W-:Y:S08]  /*c050*/  HMMA.16816.F32.BF16 R124, R136.reuse, R144, R124 ;  /* 0x00000090887c723c */ /* 0x044ff0000004187c */
[----:B------:R-:W-:Y:S01]  /*c060*/  HMMA.16816.F32.BF16 R128, R136, R146, R128 ;  /* 0x000000928880723c */ /* 0x000fe20000041880 */
[----:B-1----:R-:W1:Y:S03]  /*c070*/  LDSM.16.MT88.4 R152, [R239+0x1000] ;  /* 0x00100000ef98783b */ /* 0x002e660000004200 */
[----:B---3--:R-:W-:Y:S01]  /*c080*/  FADD.FTZ R0, R140, R0 ;  /* 0x000000008c007221 */ /* 0x008fe20000010000 */
[C---:B------:R-:W-:Y:S03]  /*c090*/  F2FP.BF16.PACK_AB R170, R135.reuse, R140 ;  /* 0x0000008c87aa723e */ /* 0x040fe600000010ff */
[----:B------:R-:W-:Y:S01]  /*c0a0*/  FADD.FTZ R0, R135, R0 ;  /* 0x0000000087007221 */ /* 0x000fe20000010000 */
[----:B------:R-:W2:Y:S08]  /*c0b0*/  LDSM.16.MT88.4 R144, [R241+0x1000] ;  /* 0x00100000f190783b */ /* 0x000eb00000004200 */
[----:B------:R3:W-:Y:S04]  /*c0c0*/  STL [R1+0x38], R0 ;  /* 0x0000380001007387 */ /* 0x0007e80000100800 */
[----:B------:R-:W4:Y:S01]  /*c0d0*/  LDSM.16.MT88.4 R136, [R240+0x1000] ;  /* 0x00100000f088783b */ /* 0x000f220000004200 */
[C---:B-1----:R-:W-:Y:S07]  /*c0e0*/  HMMA.16816.F32.BF16 R156, R168.reuse, R152, R4 ;  /* 0x00000098a89c723c */ /* 0x042fee0000041804 */
[----:B------:R-:W1:Y:S01]  /*c0f0*/  LDSM.16.MT88.4 R4, [R242+0x1000] ;  /* 0x00100000f204783b */ /* 0x000e620000004200 */
[----:B---3--:R-:W-:Y:S01]  /*c100*/  FADD.FTZ R0, R149, R3 ;  /* 0x0000000395007221 */ /* 0x008fe20000010000 */
[C---:B------:R-:W-:Y:S06]  /*c110*/  HMMA.16816.F32.BF16 R152, R168.reuse, R154, R8 ;  /* 0x0000009aa898723c */ /* 0x040fec0000041808 */
[----:B------:R-:W3:Y:S01]  /*c120*/  LDSM.16.MT88.4 R8, [R239+0x2800] ;  /* 0x00280000ef08783b */ /* 0x000ee20000004200 */
[----:B------:R-:W-:Y:S01]  /*c130*/  FADD.FTZ R0, R179, R0 ;  /* 0x00000000b3007221 */ /* 0x000fe20000010000 */
[C---:B--2---:R-:W-:Y:S06]  /*c140*/  HMMA.16816.F32.BF16 R148, R168.reuse, R144, R12 ;  /* 0x00000090a894723c */ /* 0x044fec000004180c */
[----:B------:R-:W2:Y:S01]  /*c150*/  LDSM.16.MT88.4 R12, [R241+0x2800] ;  /* 0x00280000f10c783b */ /* 0x000ea20000004200 */
[----:B------:R-:W-:Y:S01]  /*c160*/  FADD.FTZ R0, R178, R0 ;  /* 0x00000000b2007221 */ /* 0x000fe20000010000 */
[C---:B------:R-:W-:Y:S04]  /*c170*/  HMMA.16816.F32.BF16 R144, R168.reuse, R146, R16 ;  /* 0x00000092a890723c */ /* 0x040fe80000041810 */
[----:B------:R-:W-:Y:S04]  /*c180*/  FADD.FTZ R0, R176, R0 ;  /* 0x00000000b0007221 */ /* 0x000fe80000010000 */
[C---:B----4-:R-:W-:Y:S04]  /*c190*/  HMMA.16816.F32.BF16 R140, R168.reuse, R136, R20 ;  /* 0x00000088a88c723c */ /* 0x050fe80000041814 */
[----:B------:R-:W-:Y:S04]  /*c1a0*/  FADD.FTZ R0, R174, R0 ;  /* 0x00000000ae007221 */ /* 0x000fe80000010000 */
[C---:B------:R-:W-:Y:S04]  /*c1b0*/  HMMA.16816.F32.BF16 R136, R168.reuse, R138, R24 ;  /* 0x0000008aa888723c */ /* 0x040fe80000041818 */
[----:B------:R-:W-:Y:S04]  /*c1c0*/  FADD.FTZ R0, R175, R0 ;  /* 0x00000000af007221 */ /* 0x000fe80000010000 */
[C---:B-1----:R-:W-:Y:S04]  /*c1d0*/  HMMA.16816.F32.BF16 R28, R168.reuse, R4, R28 ;  /* 0x00000004a81c723c */ /* 0x042fe8000004181c */
[----:B------:R-:W-:Y:S04]  /*c1e0*/  FADD.FTZ R0, R172, R0 ;  /* 0x00000000ac007221 */ /* 0x000fe80000010000 */
[C---:B------:R-:W-:Y:S01]  /*c1f0*/  HMMA.16816.F32.BF16 R32, R168.reuse, R6, R32 ;  /* 0x00000006a820723c */ /* 0x040fe20000041820 */
[----:B------:R-:W1:Y:S03]  /*c200*/  LDSM.16.MT88.4 R4, [R240+0x2800] ;  /* 0x00280000f004783b */ /* 0x000e660000004200 */
[----:B------:R-:W-:Y:S04]  /*c210*/  FADD.FTZ R0, R173, R0 ;  /* 0x00000000ad007221 */ /* 0x000fe80000010000 */
[C---:B---3--:R-:W-:Y:S01]  /*c220*/  HMMA.16816.F32.BF16 R36, R168.reuse, R8, R36 ;  /* 0x00000008a824723c */ /* 0x048fe20000041824 */
[----:B------:R-:W-:Y:S04]  /*c230*/  STL [R1+0x34], R0 ;  /* 0x0000340001007387 */ /* 0x000fe80000100800 */
[----:B------:R-:W-:Y:S03]  /*c240*/  STL [R1+0x20], R177 ;  /* 0x000020b101007387 */ /* 0x000fe60000100800 */
[C---:B------:R-:W-:Y:S01]  /*c250*/  HMMA.16816.F32.BF16 R40, R168.reuse, R10, R40 ;  /* 0x0000000aa828723c */ /* 0x040fe20000041828 */
[----:B------:R-:W3:Y:S07]  /*c260*/  LDSM.16.MT88.4 R8, [R242+0x2800] ;  /* 0x00280000f208783b */ /* 0x000eee0000004200 */
[C---:B--2---:R-:W-:Y:S08]  /*c270*/  HMMA.16816.F32.BF16 R44, R168.reuse, R12, R44 ;  /* 0x0000000ca82c723c */ /* 0x044ff0000004182c */
        /* <DEDUP_REMOVED lines=24> */
[C---:B------:R-:W-:Y:S08]  /*c400*/  HMMA.16816.F32.BF16 R112, R168.reuse, R10, R112 ;  /* 0x0000000aa870723c */ /* 0x040ff00000041870 */
[C---:B--2---:R-:W-:Y:S08]  /*c410*/  HMMA.16816.F32.BF16 R116, R168.reuse, R12, R116 ;  /* 0x0000000ca874723c */ /* 0x044ff00000041874 */
[C---:B------:R-:W-:Y:S08]  /*c420*/  HMMA.16816.F32.BF16 R120, R168.reuse, R14, R120 ;  /* 0x0000000ea878723c */ /* 0x040ff00000041878 */
[C---:B-1----:R-:W-:Y:S08]  /*c430*/  HMMA.16816.F32.BF16 R124, R168.reuse, R4, R124 ;  /* 0x00000004a87c723c */ /* 0x042ff0000004187c */
[----:B------:R-:W-:Y:S01]  /*c440*/  HMMA.16816.F32.BF16 R128, R168, R6, R128 ;  /* 0x00000006a880723c */ /* 0x000fe20000041880 */
[----:B------:R-:W-:-:S07]  /*c450*/  @P4 BRA `(.L_x_888) ;  /* 0xffffd2f000004947 */ /* 0x000fce000383ffff */
.L_x_885:
[----:B------:R-:W-:Y:S07]  /*c460*/  @!UPT UIADD3 URZ, URZ, URZ, URZ ;  /* 0x0000003f3f3ff290 */ /* 0x000fee000fffe03f */
[----:B------:R-:W-:Y:S02]  /*c470*/  MOV R7, 0x1f ;  /* 0x0000001f00077802 */ /* 0x000fe40000000f00 */
[----:B------:R-:W-:Y:S01]  /*c480*/  MOV R6, 0xffffffff ;  /* 0xffffffff00067802 */ /* 0x000fe20000000f00 */
[----:B------:R-:W-:Y:S06]  /*c490*/  BRA.DIV ~URZ, `(.L_x_889) ;  /* 0x000060727f007947 */ /* 0x000fec000b800000 */
[----:B------:R-:W2:Y:S04]  /*c4a0*/  LDL R2, [R1+0x38] ;  /* 0x0000380001027983 */ /* 0x000ea80000100800 */
[----:B--2---:R1:W2:Y:S02]  /*c4b0*/  SHFL.BFLY PT, R0, R2, 0x2, 0x1f ;  /* 0x0c401f0002007f89 */ /* 0x0042a400000e0000 */
.L_x_956:
        /* <DEDUP_REMOVED lines=9> */
.L_x_957:
        /* <DEDUP_REMOVED lines=36> */
[C---:B-----5:R-:W-:Y:S02]  /*c790*/  FMUL.FTZ R160, R2.reuse, R32 ;  /* 0x0000002002a07220 */ /* 0x060fe40000410000 */
        /* <DEDUP_REMOVED lines=112> */
.L_x_876:
        /* <DEDUP_REMOVED lines=19> */
.L_x_892:
[----:B--2---:R-:W-:Y:S05]  /*cfd0*/  BSYNC B0 ;  /* 0x0000000000007941 */ /* 0x004fea0003800000 */
.L_x_891:
[----:B------:R-:W2:Y:S01]  /*cfe0*/  LDL.64 R2, [R1+0x70] ;  /* 0x0000700001027983 */ /* 0x000ea20000100a00 */
[----:B------:R-:W-:Y:S01]  /*cff0*/  PRMT R0, R0, 0x9910, RZ ;  /* 0x0000991000007816 */ /* 0x000fe200000000ff */
[----:B------:R-:W-:Y:S01]  /*d000*/  BSSY B1, `(.L_x_893) ;  /* 0x0000403000017945 */ /* 0x000fe20003800000 */
[----:B-----5:R-:W-:Y:S02]  /*d010*/  IMAD.MOV.U32 R103, RZ, RZ, R6 ;  /* 0x000000ffff677224 */ /* 0x020fe400078e0006 */
[----:B------:R-:W-:Y:S02]  /*d020*/  ISETP.NE.AND P0, PT, R0, RZ, PT ;  /* 0x000000ff0000720c */ /* 0x000fe40003f05270 */
[----:B--2---:R-:W-:-:S11]  /*d030*/  IADD3 R14, R2, 0x40, RZ ;  /* 0x00000040020e7810 */ /* 0x004fd60007ffe0ff */
[----:B------:R-:W-:Y:S05]  /*d040*/  @!P0 BRA `(.L_x_894) ;  /* 0x000030b000008947 */ /* 0x000fea0003800000 */
[----:B------:R-:W2:Y:S04]  /*d050*/  LDL R13, [R1+0xa8] ;  /* 0x0000a800010d7983 */ /* 0x000ea80000100800 */
[----:B------:R-:W3:Y:S04]  /*d060*/  LDL R12, [R1+0xac] ;  /* 0x0000ac00010c7983 */ /* 0x000ee80000100800 */
[----:B------:R-:W4:Y:S04]  /*d070*/  LDL R11, [R1+0xb4] ;  /* 0x0000b400010b7983 */ /* 0x000f280000100800 */
[----:B------:R-:W4:Y:S04]  /*d080*/  LDL R9, [R1+0xb0] ;  /* 0x0000b00001097983 */ /* 0x000f280000100800 */
[----:B------:R-:W4:Y:S04]  /*d090*/  LDL R7, [R1+0xc4] ;  /* 0x0000c40001077983 */ /* 0x000f280000100800 */
[----:B-1----:R-:W4:Y:S04]  /*d0a0*/  LDL R6, [R1+0xbc] ;  /* 0x0000bc0001067983 */ /* 0x002f280000100800 */
        /* <DEDUP_REMOVED lines=102> */
[----:B---3--:R-:W-:Y:S02]  /*d710*/  F2FP.BF16.PACK_AB R4, R95, R94 ;  /* 0x0000005e5f04723e */ /* 0x008fe400000010ff */
[----:B----4-:R-:W-:-:S03]  /*d720*/  F2FP.BF16.PACK_AB R2, R83, R82 ;  /* 0x000000525302723e */ /* 0x010fc600000010ff */
[----:B------:R2:W-:Y:S04]  /*d730*/  STS [R10+0x8400], R4 ;  /* 0x008400040a007388 */ /* 0x0005e80000000800 */
[----:B------:R3:W-:Y:S04]  /*d740*/  STS [R13+0xc000], R3 ;  /* 0x00c000030d007388 */ /* 0x0007e80000000800 */
[----:B------:R4:W-:Y:S01]  /*d750*/  STS [R13+0xc400], R2 ;  /* 0x00c400020d007388 */ /* 0x0009e20000000800 */
[----:B-1----:R-:W-:-:S05]  /*d760*/  F2FP.BF16.PACK_AB R0, R101, R100 ;  /* 0x000000646500723e */ /* 0x002fca00000010ff */
[----:B------:R1:W-:Y:S01]  /*d770*/  STS [R12+0xc000], R0 ;  /* 0x00c000000c007388 */ /* 0x0003e20000000800 */
[----:B--2---:R-:W-:Y:S02]  /*d780*/  F2FP.BF16.PACK_AB R4, R105, R104 ;  /* 0x000000686904723e */ /* 0x004fe400000010ff */
[----:B---3--:R-:W-:Y:S02]  /*d790*/  F2FP.BF16.PACK_AB R3, R107, R106 ;  /* 0x0000006a6b03723e */ /* 0x008fe400000010ff */
[----:B----4-:R-:W-:-:S03]  /*d7a0*/  F2FP.BF16.PACK_AB R2, R115, R114 ;  /* 0x000000727302723e */ /* 0x010fc600000010ff */
[----:B------:R2:W-:Y:S04]  /*d7b0*/  STS [R12+0xc400], R3 ;  /* 0x00c400030c007388 */ /* 0x0005e80000000800 */
[----:B------:R3:W-:Y:S01]  /*d7c0*/  STS [R11+0xc000], R4 ;  /* 0x00c000040b007388 */ /* 0x0007e20000000800 */
[----:B-1----:R-:W-:-:S05]  /*d7d0*/  F2FP.BF16.PACK_AB R0, R111, R110 ;  /* 0x0000006e6f00723e */ /* 0x002fca00000010ff */
[----:B------:R1:W-:Y:S01]  /*d7e0*/  STS [R11+0xc400], R0 ;  /* 0x00c400000b007388 */ /* 0x0003e20000000800 */
[----:B--2---:R-:W-:-:S05]  /*d7f0*/  F2FP.BF16.PACK_AB R3, R109, R108 ;  /* 0x0000006c6d03723e */ /* 0x004fca00000010ff */
[----:B------:R2:W-:Y:S01]  /*d800*/  STS [R9+0xc000], R3 ;  /* 0x00c0000309007388 */ /* 0x0005e20000000800 */
[----:B---3--:R-:W-:-:S03]  /*d810*/  F2FP.BF16.PACK_AB R4, R99, R98 ;  /* 0x000000626304723e */ /* 0x008fc600000010ff */
[----:B------:R3:W-:Y:S01]  /*d820*/  STS [R9+0xc400], R2 ;  /* 0x00c4000209007388 */ /* 0x0007e20000000800 */
[----:B-1----:R-:W-:-:S05]  /*d830*/  F2FP.BF16.PACK_AB R0, R189, R188 ;  /* 0x000000bcbd00723e */ /* 0x002fca00000010ff */
[----:B------:R1:W-:Y:S04]  /*d840*/  STS [R7+0xc000], R0 ;  /* 0x00c0000007007388 */ /* 0x0003e80000000800 */
[----:B------:R4:W-:Y:S01]  /*d850*/  STS [R7+0xc400], R4 ;  /* 0x00c4000407007388 */ /* 0x0009e20000000800 */
[----:B--2---:R-:W-:Y:S02]  /*d860*/  F2FP.BF16.PACK_AB R3, R91, R90 ;  /* 0x0000005a5b03723e */ /* 0x004fe400000010ff */
[----:B---3--:R-:W-:Y:S01]  /*d870*/  F2FP.BF16.PACK_AB R2, R113, R112 ;  /* 0x000000707102723e */ /* 0x008fe200000010ff */
[----:B------:R-:W2:Y:S01]  /*d880*/  LDL.LU R9, [R1+0x80] ;  /* 0x0000800001097983 */ /* 0x000ea20000300800 */
[----:B------:R-:W-:Y:S01]  /*d890*/  ISETP.NE.U32.AND P0, PT, RZ, c[0x0][0x508], PT ;  /* 0x00014200ff007a0c */ /* 0x000fe20003f05070 */
[----:B------:R-:W-:-:S03]  /*d8a0*/  IMAD.MOV.U32 R15, RZ, RZ, c[0x0][0x388] ;  /* 0x0000e200ff0f7624 */ /* 0x000fc600078e00ff */
[----:B------:R-:W-:Y:S02]  /*d8b0*/  ISETP.NE.AND.EX P1, PT, RZ, c[0x0][0x50c], PT, P0 ;  /* 0x00014300ff007a0c */ /* 0x000fe40003f25300 */
[----:B-1----:R-:W-:Y:S01]  /*d8c0*/  F2FP.BF16.PACK_AB R0, R187, R186 ;  /* 0x000000babb00723e */ /* 0x002fe200000010ff */
[----:B----4-:R-:W-:-:S04]  /*d8d0*/  IMAD.MOV.U32 R4, RZ, RZ, 0x4 ;  /* 0x00000004ff047424 */ /* 0x010fc800078e00ff */
[----:B------:R1:W-:Y:S01]  /*d8e0*/  STS [R6+0xc000], R0 ;  /* 0x00c0000006007388 */ /* 0x0003e20000000800 */
[----:B------:R-:W-:-:S03]  /*d8f0*/  SHF.R.S32.HI R7, RZ, 0x1f, R8 ;  /* 0x0000001fff077819 */ /* 0x000fc60000011408 */
[----:B------:R3:W-:Y:S04]  /*d900*/  STS [R6+0xc400], R3 ;  /* 0x00c4000306007388 */ /* 0x0007e80000000800 */
[----:B------:R4:W-:Y:S01]  /*d910*/  STS [R5+0xc000], R2 ;  /* 0x00c0000205007388 */ /* 0x0009e20000000800 */
[----:B-1----:R-:W-:Y:S02]  /*d920*/  F2FP.BF16.PACK_AB R0, R87, R86 ;  /* 0x000000565700723e */ /* 0x002fe400000010ff */
[----:B---3--:R-:W-:-:S03]  /*d930*/  F2FP.BF16.PACK_AB R3, R77, R76 ;  /* 0x0000004c4d03723e */ /* 0x008fc600000010ff */
[----:B------:R1:W-:Y:S01]  /*d940*/  STS [R5+0xc400], R0 ;  /* 0x00c4000005007388 */ /* 0x0003e20000000800 */
[----:B------:R-:W-:Y:S02]  /*d950*/  F2FP.BF16.PACK_AB R6, R79, R78 ;  /* 0x0000004e4f06723e */ /* 0x000fe400000010ff */
[C---:B----4-:R-:W-:Y:S01]  /*d960*/  @P1 LEA R2, P0, R8.reuse, c[0x0][0x508], 0x2 ;  /* 0x0001420008021a11 */ /* 0x050fe200078010ff */
[----:B------:R3:W-:Y:S04]  /*d970*/  STS [R10+0xc000], R3 ;  /* 0x00c000030a007388 */ /* 0x0007e80000000800 */
[----:B------:R4:W-:Y:S01]  /*d980*/  STS [R10+0xc400], R6 ;  /* 0x00c400060a007388 */ /* 0x0009e20000000800 */
[----:B-1----:R-:W-:Y:S02]  /*d990*/  IMAD.MOV.U32 R0, RZ, RZ, RZ ;  /* 0x000000ffff007224 */ /* 0x002fe400078e00ff */
[C---:B------:R-:W-:Y:S01]  /*d9a0*/  IMAD.WIDE R4, R8.reuse, R4, c[0x0][0x500] ;  /* 0x0001400008047625 */ /* 0x040fe200078e0204 */
[----:B------:R-:W-:Y:S01]  /*d9b0*/  BAR.SYNC.DEFER_BLOCKING 0x1, 0x100 ;  /* 0x0044000000007b1d */ /* 0x000fe20000010000 */
[----:B---3--:R-:W-:-:S05]  /*d9c0*/  @P1 LEA.HI.X R3, R8, c[0x0][0x50c], R7, 0x2, P0 ;  /* 0x0001430008031a11 */ /* 0x008fca00000f1407 */
[----:B------:R4:W5:Y:S04]  /*d9d0*/  @P2 LDG.E R0, [R4.64] ;  /* 0x0000000604002981 */ /* 0x000968000c1e1900 */
[----:B------:R1:W5:Y:S01]  /*d9e0*/  @P1 LDG.E R15, [R2.64] ;  /* 0x00000006020f1981 */ /* 0x000362000c1e1900 */
[----:B--2---:R-:W-:-:S04]  /*d9f0*/  ISETP.NE.AND P0, PT, R9, RZ, PT ;  /* 0x000000ff0900720c */ /* 0x004fc80003f05270 */
[----:B-1----:R-:W-:Y:S01]  /*da00*/  SEL R3, R9, c[0x0][0x3d4], P0 ;  /* 0x0000f50009037a07 */ /* 0x002fe20000000000 */
[----:B------:R-:W-:Y:S05]  /*da10*/  @P1 BRA `(.L_x_895) ;  /* 0x0000004000001947 */ /* 0x000fea0003800000 */
[----:B----4-:R-:W-:Y:S05]  /*da20*/  @!P2 BRA `(.L_x_895) ;  /* 0x000000300000a947 */ /* 0x010fea0003800000 */
[----:B------:R1:W2:Y:S04]  /*da30*/  LDG.E R2, [R4.64] ;  /* 0x0000000604027981 */ /* 0x0002a8000c1e1900 */
[----:B-1----:R-:W2:Y:S02]  /*da40*/  LDG.E R4, [R4.64+0x4] ;  /* 0x0000040604047981 */ /* 0x002ea4000c1e1900 */
[----:B--2--5:R-:W-:Y:S02]  /*da50*/  IADD3 R15, -R2, R4, RZ ;  /* 0x00000004020f7210 */ /* 0x024fe40007ffe1ff */
.L_x_895:
[----:B----4-:R-:W2:Y:S04]  /*da60*/  LDL R6, [R1+0xcc] ;  /* 0x0000cc0001067983 */ /* 0x010ea80000100800 */
[----:B------:R-:W2:Y:S04]  /*da70*/  LDL R119, [R1+0x9c] ;  /* 0x00009c0001777983 */ /* 0x000ea80000100800 */
[----:B------:R-:W3:Y:S04]  /*da80*/  LDL R21, [R1+0x98] ;  /* 0x0000980001157983 */ /* 0x000ee80000100800 */
[----:B------:R-:W4:Y:S04]  /*da90*/  LDL R23, [R1+0xc8] ;  /* 0x0000c80001177983 */ /* 0x000f280000100800 */
[----:B------:R-:W4:Y:S01]  /*daa0*/  LDL R24, [R1+0xd4] ;  /* 0x0000d40001187983 */ /* 0x000f220000100800 */
[----:B------:R-:W-:Y:S01]  /*dab0*/  IMAD.MOV.U32 R10, RZ, RZ, 0x368 ;  /* 0x00000368ff0a7424 */ /* 0x000fe200078e00ff */
[----:B------:R-:W-:-:S04]  /*dac0*/  ISETP.GT.AND P2, PT, R3, 0x1, PT ;  /* 0x000000010300780c */ /* 0x000fc80003f44270 */
[----:B------:R-:W-:-:S04]  /*dad0*/  SEL R10, R10, 0x328, P2 ;  /* 0x000003280a0a7807 */ /* 0x000fc80001000000 */
[----:B------:R-:W1:Y:S08]  /*dae0*/  LDC.64 R4, c[0x0][R10+0x170] ;  /* 0x00005c000a047b82 */ /* 0x000e700000000a00 */
[----:B------:R-:W3:Y:S08]  /*daf0*/  LDC.64 R12, c[0x0][R10+0x168] ;  /* 0x00005a000a0c7b82 */ /* 0x000ef00000000a00 */
[----:B------:R1:W2:Y:S08]  /*db00*/  LDC.64 R16, c[0x0][R10+0x178] ;  /* 0x00005e000a107b82 */ /* 0x0002b00000000a00 */
[----:B------:R1:W2:Y:S01]  /*db10*/  LDC.64 R18, c[0x0][R10+0x160] ;  /* 0x000058000a127b82 */ /* 0x0002a20000000a00 */
[----:B------:R-:W-:Y:S01]  /*db20*/  IMAD.MOV.U32 R2, RZ, RZ, c[0x0][0x4e8] ;  /* 0x00013a00ff027624 */ /* 0x000fe200078e00ff */
[----:B------:R-:W-:-:S04]  /*db30*/  ISETP.NE.U32.AND P0, PT, RZ, c[0x0][0x500], PT ;  /* 0x00014000ff007a0c */ /* 0x000fc80003f05070 */
[----:B------:R-:W-:Y:S02]  /*db40*/  ISETP.NE.AND P3, PT, R2, 0x1, PT ;  /* 0x000000010200780c */ /* 0x000fe40003f65270 */
[----:B------:R-:W-:-:S04]  /*db50*/  ISETP.NE.AND.EX P0, PT, RZ, c[0x0][0x504], PT, P0 ;  /* 0x00014100ff007a0c */ /* 0x000fc80003f05300 */
[----:B------:R-:W-:Y:S02]  /*db60*/  SEL R8, R8, RZ, !P0 ;  /* 0x000000ff08087207 */ /* 0x000fe40004000000 */
[----:B------:R-:W-:Y:S01]  /*db70*/  SEL R7, R7, RZ, !P0 ;  /* 0x000000ff07077207 */ /* 0x000fe20004000000 */
[----:B------:R-:W2:Y:S02]  /*db80*/  S2R R25, SR_TID.X ;  /* 0x0000000000197919 */ /* 0x000ea40000002100 */
[----:B-1----:R-:W-:-:S04]  /*db90*/  IMAD R2, R5, R8, RZ ;  /* 0x0000000805027224 */ /* 0x002fc800078e02ff */
[C---:B------:R-:W-:Y:S02]  /*dba0*/  IMAD R11, R4.reuse, R7, R2 ;  /* 0x00000007040b7224 */ /* 0x040fe400078e0202 */
[----:B------:R-:W-:-:S04]  /*dbb0*/  IMAD.WIDE.U32 R4, R4, R8, RZ ;  /* 0x0000000804047225 */ /* 0x000fc800078e00ff */
[----:B--2---:R-:W-:-:S04]  /*dbc0*/  IMAD.IADD R9, R6, 0x1, R119 ;  /* 0x0000000106097824 */ /* 0x004fc800078e0277 */
        /* <DEDUP_REMOVED lines=28> */
[C---:B------:R-:W-:Y:S02]  /*dd90*/  LEA R4, P0, R2.reuse, R4, 0x2 ;  /* 0x0000000402047211 */ /* 0x040fe400078010ff */
        /* <DEDUP_REMOVED lines=21> */
[----:B------:R-:W2:Y:S04]  /*def0*/  LDL R11, [R1+0x18] ;  /* 0x00001800010b7983 */ /* 0x000ea80000100800 */
[----:B------:R-:W3:Y:S01]  /*df00*/  S2R R24, SR_TID.X ;  /* 0x0000000000187919 */ /* 0x000ee20000002100 */
[----:B------:R-:W-:Y:S02]  /*df10*/  IMAD R10, R10, c[0x0][0x3a0], RZ ;  /* 0x0000e8000a0a7a24 */ /* 0x000fe400078e02ff */
[----:B------:R-:W-:-:S04]  /*df20*/  IMAD.WIDE.U32 R2, R0, c[0x0][0x3a0], RZ ;  /* 0x0000e80000027a25 */ /* 0x000fc800078e00ff */
[----:B------:R-:W-:Y:S01]  /*df30*/  IMAD R0, R0, c[0x0][0x3a4], R10 ;  /* 0x0000e90000007a24 */ /* 0x000fe200078e020a */
[--C-:B---3--:R-:W-:Y:S02]  /*df40*/  SHF.R.S32.HI R23, RZ, 0x1f, R24.reuse ;  /* 0x0000001fff177819 */ /* 0x108fe40000011418 */
[----:B------:R-:W-:Y:S02]  /*df50*/  SHF.R.S32.HI R118, RZ, 0x1f, R24 ;  /* 0x0000001fff767819 */ /* 0x000fe40000011418 */
[-C--:B------:R-:W-:Y:S02]  /*df60*/  LEA.HI R23, R23, R24.reuse, RZ, 0x3 ;  /* 0x0000001817177211 */ /* 0x080fe400078f18ff */
[----:B------:R-:W-:Y:S02]  /*df70*/  LEA.HI R118, R118, R24, RZ, 0x3 ;  /* 0x0000001876767211 */ /* 0x000fe400078f18ff */
[----:B------:R-:W-:Y:S02]  /*df80*/  LOP3.LUT R23, R23, 0xfffffff8, RZ, 0xc0, !PT ;  /* 0xfffffff817177812 */ /* 0x000fe400078ec0ff */
[----:B------:R-:W-:-:S02]  /*df90*/  SHF.R.S32.HI R118, RZ, 0x3, R118 ;  /* 0x00000003ff767819 */ /* 0x000fc40000011476 */
[----:B------:R-:W-:-:S04]  /*dfa0*/  IADD3 R23, -R23, R24, RZ ;  /* 0x0000001817177210 */ /* 0x000fc80007ffe1ff */
[----:B-1----:R-:W-:Y:S01]  /*dfb0*/  LEA R4, R23, R118, 0x5 ;  /* 0x0000007617047211 */ /* 0x002fe200078e28ff */
[----:B------:R-:W-:-:S03]  /*dfc0*/  IMAD.IADD R3, R3, 0x1, R0 ;  /* 0x0000000103037824 */ /* 0x000fc600078e0200 */
[----:B------:R-:W-:Y:S01]  /*dfd0*/  IADD3 R4, R119, R4, RZ ;  /* 0x0000000477047210 */ /* 0x000fe20007ffe0ff */
[----:B------:R-:W-:Y:S01]  /*dfe0*/  IMAD.WIDE.U32 R2, R21, c[0x0][0x3e8], R2 ;  /* 0x0000fa0015027a25 */ /* 0x000fe200078e0002 */
[----:B------:R-:W-:-:S03]  /*dff0*/  SHF.R.S32.HI R5, RZ, 0x1f, R8 ;  /* 0x0000001fff057819 */ /* 0x000fc60000011408 */
[----:B------:R-:W-:-:S04]  /*e000*/  @P3 IMAD.HI.U32 R6, R4, c[0x0][0x4ec], RZ ;  /* 0x00013b0004063a27 */ /* 0x000fc800078e00ff */
[----:B------:R-:W-:Y:S02]  /*e010*/  IMAD R5, R5, c[0x0][0x3f0], RZ ;  /* 0x0000fc0005057a24 */ /* 0x000fe400078e02ff */
        /* <DEDUP_REMOVED lines=39> */
.L_x_958:
[----:B------:R-:W-:Y:S05]  /*e290*/  BRA.DIV ~URZ, `(.L_x_898) ;  /* 0x000044527f007947 */ /* 0x000fea000b800000 */
[----:B------:R4:W2:Y:S02]  /*e2a0*/  SHFL.IDX PT, R0, R15, RZ, 0x181f ;  /* 0x00181fff0f007589 */ /* 0x0008a400000e0000 */
.L_x_959:
[----:B------:R-:W5:Y:S01]  /*e2b0*/  LDL.64 R2, [R1+0x70] ;  /* 0x0000700001027983 */ /* 0x000f620000100a00 */
[----:B------:R-:W-:Y:S01]  /*e2c0*/  ISETP.GE.AND P0, PT, R11, R13, PT ;  /* 0x0000000d0b00720c */ /* 0x000fe20003f06270 */
[----:B------:R-:W-:Y:S01]  /*e2d0*/  BSSY B0, `(.L_x_899) ;  /* 0x0000018000007945 */ /* 0x000fe20003800000 */
[----:B------:R-:W-:-:S02]  /*e2e0*/  SHF.R.S32.HI R17, RZ, 0x1f, R14 ;  /* 0x0000001fff117819 */ /* 0x000fc4000001140e */
[----:B-----5:R-:W-:-:S09]  /*e2f0*/  SHF.R.S32.HI R16, RZ, 0x1f, R2 ;  /* 0x0000001fff107819 */ /* 0x020fd20000011402 */
[----:B------:R-:W-:Y:S05]  /*e300*/  @P0 BRA `(.L_x_900) ;  /* 0x0000014000000947 */ /* 0x000fea0003800000 */
[----:B------:R-:W5:Y:S04]  /*e310*/  LDL R84, [R1+0x8c] ;  /* 0x00008c0001547983 */ /* 0x000f680000100800 */
[----:B----4-:R-:W4:Y:S04]  /*e320*/  LDL R18, [R1+0x90] ;  /* 0x0000900001127983 */ /* 0x010f280000100800 */
[----:B---3--:R-:W3:Y:S04]  /*e330*/  LDL R85, [R1+0xa4] ;  /* 0x0000a40001557983 */ /* 0x008ee80000100800 */
[----:B--2---:R-:W2:Y:S01]  /*e340*/  LDL R19, [R1+0xa0] ;  /* 0x0000a00001137983 */ /* 0x004ea20000100800 */
[----:B------:R-:W-:-:S02]  /*e350*/  ISETP.GE.AND P3, PT, R2, c[0x0][0x3c8], PT ;  /* 0x0000f20002007a0c */ /* 0x000fc40003f66270 */
[----:B------:R-:W-:-:S11]  /*e360*/  ISETP.GE.AND P2, PT, R14, c[0x0][0x3c8], PT ;  /* 0x0000f2000e007a0c */ /* 0x000fd60003f46270 */
[-C--:B------:R-:W-:Y:S02]  /*e370*/  @!P3 LEA R8, P4, R2, R0.reuse, 0x1 ;  /* 0x000000000208b211 */ /* 0x080fe400078808ff */
[----:B------:R-:W-:Y:S02]  /*e380*/  @!P2 LEA R6, P6, R14, R0, 0x1 ;  /* 0x000000000e06a211 */ /* 0x000fe400078c08ff */
[-C--:B------:R-:W-:Y:S02]  /*e390*/  @!P3 LEA.HI.X R9, R2, R10.reuse, R16, 0x1, P4 ;  /* 0x0000000a0209b211 */ /* 0x080fe400020f0c10 */
[----:B------:R-:W-:-:S03]  /*e3a0*/  @!P2 LEA.HI.X R7, R14, R10, R17, 0x1, P6 ;  /* 0x0000000a0e07a211 */ /* 0x000fc600030f0c11 */
[----:B-1----:R1:W-:Y:S04]  /*e3b0*/  @!P3 ST.E.128 [R8.64], R32 ;  /* 0x000000200800b985 */ /* 0x0023e8000c101d06 */
[----:B------:R1:W-:Y:S01]  /*e3c0*/  @!P2 ST.E.128 [R6.64], R28 ;  /* 0x0000001c0600a985 */ /* 0x0003e2000c101d06 */
[----:B-----5:R-:W-:Y:S02]  /*e3d0*/  ISETP.GE.AND P1, PT, R84, c[0x0][0x3c8], PT ;  /* 0x0000f20054007a0c */ /* 0x020fe40003f26270 */
[----:B----4-:R-:W-:-:S11]  /*e3e0*/  ISETP.GE.AND P0, PT, R18, c[0x0][0x3c8], PT ;  /* 0x0000f20012007a0c */ /* 0x010fd60003f06270 */
[-C--:B------:R-:W-:Y:S02]  /*e3f0*/  @!P1 LEA R4, P5, R84, R0.reuse, 0x1 ;  /* 0x0000000054049211 */ /* 0x080fe400078a08ff */
[----:B------:R-:W-:Y:S02]  /*e400*/  @!P0 LEA R2, P4, R18, R0, 0x1 ;  /* 0x0000000012028211 */ /* 0x000fe400078808ff */
[-C--:B---3--:R-:W-:Y:S02]  /*e410*/  @!P1 LEA.HI.X R5, R84, R10.reuse, R85, 0x1, P5 ;  /* 0x0000000a54059211 */ /* 0x088fe400028f0c55 */
[----:B--2---:R-:W-:-:S03]  /*e420*/  @!P0 LEA.HI.X R3, R18, R10, R19, 0x1, P4 ;  /* 0x0000000a12038211 */ /* 0x004fc600020f0c13 */
[----:B------:R1:W-:Y:S04]  /*e430*/  @!P1 ST.E.128 [R4.64], R24 ;  /* 0x0000001804009985 */ /* 0x0003e8000c101d06 */
[----:B------:R1:W-:Y:S02]  /*e440*/  @!P0 ST.E.128 [R2.64], R20 ;  /* 0x0000001402008985 */ /* 0x0003e4000c101d06 */
.L_x_900:
[----:B------:R-:W-:Y:S05]  /*e450*/  BSYNC B0 ;  /* 0x0000000000007941 */ /* 0x000fea0003800000 */
.L_x_899:
[----:B------:R-:W-:Y:S05]  /*e460*/  BRA.DIV ~URZ, `(.L_x_901) ;  /* 0x000042e27f007947 */ /* 0x000fea000b800000 */
[----:B---3--:R3:W4:Y:S04]  /*e470*/  SHFL.IDX PT, R10, R12, 0x1, 0x181f ;  /* 0x00381f000c0a7f89 */ /* 0x00872800000e0000 */
[----:B--2---:R3:W2:Y:S02]  /*e480*/  SHFL.IDX PT, R0, R15, 0x1, 0x181f ;  /* 0x00381f000f007f89 */ /* 0x0046a400000e0000 */
.L_x_960:
[----:B-1----:R-:W-:Y:S01]  /*e490*/  IADD3 R2, R11, 0x20, RZ ;  /* 0x000000200b027810 */ /* 0x002fe20007ffe0ff */
[----:B------:R-:W-:Y:S03]  /*e4a0*/  BSSY B0, `(.L_x_902) ;  /* 0x0000018000007945 */ /* 0x000fe60003800000 */
[----:B------:R-:W-:-:S13]  /*e4b0*/  ISETP.GE.AND P0, PT, R2, R13, PT ;  /* 0x0000000d0200720c */ /* 0x000fda0003f06270 */
[----:B------:R-:W-:Y:S05]  /*e4c0*/  @P0 BRA `(.L_x_903) ;  /* 0x0000015000000947 */ /* 0x000fea0003800000 */
[----:B------:R-:W5:Y:S04]  /*e4d0*/  LDL.64 R22, [R1+0x70] ;  /* 0x0000700001167983 */ /* 0x000f680000100a00 */
[----:B---3--:R-:W3:Y:S04]  /*e4e0*/  LDL R20, [R1+0x8c] ;  /* 0x00008c0001147983 */ /* 0x008ee80000100800 */
[----:B----4-:R-:W4:Y:S04]  /*e4f0*/  LDL R18, [R1+0x90] ;  /* 0x0000900001127983 */ /* 0x010f280000100800 */
[----:B--2---:R-:W2:Y:S04]  /*e500*/  LDL R21, [R1+0xa4] ;  /* 0x0000a40001157983 */ /* 0x004ea80000100800 */
[----:B------:R-:W2:Y:S01]  /*e510*/  LDL R19, [R1+0xa0] ;  /* 0x0000a00001137983 */ /* 0x000ea20000100800 */
[----:B------:R-:W-:-:S13]  /*e520*/  ISETP.GE.AND P2, PT, R14, c[0x0][0x3c8], PT ;  /* 0x0000f2000e007a0c */ /* 0x000fda0003f46270 */
[----:B------:R-:W-:-:S04]  /*e530*/  @!P2 LEA R6, P6, R14, R0, 0x1 ;  /* 0x000000000e06a211 */ /* 0x000fc800078c08ff */
[----:B------:R-:W-:Y:S02]  /*e540*/  @!P2 LEA.HI.X R7, R14, R10, R17, 0x1, P6 ;  /* 0x0000000a0e07a211 */ /* 0x000fe400030f0c11 */
[----:B-----5:R-:W-:Y:S02]  /*e550*/  ISETP.GE.AND P3, PT, R22, c[0x0][0x3c8], PT ;  /* 0x0000f20016007a0c */ /* 0x020fe40003f66270 */
[----:B---3--:R-:W-:Y:S02]  /*e560*/  ISETP.GE.AND P1, PT, R20, c[0x0][0x3c8], PT ;  /* 0x0000f20014007a0c */ /* 0x008fe40003f26270 */
[----:B----4-:R-:W-:-:S09]  /*e570*/  ISETP.GE.AND P0, PT, R18, c[0x0][0x3c8], PT ;  /* 0x0000f20012007a0c */ /* 0x010fd20003f06270 */
[-C--:B------:R-:W-:Y:S02]  /*e580*/  @!P3 LEA R8, P4, R22, R0.reuse, 0x1 ;  /* 0x000000001608b211 */ /* 0x080fe400078808ff */
[----:B------:R-:W-:Y:S02]  /*e590*/  @!P1 LEA R4, P5, R20, R0, 0x1 ;  /* 0x0000000014049211 */ /* 0x000fe400078a08ff */
[----:B------:R-:W-:Y:S02]  /*e5a0*/  @!P3 LEA.HI.X R9, R22, R10, R16, 0x1, P4 ;  /* 0x0000000a1609b211 */ /* 0x000fe400020f0c10 */
[----:B------:R-:W-:Y:S02]  /*e5b0*/  @!P0 LEA R2, P4, R18, R0, 0x1 ;  /* 0x0000000012028211 */ /* 0x000fe400078808ff */
[-C--:B--2---:R-:W-:Y:S02]  /*e5c0*/  @!P1 LEA.HI.X R5, R20, R10.reuse, R21, 0x1, P5 ;  /* 0x0000000a14059211 */ /* 0x084fe400028f0c15 */
[----:B------:R-:W-:Y:S01]  /*e5d0*/  @!P0 LEA.HI.X R3, R18, R10, R19, 0x1, P4 ;  /* 0x0000000a12038211 */ /* 0x000fe200020f0c13 */
[----:B------:R1:W-:Y:S04]  /*e5e0*/  @!P3 ST.E.128 [R8.64], R48 ;  /* 0x000000300800b985 */ /* 0x0003e8000c101d06 */
[----:B------:R1:W-:Y:S04]  /*e5f0*/  @!P2 ST.E.128 [R6.64], R44 ;  /* 0x0000002c0600a985 */ /* 0x0003e8000c101d06 */
[----:B------:R1:W-:Y:S04]  /*e600*/  @!P1 ST.E.128 [R4.64], R40 ;  /* 0x0000002804009985 */ /* 0x0003e8000c101d06 */
[----:B------:R1:W-:Y:S02]  /*e610*/  @!P0 ST.E.128 [R2.64], R36 ;  /* 0x0000002402008985 */ /* 0x0003e4000c101d06 */
.L_x_903:
[----:B------:R-:W-:Y:S05]  /*e620*/  BSYNC B0 ;  /* 0x0000000000007941 */ /* 0x000fea0003800000 */
.L_x_902:
[----:B------:R-:W-:Y:S05]  /*e630*/  BRA.DIV ~URZ, `(.L_x_904) ;  /* 0x000041d27f007947 */ /* 0x000fea000b800000 */
[----:B----4-:R4:W1:Y:S02]  /*e640*/  SHFL.IDX PT, R10, R12, 0x2, 0x181f ;  /* 0x00581f000c0a7f89 */ /* 0x01086400000e0000 */
.L_x_961:
[----:B------:R-:W-:Y:S05]  /*e650*/  BRA.DIV ~URZ, `(.L_x_905) ;  /* 0x000042227f007947 */ /* 0x000fea000b800000 */
[----:B--2---:R2:W3:Y:S02]  /*e660*/  SHFL.IDX PT, R0, R15, 0x2, 0x181f ;  /* 0x00581f000f007f89 */ /* 0x0044e400000e0000 */
.L_x_962:
        /* <DEDUP_REMOVED lines=8> */
[----:B------:R-:W3:Y:S01]  /*e6f0*/  LDL R19, [R1+0xa0] ;  /* 0x0000a00001137983 */ /* 0x000ee20000100800 */
[----:B------:R-:W-:-:S13]  /*e700*/  ISETP.GE.AND P2, PT, R14, c[0x0][0x3c8], PT ;  /* 0x0000f2000e007a0c */ /* 0x000fda0003f46270 */
[----:B------:R-:W-:-:S04]  /*e710*/  @!P2 LEA R6, P6, R14, R0, 0x1 ;  /* 0x000000000e06a211 */ /* 0x000fc800078c08ff */
[----:B------:R-:W-:Y:S02]  /*e720*/  @!P2 LEA.HI.X R7, R14, R10, R17, 0x1, P6 ;  /* 0x0000000a0e07a211 */ /* 0x000fe400030f0c11 */
[----:B-----5:R-:W-:Y:S02]  /*e730*/  ISETP.GE.AND P3, PT, R22, c[0x0][0x3c8], PT ;  /* 0x0000f20016007a0c */ /* 0x020fe40003f66270 */
[----:B--2---:R-:W-:Y:S02]  /*e740*/  ISETP.GE.AND P1, PT, R20, c[0x0][0x3c8], PT ;  /* 0x0000f20014007a0c */ /* 0x004fe40003f26270 */
[----:B----4-:R-:W-:-:S09]  /*e750*/  ISETP.GE.AND P0, PT, R18, c[0x0][0x3c8], PT ;  /* 0x0000f20012007a0c */ /* 0x010fd20003f06270 */
[-C--:B------:R-:W-:Y:S02]  /*e760*/  @!P3 LEA R8, P4, R22, R0.reuse, 0x1 ;  /* 0x000000001608b211 */ /* 0x080fe400078808ff */
[----:B------:R-:W-:Y:S02]  /*e770*/  @!P1 LEA R4, P5, R20, R0, 0x1 ;  /* 0x0000000014049211 */ /* 0x000fe400078a08ff */
[----:B------:R-:W-:Y:S02]  /*e780*/  @!P3 LEA.HI.X R9, R22, R10, R16, 0x1, P4 ;  /* 0x0000000a1609b211 */ /* 0x000fe400020f0c10 */
[----:B------:R-:W-:Y:S02]  /*e790*/  @!P0 LEA R2, P4, R18, R0, 0x1 ;  /* 0x0000000012028211 */ /* 0x000fe400078808ff */
[-C--:B---3--:R-:W-:Y:S02]  /*e7a0*/  @!P1 LEA.HI.X R5, R20, R10.reuse, R21, 0x1, P5 ;  /* 0x0000000a14059211 */ /* 0x088fe400028f0c15 */
[----:B------:R-:W-:Y:S01]  /*e7b0*/  @!P0 LEA.HI.X R3, R18, R10, R19, 0x1, P4 ;  /* 0x0000000a12038211 */ /* 0x000fe200020f0c13 */
[----:B------:R1:W-:Y:S04]  /*e7c0*/  @!P3 ST.E.128 [R8.64], R64 ;  /* 0x000000400800b985 */ /* 0x0003e8000c101d06 */
[----:B------:R1:W-:Y:S04]  /*e7d0*/  @!P2 ST.E.128 [R6.64], R60 ;  /* 0x0000003c0600a985 */ /* 0x0003e8000c101d06 */
[----:B------:R1:W-:Y:S04]  /*e7e0*/  @!P1 ST.E.128 [R4.64], R56 ;  /* 0x0000003804009985 */ /* 0x0003e8000c101d06 */
[----:B------:R1:W-:Y:S02]  /*e7f0*/  @!P0 ST.E.128 [R2.64], R52 ;  /* 0x0000003402008985 */ /* 0x0003e4000c101d06 */
.L_x_907:
[----:B------:R-:W-:Y:S05]  /*e800*/  BSYNC B0 ;  /* 0x0000000000007941 */ /* 0x000fea0003800000 */
.L_x_906:
[----:B------:R-:W-:Y:S05]  /*e810*/  BRA.DIV ~URZ, `(.L_x_908) ;  /* 0x000040c27f007947 */ /* 0x000fea000b800000 */
[----:B-1----:R1:W2:Y:S04]  /*e820*/  SHFL.IDX PT, R8, R12, 0x3, 0x181f ;  /* 0x00781f000c087f89 */ /* 0x0022a800000e0000 */
[----:B---3--:R1:W3:Y:S02]  /*e830*/  SHFL.IDX PT, R0, R15, 0x3, 0x181f ;  /* 0x00781f000f007f89 */ /* 0x0082e400000e0000 */
.L_x_963:
[----:B------:R-:W-:-:S04]  /*e840*/  IADD3 R2, R11, 0x60, RZ ;  /* 0x000000600b027810 */ /* 0x000fc80007ffe0ff */
[----:B------:R-:W-:-:S13]  /*e850*/  ISETP.GE.AND P0, PT, R2, R13, PT ;  /* 0x0000000d0200720c */ /* 0x000fda0003f06270 */
[----:B------:R-:W-:Y:S05]  /*e860*/  @P0 BRA `(.L_x_909) ;  /* 0x000027c000000947 */ /* 0x000fea0003800000 */
[----:B------:R-:W5:Y:S04]  /*e870*/  LDL.64 R18, [R1+0x70] ;  /* 0x0000700001127983 */ /* 0x000f680000100a00 */
[----:B----4-:R-:W4:Y:S04]  /*e880*/  LDL R10, [R1+0x8c] ;  /* 0x00008c00010a7983 */ /* 0x010f280000100800 */
[----:B-1-3--:R-:W3:Y:S04]  /*e890*/  LDL R12, [R1+0xa4] ;  /* 0x0000a400010c7983 */ /* 0x00aee80000100800 */
[----:B--2---:R-:W2:Y:S01]  /*e8a0*/  LDL R9, [R1+0x90] ;  /* 0x0000900001097983 */ /* 0x004ea20000100800 */
[----:B------:R-:W-:-:S13]  /*e8b0*/  ISETP.GE.AND P1, PT, R14, c[0x0][0x3c8], PT ;  /* 0x0000f2000e007a0c */ /* 0x000fda0003f26270 */
[----:B------:R-:W-:-:S04]  /*e8c0*/  @!P1 LEA R4, P4, R14, R0, 0x1 ;  /* 0x000000000e049211 */ /* 0x000fc800078808ff */
[----:B------:R-:W-:Y:S02]  /*e8d0*/  @!P1 LEA.HI.X R5, R14, R8, R17, 0x1, P4 ;  /* 0x000000080e059211 */ /* 0x000fe400020f0c11 */
[----:B-----5:R-:W-:Y:S02]  /*e8e0*/  ISETP.GE.AND P2, PT, R18, c[0x0][0x3c8], PT ;  /* 0x0000f20012007a0c */ /* 0x020fe40003f46270 */
[----:B----4-:R-:W-:-:S11]  /*e8f0*/  ISETP.GE.AND P0, PT, R10, c[0x0][0x3c8], PT ;  /* 0x0000f2000a007a0c */ /* 0x010fd60003f06270 */
[-C--:B------:R-:W-:Y:S02]  /*e900*/  @!P2 LEA R6, P5, R18, R0.reuse, 0x1 ;  /* 0x000000001206a211 */ /* 0x080fe400078a08ff */
[----:B------:R-:W-:Y:S02]  /*e910*/  @!P0 LEA R2, P3, R10, R0, 0x1 ;  /* 0x000000000a028211 */ /* 0x000fe400078608ff */
[-C--:B------:R-:W-:Y:S02]  /*e920*/  @!P2 LEA.HI.X R7, R18, R8.reuse, R16, 0x1, P5 ;  /* 0x000000081207a211 */ /* 0x080fe400028f0c10 */
[----:B---3--:R-:W-:-:S03]  /*e930*/  @!P0 LEA.HI.X R3, R10, R8, R12, 0x1, P3 ;  /* 0x000000080a038211 */ /* 0x008fc600018f0c0c */
[----:B------:R1:W-:Y:S04]  /*e940*/  @!P2 ST.E.128 [R6.64], R76 ;  /* 0x0000004c0600a985 */ /* 0x0003e8000c101d06 */
[----:B------:R1:W-:Y:S04]  /*e950*/  @!P1 ST.E.128 [R4.64], R72 ;  /* 0x0000004804009985 */ /* 0x0003e8000c101d06 */
[----:B------:R1:W-:Y:S01]  /*e960*/  @!P0 ST.E.128 [R2.64], R68 ;  /* 0x0000004402008985 */ /* 0x0003e2000c101d06 */
[----:B--2---:R-:W-:-:S13]  /*e970*/  ISETP.GE.AND P0, PT, R9, c[0x0][0x3c8], PT ;  /* 0x0000f20009007a0c */ /* 0x004fda0003f06270 */
[----:B------:R-:W-:Y:S05]  /*e980*/  @P0 BRA `(.L_x_909) ;  /* 0x000026a000000947 */ /* 0x000fea0003800000 */
[----:B------:R-:W2:Y:S01]  /*e990*/  LDL R10, [R1+0xa0] ;  /* 0x0000a000010a7983 */ /* 0x000ea20000100800 */
[----:B-1----:R-:W-:-:S04]  /*e9a0*/  LEA R2, P0, R9, R0, 0x1 ;  /* 0x0000000009027211 */ /* 0x002fc800078008ff */
[----:B--2---:R-:W-:-:S05]  /*e9b0*/  LEA.HI.X R3, R9, R8, R10, 0x1, P0 ;  /* 0x0000000809037211 */ /* 0x004fca00000f0c0a */
[----:B------:R1:W-:Y:S01]  /*e9c0*/  ST.E.128 [R2.64], R80 ;  /* 0x0000005002007985 */ /* 0x0003e2000c101d06 */
[----:B------:R-:W-:Y:S05]  /*e9d0*/  BRA `(.L_x_909) ;  /* 0x0000265000007947 */ /* 0x000fea0003800000 */
.L_x_896:
        /* <DEDUP_REMOVED lines=34> */
.L_x_964:
[----:B------:R-:W-:Y:S05]  /*ec00*/  BRA.DIV ~URZ, `(.L_x_911) ;  /* 0x00003e027f007947 */ /* 0x000fea000b800000 */
[----:B------:R3:W4:Y:S02]  /*ec10*/  SHFL.IDX PT, R0, R14, RZ, 0x1c1f ;  /* 0x001c1fff0e007589 */ /* 0x00072400000e0000 */
.L_x_965:
        /* <DEDUP_REMOVED lines=72> */
[----:B--2---:R-:W-:Y:S02]  /*f0a0*/  @!P0 IMAD.MOV.U32 R3, RZ, RZ, R4 ;  /* 0x000000ffff038224 */ /* 0x004fe400078e0004 */
[C---:B------:R-:W-:Y:S02]  /*f0b0*/  @!P3 LEA R6, P5, R16.reuse, R0, 0x2 ;  /* 0x000000001006b211 */ /* 0x040fe400078a10ff */
[----:B------:R-:W-:Y:S02]  /*f0c0*/  @!P0 IMAD.WIDE R2, R5, 0x4, R2 ;  /* 0x0000000405028825 */ /* 0x000fe400078e0202 */
[----:B------:R-:W-:-:S03]  /*f0d0*/  @!P3 LEA.HI.X R7, R16, R4, R47, 0x2, P5 ;  /* 0x000000041007b211 */ /* 0x000fc600028f142f */
[----:B------:R2:W-:Y:S02]  /*f0e0*/  @!P0 ST.E.64 [R2.64], R134 ;  /* 0x0000008602008985 */ /* 0x0005e4000c101b06 */
[----:B--2---:R-:W-:-:S04]  /*f0f0*/  @!P1 LEA R2, P0, R13, R0, 0x2 ;  /* 0x000000000d029211 */ /* 0x004fc800078010ff */
[----:B------:R-:W-:-:S05]  /*f100*/  @!P1 LEA.HI.X R3, R13, R4, R15, 0x2, P0 ;  /* 0x000000040d039211 */ /* 0x000fca00000f140f */
[----:B------:R2:W-:Y:S01]  /*f110*/  @!P1 ST.E.64 [R2.64], R152 ;  /* 0x0000009802009985 */ /* 0x0005e2000c101b06 */
[----:B------:R-:W-:-:S03]  /*f120*/  ISETP.GE.AND P1, PT, R19, c[0x0][0x3c8], PT ;  /* 0x0000f20013007a0c */ /* 0x000fc60003f26270 */
[----:B------:R4:W-:Y:S01]  /*f130*/  @!P3 ST.E.64 [R6.64], R148 ;  /* 0x000000940600b985 */ /* 0x0009e2000c101b06 */
[----:B------:R-:W-:Y:S02]  /*f140*/  ISETP.GE.AND P3, PT, R20, c[0x0][0x3c8], PT ;  /* 0x0000f20014007a0c */ /* 0x000fe40003f66270 */
[----:B--2---:R-:W-:-:S04]  /*f150*/  @!P2 LEA R2, P0, R17, R0, 0x2 ;  /* 0x000000001102a211 */ /* 0x004fc800078010ff */
[----:B------:R-:W-:Y:S02]  /*f160*/  @!P2 LEA.HI.X R3, R17, R4, R46, 0x2, P0 ;  /* 0x000000041103a211 */ /* 0x000fe400000f142e */
[----:B----4-:R-:W-:-:S03]  /*f170*/  @!P4 LEA R6, P5, R18, R0, 0x2 ;  /* 0x000000001206c211 */ /* 0x010fc600078a10ff */
[----:B------:R2:W-:Y:S01]  /*f180*/  @!P2 ST.E.64 [R2.64], R144 ;  /* 0x000000900200a985 */ /* 0x0005e2000c101b06 */
[----:B------:R-:W-:Y:S02]  /*f190*/  ISETP.GE.AND P2, PT, R21, c[0x0][0x3c8], PT ;  /* 0x0000f20015007a0c */ /* 0x000fe40003f46270 */
[----:B------:R-:W-:-:S05]  /*f1a0*/  @!P4 LEA.HI.X R7, R18, R4, R48, 0x2, P5 ;  /* 0x000000041207c211 */ /* 0x000fca00028f1430 */
        /* <DEDUP_REMOVED lines=71> */
[----:B------:R-:W-:Y:S02]  /*f620*/  @!P3 LEA.HI.X R7, R36, R4, R66, 0x2, P5 ;  /* 0x000000042407b211 */ /* 0x000fe400028f1442 */
[----:B------:R-:W-:-:S03]  /*f630*/  ISETP.GE.AND P5, PT, R40, c[0x0][0x3c8], PT ;  /* 0x0000f20028007a0c */ /* 0x000fc60003fa6270 */
[----:B------:R4:W-:Y:S01]  /*f640*/  @!P3 ST.E.64 [R6.64], R92 ;  /* 0x0000005c0600b985 */ /* 0x0009e2000c101b06 */
[----:B--2---:R-:W-:-:S04]  /*f650*/  @!P2 LEA R2, P0, R37, R0, 0x2 ;  /* 0x000000002502a211 */ /* 0x004fc800078010ff */
[----:B------:R-:W-:Y:S02]  /*f660*/  @!P2 LEA.HI.X R3, R37, R4, R67, 0x2, P0 ;  /* 0x000000042503a211 */ /* 0x000fe400000f1443 */
[----:B------:R-:W-:-:S03]  /*f670*/  @!P4 LEA R8, P0, R38, R0, 0x2 ;  /* 0x000000002608c211 */ /* 0x000fc600078010ff */
[----:B------:R2:W-:Y:S01]  /*f680*/  @!P2 ST.E.64 [R2.64], R96 ;  /* 0x000000600200a985 */ /* 0x0005e2000c101b06 */
[----:B------:R-:W-:Y:S02]  /*f690*/  @!P4 LEA.HI.X R9, R38, R4, R68, 0x2, P0 ;  /* 0x000000042609c211 */ /* 0x000fe400000f1444 */
[----:B----4-:R-:W-:-:S03]  /*f6a0*/  @!P6 LEA R6, P0, R41, R0, 0x2 ;  /* 0x000000002906e211 */ /* 0x010fc600078010ff */
[----:B------:R-:W-:Y:S01]  /*f6b0*/  @!P4 ST.E.64 [R8.64], R184 ;  /* 0x000000b80800c985 */ /* 0x000fe2000c101b06 */
[----:B------:R-:W-:Y:S02]  /*f6c0*/  ISETP.GE.AND P4, PT, R42, c[0x0][0x3c8], PT ;  /* 0x0000f2002a007a0c */ /* 0x000fe40003f86270 */
[----:B------:R-:W-:Y:S02]  /*f6d0*/  @!P6 LEA.HI.X R7, R41, R4, R71, 0x2, P0 ;  /* 0x000000042907e211 */ /* 0x000fe400000f1447 */
[----:B------:R-:W-:Y:S02]  /*f6e0*/  ISETP.GE.AND P0, PT, R45, c[0x0][0x3c8], PT ;  /* 0x0000f2002d007a0c */ /* 0x000fe40003f06270 */
[----:B--2---:R-:W-:-:S04]  /*f6f0*/  @!P1 LEA R2, P2, R39, R0, 0x2 ;  /* 0x0000000027029211 */ /* 0x004fc800078410ff */
        /* <DEDUP_REMOVED lines=20> */
.L_x_913:
[----:B------:R-:W-:Y:S05]  /*f840*/  BSYNC B0 ;  /* 0x0000000000007941 */ /* 0x000fea0003800000 */
.L_x_912:
[----:B------:R-:W-:Y:S05]  /*f850*/  BRA.DIV ~URZ, `(.L_x_914) ;  /* 0x000032127f007947 */ /* 0x000fea000b800000 */
[----:B--2---:R2:W1:Y:S04]  /*f860*/  SHFL.IDX PT, R4, R12, 0x1, 0x1c1f ;  /* 0x003c1f000c047f89 */ /* 0x00446800000e0000 */
[----:B----4-:R2:W4:Y:S02]  /*f870*/  SHFL.IDX PT, R0, R14, 0x1, 0x1c1f ;  /* 0x003c1f000e007f89 */ /* 0x01052400000e0000 */
.L_x_966:
        /* <DEDUP_REMOVED lines=19> */
[C---:B------:R-:W-:Y:S02]  /*f9b0*/  @!P3 LEA R10, P6, R17.reuse, R0, 0x2 ;  /* 0x00000000110ab211 */ /* 0x040fe400078c10ff */
        /* <DEDUP_REMOVED lines=116> */
.L_x_894:
[----:B------:R-:W2:Y:S04]  /*10100*/  LDL.LU R7, [R1+0x80] ;  /* 0x0000800001077983 */ /* 0x000ea80000300800 */
[----:B-1----:R-:W3:Y:S01]  /*10110*/  LDL R6, [R1+0x94] ;  /* 0x0000940001067983 */ /* 0x002ee20000100800 */
[----:B------:R-:W-:Y:S01]  /*10120*/  ISETP.NE.U32.AND P0, PT, RZ, c[0x0][0x508], PT ;  /* 0x00014200ff007a0c */ /* 0x000fe20003f05070 */
[----:B------:R-:W-:Y:S01]  /*10130*/  IMAD.MOV.U32 R4, RZ, RZ, 0x4 ;  /* 0x00000004ff047424 */ /* 0x000fe200078e00ff */
[----:B------:R-:W-:Y:S01]  /*10140*/  ISETP.NE.U32.AND P2, PT, RZ, c[0x0][0x500], PT ;  /* 0x00014000ff007a0c */ /* 0x000fe20003f45070 */
[----:B------:R-:W-:Y:S01]  /*10150*/  IMAD.MOV.U32 R8, RZ, RZ, RZ ;  /* 0x000000ffff087224 */ /* 0x000fe200078e00ff */
[----:B------:R-:W-:Y:S01]  /*10160*/  ISETP.NE.AND.EX P1, PT, RZ, c[0x0][0x50c], PT, P0 ;  /* 0x00014300ff007a0c */ /* 0x000fe20003f25300 */
[----:B------:R-:W-:Y:S01]  /*10170*/  IMAD.MOV.U32 R20, RZ, RZ, c[0x0][0x388] ;  /* 0x0000e200ff147624 */ /* 0x000fe200078e00ff */
[----:B------:R-:W-:-:S02]  /*10180*/  ISETP.NE.AND.EX P2, PT, RZ, c[0x0][0x504], PT, P2 ;  /* 0x00014100ff007a0c */ /* 0x000fc40003f45320 */
[----:B---3--:R-:W-:Y:S01]  /*10190*/  SHF.R.S32.HI R0, RZ, 0x1f, R6 ;  /* 0x0000001fff007819 */ /* 0x008fe20000011406 */
[----:B------:R-:W-:-:S08]  /*101a0*/  IMAD.WIDE R4, R6, R4, c[0x0][0x500] ;  /* 0x0001400006047625 */ /* 0x000fd000078e0204 */
[----:B------:R-:W-:-:S04]  /*101b0*/  @P1 LEA R2, P0, R6, c[0x0][0x508], 0x2 ;  /* 0x0001420006021a11 */ /* 0x000fc800078010ff */
[----:B------:R-:W-:Y:S01]  /*101c0*/  @P1 LEA.HI.X R3, R6, c[0x0][0x50c], R0, 0x2, P0 ;  /* 0x0001430006031a11 */ /* 0x000fe200000f1400 */
[----:B------:R1:W5:Y:S04]  /*101d0*/  @P2 LDG.E R8, [R4.64] ;  /* 0x0000000604082981 */ /* 0x000368000c1e1900 */
[----:B------:R1:W5:Y:S01]  /*101e0*/  @P1 LDG.E R20, [R2.64] ;  /* 0x0000000602141981 */ /* 0x000362000c1e1900 */
[----:B--2---:R-:W-:-:S04]  /*101f0*/  ISETP.NE.AND P0, PT, R7, RZ, PT ;  /* 0x000000ff0700720c */ /* 0x004fc80003f05270 */
[----:B------:R-:W-:Y:S01]  /*10200*/  SEL R19, R7, c[0x0][0x3d4], P0 ;  /* 0x0000f50007137a07 */ /* 0x000fe20000000000 */
[----:B------:R-:W-:Y:S05]  /*10210*/  @P1 BRA `(.L_x_915) ;  /* 0x0000004000001947 */ /* 0x000fea0003800000 */
[----:B------:R-:W-:Y:S05]  /*10220*/  @!P2 BRA `(.L_x_915) ;  /* 0x000000300000a947 */ /* 0x000fea0003800000 */
[----:B-1----:R1:W2:Y:S04]  /*10230*/  LDG.E R2, [R4.64] ;  /* 0x0000000604027981 */ /* 0x0022a8000c1e1900 */
[----:B-1----:R-:W2:Y:S02]  /*10240*/  LDG.E R4, [R4.64+0x4] ;  /* 0x0000040604047981 */ /* 0x002ea4000c1e1900 */
[----:B--2--5:R-:W-:Y:S02]  /*10250*/  IADD3 R20, -R2, R4, RZ ;  /* 0x0000000402147210 */ /* 0x024fe40007ffe1ff */
.L_x_915:
        /* <DEDUP_REMOVED lines=57> */
.L_x_917:
[----:B------:R-:W-:Y:S05]  /*105f0*/  BSYNC B0 ;  /* 0x0000000000007941 */ /* 0x000fea0003800000 */
.L_x_916:
        /* <DEDUP_REMOVED lines=47> */
.L_x_967:
[----:B------:R-:W-:Y:S05]  /*108f0*/  BRA.DIV ~URZ, `(.L_x_919) ;  /* 0x000022a27f007947 */ /* 0x000fea000b800000 */
[----:B------:R3:W4:Y:S02]  /*10900*/  SHFL.IDX PT, R0, R15, RZ, 0x181f ;  /* 0x00181fff0f007589 */ /* 0x00072400000e0000 */
.L_x_968:
[----:B------:R-:W5:Y:S01]  /*10910*/  LDL.64 R2, [R1+0x70] ;  /* 0x0000700001027983 */ /* 0x000f620000100a00 */
[----:B------:R-:W-:Y:S01]  /*10920*/  IMAD R12, R20, c[0x0][0x4e8], RZ ;  /* 0x00013a00140c7a24 */ /* 0x000fe200078e02ff */
[----:B------:R-:W-:Y:S01]  /*10930*/  BSSY B0, `(.L_x_920) ;  /* 0x0000019000007945 */ /* 0x000fe20003800000 */
[----:B------:R-:W-:-:S03]  /*10940*/  SHF.R.S32.HI R17, RZ, 0x1f, R14 ;  /* 0x0000001fff117819 */ /* 0x000fc6000001140e */
[----:B------:R-:W-:Y:S02]  /*10950*/  ISETP.GE.AND P0, PT, R13, R12, PT ;  /* 0x0000000c0d00720c */ /* 0x000fe40003f06270 */
[----:B-----5:R-:W-:-:S11]  /*10960*/  SHF.R.S32.HI R16, RZ, 0x1f, R2 ;  /* 0x0000001fff107819 */ /* 0x020fd60000011402 */
[----:B------:R-:W-:Y:S05]  /*10970*/  @P0 BRA `(.L_x_921) ;  /* 0x0000014000000947 */ /* 0x000fea0003800000 */
[----:B------:R-:W5:Y:S04]  /*10980*/  LDL R21, [R1+0x8c] ;  /* 0x00008c0001157983 */ /* 0x000f680000100800 */
[----:B---3--:R-:W3:Y:S04]  /*10990*/  LDL R18, [R1+0x90] ;  /* 0x0000900001127983 */ /* 0x008ee80000100800 */
[----:B----4-:R-:W4:Y:S04]  /*109a0*/  LDL R22, [R1+0xa4] ;  /* 0x0000a40001167983 */ /* 0x010f280000100800 */
[----:B--2---:R-:W2:Y:S01]  /*109b0*/  LDL R19, [R1+0xa0] ;  /* 0x0000a00001137983 */ /* 0x004ea20000100800 */
[----:B------:R-:W-:-:S02]  /*109c0*/  ISETP.GE.AND P3, PT, R2, c[0x0][0x3c8], PT ;  /* 0x0000f20002007a0c */ /* 0x000fc40003f66270 */
[----:B------:R-:W-:-:S11]  /*109d0*/  ISETP.GE.AND P2, PT, R14, c[0x0][0x3c8], PT ;  /* 0x0000f2000e007a0c */ /* 0x000fd60003f46270 */
[-C--:B------:R-:W-:Y:S02]  /*109e0*/  @!P3 LEA R8, P4, R2, R0.reuse, 0x1 ;  /* 0x000000000208b211 */ /* 0x080fe400078808ff */
[----:B------:R-:W-:Y:S02]  /*109f0*/  @!P2 LEA R6, P6, R14, R0, 0x1 ;  /* 0x000000000e06a211 */ /* 0x000fe400078c08ff */
[-C--:B------:R-:W-:Y:S02]  /*10a00*/  @!P3 LEA.HI.X R9, R2, R10.reuse, R16, 0x1, P4 ;  /* 0x0000000a0209b211 */ /* 0x080fe400020f0c10 */
[----:B------:R-:W-:-:S03]  /*10a10*/  @!P2 LEA.HI.X R7, R14, R10, R17, 0x1, P6 ;  /* 0x0000000a0e07a211 */ /* 0x000fc600030f0c11 */
[----:B------:R1:W-:Y:S04]  /*10a20*/  @!P3 ST.E.128 [R8.64], RZ ;  /* 0x000000ff0800b985 */ /* 0x0003e8000c101d06 */
[----:B------:R1:W-:Y:S01]  /*10a30*/  @!P2 ST.E.128 [R6.64], RZ ;  /* 0x000000ff0600a985 */ /* 0x0003e2000c101d06 */
[----:B-----5:R-:W-:Y:S02]  /*10a40*/  ISETP.GE.AND P1, PT, R21, c[0x0][0x3c8], PT ;  /* 0x0000f20015007a0c */ /* 0x020fe40003f26270 */
[----:B---3--:R-:W-:-:S11]  /*10a50*/  ISETP.GE.AND P0, PT, R18, c[0x0][0x3c8], PT ;  /* 0x0000f20012007a0c */ /* 0x008fd60003f06270 */
[CC--:B------:R-:W-:Y:S02]  /*10a60*/  @!P1 LEA R4, P5, R21.reuse, R0.reuse, 0x1 ;  /* 0x0000000015049211 */ /* 0x0c0fe400078a08ff */
[C---:B------:R-:W-:Y:S02]  /*10a70*/  @!P0 LEA R2, P4, R18.reuse, R0, 0x1 ;  /* 0x0000000012028211 */ /* 0x040fe400078808ff */
[-C--:B----4-:R-:W-:Y:S02]  /*10a80*/  @!P1 LEA.HI.X R5, R21, R10.reuse, R22, 0x1, P5 ;  /* 0x0000000a15059211 */ /* 0x090fe400028f0c16 */
[----:B--2---:R-:W-:-:S03]  /*10a90*/  @!P0 LEA.HI.X R3, R18, R10, R19, 0x1, P4 ;  /* 0x0000000a12038211 */ /* 0x004fc600020f0c13 */
[----:B------:R1:W-:Y:S04]  /*10aa0*/  @!P1 ST.E.128 [R4.64], RZ ;  /* 0x000000ff04009985 */ /* 0x0003e8000c101d06 */
[----:B------:R1:W-:Y:S02]  /*10ab0*/  @!P0 ST.E.128 [R2.64], RZ ;  /* 0x000000ff02008985 */ /* 0x0003e4000c101d06 */
.L_x_921:
[----:B------:R-:W-:Y:S05]  /*10ac0*/  BSYNC B0 ;  /* 0x0000000000007941 */ /* 0x000fea0003800000 */
.L_x_920:
[----:B------:R-:W-:Y:S05]  /*10ad0*/  BRA.DIV ~URZ, `(.L_x_922) ;  /* 0x000021227f007947 */ /* 0x000fea000b800000 */
[----:B--2---:R2:W1:Y:S04]  /*10ae0*/  SHFL.IDX PT, R10, R11, 0x1, 0x181f ;  /* 0x00381f000b0a7f89 */ /* 0x00446800000e0000 */
[----:B----4-:R2:W4:Y:S02]  /*10af0*/  SHFL.IDX PT, R0, R15, 0x1, 0x181f ;  /* 0x00381f000f007f89 */ /* 0x01052400000e0000 */
.L_x_969:
[----:B-1----:R-:W-:Y:S01]  /*10b00*/  IADD3 R2, R13, 0x20, RZ ;  /* 0x000000200d027810 */ /* 0x002fe20007ffe0ff */
[----:B------:R-:W-:Y:S03]  /*10b10*/  BSSY B0, `(.L_x_923) ;  /* 0x0000018000007945 */ /* 0x000fe60003800000 */
[----:B------:R-:W-:-:S13]  /*10b20*/  ISETP.GE.AND P0, PT, R2, R12, PT ;  /* 0x0000000c0200720c */ /* 0x000fda0003f06270 */
[----:B------:R-:W-:Y:S05]  /*10b30*/  @P0 BRA `(.L_x_924) ;  /* 0x0000015000000947 */ /* 0x000fea0003800000 */
[----:B------:R-:W5:Y:S04]  /*10b40*/  LDL.64 R22, [R1+0x70] ;  /* 0x0000700001167983 */ /* 0x000f680000100a00 */
[----:B--2---:R-:W2:Y:S04]  /*10b50*/  LDL R20, [R1+0x8c] ;  /* 0x00008c0001147983 */ /* 0x004ea80000100800 */
[----:B---3--:R-:W3:Y:S04]  /*10b60*/  LDL R18, [R1+0x90] ;  /* 0x0000900001127983 */ /* 0x008ee80000100800 */
[----:B----4-:R-:W4:Y:S04]  /*10b70*/  LDL R21, [R1+0xa4] ;  /* 0x0000a40001157983 */ /* 0x010f280000100800 */
[----:B------:R-:W4:Y:S01]  /*10b80*/  LDL R19, [R1+0xa0] ;  /* 0x0000a00001137983 */ /* 0x000f220000100800 */
[----:B------:R-:W-:-:S13]  /*10b90*/  ISETP.GE.AND P2, PT, R14, c[0x0][0x3c8], PT ;  /* 0x0000f2000e007a0c */ /* 0x000fda0003f46270 */
[----:B------:R-:W-:-:S04]  /*10ba0*/  @!P2 LEA R6, P6, R14, R0, 0x1 ;  /* 0x000000000e06a211 */ /* 0x000fc800078c08ff */
[----:B------:R-:W-:Y:S02]  /*10bb0*/  @!P2 LEA.HI.X R7, R14, R10, R17, 0x1, P6 ;  /* 0x0000000a0e07a211 */ /* 0x000fe400030f0c11 */
[----:B-----5:R-:W-:Y:S02]  /*10bc0*/  ISETP.GE.AND P3, PT, R22, c[0x0][0x3c8], PT ;  /* 0x0000f20016007a0c */ /* 0x020fe40003f66270 */
        /* <DEDUP_REMOVED lines=8> */
[----:B------:R1:W-:Y:S04]  /*10c50*/  @!P3 ST.E.128 [R8.64], RZ ;  /* 0x000000ff0800b985 */ /* 0x0003e8000c101d06 */
[----:B------:R1:W-:Y:S04]  /*10c60*/  @!P2 ST.E.128 [R6.64], RZ ;  /* 0x000000ff0600a985 */ /* 0x0003e8000c101d06 */
[----:B------:R1:W-:Y:S04]  /*10c70*/  @!P1 ST.E.128 [R4.64], RZ ;  /* 0x000000ff04009985 */ /* 0x0003e8000c101d06 */
[----:B------:R1:W-:Y:S02]  /*10c80*/  @!P0 ST.E.128 [R2.64], RZ ;  /* 0x000000ff02008985 */ /* 0x0003e4000c101d06 */
.L_x_924:
[----:B------:R-:W-:Y:S05]  /*10c90*/  BSYNC B0 ;  /* 0x0000000000007941 */ /* 0x000fea0003800000 */
.L_x_923:
[----:B------:R-:W-:Y:S05]  /*10ca0*/  BRA.DIV ~URZ, `(.L_x_925) ;  /* 0x000020127f007947 */ /* 0x000fea000b800000 */
[----:B------:R1:W2:Y:S02]  /*10cb0*/  SHFL.IDX PT, R10, R11, 0x2, 0x181f ;  /* 0x00581f000b0a7f89 */ /* 0x0002a400000e0000 */
.L_x_970:
[----:B------:R-:W-:Y:S05]  /*10cc0*/  BRA.DIV ~URZ, `(.L_x_926) ;  /* 0x000020627f007947 */ /* 0x000fea000b800000 */
[----:B----4-:R4:W1:Y:S02]  /*10cd0*/  SHFL.IDX PT, R0, R15, 0x2, 0x181f ;  /* 0x00581f000f007f89 */ /* 0x01086400000e0000 */
.L_x_971:
        /* <DEDUP_REMOVED lines=21> */
[----:B------:R1:W-:Y:S04]  /*10e30*/  @!P3 ST.E.128 [R8.64], RZ ;  /* 0x000000ff0800b985 */ /* 0x0003e8000c101d06 */
[----:B------:R1:W-:Y:S04]  /*10e40*/  @!P2 ST.E.128 [R6.64], RZ ;  /* 0x000000ff0600a985 */ /* 0x0003e8000c101d06 */
[----:B------:R1:W-:Y:S04]  /*10e50*/  @!P1 ST.E.128 [R4.64], RZ ;  /* 0x000000ff04009985 */ /* 0x0003e8000c101d06 */
[----:B------:R1:W-:Y:S02]  /*10e60*/  @!P0 ST.E.128 [R2.64], RZ ;  /* 0x000000ff02008985 */ /* 0x0003e4000c101d06 */
.L_x_928:
[----:B------:R-:W-:Y:S05]  /*10e70*/  BSYNC B0 ;  /* 0x0000000000007941 */ /* 0x000fea0003800000 */
.L_x_927:
[----:B------:R-:W-:Y:S05]  /*10e80*/  BRA.DIV ~URZ, `(.L_x_929) ;  /* 0x00001f027f007947 */ /* 0x000fea000b800000 */
[----:B--2---:R2:W1:Y:S04]  /*10e90*/  SHFL.IDX PT, R10, R11, 0x3, 0x181f ;  /* 0x00781f000b0a7f89 */ /* 0x00446800000e0000 */
[----:B------:R2:W3:Y:S02]  /*10ea0*/  SHFL.IDX PT, R0, R15, 0x3, 0x181f ;  /* 0x00781f000f007f89 */ /* 0x0004e400000e0000 */
.L_x_972:
[----:B-1----:R-:W-:-:S04]  /*10eb0*/  IADD3 R2, R13, 0x60, RZ ;  /* 0x000000600d027810 */ /* 0x002fc80007ffe0ff */
        /* <DEDUP_REMOVED lines=16> */
[C---:B------:R-:W-:Y:S02]  /*10fc0*/  @!P0 LEA R2, P4, R11.reuse, R0, 0x1 ;  /* 0x000000000b028211 */ /* 0x040fe400078808ff */
[-C--:B---3--:R-:W-:Y:S02]  /*10fd0*/  @!P1 LEA.HI.X R5, R18, R10.reuse, R19, 0x1, P5 ;  /* 0x0000000a12059211 */ /* 0x088fe400028f0c13 */
[----:B------:R-:W-:Y:S01]  /*10fe0*/  @!P0 LEA.HI.X R3, R11, R10, R15, 0x1, P4 ;  /* 0x0000000a0b038211 */ /* 0x000fe200020f0c0f */
[----:B------:R1:W-:Y:S04]  /*10ff0*/  @!P3 ST.E.128 [R8.64], RZ ;  /* 0x000000ff0800b985 */ /* 0x0003e8000c101d06 */
[----:B------:R1:W-:Y:S04]  /*11000*/  @!P2 ST.E.128 [R6.64], RZ ;  /* 0x000000ff0600a985 */ /* 0x0003e8000c101d06 */
[----:B------:R1:W-:Y:S04]  /*11010*/  @!P1 ST.E.128 [R4.64], RZ ;  /* 0x000000ff04009985 */ /* 0x0003e8000c101d06 */
[----:B------:R1:W-:Y:S02]  /*11020*/  @!P0 ST.E.128 [R2.64], RZ ;  /* 0x000000ff02008985 */ /* 0x0003e4000c101d06 */
.L_x_909:
[----:B------:R-:W-:Y:S05]  /*11030*/  BSYNC B1 ;  /* 0x0000000000017941 */ /* 0x000fea0003800000 */
.L_x_893:
[----:B-1-34-:R-:W3:Y:S02]  /*11040*/  LDL R0, [R1+0xd0] ;  /* 0x0000d00001007983 */ /* 0x01aee40000100800 */
[----:B---3--:R-:W-:-:S13]  /*11050*/  ISETP.NE.AND P0, PT, R0, RZ, PT ;  /* 0x000000ff0000720c */ /* 0x008fda0003f05270 */
[----:B------:R-:W-:Y:S01]  /*11060*/  @P0 WARPSYNC 0xffffffff ;  /* 0xffffffff00000948 */ /* 0x000fe20003800000 */
[----:B------:R-:W-:Y:S06]  /*11070*/  @P0 BAR.SYNC.DEFER_BLOCKING 0x5, 0x100 ;  /* 0x0144000000000b1d */ /* 0x000fec0000010000 */
[----:B------:R-:W1:Y:S04]  /*11080*/  @P0 LDS.128 R4, [0x1a080] ;  /* 0x01a08000ff040984 */ /* 0x000e680000000c00 */
[----:B-1----:R1:W-:Y:S04]  /*11090*/  @P0 STL.64 [R1+0x78], R4 ;  /* 0x0000780401000387 */ /* 0x0023e80000100a00 */
[----:B------:R1:W-:Y:S04]  /*110a0*/  @P0 STL.64 [R1+0x80], R6 ;  /* 0x0000800601000387 */ /* 0x0003e80000100a00 */
[----:B------:R-:W-:Y:S06]  /*110b0*/  @P0 BAR.ARV 0x4, 0x100 ;  /* 0x0104000000000b1d */ /* 0x000fec0000002000 */
[----:B------:R-:W-:Y:S05]  /*110c0*/  @P0 BRA `(.L_x_930) ;  /* 0x0000105000000947 */ /* 0x000fea0003800000 */
[----:B------:R-:W3:Y:S01]  /*110d0*/  S2R R0, SR_TID.X ;  /* 0x0000000000007919 */ /* 0x000ee20000002100 */
[----:B-1----:R-:W-:Y:S01]  /*110e0*/  IMAD.MOV.U32 R7, RZ, RZ, RZ ;  /* 0x000000ffff077224 */ /* 0x002fe200078e00ff */
[----:B--23--:R-:W-:-:S04]  /*110f0*/  LOP3.LUT R14, R0, 0x1f, RZ, 0xc0, !PT ;  /* 0x0000001f000e7812 */ /* 0x00cfc800078ec0ff */
[----:B------:R-:W-:Y:S01]  /*11100*/  ISETP.NE.AND P6, PT, R14, 0x1f, PT ;  /* 0x0000001f0e00780c */ /* 0x000fe20003fc5270 */
[----:B------:R-:W-:Y:S10]  /*11110*/  BRA.DIV ~URZ, `(.L_x_931) ;  /* 0x00001d327f007947 */ /* 0x000ff4000b800000 */
[----:B------:R1:W2:Y:S02]  /*11120*/  SHFL.IDX PT, R9, R103, RZ, 0x1f ;  /* 0x00001fff67097589 */ /* 0x0002a400000e0000 */
.L_x_973:
[----:B------:R-:W-:Y:S05]  /*11130*/  BRA.DIV ~URZ, `(.L_x_932) ;  /* 0x00001d827f007947 */ /* 0x000fea000b800000 */
[----:B------:R3:W4:Y:S02]  /*11140*/  SHFL.IDX PT, R8, R103, 0x1, 0x1f ;  /* 0x00201f0067087f89 */ /* 0x00072400000e0000 */
.L_x_974:
        /* <DEDUP_REMOVED lines=19> */
.L_x_975:
        /* <DEDUP_REMOVED lines=16> */
.L_x_976:
[----:B---3--:R-:W-:Y:S01]  /*11380*/  IMAD R0, R0, c[0x0][0x538], RZ ;  /* 0x00014e0000007a24 */ /* 0x008fe200078e02ff */
[----:B------:R-:W-:Y:S04]  /*11390*/  BSSY B1, `(.L_x_935) ;  /* 0x00000cf000017945 */ /* 0x000fe80003800000 */
[----:B----4-:R-:W-:-:S04]  /*113a0*/  IADD3 R8, R0, R8, RZ ;  /* 0x0000000800087210 */ /* 0x010fc80007ffe0ff */
[----:B--2---:R-:W-:-:S13]  /*113b0*/  ISETP.GT.AND P0, PT, R8, R9, PT ;  /* 0x000000090800720c */ /* 0x004fda0003f04270 */
[----:B------:R-:W-:Y:S05]  /*113c0*/  @P0 BRA `(.L_x_936) ;  /* 0x0000025000000947 */ /* 0x000fea0003800000 */
.L_x_940:
        /* <DEDUP_REMOVED lines=17> */
.L_x_977:
        /* <DEDUP_REMOVED lines=16> */
.L_x_978:
[----:B--2---:R-:W-:-:S05]  /*115e0*/  IMAD R0, R0, c[0x0][0x538], RZ ;  /* 0x00014e0000007a24 */ /* 0x004fca00078e02ff */
[----:B------:R-:W-:-:S04]  /*115f0*/  IADD3 R8, R0, R8, RZ ;  /* 0x0000000800087210 */ /* 0x000fc80007ffe0ff */
[----:B------:R-:W-:-:S13]  /*11600*/  ISETP.GT.AND P0, PT, R8, R9, PT ;  /* 0x000000090800720c */ /* 0x000fda0003f04270 */
[----:B-1----:R-:W-:Y:S05]  /*11610*/  @!P0 BRA `(.L_x_940) ;  /* 0xfffffdb000008947 */ /* 0x002fea000383ffff */
.L_x_936:
[----:B------:R-:W-:-:S05]  /*11620*/  IADD3 R11, -R0, R8, RZ ;  /* 0x00000008000b7210 */ /* 0x000fca0007ffe1ff */
[----:B------:R-:W-:-:S05]  /*11630*/  IMAD R0, R4, c[0x0][0x538], R11 ;  /* 0x00014e0004007a24 */ /* 0x000fca00078e020b */
[----:B------:R-:W-:Y:S01]  /*11640*/  ISETP.GT.AND P0, PT, R0, R9, PT ;  /* 0x000000090000720c */ /* 0x000fe20003f04270 */
[----:B------:R-:W-:-:S12]  /*11650*/  BRA.DIV ~URZ, `(.L_x_941) ;  /* 0x00001ca27f007947 */ /* 0x000fd8000b800000 */
[----:B------:R-:W-:-:S03]  /*11660*/  VOTE.ANY R10, PT, !P0 ;  /* 0x00000000000a7806 */ /* 0x000fc600040e0100 */
.L_x_979:
[----:B------:R-:W2:Y:S01]  /*11670*/  LDL.LU R0, [R1+0x84] ;  /* 0x0000840001007983 */ /* 0x000ea20000300800 */
[----:B------:R-:W2:Y:S02]  /*11680*/  POPC R8, R10 ;  /* 0x0000000a00087309 */ /* 0x000ea40000000000 */
[----:B--2---:R-:W-:-:S05]  /*11690*/  IADD3 R0, R8, R0, RZ ;  /* 0x0000000008007210 */ /* 0x004fca0007ffe0ff */
[----:B------:R2:W-:Y:S01]  /*116a0*/  STL [R1+0x84], R0 ;  /* 0x0000840001007387 */ /* 0x0005e20000100800 */
[----:B------:R-:W-:Y:S05]  /*116b0*/  BRA.DIV ~URZ, `(.L_x_942) ;  /* 0x00001c927f007947 */ /* 0x000fea000b800000 */
[----:B------:R3:W4:Y:S04]  /*116c0*/  SHFL.IDX PT, R12, R6, R8, 0x1f ;  /* 0x00001f08060c7589 */ /* 0x00072800000e0000 */
[----:B------:R3:W1:Y:S02]  /*116d0*/  SHFL.IDX PT, R7, R7, R8, 0x1f ;  /* 0x00001f0807077589 */ /* 0x00066400000e0000 */
.L_x_980:
[----:B------:R-:W-:Y:S01]  /*116e0*/  ISETP.NE.AND P0, PT, R10, RZ, PT ;  /* 0x000000ff0a00720c */ /* 0x000fe20003f05270 */
[----:B------:R-:W-:-:S12]  /*116f0*/  BSSY B0, `(.L_x_943) ;  /* 0x0000005000007945 */ /* 0x000fd80003800000 */
[----:B------:R-:W-:Y:S05]  /*11700*/  @!P0 BRA `(.L_x_944) ;  /* 0x0000003000008947 */ /* 0x000fea0003800000 */
[----:B------:R-:W-:Y:S01]  /*11710*/  IADD3 R3, R8, -0x1, RZ ;  /* 0xffffffff08037810 */ /* 0x000fe20007ffe0ff */
[----:B------:R-:W-:Y:S05]  /*11720*/  BRA.DIV ~URZ, `(.L_x_945) ;  /* 0x00001cf27f007947 */ /* 0x000fea000b800000 */
[----:B------:R2:W3:Y:S02]  /*11730*/  SHFL.IDX PT, R13, R4, R3, 0x1f ;  /* 0x00001f03040d7589 */ /* 0x0004e400000e0000 */
.L_x_944:
[----:B------:R-:W-:Y:S05]  /*11740*/  BSYNC B0 ;  /* 0x0000000000007941 */ /* 0x000fea0003800000 */
.L_x_943:
        /* <DEDUP_REMOVED lines=68> */
.L_x_947:
        /* <DEDUP_REMOVED lines=69> */
.L_x_948:
[----:B------:R-:W-:Y:S05]  /*11fe0*/  BSYNC B0 ;  /* 0x0000000000007941 */ /* 0x000fea0003800000 */
.L_x_946:
[----:B------:R-:W-:-:S04]  /*11ff0*/  LOP3.LUT R2, RZ, R2, RZ, 0x33, !PT ;  /* 0x00000002ff027212 */ /* 0x000fc800078e33ff */
[----:B-1----:R-:W-:-:S05]  /*12000*/  IADD3 R0, R2, R12, RZ ;  /* 0x0000000c02007210 */ /* 0x002fca0007ffe0ff */
[----:B------:R1:W-:Y:S01]  /*12010*/  STL [R1+0x7c], R0 ;  /* 0x00007c0001007387 */ /* 0x0003e20000100800 */
[----:B------:R-:W-:Y:S05]  /*12020*/  BRA `(.L_x_949) ;  /* 0x0000005000007947 */ /* 0x000fea0003800000 */
.L_x_937:
[----:B------:R-:W-:Y:S01]  /*12030*/  MOV R0, c[0x0][0x53c] ;  /* 0x00014f0000007a02 */ /* 0x000fe20000000f00 */
[----:B------:R2:W-:Y:S04]  /*12040*/  STL [R1+0x78], R9 ;  /* 0x0000780901007387 */ /* 0x0005e80000100800 */
[----:B------:R2:W-:Y:S04]  /*12050*/  STL [R1+0x7c], RZ ;  /* 0x00007cff01007387 */ /* 0x0005e80000100800 */
[----:B------:R2:W-:Y:S04]  /*12060*/  STL [R1+0x80], RZ ;  /* 0x000080ff01007387 */ /* 0x0005e80000100800 */
[----:B------:R2:W-:Y:S02]  /*12070*/  STL [R1+0x84], R0 ;  /* 0x0000840001007387 */ /* 0x0005e40000100800 */
.L_x_949:
[----:B------:R-:W-:Y:S05]  /*12080*/  BSYNC B1 ;  /* 0x0000000000017941 */ /* 0x000fea0003800000 */
.L_x_935:
        /* <DEDUP_REMOVED lines=9> */
.L_x_930:
[----:B--2---:R-:W2:Y:S02]  /*12120*/  LDL R0, [R1+0x84] ;  /* 0x0000840001007983 */ /* 0x004ea40000100800 */
[----:B--2---:R-:W-:-:S13]  /*12130*/  ISETP.GE.AND P0, PT, R0, c[0x0][0x53c], PT ;  /* 0x00014f0000007a0c */ /* 0x004fda0003f06270 */
[----:B-1----:R-:W-:Y:S01]  /*12140*/  @P0 CALL.REL.NOINC `(.L_x_950) ;  /* 0x0000001000000944 */ /* 0x002fe20003c00000 */
[----:B------:R-:W-:Y:S05]  /*12150*/  BRA `(.L_x_951) ;  /* 0xfffef7c000007947 */ /* 0x000fea000383ffff */
.L_x_950:
[----:B------:R-:W-:Y:S05]  /*12160*/  EXIT ;  /* 0x000000000000794d */ /* 0x000fea0003800000 */
.L_x_859:
[----:B------:R-:W-:Y:S01]  /*12170*/  IMAD.MOV.U32 R0, RZ, RZ, R5 ;  /* 0x000000ffff007224 */ /* 0x000fe200078e0005 */
[----:B------:R-:W-:Y:S02]  /*12180*/  MOV R2, 0x1 ;  /* 0x0000000100027802 */ /* 0x000fe40000000f00 */
[----:B------:R-:W-:Y:S02]  /*12190*/  MOV R3, 0x121b0 ;  /* 0x000121b000037802 */ /* 0x000fe40000000f00 */
[----:B------:R-:W-:Y:S05]  /*121a0*/  CALL.REL.NOINC `($__internal_20_$__cuda_sm70_shflsync_up_p) ;  /* 0x0000137000007944 */ /* 0x000fea0003c00000 */
[----:B------:R-:W-:Y:S01]  /*121b0*/  MOV R0, R4 ;  /* 0x0000000400007202 */ /* 0x000fe20000000f00 */
[----:B------:R-:W-:Y:S05]  /*121c0*/  BRA `(.L_x_952) ;  /* 0xfffee29000007947 */ /* 0x000fea000383ffff */
.L_x_860:
[----:B------:R-:W-:Y:S01]  /*121d0*/  IMAD.MOV.U32 R0, RZ, RZ, R5 ;  /* 0x000000ffff007224 */ /* 0x000fe200078e0005 */
[----:B------:R-:W-:Y:S02]  /*121e0*/  MOV R2, 0x2 ;  /* 0x0000000200027802 */ /* 0x000fe40000000f00 */
[----:B------:R-:W-:Y:S02]  /*121f0*/  MOV R3, 0x12210 ;  /* 0x0001221000037802 */ /* 0x000fe40000000f00 */
[----:B------:R-:W-:Y:S05]  /*12200*/  CALL.REL.NOINC `($__internal_20_$__cuda_sm70_shflsync_up_p) ;  /* 0x0000131000007944 */ /* 0x000fea0003c00000 */
[----:B------:R-:W-:Y:S01]  /*12210*/  SEL R0, R4, RZ, P4 ;  /* 0x000000ff04007207 */ /* 0x000fe20002000000 */
[----:B------:R-:W-:Y:S01]  /*12220*/  IMAD.MOV.U32 R2, RZ, RZ, 0x4 ;  /* 0x00000004ff027424 */ /* 0x000fe200078e00ff */
[----:B------:R-:W-:-:S03]  /*12230*/  MOV R3, 0x12260 ;  /* 0x0001226000037802 */ /* 0x000fc60000000f00 */
[----:B------:R-:W-:Y:S02]  /*12240*/  IMAD.IADD R0, R5, 0x1, R0 ;  /* 0x0000000105007824 */ /* 0x000fe400078e0200 */
        /* <DEDUP_REMOVED lines=14> */
[----:B------:R-:W-:Y:S01]  /*12330*/  IMAD.IADD R4, R0, 0x1, R4 ;  /* 0x0000000100047824 */ /* 0x000fe200078e0204 */
[----:B------:R-:W-:-:S03]  /*12340*/  MOV R0, 0x1f ;  /* 0x0000001f00007802 */ /* 0x000fc60000000f00 */
[----:B------:R-:W-:Y:S02]  /*12350*/  IMAD.MOV.U32 R5, RZ, RZ, R4 ;  /* 0x000000ffff057224 */ /* 0x000fe400078e0004 */
[----:B------:R-:W-:Y:S05]  /*12360*/  CALL.REL.NOINC `($__internal_19_$__cuda_sm70_shflsync_idx_p) ;  /* 0x0000116000007944 */ /* 0x000fea0003c00000 */
[----:B------:R-:W-:Y:S05]  /*12370*/  BRA `(.L_x_953) ;  /* 0xfffee1e000007947 */ /* 0x000fea000383ffff */
.L_x_862:
[----:B------:R-:W-:Y:S02]  /*12380*/  SEL R0, RZ, 0x1, P0 ;  /* 0x00000001ff007807 */ /* 0x000fe40000000000 */
[----:B------:R-:W-:Y:S02]  /*12390*/  MOV R2, 0x123b0 ;  /* 0x000123b000027802 */ /* 0x000fe40000000f00 */
[----:B------:R-:W-:Y:S05]  /*123a0*/  CALL.REL.NOINC `($__internal_21_$__cuda_sm70_votesync_ballot) ;  /* 0x000011e000007944 */ /* 0x000fea0003c00000 */
[----:B------:R-:W-:Y:S01]  /*123b0*/  MOV R10, R0 ;  /* 0x00000000000a7202 */ /* 0x000fe20000000f00 */
[----:B------:R-:W-:Y:S05]  /*123c0*/  BRA `(.L_x_954) ;  /* 0xfffee22000007947 */ /* 0x000fea000383ffff */
.L_x_863:
[----:B------:R-:W-:Y:S01]  /*123d0*/  IMAD.MOV.U32 R5, RZ, RZ, R9 ;  /* 0x000000ffff057224 */ /* 0x000fe200078e0009 */
[----:B------:R-:W-:Y:S01]  /*123e0*/  MOV R3, R6 ;  /* 0x0000000600037202 */ /* 0x000fe20000000f00 */
[----:B-1----:R-:W-:Y:S01]  /*123f0*/  IMAD.MOV.U32 R0, RZ, RZ, 0x1f ;  /* 0x0000001fff007424 */ /* 0x002fe200078e00ff */
[----:B------:R-:W-:Y:S02]  /*12400*/  MOV R2, 0x12420 ;  /* 0x0001242000027802 */ /* 0x000fe40000000f00 */
[----:B------:R-:W-:Y:S05]  /*12410*/  CALL.REL.NOINC `($__internal_19_$__cuda_sm70_shflsync_idx_p) ;  /* 0x000010b000007944 */ /* 0x000fea0003c00000 */
[----:B------:R-:W-:Y:S01]  /*12420*/  IMAD.MOV.U32 R12, RZ, RZ, R0 ;  /* 0x000000ffff0c7224 */ /* 0x000fe200078e0000 */
[----:B------:R-:W-:Y:S01]  /*12430*/  MOV R5, R8 ;  /* 0x0000000800057202 */ /* 0x000fe20000000f00 */
[----:B------:R-:W-:Y:S01]  /*12440*/  IMAD.MOV.U32 R7, RZ, RZ, RZ ;  /* 0x000000ffff077224 */ /* 0x000fe200078e00ff */
[----:B------:R-:W-:Y:S01]  /*12450*/  MOV R3, R6 ;  /* 0x0000000600037202 */ /* 0x000fe20000000f00 */
[----:B------:R-:W-:Y:S01]  /*12460*/  IMAD.MOV.U32 R0, RZ, RZ, 0x1f ;  /* 0x0000001fff007424 */ /* 0x000fe200078e00ff */
[----:B------:R-:W-:-:S02]  /*12470*/  MOV R2, 0x12490 ;  /* 0x0001249000027802 */ /* 0x000fc40000000f00 */
[----:B------:R-:W-:Y:S05]  /*12480*/  CALL.REL.NOINC `($__internal_19_$__cuda_sm70_shflsync_idx_p) ;  /* 0x0000104000007944 */ /* 0x000fea0003c00000 */
[----:B------:R-:W-:Y:S01]  /*12490*/  MOV R9, R0 ;  /* 0x0000000000097202 */ /* 0x000fe20000000f00 */
[----:B------:R-:W-:Y:S05]  /*124a0*/  BRA `(.L_x_955) ;  /* 0xfffee1b000007947 */ /* 0x000fea000383ffff */
.L_x_866:
[----:B------:R-:W-:Y:S01]  /*124b0*/  IMAD.MOV.U32 R5, RZ, RZ, R4 ;  /* 0x000000ffff057224 */ /* 0x000fe200078e0004 */
[----:B-1----:R-:W-:-:S02]  /*124c0*/  MOV R0, 0x1f ;  /* 0x0000001f00007802 */ /* 0x002fc40000000f00 */
[----:B------:R-:W-:Y:S02]  /*124d0*/  MOV R2, 0x124f0 ;  /* 0x000124f000027802 */ /* 0x000fe40000000f00 */
[----:B--234-:R-:W-:Y:S05]  /*124e0*/  CALL.REL.NOINC `($__internal_19_$__cuda_sm70_shflsync_idx_p) ;  /* 0x00000fe000007944 */ /* 0x01cfea0003c00000 */
[----:B------:R-:W-:Y:S01]  /*124f0*/  MOV R7, R0 ;  /* 0x0000000000077202 */ /* 0x000fe20000000f00 */
[----:B------:R-:W-:Y:S05]  /*12500*/  BRA `(.L_x_865) ;  /* 0xfffee1b000007947 */ /* 0x000fea000383ffff */
.L_x_889:
[----:B------:R1:W5:Y:S01]  /*12510*/  LDL R2, [R1+0x38] ;  /* 0x0000380001027983 */ /* 0x0003620000100800 */
[----:B------:R-:W-:Y:S02]  /*12520*/  MOV R5, 0x2 ;  /* 0x0000000200057802 */ /* 0x000fe40000000f00 */
[----:B------:R-:W-:Y:S02]  /*12530*/  MOV R3, 0x12550 ;  /* 0x0001255000037802 */ /* 0x000fe40000000f00 */
[----:B-1---5:R-:W-:Y:S05]  /*12540*/  CALL.REL.NOINC `($__internal_18_$__cuda_sm70_shflsync_bfly_p) ;  /* 0x00000f3000007944 */ /* 0x022fea0003c00000 */
[----:B------:R-:W-:Y:S01]  /*12550*/  MOV R0, R5 ;  /* 0x0000000500007202 */ /* 0x000fe20000000f00 */
[----:B------:R-:W-:Y:S05]  /*12560*/  BRA `(.L_x_956) ;  /* 0xffff9f5000007947 */ /* 0x000fea000383ffff */
.L_x_890:
[----:B------:R-:W-:Y:S01]  /*12570*/  IMAD.MOV.U32 R2, RZ, RZ, R0 ;  /* 0x000000ffff027224 */ /* 0x000fe200078e0000 */
[----:B------:R-:W-:Y:S02]  /*12580*/  MOV R5, 0x1 ;  /* 0x0000000100057802 */ /* 0x000fe40000000f00 */
[----:B------:R-:W-:Y:S02]  /*12590*/  MOV R3, 0x125b0 ;  /* 0x000125b000037802 */ /* 0x000fe40000000f00 */
[----:B-----5:R-:W-:Y:S05]  /*125a0*/  CALL.REL.NOINC `($__internal_18_$__cuda_sm70_shflsync_bfly_p) ;  /* 0x00000ed000007944 */ /* 0x020fea0003c00000 */
[----:B------:R1:W5:Y:S01]  /*125b0*/  LDL R2, [R1+0x34] ;  /* 0x0000340001027983 */ /* 0x0003620000100800 */
[----:B------:R-:W-:Y:S01]  /*125c0*/  FADD.FTZ R0, R0, R5 ;  /* 0x0000000500007221 */ /* 0x000fe20000010000 */
[----:B------:R-:W-:-:S02]  /*125d0*/  MOV R5, 0x2 ;  /* 0x0000000200057802 */ /* 0x000fc40000000f00 */
[----:B------:R-:W-:Y:S02]  /*125e0*/  MOV R3, 0x12600 ;  /* 0x0001260000037802 */ /* 0x000fe40000000f00 */
[----:B-1---5:R-:W-:Y:S05]  /*125f0*/  CALL.REL.NOINC `($__internal_18_$__cuda_sm70_shflsync_bfly_p) ;  /* 0x00000e8000007944 */ /* 0x022fea0003c00000 */
[----:B------:R-:W2:Y:S01]  /*12600*/  LDL.LU R2, [R1+0x34] ;  /* 0x0000340001027983 */ /* 0x000ea20000300800 */
[----:B------:R-:W-:Y:S01]  /*12610*/  MOV R3, 0x12660 ;  /* 0x0001266000037802 */ /* 0x000fe20000000f00 */
[----:B--2---:R-:W-:Y:S01]  /*12620*/  FADD.FTZ R4, R2, R5 ;  /* 0x0000000502047221 */ /* 0x004fe20000010000 */
[----:B------:R-:W-:-:S04]  /*12630*/  MOV R5, 0x1 ;  /* 0x0000000100057802 */ /* 0x000fc80000000f00 */
[----:B------:R-:W-:Y:S02]  /*12640*/  MOV R2, R4 ;  /* 0x0000000400027202 */ /* 0x000fe40000000f00 */
[----:B------:R-:W-:Y:S05]  /*12650*/  CALL.REL.NOINC `($__internal_18_$__cuda_sm70_shflsync_bfly_p) ;  /* 0x00000e2000007944 */ /* 0x000fea0003c00000 */
[----:B------:R-:W-:Y:S01]  /*12660*/  MOV R3, R5 ;  /* 0x0000000500037202 */ /* 0x000fe20000000f00 */
[----:B------:R-:W-:Y:S05]  /*12670*/  BRA `(.L_x_957) ;  /* 0xffff9ed000007947 */ /* 0x000fea000383ffff */
.L_x_897:
[----:B--234-:R-:W-:Y:S01]  /*12680*/  IMAD.MOV.U32 R5, RZ, RZ, R12 ;  /* 0x000000ffff057224 */ /* 0x01cfe200078e000c */
[----:B------:R-:W-:Y:S01]  /*12690*/  MOV R3, RZ ;  /* 0x000000ff00037202 */ /* 0x000fe20000000f00 */
[----:B------:R-:W-:Y:S01]  /*126a0*/  IMAD.MOV.U32 R0, RZ, RZ, 0x181f ;  /* 0x0000181fff007424 */ /* 0x000fe200078e00ff */
[----:B------:R-:W-:Y:S02]  /*126b0*/  MOV R2, 0x126d0 ;  /* 0x000126d000027802 */ /* 0x000fe40000000f00 */
[----:B-1----:R-:W-:Y:S05]  /*126c0*/  CALL.REL.NOINC `($__internal_19_$__cuda_sm70_shflsync_idx_p) ;  /* 0x00000e0000007944 */ /* 0x002fea0003c00000 */
[----:B------:R-:W-:Y:S01]  /*126d0*/  MOV R10, R0 ;  /* 0x00000000000a7202 */ /* 0x000fe20000000f00 */
[----:B------:R-:W-:Y:S05]  /*126e0*/  BRA `(.L_x_958) ;  /* 0xffffbba000007947 */ /* 0x000fea000383ffff */
.L_x_898:
[----:B------:R-:W-:Y:S01]  /*126f0*/  IMAD.MOV.U32 R5, RZ, RZ, R15 ;  /* 0x000000ffff057224 */ /* 0x000fe200078e000f */
[----:B------:R-:W-:Y:S01]  /*12700*/  MOV R3, RZ ;  /* 0x000000ff00037202 */ /* 0x000fe20000000f00 */
[----:B------:R-:W-:Y:S01]  /*12710*/  IMAD.MOV.U32 R0, RZ, RZ, 0x181f ;  /* 0x0000181fff007424 */ /* 0x000fe200078e00ff */
[----:B------:R-:W-:Y:S02]  /*12720*/  MOV R2, 0x12740 ;  /* 0x0001274000027802 */ /* 0x000fe40000000f00 */
[----:B-123--:R-:W-:Y:S05]  /*12730*/  CALL.REL.NOINC `($__internal_19_$__cuda_sm70_shflsync_idx_p) ;  /* 0x00000d9000007944 */ /* 0x00efea0003c00000 */
[----:B------:R-:W-:Y:S05]  /*12740*/  BRA `(.L_x_959) ;  /* 0xffffbb6000007947 */ /* 0x000fea000383ffff */
.L_x_901:
[----:B-1----:R-:W-:Y:S01]  /*12750*/  IMAD.MOV.U32 R5, RZ, RZ, R12 ;  /* 0x000000ffff057224 */ /* 0x002fe200078e000c */
[----:B------:R-:W-:Y:S01]  /*12760*/  MOV R3, 0x1 ;  /* 0x0000000100037802 */ /* 0x000fe20000000f00 */
[----:B--2---:R-:W-:Y:S01]  /*12770*/  IMAD.MOV.U32 R0, RZ, RZ, 0x181f ;  /* 0x0000181fff007424 */ /* 0x004fe200078e00ff */
[----:B------:R-:W-:-:S02]  /*12780*/  MOV R2, 0x127a0 ;  /* 0x000127a000027802 */ /* 0x000fc40000000f00 */
[----:B---34-:R-:W-:Y:S05]  /*12790*/  CALL.REL.NOINC `($__internal_19_$__cuda_sm70_shflsync_idx_p) ;  /* 0x00000d3000007944 */ /* 0x018fea0003c00000 */
[----:B------:R-:W-:Y:S01]  /*127a0*/  IMAD.MOV.U32 R10, RZ, RZ, R0 ;  /* 0x000000ffff0a7224 */ /* 0x000fe200078e0000 */
[----:B------:R-:W-:Y:S01]  /*127b0*/  MOV R3, 0x1 ;  /* 0x0000000100037802 */ /* 0x000fe20000000f00 */
[----:B------:R-:W-:Y:S01]  /*127c0*/  IMAD.MOV.U32 R5, RZ, RZ, R15 ;  /* 0x000000ffff057224 */ /* 0x000fe200078e000f */
[----:B------:R-:W-:-:S02]  /*127d0*/  MOV R0, 0x181f ;  /* 0x0000181f00007802 */ /* 0x000fc40000000f00 */
[----:B------:R-:W-:Y:S02]  /*127e0*/  MOV R2, 0x12800 ;  /* 0x0001280000027802 */ /* 0x000fe40000000f00 */
[----:B------:R-:W-:Y:S05]  /*127f0*/  CALL.REL.NOINC `($__internal_19_$__cuda_sm70_shflsync_idx_p) ;  /* 0x00000cd000007944 */ /* 0x000fea0003c00000 */
[----:B------:R-:W-:Y:S05]  /*12800*/  BRA `(.L_x_960) ;  /* 0xffffbc8000007947 */ /* 0x000fea000383ffff */
.L_x_904:
[----:B-1----:R-:W-:Y:S01]  /*12810*/  IMAD.MOV.U32 R5, RZ, RZ, R12 ;  /* 0x000000ffff057224 */ /* 0x002fe200078e000c */
[----:B------:R-:W-:Y:S01]  /*12820*/  MOV R3, 0x2 ;  /* 0x0000000200037802 */ /* 0x000fe20000000f00 */
[----:B--2---:R-:W-:Y:S01]  /*12830*/  IMAD.MOV.U32 R0, RZ, RZ, 0x181f ;  /* 0x0000181fff007424 */ /* 0x004fe200078e00ff */
[----:B------:R-:W-:Y:S02]  /*12840*/  MOV R2, 0x12860 ;  /* 0x0001286000027802 */ /* 0x000fe40000000f00 */
[----:B---34-:R-:W-:Y:S05]  /*12850*/  CALL.REL.NOINC `($__internal_19_$__cuda_sm70_shflsync_idx_p) ;  /* 0x00000c7000007944 */ /* 0x018fea0003c00000 */
[----:B------:R-:W-:Y:S01]  /*12860*/  MOV R10, R0 ;  /* 0x00000000000a7202 */ /* 0x000fe20000000f00 */
[----:B------:R-:W-:Y:S05]  /*12870*/  BRA `(.L_x_961) ;  /* 0xffffbdd000007947 */ /* 0x000fea000383ffff */
.L_x_905:
[----:B-1----:R-:W-:Y:S01]  /*12880*/  IMAD.MOV.U32 R5, RZ, RZ, R15 ;  /* 0x000000ffff057224 */ /* 0x002fe200078e000f */
[----:B------:R-:W-:Y:S01]  /*12890*/  MOV R3, 0x2 ;  /* 0x0000000200037802 */ /* 0x000fe20000000f00 */
[----:B--2---:R-:W-:Y:S01]  /*128a0*/  IMAD.MOV.U32 R0, RZ, RZ, 0x181f ;  /* 0x0000181fff007424 */ /* 0x004fe200078e00ff */
[----:B------:R-:W-:Y:S02]  /*128b0*/  MOV R2, 0x128d0 ;  /* 0x000128d000027802 */ /* 0x000fe40000000f00 */
[----:B---34-:R-:W-:Y:S05]  /*128c0*/  CALL.REL.NOINC `($__internal_19_$__cuda_sm70_shflsync_idx_p) ;  /* 0x00000c0000007944 */ /* 0x018fea0003c00000 */
[----:B------:R-:W-:Y:S05]  /*128d0*/  BRA `(.L_x_962) ;  /* 0xffffbd9000007947 */ /* 0x000fea000383ffff */
.L_x_908:
[----:B-1----:R-:W-:Y:S01]  /*128e0*/  IMAD.MOV.U32 R5, RZ, RZ, R12 ;  /* 0x000000ffff057224 */ /* 0x002fe200078e000c */
[----:B------:R-:W-:Y:S01]  /*128f0*/  MOV R3, 0x3 ;  /* 0x0000000300037802 */ /* 0x000fe20000000f00 */
[----:B---3--:R-:W-:Y:S01]  /*12900*/  IMAD.MOV.U32 R0, RZ, RZ, 0x181f ;  /* 0x0000181fff007424 */ /* 0x008fe200078e00ff */
[----:B------:R-:W-:-:S02]  /*12910*/  MOV R2, 0x12930 ;  /* 0x0001293000027802 */ /* 0x000fc40000000f00 */
[----:B--2-4-:R-:W-:Y:S05]  /*12920*/  CALL.REL.NOINC `($__internal_19_$__cuda_sm70_shflsync_idx_p) ;  /* 0x00000ba000007944 */ /* 0x014fea0003c00000 */
[----:B------:R-:W-:Y:S01]  /*12930*/  IMAD.MOV.U32 R8, RZ, RZ, R0 ;  /* 0x000000ffff087224 */ /* 0x000fe200078e0000 */
[----:B------:R-:W-:Y:S01]  /*12940*/  MOV R3, 0x3 ;  /* 0x0000000300037802 */ /* 0x000fe20000000f00 */
[----:B------:R-:W-:Y:S01]  /*12950*/  IMAD.MOV.U32 R5, RZ, RZ, R15 ;  /* 0x000000ffff057224 */ /* 0x000fe200078e000f */
[----:B------:R-:W-:-:S02]  /*12960*/  MOV R0, 0x181f ;  /* 0x0000181f00007802 */ /* 0x000fc40000000f00 */
[----:B------:R-:W-:Y:S02]  /*12970*/  MOV R2, 0x12990 ;  /* 0x0001299000027802 */ /* 0x000fe40000000f00 */
[----:B------:R-:W-:Y:S05]  /*12980*/  CALL.REL.NOINC `($__internal_19_$__cuda_sm70_shflsync_idx_p) ;  /* 0x00000b4000007944 */ /* 0x000fea0003c00000 */
[----:B------:R-:W-:Y:S05]  /*12990*/  BRA `(.L_x_963) ;  /* 0xffffbea000007947 */ /* 0x000fea000383ffff */
.L_x_910:
[----:B------:R-:W-:Y:S01]  /*129a0*/  IMAD.MOV.U32 R5, RZ, RZ, R12 ;  /* 0x000000ffff057224 */ /* 0x000fe200078e000c */
[----:B------:R-:W-:Y:S01]  /*129b0*/  MOV R3, RZ ;  /* 0x000000ff00037202 */ /* 0x000fe20000000f00 */
[----:B------:R-:W-:Y:S01]  /*129c0*/  IMAD.MOV.U32 R0, RZ, RZ, 0x1c1f ;  /* 0x00001c1fff007424 */ /* 0x000fe200078e00ff */
[----:B------:R-:W-:Y:S02]  /*129d0*/  MOV R2, 0x129f0 ;  /* 0x000129f000027802 */ /* 0x000fe40000000f00 */
[----:B------:R-:W-:Y:S05]  /*129e0*/  CALL.REL.NOINC `($__internal_19_$__cuda_sm70_shflsync_idx_p) ;  /* 0x00000ae000007944 */ /* 0x000fea0003c00000 */
[----:B------:R-:W-:Y:S01]  /*129f0*/  MOV R4, R0 ;  /* 0x0000000000047202 */ /* 0x000fe20000000f00 */
[----:B------:R-:W-:Y:S05]  /*12a00*/  BRA `(.L_x_964) ;  /* 0xffffc1f000007947 */ /* 0x000fea000383ffff */
.L_x_911:
[----:B------:R-:W-:Y:S01]  /*12a10*/  IMAD.MOV.U32 R5, RZ, RZ, R14 ;  /* 0x000000ffff057224 */ /* 0x000fe200078e000e */
[----:B------:R-:W-:Y:S01]  /*12a20*/  MOV R3, RZ ;  /* 0x000000ff00037202 */ /* 0x000fe20000000f00 */
[----:B------:R-:W-:Y:S01]  /*12a30*/  IMAD.MOV.U32 R0, RZ, RZ, 0x1c1f ;  /* 0x00001c1fff007424 */ /* 0x000fe200078e00ff */
[----:B------:R-:W-:Y:S02]  /*12a40*/  MOV R2, 0x12a60 ;  /* 0x00012a6000027802 */ /* 0x000fe40000000f00 */
[----:B-12---:R-:W-:Y:S05]  /*12a50*/  CALL.REL.NOINC `($__internal_19_$__cuda_sm70_shflsync_idx_p) ;  /* 0x00000a7000007944 */ /* 0x006fea0003c00000 */
[----:B------:R-:W-:Y:S05]  /*12a60*/  BRA `(.L_x_965) ;  /* 0xffffc1b000007947 */ /* 0x000fea000383ffff */
.L_x_914:
[----:B------:R-:W-:Y:S01]  /*12a70*/  IMAD.MOV.U32 R5, RZ, RZ, R12 ;  /* 0x000000ffff057224 */ /* 0x000fe200078e000c */
[----:B----4-:R-:W-:Y:S01]  /*12a80*/  MOV R3, 0x1 ;  /* 0x0000000100037802 */ /* 0x010fe20000000f00 */
[----:B------:R-:W-:Y:S01]  /*12a90*/  IMAD.MOV.U32 R0, RZ, RZ, 0x1c1f ;  /* 0x00001c1fff007424 */ /* 0x000fe200078e00ff */
[----:B------:R-:W-:-:S02]  /*12aa0*/  MOV R2, 0x12ac0 ;  /* 0x00012ac000027802 */ /* 0x000fc40000000f00 */
[----:B-123--:R-:W-:Y:S05]  /*12ab0*/  CALL.REL.NOINC `($__internal_19_$__cuda_sm70_shflsync_idx_p) ;  /* 0x00000a1000007944 */ /* 0x00efea0003c00000 */
[----:B------:R-:W-:Y:S01]  /*12ac0*/  IMAD.MOV.U32 R4, RZ, RZ, R0 ;  /* 0x000000ffff047224 */ /* 0x000fe200078e0000 */
[----:B------:R-:W-:Y:S01]  /*12ad0*/  MOV R3, 0x1 ;  /* 0x0000000100037802 */ /* 0x000fe20000000f00 */
[----:B------:R-:W-:Y:S01]  /*12ae0*/  IMAD.MOV.U32 R5, RZ, RZ, R14 ;  /* 0x000000ffff057224 */ /* 0x000fe200078e000e */
[----:B------:R-:W-:-:S02]  /*12af0*/  MOV R0, 0x1c1f ;  /* 0x00001c1f00007802 */ /* 0x000fc40000000f00 */
[----:B------:R-:W-:Y:S02]  /*12b00*/  MOV R2, 0x12b20 ;  /* 0x00012b2000027802 */ /* 0x000fe40000000f00 */
[----:B------:R-:W-:Y:S05]  /*12b10*/  CALL.REL.NOINC `($__internal_19_$__cuda_sm70_shflsync_idx_p) ;  /* 0x000009b000007944 */ /* 0x000fea0003c00000 */
[----:B------:R-:W-:Y:S05]  /*12b20*/  BRA `(.L_x_966) ;  /* 0xffffcd5000007947 */ /* 0x000fea000383ffff */
.L_x_918:
[----:B------:R-:W-:Y:S01]  /*12b30*/  IMAD.MOV.U32 R5, RZ, RZ, R11 ;  /* 0x000000ffff057224 */ /* 0x000fe200078e000b */
[----:B------:R-:W-:Y:S01]  /*12b40*/  MOV R3, RZ ;  /* 0x000000ff00037202 */ /* 0x000fe20000000f00 */
[----:B------:R-:W-:Y:S01]  /*12b50*/  IMAD.MOV.U32 R0, RZ, RZ, 0x181f ;  /* 0x0000181fff007424 */ /* 0x000fe200078e00ff */
[----:B------:R-:W-:Y:S02]  /*12b60*/  MOV R2, 0x12b80 ;  /* 0x00012b8000027802 */ /* 0x000fe40000000f00 */
[----:B------:R-:W-:Y:S05]  /*12b70*/  CALL.REL.NOINC `($__internal_19_$__cuda_sm70_shflsync_idx_p) ;  /* 0x0000095000007944 */ /* 0x000fea0003c00000 */
[----:B------:R-:W-:Y:S01]  /*12b80*/  MOV R10, R0 ;  /* 0x00000000000a7202 */ /* 0x000fe20000000f00 */
[----:B------:R-:W-:Y:S05]  /*12b90*/  BRA `(.L_x_967) ;  /* 0xffffdd5000007947 */ /* 0x000fea000383ffff */
.L_x_919:
[----:B------:R-:W-:Y:S01]  /*12ba0*/  IMAD.MOV.U32 R5, RZ, RZ, R15 ;  /* 0x000000ffff057224 */ /* 0x000fe200078e000f */
[----:B------:R-:W-:Y:S01]  /*12bb0*/  MOV R3, RZ ;  /* 0x000000ff00037202 */ /* 0x000fe20000000f00 */
[----:B------:R-:W-:Y:S01]  /*12bc0*/  IMAD.MOV.U32 R0, RZ, RZ, 0x181f ;  /* 0x0000181fff007424 */ /* 0x000fe200078e00ff */
[----:B------:R-:W-:Y:S02]  /*12bd0*/  MOV R2, 0x12bf0 ;  /* 0x00012bf000027802 */ /* 0x000fe40000000f00 */
[----:B-12---:R-:W-:Y:S05]  /*12be0*/  CALL.REL.NOINC `($__internal_19_$__cuda_sm70_shflsync_idx_p) ;  /* 0x000008e000007944 */ /* 0x006fea0003c00000 */
[----:B------:R-:W-:Y:S05]  /*12bf0*/  BRA `(.L_x_968) ;  /* 0xffffdd1000007947 */ /* 0x000fea000383ffff */
.L_x_922:
[----:B-1----:R-:W-:Y:S01]  /*12c00*/  IMAD.MOV.U32 R5, RZ, RZ, R11 ;  /* 0x000000ffff057224 */ /* 0x002fe200078e000b */
[----:B------:R-:W-:Y:S01]  /*12c10*/  MOV R3, 0x1 ;  /* 0x0000000100037802 */ /* 0x000fe20000000f00 */
[----:B----4-:R-:W-:Y:S01]  /*12c20*/  IMAD.MOV.U32 R0, RZ, RZ, 0x181f ;  /* 0x0000181fff007424 */ /* 0x010fe200078e00ff */
[----:B------:R-:W-:-:S02]  /*12c30*/  MOV R2, 0x12c50 ;  /* 0x00012c5000027802 */ /* 0x000fc40000000f00 */
[----:B--23--:R-:W-:Y:S05]  /*12c40*/  CALL.REL.NOINC `($__internal_19_$__cuda_sm70_shflsync_idx_p) ;  /* 0x0000088000007944 */ /* 0x00cfea0003c00000 */
[----:B------:R-:W-:Y:S01]  /*12c50*/  IMAD.MOV.U32 R10, RZ, RZ, R0 ;  /* 0x000000ffff0a7224 */ /* 0x000fe200078e0000 */
[----:B------:R-:W-:Y:S01]  /*12c60*/  MOV R3, 0x1 ;  /* 0x0000000100037802 */ /* 0x000fe20000000f00 */
[----:B------:R-:W-:Y:S01]  /*12c70*/  IMAD.MOV.U32 R5, RZ, RZ, R15 ;  /* 0x000000ffff057224 */ /* 0x000fe200078e000f */
[----:B------:R-:W-:-:S02]  /*12c80*/  MOV R0, 0x181f ;  /* 0x0000181f00007802 */ /* 0x000fc40000000f00 */
[----:B------:R-:W-:Y:S02]  /*12c90*/  MOV R2, 0x12cb0 ;  /* 0x00012cb000027802 */ /* 0x000fe40000000f00 */
[----:B------:R-:W-:Y:S05]  /*12ca0*/  CALL.REL.NOINC `($__internal_19_$__cuda_sm70_shflsync_idx_p) ;  /* 0x0000082000007944 */ /* 0x000fea0003c00000 */
[----:B------:R-:W-:Y:S05]  /*12cb0*/  BRA `(.L_x_969) ;  /* 0xffffde4000007947 */ /* 0x000fea000383ffff */
.L_x_925:
[----:B-1----:R-:W-:Y:S01]  /*12cc0*/  IMAD.MOV.U32 R5, RZ, RZ, R11 ;  /* 0x000000ffff057224 */ /* 0x002fe200078e000b */
[----:B------:R-:W-:Y:S01]  /*12cd0*/  MOV R3, 0x2 ;  /* 0x0000000200037802 */ /* 0x000fe20000000f00 */
[----:B----4-:R-:W-:Y:S01]  /*12ce0*/  IMAD.MOV.U32 R0, RZ, RZ, 0x181f ;  /* 0x0000181fff007424 */ /* 0x010fe200078e00ff */
[----:B------:R-:W-:Y:S02]  /*12cf0*/  MOV R2, 0x12d10 ;  /* 0x00012d1000027802 */ /* 0x000fe40000000f00 */
[----:B--23--:R-:W-:Y:S05]  /*12d00*/  CALL.REL.NOINC `($__internal_19_$__cuda_sm70_shflsync_idx_p) ;  /* 0x000007c000007944 */ /* 0x00cfea0003c00000 */
[----:B------:R-:W-:Y:S01]  /*12d10*/  MOV R10, R0 ;  /* 0x00000000000a7202 */ /* 0x000fe20000000f00 */
[----:B------:R-:W-:Y:S05]  /*12d20*/  BRA `(.L_x_970) ;  /* 0xffffdf9000007947 */ /* 0x000fea000383ffff */
.L_x_926:
[----:B-1----:R-:W-:Y:S01]  /*12d30*/  IMAD.MOV.U32 R5, RZ, RZ, R15 ;  /* 0x000000ffff057224 */ /* 0x002fe200078e000f */
[----:B------:R-:W-:Y:S01]  /*12d40*/  MOV R3, 0x2 ;  /* 0x0000000200037802 */ /* 0x000fe20000000f00 */
[----:B----4-:R-:W-:Y:S01]  /*12d50*/  IMAD.MOV.U32 R0, RZ, RZ, 0x181f ;  /* 0x0000181fff007424 */ /* 0x010fe200078e00ff */
[----:B------:R-:W-:Y:S02]  /*12d60*/  MOV R2, 0x12d80 ;  /* 0x00012d8000027802 */ /* 0x000fe40000000f00 */
[----:B--23--:R-:W-:Y:S05]  /*12d70*/  CALL.REL.NOINC `($__internal_19_$__cuda_sm70_shflsync_idx_p) ;  /* 0x0000075000007944 */ /* 0x00cfea0003c00000 */
[----:B------:R-:W-:Y:S05]  /*12d80*/  BRA `(.L_x_971) ;  /* 0xffffdf5000007947 */ /* 0x000fea000383ffff */
.L_x_929:
[----:B-1----:R-:W-:Y:S01]  /*12d90*/  IMAD.MOV.U32 R5, RZ, RZ, R11 ;  /* 0x000000ffff057224 */ /* 0x002fe200078e000b */
[----:B------:R-:W-:Y:S01]  /*12da0*/  MOV R3, 0x3 ;  /* 0x0000000300037802 */ /* 0x000fe20000000f00 */
[----:B------:R-:W-:Y:S01]  /*12db0*/  IMAD.MOV.U32 R0, RZ, RZ, 0x181f ;  /* 0x0000181fff007424 */ /* 0x000fe200078e00ff */
[----:B------:R-:W-:-:S02]  /*12dc0*/  MOV R2, 0x12de0 ;  /* 0x00012de000027802 */ /* 0x000fc40000000f00 */
[----:B--234-:R-:W-:Y:S05]  /*12dd0*/  CALL.REL.NOINC `($__internal_19_$__cuda_sm70_shflsync_idx_p) ;  /* 0x000006f000007944 */ /* 0x01cfea0003c00000 */
[----:B------:R-:W-:Y:S01]  /*12de0*/  IMAD.MOV.U32 R10, RZ, RZ, R0 ;  /* 0x000000ffff0a7224 */ /* 0x000fe200078e0000 */
[----:B------:R-:W-:Y:S01]  /*12df0*/  MOV R3, 0x3 ;  /* 0x0000000300037802 */ /* 0x000fe20000000f00 */
[----:B------:R-:W-:Y:S01]  /*12e00*/  IMAD.MOV.U32 R5, RZ, RZ, R15 ;  /* 0x000000ffff057224 */ /* 0x000fe200078e000f */
[----:B------:R-:W-:-:S02]  /*12e10*/  MOV R0, 0x181f ;  /* 0x0000181f00007802 */ /* 0x000fc40000000f00 */
[----:B------:R-:W-:Y:S02]  /*12e20*/  MOV R2, 0x12e40 ;  /* 0x00012e4000027802 */ /* 0x000fe40000000f00 */
[----:B------:R-:W-:Y:S05]  /*12e30*/  CALL.REL.NOINC `($__internal_19_$__cuda_sm70_shflsync_idx_p) ;  /* 0x0000069000007944 */ /* 0x000fea0003c00000 */
[----:B------:R-:W-:Y:S05]  /*12e40*/  BRA `(.L_x_972) ;  /* 0xffffe06000007947 */ /* 0x000fea000383ffff */
.L_x_931:
[----:B------:R-:W-:Y:S01]  /*12e50*/  IMAD.MOV.U32 R5, RZ, RZ, R103 ;  /* 0x000000ffff057224 */ /* 0x000fe200078e0067 */
[----:B------:R-:W-:Y:S01]  /*12e60*/  MOV R3, RZ ;  /* 0x000000ff00037202 */ /* 0x000fe20000000f00 */
[----:B------:R-:W-:Y:S01]  /*12e70*/  IMAD.MOV.U32 R0, RZ, RZ, 0x1f ;  /* 0x0000001fff007424 */ /* 0x000fe200078e00ff */
[----:B------:R-:W-:Y:S02]  /*12e80*/  MOV R2, 0x12ea0 ;  /* 0x00012ea000027802 */ /* 0x000fe40000000f00 */
[----:B------:R-:W-:Y:S05]  /*12e90*/  CALL.REL.NOINC `($__internal_19_$__cuda_sm70_shflsync_idx_p) ;  /* 0x0000063000007944 */ /* 0x000fea0003c00000 */
[----:B------:R-:W-:Y:S01]  /*12ea0*/  MOV R9, R0 ;  /* 0x0000000000097202 */ /* 0x000fe20000000f00 */
[----:B------:R-:W-:Y:S05]  /*12eb0*/  BRA `(.L_x_973) ;  /* 0xffffe27000007947 */ /* 0x000fea000383ffff */
.L_x_932:
[----:B------:R-:W-:Y:S01]  /*12ec0*/  IMAD.MOV.U32 R5, RZ, RZ, R103 ;  /* 0x000000ffff057224 */ /* 0x000fe200078e0067 */
[----:B------:R-:W-:Y:S01]  /*12ed0*/  MOV R3, 0x1 ;  /* 0x0000000100037802 */ /* 0x000fe20000000f00 */
[----:B------:R-:W-:Y:S01]  /*12ee0*/  IMAD.MOV.U32 R0, RZ, RZ, 0x1f ;  /* 0x0000001fff007424 */ /* 0x000fe200078e00ff */
[----:B------:R-:W-:Y:S02]  /*12ef0*/  MOV R2, 0x12f10 ;  /* 0x00012f1000027802 */ /* 0x000fe40000000f00 */
[----:B-12---:R-:W-:Y:S05]  /*12f00*/  CALL.REL.NOINC `($__internal_19_$__cuda_sm70_shflsync_idx_p) ;  /* 0x000005c000007944 */ /* 0x006fea0003c00000 */
[----:B------:R-:W-:Y:S01]  /*12f10*/  MOV R8, R0 ;  /* 0x0000000000087202 */ /* 0x000fe20000000f00 */
[----:B------:R-:W-:Y:S05]  /*12f20*/  BRA `(.L_x_974) ;  /* 0xffffe22000007947 */ /* 0x000fea000383ffff */
.L_x_933:
[----:B------:R-:W-:Y:S02]  /*12f30*/  MOV R2, 0x1 ;  /* 0x0000000100027802 */ /* 0x000fe40000000f00 */
[----:B------:R-:W-:-:S02]  /*12f40*/  MOV R3, 0x12f60 ;  /* 0x00012f6000037802 */ /* 0x000fc40000000f00 */
[----:B-1234-:R-:W-:Y:S05]  /*12f50*/  CALL.REL.NOINC `($__internal_20_$__cuda_sm70_shflsync_up_p) ;  /* 0x000005c000007944 */ /* 0x01efea0003c00000 */
[----:B------:R-:W-:Y:S05]  /*12f60*/  BRA `(.L_x_975) ;  /* 0xffffe31000007947 */ /* 0x000fea000383ffff */
.L_x_934:
[----:B------:R-:W-:Y:S02]  /*12f70*/  MOV R2, 0x2 ;  /* 0x0000000200027802 */ /* 0x000fe40000000f00 */
[----:B------:R-:W-:-:S02]  /*12f80*/  MOV R3, 0x12fa0 ;  /* 0x00012fa000037802 */ /* 0x000fc40000000f00 */
[----:B--2-4-:R-:W-:Y:S05]  /*12f90*/  CALL.REL.NOINC `($__internal_20_$__cuda_sm70_shflsync_up_p) ;  /* 0x0000058000007944 */ /* 0x014fea0003c00000 */
[----:B------:R-:W-:Y:S01]  /*12fa0*/  SEL R3, R4, RZ, P1 ;  /* 0x000000ff04037207 */ /* 0x000fe20000800000 */
[----:B------:R-:W-:-:S04]  /*12fb0*/  IMAD.MOV.U32 R2, RZ, RZ, 0x4 ;  /* 0x00000004ff027424 */ /* 0x000fc800078e00ff */
[----:B------:R-:W-:Y:S01]  /*12fc0*/  IMAD.IADD R0, R0, 0x1, R3 ;  /* 0x0000000100007824 */ /* 0x000fe200078e0203 */
        /* <DEDUP_REMOVED lines=20> */
.L_x_938:
[----:B------:R-:W-:Y:S02]  /*13110*/  MOV R2, 0x1 ;  /* 0x0000000100027802 */ /* 0x000fe40000000f00 */
[----:B------:R-:W-:Y:S02]  /*13120*/  MOV R3, 0x13140 ;  /* 0x0001314000037802 */ /* 0x000fe40000000f00 */
[----:B------:R-:W-:Y:S05]  /*13130*/  CALL.REL.NOINC `($__internal_20_$__cuda_sm70_shflsync_up_p) ;  /* 0x000003e000007944 */ /* 0x000fea0003c00000 */
[----:B------:R-:W-:Y:S01]  /*13140*/  MOV R2, R4 ;  /* 0x0000000400027202 */ /* 0x000fe20000000f00 */
[----:B------:R-:W-:Y:S05]  /*13150*/  BRA `(.L_x_977) ;  /* 0xffffe38000007947 */ /* 0x000fea000383ffff */
.L_x_939:
        /* <DEDUP_REMOVED lines=26> */
.L_x_941:
[----:B------:R-:W-:Y:S02]  /*13300*/  SEL R0, RZ, 0x1, P0 ;  /* 0x00000001ff007807 */ /* 0x000fe40000000000 */
[----:B------:R-:W-:Y:S02]  /*13310*/  MOV R2, 0x13330 ;  /* 0x0001333000027802 */ /* 0x000fe40000000f00 */
[----:B-1----:R-:W-:Y:S05]  /*13320*/  CALL.REL.NOINC `($__internal_21_$__cuda_sm70_votesync_ballot) ;  /* 0x0000026000007944 */ /* 0x002fea0003c00000 */
[----:B------:R-:W-:Y:S01]  /*13330*/  MOV R10, R0 ;  /* 0x00000000000a7202 */ /* 0x000fe20000000f00 */
[----:B------:R-:W-:Y:S05]  /*13340*/  BRA `(.L_x_979) ;  /* 0xffffe32000007947 */ /* 0x000fea000383ffff */
.L_x_942:
[----:B------:R-:W-:Y:S01]  /*13350*/  IMAD.MOV.U32 R5, RZ, RZ, R6 ;  /* 0x000000ffff057224 */ /* 0x000fe200078e0006 */
[----:B------:R-:W-:Y:S01]  /*13360*/  MOV R3, R8 ;  /* 0x0000000800037202 */ /* 0x000fe20000000f00 */
[----:B--2---:R-:W-:Y:S01]  /*13370*/  IMAD.MOV.U32 R0, RZ, RZ, 0x1f ;  /* 0x0000001fff007424 */ /* 0x004fe200078e00ff */
[----:B------:R-:W-:Y:S02]  /*13380*/  MOV R2, 0x133a0 ;  /* 0x000133a000027802 */ /* 0x000fe40000000f00 */
[----:B-1----:R-:W-:Y:S05]  /*13390*/  CALL.REL.NOINC `($__internal_19_$__cuda_sm70_shflsync_idx_p) ;  /* 0x0000013000007944 */ /* 0x002fea0003c00000 */
[----:B------:R-:W-:Y:S01]  /*133a0*/  IMAD.MOV.U32 R12, RZ, RZ, R0 ;  /* 0x000000ffff0c7224 */ /* 0x000fe200078e0000 */
[----:B------:R-:W-:Y:S01]  /*133b0*/  MOV R3, R8 ;  /* 0x0000000800037202 */ /* 0x000fe20000000f00 */
[----:B------:R-:W-:Y:S01]  /*133c0*/  IMAD.MOV.U32 R5, RZ, RZ, R7 ;  /* 0x000000ffff057224 */ /* 0x000fe200078e0007 */
[----:B------:R-:W-:Y:S02]  /*133d0*/  MOV R0, 0x1f ;  /* 0x0000001f00007802 */ /* 0x000fe40000000f00 */
[----:B------:R-:W-:-:S02]  /*133e0*/  MOV R2, 0x13400 ;  /* 0x0001340000027802 */ /* 0x000fc40000000f00 */
[----:B------:R-:W-:Y:S05]  /*133f0*/  CALL.REL.NOINC `($__internal_19_$__cuda_sm70_shflsync_idx_p) ;  /* 0x000000d000007944 */ /* 0x000fea0003c00000 */
[----:B------:R-:W-:Y:S01]  /*13400*/  MOV R7, R0 ;  /* 0x0000000000077202 */ /* 0x000fe20000000f00 */
[----:B------:R-:W-:Y:S05]  /*13410*/  BRA `(.L_x_980) ;  /* 0xffffe2c000007947 */ /* 0x000fea000383ffff */
.L_x_945:
[----:B------:R-:W-:Y:S01]  /*13420*/  IMAD.MOV.U32 R5, RZ, RZ, R4 ;  /* 0x000000ffff057224 */ /* 0x000fe200078e0004 */
[----:B--2---:R-:W-:-:S02]  /*13430*/  MOV R0, 0x1f ;  /* 0x0000001f00007802 */ /* 0x004fc40000000f00 */
[----:B------:R-:W-:Y:S02]  /*13440*/  MOV R2, 0x13460 ;  /* 0x0001346000027802 */ /* 0x000fe40000000f00 */
[----:B-1-34-:R-:W-:Y:S05]  /*13450*/  CALL.REL.NOINC `($__internal_19_$__cuda_sm70_shflsync_idx_p) ;  /* 0x0000007000007944 */ /* 0x01afea0003c00000 */
[----:B------:R-:W-:Y:S01]  /*13460*/  MOV R13, R0 ;  /* 0x00000000000d7202 */ /* 0x000fe20000000f00 */
[----:B------:R-:W-:Y:S05]  /*13470*/  BRA `(.L_x_944) ;  /* 0xffffe2c000007947 */ /* 0x000fea000383ffff */
        .weak           $__internal_18_$__cuda_sm70_shflsync_bfly_p
        .type           $__internal_18_$__cuda_sm70_shflsync_bfly_p,@function
        .size           $__internal_18_$__cuda_sm70_shflsync_bfly_p,($__internal_19_$__cuda_sm70_shflsync_idx_p - $__internal_18_$__cuda_sm70_shflsync_bfly_p)
$__internal_18_$__cuda_sm70_shflsync_bfly_p:
[----:B------:R-:W-:Y:S04]  /*13480*/  WARPSYNC R6 ;  /* 0x0000000600007348 */ /* 0x000fe80003800000 */
[----:B------:R1:W2:Y:S02]  /*13490*/  SHFL.BFLY PT, R5, R2, R5, R7 ;  /* 0x0c00000502057389 */ /* 0x0002a400000e0007 */
[----:B-1----:R-:W-:Y:S02]  /*134a0*/  MOV R2, R3 ;  /* 0x0000000300027202 */ /* 0x002fe40000000f00 */
[----:B------:R-:W-:-:S04]  /*134b0*/  MOV R3, 0x0 ;  /* 0x0000000000037802 */ /* 0x000fc80000000f00 */
[----:B--2---:R-:W-:Y:S05]  /*134c0*/  RET.REL.NODEC R2 `(_ZN7cutlass13device_kernelIN5flash19enable_sm80_to_sm89INS1_16FlashAttnFwdSm80INS1_25CollectiveMainloopFwdSm80ILi8ELi1ELb1EN4cute5tupleIJNS5_1CILi128EEENS7_ILi48EEENS7_ILi256EEEEEELi256ENS_10bfloat16_tEfNS_4arch4Sm80ELb1ELb0ELb1ELb1ELb0ELb0ELb1ELb1EEENS1_21CollectiveEpilogueFwdINS6_IJS8_SA_S9_EEENS6_IJNS7_ILi1EEESI_SI_EEESC_SE_Li256ELb1ELb1ELb1ELb0EEENS1_36VarlenDynamicPersistentTileSchedulerILi128ELi48ELi256ELi256ELb1ELb1ELb0ELb1ELb1ELb1EEEEEEEEEvNT_6ParamsE) ;  /* 0xfffecb3002007950 */ /* 0x004fea0003c3ffff */
        .weak           $__internal_19_$__cuda_sm70_shflsync_idx_p
        .type           $__internal_19_$__cuda_sm70_shflsync_idx_p,@function
        .size           $__internal_19_$__cuda_sm70_shflsync_idx_p,($__internal_20_$__cuda_sm70_shflsync_up_p - $__internal_19_$__cuda_sm70_shflsync_idx_p)
$__internal_19_$__cuda_sm70_shflsync_idx_p:
[----:B------:R-:W-:-:S04]  /*134d0*/  MOV R118, 0xffffffff ;  /* 0xffffffff00767802 */ /* 0x000fc80000000f00 */
[----:B------:R-:W-:Y:S04]  /*134e0*/  WARPSYNC R118 ;  /* 0x0000007600007348 */ /* 0x000fe80003800000 */
[----:B------:R1:W2:Y:S02]  /*134f0*/  SHFL.IDX PT, R0, R5, R3, R0 ;  /* 0x0000000305007389 */ /* 0x0002a400000e0000 */
[----:B-1----:R-:W-:-:S04]  /*13500*/  MOV R3, 0x0 ;  /* 0x0000000000037802 */ /* 0x002fc80000000f00 */
[----:B--2---:R-:W-:Y:S05]  /*13510*/  RET.REL.NODEC R2 `(_ZN7cutlass13device_kernelIN5flash19enable_sm80_to_sm89INS1_16FlashAttnFwdSm80INS1_25CollectiveMainloopFwdSm80ILi8ELi1ELb1EN4cute5tupleIJNS5_1CILi128EEENS7_ILi48EEENS7_ILi256EEEEEELi256ENS_10bfloat16_tEfNS_4arch4Sm80ELb1ELb0ELb1ELb1ELb0ELb0ELb1ELb1EEENS1_21CollectiveEpilogueFwdINS6_IJS8_SA_S9_EEENS6_IJNS7_ILi1EEESI_SI_EEESC_SE_Li256ELb1ELb1ELb1ELb0EEENS1_36VarlenDynamicPersistentTileSchedulerILi128ELi48ELi256ELi256ELb1ELb1ELb0ELb1ELb1ELb1EEEEEEEEEvNT_6ParamsE) ;  /* 0xfffecae002007950 */ /* 0x004fea0003c3ffff */
        .weak           $__internal_20_$__cuda_sm70_shflsync_up_p
        .type           $__internal_20_$__cuda_sm70_shflsync_up_p,@function
        .size           $__internal_20_$__cuda_sm70_shflsync_up_p,($__internal_21_$__cuda_sm70_votesync_ballot - $__internal_20_$__cuda_sm70_shflsync_up_p)
$__internal_20_$__cuda_sm70_shflsync_up_p:
[----:B------:R-:W-:Y:S02]  /*13520*/  IMAD.MOV.U32 R4, RZ, RZ, RZ ;  /* 0x000000ffff047224 */ /* 0x000fe400078e00ff */
[----:B------:R-:W-:-:S04]  /*13530*/  IMAD.MOV.U32 R10, RZ, RZ, -0x1 ;  /* 0xffffffffff0a7424 */ /* 0x000fc800078e00ff */
[----:B------:R-:W-:Y:S04]  /*13540*/  WARPSYNC R10 ;  /* 0x0000000a00007348 */ /* 0x000fe80003800000 */
[----:B------:R1:W2:Y:S02]  /*13550*/  SHFL.UP PT, R4, R0, R2, R4 ;  /* 0x0400000200047389 */ /* 0x0002a400000e0004 */
[----:B-1----:R-:W-:Y:S02]  /*13560*/  MOV R2, R3 ;  /* 0x0000000300027202 */ /* 0x002fe40000000f00 */
[----:B------:R-:W-:-:S04]  /*13570*/  MOV R3, 0x0 ;  /* 0x0000000000037802 */ /* 0x000fc80000000f00 */
[----:B--2---:R-:W-:Y:S05]  /*13580*/  RET.REL.NODEC R2 `(_ZN7cutlass13device_kernelIN5flash19enable_sm80_to_sm89INS1_16FlashAttnFwdSm80INS1_25CollectiveMainloopFwdSm80ILi8ELi1ELb1EN4cute5tupleIJNS5_1CILi128EEENS7_ILi48EEENS7_ILi256EEEEEELi256ENS_10bfloat16_tEfNS_4arch4Sm80ELb1ELb0ELb1ELb1ELb0ELb0ELb1ELb1EEENS1_21CollectiveEpilogueFwdINS6_IJS8_SA_S9_EEENS6_IJNS7_ILi1EEESI_SI_EEESC_SE_Li256ELb1ELb1ELb1ELb0EEENS1_36VarlenDynamicPersistentTileSchedulerILi128ELi48ELi256ELi256ELb1ELb1ELb0ELb1ELb1ELb1EEEEEEEEEvNT_6ParamsE) ;  /* 0xfffeca7002007950 */ /* 0x004fea0003c3ffff */
        .weak           $__internal_21_$__cuda_sm70_votesync_ballot
        .type           $__internal_21_$__cuda_sm70_votesync_ballot,@function
        .size           $__internal_21_$__cuda_sm70_votesync_ballot,(.L_x_5193 - $__internal_21_$__cuda_sm70_votesync_ballot)
$__internal_21_$__cuda_sm70_votesync_ballot:
[----:B------:R-:W-:Y:S01]  /*13590*/  ISETP.NE.U32.AND P0, PT, R0, 0x1, PT ;  /* 0x000000010000780c */ /* 0x000fe20003f05070 */
[----:B------:R-:W-:-:S04]  /*135a0*/  IMAD.MOV.U32 R3, RZ, RZ, -0x1 ;  /* 0xffffffffff037424 */ /* 0x000fc800078e00ff */
[----:B------:R-:W-:Y:S08]  /*135b0*/  WARPSYNC R3 ;  /* 0x0000000300007348 */ /* 0x000ff00003800000 */
[----:B------:R-:W-:-:S04]  /*135c0*/  VOTE.ANY R0, PT, !P0 ;  /* 0x0000000000007806 */ /* 0x000fc800040e0100 */
[----:B------:R-:W-:Y:S01]  /*135d0*/  LOP3.LUT R0, R0, R3, RZ, 0xc0, !PT ;  /* 0x0000000300007212 */ /* 0x000fe200078ec0ff */
[----:B------:R-:W-:-:S04]  /*135e0*/  IMAD.MOV.U32 R3, RZ, RZ, 0x0 ;  /* 0x00000000ff037424 */ /* 0x000fc800078e00ff */
[----:B------:R-:W-:Y:S05]  /*135f0*/  RET.REL.NODEC R2 `(_ZN7cutlass13device_kernelIN5flash19enable_sm80_to_sm89INS1_16FlashAttnFwdSm80INS1_25CollectiveMainloopFwdSm80ILi8ELi1ELb1EN4cute5tupleIJNS5_1CILi128EEENS7_ILi48EEENS7_ILi256EEEEEELi256ENS_10bfloat16_tEfNS_4arch4Sm80ELb1ELb0ELb1ELb1ELb0ELb0ELb1ELb1EEENS1_21CollectiveEpilogueFwdINS6_IJS8_SA_S9_EEENS6_IJNS7_ILi1EEESI_SI_EEESC_SE_Li256ELb1ELb1ELb1ELb0EEENS1_36VarlenDynamicPersistentTileSchedulerILi128ELi48ELi256ELi256ELb1ELb1ELb0ELb1ELb1ELb1EEEEEEEEEvNT_6ParamsE) ;  /* 0xfffeca0002007950 */ /* 0x000fea0003c3ffff */
.L_x_981:
        /* <DEDUP_REMOVED lines=16> */
.L_x_5193:


//--------------------- .text._ZN7cutlass13device_kernelIN5flash19enable_sm80_to_sm89INS1_16FlashAttnFwdSm80INS1_25CollectiveMainloopFwdSm80ILi8ELi1ELb0EN4cute5tupleIJNS5_1CILi128EEENS7_ILi32EEENS7_ILi256EEEEEELi256ENS_10bfloat16_tEfNS_4arch4Sm80ELb1ELb0ELb1ELb1ELb0ELb1ELb1ELb1EEENS1_21CollectiveEpilogueFwdINS6_IJS8_SA_S9_EEENS6_IJNS7_ILi1EEESI_SI_EEESC_SE_Li256ELb1ELb1ELb1ELb0EEENS1_36VarlenDynamicPersistentTileSchedulerILi128ELi32ELi256ELi256ELb1ELb1ELb0ELb1ELb1ELb1EEEEEEEEEvNT_6ParamsE --------------------------
	.section	.text._ZN7cutlass13device_kernelIN5flash19enable_sm80_to_sm89INS1_16FlashAttnFwdSm80INS1_25CollectiveMainloopFwdSm80ILi8ELi1ELb0EN4cute5tupleIJNS5_1CILi128EEENS7_ILi32EEENS7_ILi256EEEEEELi256ENS_10bfloat16_tEfNS_4arch4Sm80ELb1ELb0ELb1ELb1ELb0ELb1ELb1ELb1EEENS1_21CollectiveEpilogueFwdINS6_IJS8_SA_S9_EEENS6_IJNS7_ILi1EEESI_SI_EEESC_SE_Li256ELb1ELb1ELb1ELb0EEENS1_36VarlenDynamicPersistentTileSchedulerILi128ELi32ELi256ELi256ELb1ELb1ELb0ELb1ELb1ELb1EEEEEEEEEvNT_6ParamsE,"ax",@progbits
	.sectioninfo	@"SHI_REGISTERS=255"
	.align	128
.text._ZN7cutlass13device_kernelIN5flash19enable_sm80_to_sm89INS1_16FlashAttnFwdSm80INS1_25CollectiveMainloopFwdSm80ILi8ELi1ELb0EN4cute5tupleIJNS5_1CILi128EEENS7_ILi32EEENS7_ILi256EEEEEELi256ENS_10bfloat16_tEfNS_4arch4Sm80ELb1ELb0ELb1ELb1ELb0ELb1ELb1ELb1EEENS1_21CollectiveEpilogueFwdINS6_IJS8_SA_S9_EEENS6_IJNS7_ILi1EEESI_SI_EEESC_SE_Li256ELb1ELb1ELb1ELb0EEENS1_36VarlenDynamicPersistentTileSchedulerILi128ELi32ELi256ELi256ELb1ELb1ELb0ELb1ELb1ELb1EEEEEEEEEvNT_6ParamsE:
        .type           _ZN7cutlass13device_kernelIN5flash19enable_sm80_to_sm89INS1_16FlashAttnFwdSm80INS1_25CollectiveMainloopFwdSm80ILi8ELi1ELb0EN4cute5tupleIJNS5_1CILi128EEENS7_ILi32EEENS7_ILi256EEEEEELi256ENS_10bfloat16_tEfNS_4arch4Sm80ELb1ELb0ELb1ELb1ELb0ELb1ELb1ELb1EEENS1_21CollectiveEpilogueFwdINS6_IJS8_SA_S9_EEENS6_IJNS7_ILi1EEESI_SI_EEESC_SE_Li256ELb1ELb1ELb1ELb0EEENS1_36VarlenDynamicPersistentTileSchedulerILi128ELi32ELi256ELi256ELb1ELb1ELb0ELb1ELb1ELb1EEEEEEEEEvNT_6ParamsE,@function
        .size           _ZN7cutlass13device_kernelIN5flash19enable_sm80_to_sm89INS1_16FlashAttnFwdSm80INS1_25CollectiveMainloopFwdSm80ILi8ELi1ELb0EN4cute5tupleIJNS5_1CILi128EEENS7_ILi32EEENS7_ILi256EEEEEELi256ENS_10bfloat16_tEfNS_4arch4Sm80ELb1ELb0ELb1ELb1ELb0ELb1ELb1ELb1EEENS1_21CollectiveEpilogueFwdINS6_IJS8_SA_S9_EEENS6_IJNS7_ILi1EEESI_SI_EEESC_SE_Li256ELb1ELb1ELb1ELb0EEENS1_36VarlenDynamicPersistentTileSchedulerILi128ELi32ELi256ELi256ELb1ELb1ELb0ELb1ELb1ELb1EEEEEEEEEvNT_6ParamsE,(.L_x_5198 - _ZN7cutlass13device_kernelIN5flash19enable_sm80_to_sm89INS1_16FlashAttnFwdSm80INS1_25CollectiveMainloopFwdSm80ILi8ELi1ELb0EN4cute5tupleIJNS5_1CILi128EEENS7_ILi32EEENS7_ILi256EEEEEELi256ENS_10bfloat16_tEfNS_4arch4Sm80ELb1ELb0ELb1ELb1ELb0ELb1ELb1ELb1EEENS1_21CollectiveEpilogueFwdINS6_IJS8_SA_S9_EEENS6_IJNS7_ILi1EEESI_SI_EEESC_SE_Li256ELb1ELb1ELb1ELb0EEENS1_36VarlenDynamicPersistentTileSchedulerILi128ELi32ELi256ELi256ELb1ELb1ELb0ELb1ELb1ELb1EEEEEEEEEvNT_6ParamsE)
        .other          _ZN7cutlass13device_kernelIN5flash19enable_sm80_to_sm89INS1_16FlashAttnFwdSm80INS1_25CollectiveMainloopFwdSm80ILi8ELi1ELb0EN4cute5tupleIJNS5_1CILi128EEENS7_ILi32EEENS7_ILi256EEEEEELi256ENS_10bfloat16_tEfNS_4arch4Sm80ELb1ELb0ELb1ELb1ELb0ELb1ELb1ELb1EEENS1_21CollectiveEpilogueFwdINS6_IJS8_SA_S9_EEENS6_IJNS7_ILi1EEESI_SI_EEESC_SE_Li256ELb1ELb1ELb1ELb0EEENS1_36VarlenDynamicPersistentTileSchedulerILi128ELi32ELi256ELi256ELb1ELb1ELb0ELb1ELb1ELb1EEEEEEEEEvNT_6ParamsE,@"STO_CUDA_ENTRY STV_DEFAULT"
_ZN7cutlass13device_kernelIN5flash19enable_sm80_to_sm89INS1_16FlashAttnFwdSm80INS1_25CollectiveMainloopFwdSm80ILi8ELi1ELb0EN4cute5tupleIJNS5_1CILi128EEENS7_ILi32EEENS7_ILi256EEEEEELi256ENS_10bfloat16_tEfNS_4arch4Sm80ELb1ELb0ELb1ELb1ELb0ELb1ELb1ELb1EEENS1_21CollectiveEpilogueFwdINS6_IJS8_SA_S9_EEENS6_IJNS7_ILi1EEESI_SI_EEESC_SE_Li256ELb1ELb1ELb1ELb0EEENS1_36VarlenDynamicPersistentTileSchedulerILi128ELi32ELi256ELi256ELb1ELb1ELb0ELb1ELb1ELb1EEEEEEEEEvNT_6ParamsE:
        /* <DEDUP_REMOVED lines=13> */
[----:B------:R-:W-:-:S03]  /*00d0*/  CS2R R8, SRZ ;  /* 0x0000000000087805 */ /* 0x000fc6000001ff00 */
        /* <DEDUP_REMOVED lines=10> */
[C---:B------:R-:W-:Y:S01]  /*0180*/  ISETP.GE.U32.AND P4, PT, R12.reuse, 0x2, PT ;  /* 0x000000020c00780c */ /* 0x040fe20003f86070 */
[----:B------:R-:W-:Y:S01]  /*0190*/  IMAD.MOV.U32 R7, RZ, RZ, RZ ;  /* 0x000000ffff077224 */ /* 0x000fe200078e00ff */
        /* <DEDUP_REMOVED lines=26> */
.L_x_987:
        /* <DEDUP_REMOVED lines=16> */
.L_x_1170:
        /* <DEDUP_REMOVED lines=16> */
.L_x_1171:
[----:B---3--:R-:W-:-:S05]  /*0540*/  IMAD R0, R0, c[0x0][0x538], RZ ;  /* 0x00014e0000007a24 */ /* 0x008fca00078e02ff */
[----:B------:R-:W-:-:S04]  /*0550*/  IADD3 R6, R0, R6, RZ ;  /* 0x0000000600067210 */ /* 0x000fc80007ffe0ff */
[----:B------:R-:W-:-:S13]  /*0560*/  ISETP.GT.AND P0, PT, R6, UR4, PT ;  /* 0x0000000406007c0c */ /* 0x000fda000bf04270 */
[----:B-12---:R-:W-:Y:S05]  /*0570*/  @!P0 BRA `(.L_x_987) ;  /* 0xfffffdc000008947 */ /* 0x006fea000383ffff */
.L_x_983:
[----:B------:R-:W-:-:S05]  /*0580*/  IADD3 R11, -R0, R6, RZ ;  /* 0x00000006000b7210 */ /* 0x000fca0007ffe1ff */
[----:B------:R-:W-:-:S05]  /*0590*/  IMAD R0, R4, c[0x0][0x538], R11 ;  /* 0x00014e0004007a24 */ /* 0x000fca00078e020b */
[----:B------:R-:W-:Y:S01]  /*05a0*/  ISETP.GT.AND P0, PT, R0, UR4, PT ;  /* 0x0000000400007c0c */ /* 0x000fe2000bf04270 */
[----:B------:R-:W-:-:S12]  /*05b0*/  BRA.DIV ~URZ, `(.L_x_988) ;  /* 0x0001bd327f007947 */ /* 0x000fd8000b800000 */
[----:B------:R-:W-:-:S04]  /*05c0*/  VOTE.ANY R10, PT, !P0 ;  /* 0x00000000000a7806 */ /* 0x000fc800040e0100 */
.L_x_1172:
[----:B------:R-:W1:Y:S02]  /*05d0*/  POPC R6, R10 ;  /* 0x0000000a00067309 */ /* 0x000e640000000000 */
[----:B-12---:R-:W-:Y:S01]  /*05e0*/  IADD3 R235, R6, R7, RZ ;  /* 0x0000000706eb7210 */ /* 0x006fe20007ffe0ff */
[----:B------:R-:W-:Y:S05]  /*05f0*/  BRA.DIV ~URZ, `(.L_x_989) ;  /* 0x0001bd427f007947 */ /* 0x000fea000b800000 */
[----:B------:R1:W2:Y:S01]  /*0600*/  SHFL.IDX PT, R233, R9, R6, 0x1f ;  /* 0x00001f0609e97589 */ /* 0x0002a200000e0000 */
[----:B------:R-:W-:-:S03]  /*0610*/  MOV R7, RZ ;  /* 0x000000ff00077202 */ /* 0x000fc60000000f00 */
[----:B------:R1:W3:Y:S04]  /*0620*/  SHFL.IDX PT, R9, R8, R6, 0x1f ;  /* 0x00001f0608097589 */ /* 0x0002e800000e0000 */
.L_x_1173:
[----:B------:R-:W-:Y:S01]  /*0630*/  ISETP.NE.AND P0, PT, R10, RZ, PT ;  /* 0x000000ff0a00720c */ /* 0x000fe20003f05270 */
[----:B------:R-:W-:-:S12]  /*0640*/  BSSY B0, `(.L_x_990) ;  /* 0x0000005000007945 */ /* 0x000fd80003800000 */
[----:B------:R-:W-:Y:S05]  /*0650*/  @!P0 BRA `(.L_x_991) ;  /* 0x0000003000008947 */ /* 0x000fea0003800000 */
[----:B------:R-:W-:Y:S01]  /*0660*/  IADD3 R3, R6, -0x1, RZ ;  /* 0xffffffff06037810 */ /* 0x000fe20007ffe0ff */
[----:B------:R-:W-:Y:S05]  /*0670*/  BRA.DIV ~URZ, `(.L_x_992) ;  /* 0x0001bda27f007947 */ /* 0x000fea000b800000 */
[----:B------:R4:W1:Y:S02]  /*0680*/  SHFL.IDX PT, R7, R4, R3, 0x1f ;  /* 0x00001f0304077589 */ /* 0x00086400000e0000 */
.L_x_991:
[----:B------:R-:W-:Y:S05]  /*0690*/  BSYNC B0 ;  /* 0x0000000000007941 */ /* 0x000fea0003800000 */
.L_x_990:
[----:B---3--:R-:W-:Y:S01]  /*06a0*/  ISETP.NE.AND P0, PT, R9, 0x1, PT ;  /* 0x000000010900780c */ /* 0x008fe20003f05270 */
[----:B-1----:R-:W-:Y:S01]  /*06b0*/  IMAD R232, R7, c[0x0][0x538], R11 ;  /* 0x00014e0007e87a24 */ /* 0x002fe200078e020b */
[----:B------:R-:W-:Y:S04]  /*06c0*/  BSSY B0, `(.L_x_993) ;  /* 0x0000085000007945 */ /* 0x000fe80003800000 */
[----:B------:R-:W-:-:S07]  /*06d0*/  IADD3 R11, -R232, UR4, RZ ;  /* 0x00000004e80b7c10 */ /* 0x000fce000fffe1ff */
[----:B------:R-:W-:Y:S05]  /*06e0*/  @!P0 BRA `(.L_x_994) ;  /* 0x000003e000008947 */ /* 0x000fea0003800000 */
[-C--:B--2---:R-:W-:Y:S02]  /*06f0*/  IABS R0, R233.reuse ;  /* 0x000000e900007213 */ /* 0x084fe40000000000 */
        /* <DEDUP_REMOVED lines=9> */
[----:B----4-:R-:W1:Y:S02]  /*0790*/  F2I.FTZ.U32.TRUNC.NTZ R3, R2 ;  /* 0x0000000200037305 */ /* 0x010e64000021f000 */
        /* <DEDUP_REMOVED lines=51> */
.L_x_994:
[----:B------:R-:W-:-:S04]  /*0ad0*/  IMAD.MOV.U32 R2, RZ, RZ, 0x4 ;  /* 0x00000004ff027424 */ /* 0x000fc800078e00ff */
[----:B----4-:R-:W-:-:S05]  /*0ae0*/  IMAD.WIDE R2, R235, R2, c[0x0][0x590] ;  /* 0x00016400eb027625 */ /* 0x010fca00078e0202 */
        /* <DEDUP_REMOVED lines=66> */
.L_x_995:
[----:B------:R-:W-:Y:S05]  /*0f10*/  BSYNC B0 ;  /* 0x0000000000007941 */ /* 0x000fea0003800000 */
.L_x_993:
[----:B------:R-:W-:-:S04]  /*0f20*/  LOP3.LUT R0, RZ, R0, RZ, 0x33, !PT ;  /* 0x00000000ff007212 */ /* 0x000fc800078e33ff */
[----:B------:R-:W-:Y:S01]  /*0f30*/  IADD3 R233, R0, R233, RZ ;  /* 0x000000e900e97210 */ /* 0x000fe20007ffe0ff */
[----:B------:R-:W-:Y:S05]  /*0f40*/  BRA `(.L_x_996) ;  /* 0x0000004000007947 */ /* 0x000fea0003800000 */
.L_x_984:
[----:B--2---:R-:W-:Y:S01]  /*0f50*/  IMAD.MOV.U32 R233, RZ, RZ, RZ ;  /* 0x000000ffffe97224 */ /* 0x004fe200078e00ff */
[----:B------:R-:W-:Y:S01]  /*0f60*/  MOV R234, RZ ;  /* 0x000000ff00ea7202 */ /* 0x000fe20000000f00 */
[----:B------:R-:W-:Y:S01]  /*0f70*/  IMAD.U32 R232, RZ, RZ, UR4 ;  /* 0x00000004ffe87e24 */ /* 0x000fe2000f8e00ff */
[----:B------:R-:W-:Y:S02]  /*0f80*/  MOV R235, c[0x0][0x53c] ;  /* 0x00014f0000eb7a02 */ /* 0x000fe40000000f00 */
.L_x_996:
[----:B------:R-:W-:Y:S01]  /*0f90*/  ISETP.NE.AND P0, PT, R12, RZ, PT ;  /* 0x000000ff0c00720c */ /* 0x000fe20003f05270 */
[----:B------:R-:W-:-:S12]  /*0fa0*/  WARPSYNC 0xffffffff ;  /* 0xffffffff00007948 */ /* 0x000fd80003800000 */
[----:B------:R1:W-:Y:S04]  /*0fb0*/  @!P0 STS.128 [0x20080], R232 ;  /* 0x020080e8ff008388 */ /* 0x0003e80000000c00 */
[----:B------:R-:W-:Y:S06]  /*0fc0*/  BAR.ARV 0x5, 0x100 ;  /* 0x0144000000007b1d */ /* 0x000fec0000002000 */
.L_x_982:
        /* <DEDUP_REMOVED lines=9> */
[----:B------:R-:W-:-:S02]  /*1060*/  LOP3.LUT R4, R8, 0xfffffff8, RZ, 0xc0, !PT ;  /* 0xfffffff808047812 */ /* 0x000fc400078ec0ff */
[----:B------:R-:W-:Y:S02]  /*1070*/  LOP3.LUT R0, R0, 0xfffffffe, RZ, 0xc0, !PT ;  /* 0xfffffffe00007812 */ /* 0x000fe400078ec0ff */
[----:B------:R-:W-:Y:S01]  /*1080*/  SHF.R.S32.HI R211, RZ, 0x3, R8 ;  /* 0x00000003ffd37819 */ /* 0x000fe20000011408 */
[----:B------:R-:W-:Y:S01]  /*1090*/  IMAD.IADD R140, R14, 0x1, -R4 ;  /* 0x000000010e8c7824 */ /* 0x000fe200078e0a04 */
[--C-:B------:R-:W-:Y:S01]  /*10a0*/  SHF.R.S32.HI R6, RZ, 0x2, R13.reuse ;  /* 0x00000002ff067819 */ /* 0x100fe2000001140d */
[----:B------:R-:W-:Y:S01]  /*10b0*/  IMAD.IADD R11, R3, 0x1, -R0 ;  /* 0x00000001030b7824 */ /* 0x000fe200078e0a00 */
[----:B------:R-:W-:Y:S01]  /*10c0*/  SHF.R.S32.HI R3, RZ, 0x1f, R13 ;  /* 0x0000001fff037819 */ /* 0x000fe2000001140d */
[----:B------:R-:W-:Y:S01]  /*10d0*/  IMAD.SHL.U32 R136, R140, 0x8, RZ ;  /* 0x000000088c887824 */ /* 0x000fe200078e00ff */
[----:B------:R-:W-:Y:S01]  /*10e0*/  LOP3.LUT R0, R2, 0xfffffff0, RZ, 0xc0, !PT ;  /* 0xfffffff002007812 */ /* 0x000fe200078ec0ff */
[----:B------:R-:W-:Y:S01]  /*10f0*/  IMAD.SHL.U32 R2, R211, 0x40, RZ ;  /* 0x00000040d3027824 */ /* 0x000fe200078e00ff */
[----:B------:R-:W-:Y:S01]  /*1100*/  LEA.HI R3, R3, R6, RZ, 0x3 ;  /* 0x0000000603037211 */ /* 0x000fe200078f18ff */
[----:B------:R-:W-:Y:S01]  /*1110*/  IMAD.SHL.U32 R7, R140, 0x40, RZ ;  /* 0x000000408c077824 */ /* 0x000fe200078e00ff */
[----:B------:R-:W-:Y:S01]  /*1120*/  IADD3 R213, R136, 0x80, RZ ;  /* 0x0000008088d57810 */ /* 0x000fe20007ffe0ff */
[----:B------:R-:W-:Y:S01]  /*1130*/  IMAD.IADD R0, R14, 0x1, -R0 ;  /* 0x000000010e007824 */ /* 0x000fe200078e0a00 */
[----:B------:R-:W-:Y:S01]  /*1140*/  LOP3.LUT R3, R3, 0xfffffff8, RZ, 0xc0, !PT ;  /* 0xfffffff803037812 */ /* 0x000fe200078ec0ff */
[----:B------:R-:W-:Y:S01]  /*1150*/  IMAD.SHL.U32 R140, R140, 0x4, RZ ;  /* 0x000000048c8c7824 */ /* 0x000fe200078e00ff */
[----:B------:R-:W-:-:S02]  /*1160*/  LOP3.LUT R2, R2, 0x1c0, RZ, 0xc0, !PT ;  /* 0x000001c002027812 */ /* 0x000fc400078ec0ff */
[----:B------:R-:W-:Y:S01]  /*1170*/  SHF.R.S32.HI R10, RZ, 0x1f, R0 ;  /* 0x0000001fff0a7819 */ /* 0x000fe20000011400 */
[----:B------:R-:W-:Y:S01]  /*1180*/  IMAD.IADD R6, R6, 0x1, -R3 ;  /* 0x0000000106067824 */ /* 0x000fe200078e0a03 */
[----:B------:R-:W-:Y:S02]  /*1190*/  LOP3.LUT R5, R2, 0x38, R136, 0xf8, !PT ;  /* 0x0000003802057812 */ /* 0x000fe400078ef888 */
[----:B------:R-:W-:Y:S02]  /*11a0*/  SHF.R.U32.HI R4, RZ, 0x3, R2 ;  /* 0x00000003ff047819 */ /* 0x000fe40000011602 */
[----:B------:R-:W-:Y:S02]  /*11b0*/  LEA.HI R3, R9, R14, RZ, 0x6 ;  /* 0x0000000e09037211 */ /* 0x000fe400078f30ff */
[----:B------:R-:W-:Y:S02]  /*11c0*/  LOP3.LUT R2, R7, 0x1c0, RZ, 0xc0, !PT ;  /* 0x000001c007027812 */ /* 0x000fe400078ec0ff */
[----:B------:R-:W-:Y:S01]  /*11d0*/  LEA.HI R10, R10, R0, RZ, 0x3 ;  /* 0x000000000a0a7211 */ /* 0x000fe200078f18ff */
[----:B------:R-:W-:Y:S01]  /*11e0*/  IMAD.SHL.U32 R3, R3, 0x8, RZ ;  /* 0x0000000803037824 */ /* 0x000fe200078e00ff */
[----:B------:R-:W-:-:S02]  /*11f0*/  LOP3.LUT R7, R5, R4, RZ, 0x3c, !PT ;  /* 0x0000000405077212 */ /* 0x000fc400078e3cff */
[----:B------:R-:W-:Y:S02]  /*1200*/  LOP3.LUT R4, R2, 0x8, R8, 0xf8, !PT ;  /* 0x0000000802047812 */ /* 0x000fe400078ef808 */
[----:B------:R-:W-:Y:S02]  /*1210*/  LOP3.LUT R5, R10, 0xfffffff8, RZ, 0xc0, !PT ;  /* 0xfffffff80a057812 */ /* 0x000fe400078ec0ff */
[----:B------:R-:W-:Y:S02]  /*1220*/  SHF.R.U32.HI R2, RZ, 0x3, R2 ;  /* 0x00000003ff027819 */ /* 0x000fe40000011602 */
[----:B------:R-:W-:Y:S01]  /*1230*/  LEA.HI R9, R9, R14, RZ, 0x5 ;  /* 0x0000000e09097211 */ /* 0x000fe200078f28ff */
[----:B------:R-:W-:Y:S01]  /*1240*/  IMAD.IADD R8, R0, 0x1, -R5 ;  /* 0x0000000100087824 */ /* 0x000fe200078e0a05 */
[----:B------:R-:W-:Y:S02]  /*1250*/  LOP3.LUT R12, R4, R2, RZ, 0x3c, !PT ;  /* 0x00000002040c7212 */ /* 0x000fe400078e3cff */
[----:B------:R-:W-:-:S02]  /*1260*/  LOP3.LUT R3, R3, 0xfffffe00, RZ, 0xc0, !PT ;  /* 0xfffffe0003037812 */ /* 0x000fc400078ec0ff */
[--C-:B------:R-:W-:Y:S02]  /*1270*/  SHF.R.S32.HI R2, RZ, 0x5, R9.reuse ;  /* 0x00000005ff027819 */ /* 0x100fe40000011409 */
[----:B------:R-:W-:Y:S02]  /*1280*/  SHF.R.S32.HI R0, RZ, 0x1f, R9 ;  /* 0x0000001fff007819 */ /* 0x000fe40000011409 */
[----:B------:R-:W-:Y:S02]  /*1290*/  LOP3.LUT R5, R13, 0xfffffffc, RZ, 0xc0, !PT ;  /* 0xfffffffc0d057812 */ /* 0x000fe400078ec0ff */
        /* <DEDUP_REMOVED lines=8> */
[----:B------:R-:W-:-:S02]  /*1320*/  LEA.HI R3, R0, R0, RZ, 0x1 ;  /* 0x0000000000037211 */ /* 0x000fc400078f08ff */
[----:B------:R-:W-:Y:S01]  /*1330*/  ISETP.NE.U32.AND P0, PT, R5, 0x1, PT ;  /* 0x000000010500780c */ /* 0x000fe20003f05070 */
[----:B------:R-:W-:Y:S01]  /*1340*/  IMAD.IADD R9, R2, 0x1, -R4 ;  /* 0x0000000102097824 */ /* 0x000fe200078e0a04 */
[----:B------:R-:W-:Y:S01]  /*1350*/  LOP3.LUT R3, R3, 0x1ffffffe, RZ, 0xc0, !PT ;  /* 0x1ffffffe03037812 */ /* 0x000fe200078ec0ff */
[C---:B------:R-:W-:Y:S01]  /*1360*/  IMAD.SHL.U32 R4, R6.reuse, 0x40, RZ ;  /* 0x0000004006047824 */ /* 0x040fe200078e00ff */
[----:B------:R-:W-:Y:S01]  /*1370*/  R2P PR, R6, 0x6 ;  /* 0x0000000606007804 */ /* 0x000fe20000000000 */
[----:B------:R-:W-:Y:S01]  /*1380*/  IMAD.SHL.U32 R6, R2, 0x400, RZ ;  /* 0x0000040002067824 */ /* 0x000fe200078e00ff */
[----:B------:R-:W-:Y:S01]  /*1390*/  SHF.R.S32.HI R7, RZ, 0x1f, R15 ;  /* 0x0000001fff077819 */ /* 0x000fe2000001140f */
[----:B------:R-:W-:Y:S01]  /*13a0*/  IMAD.IADD R13, R0, 0x1, -R3 ;  /* 0x00000001000d7824 */ /* 0x000fe200078e0a03 */
[----:B------:R-:W-:Y:S01]  /*13b0*/  LOP3.LUT R2, R4, 0x1c0, RZ, 0xc0, !PT ;  /* 0x000001c004027812 */ /* 0x000fe200078ec0ff */
[----:B------:R-:W-:Y:S01]  /*13c0*/  IMAD R4, R0, 0x2, R6 ;  /* 0x0000000200047824 */ /* 0x000fe200078e0206 */
[----:B------:R-:W-:Y:S01]  /*13d0*/  LEA.HI R7, R7, R15, RZ, 0x2 ;  /* 0x0000000f07077211 */ /* 0x000fe200078f10ff */
[----:B------:R-:W-:Y:S01]  /*13e0*/  IMAD.SHL.U32 R0, R8, 0x40, RZ ;  /* 0x0000004008007824 */ /* 0x000fe200078e00ff */
[----:B------:R-:W-:Y:S01]  /*13f0*/  LEA.HI R2, R2, R2, RZ, 0x1d ;  /* 0x0000000202027211 */ /* 0x000fe200078fe8ff */
[----:B------:R-:W-:Y:S01]  /*1400*/  IMAD.SHL.U32 R5, R11, 0x8, RZ ;  /* 0x000000080b057824 */ /* 0x000fe200078e00ff */
[----:B------:R-:W-:-:S02]  /*1410*/  SHF.R.S32.HI R3, RZ, 0x2, R7 ;  /* 0x00000002ff037819 */ /* 0x000fc40000011407 */
[----:B------:R-:W-:Y:S01]  /*1420*/  LOP3.LUT R0, R0, 0x1c0, RZ, 0xc0, !PT ;  /* 0x000001c000007812 */ /* 0x000fe200078ec0ff */
[----:B------:R-:W-:Y:S01]  /*1430*/  IMAD.IADD R2, R4, 0x1, R2 ;  /* 0x0000000104027824 */ /* 0x000fe200078e0202 */
[----:B------:R-:W-:Y:S01]  /*1440*/  LOP3.LUT P4, RZ, R8, 0x2, RZ, 0xc0, !PT ;  /* 0x0000000208ff7812 */ /* 0x000fe2000788c0ff */
[----:B------:R-:W-:Y:S01]  /*1450*/  IMAD R14, R9, 0x10, R3 ;  /* 0x00000010090e7824 */ /* 0x000fe200078e0203 */
[----:B------:R-:W-:Y:S01]  /*1460*/  LOP3.LUT R3, R0, 0x8, R5, 0xf8, !PT ;  /* 0x0000000800037812 */ /* 0x000fe200078ef805 */
[----:B------:R-:W-:Y:S01]  /*1470*/  IMAD.SHL.U32 R4, R10, 0x40, RZ ;  /* 0x000000400a047824 */ /* 0x000fe200078e00ff */
[----:B------:R-:W-:Y:S01]  /*1480*/  SHF.R.U32.HI R0, RZ, 0x3, R0 ;  /* 0x00000003ff007819 */ /* 0x000fe20000011600 */
[----:B------:R-:W-:Y:S01]  /*1490*/  IMAD.SHL.U32 R242, R2, 0x2, RZ ;  /* 0x0000000202f27824 */ /* 0x000fe200078e00ff */
[----:B------:R-:W-:Y:S01]  /*14a0*/  LOP3.LUT P3, RZ, R8, 0x4, RZ, 0xc0, !PT ;  /* 0x0000000408ff7812 */ /* 0x000fe2000786c0ff */
[----:B------:R-:W-:Y:S01]  /*14b0*/  IMAD R2, R11, 0x200, R12 ;  /* 0x000002000b027824 */ /* 0x000fe200078e020c */
[----:B------:R-:W-:Y:S01]  /*14c0*/  LOP3.LUT R0, R3, R0, RZ, 0x3c, !PT ;  /* 0x0000000003007212 */ /* 0x000fe200078e3cff */
[----:B------:R-:W-:Y:S01]  /*14d0*/  IMAD.MOV.U32 R8, RZ, RZ, 0x20 ;  /* 0x00000020ff087424 */ /* 0x000fe200078e00ff */
[----:B------:R-:W-:Y:S01]  /*14e0*/  LOP3.LUT R4, R4, 0xfffffe00, RZ, 0xc0, !PT ;  /* 0xfffffe0004047812 */ /* 0x000fe200078ec0ff */
[----:B------:R-:W-:Y:S01]  /*14f0*/  IMAD.MOV.U32 R9, RZ, RZ, 0x40 ;  /* 0x00000040ff097424 */ /* 0x000fe200078e00ff */
[----:B------:R-:W-:Y:S01]  /*1500*/  IADD3 R5, R242, 0x80, RZ ;  /* 0x00000080f2057810 */ /* 0x000fe20007ffe0ff */
[----:B------:R1:W-:Y:S01]  /*1510*/  STL [R1+0x4], R14 ;  /* 0x0000040e01007387 */ /* 0x0003e20000100800 */
[----:B------:R-:W-:Y:S01]  /*1520*/  IADD3 R3, R0, R4, R6 ;  /* 0x0000000400037210 */ /* 0x000fe20007ffe006 */
[----:B------:R-:W-:Y:S01]  /*1530*/  IMAD R240, R13, 0x8, R14 ;  /* 0x000000080df07824 */ /* 0x000fe200078e020e */
[----:B------:R-:W-:-:S02]  /*1540*/  IADD3 R243, R242, 0x70, RZ ;  /* 0x00000070f2f37810 */ /* 0x000fc40007ffe0ff */
[----:B------:R-:W-:Y:S02]  /*1550*/  LOP3.LUT R4, R0, R4, RZ, 0xfc, !PT ;  /* 0x0000000400047212 */ /* 0x000fe400078efcff */
[----:B------:R-:W-:Y:S02]  /*1560*/  @P0 IADD3 R243, R5, 0x10, RZ ;  /* 0x0000001005f30810 */ /* 0x000fe40007ffe0ff */
[----:B------:R-:W-:Y:S02]  /*1570*/  IADD3 R0, R140, 0x40, RZ ;  /* 0x000000408c007810 */ /* 0x000fe40007ffe0ff */
[----:B------:R-:W-:Y:S02]  /*1580*/  LOP3.LUT R5, R7, 0x7ffffffc, RZ, 0xc0, !PT ;  /* 0x7ffffffc07057812 */ /* 0x000fe400078ec0ff */
[----:B------:R-:W-:Y:S01]  /*1590*/  LEA R186, R2, 0xc080, 0x1 ;  /* 0x0000c08002ba7811 */ /* 0x000fe200078e08ff */
[----:B------:R-:W-:Y:S01]  /*15a0*/  IMAD.IADD R138, R140, 0x1, R0 ;  /* 0x000000018c8a7824 */ /* 0x000fe200078e0200 */
[C---:B------:R-:W-:Y:S01]  /*15b0*/  SEL R2, R8.reuse, 0xffffffe0, !P4 ;  /* 0xffffffe008027807 */ /* 0x040fe20006000000 */
[----:B------:R-:W-:Y:S01]  /*15c0*/  IMAD.IADD R0, R15, 0x1, -R5 ;  /* 0x000000010f007824 */ /* 0x000fe200078e0a05 */
[----:B------:R-:W-:-:S02]  /*15d0*/  SEL R5, R8, 0xffffffe0, !P1 ;  /* 0xffffffe008057807 */ /* 0x000fc40004800000 */
[----:B------:R-:W-:Y:S01]  /*15e0*/  LEA R191, R3, 0x10080, 0x1 ;  /* 0x0001008003bf7811 */ /* 0x000fe200078e08ff */
[----:B------:R-:W-:Y:S01]  /*15f0*/  IMAD.SHL.U32 R217, R0, 0x2, RZ ;  /* 0x0000000200d97824 */ /* 0x000fe200078e00ff */
[----:B------:R-:W-:Y:S01]  /*1600*/  LEA R187, R4, 0x8080, 0x1 ;  /* 0x0000808004bb7811 */ /* 0x000fe200078e08ff */
[----:B------:R-:W-:Y:S01]  /*1610*/  IMAD.IADD R245, R242, 0x1, R5 ;  /* 0x00000001f2f57824 */ /* 0x000fe200078e0205 */
[----:B------:R-:W-:Y:S01]  /*1620*/  SEL R6, R9, 0xffffffc0, !P2 ;  /* 0xffffffc009067807 */ /* 0x000fe20005000000 */
[----:B------:R-:W-:Y:S01]  /*1630*/  IMAD.IADD R244, R5, 0x1, R243 ;  /* 0x0000000105f47824 */ /* 0x000fe200078e02f3 */
[----:B------:R-:W-:Y:S01]  /*1640*/  IADD3 R15, R217, 0x10, RZ ;  /* 0x00000010d90f7810 */ /* 0x000fe20007ffe0ff */
[----:B------:R-:W-:Y:S01]  /*1650*/  IMAD.IADD R192, R191, 0x1, R2 ;  /* 0x00000001bfc07824 */ /* 0x000fe200078e0202 */
[C---:B------:R-:W-:Y:S01]  /*1660*/  IADD3 R16, R217.reuse, 0x8, RZ ;  /* 0x00000008d9107810 */ /* 0x040fe20007ffe0ff */
[----:B------:R-:W-:Y:S01]  /*1670*/  IMAD.IADD R188, R2, 0x1, R187 ;  /* 0x0000000102bc7824 */ /* 0x000fe200078e02bb */
[----:B------:R-:W-:Y:S01]  /*1680*/  IADD3 R11, R217, 0x28, RZ ;  /* 0x00000028d90b7810 */ /* 0x000fe20007ffe0ff */
[--C-:B------:R-:W-:Y:S01]  /*1690*/  IMAD.IADD R249, R242, 0x1, R6.reuse ;  /* 0x00000001f2f97824 */ /* 0x100fe200078e0206 */
[----:B------:R-:W-:Y:S01]  /*16a0*/  SEL R0, R9, 0xffffffc0, !P3 ;  /* 0xffffffc009007807 */ /* 0x000fe20005800000 */
[C---:B------:R-:W-:Y:S01]  /*16b0*/  IMAD.IADD R248, R6.reuse, 0x1, R245 ;  /* 0x0000000106f87824 */ /* 0x040fe200078e02f5 */
[C---:B-1----:R-:W-:Y:S01]  /*16c0*/  IADD3 R14, R217.reuse, 0x18, RZ ;  /* 0x00000018d90e7810 */ /* 0x042fe20007ffe0ff */
[----:B------:R-:W-:Y:S01]  /*16d0*/  IMAD.IADD R247, R6, 0x1, R243 ;  /* 0x0000000106f77824 */ /* 0x000fe200078e02f3 */
[C---:B------:R-:W-:Y:S01]  /*16e0*/  IADD3 R7, R217.reuse, 0x38, RZ ;  /* 0x00000038d9077810 */ /* 0x040fe20007ffe0ff */
[----:B------:R-:W-:Y:S01]  /*16f0*/  IMAD.IADD R246, R244, 0x1, R6 ;  /* 0x00000001f4f67824 */ /* 0x000fe200078e0206 */
[----:B------:R-:W-:Y:S01]  /*1700*/  IADD3 R12, R217, 0x20, RZ ;  /* 0x00000020d90c7810 */ /* 0x000fe20007ffe0ff */
[--C-:B------:R-:W-:Y:S01]  /*1710*/  IMAD.IADD R194, R191, 0x1, R0.reuse ;  /* 0x00000001bfc27824 */ /* 0x100fe200078e0200 */
[C---:B------:R-:W-:Y:S01]  /*1720*/  IADD3 R10, R217.reuse, 0x30, RZ ;  /* 0x00000030d90a7810 */ /* 0x040fe20007ffe0ff */
[----:B------:R-:W-:Y:S01]  /*1730*/  IMAD.IADD R190, R0, 0x1, R187 ;  /* 0x0000000100be7824 */ /* 0x000fe200078e02bb */
[----:B------:R-:W-:Y:S01]  /*1740*/  IADD3 R252, R217, 0x40, RZ ;  /* 0x00000040d9fc7810 */ /* 0x000fe20007ffe0ff */
[----:B------:R-:W-:Y:S01]  /*1750*/  IMAD.IADD R193, R192, 0x1, R0 ;  /* 0x00000001c0c17824 */ /* 0x000fe200078e0200 */
[----:B------:R-:W-:Y:S01]  /*1760*/  SHF.R.S32.HI R8, RZ, 0x1f, R15 ;  /* 0x0000001fff087819 */ /* 0x000fe2000001140f */
[----:B------:R-:W-:Y:S01]  /*1770*/  IMAD.IADD R189, R0, 0x1, R188 ;  /* 0x0000000100bd7824 */ /* 0x000fe200078e02bc */
[----:B------:R-:W-:-:S02]  /*1780*/  SHF.R.S32.HI R9, RZ, 0x1f, R16 ;  /* 0x0000001fff097819 */ /* 0x000fc40000011410 */
[----:B------:R-:W-:Y:S02]  /*1790*/  SHF.R.S32.HI R8, RZ, 0x1f, R11 ;  /* 0x0000001fff087819 */ /* 0x000fe4000001140b */
[----:B------:R-:W-:Y:S02]  /*17a0*/  SHF.R.S32.HI R9, RZ, 0x1f, R14 ;  /* 0x0000001fff097819 */ /* 0x000fe4000001140e */
[----:B------:R-:W-:Y:S02]  /*17b0*/  SHF.R.S32.HI R8, RZ, 0x1f, R7 ;  /* 0x0000001fff087819 */ /* 0x000fe40000011407 */
[----:B------:R-:W-:Y:S02]  /*17c0*/  IADD3 R139, R140, 0x60, RZ ;  /* 0x000000608c8b7810 */ /* 0x000fe40007ffe0ff */
[----:B------:R-:W-:Y:S02]  /*17d0*/  IADD3 R214, R136, 0xc0, RZ ;  /* 0x000000c088d67810 */ /* 0x000fe40007ffe0ff */
[----:B------:R-:W-:-:S02]  /*17e0*/  IADD3 R250, R217, 0x48, RZ ;  /* 0x00000048d9fa7810 */ /* 0x000fc40007ffe0ff */
[----:B------:R-:W-:Y:S02]  /*17f0*/  SHF.R.S32.HI R12, RZ, 0x1f, R12 ;  /* 0x0000001fff0c7819 */ /* 0x000fe4000001140c */
[----:B------:R-:W-:Y:S02]  /*1800*/  SHF.R.S32.HI R9, RZ, 0x1f, R10 ;  /* 0x0000001fff097819 */ /* 0x000fe4000001140a */
[----:B------:R-:W-:Y:S02]  /*1810*/  SHF.R.S32.HI R7, RZ, 0x1f, R252 ;  /* 0x0000001fff077819 */ /* 0x000fe400000114fc */
.L_x_1169:
[----:B------:R-:W-:-:S04]  /*1820*/  IMAD.MOV.U32 R13, RZ, RZ, 0x4 ;  /* 0x00000004ff0d7424 */ /* 0x000fc800078e00ff */
[----:B------:R-:W-:-:S05]  /*1830*/  IMAD.WIDE R2, R235, R13, c[0x0][0x588] ;  /* 0x00016200eb027625 */ /* 0x000fca00078e020d */
[----:B------:R-:W2:Y:S01]  /*1840*/  LDG.E R236, [R2.64] ;  /* 0x0000000602ec7981 */ /* 0x000ea2000c1e1900 */
[----:B------:R-:W-:Y:S01]  /*1850*/  ISETP.NE.U32.AND P4, PT, RZ, c[0x0][0x360], PT ;  /* 0x0000d800ff007a0c */ /* 0x000fe20003f85070 */
[----:B------:R-:W-:Y:S01]  /*1860*/  CS2R R112, SRZ ;  /* 0x0000000000707805 */ /* 0x000fe2000001ff00 */
        /* <DEDUP_REMOVED lines=8> */
[----:B------:R-:W-:Y:S01]  /*18f0*/  IMAD.MOV.U32 R12, RZ, RZ, RZ ;  /* 0x000000ffff0c7224 */ /* 0x000fe200078e00ff */
[----:B--2---:R-:W-:Y:S02]  /*1900*/  SHF.R.S32.HI R241, RZ, 0x1f, R236 ;  /* 0x0000001ffff17819 */ /* 0x004fe400000114ec */
[C---:B------:R-:W-:Y:S02]  /*1910*/  @P4 LEA R2, P0, R236.reuse, c[0x0][0x360], 0x2 ;  /* 0x0000d800ec024a11 */ /* 0x040fe400078010ff */
[----:B------:R-:W-:-:S02]  /*1920*/  @P2 LEA R4, P1, R236, c[0x0][0x370], 0x2 ;  /* 0x0000dc00ec042a11 */ /* 0x000fc400078210ff */
        /* <DEDUP_REMOVED lines=24> */
.L_x_997:
[----:B------:R-:W-:-:S04]  /*1ab0*/  ISETP.NE.U32.AND P0, PT, RZ, c[0x0][0x368], PT ;  /* 0x0000da00ff007a0c */ /* 0x000fc80003f05070 */
[----:B------:R-:W-:-:S13]  /*1ac0*/  ISETP.NE.AND.EX P0, PT, RZ, c[0x0][0x36c], PT, P0 ;  /* 0x0000db00ff007a0c */ /* 0x000fda0003f05300 */
[----:B------:R-:W-:Y:S05]  /*1ad0*/  @!P0 BRA `(.L_x_998) ;  /* 0x0000004000008947 */ /* 0x000fea0003800000 */
[----:B---3--:R-:W-:-:S04]  /*1ae0*/  LEA R4, P0, R236, c[0x0][0x368], 0x2 ;  /* 0x0000da00ec047a11 */ /* 0x008fc800078010ff */
[----:B------:R-:W-:-:S05]  /*1af0*/  LEA.HI.X R5, R236, c[0x0][0x36c], R241, 0x2, P0 ;  /* 0x0000db00ec057a11 */ /* 0x000fca00000f14f1 */
[----:B------:R1:W5:Y:S01]  /*1b00*/  LDG.E R11, [R4.64] ;  /* 0x00000006040b7981 */ /* 0x000362000c1e1900 */
[----:B------:R-:W-:Y:S05]  /*1b10*/  BRA `(.L_x_999) ;  /* 0x0000005000007947 */ /* 0x000fea0003800000 */
.L_x_998:
[----:B------:R-:W-:Y:S01]  /*1b20*/  MOV R11, c[0x0][0x1d0] ;  /* 0x00007400000b7a02 */ /* 0x000fe20000000f00 */
[----:B------:R-:W-:Y:S05]  /*1b30*/  @!P6 BRA `(.L_x_999) ;  /* 0x000000300000e947 */ /* 0x000fea0003800000 */
[----:B---3--:R-:W2:Y:S04]  /*1b40*/  LDG.E R6, [R4.64] ;  /* 0x0000000604067981 */ /* 0x008ea8000c1e1900 */
[----:B------:R-:W2:Y:S02]  /*1b50*/  LDG.E R0, [R4.64+0x4] ;  /* 0x0000040604007981 */ /* 0x000ea4000c1e1900 */
[----:B--2---:R-:W-:Y:S02]  /*1b60*/  IADD3 R11, -R6, R0, RZ ;  /* 0x00000000060b7210 */ /* 0x004fe40007ffe1ff */
.L_x_999:
[----:B-1-3--:R1:W2:Y:S04]  /*1b70*/  @P5 LDG.E R5, [R2.64] ;  /* 0x0000000602055981 */ /* 0x00a2a8000c1e1900 */
[----:B------:R1:W2:Y:S01]  /*1b80*/  @P5 LDG.E R4, [R2.64+0x4] ;  /* 0x0000040602045981 */ /* 0x0002a2000c1e1900 */
[----:B------:R-:W-:Y:S01]  /*1b90*/  ISETP.NE.U32.AND P0, PT, RZ, c[0x0][0x378], PT ;  /* 0x0000de00ff007a0c */ /* 0x000fe20003f05070 */
[----:B-----5:R-:W-:-:S03]  /*1ba0*/  IMAD.MOV.U32 R110, RZ, RZ, R11 ;  /* 0x000000ffff6e7224 */ /* 0x020fc600078e000b */
[----:B------:R-:W-:Y:S01]  /*1bb0*/  ISETP.NE.AND.EX P1, PT, RZ, c[0x0][0x37c], PT, P0 ;  /* 0x0000df00ff007a0c */ /* 0x000fe20003f25300 */
[----:B------:R-:W-:Y:S02]  /*1bc0*/  IMAD.MOV.U32 R0, RZ, RZ, c[0x0][0x2c4] ;  /* 0x0000b100ff007624 */ /* 0x000fe400078e00ff */
[----:B------:R-:W-:Y:S02]  /*1bd0*/  IMAD.SHL.U32 R233, R233, 0x80, RZ ;  /* 0x00000080e9e97824 */ /* 0x000fe400078e00ff */
[----:B------:R-:W-:-:S08]  /*1be0*/  IMAD.MOV.U32 R64, RZ, RZ, c[0x0][0x228] ;  /* 0x00008a00ff407624 */ /* 0x000fd000078e00ff */
[----:B-1----:R-:W-:-:S04]  /*1bf0*/  @P1 LEA R2, P0, R236, c[0x0][0x378], 0x2 ;  /* 0x0000de00ec021a11 */ /* 0x002fc800078010ff */
[----:B------:R-:W-:Y:S02]  /*1c00*/  @P1 LEA.HI.X R3, R236, c[0x0][0x37c], R241, 0x2, P0 ;  /* 0x0000df00ec031a11 */ /* 0x000fe400000f14f1 */
[----:B------:R-:W-:Y:S01]  /*1c10*/  ISETP.NE.AND P0, PT, R0, 0x1, PT ;  /* 0x000000010000780c */ /* 0x000fe20003f05270 */
[----:B------:R-:W-:Y:S01]  /*1c20*/  IMAD.IADD R10, R11, 0x1, -R113 ;  /* 0x000000010b0a7824 */ /* 0x000fe200078e0a71 */
[----:B------:R-:W-:Y:S01]  /*1c30*/  IADD3 R0, R233, 0x7f, RZ ;  /* 0x0000007fe9007810 */ /* 0x000fe20007ffe0ff */
[----:B------:R1:W5:Y:S01]  /*1c40*/  @P1 LDG.E R110, [R2.64] ;  /* 0x00000006026e1981 */ /* 0x000362000c1e1900 */
[----:B------:R-:W-:Y:S01]  /*1c50*/  LOP3.LUT R6, R234, 0xff0000, RZ, 0xc0, !PT ;  /* 0x00ff0000ea067812 */ /* 0x000fe200078ec0ff */
[----:B------:R-:W-:Y:S08]  /*1c60*/  BSSY B0, `(.L_x_1000) ;  /* 0x0000036000007945 */ /* 0x000ff00003800000 */
[----:B-1----:R-:W-:Y:S01]  /*1c70*/  @P0 IMAD.HI.U32 R2, R0, c[0x0][0x2c8], RZ ;  /* 0x0000b20000020a27 */ /* 0x002fe200078e00ff */
[----:B------:R-:W-:-:S04]  /*1c80*/  LOP3.LUT R3, R234, 0xff000000, RZ, 0xc0, !PT ;  /* 0xff000000ea037812 */ /* 0x000fc800078ec0ff */
[----:B------:R-:W-:Y:S02]  /*1c90*/  @P0 SHF.R.U32.HI R0, RZ, c[0x0][0x2cc], R2 ;  /* 0x0000b300ff000a19 */ /* 0x000fe40000011602 */
[----:B------:R-:W-:-:S04]  /*1ca0*/  SHF.R.U32.HI R3, RZ, 0x8, R3 ;  /* 0x00000008ff037819 */ /* 0x000fc80000011603 */
[----:B------:R-:W-:-:S04]  /*1cb0*/  LEA.HI R3, R6, R3, RZ, 0x10 ;  /* 0x0000000306037211 */ /* 0x000fc800078f80ff */
[----:B------:R-:W-:Y:S02]  /*1cc0*/  SHF.R.U32.HI R234, RZ, 0x10, R3 ;  /* 0x00000010ffea7819 */ /* 0x000fe40000011603 */
[----:B------:R-:W-:Y:S02]  /*1cd0*/  LOP3.LUT R251, R3, 0xff, RZ, 0xc0, !PT ;  /* 0x000000ff03fb7812 */ /* 0x000fe400078ec0ff */
[----:B------:R-:W-:-:S04]  /*1ce0*/  ISETP.NE.AND P1, PT, R234, RZ, PT ;  /* 0x000000ffea00720c */ /* 0x000fc80003f25270 */
[----:B------:R-:W-:Y:S01]  /*1cf0*/  SEL R109, R234, c[0x0][0x338], P1 ;  /* 0x0000ce00ea6d7a07 */ /* 0x000fe20000800000 */
[----:B--2---:R-:W-:-:S04]  /*1d00*/  @P5 IMAD.IADD R64, R4, 0x1, -R5 ;  /* 0x0000000104405824 */ /* 0x004fc800078e0a05 */
[----:B------:R-:W-:-:S05]  /*1d10*/  IMAD.IADD R237, R10, 0x1, R64 ;  /* 0x000000010aed7824 */ /* 0x000fca00078e0240 */
[C---:B------:R-:W-:Y:S02]  /*1d20*/  IADD3 R120, R237.reuse, 0x20, -R238 ;  /* 0x00000020ed787810 */ /* 0x040fe40007ffe8ee */
[----:B------:R-:W-:-:S03]  /*1d30*/  IADD3 R2, R237, 0x1f, RZ ;  /* 0x0000001fed027810 */ /* 0x000fc60007ffe0ff */
[----:B------:R-:W-:Y:S01]  /*1d40*/  IMAD.IADD R0, R120, 0x1, R0 ;  /* 0x0000000178007824 */ /* 0x000fe200078e0200 */
[----:B------:R-:W-:-:S04]  /*1d50*/  SHF.R.S32.HI R4, RZ, 0x1f, R2 ;  /* 0x0000001fff047819 */ /* 0x000fc80000011402 */
[----:B------:R-:W-:Y:S02]  /*1d60*/  SHF.R.S32.HI R5, RZ, 0x1f, R0 ;  /* 0x0000001fff057819 */ /* 0x000fe40000011400 */
[----:B------:R-:W-:Y:S02]  /*1d70*/  LEA.HI R2, R4, R2, RZ, 0x5 ;  /* 0x0000000204027211 */ /* 0x000fe400078f28ff */
[----:B------:R-:W-:Y:S02]  /*1d80*/  LEA.HI R0, R5, R0, RZ, 0x5 ;  /* 0x0000000005007211 */ /* 0x000fe400078f28ff */
[----:B------:R-:W-:Y:S02]  /*1d90*/  SHF.R.S32.HI R117, RZ, 0x5, R2 ;  /* 0x00000005ff757819 */ /* 0x000fe40000011402 */
[----:B------:R-:W-:-:S04]  /*1da0*/  SHF.R.S32.HI R0, RZ, 0x5, R0 ;  /* 0x00000005ff007819 */ /* 0x000fc80000011400 */
[----:B------:R-:W-:Y:S01]  /*1db0*/  IMNMX R5, R117, R0, PT ;  /* 0x0000000075057217 */ /* 0x000fe20003800200 */
[----:B------:R-:W-:-:S03]  /*1dc0*/  IMAD.MOV.U32 R0, RZ, RZ, RZ ;  /* 0x000000ffff007224 */ /* 0x000fc600078e00ff */
[----:B------:R-:W-:-:S13]  /*1dd0*/  ISETP.GE.AND P0, PT, R5, 0x1, PT ;  /* 0x000000010500780c */ /* 0x000fda0003f06270 */
        /* <DEDUP_REMOVED lines=30> */
.L_x_1001:
[----:B------:R-:W-:Y:S05]  /*1fc0*/  BSYNC B0 ;  /* 0x0000000000007941 */ /* 0x000fea0003800000 */
.L_x_1000:
        /* <DEDUP_REMOVED lines=222> */
.L_x_1021:
[-C--:B------:R-:W-:Y:S01]  /*2db0*/  IMAD R0, R116, R46.reuse, RZ ;  /* 0x0000002e74007224 */ /* 0x080fe200078e02ff */
[----:B------:R-:W-:Y:S01]  /*2dc0*/  SHF.R.S32.HI R60, RZ, 0x1f, R46 ;  /* 0x0000001fff3c7819 */ /* 0x000fe2000001142e */
[----:B------:R-:W-:Y:S01]  /*2dd0*/  IMAD.WIDE.U32 R10, R124, R46, RZ ;  /* 0x0000002e7c0a7225 */ /* 0x000fe200078e00ff */
[----:B------:R-:W-:Y:S04]  /*2de0*/  DEPBAR.LE SB0, 0x0 ;  /* 0x000080000000791a */ /* 0x000fe80000000000 */
[----:B------:R-:W-:Y:S01]  /*2df0*/  WARPSYNC 0xffffffff ;  /* 0xffffffff00007948 */ /* 0x000fe20003800000 */
[----:B------:R-:W-:Y:S01]  /*2e00*/  BAR.SYNC.DEFER_BLOCKING 0x0 ;  /* 0x0000000000007b1d */ /* 0x000fe20000010000 */
[----:B------:R-:W-:Y:S01]  /*2e10*/  ISETP.GE.AND P1, PT, R128, 0x1, PT ;  /* 0x000000018000780c */ /* 0x000fe20003f26270 */
[----:B------:R-:W-:Y:S01]  /*2e20*/  IMAD R2, R60, R124, R0 ;  /* 0x0000007c3c027224 */ /* 0x000fe200078e0200 */
[----:B------:R-:W-:Y:S03]  /*2e30*/  IADD3 R0, P0, R101, R10, RZ ;  /* 0x0000000a65007210 */ /* 0x000fe60007f1e0ff */
[----:B------:R-:W-:Y:S04]  /*2e40*/  IMAD.IADD R13, R11, 0x1, R2 ;  /* 0x000000010b0d7824 */ /* 0x000fe800078e0202 */
        /* <DEDUP_REMOVED lines=19> */
[C---:B------:R-:W-:Y:S01]  /*2f80*/  IADD3 R15, R140.reuse, 0x20, RZ ;  /* 0x000000208c0f7810 */ /* 0x040fe20007ffe0ff */
[----:B------:R-:W-:Y:S01]  /*2f90*/  CS2R R16, SRZ ;  /* 0x0000000000107805 */ /* 0x000fe2000001ff00 */
[----:B------:R-:W-:Y:S01]  /*2fa0*/  IADD3 R19, R140, 0x40, RZ ;  /* 0x000000408c137810 */ /* 0x000fe20007ffe0ff */
[----:B------:R-:W-:Y:S01]  /*2fb0*/  CS2R R12, SRZ ;  /* 0x00000000000c7805 */ /* 0x000fe2000001ff00 */
[----:B------:R-:W-:Y:S01]  /*2fc0*/  CS2R R6, SRZ ;  /* 0x0000000000067805 */ /* 0x000fe2000001ff00 */
[----:B------:R-:W-:Y:S01]  /*2fd0*/  CS2R R2, SRZ ;  /* 0x0000000000027805 */ /* 0x000fe2000001ff00 */
[----:B------:R-:W-:Y:S01]  /*2fe0*/  CS2R R32, SRZ ;  /* 0x0000000000207805 */ /* 0x000fe2000001ff00 */
[----:B------:R-:W-:Y:S01]  /*2ff0*/  CS2R R30, SRZ ;  /* 0x00000000001e7805 */ /* 0x000fe2000001ff00 */
[----:B------:R-:W-:Y:S01]  /*3000*/  CS2R R28, SRZ ;  /* 0x00000000001c7805 */ /* 0x000fe2000001ff00 */
[----:B------:R-:W-:Y:S02]  /*3010*/  CS2R R22, SRZ ;  /* 0x0000000000167805 */ /* 0x000fe4000001ff00 */
        /* <DEDUP_REMOVED lines=33> */
.L_x_1007:
[----:B------:R-:W-:Y:S05]  /*3230*/  BSYNC B0 ;  /* 0x0000000000007941 */ /* 0x000fea0003800000 */
.L_x_1006:
        /* <DEDUP_REMOVED lines=35> */
[C---:B------:R-:W-:Y:S01]  /*3470*/  @!P0 IMAD.U32 R5, R23.reuse, 0x10000, RZ ;  /* 0x0001000017058824 */ /* 0x040fe200078e00ff */
[----:B------:R-:W-:Y:S02]  /*3480*/  @!P0 PRMT R14, R2, 0x5410, R0 ;  /* 0x00005410020e8816 */ /* 0x000fe40000000000 */
[C---:B------:R-:W-:Y:S02]  /*3490*/  @!P0 SHF.L.U32 R3, R4.reuse, 0x10, RZ ;  /* 0x0000001004038819 */ /* 0x040fe400000006ff */
        /* <DEDUP_REMOVED lines=39> */
.L_x_1010:
[----:B------:R-:W-:Y:S05]  /*3710*/  BSYNC B0 ;  /* 0x0000000000007941 */ /* 0x000fea0003800000 */
.L_x_1009:
        /* <DEDUP_REMOVED lines=56> */
.L_x_1012:
[----:B------:R-:W-:Y:S05]  /*3aa0*/  BSYNC B0 ;  /* 0x0000000000007941 */ /* 0x000fea0003800000 */
.L_x_1011:
        /* <DEDUP_REMOVED lines=56> */
.L_x_1014:
[----:B------:R-:W-:Y:S05]  /*3e30*/  BSYNC B0 ;  /* 0x0000000000007941 */ /* 0x000fea0003800000 */
.L_x_1013:
        /* <DEDUP_REMOVED lines=56> */
.L_x_1005:
        /* <DEDUP_REMOVED lines=31> */
.L_x_1016:
[----:B------:R-:W-:Y:S05]  /*43b0*/  BSYNC B0 ;  /* 0x0000000000007941 */ /* 0x000fea0003800000 */
.L_x_1015:
        /* <DEDUP_REMOVED lines=137> */
.L_x_1018:
[----:B------:R-:W-:Y:S05]  /*4c50*/  BSYNC B0 ;  /* 0x0000000000007941 */ /* 0x000fea0003800000 */
.L_x_1017:
        /* <DEDUP_REMOVED lines=117> */
.L_x_1004:
        /* <DEDUP_REMOVED lines=21> */
.L_x_1008:
[----:B------:R-:W-:Y:S05]  /*5500*/  BSYNC B1 ;  /* 0x0000000000017941 */ /* 0x000fea0003800000 */
.L_x_1003:
[----:B-1---5:R-:W-:Y:S01]  /*5510*/  IMAD.SHL.U32 R6, R46, 0x20, RZ ;  /* 0x000000202e067824 */ /* 0x022fe200078e00ff */
[----:B------:R-:W-:Y:S03]  /*5520*/  BSSY B0, `(.L_x_1019) ;  /* 0x0000036000007945 */ /* 0x000fe60003800000 */
[----:B------:R-:W-:Y:S05]  /*5530*/  IMAD.IADD R0, R102, 0x1, -R6 ;  /* 0x0000000166007824 */ /* 0x000fea00078e0a06 */
[----:B------:R-:W-:Y:S11]  /*5540*/  ISETP.GE.AND P0, PT, R0, 0x1, PT ;  /* 0x000000010000780c */ /* 0x000ff60003f06270 */
[----:B------:R-:W-:Y:S02]  /*5550*/  @!UPT UIADD3 URZ, URZ, URZ, URZ ;  /* 0x0000003f3f3ff290 */ /* 0x000fe4000fffe03f */
[C---:B------:R-:W-:Y:S02]  /*5560*/  @P0 LEA R0, P1, R46.reuse, R103, 0x5 ;  /* 0x000000672e000211 */ /* 0x040fe400078228ff */
[----:B--2---:R-:W-:Y:S02]  /*5570*/  @P0 MOV R3, R98 ;  /* 0x0000006200030202 */ /* 0x004fe40000000f00 */
[----:B------:R-:W-:Y:S05]  /*5580*/  @P0 LEA.HI.X R2, R46, R106, R60, 0x5, P1 ;  /* 0x0000006a2e020211 */ /* 0x000fea00008f2c3c */
[----:B------:R-:W-:Y:S02]  /*5590*/  @P0 IMAD R4, R2, c[0x0][0x258], RZ ;  /* 0x0000960002040a24 */ /* 0x000fe400078e02ff */
[----:B------:R-:W-:Y:S04]  /*55a0*/  @P0 IMAD.MOV.U32 R2, RZ, RZ, R82 ;  /* 0x000000ffff020224 */ /* 0x000fe800078e0052 */
[C---:B------:R-:W-:Y:S04]  /*55b0*/  @P0 IMAD.WIDE.U32 R2, R0.reuse, c[0x0][0x258], R2 ;  /* 0x0000960000020a25 */ /* 0x040fe800078e0002 */
        /* <DEDUP_REMOVED lines=44> */
.L_x_1020:
[----:B-1----:R-:W-:Y:S05]  /*5880*/  BSYNC B0 ;  /* 0x0000000000007941 */ /* 0x002fea0003800000 */
.L_x_1019:
        /* <DEDUP_REMOVED lines=22> */
.L_x_1002:
[----:B------:R-:W-:Y:S01]  /*59f0*/  IMAD.MOV.U32 R0, RZ, RZ, c[0x0][0x2c4] ;  /* 0x0000b100ff007624 */ /* 0x000fe200078e00ff */
[----:B------:R-:W-:Y:S01]  /*5a00*/  LOP3.LUT R216, R216, 0xffffffdf, RZ, 0xc0, !PT ;  /* 0xffffffdfd8d87812 */ /* 0x000fe200078ec0ff */
[----:B------:R-:W-:Y:S01]  /*5a10*/  BSSY B0, `(.L_x_1022) ;  /* 0x000002c000007945 */ /* 0x000fe20003800000 */
[----:B------:R-:W-:-:S02]  /*5a20*/  IMAD.IADD R10, R112, 0x1, R113 ;  /* 0x00000001700a7824 */ /* 0x000fc400078e0271 */
[----:B------:R-:W-:Y:S02]  /*5a30*/  ISETP.NE.AND P3, PT, R0, 0x1, PT ;  /* 0x000000010000780c */ /* 0x000fe40003f65270 */
[----:B------:R-:W-:-:S11]  /*5a40*/  IADD3 R0, R233, 0x7f, RZ ;  /* 0x0000007fe9007810 */ /* 0x000fd60007ffe0ff */
[----:B------:R-:W-:Y:S01]  /*5a50*/  @P3 IMAD.HI.U32 R2, R0, c[0x0][0x2c8], RZ ;  /* 0x0000b20000023a27 */ /* 0x000fe200078e00ff */
[----:B------:R-:W-:-:S04]  /*5a60*/  @P3 LOP3.LUT R216, R216, 0x20, RZ, 0xfc, !PT ;  /* 0x00000020d8d83812 */ /* 0x000fc800078efcff */
[----:B------:R-:W-:-:S05]  /*5a70*/  @P3 SHF.R.U32.HI R0, RZ, c[0x0][0x2cc], R2 ;  /* 0x0000b300ff003a19 */ /* 0x000fca0000011602 */
[----:B------:R-:W-:-:S05]  /*5a80*/  IMAD.IADD R0, R120, 0x1, R0 ;  /* 0x0000000178007824 */ /* 0x000fca00078e0200 */
[----:B------:R-:W-:-:S04]  /*5a90*/  SHF.R.S32.HI R2, RZ, 0x1f, R0 ;  /* 0x0000001fff027819 */ /* 0x000fc80000011400 */
[----:B------:R-:W-:-:S04]  /*5aa0*/  LEA.HI R0, R2, R0, RZ, 0x5 ;  /* 0x0000000002007211 */ /* 0x000fc800078f28ff */
[----:B------:R-:W-:-:S04]  /*5ab0*/  SHF.R.S32.HI R0, RZ, 0x5, R0 ;  /* 0x00000005ff007819 */ /* 0x000fc80000011400 */
[----:B-1----:R-:W-:Y:S01]  /*5ac0*/  IMNMX R5, R117, R0, PT ;  /* 0x0000000075057217 */ /* 0x002fe20003800200 */
        /* <DEDUP_REMOVED lines=32> */
.L_x_1023:
[----:B------:R-:W-:Y:S05]  /*5cd0*/  BSYNC B0 ;  /* 0x0000000000007941 */ /* 0x000fea0003800000 */
.L_x_1022:
[----:B------:R-:W-:Y:S01]  /*5ce0*/  IMAD R212, R251, R0, RZ ;  /* 0x00000000fbd47224 */ /* 0x000fe200078e02ff */
        /* <DEDUP_REMOVED lines=72> */
[----:B------:R-:W1:Y:S03]  /*6170*/  S2R R6, SR_TID.X ;  /* 0x0000000000067919 */ /* 0x000e660000002100 */
[----:B------:R-:W-:-:S13]  /*6180*/  ISETP.NE.AND.EX P1, PT, RZ, c[0x0][0x344], PT, P0 ;  /* 0x0000d100ff007a0c */ /* 0x000fda0003f25300 */
[----:B------:R-:W-:-:S04]  /*6190*/  @P1 IMAD.MOV.U32 R2, RZ, RZ, 0x4 ;  /* 0x00000004ff021424 */ /* 0x000fc800078e00ff */
[----:B------:R-:W-:-:S05]  /*61a0*/  @P1 IMAD.WIDE R2, R236, R2, c[0x0][0x340] ;  /* 0x0000d000ec021625 */ /* 0x000fca00078e0202 */
[----:B------:R1:W2:Y:S01]  /*61b0*/  @P1 LDG.E R14, [R2.64] ;  /* 0x00000006020e1981 */ /* 0x0002a2000c1e1900 */
[----:B------:R-:W-:Y:S02]  /*61c0*/  SHF.R.S32.HI R0, RZ, 0x1f, R119 ;  /* 0x0000001fff007819 */ /* 0x000fe40000011477 */
[----:B------:R-:W-:Y:S02]  /*61d0*/  ISETP.NE.U32.AND P2, PT, RZ, c[0x0][0x348], PT ;  /* 0x0000d200ff007a0c */ /* 0x000fe40003f45070 */
[----:B------:R-:W-:Y:S01]  /*61e0*/  SHF.R.S32.HI R19, RZ, 0x1f, R136 ;  /* 0x0000001fff137819 */ /* 0x000fe20000011488 */
[----:B------:R-:W-:Y:S01]  /*61f0*/  IMAD R0, R0, c[0x0][0x178], RZ ;  /* 0x00005e0000007a24 */ /* 0x000fe200078e02ff */
[----:B------:R-:W-:Y:S02]  /*6200*/  MOV R18, R136 ;  /* 0x0000008800127202 */ /* 0x000fe40000000f00 */
[----:B------:R-:W-:Y:S01]  /*6210*/  ISETP.GE.AND P6, PT, R138, c[0x0][0x1d4], PT ;  /* 0x000075008a007a0c */ /* 0x000fe20003fc6270 */
[----:B------:R-:W-:Y:S01]  /*6220*/  IMAD R0, R119, c[0x0][0x17c], R0 ;  /* 0x00005f0077007a24 */ /* 0x000fe200078e0200 */
[----:B------:R-:W-:-:S02]  /*6230*/  LOP3.LUT R216, R216, 0xfffffffe, RZ, 0xc0, !PT ;  /* 0xfffffffed8d87812 */ /* 0x000fc400078ec0ff */
[----:B------:R-:W-:Y:S02]  /*6240*/  ISETP.GE.AND P5, PT, R213, c[0x0][0x1d4], PT ;  /* 0x00007500d5007a0c */ /* 0x000fe40003fa6270 */
[----:B------:R-:W-:Y:S02]  /*6250*/  ISETP.GE.AND P4, PT, R214, c[0x0][0x1d4], PT ;  /* 0x00007500d6007a0c */ /* 0x000fe40003f86270 */
[----:B------:R-:W-:Y:S02]  /*6260*/  IADD3 R108, R204, -0x1, RZ ;  /* 0xffffffffcc6c7810 */ /* 0x000fe40007ffe0ff */
[----:B-1----:R-:W-:-:S04]  /*6270*/  LEA.HI R2, R131, R6, RZ, 0x3 ;  /* 0x0000000683027211 */ /* 0x002fc800078f18ff */
[----:B------:R-:W-:Y:S01]  /*6280*/  LOP3.LUT R4, R2, 0xfffffff8, RZ, 0xc0, !PT ;  /* 0xfffffff802047812 */ /* 0x000fe200078ec0ff */
[----:B------:R-:W-:-:S04]  /*6290*/  IMAD.WIDE.U32 R2, R119, c[0x0][0x178], RZ ;  /* 0x00005e0077027a25 */ /* 0x000fc800078e00ff */
[----:B------:R-:W-:Y:S01]  /*62a0*/  IMAD.IADD R99, R6, 0x1, -R4 ;  /* 0x0000000106637824 */ /* 0x000fe200078e0a04 */
[----:B------:R-:W-:Y:S01]  /*62b0*/  SHF.R.S32.HI R6, RZ, 0x1f, R211 ;  /* 0x0000001fff067819 */ /* 0x000fe200000114d3 */
[----:B------:R-:W-:Y:S01]  /*62c0*/  IMAD.IADD R3, R3, 0x1, R0 ;  /* 0x0000000103037824 */ /* 0x000fe200078e0200 */
[----:B------:R-:W-:Y:S02]  /*62d0*/  IADD3 R4, P0, R211, R10, RZ ;  /* 0x0000000ad3047210 */ /* 0x000fe40007f1e0ff */
[----:B------:R-:W-:Y:S01]  /*62e0*/  LEA R0, R99, R211, 0x5 ;  /* 0x000000d363007211 */ /* 0x000fe200078e28ff */
[----:B------:R-:W-:Y:S01]  /*62f0*/  IMAD.WIDE.U32 R2, R239, c[0x0][0x1b8], R2 ;  /* 0x00006e00ef027a25 */ /* 0x000fe200078e0002 */
[----:B------:R-:W-:Y:S02]  /*6300*/  LEA.HI.X.SX32 R6, R10, R6, 0x1, P0 ;  /* 0x000000060a067211 */ /* 0x000fe400000f0eff */
[----:B------:R-:W-:Y:S01]  /*6310*/  ISETP.NE.AND.EX P0, PT, RZ, c[0x0][0x34c], PT, P2 ;  /* 0x0000d300ff007a0c */ /* 0x000fe20003f05320 */
[----:B------:R-:W-:Y:S01]  /*6320*/  IMAD.IADD R10, R233, 0x1, R0 ;  /* 0x00000001e90a7824 */ /* 0x000fe200078e0200 */
[----:B------:R-:W-:Y:S01]  /*6330*/  ISETP.GE.AND P2, PT, R213, c[0x0][0x198], PT ;  /* 0x00006600d5007a0c */ /* 0x000fe20003f46270 */
[----:B------:R-:W-:Y:S01]  /*6340*/  IMAD R3, R239, c[0x0][0x1bc], R3 ;  /* 0x00006f00ef037a24 */ /* 0x000fe200078e0203 */
[----:B------:R-:W-:Y:S01]  /*6350*/  SEL R7, R241, RZ, !P0 ;  /* 0x000000fff1077207 */ /* 0x000fe20004000000 */
[----:B------:R-:W-:Y:S01]  /*6360*/  @P3 IMAD.HI.U32 R8, R10, c[0x0][0x2c8], RZ ;  /* 0x0000b2000a083a27 */ /* 0x000fe200078e00ff */
[----:B------:R-:W-:-:S02]  /*6370*/  SEL R5, R236, RZ, !P0 ;  /* 0x000000ffec057207 */ /* 0x000fc40004000000 */
[----:B------:R-:W-:Y:S01]  /*6380*/  ISETP.GE.AND P0, PT, R136, c[0x0][0x1d4], PT ;  /* 0x0000750088007a0c */ /* 0x000fe20003f06270 */
[----:B------:R-:W-:Y:S02]  /*6390*/  IMAD R7, R7, c[0x0][0x1c0], RZ ;  /* 0x0000700007077a24 */ /* 0x000fe400078e02ff */
[----:B------:R-:W-:-:S04]  /*63a0*/  IMAD.WIDE.U32 R2, R5, c[0x0][0x1c0], R2 ;  /* 0x0000700005027a25 */ /* 0x000fc800078e0002 */
[----:B------:R-:W-:Y:S02]  /*63b0*/  IMAD R13, R5, c[0x0][0x1c4], R7 ;  /* 0x00007100050d7a24 */ /* 0x000fe400078e0207 */
[----:B------:R-:W-:Y:S01]  /*63c0*/  IMAD.MOV.U32 R0, RZ, RZ, R10 ;  /* 0x000000ffff007224 */ /* 0x000fe200078e000a */
[----:B------:R-:W-:Y:S01]  /*63d0*/  @P3 SHF.R.U32.HI R0, RZ, c[0x0][0x2cc], R8 ;  /* 0x0000b300ff003a19 */ /* 0x000fe20000011608 */
[----:B------:R-:W-:Y:S01]  /*63e0*/  IMAD R5, R6, c[0x0][0x1e0], RZ ;  /* 0x0000780006057a24 */ /* 0x000fe200078e02ff */
[----:B------:R-:W-:Y:S01]  /*63f0*/  ISETP.GE.AND P3, PT, R138, c[0x0][0x198], PT ;  /* 0x000066008a007a0c */ /* 0x000fe20003f66270 */
[----:B------:R-:W-:Y:S01]  /*6400*/  IMAD R12, R6, c[0x0][0x208], RZ ;  /* 0x00008200060c7a24 */ /* 0x000fe200078e02ff */
[----:B------:R-:W-:Y:S01]  /*6410*/  @P0 LOP3.LUT R216, R216, 0x1, RZ, 0xfc, !PT ;  /* 0x00000001d8d80812 */ /* 0x000fe200078efcff */
[----:B------:R-:W-:Y:S01]  /*6420*/  IMAD R15, R4, c[0x0][0x1e4], R5 ;  /* 0x00007900040f7a24 */ /* 0x000fe200078e0205 */
[--C-:B------:R-:W-:Y:S01]  /*6430*/  SHF.R.S32.HI R5, RZ, 0x1f, R0.reuse ;  /* 0x0000001fff057819 */ /* 0x100fe20000011400 */
[----:B------:R-:W-:Y:S01]  /*6440*/  IMAD.MOV R11, RZ, RZ, -R0 ;  /* 0x000000ffff0b7224 */ /* 0x000fe200078e0a00 */
[----:B------:R-:W-:Y:S01]  /*6450*/  LOP3.LUT R216, R216, 0xfffffffd, RZ, 0xc0, !PT ;  /* 0xfffffffdd8d87812 */ /* 0x000fe200078ec0ff */
[----:B------:R-:W-:-:S04]  /*6460*/  IMAD.WIDE.U32 R6, R4, c[0x0][0x1e0], R18 ;  /* 0x0000780004067a25 */ /* 0x000fc800078e0012 */
[----:B------:R-:W-:-:S04]  /*6470*/  IMAD.WIDE.U32 R8, R4, c[0x0][0x208], R18 ;  /* 0x0000820004087a25 */ /* 0x000fc800078e0012 */
[----:B------:R-:W-:Y:S02]  /*6480*/  IMAD R12, R4, c[0x0][0x20c], R12 ;  /* 0x00008300040c7a24 */ /* 0x000fe400078e020c */
[----:B------:R-:W-:Y:S02]  /*6490*/  IMAD.IADD R3, R3, 0x1, R13 ;  /* 0x0000000103037824 */ /* 0x000fe400078e020d */
[----:B------:R-:W-:Y:S01]  /*64a0*/  IMAD R4, R5, c[0x0][0x1b0], RZ ;  /* 0x00006c0005047a24 */ /* 0x000fe200078e02ff */
[----:B------:R-:W-:Y:S01]  /*64b0*/  SEL R5, RZ, 0xffffffff, P6 ;  /* 0xffffffffff057807 */ /* 0x000fe20003000000 */
[----:B------:R-:W-:Y:S01]  /*64c0*/  IMAD R10, R11, c[0x0][0x2c4], R10 ;  /* 0x0000b1000b0a7a24 */ /* 0x000fe200078e020a */
[----:B------:R-:W-:Y:S01]  /*64d0*/  SEL R11, RZ, 0x1, P0 ;  /* 0x00000001ff0b7807 */ /* 0x000fe20000000000 */
[C---:B------:R-:W-:Y:S01]  /*64e0*/  IMAD R4, R0.reuse, c[0x0][0x1b4], R4 ;  /* 0x00006d0000047a24 */ /* 0x040fe200078e0204 */
[----:B------:R-:W-:Y:S01]  /*64f0*/  ISETP.NE.U32.AND P0, PT, RZ, c[0x0][0x350], PT ;  /* 0x0000d400ff007a0c */ /* 0x000fe20003f05070 */
[----:B------:R-:W-:Y:S01]  /*6500*/  IMAD.WIDE.U32 R2, R0, c[0x0][0x1b0], R2 ;  /* 0x00006c0000027a25 */ /* 0x000fe200078e0002 */
[----:B------:R-:W-:-:S02]  /*6510*/  SHF.L.U32 R0, R5, 0x1, RZ ;  /* 0x0000000105007819 */ /* 0x000fc400000006ff */
[----:B------:R-:W-:Y:S01]  /*6520*/  ISETP.NE.AND.EX P0, PT, RZ, c[0x0][0x354], PT, P0 ;  /* 0x0000d500ff007a0c */ /* 0x000fe20003f05300 */
[----:B------:R-:W-:Y:S01]  /*6530*/  IMAD.IADD R5, R9, 0x1, R12 ;  /* 0x0000000109057824 */ /* 0x000fe200078e020c */
[----:B------:R-:W-:Y:S01]  /*6540*/  SHF.R.S32.HI R9, RZ, 0x1f, R10 ;  /* 0x0000001fff097819 */ /* 0x000fe2000001140a */
[----:B------:R-:W-:Y:S01]  /*6550*/  IMAD.IADD R7, R7, 0x1, R15 ;  /* 0x0000000107077824 */ /* 0x000fe200078e020f */
[----:B------:R-:W-:Y:S01]  /*6560*/  IADD3 R3, R3, R4, RZ ;  /* 0x0000000403037210 */ /* 0x000fe20007ffe0ff */
[----:B------:R-:W-:Y:S01]  /*6570*/  IMAD.MOV.U32 R4, RZ, RZ, R8 ;  /* 0x000000ffff047224 */ /* 0x000fe200078e0008 */
[----:B------:R-:W-:Y:S01]  /*6580*/  LOP3.LUT R15, R0, 0x2, R11, 0xe2, !PT ;  /* 0x00000002000f7812 */ /* 0x000fe200078ee20b */
[----:B------:R-:W-:Y:S01]  /*6590*/  IMAD R0, R9, c[0x0][0x1a8], RZ ;  /* 0x00006a0009007a24 */ /* 0x000fe200078e02ff */
[----:B------:R-:W-:Y:S01]  /*65a0*/  SEL R12, RZ, 0x4, P5 ;  /* 0x00000004ff0c7807 */ /* 0x000fe20002800000 */
[----:B------:R-:W-:Y:S01]  /*65b0*/  IMAD.WIDE.U32 R8, R10, c[0x0][0x1a8], R2 ;  /* 0x00006a000a087a25 */ /* 0x000fe200078e0002 */
[----:B------:R-:W-:-:S03]  /*65c0*/  SEL R11, RZ, 0x8, P4 ;  /* 0x00000008ff0b7807 */ /* 0x000fc60002000000 */
[----:B------:R-:W-:Y:S01]  /*65d0*/  IMAD R13, R10, c[0x0][0x1ac], R0 ;  /* 0x00006b000a0d7a24 */ /* 0x000fe200078e0200 */
[----:B------:R-:W-:Y:S01]  /*65e0*/  LOP3.LUT R123, R11, R15, R12, 0xfe, !PT ;  /* 0x0000000f0b7b7212 */ /* 0x000fe200078efe0c */
[----:B------:R-:W-:Y:S01]  /*65f0*/  IMAD.WIDE.U32 R6, R239, c[0x0][0x1e8], R6 ;  /* 0x00007a00ef067a25 */ /* 0x000fe200078e0006 */
[----:B------:R-:W-:-:S03]  /*6600*/  IADD3 R15, R211, R233, RZ ;  /* 0x000000e9d30f7210 */ /* 0x000fc60007ffe0ff */
[----:B------:R-:W-:-:S04]  /*6610*/  IMAD.WIDE.U32 R2, R239, c[0x0][0x210], R4 ;  /* 0x00008400ef027a25 */ /* 0x000fc800078e0004 */
[----:B------:R-:W-:Y:S02]  /*6620*/  IMAD R5, R239, c[0x0][0x1ec], R7 ;  /* 0x00007b00ef057a24 */ /* 0x000fe400078e0207 */
[----:B------:R-:W-:Y:S02]  /*6630*/  IMAD.IADD R9, R9, 0x1, R13 ;  /* 0x0000000109097824 */ /* 0x000fe400078e020d */
[----:B------:R-:W-:Y:S02]  /*6640*/  IMAD R3, R239, c[0x0][0x214], R3 ;  /* 0x00008500ef037a24 */ /* 0x000fe400078e0203 */
[----:B------:R-:W-:Y:S01]  /*6650*/  IMAD.MOV.U32 R4, RZ, RZ, R6 ;  /* 0x000000ffff047224 */ /* 0x000fe200078e0006 */
[----:B--2---:R-:W-:Y:S01]  /*6660*/  @P1 SHF.R.S32.HI R10, RZ, 0x1f, R14 ;  /* 0x0000001fff0a1819 */ /* 0x004fe2000001140e */
[----:B------:R-:W-:Y:S01]  /*6670*/  @!P1 IMAD.MOV.U32 R14, RZ, RZ, R236 ;  /* 0x000000ffff0e9224 */ /* 0x000fe200078e00ec */
[----:B------:R-:W-:Y:S02]  /*6680*/  @!P1 MOV R10, R241 ;  /* 0x000000f1000a9202 */ /* 0x000fe40000000f00 */
[----:B------:R-:W-:-:S02]  /*6690*/  ISETP.GE.AND P1, PT, R214, c[0x0][0x198], PT ;  /* 0x00006600d6007a0c */ /* 0x000fc40003f26270 */
[----:B------:R-:W-:Y:S02]  /*66a0*/  SEL R0, R14, RZ, !P0 ;  /* 0x000000ff0e007207 */ /* 0x000fe40004000000 */
[----:B------:R-:W-:Y:S02]  /*66b0*/  SEL R7, R10, RZ, !P0 ;  /* 0x000000ff0a077207 */ /* 0x000fe40004000000 */
[----:B------:R-:W-:Y:S01]  /*66c0*/  LEA R17, P0, R8, c[0x0][0x160], 0x1 ;  /* 0x0000580008117a11 */ /* 0x000fe200078008ff */
[----:B------:R-:W-:-:S03]  /*66d0*/  IMAD.WIDE.U32 R220, R0, c[0x0][0x218], R2 ;  /* 0x0000860000dc7a25 */ /* 0x000fc600078e0002 */
[----:B------:R-:W-:Y:S01]  /*66e0*/  LEA.HI.X R14, R8, c[0x0][0x164], R9, 0x1, P0 ;  /* 0x00005900080e7a11 */ /* 0x000fe200000f0c09 */
[C---:B------:R-:W-:Y:S01]  /*66f0*/  IMAD R6, R7.reuse, c[0x0][0x1f0], RZ ;  /* 0x00007c0007067a24 */ /* 0x040fe200078e02ff */
[----:B------:R-:W-:Y:S01]  /*6700*/  ISETP.GE.AND P0, PT, R136, c[0x0][0x198], PT ;  /* 0x0000660088007a0c */ /* 0x000fe20003f06270 */
[----:B------:R-:W-:Y:S02]  /*6710*/  IMAD R7, R7, c[0x0][0x218], RZ ;  /* 0x0000860007077a24 */ /* 0x000fe400078e02ff */
[----:B------:R-:W-:-:S04]  /*6720*/  IMAD.WIDE.U32 R218, R0, c[0x0][0x1f0], R4 ;  /* 0x00007c0000da7a25 */ /* 0x000fc800078e0004 */
[C---:B------:R-:W-:Y:S02]  /*6730*/  IMAD R2, R0.reuse, c[0x0][0x1f4], R6 ;  /* 0x00007d0000027a24 */ /* 0x040fe400078e0206 */
[----:B------:R-:W-:Y:S02]  /*6740*/  IMAD R0, R0, c[0x0][0x21c], R7 ;  /* 0x0000870000007a24 */ /* 0x000fe400078e0207 */
[----:B------:R-:W-:Y:S02]  /*6750*/  IMAD.IADD R222, R219, 0x1, R2 ;  /* 0x00000001dbde7824 */ /* 0x000fe400078e0202 */
[----:B------:R-:W-:Y:S02]  /*6760*/  @P0 LOP3.LUT R216, R216, 0x2, RZ, 0xfc, !PT ;  /* 0x00000002d8d80812 */ /* 0x000fe400078efcff */
[----:B------:R-:W-:Y:S01]  /*6770*/  IADD3 R223, R221, R0, RZ ;  /* 0x00000000dddf7210 */ /* 0x000fe20007ffe0ff */
[----:B------:R-:W-:Y:S05]  /*6780*/  BRA.DIV ~URZ, `(.L_x_1025) ;  /* 0x00015cf27f007947 */ /* 0x000fea000b800000 */
[----:B------:R1:W2:Y:S02]  /*6790*/  SHFL.IDX PT, R12, R14, RZ, 0x181f ;  /* 0x00181fff0e0c7589 */ /* 0x0002a400000e0000 */
.L_x_1174:
[----:B------:R-:W-:Y:S05]  /*67a0*/  BRA.DIV ~URZ, `(.L_x_1026) ;  /* 0x00015d427f007947 */ /* 0x000fea000b800000 */
[----:B------:R3:W4:Y:S02]  /*67b0*/  SHFL.IDX PT, R0, R17, RZ, 0x181f ;  /* 0x00181fff11007589 */ /* 0x00072400000e0000 */
.L_x_1175:
[----:B------:R-:W-:Y:S01]  /*67c0*/  IMAD R68, R238, c[0x0][0x2c4], RZ ;  /* 0x0000b100ee447a24 */ /* 0x000fe200078e02ff */
[----:B------:R-:W-:Y:S01]  /*67d0*/  SHF.R.S32.HI R71, RZ, 0x1f, R138 ;  /* 0x0000001fff477819 */ /* 0x000fe2000001148a */
[----:B------:R-:W-:Y:S01]  /*67e0*/  BSSY B0, `(.L_x_1027) ;  /* 0x000001a000007945 */ /* 0x000fe20003800000 */
[----:B------:R-:W-:-:S02]  /*67f0*/  LOP3.LUT R216, R216, 0xfffffff7, RZ, 0xc0, !PT ;  /* 0xfffffff7d8d87812 */ /* 0x000fc400078ec0ff */
[----:B------:R-:W-:Y:S02]  /*6800*/  ISETP.GE.AND P0, PT, R15, R68, PT ;  /* 0x000000440f00720c */ /* 0x000fe40003f06270 */
[----:B------:R-:W-:Y:S02]  /*6810*/  LEA.HI R69, R71, R138, RZ, 0x3 ;  /* 0x0000008a47457211 */ /* 0x000fe400078f18ff */
[----:B------:R-:W-:Y:S02]  /*6820*/  SHF.R.S32.HI R16, RZ, 0x1f, R214 ;  /* 0x0000001fff107819 */ /* 0x000fe400000114d6 */
        /* <DEDUP_REMOVED lines=21> */
.L_x_1028:
[----:B------:R-:W-:Y:S05]  /*6980*/  BSYNC B0 ;  /* 0x0000000000007941 */ /* 0x000fea0003800000 */
.L_x_1027:
[----:B------:R-:W-:Y:S05]  /*6990*/  BRA.DIV ~URZ, `(.L_x_1029) ;  /* 0x00015bb27f007947 */ /* 0x000fea000b800000 */
[----:B--2---:R2:W1:Y:S04]  /*69a0*/  SHFL.IDX PT, R12, R14, 0x1, 0x181f ;  /* 0x00381f000e0c7f89 */ /* 0x00446800000e0000 */
[----:B----4-:R2:W4:Y:S02]  /*69b0*/  SHFL.IDX PT, R0, R17, 0x1, 0x181f ;  /* 0x00381f0011007f89 */ /* 0x01052400000e0000 */
.L_x_1176:
        /* <DEDUP_REMOVED lines=22> */
.L_x_1031:
[----:B------:R-:W-:Y:S05]  /*6b20*/  BSYNC B0 ;  /* 0x0000000000007941 */ /* 0x000fea0003800000 */
.L_x_1030:
[----:B------:R-:W-:Y:S05]  /*6b30*/  BRA.DIV ~URZ, `(.L_x_1032) ;  /* 0x00015ad27f007947 */ /* 0x000fea000b800000 */
[----:B-1----:R1:W2:Y:S02]  /*6b40*/  SHFL.IDX PT, R12, R14, 0x2, 0x181f ;  /* 0x00581f000e0c7f89 */ /* 0x0022a400000e0000 */
.L_x_1177:
[----:B------:R-:W-:Y:S05]  /*6b50*/  BRA.DIV ~URZ, `(.L_x_1033) ;  /* 0x00015b227f007947 */ /* 0x000fea000b800000 */
[----:B----4-:R4:W1:Y:S02]  /*6b60*/  SHFL.IDX PT, R0, R17, 0x2, 0x181f ;  /* 0x00581f0011007f89 */ /* 0x01086400000e0000 */
.L_x_1178:
        /* <DEDUP_REMOVED lines=22> */
.L_x_1035:
[----:B------:R-:W-:Y:S05]  /*6cd0*/  BSYNC B0 ;  /* 0x0000000000007941 */ /* 0x000fea0003800000 */
.L_x_1034:
[----:B------:R-:W-:Y:S05]  /*6ce0*/  BRA.DIV ~URZ, `(.L_x_1036) ;  /* 0x000159f27f007947 */ /* 0x000fea000b800000 */
[----:B--2---:R2:W3:Y:S04]  /*6cf0*/  SHFL.IDX PT, R12, R14, 0x3, 0x181f ;  /* 0x00781f000e0c7f89 */ /* 0x0044e800000e0000 */
[----:B-1----:R2:W1:Y:S02]  /*6d00*/  SHFL.IDX PT, R0, R17, 0x3, 0x181f ;  /* 0x00781f0011007f89 */ /* 0x00246400000e0000 */
.L_x_1179:
[----:B------:R-:W-:Y:S02]  /*6d10*/  IADD3 R2, R15, 0x60, RZ ;  /* 0x000000600f027810 */ /* 0x000fe40007ffe0ff */
[----:B------:R-:W-:-:S02]  /*6d20*/  P2R R5, PR, RZ, 0x10 ;  /* 0x00000010ff057803 */ /* 0x000fc40000000000 */
        /* <DEDUP_REMOVED lines=9> */
[----:B------:R-:W-:Y:S01]  /*6dc0*/  @!P4 LEA R2, P0, R214, R0, 0x1 ;  /* 0x00000000d602c211 */ /* 0x000fe200078008ff */
[----:B------:R-:W-:-:S03]  /*6dd0*/  IMAD.IADD R0, R237, 0x1, -R211 ;  /* 0x00000001ed007824 */ /* 0x000fc600078e0ad3 */
[----:B------:R-:W-:Y:S01]  /*6de0*/  @!P4 LEA.HI.X R3, R214, R12, R16, 0x1, P0 ;  /* 0x0000000cd603c211 */ /* 0x000fe200000f0c10 */
[----:B------:R-:W-:Y:S01]  /*6df0*/  IMAD R0, R108, -0x20, R0 ;  /* 0xffffffe06c007824 */ /* 0x000fe200078e0200 */
[----:B------:R-:W-:-:S13]  /*6e00*/  LOP3.LUT P0, RZ, R216, 0x2, RZ, 0xc0, !PT ;  /* 0x00000002d8ff7812 */ /* 0x000fda000780c0ff */
[----:B------:R-:W-:Y:S01]  /*6e10*/  @!PT LDS RZ, [RZ] ;  /* 0x00000000fffff984 */ /* 0x000fe20000000800 */
[----:B------:R-:W-:Y:S01]  /*6e20*/  @!PT LDS RZ, [RZ] ;  /* 0x00000000fffff984 */ /* 0x000fe20000000800 */
[----:B------:R-:W-:Y:S01]  /*6e30*/  @!PT LDS RZ, [RZ] ;  /* 0x00000000fffff984 */ /* 0x000fe20000000800 */
[----:B------:R1:W-:Y:S01]  /*6e40*/  @!P4 LDGSTS.E.BYPASS.LTC128B.128 [R215+0x13080], [R10.64], !P0 ;  /* 0x130800000ad7cfae */ /* 0x0003e2000c101d46 */
[----:B------:R-:W-:-:S03]  /*6e50*/  ISETP.GE.AND P0, PT, R0, 0x1, PT ;  /* 0x000000010000780c */ /* 0x000fc60003f06270 */
[----:B------:R1:W-:Y:S04]  /*6e60*/  @!P4 LDGSTS.E.BYPASS.LTC128B.128 [R215+0x17080], [R8.64], !P3 ;  /* 0x1708000008d7cfae */ /* 0x0003e8000d901d46 */
[----:B------:R1:W-:Y:S04]  /*6e70*/  @!P4 LDGSTS.E.BYPASS.LTC128B.128 [R215+0x1b080], [R6.64], !P2 ;  /* 0x1b08000006d7cfae */ /* 0x0003e8000d101d46 */
[----:B------:R1:W-:Y:S01]  /*6e80*/  @!P4 LDGSTS.E.BYPASS.LTC128B.128 [R215+0x1f080], [R2.64], !P1 ;  /* 0x1f08000002d7cfae */ /* 0x0003e2000c901d46 */
[----:B------:R-:W-:-:S03]  /*6e90*/  ISETP.NE.AND P4, PT, R5, RZ, PT ;  /* 0x000000ff0500720c */ /* 0x000fc60003f85270 */
[----:B------:R-:W0:Y:S01]  /*6ea0*/  LDGDEPBAR ;  /* 0x00000000000079af */ /* 0x000e220000000000 */
[----:B------:R-:W-:Y:S01]  /*6eb0*/  WARPSYNC 0xffffffff ;  /* 0xffffffff00007948 */ /* 0x000fe20003800000 */
[----:B------:R-:W-:Y:S02]  /*6ec0*/  BSSY B0, `(.L_x_1037) ;  /* 0x0000013000007945 */ /* 0x000fe40003800000 */
[----:B------:R-:W-:Y:S06]  /*6ed0*/  BAR.SYNC.DEFER_BLOCKING 0x0 ;  /* 0x0000000000007b1d */ /* 0x000fec0000010000 */
[----:B------:R-:W-:Y:S05]  /*6ee0*/  @!P0 BRA `(.L_x_1038) ;  /* 0x0000010000008947 */ /* 0x000fea0003800000 */
[----:B------:R-:W-:Y:S01]  /*6ef0*/  IMAD R0, R129, c[0x0][0x1e0], RZ ;  /* 0x0000780081007a24 */ /* 0x000fe200078e02ff */
[----:B------:R-:W-:Y:S01]  /*6f00*/  LOP3.LUT P3, RZ, R216, 0x1, RZ, 0xc0, !PT ;  /* 0x00000001d8ff7812 */ /* 0x000fe2000786c0ff */
[----:B-1----:R-:W-:-:S04]  /*6f10*/  IMAD.WIDE.U32 R2, R108, c[0x0][0x1e0], RZ ;  /* 0x000078006c027a25 */ /* 0x002fc800078e00ff */
        /* <DEDUP_REMOVED lines=13> */
.L_x_1038:
[----:B------:R-:W-:Y:S05]  /*6ff0*/  BSYNC B0 ;  /* 0x0000000000007941 */ /* 0x000fea0003800000 */
.L_x_1037:
[----:B------:R-:W-:Y:S01]  /*7000*/  ISETP.LT.AND P0, PT, RZ, c[0x0][0x27c], PT ;  /* 0x00009f00ff007a0c */ /* 0x000fe20003f01270 */
[----:B------:R-:W0:Y:S01]  /*7010*/  LDGDEPBAR ;  /* 0x00000000000079af */ /* 0x000e220000000000 */
[----:B------:R-:W-:-:S11]  /*7020*/  MOV R133, c[0x0][0x2c4] ;  /* 0x0000b10000857a02 */ /* 0x000fd60000000f00 */
[----:B------:R-:W-:Y:S05]  /*7030*/  @P0 BRA `(.L_x_1039) ;  /* 0x0000002000000947 */ /* 0x000fea0003800000 */
[----:B------:R-:W-:-:S04]  /*7040*/  DEPBAR.LE SB0, 0x1 ;  /* 0x000080400000791a */ /* 0x000fc80000000000 */
[----:B------:R-:W-:Y:S05]  /*7050*/  BRA `(.L_x_1040) ;  /* 0x0000966000007947 */ /* 0x000fea0003800000 */
.L_x_1039:
[----:B------:R-:W-:Y:S01]  /*7060*/  ULDC.U8 UR4, c[0x0][0x298] ;  /* 0x0000a60000047ab9 */ /* 0x000fe20000000000 */
[----:B-----5:R-:W-:Y:S01]  /*7070*/  SHF.R.S32.HI R0, RZ, 0x1f, R110 ;  /* 0x0000001fff007819 */ /* 0x020fe2000001146e */
[----:B-1----:R-:W-:Y:S01]  /*7080*/  IMAD.WIDE.U32 R6, R110, c[0x0][0x280], RZ ;  /* 0x0000a0006e067a25 */ /* 0x002fe200078e00ff */
[----:B------:R-:W-:Y:S01]  /*7090*/  ISETP.NE.AND P0, PT, RZ, UR4, PT ;  /* 0x00000004ff007c0c */ /* 0x000fe2000bf05270 */
[----:B------:R-:W-:Y:S01]  /*70a0*/  BSSY B2, `(.L_x_1040) ;  /* 0x0000961000027945 */ /* 0x000fe20003800000 */
[C---:B------:R-:W-:Y:S01]  /*70b0*/  IADD3 R128, R211.reuse, 0x20, RZ ;  /* 0x00000020d3807810 */ /* 0x040fe20007ffe0ff */
[C---:B------:R-:W-:Y:S01]  /*70c0*/  IMAD R3, R0.reuse, c[0x0][0x280], RZ ;  /* 0x0000a00000037a24 */ /* 0x040fe200078e02ff */
[----:B------:R-:W-:Y:S01]  /*70d0*/  IADD3 R132, R211, 0x60, RZ ;  /* 0x00000060d3847810 */ /* 0x000fe20007ffe0ff */
[----:B------:R-:W-:Y:S01]  /*70e0*/  IMAD R2, R0, c[0x0][0x290], RZ ;  /* 0x0000a40000027a24 */ /* 0x000fe200078e02ff */
[----:B------:R-:W-:Y:S01]  /*70f0*/  LEA R0, R99, R15, 0x5 ;  /* 0x0000000f63007211 */ /* 0x000fe200078e28ff */
[C---:B------:R-:W-:Y:S01]  /*7100*/  IMAD R5, R110.reuse, c[0x0][0x284], R3 ;  /* 0x0000a1006e057a24 */ /* 0x040fe200078e0203 */
[----:B------:R-:W-:Y:S01]  /*7110*/  IADD3 R131, R211, 0x40, RZ ;  /* 0x00000040d3837810 */ /* 0x000fe20007ffe0ff */
[----:B------:R-:W-:-:S02]  /*7120*/  IMAD R8, R110, c[0x0][0x294], R2 ;  /* 0x0000a5006e087a24 */ /* 0x000fc400078e0202 */
[----:B------:R-:W-:Y:S01]  /*7130*/  IMAD.WIDE.U32 R2, R110, c[0x0][0x290], RZ ;  /* 0x0000a4006e027a25 */ /* 0x000fe200078e00ff */
[----:B------:R-:W-:-:S04]  /*7140*/  IADD3 R5, R5, R7, RZ ;  /* 0x0000000705057210 */ /* 0x000fc80007ffe0ff */
[----:B------:R-:W-:Y:S01]  /*7150*/  IADD3 R8, R8, R3, RZ ;  /* 0x0000000308087210 */ /* 0x000fe20007ffe0ff */
[----:B------:R-:W-:Y:S05]  /*7160*/  @!P0 BRA `(.L_x_1041) ;  /* 0x000049b000008947 */ /* 0x000fea0003800000 */
[----:B------:R-:W-:Y:S01]  /*7170*/  ISETP.NE.AND P1, PT, R133, 0x1, PT ;  /* 0x000000018500780c */ /* 0x000fe20003f25270 */
[----:B------:R-:W-:Y:S01]  /*7180*/  IMAD.MOV.U32 R4, RZ, RZ, R6 ;  /* 0x000000ffff047224 */ /* 0x000fe200078e0006 */
[C---:B------:R-:W-:Y:S01]  /*7190*/  IADD3 R43, R140.reuse, 0x40, RZ ;  /* 0x000000408c2b7810 */ /* 0x040fe20007ffe0ff */
[----:B------:R-:W-:Y:S01]  /*71a0*/  BSSY B0, `(.L_x_1042) ;  /* 0x0000053000007945 */ /* 0x000fe20003800000 */
[----:B------:R-:W-:Y:S01]  /*71b0*/  IADD3 R42, R140, 0x20, RZ ;  /* 0x000000208c2a7810 */ /* 0x000fe20007ffe0ff */
        /* <DEDUP_REMOVED lines=16> */
[----:B------:R-:W-:Y:S01]  /*72c0*/  IMAD.WIDE.U32 R4, R0, c[0x0][0x280], R4 ;  /* 0x0000a00000047a25 */ /* 0x000fe200078e0004 */
[----:B------:R-:W-:-:S03]  /*72d0*/  SHF.R.S32.HI R30, RZ, 0x1f, R42 ;  /* 0x0000001fff1e7819 */ /* 0x000fc6000001142a */
[----:B------:R-:W-:Y:S01]  /*72e0*/  IMAD R7, R3, c[0x0][0x280], RZ ;  /* 0x0000a00003077a24 */ /* 0x000fe200078e02ff */
[----:B------:R-:W-:-:S03]  /*72f0*/  LEA R40, P0, R4, c[0x0][0x270], 0x1 ;  /* 0x00009c0004287a11 */ /* 0x000fc600078008ff */
[----:B------:R-:W-:-:S04]  /*7300*/  IMAD R6, R0, c[0x0][0x284], R7 ;  /* 0x0000a10000067a24 */ /* 0x000fc800078e0207 */
[----:B------:R-:W-:-:S05]  /*7310*/  IMAD.IADD R6, R5, 0x1, R6 ;  /* 0x0000000105067824 */ /* 0x000fca00078e0206 */
[----:B------:R-:W-:Y:S01]  /*7320*/  LEA.HI.X R34, R4, c[0x0][0x274], R6, 0x1, P0 ;  /* 0x00009d0004227a11 */ /* 0x000fe200000f0c06 */
[----:B------:R-:W-:Y:S02]  /*7330*/  IMAD R4, R3, c[0x0][0x290], RZ ;  /* 0x0000a40003047a24 */ /* 0x000fe400078e02ff */
[----:B------:R-:W-:-:S04]  /*7340*/  IMAD.MOV.U32 R3, RZ, RZ, R8 ;  /* 0x000000ffff037224 */ /* 0x000fc800078e0008 */
[----:B------:R-:W-:-:S04]  /*7350*/  IMAD.WIDE.U32 R2, R0, c[0x0][0x290], R2 ;  /* 0x0000a40000027a25 */ /* 0x000fc800078e0002 */
[----:B------:R-:W-:Y:S01]  /*7360*/  IMAD R0, R0, c[0x0][0x294], R4 ;  /* 0x0000a50000007a24 */ /* 0x000fe200078e0204 */
[C---:B------:R-:W-:Y:S01]  /*7370*/  LEA R33, P0, R2.reuse, c[0x0][0x288], 0x1 ;  /* 0x0000a20002217a11 */ /* 0x040fe200078008ff */
[----:B------:R1:W3:Y:S02]  /*7380*/  SHFL.IDX PT, R4, R34, RZ, 0x181f ;  /* 0x00181fff22047589 */ /* 0x0002e400000e0000 */
[----:B------:R-:W-:Y:S02]  /*7390*/  IMAD.IADD R0, R3, 0x1, R0 ;  /* 0x0000000103007824 */ /* 0x000fe400078e0200 */
[----:B------:R1:W2:Y:S03]  /*73a0*/  SHFL.IDX PT, R3, R40, RZ, 0x181f ;  /* 0x00181fff28037589 */ /* 0x0002a600000e0000 */
[----:B------:R-:W-:Y:S02]  /*73b0*/  LEA.HI.X R31, R2, c[0x0][0x28c], R0, 0x1, P0 ;  /* 0x0000a300021f7a11 */ /* 0x000fe400000f0c00 */
[----:B------:R1:W4:Y:S04]  /*73c0*/  SHFL.IDX PT, R0, R33, RZ, 0x181f ;  /* 0x00181fff21007589 */ /* 0x00032800000e0000 */
[----:B------:R1:W1:Y:S01]  /*73d0*/  SHFL.IDX PT, R2, R31, RZ, 0x181f ;  /* 0x00181fff1f027589 */ /* 0x00026200000e0000 */
        /* <DEDUP_REMOVED lines=9> */
[----:B--2---:R-:W-:-:S05]  /*7470*/  @!P3 IADD3 R18, P0, R3, R6, RZ ;  /* 0x000000060312b210 */ /* 0x004fca0007f1e0ff */
[--C-:B---3--:R-:W-:Y:S01]  /*7480*/  @!P3 IMAD.X R19, R4, 0x1, R5.reuse, P0 ;  /* 0x000000010413b824 */ /* 0x108fe200000e0605 */
[----:B----4-:R-:W-:Y:S02]  /*7490*/  @!P3 IADD3 R16, P0, R0, R6, RZ ;  /* 0x000000060010b210 */ /* 0x010fe40007f1e0ff */
[----:B------:R-:W-:Y:S01]  /*74a0*/  @!P2 SHF.L.U64.HI R6, R42, 0x1, R30 ;  /* 0x000000012a06a819 */ /* 0x000fe2000001021e */
        /* <DEDUP_REMOVED lines=34> */
.L_x_1043:
[----:B------:R-:W-:Y:S05]  /*76d0*/  BSYNC B0 ;  /* 0x0000000000007941 */ /* 0x000fea0003800000 */
.L_x_1042:
[----:B-1---5:R-:W-:Y:S01]  /*76e0*/  IMAD.MOV.U32 R2, RZ, RZ, R44 ;  /* 0x000000ffff027224 */ /* 0x022fe200078e002c */
[----:B------:R-:W-:Y:S01]  /*76f0*/  LOP3.LUT P0, RZ, R216, 0x10, RZ, 0xc0, !PT ;  /* 0x00000010d8ff7812 */ /* 0x000fe2000780c0ff */
[----:B----4-:R-:W-:Y:S01]  /*7700*/  IMAD.MOV.U32 R0, RZ, RZ, R45 ;  /* 0x000000ffff007224 */ /* 0x010fe200078e002d */
[----:B--2---:R-:W-:Y:S01]  /*7710*/  MOV R3, R37 ;  /* 0x0000002500037202 */ /* 0x004fe20000000f00 */
[----:B---3--:R-:W-:Y:S01]  /*7720*/  IMAD.MOV.U32 R4, RZ, RZ, R36 ;  /* 0x000000ffff047224 */ /* 0x008fe200078e0024 */
        /* <DEDUP_REMOVED lines=44> */
[----:B------:R-:W-:Y:S01]  /*79f0*/  @!P2 IMAD.SHL.U32 R5, R42, 0x2, RZ ;  /* 0x000000022a05a824 */ /* 0x000fe200078e00ff */
[----:B------:R-:W-:Y:S01]  /*7a00*/  CS2R R52, SRZ ;  /* 0x0000000000347805 */ /* 0x000fe2000001ff00 */
[----:B------:R-:W-:Y:S01]  /*7a10*/  CS2R R54, SRZ ;  /* 0x0000000000367805 */ /* 0x000fe2000001ff00 */
[----:B------:R-:W-:Y:S01]  /*7a20*/  CS2R R56, SRZ ;  /* 0x0000000000387805 */ /* 0x000fe2000001ff00 */
[----:B----4-:R-:W-:Y:S01]  /*7a30*/  @!P3 IMAD.X R17, R2, 0x1, R6, P0 ;  /* 0x000000010211b824 */ /* 0x010fe200000e0606 */
[----:B------:R-:W-:Y:S01]  /*7a40*/  @!P2 SHF.L.U64.HI R6, R42, 0x1, R30 ;  /* 0x000000012a06a819 */ /* 0x000fe2000001021e */
[----:B------:R-:W-:Y:S01]  /*7a50*/  CS2R R58, SRZ ;  /* 0x00000000003a7805 */ /* 0x000fe2000001ff00 */
[-C--:B------:R-:W-:Y:S01]  /*7a60*/  @!P2 IADD3 R14, P0, R3, R5.reuse, RZ ;  /* 0x00000005030ea210 */ /* 0x080fe20007f1e0ff */
[----:B------:R-:W-:Y:S01]  /*7a70*/  CS2R R64, SRZ ;  /* 0x0000000000407805 */ /* 0x000fe2000001ff00 */
[----:B------:R-:W-:Y:S01]  /*7a80*/  CS2R R60, SRZ ;  /* 0x00000000003c7805 */ /* 0x000fe2000001ff00 */
[----:B------:R1:W5:Y:S02]  /*7a90*/  @!P3 LD.E.64 R48, [R18.64] ;  /* 0x000000061230b980 */ /* 0x000364000c101b00 */
[--C-:B------:R-:W-:Y:S01]  /*7aa0*/  @!P2 IMAD.X R15, R4, 0x1, R6.reuse, P0 ;  /* 0x00000001040fa824 */ /* 0x100fe200000e0606 */
[----:B------:R-:W-:Y:S01]  /*7ab0*/  @!P2 IADD3 R12, P0, R0, R5, RZ ;  /* 0x00000005000ca210 */ /* 0x000fe20007f1e0ff */
[C---:B------:R-:W-:Y:S01]  /*7ac0*/  @!P1 IMAD.SHL.U32 R5, R43.reuse, 0x2, RZ ;  /* 0x000000022b059824 */ /* 0x040fe200078e00ff */
        /* <DEDUP_REMOVED lines=21> */
.L_x_1045:
[----:B------:R-:W-:Y:S05]  /*7c20*/  BSYNC B0 ;  /* 0x0000000000007941 */ /* 0x000fea0003800000 */
.L_x_1044:
        /* <DEDUP_REMOVED lines=42> */
[----:B------:R-:W-:Y:S02]  /*7ed0*/  ISETP.GE.AND P2, PT, R42, c[0x0][0x27c], PT ;  /* 0x00009f002a007a0c */ /* 0x000fe40003f46270 */
[----:B------:R-:W-:Y:S02]  /*7ee0*/  ISETP.GE.AND P1, PT, R43, c[0x0][0x27c], PT ;  /* 0x00009f002b007a0c */ /* 0x000fe40003f26270 */
[----:B------:R-:W-:-:S07]  /*7ef0*/  P2R R21, PR, RZ, 0x10 ;  /* 0x00000010ff157803 */ /* 0x000fce0000000000 */
[C---:B------:R-:W-:Y:S01]  /*7f00*/  @!P3 IMAD.SHL.U32 R5, R140.reuse, 0x2, RZ ;  /* 0x000000028c05b824 */ /* 0x040fe200078e00ff */
[----:B------:R-:W-:-:S04]  /*7f10*/  @!P3 SHF.L.U64.HI R6, R140, 0x1, R35 ;  /* 0x000000018c06b819 */ /* 0x000fc80000010223 */
[----:B---3--:R-:W-:-:S05]  /*7f20*/  @!P3 IADD3 R18, P0, R3, R5, RZ ;  /* 0x000000050312b210 */ /* 0x008fca0007f1e0ff */
[----:B--2---:R-:W-:Y:S01]  /*7f30*/  @!P3 IMAD.X R19, R4, 0x1, R6, P0 ;  /* 0x000000010413b824 */ /* 0x004fe200000e0606 */
[----:B-1----:R-:W-:Y:S01]  /*7f40*/  @!P3 IADD3 R16, P0, R0, R5, RZ ;  /* 0x000000050010b210 */ /* 0x002fe20007f1e0ff */
[----:B------:R-:W-:-:S04]  /*7f50*/  @!P2 IMAD.SHL.U32 R5, R42, 0x2, RZ ;  /* 0x000000022a05a824 */ /* 0x000fc800078e00ff */
[----:B----4-:R-:W-:Y:S01]  /*7f60*/  @!P3 IMAD.X R17, R2, 0x1, R6, P0 ;  /* 0x000000010211b824 */ /* 0x010fe200000e0606 */
[----:B------:R-:W-:Y:S02]  /*7f70*/  @!P2 SHF.L.U64.HI R6, R42, 0x1, R30 ;  /* 0x000000012a06a819 */ /* 0x000fe4000001021e */
[-C--:B------:R-:W-:Y:S01]  /*7f80*/  @!P2 IADD3 R14, P0, R3, R5.reuse, RZ ;  /* 0x00000005030ea210 */ /* 0x080fe20007f1e0ff */
[----:B------:R-:W-:Y:S01]  /*7f90*/  CS2R R66, SRZ ;  /* 0x0000000000427805 */ /* 0x000fe2000001ff00 */
[----:B------:R-:W-:Y:S01]  /*7fa0*/  CS2R R70, SRZ ;  /* 0x0000000000467805 */ /* 0x000fe2000001ff00 */
[----:B------:R-:W-:Y:S01]  /*7fb0*/  CS2R R72, SRZ ;  /* 0x0000000000487805 */ /* 0x000fe2000001ff00 */
[----:B------:R-:W-:Y:S01]  /*7fc0*/  CS2R R74, SRZ ;  /* 0x00000000004a7805 */ /* 0x000fe2000001ff00 */
[--C-:B------:R-:W-:Y:S01]  /*7fd0*/  @!P2 IMAD.X R15, R4, 0x1, R6.reuse, P0 ;  /* 0x00000001040fa824 */ /* 0x100fe200000e0606 */
[----:B------:R-:W-:Y:S01]  /*7fe0*/  @!P2 IADD3 R12, P0, R0, R5, RZ ;  /* 0x00000005000ca210 */ /* 0x000fe20007f1e0ff */
[C---:B------:R-:W-:Y:S01]  /*7ff0*/  @!P1 IMAD.SHL.U32 R5, R43.reuse, 0x2, RZ ;  /* 0x000000022b059824 */ /* 0x040fe200078e00ff */
[----:B------:R-:W-:Y:S01]  /*8000*/  CS2R R76, SRZ ;  /* 0x00000000004c7805 */ /* 0x000fe2000001ff00 */
[----:B------:R1:W5:Y:S02]  /*8010*/  @!P3 LD.E.64 R62, [R16.64] ;  /* 0x00000006103eb980 */ /* 0x000364000c101b00 */
[----:B------:R-:W-:Y:S01]  /*8020*/  @!P2 IMAD.X R13, R2, 0x1, R6, P0 ;  /* 0x00000001020da824 */ /* 0x000fe200000e0606 */
[----:B------:R-:W-:-:S02]  /*8030*/  @!P1 SHF.L.U64.HI R6, R43, 0x1, R32 ;  /* 0x000000012b069819 */ /* 0x000fc40000010220 */
        /* <DEDUP_REMOVED lines=15> */
[----:B------:R-:W-:Y:S02]  /*8130*/  ISETP.NE.AND P4, PT, R21, RZ, PT ;  /* 0x000000ff1500720c */ /* 0x000fe40003f85270 */
[----:B------:R-:W-:Y:S02]  /*8140*/  CS2R R20, SRZ ;  /* 0x0000000000147805 */ /* 0x000fe4000001ff00 */
[----:B------:R1:W5:Y:S04]  /*8150*/  @!P0 LD.E.64 R76, [R4.64] ;  /* 0x00000006044c8980 */ /* 0x000368000c101b00 */
[----:B------:R2:W5:Y:S02]  /*8160*/  @!P3 LD.E.64 R20, [R18.64] ;  /* 0x000000061214b980 */ /* 0x000564000c101b00 */
[----:B--2---:R-:W-:-:S06]  /*8170*/  CS2R R18, SRZ ;  /* 0x0000000000127805 */ /* 0x004fcc000001ff00 */
[----:B------:R1:W5:Y:S02]  /*8180*/  @!P2 LD.E.64 R18, [R14.64] ;  /* 0x000000060e12a980 */ /* 0x000364000c101b00 */
.L_x_1047:
[----:B------:R-:W-:Y:S05]  /*8190*/  BSYNC B0 ;  /* 0x0000000000007941 */ /* 0x000fea0003800000 */
.L_x_1046:
[----:B----45:R-:W-:Y:S01]  /*81a0*/  IMAD.MOV.U32 R2, RZ, RZ, R74 ;  /* 0x000000ffff027224 */ /* 0x030fe200078e004a */
[----:B---3--:R-:W-:Y:S01]  /*81b0*/  MOV R3, R71 ;  /* 0x0000004700037202 */ /* 0x008fe20000000f00 */
[----:B-1----:R-:W-:Y:S01]  /*81c0*/  IMAD.MOV.U32 R0, RZ, RZ, R75 ;  /* 0x000000ffff007224 */ /* 0x002fe200078e004b */
[----:B------:R-:W-:Y:S01]  /*81d0*/  ISETP.NE.AND P0, PT, R80, RZ, PT ;  /* 0x000000ff5000720c */ /* 0x000fe20003f05270 */
[----:B--2---:R-:W-:Y:S01]  /*81e0*/  IMAD.MOV.U32 R4, RZ, RZ, R70 ;  /* 0x000000ffff047224 */ /* 0x004fe200078e0046 */
[----:B------:R1:W2:Y:S01]  /*81f0*/  SHFL.IDX PT, R7, R34, 0x3, 0x181f ;  /* 0x00781f0022077f89 */ /* 0x0002a200000e0000 */
[----:B------:R-:W-:Y:S01]  /*8200*/  MOV R5, R66 ;  /* 0x0000004200057202 */ /* 0x000fe20000000f00 */
[----:B------:R-:W-:Y:S01]  /*8210*/  BSSY B0, `(.L_x_1048) ;  /* 0x000004b000007945 */ /* 0x000fe20003800000 */
[----:B------:R-:W-:Y:S01]  /*8220*/  PRMT R115, R0, 0x5410, R2 ;  /* 0x0000541000737816 */ /* 0x000fe20000000002 */
[----:B------:R-:W-:Y:S01]  /*8230*/  IMAD.MOV.U32 R2, RZ, RZ, R18 ;  /* 0x000000ffff027224 */ /* 0x000fe200078e0012 */
[----:B------:R-:W-:Y:S01]  /*8240*/  PRMT R113, R3, 0x5410, R4 ;  /* 0x0000541003717816 */ /* 0x000fe20000000004 */
[----:B------:R-:W-:Y:S01]  /*8250*/  IMAD.MOV.U32 R0, RZ, RZ, R19 ;  /* 0x000000ffff007224 */ /* 0x000fe200078e0013 */
[----:B------:R-:W-:Y:S01]  /*8260*/  MOV R4, R20 ;  /* 0x0000001400047202 */ /* 0x000fe20000000f00 */
[----:B------:R-:W-:Y:S01]  /*8270*/  IMAD.MOV.U32 R3, RZ, RZ, R21 ;  /* 0x000000ffff037224 */ /* 0x000fe200078e0015 */
[----:B------:R3:W4:Y:S01]  /*8280*/  SHFL.IDX PT, R9, R31, 0x3, 0x181f ;  /* 0x00781f001f097f89 */ /* 0x00072200000e0000 */
[----:B------:R-:W-:Y:S01]  /*8290*/  CS2R R86, SRZ ;  /* 0x0000000000567805 */ /* 0x000fe2000001ff00 */
[----:B------:R-:W-:Y:S01]  /*82a0*/  PRMT R112, R0, 0x5410, R2 ;  /* 0x0000541000707816 */ /* 0x000fe20000000002 */
[----:B------:R-:W-:Y:S01]  /*82b0*/  IMAD.MOV.U32 R2, RZ, RZ, R76 ;  /* 0x000000ffff027224 */ /* 0x000fe200078e004c */
[----:B------:R-:W-:Y:S01]  /*82c0*/  MOV R0, R77 ;  /* 0x0000004d00007202 */ /* 0x000fe20000000f00 */
[----:B------:R2:W4:Y:S01]  /*82d0*/  SHFL.IDX PT, R6, R33, 0x3, 0x181f ;  /* 0x00781f0021067f89 */ /* 0x00052200000e0000 */
[----:B------:R-:W-:Y:S01]  /*82e0*/  PRMT R110, R3, 0x5410, R4 ;  /* 0x00005410036e7816 */ /* 0x000fe20000000004 */
[----:B------:R-:W-:Y:S01]  /*82f0*/  IMAD.MOV.U32 R3, RZ, RZ, R72 ;  /* 0x000000ffff037224 */ /* 0x000fe200078e0048 */
[----:B------:R-:W-:Y:S01]  /*8300*/  PRMT R114, R0, 0x5410, R2 ;  /* 0x0000541000727816 */ /* 0x000fe20000000002 */
[----:B------:R-:W-:Y:S01]  /*8310*/  IMAD.MOV.U32 R2, RZ, RZ, R73 ;  /* 0x000000ffff027224 */ /* 0x000fe200078e0049 */
[----:B------:R4:W4:Y:S01]  /*8320*/  SHFL.IDX PT, R0, R40, 0x3, 0x181f ;  /* 0x00781f0028007f89 */ /* 0x00092200000e0000 */
[----:B------:R-:W-:Y:S01]  /*8330*/  IMAD.MOV.U32 R4, RZ, RZ, R67 ;  /* 0x000000ffff047224 */ /* 0x000fe200078e0043 */
[----:B------:R-:W-:Y:S01]  /*8340*/  CS2R R82, SRZ ;  /* 0x0000000000527805 */ /* 0x000fe2000001ff00 */
[----:B------:R-:W-:Y:S01]  /*8350*/  CS2R R78, SRZ ;  /* 0x00000000004e7805 */ /* 0x000fe2000001ff00 */
[----:B-1----:R-:W-:Y:S01]  /*8360*/  PRMT R34, R2, 0x5410, R3 ;  /* 0x0000541002227816 */ /* 0x002fe20000000003 */
[----:B------:R-:W-:Y:S01]  /*8370*/  IMAD.MOV.U32 R3, RZ, RZ, R62 ;  /* 0x000000ffff037224 */ /* 0x000fe200078e003e */
[----:B------:R-:W-:Y:S01]  /*8380*/  MOV R2, R63 ;  /* 0x0000003f00027202 */ /* 0x000fe20000000f00 */
[----:B------:R-:W-:Y:S01]  /*8390*/  CS2R R90, SRZ ;  /* 0x00000000005a7805 */ /* 0x000fe2000001ff00 */
[----:B------:R-:W-:Y:S01]  /*83a0*/  CS2R R88, SRZ ;  /* 0x0000000000587805 */ /* 0x000fe2000001ff00 */
[----:B------:R-:W-:Y:S01]  /*83b0*/  CS2R R84, SRZ ;  /* 0x0000000000547805 */ /* 0x000fe2000001ff00 */
[----:B------:R-:W-:Y:S01]  /*83c0*/  CS2R R80, SRZ ;  /* 0x0000000000507805 */ /* 0x000fe2000001ff00 */
[----:B---3--:R-:W-:-:S02]  /*83d0*/  PRMT R31, R2, 0x5410, R3 ;  /* 0x00005410021f7816 */ /* 0x008fc40000000003 */
[----:B--2---:R-:W-:Y:S01]  /*83e0*/  PRMT R33, R4, 0x5410, R5 ;  /* 0x0000541004217816 */ /* 0x004fe20000000005 */
[----:B------:R-:W-:Y:S05]  /*83f0*/  @P0 BRA `(.L_x_1049) ;  /* 0x000002c000000947 */ /* 0x000fea0003800000 */
[----:B------:R-:W-:Y:S01]  /*8400*/  ISETP.GE.AND P1, PT, R42, c[0x0][0x27c], PT ;  /* 0x00009f002a007a0c */ /* 0x000fe20003f26270 */
[----:B------:R-:W-:Y:S01]  /*8410*/  CS2R R82, SRZ ;  /* 0x0000000000527805 */ /* 0x000fe2000001ff00 */
[----:B------:R-:W-:-:S11]  /*8420*/  CS2R R84, SRZ ;  /* 0x0000000000547805 */ /* 0x000fd6000001ff00 */
[C---:B------:R-:W-:Y:S01]  /*8430*/  @!P1 IMAD.SHL.U32 R2, R42.reuse, 0x2, RZ ;  /* 0x000000022a029824 */ /* 0x040fe200078e00ff */
[----:B------:R-:W-:-:S04]  /*8440*/  @!P1 SHF.L.U64.HI R3, R42, 0x1, R30 ;  /* 0x000000012a039819 */ /* 0x000fc8000001021e */
[----:B----4-:R-:W-:-:S05]  /*8450*/  @!P1 IADD3 R4, P0, R0, R2, RZ ;  /* 0x0000000200049210 */ /* 0x010fca0007f1e0ff */
[----:B------:R-:W-:Y:S01]  /*8460*/  @!P1 IMAD.X R5, R7, 0x1, R3, P0 ;  /* 0x0000000107059824 */ /* 0x000fe200000e0603 */
[----:B------:R-:W-:-:S04]  /*8470*/  @!P1 IADD3 R2, P0, R6, R2, RZ ;  /* 0x0000000206029210 */ /* 0x000fc80007f1e0ff */
[----:B------:R1:W5:Y:S01]  /*8480*/  @!P1 LD.E.64 R82, [R4.64] ;  /* 0x0000000604529980 */ /* 0x000362000c101b00 */
[----:B------:R-:W-:Y:S01]  /*8490*/  @!P1 IMAD.X R3, R9, 0x1, R3, P0 ;  /* 0x0000000109039824 */ /* 0x000fe200000e0603 */
[----:B------:R-:W-:-:S04]  /*84a0*/  ISETP.GE.AND P0, PT, R43, c[0x0][0x27c], PT ;  /* 0x00009f002b007a0c */ /* 0x000fc80003f06270 */
[----:B------:R2:W5:Y:S09]  /*84b0*/  @!P1 LD.E.64 R84, [R2.64] ;  /* 0x0000000602549980 */ /* 0x000572000c101b00 */
[----:B------:R-:W-:-:S05]  /*84c0*/  @!P0 IMAD.SHL.U32 R8, R43, 0x2, RZ ;  /* 0x000000022b088824 */ /* 0x000fca00078e00ff */
[----:B-1----:R-:W-:Y:S02]  /*84d0*/  @!P0 IADD3 R4, P1, R0, R8, RZ ;  /* 0x0000000800048210 */ /* 0x002fe40007f3e0ff */
[----:B--2---:R-:W-:-:S05]  /*84e0*/  @!P0 SHF.L.U64.HI R3, R43, 0x1, R32 ;  /* 0x000000012b038819 */ /* 0x004fca0000010220 */
[----:B------:R-:W-:Y:S01]  /*84f0*/  @!P0 IMAD.X R5, R7, 0x1, R3, P1 ;  /* 0x0000000107058824 */ /* 0x000fe200008e0603 */
[----:B------:R-:W-:-:S05]  /*8500*/  @!P0 IADD3 R2, P1, R6, R8, RZ ;  /* 0x0000000806028210 */ /* 0x000fca0007f3e0ff */
[----:B------:R-:W-:Y:S01]  /*8510*/  @!P0 IMAD.X R3, R9, 0x1, R3, P1 ;  /* 0x0000000109038824 */ /* 0x000fe200008e0603 */
[----:B------:R-:W-:Y:S01]  /*8520*/  ISETP.GE.AND P1, PT, R140, c[0x0][0x27c], PT ;  /* 0x00009f008c007a0c */ /* 0x000fe20003f26270 */
[----:B------:R-:W-:Y:S01]  /*8530*/  CS2R R86, SRZ ;  /* 0x0000000000567805 */ /* 0x000fe2000001ff00 */
[----:B------:R-:W-:-:S05]  /*8540*/  CS2R R88, SRZ ;  /* 0x0000000000587805 */ /* 0x000fca000001ff00 */
[----:B------:R1:W5:Y:S04]  /*8550*/  @!P0 LD.E.64 R86, [R4.64] ;  /* 0x0000000604568980 */ /* 0x000368000c101b00 */
[----:B------:R2:W5:Y:S02]  /*8560*/  @!P0 LD.E.64 R88, [R2.64] ;  /* 0x0000000602588980 */ /* 0x000564000c101b00 */
        /* <DEDUP_REMOVED lines=11> */
[----:B------:R-:W-:Y:S01]  /*8620*/  @!P0 IMAD.SHL.U32 R8, R139, 0x2, RZ ;  /* 0x000000028b088824 */ /* 0x000fe200078e00ff */
[----:B------:R-:W-:Y:S01]  /*8630*/  CS2R R92, SRZ ;  /* 0x00000000005c7805 */ /* 0x000fe2000001ff00 */
[----:B------:R-:W-:-:S03]  /*8640*/  CS2R R90, SRZ ;  /* 0x00000000005a7805 */ /* 0x000fc6000001ff00 */
[----:B-1----:R-:W-:Y:S02]  /*8650*/  @!P0 IADD3 R4, P1, R0, R8, RZ ;  /* 0x0000000800048210 */ /* 0x002fe40007f3e0ff */
[----:B--2---:R-:W-:-:S05]  /*8660*/  @!P0 SHF.L.U64.HI R3, R139, 0x1, R41 ;  /* 0x000000018b038819 */ /* 0x004fca0000010229 */
[----:B------:R-:W-:Y:S01]  /*8670*/  @!P0 IMAD.X R5, R7, 0x1, R3, P1 ;  /* 0x0000000107058824 */ /* 0x000fe200008e0603 */
[----:B------:R-:W-:-:S04]  /*8680*/  @!P0 IADD3 R2, P1, R6, R8, RZ ;  /* 0x0000000806028210 */ /* 0x000fc80007f3e0ff */
[----:B------:R1:W5:Y:S01]  /*8690*/  @!P0 LD.E.64 R92, [R4.64] ;  /* 0x00000006045c8980 */ /* 0x000362000c101b00 */
[----:B------:R-:W-:-:S05]  /*86a0*/  @!P0 IMAD.X R3, R9, 0x1, R3, P1 ;  /* 0x0000000109038824 */ /* 0x000fca00008e0603 */
[----:B------:R1:W5:Y:S03]  /*86b0*/  @!P0 LD.E.64 R90, [R2.64] ;  /* 0x00000006025a8980 */ /* 0x000366000c101b00 */
.L_x_1049:
[----:B------:R-:W-:Y:S05]  /*86c0*/  BSYNC B0 ;  /* 0x0000000000007941 */ /* 0x000fea0003800000 */
.L_x_1048:
[----:B----45:R-:W-:Y:S01]  /*86d0*/  IMAD.MOV.U32 R0, RZ, RZ, R92 ;  /* 0x000000ffff007224 */ /* 0x030fe200078e005c */
        /* <DEDUP_REMOVED lines=81> */
.L_x_1053:
[----:B------:R-:W-:Y:S05]  /*8bf0*/  BSYNC B0 ;  /* 0x0000000000007941 */ /* 0x000fea0003800000 */
.L_x_1052:
        /* <DEDUP_REMOVED lines=49> */
.L_x_1055:
[----:B------:R-:W-:Y:S05]  /*8f10*/  BSYNC B0 ;  /* 0x0000000000007941 */ /* 0x000fea0003800000 */
.L_x_1054:
        /* <DEDUP_REMOVED lines=49> */
.L_x_1057:
[----:B------:R-:W-:Y:S05]  /*9230*/  BSYNC B0 ;  /* 0x0000000000007941 */ /* 0x000fea0003800000 */
.L_x_1056:
        /* <DEDUP_REMOVED lines=48> */
.L_x_1051:
[----:B------:R-:W-:Y:S05]  /*9540*/  BSYNC B1 ;  /* 0x0000000000017941 */ /* 0x000fea0003800000 */
.L_x_1050:
        /* <DEDUP_REMOVED lines=52> */
.L_x_1061:
[----:B------:R-:W-:Y:S05]  /*9890*/  BSYNC B0 ;  /* 0x0000000000007941 */ /* 0x000fea0003800000 */
.L_x_1060:
        /* <DEDUP_REMOVED lines=49> */
.L_x_1063:
[----:B------:R-:W-:Y:S05]  /*9bb0*/  BSYNC B0 ;  /* 0x0000000000007941 */ /* 0x000fea0003800000 */
.L_x_1062:
        /* <DEDUP_REMOVED lines=49> */
.L_x_1065:
[----:B------:R-:W-:Y:S05]  /*9ed0*/  BSYNC B0 ;  /* 0x0000000000007941 */ /* 0x000fea0003800000 */
.L_x_1064:
        /* <DEDUP_REMOVED lines=48> */
.L_x_1059:
[----:B------:R-:W-:Y:S05]  /*a1e0*/  BSYNC B1 ;  /* 0x0000000000017941 */ /* 0x000fea0003800000 */
.L_x_1058:
        /* <DEDUP_REMOVED lines=52> */
.L_x_1069:
[----:B------:R-:W-:Y:S05]  /*a530*/  BSYNC B0 ;  /* 0x0000000000007941 */ /* 0x000fea0003800000 */
.L_x_1068:
        /* <DEDUP_REMOVED lines=49> */
.L_x_1071:
[----:B------:R-:W-:Y:S05]  /*a850*/  BSYNC B0 ;  /* 0x0000000000007941 */ /* 0x000fea0003800000 */
.L_x_1070:
        /* <DEDUP_REMOVED lines=49> */
.L_x_1073:
[----:B------:R-:W-:Y:S05]  /*ab70*/  BSYNC B0 ;  /* 0x0000000000007941 */ /* 0x000fea0003800000 */
.L_x_1072:
        /* <DEDUP_REMOVED lines=48> */
.L_x_1067:
[----:B------:R-:W-:Y:S05]  /*ae80*/  BSYNC B1 ;  /* 0x0000000000017941 */ /* 0x000fea0003800000 */
.L_x_1066:
        /* <DEDUP_REMOVED lines=51> */
.L_x_1076:
[----:B------:R-:W-:Y:S05]  /*b1c0*/  BSYNC B0 ;  /* 0x0000000000007941 */ /* 0x000fea0003800000 */
.L_x_1075:
        /* <DEDUP_REMOVED lines=49> */
.L_x_1078:
[----:B------:R-:W-:Y:S05]  /*b4e0*/  BSYNC B0 ;  /* 0x0000000000007941 */ /* 0x000fea0003800000 */
.L_x_1077:
        /* <DEDUP_REMOVED lines=49> */
.L_x_1080:
[----:B------:R-:W-:Y:S05]  /*b800*/  BSYNC B0 ;  /* 0x0000000000007941 */ /* 0x000fea0003800000 */
.L_x_1079:
        /* <DEDUP_REMOVED lines=49> */
.L_x_1041:
        /* <DEDUP_REMOVED lines=18> */
[----:B--2-4-:R-:W-:-:S03]  /*bc40*/  LEA R17, P0, R6, c[0x0][0x270], 0x1 ;  /* 0x00009c0006117a11 */ /* 0x014fc600078008ff */
[----:B------:R-:W-:-:S04]  /*bc50*/  IMAD R5, R0, c[0x0][0x284], R9 ;  /* 0x0000a10000057a24 */ /* 0x000fc800078e0209 */
[----:B------:R-:W-:-:S05]  /*bc60*/  IMAD.IADD R5, R7, 0x1, R5 ;  /* 0x0000000107057824 */ /* 0x000fca00078e0205 */
[----:B------:R-:W-:Y:S01]  /*bc70*/  LEA.HI.X R16, R6, c[0x0][0x274], R5, 0x1, P0 ;  /* 0x00009d0006107a11 */ /* 0x000fe200000f0c05 */
[----:B------:R-:W-:Y:S01]  /*bc80*/  IMAD R5, R3, c[0x0][0x290], RZ ;  /* 0x0000a40003057a24 */ /* 0x000fe200078e02ff */
[----:B------:R-:W-:-:S03]  /*bc90*/  MOV R3, R8 ;  /* 0x0000000800037202 */ /* 0x000fc60000000f00 */
[----:B------:R1:W2:Y:S02]  /*bca0*/  SHFL.IDX PT, R7, R16, RZ, 0x181f ;  /* 0x00181fff10077589 */ /* 0x0002a400000e0000 */
[----:B------:R-:W-:-:S04]  /*bcb0*/  IMAD.WIDE.U32 R2, R0, c[0x0][0x290], R2 ;  /* 0x0000a40000027a25 */ /* 0x000fc800078e0002 */
[----:B------:R-:W-:Y:S01]  /*bcc0*/  IMAD R0, R0, c[0x0][0x294], R5 ;  /* 0x0000a50000007a24 */ /* 0x000fe200078e0205 */
[----:B------:R-:W-:-:S04]  /*bcd0*/  LEA R15, P0, R2, c[0x0][0x288], 0x1 ;  /* 0x0000a200020f7a11 */ /* 0x000fc800078008ff */
[----:B------:R-:W-:Y:S01]  /*bce0*/  IADD3 R0, R3, R0, RZ ;  /* 0x0000000003007210 */ /* 0x000fe20007ffe0ff */
[----:B------:R1:W3:Y:S03]  /*bcf0*/  SHFL.IDX PT, R5, R15, RZ, 0x181f ;  /* 0x00181fff0f057589 */ /* 0x0002e600000e0000 */
[----:B------:R-:W-:Y:S02]  /*bd00*/  LEA.HI.X R14, R2, c[0x0][0x28c], R0, 0x1, P0 ;  /* 0x0000a300020e7a11 */ /* 0x000fe400000f0c00 */
        /* <DEDUP_REMOVED lines=10> */
[----:B----4-:R-:W-:-:S05]  /*bdb0*/  @!P1 IADD3 R10, P0, R2, R0, RZ ;  /* 0x00000000020a9210 */ /* 0x010fca0007f1e0ff */
[--C-:B--2---:R-:W-:Y:S01]  /*bdc0*/  @!P1 IMAD.X R11, R7, 0x1, R3.reuse, P0 ;  /* 0x00000001070b9824 */ /* 0x104fe200000e0603 */
        /* <DEDUP_REMOVED lines=17> */
.L_x_1082:
[----:B------:R-:W-:Y:S05]  /*bee0*/  BSYNC B0 ;  /* 0x0000000000007941 */ /* 0x000fea0003800000 */
.L_x_1081:
[----:B-1--45:R-:W-:Y:S01]  /*bef0*/  IMAD.MOV.U32 R2, RZ, RZ, R34 ;  /* 0x000000ffff027224 */ /* 0x032fe200078e0022 */
[----:B------:R-:W-:Y:S01]  /*bf00*/  MOV R3, R33 ;  /* 0x0000002100037202 */ /* 0x000fe20000000f00 */
[----:B------:R-:W-:Y:S01]  /*bf10*/  IMAD.MOV.U32 R0, RZ, RZ, R35 ;  /* 0x000000ffff007224 */ /* 0x000fe200078e0023 */
[----:B------:R-:W-:Y:S01]  /*bf20*/  LOP3.LUT P0, RZ, R216, 0x10, RZ, 0xc0, !PT ;  /* 0x00000010d8ff7812 */ /* 0x000fe2000780c0ff */
[----:B---3--:R-:W-:Y:S01]  /*bf30*/  IMAD.MOV.U32 R5, RZ, RZ, R32 ;  /* 0x000000ffff057224 */ /* 0x008fe200078e0020 */
[----:B------:R-:W-:Y:S01]  /*bf40*/  MOV R6, R26 ;  /* 0x0000001a00067202 */ /* 0x000fe20000000f00 */
[----:B--2---:R1:W2:Y:S01]  /*bf50*/  SHFL.IDX PT, R7, R16, 0x1, 0x181f ;  /* 0x00381f0010077f89 */ /* 0x0042a200000e0000 */
[----:B------:R-:W-:Y:S01]  /*bf60*/  PRMT R98, R0, 0x5410, R2 ;  /* 0x0000541000627816 */ /* 0x000fe20000000002 */
[----:B------:R-:W-:Y:S01]  /*bf70*/  IMAD.MOV.U32 R2, RZ, RZ, R22 ;  /* 0x000000ffff027224 */ /* 0x000fe200078e0016 */
[----:B------:R-:W-:Y:S01]  /*bf80*/  PRMT R97, R3, 0x5410, R5 ;  /* 0x0000541003617816 */ /* 0x000fe20000000005 */
[----:B------:R-:W-:Y:S01]  /*bf90*/  IMAD.MOV.U32 R0, RZ, RZ, R23 ;  /* 0x000000ffff007224 */ /* 0x000fe200078e0017 */
[----:B------:R-:W-:Y:S01]  /*bfa0*/  MOV R5, R20 ;  /* 0x0000001400057202 */ /* 0x000fe20000000f00 */
[----:B------:R-:W-:Y:S01]  /*bfb0*/  IMAD.MOV.U32 R3, RZ, RZ, R21 ;  /* 0x000000ffff037224 */ /* 0x000fe200078e0015 */
[----:B------:R1:W3:Y:S01]  /*bfc0*/  SHFL.IDX PT, R13, R14, 0x1, 0x181f ;  /* 0x00381f000e0d7f89 */ /* 0x0002e200000e0000 */
[----:B------:R-:W-:Y:S01]  /*bfd0*/  BSSY B0, `(.L_x_1083) ;  /* 0x0000032000007945 */ /* 0x000fe20003800000 */
        /* <DEDUP_REMOVED lines=23> */
[----:B--23--:R-:W-:Y:S01]  /*c150*/  ISETP.GE.AND P1, PT, R136, c[0x0][0x27c], PT ;  /* 0x00009f0088007a0c */ /* 0x00cfe20003f26270 */
        /* <DEDUP_REMOVED lines=8> */
[----:B----4-:R-:W-:Y:S01]  /*c1e0*/  @!P1 IADD3 R8, P0, R12, R0, RZ ;  /* 0x000000000c089210 */ /* 0x010fe20007f1e0ff */
        /* <DEDUP_REMOVED lines=16> */
.L_x_1084:
[----:B--23--:R-:W-:Y:S05]  /*c2f0*/  BSYNC B0 ;  /* 0x0000000000007941 */ /* 0x00cfea0003800000 */
.L_x_1083:
        /* <DEDUP_REMOVED lines=20> */
[----:B----4-:R1:W3:Y:S01]  /*c440*/  SHFL.IDX PT, R12, R14, 0x2, 0x181f ;  /* 0x00581f000e0c7f89 */ /* 0x0102e200000e0000 */
        /* <DEDUP_REMOVED lines=26> */
[----:B----4-:R-:W-:-:S05]  /*c5f0*/  @!P1 IADD3 R10, P0, R3, R0, RZ ;  /* 0x00000000030a9210 */ /* 0x010fca0007f1e0ff */
[--C-:B------:R-:W-:Y:S01]  /*c600*/  @!P1 IMAD.X R11, R7, 0x1, R2.reuse, P0 ;  /* 0x00000001070b9824 */ /* 0x100fe200000e0602 */
[----:B-1----:R-:W-:Y:S01]  /*c610*/  @!P1 IADD3 R8, P0, R5, R0, RZ ;  /* 0x0000000005089210 */ /* 0x002fe20007f1e0ff */
[----:B------:R-:W-:Y:S01]  /*c620*/  CS2R R74, SRZ ;  /* 0x00000000004a7805 */ /* 0x000fe2000001ff00 */
[----:B------:R-:W-:Y:S01]  /*c630*/  CS2R R72, SRZ ;  /* 0x0000000000487805 */ /* 0x000fe2000001ff00 */
[----:B------:R-:W-:Y:S01]  /*c640*/  CS2R R78, SRZ ;  /* 0x00000000004e7805 */ /* 0x000fe2000001ff00 */
[----:B------:R-:W-:Y:S01]  /*c650*/  CS2R R76, SRZ ;  /* 0x00000000004c7805 */ /* 0x000fe2000001ff00 */
[----:B---3--:R-:W-:Y:S01]  /*c660*/  @!P1 IMAD.X R9, R12, 0x1, R2, P0 ;  /* 0x000000010c099824 */ /* 0x008fe200000e0602 */
        /* <DEDUP_REMOVED lines=11> */
.L_x_1086:
[----:B--2---:R-:W-:Y:S05]  /*c720*/  BSYNC B0 ;  /* 0x0000000000007941 */ /* 0x004fea0003800000 */
.L_x_1085:
[----:B-1---5:R-:W-:Y:S01]  /*c730*/  IMAD.MOV.U32 R2, RZ, RZ, R74 ;  /* 0x000000ffff027224 */ /* 0x022fe200078e004a */
[----:B----4-:R-:W-:Y:S01]  /*c740*/  MOV R3, R73 ;  /* 0x0000004900037202 */ /* 0x010fe20000000f00 */
[----:B------:R-:W-:Y:S01]  /*c750*/  IMAD.MOV.U32 R0, RZ, RZ, R75 ;  /* 0x000000ffff007224 */ /* 0x000fe200078e004b */
[----:B------:R-:W-:Y:S01]  /*c760*/  ISETP.NE.AND P0, PT, R80, RZ, PT ;  /* 0x000000ff5000720c */ /* 0x000fe20003f05270 */
[----:B------:R-:W-:Y:S01]  /*c770*/  IMAD.MOV.U32 R5, RZ, RZ, R72 ;  /* 0x000000ffff057224 */ /* 0x000fe200078e0048 */
        /* <DEDUP_REMOVED lines=8> */
[----:B---3--:R1:W3:Y:S01]  /*c800*/  SHFL.IDX PT, R12, R14, 0x3, 0x181f ;  /* 0x00781f000e0c7f89 */ /* 0x0082e200000e0000 */
        /* <DEDUP_REMOVED lines=26> */
[----:B------:R-:W-:-:S11]  /*c9b0*/  CS2R R80, SRZ ;  /* 0x0000000000507805 */ /* 0x000fd6000001ff00 */
        /* <DEDUP_REMOVED lines=11> */
[----:B------:R-:W-:Y:S01]  /*ca70*/  CS2R R90, SRZ ;  /* 0x00000000005a7805 */ /* 0x000fe2000001ff00 */
[----:B------:R-:W-:Y:S01]  /*ca80*/  CS2R R88, SRZ ;  /* 0x0000000000587805 */ /* 0x000fe2000001ff00 */
[----:B------:R1:W5:Y:S04]  /*ca90*/  @!P1 LD.E.128 R80, [R8.64] ;  /* 0x0000000608509980 */ /* 0x000368000c101d00 */
[----:B------:R1:W5:Y:S06]  /*caa0*/  @!P1 LD.E.128 R84, [R6.64] ;  /* 0x0000000606549980 */ /* 0x00036c000c101d00 */
        /* <DEDUP_REMOVED lines=8> */
.L_x_1088:
[----:B--23--:R-:W-:Y:S05]  /*cb30*/  BSYNC B0 ;  /* 0x0000000000007941 */ /* 0x00cfea0003800000 */
.L_x_1087:
        /* <DEDUP_REMOVED lines=12> */
[----:B------:R-:W-:-:S02]  /*cc00*/  IMAD.MOV.U32 R0, RZ, RZ, R90 ;  /* 0x000000ffff007224 */ /* 0x000fc400078e005a */
[----:B------:R-:W-:Y:S01]  /*cc10*/  IMAD.MOV.U32 R2, RZ, RZ, R81 ;  /* 0x000000ffff027224 */ /* 0x000fe200078e0051 */
        /* <DEDUP_REMOVED lines=16> */
[----:B------:R-:W-:Y:S02]  /*cd20*/  SHF.R.S32.HI R68, RZ, 0x3, R69 ;  /* 0x00000003ff447819 */ /* 0x000fe40000011445 */
[----:B------:R-:W-:Y:S02]  /*cd30*/  PRMT R120, R3, 0x5410, R4 ;  /* 0x0000541003787816 */ /* 0x000fe40000000004 */
[----:B------:R-:W-:Y:S01]  /*cd40*/  PRMT R119, R0, 0x5410, R2 ;  /* 0x0000541000777816 */ /* 0x000fe20000000002 */
[----:B------:R-:W-:Y:S05]  /*cd50*/  @P0 BRA `(.L_x_1090) ;  /* 0x00000db000000947 */ /* 0x000fea0003800000 */
[----:B------:R-:W-:Y:S01]  /*cd60*/  ISETP.GE.AND P0, PT, R136, c[0x0][0x27c], PT ;  /* 0x00009f0088007a0c */ /* 0x000fe20003f06270 */
[----:B------:R-:W-:-:S12]  /*cd70*/  BSSY B0, `(.L_x_1091) ;  /* 0x0000069000007945 */ /* 0x000fd80003800000 */
[----:B------:R-:W-:Y:S05]  /*cd80*/  @P0 BRA `(.L_x_1092) ;  /* 0x0000067000000947 */ /* 0x000fea0003800000 */
[----:B------:R-:W-:Y:S01]  /*cd90*/  IMAD.MOV.U32 R0, RZ, RZ, c[0x0][0x27c] ;  /* 0x00009f00ff007624 */ /* 0x000fe200078e00ff */
[----:B----4-:R-:W1:Y:S01]  /*cda0*/  LDS.128 R8, [R203+0x10080] ;  /* 0x01008000cb087984 */ /* 0x010e620000000c00 */
[----:B------:R-:W-:Y:S02]  /*cdb0*/  SHF.R.U64 R13, R24, 0x10, R25 ;  /* 0x00000010180d7819 */ /* 0x000fe40000001219 */
[--C-:B------:R-:W-:Y:S02]  /*cdc0*/  SHF.R.U64 R15, R26, 0x10, R27.reuse ;  /* 0x000000101a0f7819 */ /* 0x100fe4000000121b */
[----:B------:R-:W-:Y:S02]  /*cdd0*/  LEA.HI R0, R0, R99, RZ, 0x1d ;  /* 0x0000006300007211 */ /* 0x000fe400078fe8ff */
[----:B------:R-:W-:Y:S02]  /*cde0*/  SHF.R.U32.HI R17, RZ, 0x10, R27 ;  /* 0x00000010ff117819 */ /* 0x000fe4000001161b */
[----:B------:R-:W-:Y:S01]  /*cdf0*/  SHF.R.S32.HI R3, RZ, 0x1f, R0 ;  /* 0x0000001fff037819 */ /* 0x000fe20000011400 */
[----:B------:R-:W-:Y:S01]  /*ce00*/  IMAD.SHL.U32 R2, R0, 0x8, RZ ;  /* 0x0000000800027824 */ /* 0x000fe200078e00ff */
[----:B------:R-:W-:-:S02]  /*ce10*/  PRMT R13, R29, 0x5432, R13 ;  /* 0x000054321d0d7816 */ /* 0x000fc4000000000d */
[----:B------:R-:W-:Y:S02]  /*ce20*/  LEA.HI R0, R3, R0, RZ, 0x3 ;  /* 0x0000000003007211 */ /* 0x000fe400078f18ff */
[----:B------:R-:W-:Y:S02]  /*ce30*/  LOP3.LUT R2, R111, 0x38, R2, 0xf8, !PT ;  /* 0x000000386f027812 */ /* 0x000fe400078ef802 */
[--C-:B------:R-:W-:Y:S01]  /*ce40*/  SHF.R.U64 R3, R22, 0x10, R23.reuse ;  /* 0x0000001016037819 */ /* 0x100fe20000001217 */
        /* <DEDUP_REMOVED lines=9> */
[----:B------:R-:W-:Y:S01]  /*cee0*/  SHF.R.U64 R0, R20, 0x10, R21 ;  /* 0x0000001014007819 */ /* 0x000fe20000001215 */
[----:B------:R-:W-:Y:S01]  /*cef0*/  IMAD.U32 R30, R13, 0x10000, RZ ;  /* 0x000100000d1e7824 */ /* 0x000fe200078e00ff */
[----:B------:R-:W-:-:S02]  /*cf00*/  SHF.R.U32.HI R14, RZ, 0x10, R25 ;  /* 0x00000010ff0e7819 */ /* 0x000fc40000011619 */
[----:B------:R-:W2:Y:S01]  /*cf10*/  LDS.128 R4, [R28+0x10080] ;  /* 0x010080001c047984 */ /* 0x000ea20000000c00 */
[----:B------:R-:W-:Y:S02]  /*cf20*/  PRMT R21, R31, 0x5432, R0 ;  /* 0x000054321f157816 */ /* 0x000fe40000000000 */
[C---:B-1----:R-:W-:Y:S01]  /*cf30*/  SHF.L.U32 R15, R9.reuse, 0x10, RZ ;  /* 0x00000010090f7819 */ /* 0x042fe200000006ff */
[----:B------:R-:W-:Y:S01]  /*cf40*/  IMAD.U32 R18, R10, 0x10000, RZ ;  /* 0x000100000a127824 */ /* 0x000fe200078e00ff */
[----:B------:R-:W-:Y:S02]  /*cf50*/  LOP3.LUT R17, R9, 0xffff0000, RZ, 0xc0, !PT ;  /* 0xffff000009117812 */ /* 0x000fe400078ec0ff */
[----:B------:R-:W-:Y:S01]  /*cf60*/  PRMT R20, R31, 0x5410, R2 ;  /* 0x000054101f147816 */ /* 0x000fe20000000002 */
[----:B------:R-:W-:Y:S01]  /*cf70*/  IMAD.U32 R31, R21, 0x10000, RZ ;  /* 0x00010000151f7824 */ /* 0x000fe200078e00ff */
[----:B------:R-:W-:Y:S01]  /*cf80*/  PRMT R24, R40, 0x5410, R12 ;  /* 0x0000541028187816 */ /* 0x000fe2000000000c */
[----:B------:R-:W-:Y:S01]  /*cf90*/  IMAD.U32 R12, R11, 0x10000, RZ ;  /* 0x000100000b0c7824 */ /* 0x000fe200078e00ff */
[----:B------:R-:W-:Y:S01]  /*cfa0*/  PRMT R16, R29, 0x5410, R14 ;  /* 0x000054101d107816 */ /* 0x000fe2000000000e */
[----:B------:R-:W-:Y:S01]  /*cfb0*/  IMAD.U32 R14, R8, 0x10000, RZ ;  /* 0x00010000080e7824 */ /* 0x000fe200078e00ff */
[----:B------:R-:W-:-:S02]  /*cfc0*/  LOP3.LUT R25, R11, 0xffff0000, RZ, 0xc0, !PT ;  /* 0xffff00000b197812 */ /* 0x000fc400078ec0ff */
[----:B------:R-:W-:Y:S01]  /*cfd0*/  PRMT R27, R40, 0x5432, R3 ;  /* 0x00005432281b7816 */ /* 0x000fe20000000003 */
[----:B------:R-:W-:Y:S01]  /*cfe0*/  IMAD.U32 R41, R16, 0x10000, RZ ;  /* 0x0001000010297824 */ /* 0x000fe200078e00ff */
[----:B------:R-:W-:Y:S01]  /*cff0*/  LOP3.LUT R19, R8, 0xffff0000, RZ, 0xc0, !PT ;  /* 0xffff000008137812 */ /* 0x000fe200078ec0ff */
[----:B------:R-:W-:Y:S01]  /*d000*/  IMAD.U32 R40, R22, 0x10000, RZ ;  /* 0x0001000016287824 */ /* 0x000fe200078e00ff */
[----:B------:R-:W-:Y:S02]  /*d010*/  LOP3.LUT R26, R10, 0xffff0000, RZ, 0xc0, !PT ;  /* 0xffff00000a1a7812 */ /* 0x000fe400078ec0ff */
[----:B------:R-:W-:Y:S01]  /*d020*/  LOP3.LUT R42, R13, 0xffff0000, RZ, 0xc0, !PT ;  /* 0xffff00000d2a7812 */ /* 0x000fe200078ec0ff */
[----:B--2---:R-:W-:Y:S01]  /*d030*/  IMAD.U32 R9, R4, 0x10000, RZ ;  /* 0x0001000004097824 */ /* 0x004fe200078e00ff */
[----:B------:R-:W-:Y:S01]  /*d040*/  SHF.L.U32 R8, R5, 0x10, RZ ;  /* 0x0000001005087819 */ /* 0x000fe200000006ff */
[----:B------:R-:W-:Y:S01]  /*d050*/  IMAD.U32 R0, R7, 0x10000, RZ ;  /* 0x0001000007007824 */ /* 0x000fe200078e00ff */
[----:B------:R-:W-:Y:S01]  /*d060*/  LOP3.LUT R3, R5, 0xffff0000, RZ, 0xc0, !PT ;  /* 0xffff000005037812 */ /* 0x000fe200078ec0ff */
[CC--:B------:R-:W-:Y:S01]  /*d070*/  FMUL.FTZ R11, R9.reuse, R30.reuse ;  /* 0x0000001e090b7220 */ /* 0x0c0fe20000410000 */
[C---:B------:R-:W-:Y:S01]  /*d080*/  SHF.L.U32 R2, R6.reuse, 0x10, RZ ;  /* 0x0000001006027819 */ /* 0x040fe200000006ff */
[-C--:B------:R-:W-:Y:S01]  /*d090*/  FMUL.FTZ R5, R9, R31.reuse ;  /* 0x0000001f09057220 */ /* 0x080fe20000410000 */
[----:B------:R-:W-:Y:S01]  /*d0a0*/  LOP3.LUT R10, R6, 0xffff0000, RZ, 0xc0, !PT ;  /* 0xffff0000060a7812 */ /* 0x000fe200078ec0ff */
[----:B------:R-:W-:Y:S01]  /*d0b0*/  FFMA.FTZ R31, R14, R31, -R11 ;  /* 0x0000001f0e1f7223 */ /* 0x000fe2000001080b */
[----:B------:R-:W-:Y:S01]  /*d0c0*/  LOP3.LUT R6, R7, 0xffff0000, RZ, 0xc0, !PT ;  /* 0xffff000007067812 */ /* 0x000fe200078ec0ff */
[----:B------:R-:W-:Y:S01]  /*d0d0*/  IMAD.U32 R11, R20, 0x10000, RZ ;  /* 0x00010000140b7824 */ /* 0x000fe200078e00ff */
[----:B------:R-:W-:Y:S01]  /*d0e0*/  LOP3.LUT R4, R4, 0xffff0000, RZ, 0xc0, !PT ;  /* 0xffff000004047812 */ /* 0x000fe200078ec0ff */
[----:B------:R-:W-:Y:S01]  /*d0f0*/  FFMA.FTZ R30, R14, R30, R5 ;  /* 0x0000001e0e1e7223 */ /* 0x000fe20000010005 */
[----:B------:R-:W-:Y:S01]  /*d100*/  SHF.L.U32 R14, R24, 0x10, RZ ;  /* 0x00000010180e7819 */ /* 0x000fe200000006ff */
[----:B------:R-:W-:-:S02]  /*d110*/  FMUL.FTZ R9, R8, R41 ;  /* 0x0000002908097220 */ /* 0x000fc40000410000 */
[-C--:B------:R-:W-:Y:S02]  /*d120*/  FMUL.FTZ R7, R8, R11.reuse ;  /* 0x0000000b08077220 */ /* 0x080fe40000410000 */
[----:B------:R-:W-:Y:S02]  /*d130*/  FMUL.FTZ R5, R0, R40 ;  /* 0x0000002800057220 */ /* 0x000fe40000410000 */
[C---:B------:R-:W-:Y:S01]  /*d140*/  FFMA.FTZ R29, R15.reuse, R11, -R9 ;  /* 0x0000000b0f1d7223 */ /* 0x040fe20000010809 */
[----:B------:R-:W-:Y:S01]  /*d150*/  LOP3.LUT R11, R16, 0xffff0000, RZ, 0xc0, !PT ;  /* 0xffff0000100b7812 */ /* 0x000fe200078ec0ff */
[----:B------:R-:W-:Y:S01]  /*d160*/  FMUL.FTZ R0, R0, R14 ;  /* 0x0000000e00007220 */ /* 0x000fe20000410000 */
[----:B------:R-:W-:Y:S01]  /*d170*/  LOP3.LUT R9, R20, 0xffff0000, RZ, 0xc0, !PT ;  /* 0xffff000014097812 */ /* 0x000fe200078ec0ff */
[----:B------:R-:W-:Y:S01]  /*d180*/  FFMA.FTZ R15, R15, R41, R7 ;  /* 0x000000290f0f7223 */ /* 0x000fe20000010007 */
[----:B------:R-:W-:Y:S01]  /*d190*/  LOP3.LUT R7, R21, 0xffff0000, RZ, 0xc0, !PT ;  /* 0xffff000015077812 */ /* 0x000fe200078ec0ff */
[----:B------:R-:W-:Y:S01]  /*d1a0*/  FFMA.FTZ R13, R12, R40, R0 ;  /* 0x000000280c0d7223 */ /* 0x000fe20000010000 */
[----:B------:R-:W-:Y:S01]  /*d1b0*/  LOP3.LUT R16, R24, 0xffff0000, RZ, 0xc0, !PT ;  /* 0xffff000018107812 */ /* 0x000fe200078ec0ff */
[----:B------:R-:W-:-:S02]  /*d1c0*/  FMUL.FTZ R0, R4, R42 ;  /* 0x0000002a04007220 */ /* 0x000fc40000410000 */
[----:B------:R-:W-:Y:S02]  /*d1d0*/  FFMA.FTZ R14, R12, R14, -R5 ;  /* 0x0000000e0c0e7223 */ /* 0x000fe40000010805 */
[----:B------:R-:W-:Y:S02]  /*d1e0*/  FMUL.FTZ R5, R4, R7 ;  /* 0x0000000704057220 */ /* 0x000fe40000410000 */
[----:B------:R-:W-:Y:S02]  /*d1f0*/  FMUL.FTZ R4, R3, R11 ;  /* 0x0000000b03047220 */ /* 0x000fe40000410000 */
[----:B------:R-:W-:Y:S02]  /*d200*/  FFMA.FTZ R8, R19, R7, -R0 ;  /* 0x0000000713087223 */ /* 0x000fe40000010800 */
[C---:B------:R-:W-:Y:S01]  /*d210*/  IMAD.U32 R20, R23.reuse, 0x10000, RZ ;  /* 0x0001000017147824 */ /* 0x040fe200078e00ff */
[----:B------:R-:W-:Y:S01]  /*d220*/  LOP3.LUT R23, R23, 0xffff0000, RZ, 0xc0, !PT ;  /* 0xffff000017177812 */ /* 0x000fe200078ec0ff */
[----:B------:R-:W-:Y:S01]  /*d230*/  FMUL.FTZ R3, R3, R9 ;  /* 0x0000000903037220 */ /* 0x000fe20000410000 */
[----:B------:R-:W-:Y:S01]  /*d240*/  F2FP.BF16.PACK_AB R8, R8, R31 ;  /* 0x0000001f0808723e */ /* 0x000fe200000010ff */
[----:B------:R-:W-:-:S02]  /*d250*/  IMAD.U32 R7, R27, 0x10000, RZ ;  /* 0x000100001b077824 */ /* 0x000fc400078e00ff */
[----:B------:R-:W-:Y:S01]  /*d260*/  FFMA.FTZ R12, R19, R42, R5 ;  /* 0x0000002a130c7223 */ /* 0x000fe20000010005 */
[----:B------:R-:W-:Y:S01]  /*d270*/  LOP3.LUT R19, R22, 0xffff0000, RZ, 0xc0, !PT ;  /* 0xffff000016137812 */ /* 0x000fe200078ec0ff */
[CC--:B------:R-:W-:Y:S02]  /*d280*/  FMUL.FTZ R0, R2.reuse, R20.reuse ;  /* 0x0000001402007220 */ /* 0x0c0fe40000410000 */
[C---:B------:R-:W-:Y:S02]  /*d290*/  FFMA.FTZ R9, R17.reuse, R9, -R4 ;  /* 0x0000000911097223 */ /* 0x040fe40000010804 */
[----:B------:R-:W-:Y:S01]  /*d2a0*/  FFMA.FTZ R5, R17, R11, R3 ;  /* 0x0000000b11057223 */ /* 0x000fe20000010003 */
[----:B------:R-:W-:Y:S01]  /*d2b0*/  LOP3.LUT R17, R27, 0xffff0000, RZ, 0xc0, !PT ;  /* 0xffff00001b117812 */ /* 0x000fe200078ec0ff */
[----:B------:R-:W-:Y:S01]  /*d2c0*/  FMUL.FTZ R2, R2, R7 ;  /* 0x0000000702027220 */ /* 0x000fe20000410000 */
[----:B------:R-:W-:Y:S01]  /*d2d0*/  F2FP.BF16.PACK_AB R9, R9, R29 ;  /* 0x0000001d0909723e */ /* 0x000fe200000010ff */
[C---:B------:R-:W-:Y:S01]  /*d2e0*/  FFMA.FTZ R11, R18.reuse, R7, -R0 ;  /* 0x00000007120b7223 */ /* 0x040fe20000010800 */
[----:B------:R-:W-:Y:S01]  /*d2f0*/  F2FP.BF16.PACK_AB R5, R5, R15 ;  /* 0x0000000f0505723e */ /* 0x000fe200000010ff */
[----:B------:R-:W-:-:S02]  /*d300*/  FFMA.FTZ R7, R18, R20, R2 ;  /* 0x0000001412077223 */ /* 0x000fc40000010002 */
[C---:B------:R-:W-:Y:S02]  /*d310*/  FMUL.FTZ R4, R10.reuse, R23 ;  /* 0x000000170a047220 */ /* 0x040fe40000410000 */
[----:B------:R-:W-:Y:S02]  /*d320*/  FMUL.FTZ R3, R10, R17 ;  /* 0x000000110a037220 */ /* 0x000fe40000410000 */
[C---:B------:R-:W-:Y:S02]  /*d330*/  FMUL.FTZ R2, R6.reuse, R19 ;  /* 0x0000001306027220 */ /* 0x040fe40000410000 */
[----:B------:R-:W-:Y:S02]  /*d340*/  FMUL.FTZ R0, R6, R16 ;  /* 0x0000001006007220 */ /* 0x000fe40000410000 */
[----:B------:R-:W-:Y:S01]  /*d350*/  FFMA.FTZ R6, R26, R17, -R4 ;  /* 0x000000111a067223 */ /* 0x000fe20000010804 */
[----:B------:R-:W-:Y:S01]  /*d360*/  F2FP.BF16.PACK_AB R4, R12, R30 ;  /* 0x0000001e0c04723e */ /* 0x000fe200000010ff */
[----:B------:R-:W-:-:S02]  /*d370*/  FFMA.FTZ R3, R26, R23, R3 ;  /* 0x000000171a037223 */ /* 0x000fc40000010003 */
[C---:B------:R-:W-:Y:S01]  /*d380*/  FFMA.FTZ R2, R25.reuse, R16, -R2 ;  /* 0x0000001019027223 */ /* 0x040fe20000010802 */
[----:B------:R-:W-:Y:S01]  /*d390*/  F2FP.BF16.PACK_AB R10, R6, R11 ;  /* 0x0000000b060a723e */ /* 0x000fe200000010ff */
[----:B------:R-:W-:Y:S01]  /*d3a0*/  FFMA.FTZ R0, R25, R19, R0 ;  /* 0x0000001319007223 */ /* 0x000fe20000010000 */
[----:B------:R-:W-:Y:S02]  /*d3b0*/  F2FP.BF16.PACK_AB R6, R3, R7 ;  /* 0x000000070306723e */ /* 0x000fe400000010ff */
[----:B------:R-:W-:Y:S02]  /*d3c0*/  F2FP.BF16.PACK_AB R11, R2, R14 ;  /* 0x0000000e020b723e */ /* 0x000fe400000010ff */
[----:B------:R-:W-:-:S03]  /*d3d0*/  F2FP.BF16.PACK_AB R7, R0, R13 ;  /* 0x0000000d0007723e */ /* 0x000fc600000010ff */
[----:B------:R1:W-:Y:S04]  /*d3e0*/  STS.128 [R203+0x10080], R8 ;  /* 0x01008008cb007388 */ /* 0x0003e80000000c00 */
[----:B------:R1:W-:Y:S02]  /*d3f0*/  STS.128 [R28+0x10080], R4 ;  /* 0x010080041c007388 */ /* 0x0003e40000000c00 */
.L_x_1092:
[----:B------:R-:W-:Y:S05]  /*d400*/  BSYNC B0 ;  /* 0x0000000000007941 */ /* 0x000fea0003800000 */
.L_x_1091:
        /* <DEDUP_REMOVED lines=8> */
[----:B------:R-:W-:Y:S01]  /*d490*/  SHF.R.S32.HI R5, RZ, 0x1f, R0 ;  /* 0x0000001fff057819 */ /* 0x000fe20000011400 */
[----:B------:R-:W-:Y:S01]  /*d4a0*/  IMAD.SHL.U32 R6, R0, 0x8, RZ ;  /* 0x0000000800067824 */ /* 0x000fe200078e00ff */
[----:B------:R-:W-:-:S02]  /*d4b0*/  LOP3.LUT R2, R2, 0xffffe000, RZ, 0xc0, !PT ;  /* 0xffffe00002027812 */ /* 0x000fc400078ec0ff */
[----:B------:R-:W-:Y:S02]  /*d4c0*/  LEA.HI R3, R5, R0, RZ, 0x3 ;  /* 0x0000000005037211 */ /* 0x000fe400078f18ff */
[----:B------:R-:W-:Y:S02]  /*d4d0*/  IADD3 R0, R4, R2, R118 ;  /* 0x0000000204007210 */ /* 0x000fe40007ffe076 */
[----:B------:R-:W-:Y:S01]  /*d4e0*/  LOP3.LUT R5, R111, 0x38, R6, 0xf8, !PT ;  /* 0x000000386f057812 */ /* 0x000fe200078ef806 */
[----:B------:R-:W-:Y:S01]  /*d4f0*/  IMAD.SHL.U32 R2, R3, 0x400, RZ ;  /* 0x0000040003027824 */ /* 0x000fe200078e00ff */
[----:B------:R-:W-:Y:S02]  /*d500*/  LEA R40, R0, 0x10080, 0x1 ;  /* 0x0001008000287811 */ /* 0x000fe400078e08ff */
[----:B------:R-:W-:Y:S02]  /*d510*/  LOP3.LUT R3, R5, R130, RZ, 0x3c, !PT ;  /* 0x0000008205037212 */ /* 0x000fe400078e3cff */
[----:B------:R-:W-:Y:S01]  /*d520*/  LOP3.LUT R0, R2, 0x7fffe000, RZ, 0xc0, !PT ;  /* 0x7fffe00002007812 */ /* 0x000fe200078ec0ff */
[----:B----4-:R-:W1:Y:S01]  /*d530*/  LDS.128 R8, [R40] ;  /* 0x0000000028087984 */ /* 0x010e620000000c00 */
[----:B------:R-:W-:-:S02]  /*d540*/  SHF.R.U32.HI R12, RZ, 0x10, R35 ;  /* 0x00000010ff0c7819 */ /* 0x000fc40000011623 */
[----:B------:R-:W-:Y:S02]  /*d550*/  IADD3 R0, R3, R0, R118 ;  /* 0x0000000003007210 */ /* 0x000fe40007ffe076 */
[----:B------:R-:W-:Y:S02]  /*d560*/  SHF.R.U64 R14, R36, 0x10, R37 ;  /* 0x00000010240e7819 */ /* 0x000fe40000001225 */
[----:B------:R-:W-:Y:S01]  /*d570*/  SHF.R.U64 R16, R38, 0x10, R39 ;  /* 0x0000001026107819 */ /* 0x000fe20000001227 */
[----:B------:R-:W-:Y:S01]  /*d580*/  IMAD.SHL.U32 R30, R0, 0x2, RZ ;  /* 0x00000002001e7824 */ /* 0x000fe200078e00ff */
[----:B------:R-:W-:Y:S02]  /*d590*/  SHF.R.U64 R0, R32, 0x10, R33 ;  /* 0x0000001020007819 */ /* 0x000fe40000001221 */
[----:B------:R-:W-:Y:S02]  /*d5a0*/  PRMT R24, R98, 0x5410, R12 ;  /* 0x0000541062187816 */ /* 0x000fe4000000000c */
[----:B------:R-:W2:Y:S01]  /*d5b0*/  LDS.128 R4, [R30+0x10080] ;  /* 0x010080001e047984 */ /* 0x000ea20000000c00 */
[----:B------:R-:W-:-:S02]  /*d5c0*/  PRMT R12, R70, 0x5432, R14 ;  /* 0x00005432460c7816 */ /* 0x000fc4000000000e */
[----:B------:R-:W-:Y:S02]  /*d5d0*/  PRMT R13, R97, 0x5432, R0 ;  /* 0x00005432610d7816 */ /* 0x000fe40000000000 */
[----:B------:R-:W-:Y:S01]  /*d5e0*/  SHF.R.U32.HI R18, RZ, 0x10, R39 ;  /* 0x00000010ff127819 */ /* 0x000fe20000011627 */
[----:B------:R-:W-:Y:S01]  /*d5f0*/  IMAD.U32 R31, R12, 0x10000, RZ ;  /* 0x000100000c1f7824 */ /* 0x000fe200078e00ff */
[----:B------:R-:W-:Y:S01]  /*d600*/  PRMT R23, R96, 0x5432, R16 ;  /* 0x0000543260177816 */ /* 0x000fe20000000010 */
[----:B------:R-:W-:Y:S01]  /*d610*/  IMAD.U32 R28, R13, 0x10000, RZ ;  /* 0x000100000d1c7824 */ /* 0x000fe200078e00ff */
[----:B------:R-:W-:Y:S02]  /*d620*/  SHF.R.U32.HI R2, RZ, 0x10, R33 ;  /* 0x00000010ff027819 */ /* 0x000fe40000011621 */
[----:B------:R-:W-:Y:S02]  /*d630*/  SHF.R.U64 R3, R34, 0x10, R35 ;  /* 0x0000001022037819 */ /* 0x000fe40000001223 */
[----:B------:R-:W-:-:S02]  /*d640*/  SHF.R.U32.HI R15, RZ, 0x10, R37 ;  /* 0x00000010ff0f7819 */ /* 0x000fc40000011625 */
[----:B------:R-:W-:Y:S02]  /*d650*/  PRMT R22, R96, 0x5410, R18 ;  /* 0x0000541060167816 */ /* 0x000fe40000000012 */
[----:B------:R-:W-:Y:S02]  /*d660*/  PRMT R21, R97, 0x5410, R2 ;  /* 0x0000541061157816 */ /* 0x000fe40000000002 */
[----:B------:R-:W-:Y:S02]  /*d670*/  PRMT R27, R98, 0x5432, R3 ;  /* 0x00005432621b7816 */ /* 0x000fe40000000003 */
[----:B------:R-:W-:Y:S02]  /*d680*/  PRMT R17, R70, 0x5410, R15 ;  /* 0x0000541046117816 */ /* 0x000fe4000000000f */
[----:B------:R-:W-:-:S03]  /*d690*/  LOP3.LUT R33, R12, 0xffff0000, RZ, 0xc0, !PT ;  /* 0xffff00000c217812 */ /* 0x000fc600078ec0ff */
[----:B------:R-:W-:Y:S01]  /*d6a0*/  IMAD.U32 R12, R17, 0x10000, RZ ;  /* 0x00010000110c7824 */ /* 0x000fe200078e00ff */
[C---:B-1----:R-:W-:Y:S01]  /*d6b0*/  LOP3.LUT R16, R8.reuse, 0xffff0000, RZ, 0xc0, !PT ;  /* 0xffff000008107812 */ /* 0x042fe200078ec0ff */
[----:B------:R-:W-:Y:S01]  /*d6c0*/  IMAD.U32 R14, R8, 0x10000, RZ ;  /* 0x00010000080e7824 */ /* 0x000fe200078e00ff */
[C---:B------:R-:W-:Y:S01]  /*d6d0*/  LOP3.LUT R25, R11.reuse, 0xffff0000, RZ, 0xc0, !PT ;  /* 0xffff00000b197812 */ /* 0x040fe200078ec0ff */
[----:B------:R-:W-:Y:S01]  /*d6e0*/  IMAD.U32 R18, R11, 0x10000, RZ ;  /* 0x000100000b127824 */ /* 0x000fe200078e00ff */
[C---:B------:R-:W-:Y:S01]  /*d6f0*/  LOP3.LUT R19, R9.reuse, 0xffff0000, RZ, 0xc0, !PT ;  /* 0xffff000009137812 */ /* 0x040fe200078ec0ff */
[----:B------:R-:W-:Y:S01]  /*d700*/  IMAD.U32 R15, R9, 0x10000, RZ ;  /* 0x00010000090f7824 */ /* 0x000fe200078e00ff */
[C---:B------:R-:W-:Y:S01]  /*d710*/  LOP3.LUT R26, R10.reuse, 0xffff0000, RZ, 0xc0, !PT ;  /* 0xffff00000a1a7812 */ /* 0x040fe200078ec0ff */
[----:B------:R-:W-:Y:S02]  /*d720*/  IMAD.U32 R20, R10, 0x10000, RZ ;  /* 0x000100000a147824 */ /* 0x000fe400078e00ff */
[C---:B--2---:R-:W-:Y:S01]  /*d730*/  IMAD.U32 R8, R4.reuse, 0x10000, RZ ;  /* 0x0001000004087824 */ /* 0x044fe200078e00ff */
[C---:B------:R-:W-:Y:S01]  /*d740*/  LOP3.LUT R2, R5.reuse, 0xffff0000, RZ, 0xc0, !PT ;  /* 0xffff000005027812 */ /* 0x040fe200078ec0ff */
[----:B------:R-:W-:Y:S01]  /*d750*/  IMAD.U32 R3, R5, 0x10000, RZ ;  /* 0x0001000005037824 */ /* 0x000fe200078e00ff */
[----:B------:R-:W-:Y:S01]  /*d760*/  LOP3.LUT R4, R4, 0xffff0000, RZ, 0xc0, !PT ;  /* 0xffff000004047812 */ /* 0x000fe200078ec0ff */
[----:B------:R-:W-:Y:S01]  /*d770*/  FMUL.FTZ R11, R8, R31 ;  /* 0x0000001f080b7220 */ /* 0x000fe20000410000 */
[----:B------:R-:W-:Y:S01]  /*d780*/  LOP3.LUT R10, R6, 0xffff0000, RZ, 0xc0, !PT ;  /* 0xffff0000060a7812 */ /* 0x000fe200078ec0ff */
[-C--:B------:R-:W-:Y:S01]  /*d790*/  FMUL.FTZ R5, R8, R28.reuse ;  /* 0x0000001c08057220 */ /* 0x080fe20000410000 */
[----:B------:R-:W-:Y:S01]  /*d7a0*/  LOP3.LUT R8, R13, 0xffff0000, RZ, 0xc0, !PT ;  /* 0xffff00000d087812 */ /* 0x000fe200078ec0ff */
[----:B------:R-:W-:-:S02]  /*d7b0*/  FFMA.FTZ R32, R14, R28, -R11 ;  /* 0x0000001c0e207223 */ /* 0x000fc4000001080b */
[----:B------:R-:W-:Y:S01]  /*d7c0*/  IMAD.U32 R9, R6, 0x10000, RZ ;  /* 0x0001000006097824 */ /* 0x000fe200078e00ff */
[----:B------:R-:W-:Y:S01]  /*d7d0*/  LOP3.LUT R6, R7, 0xffff0000, RZ, 0xc0, !PT ;  /* 0xffff000007067812 */ /* 0x000fe200078ec0ff */
[----:B------:R-:W-:Y:S02]  /*d7e0*/  IMAD.U32 R11, R21, 0x10000, RZ ;  /* 0x00010000150b7824 */ /* 0x000fe400078e00ff */
[----:B------:R-:W-:Y:S02]  /*d7f0*/  IMAD.U32 R0, R7, 0x10000, RZ ;  /* 0x0001000007007824 */ /* 0x000fe400078e00ff */
[----:B------:R-:W-:Y:S02]  /*d800*/  FFMA.FTZ R31, R14, R31, R5 ;  /* 0x0000001f0e1f7223 */ /* 0x000fe40000010005 */
[C---:B------:R-:W-:Y:S02]  /*d810*/  FMUL.FTZ R7, R4.reuse, R33 ;  /* 0x0000002104077220 */ /* 0x040fe40000410000 */
[----:B------:R-:W-:-:S02]  /*d820*/  FMUL.FTZ R5, R4, R8 ;  /* 0x0000000804057220 */ /* 0x000fc40000410000 */
[C---:B------:R-:W-:Y:S02]  /*d830*/  FMUL.FTZ R4, R3.reuse, R12 ;  /* 0x0000000c03047220 */ /* 0x040fe40000410000 */
[----:B------:R-:W-:Y:S02]  /*d840*/  FMUL.FTZ R3, R3, R11 ;  /* 0x0000000b03037220 */ /* 0x000fe40000410000 */
[----:B------:R-:W-:Y:S02]  /*d850*/  IMAD.U32 R13, R22, 0x10000, RZ ;  /* 0x00010000160d7824 */ /* 0x000fe400078e00ff */
[C---:B------:R-:W-:Y:S01]  /*d860*/  FFMA.FTZ R29, R16.reuse, R8, -R7 ;  /* 0x00000008101d7223 */ /* 0x040fe20000010807 */
[----:B------:R-:W-:Y:S01]  /*d870*/  LOP3.LUT R8, R21, 0xffff0000, RZ, 0xc0, !PT ;  /* 0xffff000015087812 */ /* 0x000fe200078ec0ff */
[----:B------:R-:W-:Y:S01]  /*d880*/  FFMA.FTZ R28, R16, R33, R5 ;  /* 0x00000021101c7223 */ /* 0x000fe20000010005 */
[----:B------:R-:W-:Y:S01]  /*d890*/  LOP3.LUT R5, R17, 0xffff0000, RZ, 0xc0, !PT ;  /* 0xffff000011057812 */ /* 0x000fe200078ec0ff */
[----:B------:R-:W-:Y:S01]  /*d8a0*/  FFMA.FTZ R16, R15, R11, -R4 ;  /* 0x0000000b0f107223 */ /* 0x000fe20000010804 */
[----:B------:R-:W-:Y:S01]  /*d8b0*/  LOP3.LUT R17, R22, 0xffff0000, RZ, 0xc0, !PT ;  /* 0xffff000016117812 */ /* 0x000fe200078ec0ff */
[----:B------:R-:W-:-:S02]  /*d8c0*/  IMAD.U32 R4, R24, 0x10000, RZ ;  /* 0x0001000018047824 */ /* 0x000fc400078e00ff */
[----:B------:R-:W-:Y:S02]  /*d8d0*/  FFMA.FTZ R15, R15, R12, R3 ;  /* 0x0000000c0f0f7223 */ /* 0x000fe40000010003 */
[C---:B------:R-:W-:Y:S02]  /*d8e0*/  FMUL.FTZ R3, R0.reuse, R13 ;  /* 0x0000000d00037220 */ /* 0x040fe40000410000 */
[-C--:B------:R-:W-:Y:S02]  /*d8f0*/  FMUL.FTZ R0, R0, R4.reuse ;  /* 0x0000000400007220 */ /* 0x080fe40000410000 */
[----:B------:R-:W-:Y:S02]  /*d900*/  FFMA.FTZ R14, R18, R4, -R3 ;  /* 0x00000004120e7223 */ /* 0x000fe40000010803 */
[----:B------:R-:W-:Y:S02]  /*d910*/  IMAD.U32 R21, R23, 0x10000, RZ ;  /* 0x0001000017157824 */ /* 0x000fe400078e00ff */
[----:B------:R-:W-:-:S02]  /*d920*/  IMAD.U32 R7, R27, 0x10000, RZ ;  /* 0x000100001b077824 */ /* 0x000fc400078e00ff */
[C---:B------:R-:W-:Y:S02]  /*d930*/  FMUL.FTZ R4, R2.reuse, R5 ;  /* 0x0000000502047220 */ /* 0x040fe40000410000 */
[-C--:B------:R-:W-:Y:S02]  /*d940*/  FMUL.FTZ R3, R2, R8.reuse ;  /* 0x0000000802037220 */ /* 0x080fe40000410000 */
[----:B------:R-:W-:Y:S01]  /*d950*/  FFMA.FTZ R13, R18, R13, R0 ;  /* 0x0000000d120d7223 */ /* 0x000fe20000010000 */
[----:B------:R-:W-:Y:S01]  /*d960*/  LOP3.LUT R18, R23, 0xffff0000, RZ, 0xc0, !PT ;  /* 0xffff000017127812 */ /* 0x000fe200078ec0ff */
[C---:B------:R-:W-:Y:S02]  /*d970*/  FMUL.FTZ R2, R9.reuse, R21 ;  /* 0x0000001509027220 */ /* 0x040fe40000410000 */
[----:B------:R-:W-:Y:S01]  /*d980*/  FMUL.FTZ R0, R9, R7 ;  /* 0x0000000709007220 */ /* 0x000fe20000410000 */
[----:B------:R-:W-:Y:S01]  /*d990*/  LOP3.LUT R9, R27, 0xffff0000, RZ, 0xc0, !PT ;  /* 0xffff00001b097812 */ /* 0x000fe200078ec0ff */
[C---:B------:R-:W-:Y:S01]  /*d9a0*/  FFMA.FTZ R12, R19.reuse, R8, -R4 ;  /* 0x00000008130c7223 */ /* 0x040fe20000010804 */
[----:B------:R-:W-:Y:S01]  /*d9b0*/  LOP3.LUT R8, R24, 0xffff0000, RZ, 0xc0, !PT ;  /* 0xffff000018087812 */ /* 0x000fe200078ec0ff */
[----:B------:R-:W-:-:S02]  /*d9c0*/  FFMA.FTZ R5, R19, R5, R3 ;  /* 0x0000000513057223 */ /* 0x000fc40000010003 */
[----:B------:R-:W-:Y:S02]  /*d9d0*/  FFMA.FTZ R11, R20, R7, -R2 ;  /* 0x00000007140b7223 */ /* 0x000fe40000010802 */
[----:B------:R-:W-:Y:S01]  /*d9e0*/  FMUL.FTZ R4, R10, R18 ;  /* 0x000000120a047220 */ /* 0x000fe20000410000 */
[----:B------:R-:W-:Y:S01]  /*d9f0*/  F2FP.BF16.PACK_AB R5, R5, R15 ;  /* 0x0000000f0505723e */ /* 0x000fe200000010ff */
[----:B------:R-:W-:Y:S02]  /*da00*/  FFMA.FTZ R7, R20, R21, R0 ;  /* 0x0000001514077223 */ /* 0x000fe40000010000 */
[----:B------:R-:W-:Y:S02]  /*da10*/  FMUL.FTZ R3, R10, R9 ;  /* 0x000000090a037220 */ /* 0x000fe40000410000 */
[C---:B------:R-:W-:Y:S02]  /*da20*/  FMUL.FTZ R2, R6.reuse, R17 ;  /* 0x0000001106027220 */ /* 0x040fe40000410000 */
[----:B------:R-:W-:-:S02]  /*da30*/  FMUL.FTZ R0, R6, R8 ;  /* 0x0000000806007220 */ /* 0x000fc40000410000 */
[----:B------:R-:W-:Y:S01]  /*da40*/  FFMA.FTZ R6, R26, R9, -R4 ;  /* 0x000000091a067223 */ /* 0x000fe20000010804 */
[----:B------:R-:W-:Y:S01]  /*da50*/  F2FP.BF16.PACK_AB R9, R12, R16 ;  /* 0x000000100c09723e */ /* 0x000fe200000010ff */
[----:B------:R-:W-:Y:S01]  /*da60*/  FFMA.FTZ R3, R26, R18, R3 ;  /* 0x000000121a037223 */ /* 0x000fe20000010003 */
[----:B------:R-:W-:Y:S01]  /*da70*/  F2FP.BF16.PACK_AB R4, R28, R31 ;  /* 0x0000001f1c04723e */ /* 0x000fe200000010ff */
[C---:B------:R-:W-:Y:S01]  /*da80*/  FFMA.FTZ R2, R25.reuse, R8, -R2 ;  /* 0x0000000819027223 */ /* 0x040fe20000010802 */
[----:B------:R-:W-:Y:S01]  /*da90*/  F2FP.BF16.PACK_AB R10, R6, R11 ;  /* 0x0000000b060a723e */ /* 0x000fe200000010ff */
[----:B------:R-:W-:Y:S01]  /*daa0*/  FFMA.FTZ R0, R25, R17, R0 ;  /* 0x0000001119007223 */ /* 0x000fe20000010000 */
[----:B------:R-:W-:Y:S02]  /*dab0*/  F2FP.BF16.PACK_AB R8, R29, R32 ;  /* 0x000000201d08723e */ /* 0x000fe400000010ff */
[----:B------:R-:W-:Y:S02]  /*dac0*/  F2FP.BF16.PACK_AB R6, R3, R7 ;  /* 0x000000070306723e */ /* 0x000fe400000010ff */
[----:B------:R-:W-:-:S02]  /*dad0*/  F2FP.BF16.PACK_AB R11, R2, R14 ;  /* 0x0000000e020b723e */ /* 0x000fc400000010ff */
[----:B------:R-:W-:-:S03]  /*dae0*/  F2FP.BF16.PACK_AB R7, R0, R13 ;  /* 0x0000000d0007723e */ /* 0x000fc600000010ff */
[----:B------:R1:W-:Y:S04]  /*daf0*/  STS.128 [R40], R8 ;  /* 0x0000000828007388 */ /* 0x0003e80000000c00 */
[----:B------:R1:W-:Y:S02]  /*db00*/  STS.128 [R30+0x10080], R4 ;  /* 0x010080041e007388 */ /* 0x0003e40000000c00 */
.L_x_1090:
[----:B------:R-:W-:Y:S05]  /*db10*/  BSYNC B1 ;  /* 0x0000000000017941 */ /* 0x000fea0003800000 */
.L_x_1089:
[----:B------:R-:W-:Y:S01]  /*db20*/  ISETP.GE.AND P0, PT, R128, R43, PT ;  /* 0x0000002b8000720c */ /* 0x000fe20003f06270 */
[----:B------:R-:W-:-:S12]  /*db30*/  BSSY B1, `(.L_x_1093) ;  /* 0x00000e7000017945 */ /* 0x000fd80003800000 */
        /* <DEDUP_REMOVED lines=21> */
[----:B----4-:R-:W1:Y:S01]  /*dc90*/  LDS.128 R8, [R31] ;  /* 0x000000001f087984 */ /* 0x010e620000000c00 */
        /* <DEDUP_REMOVED lines=52> */
[----:B------:R-:W-:Y:S02]  /*dfe0*/  FMUL.FTZ R5, R2, R36 ;  /* 0x0000002402057220 */ /* 0x000fe40000410000 */
[----:B------:R-:W-:Y:S02]  /*dff0*/  FFMA.FTZ R33, R16, R30, -R10 ;  /* 0x0000001e10217223 */ /* 0x000fe4000001080a */
[----:B------:R-:W-:Y:S02]  /*e000*/  FMUL.FTZ R2, R2, R14 ;  /* 0x0000000e02027220 */ /* 0x000fe40000410000 */
[----:B------:R-:W-:-:S02]  /*e010*/  FFMA.FTZ R30, R16, R32, R6 ;  /* 0x00000020101e7223 */ /* 0x000fc40000010006 */
[C---:B------:R-:W-:Y:S01]  /*e020*/  FFMA.FTZ R32, R12.reuse, R14, -R5 ;  /* 0x0000000e0c207223 */ /* 0x040fe20000010805 */
[----:B------:R-:W-:Y:S01]  /*e030*/  LOP3.LUT R5, R15, 0xffff0000, RZ, 0xc0, !PT ;  /* 0xffff00000f057812 */ /* 0x000fe200078ec0ff */
[----:B------:R-:W-:Y:S01]  /*e040*/  FFMA.FTZ R16, R12, R36, R2 ;  /* 0x000000240c107223 */ /* 0x000fe20000010002 */
[----:B------:R-:W-:Y:S01]  /*e050*/  LOP3.LUT R12, R18, 0xffff0000, RZ, 0xc0, !PT ;  /* 0xffff0000120c7812 */ /* 0x000fe200078ec0ff */
[----:B------:R-:W-:Y:S01]  /*e060*/  FMUL.FTZ R2, R9, R37 ;  /* 0x0000002509027220 */ /* 0x000fe20000410000 */
[C---:B------:R-:W-:Y:S01]  /*e070*/  LOP3.LUT R18, R23.reuse, 0xffff0000, RZ, 0xc0, !PT ;  /* 0xffff000017127812 */ /* 0x040fe200078ec0ff */
[----:B------:R-:W-:Y:S01]  /*e080*/  IMAD.U32 R36, R23, 0x10000, RZ ;  /* 0x0001000017247824 */ /* 0x000fe200078e00ff */
[----:B------:R-:W-:Y:S01]  /*e090*/  LOP3.LUT R15, R24, 0xffff0000, RZ, 0xc0, !PT ;  /* 0xffff0000180f7812 */ /* 0x000fe200078ec0ff */
[----:B------:R-:W-:Y:S02]  /*e0a0*/  FMUL.FTZ R6, R9, R5 ;  /* 0x0000000509067220 */ /* 0x000fe40000410000 */
[----:B------:R-:W-:-:S02]  /*e0b0*/  IMAD.U32 R10, R28, 0x10000, RZ ;  /* 0x000100001c0a7824 */ /* 0x000fc400078e00ff */
[----:B------:R-:W-:Y:S02]  /*e0c0*/  FFMA.FTZ R8, R21, R5, -R2 ;  /* 0x0000000515087223 */ /* 0x000fe40000010802 */
[C---:B------:R-:W-:Y:S02]  /*e0d0*/  FMUL.FTZ R5, R4.reuse, R13 ;  /* 0x0000000d04057220 */ /* 0x040fe40000410000 */
[----:B------:R-:W-:Y:S01]  /*e0e0*/  FMUL.FTZ R2, R4, R12 ;  /* 0x0000000c04027220 */ /* 0x000fe20000410000 */
[----:B------:R-:W-:Y:S01]  /*e0f0*/  F2FP.BF16.PACK_AB R8, R8, R35 ;  /* 0x000000230808723e */ /* 0x000fe200000010ff */
[----:B------:R-:W-:Y:S02]  /*e100*/  FMUL.FTZ R4, R3, R36 ;  /* 0x0000002403047220 */ /* 0x000fe40000410000 */
[----:B------:R-:W-:Y:S01]  /*e110*/  FFMA.FTZ R14, R21, R37, R6 ;  /* 0x00000025150e7223 */ /* 0x000fe20000010006 */
[----:B------:R-:W-:Y:S01]  /*e120*/  LOP3.LUT R6, R28, 0xffff0000, RZ, 0xc0, !PT ;  /* 0xffff00001c067812 */ /* 0x000fe200078ec0ff */
[----:B------:R-:W-:-:S02]  /*e130*/  FMUL.FTZ R3, R3, R10 ;  /* 0x0000000a03037220 */ /* 0x000fc40000410000 */
[C---:B------:R-:W-:Y:S02]  /*e140*/  FFMA.FTZ R9, R19.reuse, R12, -R5 ;  /* 0x0000000c13097223 */ /* 0x040fe40000010805 */
[C---:B------:R-:W-:Y:S02]  /*e150*/  FFMA.FTZ R12, R20.reuse, R36, R3 ;  /* 0x00000024140c7223 */ /* 0x040fe40000010003 */
[----:B------:R-:W-:Y:S01]  /*e160*/  FFMA.FTZ R13, R19, R13, R2 ;  /* 0x0000000d130d7223 */ /* 0x000fe20000010002 */
[----:B------:R-:W-:Y:S01]  /*e170*/  F2FP.BF16.PACK_AB R9, R9, R33 ;  /* 0x000000210909723e */ /* 0x000fe200000010ff */
[----:B------:R-:W-:Y:S02]  /*e180*/  FFMA.FTZ R10, R20, R10, -R4 ;  /* 0x0000000a140a7223 */ /* 0x000fe40000010804 */
[----:B------:R-:W-:Y:S02]  /*e190*/  FMUL.FTZ R5, R11, R18 ;  /* 0x000000120b057220 */ /* 0x000fe40000410000 */
[----:B------:R-:W-:-:S02]  /*e1a0*/  FMUL.FTZ R3, R7, R17 ;  /* 0x0000001107037220 */ /* 0x000fc40000410000 */
[-C--:B------:R-:W-:Y:S02]  /*e1b0*/  FMUL.FTZ R4, R11, R6.reuse ;  /* 0x000000060b047220 */ /* 0x080fe40000410000 */
[-C--:B------:R-:W-:Y:S02]  /*e1c0*/  FMUL.FTZ R2, R7, R15.reuse ;  /* 0x0000000f07027220 */ /* 0x080fe40000410000 */
[----:B------:R-:W-:Y:S01]  /*e1d0*/  FFMA.FTZ R7, R27, R6, -R5 ;  /* 0x000000061b077223 */ /* 0x000fe20000010805 */
[----:B------:R-:W-:Y:S01]  /*e1e0*/  F2FP.BF16.PACK_AB R5, R13, R30 ;  /* 0x0000001e0d05723e */ /* 0x000fe200000010ff */
[----:B------:R-:W-:Y:S02]  /*e1f0*/  FFMA.FTZ R3, R25, R15, -R3 ;  /* 0x0000000f19037223 */ /* 0x000fe40000010803 */
        /* <DEDUP_REMOVED lines=9> */
.L_x_1096:
[----:B------:R-:W-:Y:S05]  /*e290*/  BSYNC B0 ;  /* 0x0000000000007941 */ /* 0x000fea0003800000 */
.L_x_1095:
        /* <DEDUP_REMOVED lines=19> */
[----:B----4-:R-:W1:Y:S01]  /*e3d0*/  LDS.128 R8, [R31] ;  /* 0x000000001f087984 */ /* 0x010e620000000c00 */
[----:B------:R-:W-:Y:S02]  /*e3e0*/  IADD3 R0, R3, R0, R26 ;  /* 0x0000000003007210 */ /* 0x000fe40007ffe01a */
[----:B------:R-:W-:Y:S02]  /*e3f0*/  SHF.R.U64 R14, R52, 0x10, R53 ;  /* 0x00000010340e7819 */ /* 0x000fe40000001235 */
[----:B------:R-:W-:Y:S01]  /*e400*/  SHF.R.U64 R16, R54, 0x10, R55 ;  /* 0x0000001036107819 */ /* 0x000fe20000001237 */
[----:B------:R-:W-:Y:S01]  /*e410*/  IMAD.SHL.U32 R29, R0, 0x2, RZ ;  /* 0x00000002001d7824 */ /* 0x000fe200078e00ff */
[----:B------:R-:W-:Y:S02]  /*e420*/  SHF.R.U64 R0, R56, 0x10, R57 ;  /* 0x0000001038007819 */ /* 0x000fe40000001239 */
[----:B------:R-:W-:-:S02]  /*e430*/  PRMT R24, R107, 0x5410, R12 ;  /* 0x000054106b187816 */ /* 0x000fc4000000000c */
[----:B------:R-:W2:Y:S01]  /*e440*/  LDS.128 R4, [R29+0x10080] ;  /* 0x010080001d047984 */ /* 0x000ea20000000c00 */
[----:B------:R-:W-:Y:S02]  /*e450*/  PRMT R12, R104, 0x5432, R14 ;  /* 0x00005432680c7816 */ /* 0x000fe4000000000e */
[----:B------:R-:W-:Y:S02]  /*e460*/  PRMT R13, R106, 0x5432, R0 ;  /* 0x000054326a0d7816 */ /* 0x000fe40000000000 */
[----:B------:R-:W-:Y:S01]  /*e470*/  SHF.R.U32.HI R18, RZ, 0x10, R55 ;  /* 0x00000010ff127819 */ /* 0x000fe20000011637 */
[----:B------:R-:W-:Y:S01]  /*e480*/  IMAD.U32 R30, R12, 0x10000, RZ ;  /* 0x000100000c1e7824 */ /* 0x000fe200078e00ff */
[----:B------:R-:W-:Y:S01]  /*e490*/  PRMT R23, R105, 0x5432, R16 ;  /* 0x0000543269177816 */ /* 0x000fe20000000010 */
[----:B------:R-:W-:Y:S01]  /*e4a0*/  IMAD.U32 R28, R13, 0x10000, RZ ;  /* 0x000100000d1c7824 */ /* 0x000fe200078e00ff */
        /* <DEDUP_REMOVED lines=34> */
[-C--:B------:R-:W-:Y:S02]  /*e6d0*/  FMUL.FTZ R3, R3, R11.reuse ;  /* 0x0000000b03037220 */ /* 0x080fe40000410000 */
        /* <DEDUP_REMOVED lines=44> */
.L_x_1094:
[----:B------:R-:W-:Y:S05]  /*e9a0*/  BSYNC B1 ;  /* 0x0000000000017941 */ /* 0x000fea0003800000 */
.L_x_1093:
        /* <DEDUP_REMOVED lines=119> */
.L_x_1100:
[----:B------:R-:W-:Y:S05]  /*f120*/  BSYNC B0 ;  /* 0x0000000000007941 */ /* 0x000fea0003800000 */
.L_x_1099:
        /* <DEDUP_REMOVED lines=112> */
.L_x_1098:
[----:B------:R-:W-:Y:S05]  /*f830*/  BSYNC B1 ;  /* 0x0000000000017941 */ /* 0x000fea0003800000 */
.L_x_1097:
        /* <DEDUP_REMOVED lines=118> */
.L_x_1102:
[----:B------:R-:W-:Y:S05]  /*ffa0*/  BSYNC B0 ;  /* 0x0000000000007941 */ /* 0x000fea0003800000 */
.L_x_1101:
        /* <DEDUP_REMOVED lines=19> */
[----:B----4-:R-:W1:Y:S01]  /*100e0*/  LDS.128 R8, [R30] ;  /* 0x000000001e087984 */ /* 0x010e620000000c00 */
        /* <DEDUP_REMOVED lines=10> */
[----:B------:R-:W-:Y:S01]  /*10190*/  PRMT R23, R125, 0x5432, R15 ;  /* 0x000054327d177816 */ /* 0x000fe2000000000f */
[----:B------:R-:W-:Y:S01]  /*101a0*/  IMAD.U32 R29, R21, 0x10000, RZ ;  /* 0x00010000151d7824 */ /* 0x000fe200078e00ff */
[----:B------:R-:W-:Y:S02]  /*101b0*/  PRMT R22, R125, 0x5410, R17 ;  /* 0x000054107d167816 */ /* 0x000fe40000000011 */
[----:B------:R-:W-:Y:S02]  /*101c0*/  SHF.R.U32.HI R14, RZ, 0x10, R89 ;  /* 0x00000010ff0e7819 */ /* 0x000fe40000011659 */
[----:B------:R-:W-:Y:S01]  /*101d0*/  SHF.R.U32.HI R2, RZ, 0x10, R93 ;  /* 0x00000010ff027819 */ /* 0x000fe2000001165d */
[----:B------:R-:W-:Y:S01]  /*101e0*/  IMAD.U32 R35, R22, 0x10000, RZ ;  /* 0x0001000016237824 */ /* 0x000fe200078e00ff */
[----:B------:R-:W-:-:S02]  /*101f0*/  SHF.R.U64 R3, R94, 0x10, R95 ;  /* 0x000000105e037819 */ /* 0x000fc4000000125f */
        /* <DEDUP_REMOVED lines=22> */
[----:B------:R-:W-:Y:S02]  /*10360*/  IMAD.U32 R11, R20, 0x10000, RZ ;  /* 0x00010000140b7824 */ /* 0x000fe400078e00ff */
[C---:B------:R-:W-:Y:S02]  /*10370*/  IMAD.U32 R0, R7.reuse, 0x10000, RZ ;  /* 0x0001000007007824 */ /* 0x040fe400078e00ff */
[----:B------:R-:W-:Y:S02]  /*10380*/  FFMA.FTZ R33, R14, R31, R5 ;  /* 0x0000001f0e217223 */ /* 0x000fe40000010005 */
[----:B------:R-:W-:Y:S01]  /*10390*/  IMAD.U32 R2, R6, 0x10000, RZ ;  /* 0x0001000006027824 */ /* 0x000fe200078e00ff */
[----:B------:R-:W-:Y:S01]  /*103a0*/  LOP3.LUT R6, R7, 0xffff0000, RZ, 0xc0, !PT ;  /* 0xffff000007067812 */ /* 0x000fe200078ec0ff */
[----:B------:R-:W-:-:S02]  /*103b0*/  IMAD.U32 R14, R24, 0x10000, RZ ;  /* 0x00010000180e7824 */ /* 0x000fc400078e00ff */
[----:B------:R-:W-:Y:S02]  /*103c0*/  FMUL.FTZ R7, R8, R11 ;  /* 0x0000000b08077220 */ /* 0x000fe40000410000 */
[CC--:B------:R-:W-:Y:S02]  /*103d0*/  FMUL.FTZ R5, R0.reuse, R35.reuse ;  /* 0x0000002300057220 */ /* 0x0c0fe40000410000 */
[----:B------:R-:W-:Y:S02]  /*103e0*/  FMUL.FTZ R0, R0, R14 ;  /* 0x0000000e00007220 */ /* 0x000fe40000410000 */
[-C--:B------:R-:W-:Y:S02]  /*103f0*/  FMUL.FTZ R9, R8, R36.reuse ;  /* 0x0000002408097220 */ /* 0x080fe40000410000 */
[----:B------:R-:W-:Y:S01]  /*10400*/  FFMA.FTZ R29, R15, R36, R7 ;  /* 0x000000240f1d7223 */ /* 0x000fe20000010007 */
[----:B------:R-:W-:Y:S01]  /*10410*/  LOP3.LUT R7, R21, 0xffff0000, RZ, 0xc0, !PT ;  /* 0xffff000015077812 */ /* 0x000fe200078ec0ff */
[----:B------:R-:W-:-:S02]  /*10420*/  FFMA.FTZ R21, R12, R35, R0 ;  /* 0x000000230c157223 */ /* 0x000fc40000010000 */
[----:B------:R-:W-:Y:S01]  /*10430*/  FFMA.FTZ R32, R15, R11, -R9 ;  /* 0x0000000b0f207223 */ /* 0x000fe20000010809 */
[----:B------:R-:W-:Y:S01]  /*10440*/  LOP3.LUT R11, R16, 0xffff0000, RZ, 0xc0, !PT ;  /* 0xffff0000100b7812 */ /* 0x000fe200078ec0ff */
[----:B------:R-:W-:Y:S01]  /*10450*/  FMUL.FTZ R0, R4, R13 ;  /* 0x0000000d04007220 */ /* 0x000fe20000410000 */
[----:B------:R-:W-:Y:S01]  /*10460*/  LOP3.LUT R9, R20, 0xffff0000, RZ, 0xc0, !PT ;  /* 0xffff000014097812 */ /* 0x000fe200078ec0ff */
[----:B------:R-:W-:Y:S01]  /*10470*/  FFMA.FTZ R31, R12, R14, -R5 ;  /* 0x0000000e0c1f7223 */ /* 0x000fe20000010805 */
[----:B------:R-:W-:Y:S01]  /*10480*/  LOP3.LUT R16, R23, 0xffff0000, RZ, 0xc0, !PT ;  /* 0xffff000017107812 */ /* 0x000fe200078ec0ff */
[-C--:B------:R-:W-:Y:S01]  /*10490*/  FMUL.FTZ R5, R4, R7.reuse ;  /* 0x0000000704057220 */ /* 0x080fe20000410000 */
[----:B------:R-:W-:Y:S01]  /*104a0*/  LOP3.LUT R14, R27, 0xffff0000, RZ, 0xc0, !PT ;  /* 0xffff00001b0e7812 */ /* 0x000fe200078ec0ff */
[----:B------:R-:W-:Y:S01]  /*104b0*/  FFMA.FTZ R8, R19, R7, -R0 ;  /* 0x0000000713087223 */ /* 0x000fe20000010800 */
[----:B------:R-:W-:Y:S01]  /*104c0*/  LOP3.LUT R15, R22, 0xffff0000, RZ, 0xc0, !PT ;  /* 0xffff0000160f7812 */ /* 0x000fe200078ec0ff */
[----:B------:R-:W-:-:S02]  /*104d0*/  IMAD.U32 R20, R23, 0x10000, RZ ;  /* 0x0001000017147824 */ /* 0x000fc400078e00ff */
        /* <DEDUP_REMOVED lines=29> */
.L_x_1074:
[----:B------:R-:W-:Y:S05]  /*106b0*/  BSYNC B2 ;  /* 0x0000000000027941 */ /* 0x000fea0003800000 */
.L_x_1040:
[----:B------:R-:W-:-:S04]  /*106c0*/  DEPBAR.LE SB0, 0x0 ;  /* 0x000080000000791a */ /* 0x000fc80000000000 */
[----:B------:R-:W-:Y:S01]  /*106d0*/  IMAD R0, R129, c[0x0][0x208], RZ ;  /* 0x0000820081007a24 */ /* 0x000fe200078e02ff */
[----:B------:R-:W-:Y:S01]  /*106e0*/  BAR.SYNC.DEFER_BLOCKING 0x0 ;  /* 0x0000000000007b1d */ /* 0x000fe20000010000 */
[----:B-1----:R-:W-:Y:S01]  /*106f0*/  IMAD.WIDE.U32 R4, R108, c[0x0][0x208], RZ ;  /* 0x000082006c047a25 */ /* 0x002fe200078e00ff */
[----:B------:R-:W-:Y:S02]  /*10700*/  IADD3 R195, R186, 0x20, RZ ;  /* 0x00000020bac37810 */ /* 0x000fe40007ffe0ff */
[----:B------:R-:W-:Y:S01]  /*10710*/  IADD3 R204, R204, -0x2, RZ ;  /* 0xfffffffecccc7810 */ /* 0x000fe20007ffe0ff */
[----:B------:R-:W-:Y:S01]  /*10720*/  IMAD R2, R108, c[0x0][0x20c], R0 ;  /* 0x000083006c027a24 */ /* 0x000fe200078e0200 */
[----:B------:R-:W-:Y:S01]  /*10730*/  LEA R0, P1, R4, R220, 0x5 ;  /* 0x000000dc04007211 */ /* 0x000fe200078228ff */
[----:B------:R-:W-:Y:S02]  /*10740*/  IMAD R72, R108, -0x20, R237 ;  /* 0xffffffe06c487824 */ /* 0x000fe400078e02ed */
[----:B------:R-:W-:Y:S01]  /*10750*/  IMAD.IADD R3, R5, 0x1, R2 ;  /* 0x0000000105037824 */ /* 0x000fe200078e0202 */
[----:B------:R-:W-:-:S04]  /*10760*/  LEA R2, P0, R0, c[0x0][0x1f8], 0x1 ;  /* 0x00007e0000027a11 */ /* 0x000fc800078008ff */
[----:B------:R-:W-:Y:S02]  /*10770*/  LEA.HI.X R3, R4, R223, R3, 0x5, P1 ;  /* 0x000000df04037211 */ /* 0x000fe400008f2c03 */
[----:B------:R-:W-:Y:S02]  /*10780*/  R2P PR, R99, 0x6 ;  /* 0x0000000663007804 */ /* 0x000fe40000000000 */
[----:B------:R-:W-:Y:S02]  /*10790*/  LEA.HI.X R3, R0, c[0x0][0x1fc], R3, 0x1, P0 ;  /* 0x00007f0000037a11 */ /* 0x000fe400000f0c03 */
[----:B------:R-:W-:Y:S02]  /*107a0*/  LOP3.LUT R0, R123, 0x1, RZ, 0xc0, !PT ;  /* 0x000000017b007812 */ /* 0x000fe400078ec0ff */
[----:B------:R-:W-:Y:S01]  /*107b0*/  ISETP.GT.AND P0, PT, R72, R211, PT ;  /* 0x000000d34800720c */ /* 0x000fe20003f04270 */
[----:B----4-:R-:W-:Y:S01]  /*107c0*/  LDSM.16.M88.4 R8, [R191] ;  /* 0x00000000bf08783b */ /* 0x010fe20000000200 */
[----:B------:R-:W-:-:S02]  /*107d0*/  ISETP.NE.AND P3, PT, R133, 0x1, PT ;  /* 0x000000018500780c */ /* 0x000fc40003f65270 */
[----:B------:R-:W-:Y:S01]  /*107e0*/  ISETP.NE.U32.OR P0, PT, R0, 0x1, !P0 ;  /* 0x000000010000780c */ /* 0x000fe20004705470 */
[----:B--2---:R-:W1:Y:S02]  /*107f0*/  LDSM.16.M88.4 R12, [R186] ;  /* 0x00000000ba0c783b */ /* 0x004e640000000200 */
[----:B------:R-:W-:Y:S01]  /*10800*/  @P1 IADD3 R195, R186, -0x20, RZ ;  /* 0xffffffe0bac31810 */ /* 0x000fe20007ffe0ff */
[----:B------:R-:W-:Y:S01]  /*10810*/  IMAD.MOV.U32 R0, RZ, RZ, 0x40 ;  /* 0x00000040ff007424 */ /* 0x000fe200078e00ff */
[----:B------:R-:W-:Y:S01]  /*10820*/  LOP3.LUT P1, RZ, R123, 0x4, RZ, 0xc0, !PT ;  /* 0x000000047bff7812 */ /* 0x000fe2000782c0ff */
[----:B------:R-:W2:Y:S03]  /*10830*/  LDSM.16.M88.4 R40, [R186+0x800] ;  /* 0x00080000ba28783b */ /* 0x000ea60000000200 */
[----:B------:R-:W-:Y:S01]  /*10840*/  ISETP.LE.OR P1, PT, R72, R211, !P1 ;  /* 0x000000d34800720c */ /* 0x000fe20004f23670 */
[----:B------:R-:W-:Y:S01]  /*10850*/  LDSM.16.M88.4 R4, [R192] ;  /* 0x00000000c004783b */ /* 0x000fe20000000200 */
[----:B------:R-:W-:-:S03]  /*10860*/  SEL R0, R0, 0xffffffc0, !P2 ;  /* 0xffffffc000007807 */ /* 0x000fc60005000000 */
[----:B------:R-:W3:Y:S02]  /*10870*/  LDSM.16.M88.4 R28, [R195] ;  /* 0x00000000c31c783b */ /* 0x000ee40000000200 */
[----:B------:R-:W-:Y:S02]  /*10880*/  IMAD.IADD R185, R186, 0x1, R0 ;  /* 0x00000001bab97824 */ /* 0x000fe400078e0200 */
[----:B------:R-:W-:Y:S01]  /*10890*/  LDSM.16.M88.4 R56, [R195+0x800] ;  /* 0x00080000c338783b */ /* 0x000fe20000000200 */
[----:B------:R-:W-:-:S03]  /*108a0*/  IMAD.IADD R184, R0, 0x1, R195 ;  /* 0x0000000100b87824 */ /* 0x000fc600078e02c3 */
[----:B------:R-:W-:Y:S01]  /*108b0*/  @!PT LDS RZ, [RZ] ;  /* 0x00000000fffff984 */ /* 0x000fe20000000800 */
[----:B------:R-:W-:Y:S01]  /*108c0*/  @!PT LDS RZ, [RZ] ;  /* 0x00000000fffff984 */ /* 0x000fe20000000800 */
[----:B------:R-:W-:Y:S01]  /*108d0*/  @!PT LDS RZ, [RZ] ;  /* 0x00000000fffff984 */ /* 0x000fe20000000800 */
[----:B------:R4:W-:Y:S01]  /*108e0*/  LDGSTS.E.BYPASS.LTC128B.128 [R203+0x8080], [R2.64], !P0 ;  /* 0x0808000002cb7fae */ /* 0x0009e2000c101d46 */
[----:B------:R-:W-:-:S04]  /*108f0*/  LOP3.LUT P0, RZ, R123, 0x2, RZ, 0xc0, !PT ;  /* 0x000000027bff7812 */ /* 0x000fc8000780c0ff */
[----:B------:R-:W-:-:S13]  /*10900*/  ISETP.LE.OR P0, PT, R72, R211, !P0 ;  /* 0x000000d34800720c */ /* 0x000fda0004703670 */
[----:B------:R4:W-:Y:S01]  /*10910*/  LDGSTS.E.BYPASS.LTC128B.128 [R203+0x9080], [R2.64+0x80], !P0 ;  /* 0x0908008002cb7fae */ /* 0x0009e2000c101d46 */
[----:B------:R-:W-:Y:S01]  /*10920*/  LOP3.LUT P0, RZ, R123, 0x8, RZ, 0xc0, !PT ;  /* 0x000000087bff7812 */ /* 0x000fe2000780c0ff */
[----:B-1----:R-:W-:Y:S02]  /*10930*/  HMMA.16816.F32.BF16 R20, R8, R12, RZ ;  /* 0x0000000c0814723c */ /* 0x002fe400000418ff */
[----:B------:R4:W-:Y:S01]  /*10940*/  LDGSTS.E.BYPASS.LTC128B.128 [R203+0xa080], [R2.64+0x100], !P1 ;  /* 0x0a08010002cb7fae */ /* 0x0009e2000c901d46 */
[----:B------:R-:W-:-:S05]  /*10950*/  ISETP.LE.OR P0, PT, R72, R211, !P0 ;  /* 0x000000d34800720c */ /* 0x000fca0004703670 */
[C---:B------:R-:W-:Y:S08]  /*10960*/  HMMA.16816.F32.BF16 R12, R8.reuse, R14, RZ ;  /* 0x0000000e080c723c */ /* 0x040ff000000418ff */
[----:B------:R4:W-:Y:S01]  /*10970*/  LDGSTS.E.BYPASS.LTC128B.128 [R203+0xb080], [R2.64+0x180], !P0 ;  /* 0x0b08018002cb7fae */ /* 0x0009e2000c101d46 */
[----:B--2---:R-:W-:Y:S03]  /*10980*/  HMMA.16816.F32.BF16 R36, R8, R40, RZ ;  /* 0x000000280824723c */ /* 0x004fe600000418ff */
[----:B------:R-:W-:Y:S04]  /*10990*/  LDSM.16.M88.4 R16, [R194] ;  /* 0x00000000c210783b */ /* 0x000fe80000000200 */
[----:B------:R-:W1:Y:S01]  /*109a0*/  LDSM.16.M88.4 R32, [R185] ;  /* 0x00000000b920783b */ /* 0x000e620000000200 */
[C---:B---3--:R-:W-:Y:S03]  /*109b0*/  HMMA.16816.F32.BF16 R20, R4.reuse, R28, R20 ;  /* 0x0000001c0414723c */ /* 0x048fe60000041814 */
[----:B------:R-:W-:Y:S04]  /*109c0*/  LDSM.16.M88.4 R24, [R193] ;  /* 0x00000000c118783b */ /* 0x000fe80000000200 */
[----:B------:R-:W2:Y:S01]  /*109d0*/  LDSM.16.M88.4 R44, [R184] ;  /* 0x00000000b82c783b */ /* 0x000ea20000000200 */
[----:B------:R-:W-:Y:S03]  /*109e0*/  HMMA.16816.F32.BF16 R12, R4, R30, R12 ;  /* 0x0000001e040c723c */ /* 0x000fe6000004180c */
[----:B------:R-:W-:Y:S04]  /*109f0*/  LDSM.16.M88.4 R28, [R191+0x4000] ;  /* 0x00400000bf1c783b */ /* 0x000fe80000000200 */
[----:B------:R-:W3:Y:S01]  /*10a00*/  LDSM.16.M88.4 R48, [R186+0x1000] ;  /* 0x00100000ba30783b */ /* 0x000ee20000000200 */
[----:B------:R-:W-:Y:S03]  /*10a10*/  HMMA.16816.F32.BF16 R40, R8, R42, RZ ;  /* 0x0000002a0828723c */ /* 0x000fe600000418ff */
[----:B------:R-:W2:Y:S04]  /*10a20*/  LDSM.16.M88.4 R52, [R185+0x800] ;  /* 0x00080000b934783b */ /* 0x000ea80000000200 */
[----:B------:R-:W-:Y:S04]  /*10a30*/  LDSM.16.M88.4 R64, [R195+0x1000] ;  /* 0x00100000c340783b */ /* 0x000fe80000000200 */
[----:B------:R-:W-:Y:S04]  /*10a40*/  LDSM.16.M88.4 R68, [R184+0x800] ;  /* 0x00080000b844783b */ /* 0x000fe80000000200 */
[----:B------:R-:W-:Y:S04]  /*10a50*/  LDSM.16.M88.4 R60, [R186+0x1800] ;  /* 0x00180000ba3c783b */ /* 0x000fe80000000200 */
[----:B------:R-:W0:Y:S01]  /*10a60*/  LDGDEPBAR ;  /* 0x00000000000079af */ /* 0x000e220000000000 */
[C---:B-1----:R-:W-:Y:S08]  /*10a70*/  HMMA.16816.F32.BF16 R20, R16.reuse, R32, R20 ;  /* 0x000000201014723c */ /* 0x042ff00000041814 */
[----:B------:R-:W-:Y:S08]  /*10a80*/  HMMA.16816.F32.BF16 R32, R16, R34, R12 ;  /* 0x000000221020723c */ /* 0x000ff0000004180c */
[----:B------:R-:W-:Y:S01]  /*10a90*/  HMMA.16816.F32.BF16 R12, R4, R56, R36 ;  /* 0x00000038040c723c */ /* 0x000fe20000041824 */
[----:B------:R-:W-:Y:S07]  /*10aa0*/  LDSM.16.M88.4 R36, [R184+0x1000] ;  /* 0x00100000b824783b */ /* 0x000fee0000000200 */
[----:B--2---:R-:W-:Y:S01]  /*10ab0*/  HMMA.16816.F32.BF16 R8, R24, R44, R20 ;  /* 0x0000002c1808723c */ /* 0x004fe20000041814 */
[----:B------:R-:W1:Y:S07]  /*10ac0*/  LDSM.16.M88.4 R20, [R192+0x4000] ;  /* 0x00400000c014783b */ /* 0x000e6e0000000200 */
[----:B------:R-:W-:Y:S01]  /*10ad0*/  HMMA.16816.F32.BF16 R40, R4, R58, R40 ;  /* 0x0000003a0428723c */ /* 0x000fe20000041828 */
[----:B------:R-:W-:Y:S07]  /*10ae0*/  LDSM.16.M88.4 R56, [R185+0x1000] ;  /* 0x00100000b938783b */ /* 0x000fee0000000200 */
[----:B------:R-:W-:Y:S01]  /*10af0*/  HMMA.16816.F32.BF16 R32, R24, R46, R32 ;  /* 0x0000002e1820723c */ /* 0x000fe20000041820 */
[----:B------:R-:W-:Y:S07]  /*10b00*/  LDSM.16.M88.4 R44, [R195+0x1800] ;  /* 0x00180000c32c783b */ /* 0x000fee0000000200 */
[----:B---3--:R-:W-:Y:S08]  /*10b10*/  HMMA.16816.F32.BF16 R4, R28, R48, R8 ;  /* 0x000000301c04723c */ /* 0x008ff00000041808 */
[C---:B------:R-:W-:Y:S01]  /*10b20*/  HMMA.16816.F32.BF16 R8, R16.reuse, R52, R12 ;  /* 0x000000341008723c */ /* 0x040fe2000004180c */
[----:B------:R-:W2:Y:S07]  /*10b30*/  LDSM.16.M88.4 R12, [R194+0x4000] ;  /* 0x00400000c20c783b */ /* 0x000eae0000000200 */
[----:B------:R-:W-:Y:S01]  /*10b40*/  HMMA.16816.F32.BF16 R40, R16, R54, R40 ;  /* 0x000000361028723c */ /* 0x000fe20000041828 */
[----:B------:R-:W-:Y:S07]  /*10b50*/  LDSM.16.M88.4 R52, [R186+0x2800] ;  /* 0x00280000ba34783b */ /* 0x000fee0000000200 */
[----:B-1----:R-:W-:Y:S08]  /*10b60*/  HMMA.16816.F32.BF16 R16, R20, R64, R4 ;  /* 0x000000401410723c */ /* 0x002ff00000041804 */
[----:B------:R-:W-:Y:S01]  /*10b70*/  HMMA.16816.F32.BF16 R32, R28, R50, R32 ;  /* 0x000000321c20723c */ /* 0x000fe20000041820 */
[----:B------:R-:W-:Y:S07]  /*10b80*/  LDSM.16.M88.4 R48, [R195+0x2000] ;  /* 0x00200000c330783b */ /* 0x000fee0000000200 */
[C---:B------:R-:W-:Y:S01]  /*10b90*/  HMMA.16816.F32.BF16 R4, R24.reuse, R68, R8 ;  /* 0x000000441804723c */ /* 0x040fe20000041808 */
[----:B------:R-:W1:Y:S07]  /*10ba0*/  LDSM.16.M88.4 R8, [R193+0x4000] ;  /* 0x00400000c108783b */ /* 0x000e6e0000000200 */
[----:B------:R-:W-:Y:S01]  /*10bb0*/  HMMA.16816.F32.BF16 R40, R24, R70, R40 ;  /* 0x000000461828723c */ /* 0x000fe20000041828 */
[----:B------:R-:W-:Y:S07]  /*10bc0*/  LDSM.16.M88.4 R68, [R185+0x1800] ;  /* 0x00180000b944783b */ /* 0x000fee0000000200 */
[----:B--2---:R-:W-:Y:S08]  /*10bd0*/  HMMA.16816.F32.BF16 R16, R12, R56, R16 ;  /* 0x000000380c10723c */ /* 0x004ff00000041810 */
[----:B------:R-:W-:Y:S01]  /*10be0*/  HMMA.16816.F32.BF16 R32, R20, R66, R32 ;  /* 0x000000421420723c */ /* 0x000fe20000041820 */
[----:B------:R-:W-:Y:S07]  /*10bf0*/  LDSM.16.M88.4 R64, [R186+0x2000] ;  /* 0x00200000ba40783b */ /* 0x000fee0000000200 */
[C---:B------:R-:W-:Y:S01]  /*10c00*/  HMMA.16816.F32.BF16 R24, R28.reuse, R60, R4 ;  /* 0x0000003c1c18723c */ /* 0x040fe20000041804 */
[----:B------:R-:W2:Y:S07]  /*10c10*/  LDSM.16.M88.4 R4, [R191+0x8000] ;  /* 0x00800000bf04783b */ /* 0x000eae0000000200 */
[----:B------:R-:W-:Y:S01]  /*10c20*/  HMMA.16816.F32.BF16 R40, R28, R62, R40 ;  /* 0x0000003e1c28723c */ /* 0x000fe20000041828 */
[----:B------:R-:W3:Y:S04]  /*10c30*/  LDSM.16.M88.4 R28, [R192+0x8000] ;  /* 0x00800000c01c783b */ /* 0x000ee80000000200 */
[----:B------:R-:W-:Y:S03]  /*10c40*/  LDSM.16.M88.4 R60, [R184+0x2000] ;  /* 0x00200000b83c783b */ /* 0x000fe60000000200 */
[----:B-1----:R-:W-:Y:S08]  /*10c50*/  HMMA.16816.F32.BF16 R16, R8, R36, R16 ;  /* 0x000000240810723c */ /* 0x002ff00000041810 */
[----:B------:R-:W-:Y:S01]  /*10c60*/  HMMA.16816.F32.BF16 R32, R12, R58, R32 ;  /* 0x0000003a0c20723c */ /* 0x000fe20000041820 */
[----:B------:R-:W1:Y:S07]  /*10c70*/  LDSM.16.M88.4 R56, [R184+0x1800] ;  /* 0x00180000b838783b */ /* 0x000e6e0000000200 */
[C---:B------:R-:W-:Y:S08]  /*10c80*/  HMMA.16816.F32.BF16 R24, R20.reuse, R44, R24 ;  /* 0x0000002c1418723c */ /* 0x040ff00000041818 */
        /* <DEDUP_REMOVED lines=8> */
[----:B------:R-:W-:Y:S07]  /*10d10*/  LDSM.16.M88.4 R68, [R195+0x2800] ;  /* 0x00280000c344783b */ /* 0x000fee0000000200 */
[----:B---3--:R-:W-:Y:S08]  /*10d20*/  HMMA.16816.F32.BF16 R12, R28, R48, R16 ;  /* 0x000000301c0c723c */ /* 0x008ff00000041810 */
[----:B------:R-:W-:Y:S01]  /*10d30*/  HMMA.16816.F32.BF16 R32, R4, R66, R32 ;  /* 0x000000420420723c */ /* 0x000fe20000041820 */
[----:B------:R-:W-:Y:S07]  /*10d40*/  LDSM.16.M88.4 R64, [R184+0x2800] ;  /* 0x00280000b840783b */ /* 0x000fee0000000200 */
[C---:B-1----:R-:W-:Y:S01]  /*10d50*/  HMMA.16816.F32.BF16 R16, R8.reuse, R56, R20 ;  /* 0x000000380810723c */ /* 0x042fe20000041814 */
        /* <DEDUP_REMOVED lines=10> */
[----:B-1----:R-:W-:Y:S08]  /*10e00*/  HMMA.16816.F32.BF16 R12, R20, R60, R12 ;  /* 0x0000003c140c723c */ /* 0x002ff0000004180c */
[----:B------:R-:W-:Y:S01]  /*10e10*/  HMMA.16816.F32.BF16 R4, R24, R46, R8 ;  /* 0x0000002e1804723c */ /* 0x000fe20000041808 */
[----:B------:R-:W1:Y:S04]  /*10e20*/  LDSM.16.M88.4 R8, [R192+0xc000] ;  /* 0x00c00000c008783b */ /* 0x000e680000000200 */
[----:B------:R-:W-:Y:S03]  /*10e30*/  LDSM.16.M88.4 R44, [R184+0x3000] ;  /* 0x00300000b82c783b */ /* 0x000fe60000000200 */
[C---:B------:R-:W-:Y:S08]  /*10e40*/  HMMA.16816.F32.BF16 R32, R28.reuse, R68, R32 ;  /* 0x000000441c20723c */ /* 0x040ff00000041820 */
[----:B------:R-:W-:Y:S08]  /*10e50*/  HMMA.16816.F32.BF16 R40, R28, R70, R40 ;  /* 0x000000461c28723c */ /* 0x000ff00000041828 */
[----:B--2---:R-:W-:Y:S08]  /*10e60*/  HMMA.16816.F32.BF16 R12, R16, R36, R12 ;  /* 0x00000024100c723c */ /* 0x004ff0000004180c */
[----:B------:R-:W-:Y:S01]  /*10e70*/  HMMA.16816.F32.BF16 R28, R20, R62, R4 ;  /* 0x0000003e141c723c */ /* 0x000fe20000041804 */
[----:B------:R-:W2:Y:S04]  /*10e80*/  LDSM.16.M88.4 R4, [R194+0xc000] ;  /* 0x00c00000c204783b */ /* 0x000ea80000000200 */
[----:B------:R-:W3:Y:S03]  /*10e90*/  LDSM.16.M88.4 R60, [R186+0x3800] ;  /* 0x00380000ba3c783b */ /* 0x000ee60000000200 */
[C---:B------:R-:W-:Y:S08]  /*10ea0*/  HMMA.16816.F32.BF16 R32, R24.reuse, R48, R32 ;  /* 0x000000301820723c */ /* 0x040ff00000041820 */
[----:B------:R-:W-:Y:S01]  /*10eb0*/  HMMA.16816.F32.BF16 R40, R24, R50, R40 ;  /* 0x000000321828723c */ /* 0x000fe20000041828 */
[----:B------:R-:W-:Y:S07]  /*10ec0*/  LDSM.16.M88.4 R48, [R195+0x3800] ;  /* 0x00380000c330783b */ /* 0x000fee0000000200 */
[----:B-1----:R-:W-:Y:S01]  /*10ed0*/  HMMA.16816.F32.BF16 R24, R8, R56, R12 ;  /* 0x000000380818723c */ /* 0x002fe2000004180c */
[----:B------:R-:W1:Y:S07]  /*10ee0*/  LDSM.16.M88.4 R12, [R193+0xc000] ;  /* 0x00c00000c10c783b */ /* 0x000e6e0000000200 */
[----:B------:R-:W-:Y:S08]  /*10ef0*/  HMMA.16816.F32.BF16 R28, R16, R38, R28 ;  /* 0x00000026101c723c */ /* 0x000ff0000004181c */
[C---:B------:R-:W-:Y:S08]  /*10f00*/  HMMA.16816.F32.BF16 R36, R20.reuse, R64, R32 ;  /* 0x000000401424723c */ /* 0x040ff00000041820 */
[----:B------:R-:W-:Y:S01]  /*10f10*/  HMMA.16816.F32.BF16 R32, R20, R66, R40 ;  /* 0x000000421420723c */ /* 0x000fe20000041828 */
[----:B------:R-:W4:Y:S07]  /*10f20*/  LDSM.16.M88.4 R40, [R185+0x3800] ;  /* 0x00380000b928783b */ /* 0x000f2e0000000200 */
[----:B--2---:R-:W-:Y:S08]  /*10f30*/  HMMA.16816.F32.BF16 R24, R4, R52, R24 ;  /* 0x000000340418723c */ /* 0x004ff00000041818 */
[----:B------:R-:W-:Y:S08]  /*10f40*/  HMMA.16816.F32.BF16 R20, R8, R58, R28 ;  /* 0x0000003a0814723c */ /* 0x000ff0000004181c */
[C---:B---3--:R-:W-:Y:S08]  /*10f50*/  HMMA.16816.F32.BF16 R36, R16.reuse, R60, R36 ;  /* 0x0000003c1024723c */ /* 0x048ff00000041824 */
[----:B------:R-:W-:Y:S08]  /*10f60*/  HMMA.16816.F32.BF16 R28, R16, R62, R32 ;  /* 0x0000003e101c723c */ /* 0x000ff00000041820 */
[----:B-1----:R-:W-:Y:S08]  /*10f70*/  HMMA.16816.F32.BF16 R32, R12, R44, R24 ;  /* 0x0000002c0c20723c */ /* 0x002ff00000041818 */
[----:B------:R-:W-:Y:S08]  /*10f80*/  HMMA.16816.F32.BF16 R16, R4, R54, R20 ;  /* 0x000000360410723c */ /* 0x000ff00000041814 */
[----:B------:R-:W-:Y:S01]  /*10f90*/  HMMA.16816.F32.BF16 R20, R8, R48, R36 ;  /* 0x000000300814723c */ /* 0x000fe20000041824 */
[----:B------:R-:W1:Y:S01]  /*10fa0*/  LDSM.16.M88.4 R36, [R184+0x3800] ;  /* 0x00380000b824783b */ /* 0x000e620000000200 */
[----:B------:R-:W-:-:S06]  /*10fb0*/  DEPBAR.LE SB0, 0x0 ;  /* 0x000080000000791a */ /* 0x000fcc0000000000 */
[----:B------:R-:W-:Y:S01]  /*10fc0*/  HMMA.16816.F32.BF16 R8, R8, R50, R28 ;  /* 0x000000320808723c */ /* 0x000fe2000004181c */
[----:B------:R-:W-:Y:S02]  /*10fd0*/  FMUL.FTZ R0, R32, c[0x0][0x320] ;  /* 0x0000c80020007a20 */ /* 0x000fe40000410000 */
[----:B----4-:R-:W-:-:S04]  /*10fe0*/  FMUL.FTZ R2, R35, c[0x0][0x320] ;  /* 0x0000c80023027a20 */ /* 0x010fc80000410000 */
[----:B------:R-:W-:Y:S01]  /*10ff0*/  MUFU.TANH R28, R2 ;  /* 0x00000002001c7308 */ /* 0x000fe20000002400 */
[----:B------:R-:W-:Y:S08]  /*11000*/  HMMA.16816.F32.BF16 R24, R12, R46, R16 ;  /* 0x0000002e0c18723c */ /* 0x000ff00000041810 */
[C---:B------:R-:W-:Y:S01]  /*11010*/  HMMA.16816.F32.BF16 R16, R4.reuse, R40, R20 ;  /* 0x000000280410723c */ /* 0x040fe20000041814 */
[----:B------:R2:W3:Y:S07]  /*11020*/  MUFU.TANH R22, R0 ;  /* 0x0000000000167308 */ /* 0x0004ee0000002400 */
[----:B------:R-:W-:Y:S07]  /*11030*/  HMMA.16816.F32.BF16 R4, R4, R42, R8 ;  /* 0x0000002a0404723c */ /* 0x000fee0000041808 */
[----:B------:R-:W-:-:S02]  /*11040*/  IMAD.MOV.U32 R10, RZ, RZ, -0x20 ;  /* 0xffffffe0ff0a7424 */ /* 0x000fc400078e00ff */
[----:B--2---:R-:W-:Y:S02]  /*11050*/  FMUL.FTZ R0, R33, c[0x0][0x320] ;  /* 0x0000c80021007a20 */ /* 0x004fe40000410000 */
[----:B------:R-:W-:Y:S02]  /*11060*/  FMUL.FTZ R3, R24, c[0x0][0x320] ;  /* 0x0000c80018037a20 */ /* 0x000fe40000410000 */
[----:B------:R2:W4:Y:S03]  /*11070*/  MUFU.TANH R21, R0 ;  /* 0x0000000000157308 */ /* 0x0005260000002400 */
[C---:B-1----:R-:W-:Y:S05]  /*11080*/  HMMA.16816.F32.BF16 R16, R12.reuse, R36, R16 ;  /* 0x000000240c10723c */ /* 0x042fea0000041810 */
[----:B------:R1:W1:Y:S03]  /*11090*/  MUFU.TANH R9, R3 ;  /* 0x0000000300097308 */ /* 0x0002660000002400 */
[----:B------:R-:W-:Y:S01]  /*110a0*/  HMMA.16816.F32.BF16 R12, R12, R38, R4 ;  /* 0x000000260c0c723c */ /* 0x000fe20000041804 */
[----:B--2---:R-:W-:-:S04]  /*110b0*/  FMUL.FTZ R0, R34, c[0x0][0x320] ;  /* 0x0000c80022007a20 */ /* 0x004fc80000410000 */
[----:B------:R2:W-:Y:S01]  /*110c0*/  MUFU.TANH R29, R0 ;  /* 0x00000000001d7308 */ /* 0x0005e20000002400 */
[----:B-1----:R-:W-:-:S10]  /*110d0*/  FMUL.FTZ R3, R26, c[0x0][0x320] ;  /* 0x0000c8001a037a20 */ /* 0x002fd40000410000 */
[----:B------:R-:W-:Y:S01]  /*110e0*/  FMUL.FTZ R4, R17, c[0x0][0x320] ;  /* 0x0000c80011047a20 */ /* 0x000fe20000410000 */
[----:B------:R1:W-:Y:S01]  /*110f0*/  MUFU.TANH R23, R3 ;  /* 0x0000000300177308 */ /* 0x0003e20000002400 */
[----:B--2---:R-:W-:-:S04]  /*11100*/  IMAD.IADD R0, R240, 0x1, R233 ;  /* 0x00000001f0007824 */ /* 0x004fc800078e02e9 */
[----:B------:R-:W-:-:S04]  /*11110*/  @P3 IMAD.HI.U32 R2, R0, c[0x0][0x2c8], RZ ;  /* 0x0000b20000023a27 */ /* 0x000fc800078e00ff */
[----:B-1----:R-:W-:Y:S01]  /*11120*/  FMUL.FTZ R3, R27, c[0x0][0x320] ;  /* 0x0000c8001b037a20 */ /* 0x002fe20000410000 */
[----:B------:R-:W-:Y:S01]  /*11130*/  @P3 SHF.R.U32.HI R0, RZ, c[0x0][0x2cc], R2 ;  /* 0x0000b300ff003a19 */ /* 0x000fe20000011602 */
[----:B------:R-:W-:Y:S02]  /*11140*/  FMUL.FTZ R2, R25, c[0x0][0x320] ;  /* 0x0000c80019027a20 */ /* 0x000fe40000410000 */
[----:B------:R1:W-:Y:S02]  /*11150*/  MUFU.TANH R20, R3 ;  /* 0x0000000300147308 */ /* 0x0003e40000002400 */
[----:B------:R-:W-:Y:S06]  /*11160*/  SHFL.IDX PT, R8, R0, 0x1, 0x1c1f ;  /* 0x003c1f0000087f89 */ /* 0x000fec00000e0000 */
[----:B------:R2:W2:Y:S01]  /*11170*/  MUFU.TANH R11, R2 ;  /* 0x00000002000b7308 */ /* 0x0004a20000002400 */
[----:B-1----:R-:W-:-:S07]  /*11180*/  FMUL.FTZ R3, R16, c[0x0][0x320] ;  /* 0x0000c80010037a20 */ /* 0x002fce0000410000 */
[----:B------:R1:W1:Y:S01]  /*11190*/  MUFU.TANH R16, R3 ;  /* 0x0000000300107308 */ /* 0x0002620000002400 */
[----:B--2---:R2:W3:Y:S01]  /*111a0*/  SHFL.IDX PT, R2, R0, RZ, 0x1c1f ;  /* 0x001c1fff00027589 */ /* 0x0044e200000e0000 */
[----:B-1----:R-:W-:Y:S02]  /*111b0*/  IMAD.IADD R3, R72, 0x1, -R217 ;  /* 0x0000000148037824 */ /* 0x002fe400078e0ad9 */
[----:B--2---:R-:W-:-:S04]  /*111c0*/  IMAD R0, R108, R10, 0x1 ;  /* 0x000000016c007424 */ /* 0x004fc800078e020a */
[----:B------:R1:W2:Y:S01]  /*111d0*/  MUFU.TANH R10, R4 ;  /* 0x00000004000a7308 */ /* 0x0002a20000002400 */
[----:B------:R-:W-:-:S05]  /*111e0*/  IADD3 R0, -R217, R0, R237 ;  /* 0x00000000d9007210 */ /* 0x000fca0007ffe1ed */
[----:B------:R-:W-:-:S04]  /*111f0*/  IMAD.IADD R0, R0, 0x1, -R238 ;  /* 0x0000000100007824 */ /* 0x000fc800078e0aee */
[C---:B---3--:R-:W-:Y:S02]  /*11200*/  IMAD.IADD R2, R0.reuse, 0x1, R2 ;  /* 0x0000000100027824 */ /* 0x048fe400078e0202 */
[----:B------:R-:W-:Y:S02]  /*11210*/  IMAD.IADD R0, R0, 0x1, R8 ;  /* 0x0000000100007824 */ /* 0x000fe400078e0208 */
[----:B-1----:R-:W-:Y:S01]  /*11220*/  FMUL.FTZ R4, R12, c[0x0][0x320] ;  /* 0x0000c8000c047a20 */ /* 0x002fe20000410000 */
[C---:B------:R-:W-:Y:S02]  /*11230*/  IMNMX R2, R3.reuse, R2, PT ;  /* 0x0000000203027217 */ /* 0x040fe40003800200 */
[----:B------:R-:W-:Y:S01]  /*11240*/  IMNMX R0, R3, R0, PT ;  /* 0x0000000003007217 */ /* 0x000fe20003800200 */
[----:B------:R1:W3:Y:S01]  /*11250*/  MUFU.TANH R6, R4 ;  /* 0x0000000400067308 */ /* 0x0002e20000002400 */
[----:B------:R-:W-:Y:S01]  /*11260*/  BAR.SYNC.DEFER_BLOCKING 0x0 ;  /* 0x0000000000007b1d */ /* 0x000fe20000010000 */
[----:B------:R-:W-:-:S02]  /*11270*/  ISETP.GT.AND P0, PT, R2, RZ, PT ;  /* 0x000000ff0200720c */ /* 0x000fc40003f04270 */
[----:B------:R-:W-:Y:S02]  /*11280*/  ISETP.GT.AND P1, PT, R2, 0x1, PT ;  /* 0x000000010200780c */ /* 0x000fe40003f24270 */
[----:B------:R-:W-:Y:S02]  /*11290*/  FSEL R5, R22, -INF , P0 ;  /* 0xff80000016057808 */ /* 0x000fe40000000000 */
[C---:B------:R-:W-:Y:S02]  /*112a0*/  ISETP.GT.AND P0, PT, R2.reuse, 0x8, PT ;  /* 0x000000080200780c */ /* 0x040fe40003f04270 */
[----:B----4-:R-:W-:Y:S02]  /*112b0*/  FSEL R7, R21, -INF , P1 ;  /* 0xff80000015077808 */ /* 0x010fe40000800000 */
[----:B------:R-:W-:Y:S02]  /*112c0*/  ISETP.GT.AND P1, PT, R2, 0x9, PT ;  /* 0x000000090200780c */ /* 0x000fe40003f24270 */
[----:B------:R-:W-:Y:S01]  /*112d0*/  FSEL R9, R9, -INF , P0 ;  /* 0xff80000009097808 */ /* 0x000fe20000000000 */
[----:B-1----:R-:W-:Y:S01]  /*112e0*/  FMUL.FTZ R4, R13, c[0x0][0x320] ;  /* 0x0000c8000d047a20 */ /* 0x002fe20000410000 */
[----:B------:R-:W-:-:S02]  /*112f0*/  FMNMX.FTZ R3, R5, R7, !PT ;  /* 0x0000000705037209 */ /* 0x000fc40007810000 */
[C---:B------:R-:W-:Y:S01]  /*11300*/  ISETP.GT.AND P0, PT, R2.reuse, 0x10, PT ;  /* 0x000000100200780c */ /* 0x040fe20003f04270 */
[----:B------:R1:W4:Y:S01]  /*11310*/  MUFU.TANH R8, R4 ;  /* 0x0000000400087308 */ /* 0x0003220000002400 */
[----:B------:R-:W-:Y:S02]  /*11320*/  FSEL R11, R11, -INF , P1 ;  /* 0xff8000000b0b7808 */ /* 0x000fe40000800000 */
[----:B------:R-:W-:Y:S02]  /*11330*/  FMNMX.FTZ R3, R9, R3, !PT ;  /* 0x0000000309037209 */ /* 0x000fe40007810000 */
[----:B------:R-:W-:Y:S02]  /*11340*/  ISETP.GT.AND P2, PT, R2, 0x11, PT ;  /* 0x000000110200780c */ /* 0x000fe40003f44270 */
[----:B------:R-:W-:Y:S02]  /*11350*/  FSEL R16, R16, -INF , P0 ;  /* 0xff80000010107808 */ /* 0x000fe40000000000 */
[----:B------:R-:W-:-:S02]  /*11360*/  FMNMX.FTZ R3, R11, R3, !PT ;  /* 0x000000030b037209 */ /* 0x000fc40007810000 */
[----:B------:R-:W-:Y:S02]  /*11370*/  ISETP.GT.AND P1, PT, R2, 0x18, PT ;  /* 0x000000180200780c */ /* 0x000fe40003f24270 */
[----:B--2---:R-:W-:Y:S02]  /*11380*/  FSEL R21, R10, -INF , P2 ;  /* 0xff8000000a157808 */ /* 0x004fe40001000000 */
[----:B------:R-:W-:Y:S01]  /*11390*/  FMNMX.FTZ R3, R16, R3, !PT ;  /* 0x0000000310037209 */ /* 0x000fe20007810000 */
[----:B-1----:R-:W-:Y:S01]  /*113a0*/  FMUL.FTZ R4, R18, c[0x0][0x320] ;  /* 0x0000c80012047a20 */ /* 0x002fe20000410000 */
[----:B------:R-:W-:Y:S02]  /*113b0*/  ISETP.GT.AND P0, PT, R2, 0x19, PT ;  /* 0x000000190200780c */ /* 0x000fe40003f04270 */
[----:B---3--:R-:W-:Y:S01]  /*113c0*/  FSEL R22, R6, -INF , P1 ;  /* 0xff80000006167808 */ /* 0x008fe20000800000 */
[----:B------:R1:W2:Y:S01]  /*113d0*/  MUFU.TANH R18, R4 ;  /* 0x0000000400127308 */ /* 0x0002a20000002400 */
[----:B------:R-:W-:Y:S01]  /*113e0*/  FMNMX.FTZ R2, R21, R3, !PT ;  /* 0x0000000315027209 */ /* 0x000fe20007810000 */
[----:B------:R-:W-:Y:S01]  /*113f0*/  FMUL.FTZ R3, R14, c[0x0][0x320] ;  /* 0x0000c8000e037a20 */ /* 0x000fe20000410000 */
[----:B----4-:R-:W-:Y:S01]  /*11400*/  FSEL R24, R8, -INF , P0 ;  /* 0xff80000008187808 */ /* 0x010fe20000000000 */
[----:B------:R-:W-:Y:S01]  /*11410*/  FMUL.FTZ R6, R15, c[0x0][0x320] ;  /* 0x0000c8000f067a20 */ /* 0x000fe20000410000 */
[----:B------:R-:W-:-:S02]  /*11420*/  FMNMX.FTZ R2, R22, R2, !PT ;  /* 0x0000000216027209 */ /* 0x000fc40007810000 */
[C---:B------:R-:W-:Y:S01]  /*11430*/  ISETP.GT.AND P0, PT, R0.reuse, RZ, PT ;  /* 0x000000ff0000720c */ /* 0x040fe20003f04270 */
[----:B------:R3:W-:Y:S01]  /*11440*/  MUFU.TANH R8, R3 ;  /* 0x0000000300087308 */ /* 0x0007e20000002400 */
[----:B------:R-:W-:Y:S02]  /*11450*/  ISETP.GT.AND P1, PT, R0, 0x1, PT ;  /* 0x000000010000780c */ /* 0x000fe40003f24270 */
[----:B------:R-:W-:Y:S02]  /*11460*/  FMNMX.FTZ R2, R24, R2, !PT ;  /* 0x0000000218027209 */ /* 0x000fe40007810000 */
[----:B------:R-:W-:Y:S02]  /*11470*/  FSEL R10, R29, -INF , P0 ;  /* 0xff8000001d0a7808 */ /* 0x000fe40000000000 */
[----:B------:R-:W-:Y:S01]  /*11480*/  ISETP.GT.AND P0, PT, R0, 0x8, PT ;  /* 0x000000080000780c */ /* 0x000fe20003f04270 */
[----:B-1----:R-:W-:Y:S01]  /*11490*/  FMUL.FTZ R4, R19, c[0x0][0x320] ;  /* 0x0000c80013047a20 */ /* 0x002fe20000410000 */
[----:B------:R-:W-:Y:S01]  /*114a0*/  FSEL R12, R28, -INF , P1 ;  /* 0xff8000001c0c7808 */ /* 0x000fe20000800000 */
[----:B------:R-:W-:Y:S01]  /*114b0*/  MUFU.TANH R6, R6 ;  /* 0x0000000600067308 */ /* 0x000fe20000002400 */
[----:B------:R-:W-:-:S02]  /*114c0*/  ISETP.GT.AND P1, PT, R0, 0x9, PT ;  /* 0x000000090000780c */ /* 0x000fc40003f24270 */
[----:B------:R-:W-:Y:S02]  /*114d0*/  FSEL R13, R23, -INF , P0 ;  /* 0xff800000170d7808 */ /* 0x000fe40000000000 */
[----:B------:R-:W-:Y:S02]  /*114e0*/  ISETP.GT.AND P0, PT, R0, 0x10, PT ;  /* 0x000000100000780c */ /* 0x000fe40003f04270 */
[----:B---3--:R-:W-:Y:S01]  /*114f0*/  FMNMX.FTZ R3, R10, R12, !PT ;  /* 0x0000000c0a037209 */ /* 0x008fe20007810000 */
[----:B------:R1:W3:Y:S01]  /*11500*/  MUFU.TANH R17, R4 ;  /* 0x0000000400117308 */ /* 0x0002e20000002400 */
[----:B------:R-:W-:Y:S02]  /*11510*/  FSEL R14, R20, -INF , P1 ;  /* 0xff800000140e7808 */ /* 0x000fe40000800000 */
[----:B------:R-:W-:Y:S02]  /*11520*/  FMNMX.FTZ R3, R13, R3, !PT ;  /* 0x000000030d037209 */ /* 0x000fe40007810000 */
[----:B------:R-:W-:-:S02]  /*11530*/  ISETP.GT.AND P2, PT, R0, 0x11, PT ;  /* 0x000000110000780c */ /* 0x000fc40003f44270 */
[----:B--2---:R-:W-:Y:S02]  /*11540*/  FSEL R20, R18, -INF , P0 ;  /* 0xff80000012147808 */ /* 0x004fe40000000000 */
[----:B------:R-:W-:Y:S02]  /*11550*/  FMNMX.FTZ R3, R14, R3, !PT ;  /* 0x000000030e037209 */ /* 0x000fe40007810000 */
[----:B------:R-:W-:Y:S02]  /*11560*/  ISETP.GT.AND P1, PT, R0, 0x18, PT ;  /* 0x000000180000780c */ /* 0x000fe40003f24270 */
[----:B------:R-:W-:Y:S02]  /*11570*/  FMNMX.FTZ R3, R20, R3, !PT ;  /* 0x0000000314037209 */ /* 0x000fe40007810000 */
[----:B------:R-:W-:Y:S01]  /*11580*/  ISETP.GT.AND P0, PT, R0, 0x19, PT ;  /* 0x000000190000780c */ /* 0x000fe20003f04270 */
[----:B-1----:R-:W1:Y:S01]  /*11590*/  SHFL.BFLY PT, R4, R2, 0x2, 0x1f ;  /* 0x0c401f0002047f89 */ /* 0x002e6200000e0000 */
[----:B---3--:R-:W-:-:S02]  /*115a0*/  FSEL R23, R17, -INF , P2 ;  /* 0xff80000011177808 */ /* 0x008fc40001000000 */
[----:B------:R-:W-:Y:S02]  /*115b0*/  FSEL R25, R8, -INF , P1 ;  /* 0xff80000008197808 */ /* 0x000fe40000800000 */
[----:B------:R-:W-:Y:S02]  /*115c0*/  FMNMX.FTZ R0, R23, R3, !PT ;  /* 0x0000000317007209 */ /* 0x000fe40007810000 */
[----:B------:R-:W-:Y:S02]  /*115d0*/  FSEL R26, R6, -INF , P0 ;  /* 0xff800000061a7808 */ /* 0x000fe40000000000 */
[----:B------:R-:W-:Y:S02]  /*115e0*/  FMNMX.FTZ R3, R25, R0, !PT ;  /* 0x0000000019037209 */ /* 0x000fe40007810000 */
[----:B------:R-:W-:Y:S02]  /*115f0*/  ISETP.GT.AND P0, PT, R108, R212, PT ;  /* 0x000000d46c00720c */ /* 0x000fe40003f04270 */
[----:B------:R-:W-:-:S02]  /*11600*/  LOP3.LUT P2, RZ, R216, 0x1, RZ, 0xc0, !PT ;  /* 0x00000001d8ff7812 */ /* 0x000fc4000784c0ff */
[----:B-1----:R-:W-:Y:S02]  /*11610*/  FMNMX.FTZ R0, R2, R4, !PT ;  /* 0x0000000402007209 */ /* 0x002fe40007810000 */
[----:B------:R-:W-:-:S07]  /*11620*/  FMNMX.FTZ R2, R26, R3, !PT ;  /* 0x000000031a027209 */ /* 0x000fce0007810000 */
[----:B------:R-:W-:Y:S01]  /*11630*/  @P0 SHF.R.S32.HI R6, RZ, 0x1f, R204 ;  /* 0x0000001fff060819 */ /* 0x000fe200000114cc */
[----:B------:R-:W1:Y:S04]  /*11640*/  SHFL.BFLY PT, R3, R0, 0x1, 0x1f ;  /* 0x0c201f0000037f89 */ /* 0x000e6800000e0000 */
[----:B------:R-:W2:Y:S01]  /*11650*/  SHFL.BFLY PT, R4, R2, 0x2, 0x1f ;  /* 0x0c401f0002047f89 */ /* 0x000ea200000e0000 */
[----:B-1----:R-:W-:Y:S02]  /*11660*/  FMNMX.FTZ R133, R0, R3, !PT ;  /* 0x0000000300857209 */ /* 0x002fe40007810000 */
[----:B--2---:R-:W-:-:S03]  /*11670*/  FMNMX.FTZ R0, R2, R4, !PT ;  /* 0x0000000402007209 */ /* 0x004fc60007810000 */
[C---:B------:R-:W-:Y:S01]  /*11680*/  FMUL.FTZ R2, R133.reuse, c[0x0][0x2d0] ;  /* 0x0000b40085027a20 */ /* 0x040fe20000410000 */
[----:B------:R-:W-:Y:S01]  /*11690*/  FSETP.NEU.FTZ.AND P1, PT, R133, -INF , PT ;  /* 0xff8000008500780b */ /* 0x000fe20003f3d000 */
[----:B------:R-:W1:Y:S03]  /*116a0*/  SHFL.BFLY PT, R8, R0, 0x1, 0x1f ;  /* 0x0c201f0000087f89 */ /* 0x000e6600000e0000 */
[----:B------:R-:W-:-:S05]  /*116b0*/  FSEL R2, R2, RZ, P1 ;  /* 0x000000ff02027208 */ /* 0x000fca0000800000 */
[--C-:B------:R-:W-:Y:S02]  /*116c0*/  FFMA.FTZ R3, R5, c[0x0][0x2d0], -R2.reuse ;  /* 0x0000b40005037a23 */ /* 0x100fe40000010802 */
[----:B------:R-:W-:Y:S02]  /*116d0*/  @P0 IMAD.WIDE.U32 R4, R204, c[0x0][0x1e0], RZ ;  /* 0x00007800cc040a25 */ /* 0x000fe400078e00ff */
[----:B------:R2:W-:Y:S02]  /*116e0*/  MUFU.EX2 R209, R3 ;  /* 0x0000000300d17308 */ /* 0x0005e40000000800 */
[----:B------:R-:W-:-:S06]  /*116f0*/  FFMA.FTZ R7, R7, c[0x0][0x2d0], -R2 ;  /* 0x0000b40007077a23 */ /* 0x000fcc0000010802 */
[----:B------:R3:W-:Y:S01]  /*11700*/  MUFU.EX2 R208, R7 ;  /* 0x0000000700d07308 */ /* 0x0007e20000000800 */
[----:B-1----:R-:W-:Y:S01]  /*11710*/  FMNMX.FTZ R132, R0, R8, !PT ;  /* 0x0000000800847209 */ /* 0x002fe20007810000 */
[----:B------:R-:W-:Y:S02]  /*11720*/  FFMA.FTZ R0, R11, c[0x0][0x2d0], -R2 ;  /* 0x0000b4000b007a23 */ /* 0x000fe40000010802 */
[----:B--2---:R-:W-:-:S04]  /*11730*/  @P0 IMAD R3, R6, c[0x0][0x1e0], RZ ;  /* 0x0000780006030a24 */ /* 0x004fc800078e02ff */
[----:B------:R1:W-:Y:S01]  /*11740*/  MUFU.EX2 R206, R0 ;  /* 0x0000000000ce7308 */ /* 0x0003e20000000800 */
[----:B------:R-:W-:Y:S01]  /*11750*/  @P0 IMAD R6, R204, c[0x0][0x1e4], R3 ;  /* 0x00007900cc060a24 */ /* 0x000fe200078e0203 */
[----:B------:R-:W-:Y:S01]  /*11760*/  @P0 LEA R3, P1, R4, R218, 0x5 ;  /* 0x000000da04030211 */ /* 0x000fe200078228ff */
[----:B---3--:R-:W-:Y:S02]  /*11770*/  FFMA.FTZ R7, R9, c[0x0][0x2d0], -R2 ;  /* 0x0000b40009077a23 */ /* 0x008fe40000010802 */
[----:B------:R-:W-:-:S03]  /*11780*/  @P0 IMAD.IADD R6, R5, 0x1, R6 ;  /* 0x0000000105060824 */ /* 0x000fc600078e0206 */
[----:B------:R-:W2:Y:S02]  /*11790*/  MUFU.EX2 R207, R7 ;  /* 0x0000000700cf7308 */ /* 0x000ea40000000800 */
[----:B------:R-:W-:Y:S02]  /*117a0*/  @P0 LEA.HI.X R6, R4, R222, R6, 0x5, P1 ;  /* 0x000000de04060211 */ /* 0x000fe400008f2c06 */
[----:B------:R-:W-:Y:S01]  /*117b0*/  @P0 LEA R4, P1, R3, c[0x0][0x1c8], 0x1 ;  /* 0x0000720003040a11 */ /* 0x000fe200078208ff */
[----:B-1----:R-:W-:-:S03]  /*117c0*/  FMUL.FTZ R0, R132, c[0x0][0x2d0] ;  /* 0x0000b40084007a20 */ /* 0x002fc60000410000 */
[----:B------:R-:W-:Y:S01]  /*117d0*/  @P0 LEA.HI.X R5, R3, c[0x0][0x1cc], R6, 0x1, P1 ;  /* 0x0000730003050a11 */ /* 0x000fe200008f0c06 */
[----:B------:R-:W-:Y:S01]  /*117e0*/  FFMA.FTZ R3, R16, c[0x0][0x2d0], -R2 ;  /* 0x0000b40010037a23 */ /* 0x000fe20000010802 */
[----:B------:R-:W-:-:S03]  /*117f0*/  FSETP.NEU.FTZ.AND P1, PT, R132, -INF , PT ;  /* 0xff8000008400780b */ /* 0x000fc60003f3d000 */
[----:B------:R1:W-:Y:S01]  /*11800*/  MUFU.EX2 R205, R3 ;  /* 0x0000000300cd7308 */ /* 0x0003e20000000800 */
[----:B------:R-:W-:Y:S01]  /*11810*/  FSEL R0, R0, RZ, P1 ;  /* 0x000000ff00007208 */ /* 0x000fe20000800000 */
[----:B------:R3:W-:Y:S01]  /*11820*/  @P0 LDGSTS.E.BYPASS.LTC128B.128 [R203+0xc080], [R4.64], !P2 ;  /* 0x0c08000004cb0fae */ /* 0x0007e2000d101d46 */
[----:B--2---:R-:W-:-:S03]  /*11830*/  F2FP.BF16.PACK_AB R6, R206, R207 ;  /* 0x000000cfce06723e */ /* 0x004fc600000010ff */
[----:B------:R3:W-:Y:S04]  /*11840*/  @P0 LDGSTS.E.BYPASS.LTC128B.128 [R203+0xd080], [R4.64+0x80], !P6 ;  /* 0x0d08008004cb0fae */ /* 0x0007e8000f101d46 */
[----:B------:R3:W-:Y:S04]  /*11850*/  @P0 LDGSTS.E.BYPASS.LTC128B.128 [R203+0xe080], [R4.64+0x100], !P5 ;  /* 0x0e08010004cb0fae */ /* 0x0007e8000e901d46 */
[----:B------:R3:W-:Y:S01]  /*11860*/  @P0 LDGSTS.E.BYPASS.LTC128B.128 [R203+0xf080], [R4.64+0x180], !P4 ;  /* 0x0f08018004cb0fae */ /* 0x0007e2000e101d46 */
[----:B-1----:R-:W-:-:S03]  /*11870*/  FFMA.FTZ R3, R10, c[0x0][0x2d0], -R0 ;  /* 0x0000b4000a037a23 */ /* 0x002fc60000010800 */
[----:B------:R-:W1:Y:S01]  /*11880*/  LDSM.16.MT88.4 R16, [R188] ;  /* 0x00000000bc10783b */ /* 0x000e620000004200 */
[----:B------:R2:W-:Y:S03]  /*11890*/  MUFU.EX2 R198, R3 ;  /* 0x0000000300c67308 */ /* 0x0005e60000000800 */
[----:B------:R-:W-:Y:S04]  /*118a0*/  LDSM.16.MT88.4 R156, [R188+0x800] ;  /* 0x00080000bc9c783b */ /* 0x000fe80000004200 */
[----:B------:R-:W-:Y:S04]  /*118b0*/  LDSM.16.MT88.4 R28, [R190+0x800] ;  /* 0x00080000be1c783b */ /* 0x000fe80000004200 */
[----:B------:R-:W-:Y:S04]  /*118c0*/  LDSM.16.MT88.4 R32, [R189] ;  /* 0x00000000bd20783b */ /* 0x000fe80000004200 */
[----:B------:R-:W4:Y:S01]  /*118d0*/  LDSM.16.MT88.4 R76, [R189+0x1000] ;  /* 0x00100000bd4c783b */ /* 0x000f220000004200 */
[----:B--2---:R-:W-:-:S03]  /*118e0*/  FFMA.FTZ R3, R12, c[0x0][0x2d0], -R0 ;  /* 0x0000b4000c037a23 */ /* 0x004fc60000010800 */
[----:B------:R-:W2:Y:S01]  /*118f0*/  LDSM.16.MT88.4 R92, [R188+0x2000] ;  /* 0x00200000bc5c783b */ /* 0x000ea20000004200 */
[----:B------:R1:W1:Y:S01]  /*11900*/  MUFU.EX2 R196, R3 ;  /* 0x0000000300c47308 */ /* 0x0002620000000800 */
[----:B---3--:R-:W-:Y:S02]  /*11910*/  F2FP.BF16.PACK_AB R4, R208, R209 ;  /* 0x000000d1d004723e */ /* 0x008fe400000010ff */
[----:B------:R-:W3:Y:S04]  /*11920*/  LDSM.16.MT88.4 R60, [R188+0x3000] ;  /* 0x00300000bc3c783b */ /* 0x000ee80000004200 */
[----:B------:R-:W-:Y:S04]  /*11930*/  LDSM.16.MT88.4 R40, [R189+0x800] ;  /* 0x00080000bd28783b */ /* 0x000fe80000004200 */
[----:B-----5:R-:W-:Y:S04]  /*11940*/  LDSM.16.MT88.4 R108, [R189+0x1800] ;  /* 0x00180000bd6c783b */ /* 0x020fe80000004200 */
[----:B------:R-:W2:Y:S01]  /*11950*/  LDSM.16.MT88.4 R44, [R187+0x1000] ;  /* 0x00100000bb2c783b */ /* 0x000ea20000004200 */
[----:B-1----:R-:W-:Y:S01]  /*11960*/  FFMA.FTZ R3, R13, c[0x0][0x2d0], -R0 ;  /* 0x0000b4000d037a23 */ /* 0x002fe20000010800 */
[----:B------:R-:W-:-:S02]  /*11970*/  F2FP.BF16.PACK_AB R5, R196, R198 ;  /* 0x000000c6c405723e */ /* 0x000fc400000010ff */
[----:B------:R-:W-:Y:S01]  /*11980*/  LDSM.16.MT88.4 R8, [R187] ;  /* 0x00000000bb08783b */ /* 0x000fe20000004200 */
[----:B------:R1:W-:Y:S03]  /*11990*/  MUFU.EX2 R197, R3 ;  /* 0x0000000300c57308 */ /* 0x0003e60000000800 */
[----:B------:R-:W-:Y:S04]  /*119a0*/  LDSM.16.MT88.4 R48, [R188+0x1000] ;  /* 0x00100000bc30783b */ /* 0x000fe80000004200 */
[----:B------:R-:W-:Y:S04]  /*119b0*/  LDSM.16.MT88.4 R56, [R190+0x1000] ;  /* 0x00100000be38783b */ /* 0x000fe80000004200 */
[----:B------:R-:W-:Y:S04]  /*119c0*/  LDSM.16.MT88.4 R84, [R187+0x2000] ;  /* 0x00200000bb54783b */ /* 0x000fe80000004200 */
[----:B------:R-:W-:Y:S01]  /*119d0*/  LDSM.16.MT88.4 R100, [R190+0x2000] ;  /* 0x00200000be64783b */ /* 0x000fe20000004200 */
[----:B-1----:R-:W-:-:S03]  /*119e0*/  FFMA.FTZ R3, R14, c[0x0][0x2d0], -R0 ;  /* 0x0000b4000e037a23 */ /* 0x002fc60000010800 */
[----:B------:R-:W1:Y:S01]  /*119f0*/  LDSM.16.MT88.4 R12, [R190] ;  /* 0x00000000be0c783b */ /* 0x000e620000004200 */
[----:B------:R2:W2:Y:S03]  /*11a00*/  MUFU.EX2 R199, R3 ;  /* 0x0000000300c77308 */ /* 0x0004a60000000800 */
[----:B------:R-:W-:Y:S04]  /*11a10*/  LDSM.16.MT88.4 R116, [R188+0x2800] ;  /* 0x00280000bc74783b */ /* 0x000fe80000004200 */
[----:B------:R-:W-:Y:S04]  /*11a20*/  LDSM.16.MT88.4 R96, [R189+0x2000] ;  /* 0x00200000bd60783b */ /* 0x000fe80000004200 */
[----:B------:R-:W-:Y:S04]  /*11a30*/  LDSM.16.MT88.4 R72, [R187+0x3000] ;  /* 0x00300000bb48783b */ /* 0x000fe80000004200 */
[----:B------:R-:W-:Y:S01]  /*11a40*/  LDSM.16.MT88.4 R68, [R188+0x1800] ;  /* 0x00180000bc44783b */ /* 0x000fe20000004200 */
[----:B--2---:R-:W-:Y:S01]  /*11a50*/  FFMA.FTZ R3, R21, c[0x0][0x2d0], -R2 ;  /* 0x0000b40015037a23 */ /* 0x004fe20000010802 */
[----:B------:R-:W-:-:S02]  /*11a60*/  F2FP.BF16.PACK_AB R7, R199, R197 ;  /* 0x000000c5c707723e */ /* 0x000fc400000010ff */
[----:B------:R-:W-:Y:S01]  /*11a70*/  LDSM.16.MT88.4 R148, [R187+0x800] ;  /* 0x00080000bb94783b */ /* 0x000fe20000004200 */
[----:B------:R2:W2:Y:S03]  /*11a80*/  MUFU.EX2 R201, R3 ;  /* 0x0000000300c97308 */ /* 0x0004a60000000800 */
[----:B------:R-:W-:Y:S01]  /*11a90*/  LDSM.16.MT88.4 R104, [R190+0x1800] ;  /* 0x00180000be68783b */ /* 0x000fe20000004200 */
[C---:B------:R-:W-:Y:S03]  /*11aa0*/  HMMA.16816.F32.BF16 R152, R4.reuse, R16, RZ ;  /* 0x000000100498723c */ /* 0x040fe600000418ff */
[----:B------:R-:W-:Y:S04]  /*11ab0*/  LDSM.16.MT88.4 R112, [R187+0x2800] ;  /* 0x00280000bb70783b */ /* 0x000fe80000004200 */
[----:B------:R-:W-:Y:S01]  /*11ac0*/  LDSM.16.MT88.4 R120, [R190+0x3800] ;  /* 0x00380000be78783b */ /* 0x000fe20000004200 */
[----:B------:R-:W-:Y:S03]  /*11ad0*/  HMMA.16816.F32.BF16 R16, R4, R18, RZ ;  /* 0x000000120410723c */ /* 0x000fe600000418ff */
[----:B------:R-:W0:Y:S01]  /*11ae0*/  LDGDEPBAR ;  /* 0x00000000000079af */ /* 0x000e220000000000 */
[--C-:B--2---:R-:W-:Y:S01]  /*11af0*/  FFMA.FTZ R3, R22, c[0x0][0x2d0], -R2.reuse ;  /* 0x0000b40016037a23 */ /* 0x104fe20000010802 */
[----:B------:R-:W-:Y:S01]  /*11b00*/  F2FP.BF16.PACK_AB R128, R201, R205 ;  /* 0x000000cdc980723e */ /* 0x000fe200000010ff */
[----:B------:R-:W-:-:S02]  /*11b10*/  FFMA.FTZ R2, R24, c[0x0][0x2d0], -R2 ;  /* 0x0000b40018027a23 */ /* 0x000fc40000010802 */
[----:B------:R2:W-:Y:S01]  /*11b20*/  MUFU.EX2 R202, R3 ;  /* 0x0000000300ca7308 */ /* 0x0005e20000000800 */
[C---:B----4-:R-:W-:Y:S07]  /*11b30*/  HMMA.16816.F32.BF16 R64, R4.reuse, R76, RZ ;  /* 0x0000004c0440723c */ /* 0x050fee00000418ff */
[----:B------:R4:W1:Y:S01]  /*11b40*/  MUFU.EX2 R200, R2 ;  /* 0x0000000200c87308 */ /* 0x0008620000000800 */
[----:B------:R-:W-:Y:S01]  /*11b50*/  HMMA.16816.F32.BF16 R76, R4, R78, RZ ;  /* 0x0000004e044c723c */ /* 0x000fe200000418ff */
[----:B--2---:R-:W-:-:S07]  /*11b60*/  FADD.FTZ R3, R209, R208 ;  /* 0x000000d0d1037221 */ /* 0x004fce0000010000 */
[----:B------:R-:W-:Y:S01]  /*11b70*/  HMMA.16816.F32.BF16 R88, R4, R92, RZ ;  /* 0x0000005c0458723c */ /* 0x000fe200000418ff */
[----:B------:R-:W-:Y:S02]  /*11b80*/  FADD.FTZ R3, R207, R3 ;  /* 0x00000003cf037221 */ /* 0x000fe40000010000 */
[----:B----4-:R-:W-:Y:S01]  /*11b90*/  FFMA.FTZ R2, R20, c[0x0][0x2d0], -R0 ;  /* 0x0000b40014027a23 */ /* 0x010fe20000010800 */
[----:B-1----:R-:W-:-:S04]  /*11ba0*/  F2FP.BF16.PACK_AB R130, R200, R202 ;  /* 0x000000cac882723e */ /* 0x002fc800000010ff */
[----:B---3--:R-:W-:Y:S01]  /*11bb0*/  HMMA.16816.F32.BF16 R176, R4, R60, RZ ;  /* 0x0000003c04b0723c */ /* 0x008fe200000418ff */
[----:B------:R-:W-:Y:S01]  /*11bc0*/  FADD.FTZ R3, R206, R3 ;  /* 0x00000003ce037221 */ /* 0x000fe20000010000 */
[----:B------:R1:W-:Y:S03]  /*11bd0*/  MUFU.EX2 R135, R2 ;  /* 0x0000000200877308 */ /* 0x0003e60000000800 */
[----:B------:R-:W-:-:S03]  /*11be0*/  FADD.FTZ R3, R205, R3 ;  /* 0x00000003cd037221 */ /* 0x000fc60000010000 */
[C---:B------:R-:W-:Y:S08]  /*11bf0*/  HMMA.16816.F32.BF16 R180, R4.reuse, R62, RZ ;  /* 0x0000003e04b4723c */ /* 0x040ff000000418ff */
[----:B------:R-:W-:Y:S01]  /*11c00*/  HMMA.16816.F32.BF16 R36, R4, R44, RZ ;  /* 0x0000002c0424723c */ /* 0x000fe200000418ff */
[----:B-1----:R-:W-:-:S04]  /*11c10*/  FFMA.FTZ R2, R23, c[0x0][0x2d0], -R0 ;  /* 0x0000b40017027a23 */ /* 0x002fc80000010800 */
[----:B------:R1:W2:Y:S03]  /*11c20*/  MUFU.EX2 R143, R2 ;  /* 0x00000002008f7308 */ /* 0x0002a60000000800 */
[C---:B------:R-:W-:Y:S08]  /*11c30*/  HMMA.16816.F32.BF16 R20, R4.reuse, R12, RZ ;  /* 0x0000000c0414723c */ /* 0x040ff000000418ff */
[----:B------:R-:W-:Y:S01]  /*11c40*/  HMMA.16816.F32.BF16 R12, R4, R14, RZ ;  /* 0x0000000e040c723c */ /* 0x000fe200000418ff */
[--C-:B-1----:R-:W-:Y:S01]  /*11c50*/  FFMA.FTZ R2, R25, c[0x0][0x2d0], -R0.reuse ;  /* 0x0000b40019027a23 */ /* 0x102fe20000010800 */
[----:B--2---:R-:W-:Y:S01]  /*11c60*/  F2FP.BF16.PACK_AB R129, R143, R135 ;  /* 0x000000878f81723e */ /* 0x004fe200000010ff */
[----:B------:R-:W-:-:S05]  /*11c70*/  FFMA.FTZ R0, R26, c[0x0][0x2d0], -R0 ;  /* 0x0000b4001a007a23 */ /* 0x000fca0000010800 */
[C---:B------:R-:W-:Y:S01]  /*11c80*/  HMMA.16816.F32.BF16 R144, R4.reuse, R8, RZ ;  /* 0x000000080490723c */ /* 0x040fe200000418ff */
[----:B------:R1:W-:Y:S07]  /*11c90*/  MUFU.EX2 R142, R2 ;  /* 0x00000002008e7308 */ /* 0x0003ee0000000800 */
[C---:B------:R-:W-:Y:S01]  /*11ca0*/  HMMA.16816.F32.BF16 R52, R4.reuse, R56, RZ ;  /* 0x000000380434723c */ /* 0x040fe200000418ff */
[----:B------:R-:W2:Y:S07]  /*11cb0*/  MUFU.EX2 R134, R0 ;  /* 0x0000000000867308 */ /* 0x000eae0000000800 */
[----:B------:R-:W-:Y:S01]  /*11cc0*/  HMMA.16816.F32.BF16 R80, R4, R84, RZ ;  /* 0x000000540450723c */ /* 0x000fe200000418ff */
[----:B-1----:R-:W-:-:S07]  /*11cd0*/  @P3 IMAD.HI.U32 R2, R233, c[0x0][0x2c8], RZ ;  /* 0x0000b200e9023a27 */ /* 0x002fce00078e00ff */
[----:B------:R-:W-:Y:S01]  /*11ce0*/  HMMA.16816.F32.BF16 R124, R4, R100, RZ ;  /* 0x00000064047c723c */ /* 0x000fe200000418ff */
[----:B--2---:R-:W-:Y:S01]  /*11cf0*/  F2FP.BF16.PACK_AB R131, R134, R142 ;  /* 0x0000008e8683723e */ /* 0x004fe200000010ff */
[----:B------:R-:W-:Y:S01]  /*11d00*/  IMAD.MOV.U32 R0, RZ, RZ, R233 ;  /* 0x000000ffff007224 */ /* 0x000fe200078e00e9 */
[----:B------:R-:W-:Y:S01]  /*11d10*/  @P3 SHF.R.U32.HI R0, RZ, c[0x0][0x2cc], R2 ;  /* 0x0000b300ff003a19 */ /* 0x000fe20000011602 */
[----:B------:R-:W-:Y:S01]  /*11d20*/  FADD.FTZ R2, R198, R196 ;  /* 0x000000c4c6027221 */ /* 0x000fe20000010000 */
[----:B------:R-:W-:Y:S02]  /*11d30*/  IADD3 R198, R195, 0x1000, RZ ;  /* 0x00001000c3c67810 */ /* 0x000fe40007ffe0ff */
[----:B------:R-:W-:Y:S01]  /*11d40*/  IADD3 R0, R0, R237, -R238 ;  /* 0x000000ed00007210 */ /* 0x000fe20007ffe8ee */
[----:B------:R-:W-:Y:S01]  /*11d50*/  HMMA.16816.F32.BF16 R152, R128, R156, R152 ;  /* 0x0000009c8098723c */ /* 0x000fe20000041898 */
[----:B------:R-:W-:Y:S01]  /*11d60*/  FADD.FTZ R2, R197, R2 ;  /* 0x00000002c5027221 */ /* 0x000fe20000010000 */
[----:B------:R-:W-:-:S02]  /*11d70*/  IADD3 R197, R195, 0x1800, RZ ;  /* 0x00001800c3c57810 */ /* 0x000fc40007ffe0ff */
[----:B------:R-:W-:Y:S01]  /*11d80*/  IADD3 R196, R195, 0x800, RZ ;  /* 0x00000800c3c47810 */ /* 0x000fe20007ffe0ff */
[----:B------:R-:W-:Y:S01]  /*11d90*/  FADD.FTZ R2, R199, R2 ;  /* 0x00000002c7027221 */ /* 0x000fe20000010000 */
[----:B------:R-:W-:Y:S02]  /*11da0*/  IADD3 R199, R195, 0x2800, RZ ;  /* 0x00002800c3c77810 */ /* 0x000fe40007ffe0ff */
[C---:B------:R-:W-:Y:S01]  /*11db0*/  HMMA.16816.F32.BF16 R156, R128.reuse, R158, R16 ;  /* 0x0000009e809c723c */ /* 0x040fe20000041810 */
[----:B------:R-:W1:Y:S07]  /*11dc0*/  LDSM.16.MT88.4 R16, [R190+0x3000] ;  /* 0x00300000be10783b */ /* 0x000e6e0000004200 */
[C---:B------:R-:W-:Y:S01]  /*11dd0*/  HMMA.16816.F32.BF16 R24, R128.reuse, R30, R12 ;  /* 0x0000001e8018723c */ /* 0x040fe2000004180c */
[----:B------:R-:W2:Y:S07]  /*11de0*/  LDSM.16.MT88.4 R12, [R189+0x3000] ;  /* 0x00300000bd0c783b */ /* 0x000eae0000004200 */
[----:B------:R-:W-:Y:S08]  /*11df0*/  HMMA.16816.F32.BF16 R20, R128, R28, R20 ;  /* 0x0000001c8014723c */ /* 0x000ff00000041814 */
[C---:B------:R-:W-:Y:S08]  /*11e00*/  HMMA.16816.F32.BF16 R28, R4.reuse, R32, RZ ;  /* 0x00000020041c723c */ /* 0x040ff000000418ff */
[----:B------:R-:W-:Y:S08]  /*11e10*/  HMMA.16816.F32.BF16 R32, R4, R34, RZ ;  /* 0x000000220420723c */ /* 0x000ff000000418ff */
[C---:B------:R-:W-:Y:S08]  /*11e20*/  HMMA.16816.F32.BF16 R60, R128.reuse, R108, R64 ;  /* 0x0000006c803c723c */ /* 0x040ff00000041840 */
[C---:B------:R-:W-:Y:S08]  /*11e30*/  HMMA.16816.F32.BF16 R28, R128.reuse, R40, R28 ;  /* 0x00000028801c723c */ /* 0x040ff0000004181c */
[----:B------:R-:W-:Y:S08]  /*11e40*/  HMMA.16816.F32.BF16 R32, R128, R42, R32 ;  /* 0x0000002a8020723c */ /* 0x000ff00000041820 */
[----:B------:R-:W-:Y:S08]  /*11e50*/  HMMA.16816.F32.BF16 R40, R4, R46, RZ ;  /* 0x0000002e0428723c */ /* 0x000ff000000418ff */
[----:B------:R-:W-:Y:S08]  /*11e60*/  HMMA.16816.F32.BF16 R64, R128, R110, R76 ;  /* 0x0000006e8040723c */ /* 0x000ff0000004184c */
[C---:B------:R-:W-:Y:S08]  /*11e70*/  HMMA.16816.F32.BF16 R44, R4.reuse, R48, RZ ;  /* 0x00000030042c723c */ /* 0x040ff000000418ff */
[C---:B-1----:R-:W-:Y:S08]  /*11e80*/  HMMA.16816.F32.BF16 R224, R4.reuse, R16, RZ ;  /* 0x0000001004e0723c */ /* 0x042ff000000418ff */
[----:B--2---:R-:W-:Y:S08]  /*11e90*/  HMMA.16816.F32.BF16 R228, R4, R12, RZ ;  /* 0x0000000c04e4723c */ /* 0x004ff000000418ff */
[----:B------:R-:W-:Y:S01]  /*11ea0*/  HMMA.16816.F32.BF16 R76, R128, R116, R88 ;  /* 0x00000074804c723c */ /* 0x000fe20000041858 */
[----:B------:R-:W1:Y:S07]  /*11eb0*/  LDSM.16.MT88.4 R88, [R190+0x2800] ;  /* 0x00280000be58783b */ /* 0x000e6e0000004200 */
[C---:B------:R-:W-:Y:S08]  /*11ec0*/  HMMA.16816.F32.BF16 R8, R4.reuse, R10, RZ ;  /* 0x0000000a0408723c */ /* 0x040ff000000418ff */
[C---:B------:R-:W-:Y:S08]  /*11ed0*/  HMMA.16816.F32.BF16 R48, R4.reuse, R50, RZ ;  /* 0x000000320430723c */ /* 0x040ff000000418ff */
        /* <DEDUP_REMOVED lines=13> */
[C---:B------:R-:W-:Y:S08]  /*11fb0*/  HMMA.16816.F32.BF16 R48, R128.reuse, R70, R48 ;  /* 0x000000468030723c */ /* 0x040ff00000041830 */
[C---:B------:R-:W-:Y:S08]  /*11fc0*/  HMMA.16816.F32.BF16 R144, R128.reuse, R148, R144 ;  /* 0x000000948090723c */ /* 0x040ff00000041890 */
[C---:B------:R-:W-:Y:S08]  /*11fd0*/  HMMA.16816.F32.BF16 R52, R128.reuse, R104, R52 ;  /* 0x000000688034723c */ /* 0x040ff00000041834 */
[C---:B------:R-:W-:Y:S01]  /*11fe0*/  HMMA.16816.F32.BF16 R56, R128.reuse, R106, R56 ;  /* 0x0000006a8038723c */ /* 0x040fe20000041838 */
[----:B------:R-:W3:Y:S07]  /*11ff0*/  LDSM.16.MT88.4 R104, [R187+0x3800] ;  /* 0x00380000bb68783b */ /* 0x000eee0000004200 */
[C---:B------:R-:W-:Y:S08]  /*12000*/  HMMA.16816.F32.BF16 R68, R128.reuse, R112, R80 ;  /* 0x000000708044723c */ /* 0x040ff00000041850 */
[C---:B------:R-:W-:Y:S01]  /*12010*/  HMMA.16816.F32.BF16 R72, R128.reuse, R114, R84 ;  /* 0x000000728048723c */ /* 0x040fe20000041854 */
[----:B------:R-:W4:Y:S07]  /*12020*/  LDSM.16.MT88.4 R112, [R188+0x3800] ;  /* 0x00380000bc70783b */ /* 0x000f2e0000004200 */
[C---:B------:R-:W-:Y:S01]  /*12030*/  HMMA.16816.F32.BF16 R148, R128.reuse, R150, R8 ;  /* 0x000000968094723c */ /* 0x040fe20000041808 */
[----:B------:R-:W3:Y:S07]  /*12040*/  LDSM.16.MT88.4 R8, [R187+0x1800] ;  /* 0x00180000bb08783b */ /* 0x000eee0000004200 */
[C---:B-1----:R-:W-:Y:S08]  /*12050*/  HMMA.16816.F32.BF16 R84, R128.reuse, R88, R124 ;  /* 0x000000588054723c */ /* 0x042ff0000004187c */
[C---:B--2---:R-:W-:Y:S07]  /*12060*/  HMMA.16816.F32.BF16 R124, R128.reuse, R4, R228 ;  /* 0x00000004807c723c */ /* 0x044fee00000418e4 */
[----:B------:R-:W-:Y:S01]  /*12070*/  SHF.R.S32.HI R4, RZ, 0x1f, R0 ;  /* 0x0000001fff047819 */ /* 0x000fe20000011400 */
[----:B------:R-:W-:Y:S03]  /*12080*/  HMMA.16816.F32.BF16 R80, R128, R118, R92 ;  /* 0x000000768050723c */ /* 0x000fe6000004185c */
[----:B------:R-:W-:Y:S01]  /*12090*/  LEA.HI R4, R4, R0, RZ, 0x5 ;  /* 0x0000000004047211 */ /* 0x000fe200078f28ff */
[----:B------:R-:W-:-:S02]  /*120a0*/  FADD.FTZ R0, R135, R2 ;  /* 0x0000000287007221 */ /* 0x000fc40000010000 */
[----:B------:R-:W-:Y:S01]  /*120b0*/  FADD.FTZ R2, R201, R3 ;  /* 0x00000003c9027221 */ /* 0x000fe20000010000 */
[----:B------:R-:W-:Y:S01]  /*120c0*/  SHF.R.S32.HI R3, RZ, 0x5, R4 ;  /* 0x00000005ff037819 */ /* 0x000fe20000011404 */
[----:B------:R-:W-:Y:S01]  /*120d0*/  FADD.FTZ R0, R143, R0 ;  /* 0x000000008f007221 */ /* 0x000fe20000010000 */
[C---:B------:R-:W-:Y:S01]  /*120e0*/  HMMA.16816.F32.BF16 R88, R128.reuse, R90, R100 ;  /* 0x0000005a8058723c */ /* 0x040fe20000041864 */
[----:B------:R-:W-:Y:S01]  /*120f0*/  FADD.FTZ R2, R202, R2 ;  /* 0x00000002ca027221 */ /* 0x000fe20000010000 */
[----:B------:R-:W-:Y:S01]  /*12100*/  IMNMX R210, R212, R3, !PT ;  /* 0x00000003d4d27217 */ /* 0x000fe20007800200 */
[----:B------:R-:W-:Y:S01]  /*12110*/  FADD.FTZ R0, R142, R0 ;  /* 0x000000008e007221 */ /* 0x000fe20000010000 */
[C---:B------:R-:W-:Y:S01]  /*12120*/  IADD3 R202, R195.reuse, 0x3000, RZ ;  /* 0x00003000c3ca7810 */ /* 0x040fe20007ffe0ff */
[----:B------:R-:W-:Y:S01]  /*12130*/  FADD.FTZ R209, R200, R2 ;  /* 0x00000002c8d17221 */ /* 0x000fe20000010000 */
[----:B------:R-:W-:Y:S01]  /*12140*/  ISETP.GE.AND P0, PT, R204, R210, PT ;  /* 0x000000d2cc00720c */ /* 0x000fe20003f06270 */
[----:B------:R-:W-:Y:S01]  /*12150*/  FADD.FTZ R208, R134, R0 ;  /* 0x0000000086d07221 */ /* 0x000fe20000010000 */
[----:B------:R-:W-:Y:S01]  /*12160*/  HMMA.16816.F32.BF16 R92, R128, R96, R160 ;  /* 0x00000060805c723c */ /* 0x000fe200000418a0 */
[----:B------:R-:W-:-:S02]  /*12170*/  IADD3 R201, R195, 0x3800, RZ ;  /* 0x00003800c3c97810 */ /* 0x000fc40007ffe0ff */
[----:B------:R-:W-:-:S05]  /*12180*/  IADD3 R200, R195, 0x2000, RZ ;  /* 0x00002000c3c87810 */ /* 0x000fca0007ffe0ff */
[C---:B---3--:R-:W-:Y:S08]  /*12190*/  HMMA.16816.F32.BF16 R100, R128.reuse, R104, R168 ;  /* 0x000000688064723c */ /* 0x048ff000000418a8 */
[C---:B----4-:R-:W-:Y:S08]  /*121a0*/  HMMA.16816.F32.BF16 R108, R128.reuse, R112, R176 ;  /* 0x00000070806c723c */ /* 0x050ff000000418b0 */
[C---:B------:R-:W-:Y:S08]  /*121b0*/  HMMA.16816.F32.BF16 R116, R128.reuse, R120, R224 ;  /* 0x000000788074723c */ /* 0x040ff000000418e0 */
[C---:B------:R-:W-:Y:S08]  /*121c0*/  HMMA.16816.F32.BF16 R36, R128.reuse, R8, R36 ;  /* 0x000000088024723c */ /* 0x040ff00000041824 */
        /* <DEDUP_REMOVED lines=8> */
[----:B------:R-:W-:Y:S02]  /*12250*/  MOV R134, R132 ;  /* 0x0000008400867202 */ /* 0x000fe40000000f00 */
[----:B------:R-:W-:-:S02]  /*12260*/  MOV R3, R133 ;  /* 0x0000008500037202 */ /* 0x000fc40000000f00 */
[----:B------:R-:W-:-:S07]  /*12270*/  MOV R180, R204 ;  /* 0x000000cc00b47202 */ /* 0x000fce0000000f00 */
.L_x_1104:
[----:B------:R-:W-:Y:S04]  /*12280*/  DEPBAR.LE SB0, 0x0 ;  /* 0x000080000000791a */ /* 0x000fe80000000000 */
[----:B------:R-:W-:Y:S01]  /*12290*/  WARPSYNC 0xffffffff ;  /* 0xffffffff00007948 */ /* 0x000fe20003800000 */
[----:B------:R-:W-:Y:S01]  /*122a0*/  BAR.SYNC.DEFER_BLOCKING 0x0 ;  /* 0x0000000000007b1d */ /* 0x000fe20000010000 */
[----:B------:R-:W-:Y:S02]  /*122b0*/  ISETP.GT.AND P0, PT, R212, R180, PT ;  /* 0x000000b4d400720c */ /* 0x000fe40003f04270 */
[----:B------:R-:W-:Y:S02]  /*122c0*/  LOP3.LUT P3, RZ, R216, 0x1, RZ, 0xc0, !PT ;  /* 0x00000001d8ff7812 */ /* 0x000fe4000786c0ff */
[C---:B------:R-:W-:Y:S02]  /*122d0*/  IADD3 R204, R180.reuse, -0x1, RZ ;  /* 0xffffffffb4cc7810 */ /* 0x040fe40007ffe0ff */
[----:B------:R-:W-:Y:S04]  /*122e0*/  MOV R181, c[0x0][0x2c4] ;  /* 0x0000b10000b57a02 */ /* 0x000fe80000000f00 */
[----:B------:R-:W-:Y:S03]  /*122f0*/  ISETP.NE.AND P2, PT, R181, 0x1, PT ;  /* 0x00000001b500780c */ /* 0x000fe60003f45270 */
[----:B------:R-:W-:Y:S01]  /*12300*/  @!P0 SHF.R.S32.HI R0, RZ, 0x1f, R180 ;  /* 0x0000001fff008819 */ /* 0x000fe200000114b4 */
[----:B------:R-:W-:Y:S04]  /*12310*/  @!P0 IMAD.WIDE.U32 R132, R180, c[0x0][0x208], RZ ;  /* 0x00008200b4848a25 */ /* 0x000fe800078e00ff */
[----:B------:R-:W-:Y:S04]  /*12320*/  @!P0 IMAD R0, R0, c[0x0][0x208], RZ ;  /* 0x0000820000008a24 */ /* 0x000fe800078e02ff */
[----:B------:R-:W-:Y:S01]  /*12330*/  @!P0 IMAD R2, R180, c[0x0][0x20c], R0 ;  /* 0x00008300b4028a24 */ /* 0x000fe200078e0200 */
[----:B------:R-:W-:Y:S01]  /*12340*/  LDSM.16.M88.4 R16, [R191] ;  /* 0x00000000bf10783b */ /* 0x000fe20000000200 */
[C---:B------:R-:W-:Y:S03]  /*12350*/  @!P0 LEA R0, P1, R132.reuse, R220, 0x5 ;  /* 0x000000dc84008211 */ /* 0x040fe600078228ff */
[----:B------:R-:W-:Y:S04]  /*12360*/  @!P0 IADD3 R2, R133, R2, RZ ;  /* 0x0000000285028210 */ /* 0x000fe80007ffe0ff */
[----:B------:R-:W1:Y:S01]  /*12370*/  LDSM.16.M88.4 R8, [R186] ;  /* 0x00000000ba08783b */ /* 0x000e620000000200 */
[----:B------:R-:W-:Y:S02]  /*12380*/  @!P0 LEA.HI.X R2, R132, R223, R2, 0x5, P1 ;  /* 0x000000df84028211 */ /* 0x000fe400008f2c02 */
[C---:B------:R-:W-:Y:S04]  /*12390*/  @!P0 LEA R132, P1, R0.reuse, c[0x0][0x1f8], 0x1 ;  /* 0x00007e0000848a11 */ /* 0x040fe800078208ff */
[----:B------:R-:W-:Y:S01]  /*123a0*/  @!P0 LEA.HI.X R133, R0, c[0x0][0x1fc], R2, 0x1, P1 ;  /* 0x00007f0000858a11 */ /* 0x000fe200008f0c02 */
[----:B------:R-:W2:Y:S08]  /*123b0*/  LDSM.16.M88.4 R160, [R186+0x800] ;  /* 0x00080000baa0783b */ /* 0x000eb00000000200 */
[----:B------:R-:W-:Y:S08]  /*123c0*/  LDSM.16.M88.4 R164, [R192] ;  /* 0x00000000c0a4783b */ /* 0x000ff00000000200 */
[----:B------:R-:W3:Y:S08]  /*123d0*/  LDSM.16.M88.4 R168, [R195] ;  /* 0x00000000c3a8783b */ /* 0x000ef00000000200 */
[----:B------:R-:W4:Y:S01]  /*123e0*/  LDSM.16.M88.4 R172, [R196] ;  /* 0x00000000c4ac783b */ /* 0x000f220000000200 */
[C---:B-1----:R-:W-:Y:S07]  /*123f0*/  HMMA.16816.F32.BF16 R4, R16.reuse, R8, RZ ;  /* 0x000000081004723c */ /* 0x042fee00000418ff */
[----:B------:R-:W-:Y:S01]  /*12400*/  @!PT LDS RZ, [RZ] ;  /* 0x00000000fffff984 */ /* 0x000fe20000000800 */
[----:B------:R-:W-:Y:S01]  /*12410*/  @!PT LDS RZ, [RZ] ;  /* 0x00000000fffff984 */ /* 0x000fe20000000800 */
[----:B------:R-:W-:Y:S01]  /*12420*/  @!PT LDS RZ, [RZ] ;  /* 0x00000000fffff984 */ /* 0x000fe20000000800 */
[----:B------:R1:W-:Y:S01]  /*12430*/  @!P0 LDGSTS.E.BYPASS.LTC128B.128 [R203+0x8080], [R132.64], !P3 ;  /* 0x0808000084cb8fae */ /* 0x0003e2000d901d46 */
[C---:B------:R-:W-:Y:S07]  /*12440*/  HMMA.16816.F32.BF16 R8, R16.reuse, R10, RZ ;  /* 0x0000000a1008723c */ /* 0x040fee00000418ff */
[----:B------:R1:W-:Y:S01]  /*12450*/  @!P0 LDGSTS.E.BYPASS.LTC128B.128 [R203+0x9080], [R132.64+0x80], !P6 ;  /* 0x0908008084cb8fae */ /* 0x0003e2000f101d46 */
[C---:B--2---:R-:W-:Y:S07]  /*12460*/  HMMA.16816.F32.BF16 R12, R16.reuse, R160, RZ ;  /* 0x000000a0100c723c */ /* 0x044fee00000418ff */
[----:B------:R1:W-:Y:S01]  /*12470*/  @!P0 LDGSTS.E.BYPASS.LTC128B.128 [R203+0xa080], [R132.64+0x100], !P5 ;  /* 0x0a08010084cb8fae */ /* 0x0003e2000e901d46 */
[----:B------:R-:W-:Y:S07]  /*12480*/  HMMA.16816.F32.BF16 R16, R16, R162, RZ ;  /* 0x000000a21010723c */ /* 0x000fee00000418ff */
[----:B------:R1:W-:Y:S01]  /*12490*/  @!P0 LDGSTS.E.BYPASS.LTC128B.128 [R203+0xb080], [R132.64+0x180], !P4 ;  /* 0x0b08018084cb8fae */ /* 0x0003e2000e101d46 */
[C---:B---3--:R-:W-:Y:S07]  /*124a0*/  HMMA.16816.F32.BF16 R4, R164.reuse, R168, R4 ;  /* 0x000000a8a404723c */ /* 0x048fee0000041804 */
[----:B------:R-:W-:Y:S01]  /*124b0*/  LDSM.16.M88.4 R160, [R194] ;  /* 0x00000000c2a0783b */ /* 0x000fe20000000200 */
[C---:B------:R-:W-:Y:S07]  /*124c0*/  HMMA.16816.F32.BF16 R8, R164.reuse, R170, R8 ;  /* 0x000000aaa408723c */ /* 0x040fee0000041808 */
[----:B------:R-:W2:Y:S01]  /*124d0*/  LDSM.16.M88.4 R176, [R185] ;  /* 0x00000000b9b0783b */ /* 0x000ea20000000200 */
[C---:B----4-:R-:W-:Y:S07]  /*124e0*/  HMMA.16816.F32.BF16 R12, R164.reuse, R172, R12 ;  /* 0x000000aca40c723c */ /* 0x050fee000004180c */
[----:B------:R-:W3:Y:S01]  /*124f0*/  LDSM.16.M88.4 R168, [R185+0x800] ;  /* 0x00080000b9a8783b */ /* 0x000ee20000000200 */
[----:B------:R-:W-:Y:S07]  /*12500*/  HMMA.16816.F32.BF16 R16, R164, R174, R16 ;  /* 0x000000aea410723c */ /* 0x000fee0000041810 */
[----:B------:R-:W-:Y:S08]  /*12510*/  LDSM.16.M88.4 R164, [R193] ;  /* 0x00000000c1a4783b */ /* 0x000ff00000000200 */
[----:B------:R-:W4:Y:S08]  /*12520*/  LDSM.16.M88.4 R172, [R184] ;  /* 0x00000000b8ac783b */ /* 0x000f300000000200 */
[----:B------:R-:W0:Y:S01]  /*12530*/  LDGDEPBAR ;  /* 0x00000000000079af */ /* 0x000e220000000000 */
[C---:B--2---:R-:W-:Y:S08]  /*12540*/  HMMA.16816.F32.BF16 R4, R160.reuse, R176, R4 ;  /* 0x000000b0a004723c */ /* 0x044ff00000041804 */
[C---:B------:R-:W-:Y:S01]  /*12550*/  HMMA.16816.F32.BF16 R8, R160.reuse, R178, R8 ;  /* 0x000000b2a008723c */ /* 0x040fe20000041808 */
[----:B------:R-:W2:Y:S07]  /*12560*/  LDSM.16.M88.4 R176, [R184+0x800] ;  /* 0x00080000b8b0783b */ /* 0x000eae0000000200 */
[C---:B---3--:R-:W-:Y:S08]  /*12570*/  HMMA.16816.F32.BF16 R12, R160.reuse, R168, R12 ;  /* 0x000000a8a00c723c */ /* 0x048ff0000004180c */
[----:B------:R-:W-:Y:S01]  /*12580*/  HMMA.16816.F32.BF16 R16, R160, R170, R16 ;  /* 0x000000aaa010723c */ /* 0x000fe20000041810 */
[----:B------:R-:W-:Y:S07]  /*12590*/  LDSM.16.M88.4 R160, [R191+0x4000] ;  /* 0x00400000bfa0783b */ /* 0x000fee0000000200 */
[C---:B----4-:R-:W-:Y:S01]  /*125a0*/  HMMA.16816.F32.BF16 R4, R164.reuse, R172, R4 ;  /* 0x000000aca404723c */ /* 0x050fe20000041804 */
[----:B------:R-:W3:Y:S07]  /*125b0*/  LDSM.16.M88.4 R168, [R186+0x1000] ;  /* 0x00100000baa8783b */ /* 0x000eee0000000200 */
[C---:B------:R-:W-:Y:S01]  /*125c0*/  HMMA.16816.F32.BF16 R8, R164.reuse, R174, R8 ;  /* 0x000000aea408723c */ /* 0x040fe20000041808 */
[----:B------:R-:W4:Y:S07]  /*125d0*/  LDSM.16.M88.4 R172, [R186+0x1800] ;  /* 0x00180000baac783b */ /* 0x000f2e0000000200 */
[C---:B--2---:R-:W-:Y:S08]  /*125e0*/  HMMA.16816.F32.BF16 R12, R164.reuse, R176, R12 ;  /* 0x000000b0a40c723c */ /* 0x044ff0000004180c */
[----:B------:R-:W-:Y:S01]  /*125f0*/  HMMA.16816.F32.BF16 R16, R164, R178, R16 ;  /* 0x000000b2a410723c */ /* 0x000fe20000041810 */
[----:B------:R-:W-:Y:S08]  /*12600*/  LDSM.16.M88.4 R164, [R192+0x4000] ;  /* 0x00400000c0a4783b */ /* 0x000ff00000000200 */
[----:B------:R-:W2:Y:S01]  /*12610*/  LDSM.16.M88.4 R176, [R198] ;  /* 0x00000000c6b0783b */ /* 0x000ea20000000200 */
[C---:B---3--:R-:W-:Y:S08]  /*12620*/  HMMA.16816.F32.BF16 R4, R160.reuse, R168, R4 ;  /* 0x000000a8a004723c */ /* 0x048ff00000041804 */
[C---:B------:R-:W-:Y:S01]  /*12630*/  HMMA.16816.F32.BF16 R8, R160.reuse, R170, R8 ;  /* 0x000000aaa008723c */ /* 0x040fe20000041808 */
[----:B------:R-:W3:Y:S07]  /*12640*/  LDSM.16.M88.4 R168, [R197] ;  /* 0x00000000c5a8783b */ /* 0x000eee0000000200 */
[C---:B----4-:R-:W-:Y:S08]  /*12650*/  HMMA.16816.F32.BF16 R12, R160.reuse, R172, R12 ;  /* 0x000000aca00c723c */ /* 0x050ff0000004180c */
[----:B------:R-:W-:Y:S01]  /*12660*/  HMMA.16816.F32.BF16 R16, R160, R174, R16 ;  /* 0x000000aea010723c */ /* 0x000fe20000041810 */
[----:B------:R-:W-:Y:S07]  /*12670*/  LDSM.16.M88.4 R160, [R194+0x4000] ;  /* 0x00400000c2a0783b */ /* 0x000fee0000000200 */
[C---:B--2---:R-:W-:Y:S01]  /*12680*/  HMMA.16816.F32.BF16 R4, R164.reuse, R176, R4 ;  /* 0x000000b0a404723c */ /* 0x044fe20000041804 */
[----:B------:R-:W2:Y:S07]  /*12690*/  LDSM.16.M88.4 R172, [R185+0x1000] ;  /* 0x00100000b9ac783b */ /* 0x000eae0000000200 */
[C---:B------:R-:W-:Y:S01]  /*126a0*/  HMMA.16816.F32.BF16 R8, R164.reuse, R178, R8 ;  /* 0x000000b2a408723c */ /* 0x040fe20000041808 */
[----:B------:R-:W4:Y:S07]  /*126b0*/  LDSM.16.M88.4 R176, [R185+0x1800] ;  /* 0x00180000b9b0783b */ /* 0x000f2e0000000200 */
[C---:B---3--:R-:W-:Y:S08]  /*126c0*/  HMMA.16816.F32.BF16 R12, R164.reuse, R168, R12 ;  /* 0x000000a8a40c723c */ /* 0x048ff0000004180c */
[----:B------:R-:W-:Y:S01]  /*126d0*/  HMMA.16816.F32.BF16 R16, R164, R170, R16 ;  /* 0x000000aaa410723c */ /* 0x000fe20000041810 */
[----:B------:R-:W-:Y:S08]  /*126e0*/  LDSM.16.M88.4 R164, [R193+0x4000] ;  /* 0x00400000c1a4783b */ /* 0x000ff00000000200 */
[----:B------:R-:W3:Y:S01]  /*126f0*/  LDSM.16.M88.4 R168, [R184+0x1000] ;  /* 0x00100000b8a8783b */ /* 0x000ee20000000200 */
[C---:B--2---:R-:W-:Y:S08]  /*12700*/  HMMA.16816.F32.BF16 R4, R160.reuse, R172, R4 ;  /* 0x000000aca004723c */ /* 0x044ff00000041804 */
[C---:B------:R-:W-:Y:S01]  /*12710*/  HMMA.16816.F32.BF16 R8, R160.reuse, R174, R8 ;  /* 0x000000aea008723c */ /* 0x040fe20000041808 */
[----:B------:R-:W2:Y:S07]  /*12720*/  LDSM.16.M88.4 R172, [R184+0x1800] ;  /* 0x00180000b8ac783b */ /* 0x000eae0000000200 */
[C---:B----4-:R-:W-:Y:S08]  /*12730*/  HMMA.16816.F32.BF16 R12, R160.reuse, R176, R12 ;  /* 0x000000b0a00c723c */ /* 0x050ff0000004180c */
[----:B------:R-:W-:Y:S01]  /*12740*/  HMMA.16816.F32.BF16 R16, R160, R178, R16 ;  /* 0x000000b2a010723c */ /* 0x000fe20000041810 */
[----:B------:R-:W-:Y:S07]  /*12750*/  LDSM.16.M88.4 R160, [R191+0x8000] ;  /* 0x00800000bfa0783b */ /* 0x000fee0000000200 */
[C---:B---3--:R-:W-:Y:S01]  /*12760*/  HMMA.16816.F32.BF16 R4, R164.reuse, R168, R4 ;  /* 0x000000a8a404723c */ /* 0x048fe20000041804 */
        /* <DEDUP_REMOVED lines=20> */
[----:B------:R-:W-:Y:S01]  /*128b0*/  LDSM.16.M88.4 R176, [R184+0x2800] ;  /* 0x00280000b8b0783b */ /* 0x000fe20000000200 */
[C---:B--2---:R-:W-:Y:S08]  /*128c0*/  HMMA.16816.F32.BF16 R4, R160.reuse, R168, R4 ;  /* 0x000000a8a004723c */ /* 0x044ff00000041804 */
[C---:B------:R-:W-:Y:S01]  /*128d0*/  HMMA.16816.F32.BF16 R8, R160.reuse, R170, R8 ;  /* 0x000000aaa008723c */ /* 0x040fe20000041808 */
[----:B------:R-:W2:Y:S07]  /*128e0*/  LDSM.16.M88.4 R168, [R184+0x2000] ;  /* 0x00200000b8a8783b */ /* 0x000eae0000000200 */
[C---:B----4-:R-:W-:Y:S08]  /*128f0*/  HMMA.16816.F32.BF16 R12, R160.reuse, R172, R12 ;  /* 0x000000aca00c723c */ /* 0x050ff0000004180c */
[----:B------:R-:W-:Y:S01]  /*12900*/  HMMA.16816.F32.BF16 R16, R160, R174, R16 ;  /* 0x000000aea010723c */ /* 0x000fe20000041810 */
[----:B------:R-:W-:Y:S08]  /*12910*/  LDSM.16.M88.4 R160, [R191+0xc000] ;  /* 0x00c00000bfa0783b */ /* 0x000ff00000000200 */
[----:B------:R-:W-:Y:S01]  /*12920*/  LDSM.16.M88.4 R172, [R186+0x3800] ;  /* 0x00380000baac783b */ /* 0x000fe20000000200 */
[C---:B--2---:R-:W-:Y:S08]  /*12930*/  HMMA.16816.F32.BF16 R4, R164.reuse, R168, R4 ;  /* 0x000000a8a404723c */ /* 0x044ff00000041804 */
[C---:B------:R-:W-:Y:S01]  /*12940*/  HMMA.16816.F32.BF16 R8, R164.reuse, R170, R8 ;  /* 0x000000aaa408723c */ /* 0x040fe20000041808 */
[----:B------:R-:W2:Y:S07]  /*12950*/  LDSM.16.M88.4 R168, [R186+0x3000] ;  /* 0x00300000baa8783b */ /* 0x000eae0000000200 */
[C---:B------:R-:W-:Y:S08]  /*12960*/  HMMA.16816.F32.BF16 R12, R164.reuse, R176, R12 ;  /* 0x000000b0a40c723c */ /* 0x040ff0000004180c */
[----:B------:R-:W-:Y:S01]  /*12970*/  HMMA.16816.F32.BF16 R16, R164, R178, R16 ;  /* 0x000000b2a410723c */ /* 0x000fe20000041810 */
[----:B------:R-:W-:Y:S08]  /*12980*/  LDSM.16.M88.4 R164, [R192+0xc000] ;  /* 0x00c00000c0a4783b */ /* 0x000ff00000000200 */
[----:B------:R-:W-:Y:S01]  /*12990*/  LDSM.16.M88.4 R176, [R201] ;  /* 0x00000000c9b0783b */ /* 0x000fe20000000200 */
[C---:B--2---:R-:W-:Y:S08]  /*129a0*/  HMMA.16816.F32.BF16 R4, R160.reuse, R168, R4 ;  /* 0x000000a8a004723c */ /* 0x044ff00000041804 */
[C---:B------:R-:W-:Y:S01]  /*129b0*/  HMMA.16816.F32.BF16 R8, R160.reuse, R170, R8 ;  /* 0x000000aaa008723c */ /* 0x040fe20000041808 */
[----:B------:R-:W2:Y:S07]  /*129c0*/  LDSM.16.M88.4 R168, [R202] ;  /* 0x00000000caa8783b */ /* 0x000eae0000000200 */
[C---:B------:R-:W-:Y:S08]  /*129d0*/  HMMA.16816.F32.BF16 R12, R160.reuse, R172, R12 ;  /* 0x000000aca00c723c */ /* 0x040ff0000004180c */
[----:B------:R-:W-:Y:S01]  /*129e0*/  HMMA.16816.F32.BF16 R16, R160, R174, R16 ;  /* 0x000000aea010723c */ /* 0x000fe20000041810 */
[----:B------:R-:W-:Y:S08]  /*129f0*/  LDSM.16.M88.4 R160, [R194+0xc000] ;  /* 0x00c00000c2a0783b */ /* 0x000ff00000000200 */
[----:B------:R-:W3:Y:S01]  /*12a00*/  LDSM.16.M88.4 R172, [R185+0x3000] ;  /* 0x00300000b9ac783b */ /* 0x000ee20000000200 */
[C---:B--2---:R-:W-:Y:S08]  /*12a10*/  HMMA.16816.F32.BF16 R4, R164.reuse, R168, R4 ;  /* 0x000000a8a404723c */ /* 0x044ff00000041804 */
[C---:B------:R-:W-:Y:S01]  /*12a20*/  HMMA.16816.F32.BF16 R8, R164.reuse, R170, R8 ;  /* 0x000000aaa408723c */ /* 0x040fe20000041808 */
[----:B------:R-:W-:Y:S07]  /*12a30*/  LDSM.16.M88.4 R168, [R193+0xc000] ;  /* 0x00c00000c1a8783b */ /* 0x000fee0000000200 */
[C---:B------:R-:W-:Y:S08]  /*12a40*/  HMMA.16816.F32.BF16 R12, R164.reuse, R176, R12 ;  /* 0x000000b0a40c723c */ /* 0x040ff0000004180c */
[----:B------:R-:W-:Y:S01]  /*12a50*/  HMMA.16816.F32.BF16 R16, R164, R178, R16 ;  /* 0x000000b2a410723c */ /* 0x000fe20000041810 */
[----:B------:R-:W2:Y:S07]  /*12a60*/  LDSM.16.M88.4 R164, [R185+0x3800] ;  /* 0x00380000b9a4783b */ /* 0x000eae0000000200 */
[C---:B---3--:R-:W-:Y:S01]  /*12a70*/  HMMA.16816.F32.BF16 R4, R160.reuse, R172, R4 ;  /* 0x000000aca004723c */ /* 0x048fe20000041804 */
[----:B------:R-:W3:Y:S07]  /*12a80*/  LDSM.16.M88.4 R176, [R184+0x3000] ;  /* 0x00300000b8b0783b */ /* 0x000eee0000000200 */
[C---:B------:R-:W-:Y:S08]  /*12a90*/  HMMA.16816.F32.BF16 R8, R160.reuse, R174, R8 ;  /* 0x000000aea008723c */ /* 0x040ff00000041808 */
[C---:B--2---:R-:W-:Y:S08]  /*12aa0*/  HMMA.16816.F32.BF16 R12, R160.reuse, R164, R12 ;  /* 0x000000a4a00c723c */ /* 0x044ff0000004180c */
[----:B------:R-:W-:Y:S01]  /*12ab0*/  HMMA.16816.F32.BF16 R16, R160, R166, R16 ;  /* 0x000000a6a010723c */ /* 0x000fe20000041810 */
[----:B------:R-:W2:Y:S01]  /*12ac0*/  LDSM.16.M88.4 R160, [R184+0x3800] ;  /* 0x00380000b8a0783b */ /* 0x000ea20000000200 */
[----:B------:R-:W-:Y:S06]  /*12ad0*/  DEPBAR.LE SB0, 0x0 ;  /* 0x000080000000791a */ /* 0x000fec0000000000 */
[C---:B---3--:R-:W-:Y:S01]  /*12ae0*/  HMMA.16816.F32.BF16 R4, R168.reuse, R176, R4 ;  /* 0x000000b0a804723c */ /* 0x048fe20000041804 */
[----:B------:R-:W-:Y:S07]  /*12af0*/  BAR.SYNC.DEFER_BLOCKING 0x0 ;  /* 0x0000000000007b1d */ /* 0x000fee0000010000 */
[C---:B------:R-:W-:Y:S11]  /*12b00*/  HMMA.16816.F32.BF16 R8, R168.reuse, R178, R8 ;  /* 0x000000b2a808723c */ /* 0x040ff60000041808 */
[----:B------:R-:W-:Y:S05]  /*12b10*/  @!UPT UIADD3 URZ, URZ, URZ, URZ ;  /* 0x0000003f3f3ff290 */ /* 0x000fea000fffe03f */
[----:B------:R-:W-:Y:S04]  /*12b20*/  FMUL.FTZ R0, R4, c[0x0][0x320] ;  /* 0x0000c80004007a20 */ /* 0x000fe80000410000 */
[----:B------:R3:W-:Y:S04]  /*12b30*/  MUFU.TANH R164, R0 ;  /* 0x0000000000a47308 */ /* 0x0007e80000002400 */
[----:B------:R-:W-:Y:S01]  /*12b40*/  FMUL.FTZ R4, R11, c[0x0][0x320] ;  /* 0x0000c8000b047a20 */ /* 0x000fe20000410000 */
[C---:B--2---:R-:W-:Y:S05]  /*12b50*/  HMMA.16816.F32.BF16 R12, R168.reuse, R160, R12 ;  /* 0x000000a0a80c723c */ /* 0x044fea000004180c */
[----:B------:R2:W-:Y:S03]  /*12b60*/  MUFU.TANH R160, R4 ;  /* 0x0000000400a07308 */ /* 0x0005e60000002400 */
[----:B------:R-:W-:Y:S04]  /*12b70*/  HMMA.16816.F32.BF16 R16, R168, R162, R16 ;  /* 0x000000a2a810723c */ /* 0x000fe80000041810 */
[----:B---3--:R-:W-:Y:S01]  /*12b80*/  FMUL.FTZ R0, R5, c[0x0][0x320] ;  /* 0x0000c80005007a20 */ /* 0x008fe20000410000 */
[----:B------:R-:W-:Y:S03]  /*12b90*/  MOV R5, 0xffffffe0 ;  /* 0xffffffe000057802 */ /* 0x000fe60000000f00 */
[----:B------:R3:W4:Y:S08]  /*12ba0*/  MUFU.TANH R165, R0 ;  /* 0x0000000000a57308 */ /* 0x0007300000002400 */
[----:B--2---:R-:W-:Y:S04]  /*12bb0*/  FMUL.FTZ R4, R12, c[0x0][0x320] ;  /* 0x0000c8000c047a20 */ /* 0x004fe80000410000 */
[----:B-1----:R-:W-:Y:S01]  /*12bc0*/  MUFU.TANH R132, R4 ;  /* 0x0000000400847308 */ /* 0x002fe20000002400 */
[----:B---3--:R-:W-:Y:S09]  /*12bd0*/  FMUL.FTZ R0, R6, c[0x0][0x320] ;  /* 0x0000c80006007a20 */ /* 0x008ff20000410000 */
[----:B------:R1:W-:Y:S02]  /*12be0*/  MUFU.TANH R143, R0 ;  /* 0x00000000008f7308 */ /* 0x0003e40000002400 */
[----:B-1----:R-:W-:Y:S02]  /*12bf0*/  FMUL.FTZ R0, R7, c[0x0][0x320] ;  /* 0x0000c80007007a20 */ /* 0x002fe40000410000 */
[----:B------:R-:W-:Y:S06]  /*12c00*/  FMUL.FTZ R7, R15, c[0x0][0x320] ;  /* 0x0000c8000f077a20 */ /* 0x000fec0000410000 */
[----:B------:R1:W-:Y:S02]  /*12c10*/  MUFU.TANH R166, R0 ;  /* 0x0000000000a67308 */ /* 0x0003e40000002400 */
[----:B-1----:R-:W-:Y:S08]  /*12c20*/  FMUL.FTZ R0, R8, c[0x0][0x320] ;  /* 0x0000c80008007a20 */ /* 0x002ff00000410000 */
[----:B------:R1:W2:Y:S02]  /*12c30*/  MUFU.TANH R135, R0 ;  /* 0x0000000000877308 */ /* 0x0002a40000002400 */
[----:B-1----:R-:W-:Y:S08]  /*12c40*/  FMUL.FTZ R0, R9, c[0x0][0x320] ;  /* 0x0000c80009007a20 */ /* 0x002ff00000410000 */
[----:B------:R1:W3:Y:S02]  /*12c50*/  MUFU.TANH R142, R0 ;  /* 0x00000000008e7308 */ /* 0x0002e40000002400 */
[----:B-1----:R-:W-:Y:S08]  /*12c60*/  FMUL.FTZ R0, R10, c[0x0][0x320] ;  /* 0x0000c8000a007a20 */ /* 0x002ff00000410000 */
[----:B------:R1:W-:Y:S02]  /*12c70*/  MUFU.TANH R161, R0 ;  /* 0x0000000000a17308 */ /* 0x0003e40000002400 */
[----:B-1----:R-:W-:Y:S05]  /*12c80*/  IADD3 R0, R240, R233, RZ ;  /* 0x000000e9f0007210 */ /* 0x002fea0007ffe0ff */
[----:B------:R-:W-:Y:S05]  /*12c90*/  @P2 IMAD.HI.U32 R2, R0, c[0x0][0x2c8], RZ ;  /* 0x0000b20000022a27 */ /* 0x000fea00078e00ff */
[----:B------:R-:W-:Y:S05]  /*12ca0*/  @P2 SHF.R.U32.HI R0, RZ, c[0x0][0x2cc], R2 ;  /* 0x0000b300ff002a19 */ /* 0x000fea0000011602 */
[----:B------:R-:W1:Y:S08]  /*12cb0*/  SHFL.IDX PT, R2, R0, RZ, 0x1c1f ;  /* 0x001c1fff00027589 */ /* 0x000e7000000e0000 */
[----:B------:R5:W1:Y:S02]  /*12cc0*/  SHFL.IDX PT, R4, R0, 0x1, 0x1c1f ;  /* 0x003c1f0000047f89 */ /* 0x000a6400000e0000 */
[----:B-----5:R-:W-:Y:S04]  /*12cd0*/  FMUL.FTZ R0, R13, c[0x0][0x320] ;  /* 0x0000c8000d007a20 */ /* 0x020fe80000410000 */
[----:B------:R5:W1:Y:S02]  /*12ce0*/  MUFU.TANH R8, R0 ;  /* 0x0000000000087308 */ /* 0x000a640000002400 */
[----:B-----5:R-:W-:Y:S02]  /*12cf0*/  IMAD R0, R180, R5, 0x1 ;  /* 0x00000001b4007424 */ /* 0x020fe400078e0205 */
[----:B------:R-:W-:Y:S03]  /*12d00*/  FMUL.FTZ R5, R14, c[0x0][0x320] ;  /* 0x0000c8000e057a20 */ /* 0x000fe60000410000 */
[----:B------:R-:W-:Y:S03]  /*12d10*/  IADD3 R0, R237, R0, -R217 ;  /* 0x00000000ed007210 */ /* 0x000fe60007ffe8d9 */
[----:B------:R5:W-:Y:S01]  /*12d20*/  MUFU.TANH R133, R5 ;  /* 0x0000000500857308 */ /* 0x000be20000002400 */
[----:B------:R-:W-:Y:S04]  /*12d30*/  IADD3 R0, R0, -R238, RZ ;  /* 0x800000ee00007210 */ /* 0x000fe80007ffe0ff */
[C---:B-1----:R-:W-:Y:S02]  /*12d40*/  IADD3 R2, R0.reuse, R2, RZ ;  /* 0x0000000200027210 */ /* 0x042fe40007ffe0ff */
[----:B------:R-:W-:Y:S01]  /*12d50*/  IADD3 R0, R0, R4, RZ ;  /* 0x0000000400007210 */ /* 0x000fe20007ffe0ff */
[----:B------:R-:W-:Y:S01]  /*12d60*/  FMUL.FTZ R4, R17, c[0x0][0x320] ;  /* 0x0000c80011047a20 */ /* 0x000fe20000410000 */
[C---:B------:R-:W-:Y:S02]  /*12d70*/  ISETP.GT.AND P1, PT, R2.reuse, 0x1, PT ;  /* 0x000000010200780c */ /* 0x040fe40003f24270 */
[C---:B------:R-:W-:Y:S02]  /*12d80*/  ISETP.GT.AND P0, PT, R2.reuse, RZ, PT ;  /* 0x000000ff0200720c */ /* 0x040fe40003f04270 */
[----:B----4-:R-:W-:Y:S02]  /*12d90*/  FSEL R9, R165, -INF , P1 ;  /* 0xff800000a5097808 */ /* 0x010fe40000800000 */
[----:B------:R-:W-:Y:S02]  /*12da0*/  ISETP.GT.AND P1, PT, R2, 0x8, PT ;  /* 0x000000080200780c */ /* 0x000fe40003f24270 */
[----:B------:R-:W-:Y:S02]  /*12db0*/  FSEL R11, R164, -INF , P0 ;  /* 0xff800000a40b7808 */ /* 0x000fe40000000000 */
[----:B--2---:R-:W-:Y:S02]  /*12dc0*/  FSEL R10, R135, -INF , P1 ;  /* 0xff800000870a7808 */ /* 0x004fe40000800000 */
[----:B------:R-:W-:Y:S01]  /*12dd0*/  ISETP.GT.AND P1, PT, R2, 0x10, PT ;  /* 0x000000100200780c */ /* 0x000fe20003f24270 */
[----:B-----5:R-:W-:Y:S01]  /*12de0*/  FMUL.FTZ R5, R16, c[0x0][0x320] ;  /* 0x0000c80010057a20 */ /* 0x020fe20000410000 */
[----:B------:R-:W-:Y:S01]  /*12df0*/  ISETP.GT.AND P0, PT, R0, RZ, PT ;  /* 0x000000ff0000720c */ /* 0x000fe20003f04270 */
[----:B------:R1:W2:Y:S01]  /*12e00*/  MUFU.TANH R16, R7 ;  /* 0x0000000700107308 */ /* 0x0002a20000002400 */
[----:B------:R-:W-:Y:S02]  /*12e10*/  FSEL R168, R132, -INF , P1 ;  /* 0xff80000084a87808 */ /* 0x000fe40000800000 */
[C---:B------:R-:W-:Y:S02]  /*12e20*/  ISETP.GT.AND P1, PT, R2.reuse, 0x18, PT ;  /* 0x000000180200780c */ /* 0x040fe40003f24270 */
[----:B------:R-:W-:Y:S02]  /*12e30*/  FSEL R13, R143, -INF , P0 ;  /* 0xff8000008f0d7808 */ /* 0x000fe40000000000 */
[----:B------:R-:W-:Y:S02]  /*12e40*/  ISETP.GT.AND P0, PT, R2, 0x9, PT ;  /* 0x000000090200780c */ /* 0x000fe40003f04270 */
[----:B------:R-:W-:Y:S01]  /*12e50*/  ISETP.GT.AND P2, PT, R0, 0x11, PT ;  /* 0x000000110000780c */ /* 0x000fe20003f44270 */
[----:B------:R-:W4:Y:S01]  /*12e60*/  MUFU.TANH R6, R5 ;  /* 0x0000000500067308 */ /* 0x000f220000002400 */
[----:B---3--:R-:W-:Y:S02]  /*12e70*/  FSEL R12, R142, -INF , P0 ;  /* 0xff8000008e0c7808 */ /* 0x008fe40000000000 */
[----:B------:R-:W-:Y:S04]  /*12e80*/  ISETP.GT.AND P0, PT, R2, 0x11, PT ;  /* 0x000000110200780c */ /* 0x000fe80003f04270 */
[----:B------:R-:W-:Y:S02]  /*12e90*/  FSEL R169, R8, -INF , P0 ;  /* 0xff80000008a97808 */ /* 0x000fe40000000000 */
[----:B------:R-:W-:Y:S01]  /*12ea0*/  ISETP.GT.AND P0, PT, R0, 0x1, PT ;  /* 0x000000010000780c */ /* 0x000fe20003f04270 */
[----:B------:R3:W5:Y:S03]  /*12eb0*/  MUFU.TANH R5, R4 ;  /* 0x0000000400057308 */ /* 0x0007660000002400 */
[----:B------:R-:W-:Y:S01]  /*12ec0*/  FSEL R8, R166, -INF , P0 ;  /* 0xff800000a6087808 */ /* 0x000fe20000000000 */
[----:B-1----:R-:W-:Y:S01]  /*12ed0*/  FMUL.FTZ R7, R18, c[0x0][0x320] ;  /* 0x0000c80012077a20 */ /* 0x002fe20000410000 */
[----:B------:R-:W-:Y:S02]  /*12ee0*/  ISETP.GT.AND P0, PT, R0, 0x8, PT ;  /* 0x000000080000780c */ /* 0x000fe40003f04270 */
[----:B--2---:R-:W-:Y:S03]  /*12ef0*/  FSEL R176, R16, -INF , P2 ;  /* 0xff80000010b07808 */ /* 0x004fe60001000000 */
[----:B------:R1:W2:Y:S01]  /*12f00*/  MUFU.TANH R15, R7 ;  /* 0x00000007000f7308 */ /* 0x0002a20000002400 */
[----:B----4-:R-:W-:Y:S01]  /*12f10*/  FSEL R170, R6, -INF , P1 ;  /* 0xff80000006aa7808 */ /* 0x010fe20000800000 */
[----:B------:R-:W-:Y:S01]  /*12f20*/  FMUL.FTZ R6, R19, c[0x0][0x320] ;  /* 0x0000c80013067a20 */ /* 0x000fe20000410000 */
[----:B------:R-:W-:Y:S07]  /*12f30*/  ISETP.GT.AND P1, PT, R2, 0x19, PT ;  /* 0x000000190200780c */ /* 0x000fee0003f24270 */
[----:B------:R4:W2:Y:S01]  /*12f40*/  MUFU.TANH R14, R6 ;  /* 0x00000006000e7308 */ /* 0x0008a20000002400 */
[----:B---3--:R-:W-:Y:S02]  /*12f50*/  FMNMX.FTZ R4, R11, R3, !PT ;  /* 0x000000030b047209 */ /* 0x008fe40007810000 */
[----:B-----5:R-:W-:Y:S02]  /*12f60*/  FSEL R174, R5, -INF , P1 ;  /* 0xff80000005ae7808 */ /* 0x020fe40000800000 */
[----:B------:R-:W-:Y:S02]  /*12f70*/  FMNMX.FTZ R4, R9, R4, !PT ;  /* 0x0000000409047209 */ /* 0x000fe40007810000 */
[----:B------:R-:W-:Y:S02]  /*12f80*/  ISETP.GT.AND P1, PT, R0, 0x9, PT ;  /* 0x000000090000780c */ /* 0x000fe40003f24270 */
[----:B------:R-:W-:Y:S02]  /*12f90*/  FMNMX.FTZ R4, R10, R4, !PT ;  /* 0x000000040a047209 */ /* 0x000fe40007810000 */
[----:B-1----:R-:W-:Y:S02]  /*12fa0*/  FSEL R7, R161, -INF , P0 ;  /* 0xff800000a1077808 */ /* 0x002fe40000000000 */
[----:B------:R-:W-:Y:S02]  /*12fb0*/  FMNMX.FTZ R4, R12, R4, !PT ;  /* 0x000000040c047209 */ /* 0x000fe40007810000 */
[----:B------:R-:W-:Y:S02]  /*12fc0*/  ISETP.GT.AND P0, PT, R0, 0x10, PT ;  /* 0x000000100000780c */ /* 0x000fe40003f04270 */
[----:B------:R-:W-:Y:S02]  /*12fd0*/  FMNMX.FTZ R4, R168, R4, !PT ;  /* 0x00000004a8047209 */ /* 0x000fe40007810000 */
[----:B------:R-:W-:Y:S02]  /*12fe0*/  FSEL R175, R133, -INF , P0 ;  /* 0xff80000085af7808 */ /* 0x000fe40000000000 */
[----:B------:R-:W-:Y:S02]  /*12ff0*/  FMNMX.FTZ R2, R169, R4, !PT ;  /* 0x00000004a9027209 */ /* 0x000fe40007810000 */
[----:B------:R-:W-:Y:S02]  /*13000*/  FMNMX.FTZ R4, R13, R134, !PT ;  /* 0x000000860d047209 */ /* 0x000fe40007810000 */
[----:B------:R-:W-:Y:S02]  /*13010*/  FMNMX.FTZ R2, R170, R2, !PT ;  /* 0x00000002aa027209 */ /* 0x000fe40007810000 */
[----:B------:R-:W-:Y:S02]  /*13020*/  FMNMX.FTZ R4, R8, R4, !PT ;  /* 0x0000000408047209 */ /* 0x000fe40007810000 */
[----:B------:R-:W-:Y:S02]  /*13030*/  FMNMX.FTZ R2, R174, R2, !PT ;  /* 0x00000002ae027209 */ /* 0x000fe40007810000 */
[----:B----4-:R-:W-:Y:S02]  /*13040*/  FSEL R6, R160, -INF , P1 ;  /* 0xff800000a0067808 */ /* 0x010fe40000800000 */
[----:B------:R-:W-:Y:S01]  /*13050*/  FMNMX.FTZ R4, R7, R4, !PT ;  /* 0x0000000407047209 */ /* 0x000fe20007810000 */
[----:B------:R-:W1:Y:S01]  /*13060*/  SHFL.BFLY PT, R5, R2, 0x2, 0x1f ;  /* 0x0c401f0002057f89 */ /* 0x000e6200000e0000 */
[----:B------:R-:W-:Y:S02]  /*13070*/  ISETP.GT.AND P1, PT, R0, 0x18, PT ;  /* 0x000000180000780c */ /* 0x000fe40003f24270 */
[----:B------:R-:W-:Y:S02]  /*13080*/  FMNMX.FTZ R4, R6, R4, !PT ;  /* 0x0000000406047209 */ /* 0x000fe40007810000 */
[----:B--2---:R-:W-:Y:S02]  /*13090*/  FSEL R177, R15, -INF , P1 ;  /* 0xff8000000fb17808 */ /* 0x004fe40000800000 */
[----:B------:R-:W-:Y:S02]  /*130a0*/  FMNMX.FTZ R4, R175, R4, !PT ;  /* 0x00000004af047209 */ /* 0x000fe40007810000 */
[----:B------:R-:W-:Y:S02]  /*130b0*/  ISETP.GT.AND P0, PT, R0, 0x19, PT ;  /* 0x000000190000780c */ /* 0x000fe40003f04270 */
[----:B------:R-:W-:Y:S02]  /*130c0*/  FMNMX.FTZ R0, R176, R4, !PT ;  /* 0x00000004b0007209 */ /* 0x000fe40007810000 */
[----:B------:R-:W-:Y:S02]  /*130d0*/  FSEL R135, R14, -INF , P0 ;  /* 0xff8000000e877808 */ /* 0x000fe40000000000 */
[----:B------:R-:W-:Y:S02]  /*130e0*/  FMNMX.FTZ R0, R177, R0, !PT ;  /* 0x00000000b1007209 */ /* 0x000fe40007810000 */
[----:B------:R-:W-:Y:S02]  /*130f0*/  ISETP.GT.AND P1, PT, R180, R212, PT ;  /* 0x000000d4b400720c */ /* 0x000fe40003f24270 */
[----:B------:R-:W-:Y:S02]  /*13100*/  FMNMX.FTZ R0, R135, R0, !PT ;  /* 0x0000000087007209 */ /* 0x000fe40007810000 */
[----:B-1----:R-:W-:Y:S03]  /*13110*/  FMNMX.FTZ R4, R2, R5, !PT ;  /* 0x0000000502047209 */ /* 0x002fe60007810000 */
[----:B------:R-:W1:Y:S06]  /*13120*/  SHFL.BFLY PT, R2, R0, 0x2, 0x1f ;  /* 0x0c401f0000027f89 */ /* 0x000e6c00000e0000 */
[----:B------:R-:W-:Y:S01]  /*13130*/  @P1 SHF.R.S32.HI R5, RZ, 0x1f, R204 ;  /* 0x0000001fff051819 */ /* 0x000fe200000114cc */
[----:B------:R-:W-:Y:S01]  /*13140*/  @P1 IMAD.WIDE.U32 R14, R204, c[0x0][0x1e0], RZ ;  /* 0x00007800cc0e1a25 */ /* 0x000fe200078e00ff */
[----:B------:R-:W2:Y:S03]  /*13150*/  SHFL.BFLY PT, R17, R4, 0x1, 0x1f ;  /* 0x0c201f0004117f89 */ /* 0x000ea600000e0000 */
[----:B------:R-:W-:Y:S01]  /*13160*/  @P1 IMAD R16, R5, c[0x0][0x1e0], RZ ;  /* 0x0000780005101a24 */ /* 0x000fe200078e02ff */
[----:B------:R-:W-:Y:S03]  /*13170*/  @P1 LEA R5, P0, R14, R218, 0x5 ;  /* 0x000000da0e051211 */ /* 0x000fe600078028ff */
[----:B------:R-:W-:Y:S05]  /*13180*/  @P1 IMAD R16, R204, c[0x0][0x1e4], R16 ;  /* 0x00007900cc101a24 */ /* 0x000fea00078e0210 */
[----:B------:R-:W-:Y:S04]  /*13190*/  @P1 IADD3 R15, R15, R16, RZ ;  /* 0x000000100f0f1210 */ /* 0x000fe80007ffe0ff */
[----:B------:R-:W-:Y:S02]  /*131a0*/  @P1 LEA.HI.X R15, R14, R222, R15, 0x5, P0 ;  /* 0x000000de0e0f1211 */ /* 0x000fe400000f2c0f */
[----:B-1----:R-:W-:Y:S05]  /*131b0*/  FMNMX.FTZ R0, R0, R2, !PT ;  /* 0x0000000200007209 */ /* 0x002fea0007810000 */
[----:B------:R-:W1:Y:S01]  /*131c0*/  SHFL.BFLY PT, R2, R0, 0x1, 0x1f ;  /* 0x0c201f0000027f89 */ /* 0x000e6200000e0000 */
[----:B--2---:R-:W-:Y:S02]  /*131d0*/  FMNMX.FTZ R133, R4, R17, !PT ;  /* 0x0000001104857209 */ /* 0x004fe40007810000 */
[----:B------:R-:W-:Y:S03]  /*131e0*/  @P1 LEA R4, P0, R5, c[0x0][0x1c8], 0x1 ;  /* 0x0000720005041a11 */ /* 0x000fe600078008ff */
[----:B------:R-:W-:Y:S01]  /*131f0*/  FMUL.FTZ R14, R133, c[0x0][0x2d0] ;  /* 0x0000b400850e7a20 */ /* 0x000fe20000410000 */
[----:B------:R-:W-:Y:S02]  /*13200*/  @P1 LEA.HI.X R5, R5, c[0x0][0x1cc], R15, 0x1, P0 ;  /* 0x0000730005051a11 */ /* 0x000fe400000f0c0f */
[----:B------:R-:W-:Y:S03]  /*13210*/  FSETP.NEU.FTZ.AND P0, PT, R133, -INF , PT ;  /* 0xff8000008500780b */ /* 0x000fe60003f1d000 */
[----:B------:R2:W-:Y:S01]  /*13220*/  @P1 LDGSTS.E.BYPASS.LTC128B.128 [R203+0xc080], [R4.64], !P3 ;  /* 0x0c08000004cb1fae */ /* 0x0005e2000d901d46 */
[----:B------:R-:W-:Y:S05]  /*13230*/  FSEL R142, R14, RZ, P0 ;  /* 0x000000ff0e8e7208 */ /* 0x000fea0000000000 */
[--C-:B------:R-:W-:Y:S02]  /*13240*/  FFMA.FTZ R9, R9, c[0x0][0x2d0], -R142.reuse ;  /* 0x0000b40009097a23 */ /* 0x100fe4000001088e */
[----:B------:R2:W-:Y:S01]  /*13250*/  @P1 LDGSTS.E.BYPASS.LTC128B.128 [R203+0xd080], [R4.64+0x80], !P6 ;  /* 0x0d08008004cb1fae */ /* 0x0005e2000f101d46 */
[--C-:B------:R-:W-:Y:S01]  /*13260*/  FFMA.FTZ R11, R11, c[0x0][0x2d0], -R142.reuse ;  /* 0x0000b4000b0b7a23 */ /* 0x100fe2000001088e */
[----:B-1----:R-:W-:Y:S01]  /*13270*/  FMNMX.FTZ R132, R0, R2, !PT ;  /* 0x0000000200847209 */ /* 0x002fe20007810000 */
[--C-:B------:R-:W-:Y:S01]  /*13280*/  FFMA.FTZ R0, R10, c[0x0][0x2d0], -R142.reuse ;  /* 0x0000b4000a007a23 */ /* 0x100fe2000001088e */
[----:B------:R1:W-:Y:S01]  /*13290*/  MUFU.EX2 R206, R9 ;  /* 0x0000000900ce7308 */ /* 0x0003e20000000800 */
[----:B------:R-:W-:Y:S03]  /*132a0*/  FFMA.FTZ R2, R12, c[0x0][0x2d0], -R142 ;  /* 0x0000b4000c027a23 */ /* 0x000fe6000001088e */
[----:B------:R2:W-:Y:S06]  /*132b0*/  @P1 LDGSTS.E.BYPASS.LTC128B.128 [R203+0xe080], [R4.64+0x100], !P5 ;  /* 0x0e08010004cb1fae */ /* 0x0005ec000e901d46 */
[----:B------:R3:W-:Y:S02]  /*132c0*/  MUFU.EX2 R205, R0 ;  /* 0x0000000000cd7308 */ /* 0x0007e40000000800 */
[----:B------:R2:W-:Y:S08]  /*132d0*/  @P1 LDGSTS.E.BYPASS.LTC128B.128 [R203+0xf080], [R4.64+0x180], !P4 ;  /* 0x0f08018004cb1fae */ /* 0x0005f0000e101d46 */
[----:B------:R-:W4:Y:S01]  /*132e0*/  MUFU.EX2 R183, R2 ;  /* 0x0000000200b77308 */ /* 0x000f220000000800 */
[----:B------:R-:W-:Y:S01]  /*132f0*/  LDSM.16.MT88.4 R164, [R188] ;  /* 0x00000000bca4783b */ /* 0x000fe20000004200 */
[C---:B-1----:R-:W-:Y:S07]  /*13300*/  FMUL.FTZ R9, R132.reuse, c[0x0][0x2d0] ;  /* 0x0000b40084097a20 */ /* 0x042fee0000410000 */
[----:B------:R-:W0:Y:S01]  /*13310*/  LDGDEPBAR ;  /* 0x00000000000079af */ /* 0x000e220000000000 */
[----:B------:R-:W1:Y:S01]  /*13320*/  MUFU.EX2 R207, R11 ;  /* 0x0000000b00cf7308 */ /* 0x000e620000000800 */
[----:B---3--:R-:W-:Y:S02]  /*13330*/  FSEL R0, R133, RZ, P0 ;  /* 0x000000ff85007208 */ /* 0x008fe40000000000 */
[----:B------:R-:W-:Y:S03]  /*13340*/  FSETP.NEU.FTZ.AND P0, PT, R132, -INF , PT ;  /* 0xff8000008400780b */ /* 0x000fe60003f1d000 */
[----:B------:R-:W-:Y:S01]  /*13350*/  FADD.FTZ R0, -R0, R3 ;  /* 0x0000000300007221 */ /* 0x000fe20000010100 */
[----:B------:R-:W-:Y:S03]  /*13360*/  FSEL R143, R9, RZ, P0 ;  /* 0x000000ff098f7208 */ /* 0x000fe60000000000 */
[----:B------:R-:W-:Y:S01]  /*13370*/  FMUL.FTZ R0, R0, c[0x0][0x2d0] ;  /* 0x0000b40000007a20 */ /* 0x000fe20000410000 */
[----:B----4-:R-:W-:Y:S01]  /*13380*/  F2FP.BF16.PACK_AB R162, R183, R205 ;  /* 0x000000cdb7a2723e */ /* 0x010fe200000010ff */
[--C-:B------:R-:W-:Y:S02]  /*13390*/  FFMA.FTZ R2, R13, c[0x0][0x2d0], -R143.reuse ;  /* 0x0000b4000d027a23 */ /* 0x100fe4000001088f */
[----:B------:R-:W2:Y:S01]  /*133a0*/  MUFU.EX2 R3, R0 ;  /* 0x0000000000037308 */ /* 0x000ea20000000800 */
[----:B------:R-:W3:Y:S01]  /*133b0*/  LDSM.16.MT88.4 R12, [R187] ;  /* 0x00000000bb0c783b */ /* 0x000ee20000004200 */
[----:B-1----:R-:W-:Y:S08]  /*133c0*/  F2FP.BF16.PACK_AB R160, R206, R207 ;  /* 0x000000cfcea0723e */ /* 0x002ff000000010ff */
[----:B------:R1:W-:Y:S01]  /*133d0*/  MUFU.EX2 R182, R2 ;  /* 0x0000000200b67308 */ /* 0x0003e20000000800 */
[C---:B--2---:R-:W-:Y:S02]  /*133e0*/  FMUL.FTZ R4, R3.reuse, R144 ;  /* 0x0000009003047220 */ /* 0x044fe40000410000 */
[C---:B------:R-:W-:Y:S02]  /*133f0*/  FMUL.FTZ R5, R3.reuse, R145 ;  /* 0x0000009103057220 */ /* 0x040fe40000410000 */
[C---:B------:R-:W-:Y:S02]  /*13400*/  FMUL.FTZ R9, R3.reuse, R149 ;  /* 0x0000009503097220 */ /* 0x040fe40000410000 */
[C---:B------:R-:W-:Y:S02]  /*13410*/  FMUL.FTZ R16, R3.reuse, R156 ;  /* 0x0000009c03107220 */ /* 0x040fe40000410000 */
[C---:B------:R-:W-:Y:S02]  /*13420*/  FMUL.FTZ R17, R3.reuse, R157 ;  /* 0x0000009d03117220 */ /* 0x040fe40000410000 */
[--C-:B-1----:R-:W-:Y:S02]  /*13430*/  FFMA.FTZ R2, R8, c[0x0][0x2d0], -R143.reuse ;  /* 0x0000b40008027a23 */ /* 0x102fe4000001088f */
        /* <DEDUP_REMOVED lines=30> */
[--C-:B-1----:R-:W-:Y:S02]  /*13620*/  FFMA.FTZ R2, R6, c[0x0][0x2d0], -R143.reuse ;  /* 0x0000b40006027a23 */ /* 0x102fe4000001088f */
        /* <DEDUP_REMOVED lines=17> */
[C---:B------:R-:W-:Y:S01]  /*13740*/  FMUL.FTZ R97, R3.reuse, R97 ;  /* 0x0000006103617220 */ /* 0x040fe20000410000 */
[----:B------:R-:W-:Y:S01]  /*13750*/  ISETP.GT.AND P0, PT, R180, R210, PT ;  /* 0x000000d2b400720c */ /* 0x000fe20003f04270 */
[----:B------:R-:W-:Y:S01]  /*13760*/  FADD.FTZ R0, -R2, R134 ;  /* 0x0000008602007221 */ /* 0x000fe20000010100 */
[----:B------:R-:W-:Y:S01]  /*13770*/  MOV R180, R204 ;  /* 0x000000cc00b47202 */ /* 0x000fe20000000f00 */
[C---:B------:R-:W-:Y:S02]  /*13780*/  FMUL.FTZ R100, R3.reuse, R100 ;  /* 0x0000006403647220 */ /* 0x040fe40000410000 */
        /* <DEDUP_REMOVED lines=16> */
[C---:B-1----:R-:W-:Y:S02]  /*13890*/  FMUL.FTZ R6, R0.reuse, R146 ;  /* 0x0000009200067220 */ /* 0x042fe40000410000 */
[C---:B------:R-:W-:Y:S02]  /*138a0*/  FMUL.FTZ R7, R0.reuse, R147 ;  /* 0x0000009300077220 */ /* 0x040fe40000410000 */
[----:B------:R-:W1:Y:S01]  /*138b0*/  LDSM.16.MT88.4 R144, [R190] ;  /* 0x00000000be90783b */ /* 0x000e620000004200 */
[C---:B------:R-:W-:Y:S02]  /*138c0*/  FMUL.FTZ R10, R0.reuse, R150 ;  /* 0x00000096000a7220 */ /* 0x040fe40000410000 */
[C---:B------:R-:W-:Y:S02]  /*138d0*/  FMUL.FTZ R11, R0.reuse, R151 ;  /* 0x00000097000b7220 */ /* 0x040fe40000410000 */
[C---:B---3--:R-:W-:Y:S03]  /*138e0*/  HMMA.16816.F32.BF16 R4, R160.reuse, R12, R4 ;  /* 0x0000000ca004723c */ /* 0x048fe60000041804 */
[----:B------:R-:W2:Y:S02]  /*138f0*/  LDSM.16.MT88.4 R148, [R189] ;  /* 0x00000000bd94783b */ /* 0x000ea40000004200 */
[C---:B------:R-:W-:Y:S02]  /*13900*/  FMUL.FTZ R18, R0.reuse, R158 ;  /* 0x0000009e00127220 */ /* 0x040fe40000410000 */
        /* <DEDUP_REMOVED lines=75> */
[--C-:B---3--:R-:W-:Y:S02]  /*13dc0*/  FFMA.FTZ R2, R170, c[0x0][0x2d0], -R142.reuse ;  /* 0x0000b400aa027a23 */ /* 0x108fe4000001088e */
[C---:B------:R-:W-:Y:S02]  /*13dd0*/  FMUL.FTZ R98, R0.reuse, R98 ;  /* 0x0000006200627220 */ /* 0x040fe40000410000 */
[C---:B------:R-:W-:Y:S01]  /*13de0*/  HMMA.16816.F32.BF16 R80, R160.reuse, R150, R80 ;  /* 0x00000096a050723c */ /* 0x040fe20000041850 */
[----:B------:R2:W-:Y:S01]  /*13df0*/  MUFU.EX2 R171, R2 ;  /* 0x0000000200ab7308 */ /* 0x0005e20000000800 */
[----:B------:R-:W3:Y:S02]  /*13e00*/  LDSM.16.MT88.4 R148, [R187+0x3000] ;  /* 0x00300000bb94783b */ /* 0x000ee40000004200 */
[C---:B------:R-:W-:Y:S02]  /*13e10*/  FMUL.FTZ R99, R0.reuse, R99 ;  /* 0x0000006300637220 */ /* 0x040fe40000410000 */
[C---:B------:R-:W-:Y:S02]  /*13e20*/  FMUL.FTZ R102, R0.reuse, R102 ;  /* 0x0000006600667220 */ /* 0x040fe40000410000 */
[C---:B------:R-:W-:Y:S01]  /*13e30*/  FMUL.FTZ R103, R0.reuse, R103 ;  /* 0x0000006700677220 */ /* 0x040fe20000410000 */
[C---:B-----5:R-:W-:Y:S03]  /*13e40*/  HMMA.16816.F32.BF16 R84, R160.reuse, R152, R84 ;  /* 0x00000098a054723c */ /* 0x060fe60000041854 */
[C---:B------:R-:W-:Y:S02]  /*13e50*/  FMUL.FTZ R106, R0.reuse, R106 ;  /* 0x0000006a006a7220 */ /* 0x040fe40000410000 */
[C---:B------:R-:W-:Y:S02]  /*13e60*/  FMUL.FTZ R107, R0.reuse, R107 ;  /* 0x0000006b006b7220 */ /* 0x040fe40000410000 */
[C---:B------:R-:W-:Y:S01]  /*13e70*/  FMUL.FTZ R110, R0.reuse, R110 ;  /* 0x0000006e006e7220 */ /* 0x040fe20000410000 */
[C---:B------:R-:W-:Y:S01]  /*13e80*/  HMMA.16816.F32.BF16 R88, R160.reuse, R154, R88 ;  /* 0x0000009aa058723c */ /* 0x040fe20000041858 */
[----:B------:R-:W5:Y:S03]  /*13e90*/  LDSM.16.MT88.4 R152, [R188+0x3000] ;  /* 0x00300000bc98783b */ /* 0x000f660000004200 */
[C---:B------:R-:W-:Y:S02]  /*13ea0*/  FMUL.FTZ R111, R0.reuse, R111 ;  /* 0x0000006f006f7220 */ /* 0x040fe40000410000 */
[C---:B------:R-:W-:Y:S02]  /*13eb0*/  FMUL.FTZ R114, R0.reuse, R114 ;  /* 0x0000007200727220 */ /* 0x040fe40000410000 */
[C---:B-1----:R-:W-:Y:S04]  /*13ec0*/  HMMA.16816.F32.BF16 R92, R160.reuse, R144, R92 ;  /* 0x00000090a05c723c */ /* 0x042fe8000004185c */
[--C-:B--2---:R-:W-:Y:S02]  /*13ed0*/  FFMA.FTZ R2, R175, c[0x0][0x2d0], -R143.reuse ;  /* 0x0000b400af027a23 */ /* 0x104fe4000001088f */
[C---:B------:R-:W-:Y:S02]  /*13ee0*/  FMUL.FTZ R115, R0.reuse, R115 ;  /* 0x0000007300737220 */ /* 0x040fe40000410000 */
[C---:B------:R-:W-:Y:S01]  /*13ef0*/  HMMA.16816.F32.BF16 R96, R160.reuse, R146, R96 ;  /* 0x00000092a060723c */ /* 0x040fe20000041860 */
[----:B------:R1:W-:Y:S01]  /*13f00*/  MUFU.EX2 R168, R2 ;  /* 0x0000000200a87308 */ /* 0x0003e20000000800 */
[----:B------:R-:W2:Y:S02]  /*13f10*/  LDSM.16.MT88.4 R144, [R190+0x3000] ;  /* 0x00300000be90783b */ /* 0x000ea40000004200 */
[C---:B------:R-:W-:Y:S02]  /*13f20*/  FMUL.FTZ R118, R0.reuse, R118 ;  /* 0x0000007600767220 */ /* 0x040fe40000410000 */
[C---:B------:R-:W-:Y:S02]  /*13f30*/  FMUL.FTZ R119, R0.reuse, R119 ;  /* 0x0000007700777220 */ /* 0x040fe40000410000 */
[C---:B------:R-:W-:Y:S01]  /*13f40*/  FMUL.FTZ R122, R0.reuse, R122 ;  /* 0x0000007a007a7220 */ /* 0x040fe20000410000 */
[C---:B---3--:R-:W-:Y:S03]  /*13f50*/  HMMA.16816.F32.BF16 R100, R160.reuse, R148, R100 ;  /* 0x00000094a064723c */ /* 0x048fe60000041864 */
[C---:B------:R-:W-:Y:S02]  /*13f60*/  FMUL.FTZ R123, R0.reuse, R123 ;  /* 0x0000007b007b7220 */ /* 0x040fe40000410000 */
[C---:B------:R-:W-:Y:S02]  /*13f70*/  FMUL.FTZ R126, R0.reuse, R126 ;  /* 0x0000007e007e7220 */ /* 0x040fe40000410000 */
[C---:B------:R-:W-:Y:S01]  /*13f80*/  FMUL.FTZ R127, R0.reuse, R127 ;  /* 0x0000007f007f7220 */ /* 0x040fe20000410000 */
[C---:B------:R-:W-:Y:S01]  /*13f90*/  HMMA.16816.F32.BF16 R104, R160.reuse, R150, R104 ;  /* 0x00000096a068723c */ /* 0x040fe20000041868 */
[----:B------:R-:W3:Y:S03]  /*13fa0*/  LDSM.16.MT88.4 R148, [R189+0x3000] ;  /* 0x00300000bd94783b */ /* 0x000ee60000004200 */
[----:B------:R-:W-:Y:S02]  /*13fb0*/  FMUL.FTZ R129, R3, R129 ;  /* 0x0000008103817220 */ /* 0x000fe40000410000 */
[----:B------:R-:W-:Y:S02]  /*13fc0*/  FMUL.FTZ R130, R0, R130 ;  /* 0x0000008200827220 */ /* 0x000fe40000410000 */
[C---:B-----5:R-:W-:Y:S04]  /*13fd0*/  HMMA.16816.F32.BF16 R108, R160.reuse, R152, R108 ;  /* 0x00000098a06c723c */ /* 0x060fe8000004186c */
[--C-:B-1----:R-:W-:Y:S02]  /*13fe0*/  FFMA.FTZ R2, R176, c[0x0][0x2d0], -R143.reuse ;  /* 0x0000b400b0027a23 */ /* 0x102fe4000001088f */
[----:B------:R-:W-:Y:S02]  /*13ff0*/  FMUL.FTZ R131, R0, R131 ;  /* 0x0000008300837220 */ /* 0x000fe40000410000 */
[C---:B------:R-:W-:Y:S01]  /*14000*/  HMMA.16816.F32.BF16 R112, R160.reuse, R154, R112 ;  /* 0x0000009aa070723c */ /* 0x040fe20000041870 */
[----:B------:R1:W-:Y:S01]  /*14010*/  MUFU.EX2 R169, R2 ;  /* 0x0000000200a97308 */ /* 0x0003e20000000800 */
[----:B------:R-:W5:Y:S02]  /*14020*/  LDSM.16.MT88.4 R152, [R187+0x800] ;  /* 0x00080000bb98783b */ /* 0x000f640000004200 */
[----:B------:R-:W-:Y:S02]  /*14030*/  FFMA.FTZ R142, R174, c[0x0][0x2d0], -R142 ;  /* 0x0000b400ae8e7a23 */ /* 0x000fe4000001088e */
[----:B------:R-:W-:Y:S02]  /*14040*/  FFMA.FTZ R0, R0, R208, R182 ;  /* 0x000000d000007223 */ /* 0x000fe400000100b6 */
[C---:B--2---:R-:W-:Y:S03]  /*14050*/  HMMA.16816.F32.BF16 R116, R160.reuse, R144, R116 ;  /* 0x00000090a074723c */ /* 0x044fe60000041874 */
[----:B------:R-:W2:Y:S01]  /*14060*/  MUFU.EX2 R170, R142 ;  /* 0x0000008e00aa7308 */ /* 0x000ea20000000800 */
[----:B------:R-:W-:Y:S04]  /*14070*/  FADD.FTZ R0, R181, R0 ;  /* 0x00000000b5007221 */ /* 0x000fe80000010000 */
[----:B------:R-:W-:Y:S01]  /*14080*/  FADD.FTZ R0, R179, R0 ;  /* 0x00000000b3007221 */ /* 0x000fe20000010000 */
[C---:B------:R-:W-:Y:S03]  /*14090*/  HMMA.16816.F32.BF16 R120, R160.reuse, R146, R120 ;  /* 0x00000092a078723c */ /* 0x040fe60000041878 */
[----:B------:R-:W-:Y:S05]  /*140a0*/  FADD.FTZ R0, R178, R0 ;  /* 0x00000000b2007221 */ /* 0x000fea0000010000 */
[C---:B---3--:R-:W-:Y:S04]  /*140b0*/  HMMA.16816.F32.BF16 R124, R160.reuse, R148, R124 ;  /* 0x00000094a07c723c */ /* 0x048fe8000004187c */
[--C-:B-1----:R-:W-:Y:S02]  /*140c0*/  FFMA.FTZ R2, R177, c[0x0][0x2d0], -R143.reuse ;  /* 0x0000b400b1027a23 */ /* 0x102fe4000001088f */
[----:B------:R-:W-:Y:S02]  /*140d0*/  FFMA.FTZ R143, R135, c[0x0][0x2d0], -R143 ;  /* 0x0000b400878f7a23 */ /* 0x000fe4000001088f */
[----:B------:R-:W-:Y:S01]  /*140e0*/  HMMA.16816.F32.BF16 R128, R160, R150, R128 ;  /* 0x00000096a080723c */ /* 0x000fe20000041880 */
[----:B------:R1:W-:Y:S06]  /*140f0*/  MUFU.EX2 R142, R2 ;  /* 0x00000002008e7308 */ /* 0x0003ec0000000800 */
[----:B----4-:R-:W-:Y:S02]  /*14100*/  F2FP.BF16.PACK_AB R160, R172, R173 ;  /* 0x000000adaca0723e */ /* 0x010fe400000010ff */
[----:B--2---:R-:W-:Y:S02]  /*14110*/  F2FP.BF16.PACK_AB R162, R170, R171 ;  /* 0x000000abaaa2723e */ /* 0x004fe400000010ff */
[----:B------:R-:W2:Y:S01]  /*14120*/  MUFU.EX2 R134, R143 ;  /* 0x0000008f00867308 */ /* 0x000ea20000000800 */
[----:B------:R-:W-:Y:S01]  /*14130*/  F2FP.BF16.PACK_AB R161, R169, R168 ;  /* 0x000000a8a9a1723e */ /* 0x000fe200000010ff */
[----:B-1----:R-:W-:Y:S02]  /*14140*/  FFMA.FTZ R2, R3, R209, R207 ;  /* 0x000000d103027223 */ /* 0x002fe400000100cf */
[----:B------:R-:W-:Y:S02]  /*14150*/  FADD.FTZ R3, R168, R0 ;  /* 0x00000000a8037221 */ /* 0x000fe40000010000 */
[----:B------:R-:W-:Y:S02]  /*14160*/  FADD.FTZ R2, R206, R2 ;  /* 0x00000002ce027221 */ /* 0x000fe40000010000 */
[----:B------:R-:W-:Y:S02]  /*14170*/  FADD.FTZ R3, R169, R3 ;  /* 0x00000003a9037221 */ /* 0x000fe40000010000 */
[----:B------:R-:W-:Y:S01]  /*14180*/  FADD.FTZ R2, R205, R2 ;  /* 0x00000002cd027221 */ /* 0x000fe20000010000 */
[----:B--2---:R-:W-:Y:S03]  /*14190*/  F2FP.BF16.PACK_AB R163, R134, R142 ;  /* 0x0000008e86a3723e */ /* 0x004fe600000010ff */
[----:B------:R-:W-:Y:S04]  /*141a0*/  FADD.FTZ R2, R183, R2 ;  /* 0x00000002b7027221 */ /* 0x000fe80000010000 */
[----:B------:R-:W-:Y:S01]  /*141b0*/  FADD.FTZ R2, R173, R2 ;  /* 0x00000002ad027221 */ /* 0x000fe20000010000 */
[C---:B-----5:R-:W-:Y:S01]  /*141c0*/  HMMA.16816.F32.BF16 R144, R160.reuse, R152, R4 ;  /* 0x00000098a090723c */ /* 0x060fe20000041804 */
[----:B------:R-:W1:Y:S02]  /*141d0*/  LDSM.16.MT88.4 R4, [R189+0x800] ;  /* 0x00080000bd04783b */ /* 0x000e640000004200 */
[----:B------:R-:W-:Y:S04]  /*141e0*/  FADD.FTZ R0, R172, R2 ;  /* 0x00000002ac007221 */ /* 0x000fe80000010000 */
[----:B------:R-:W-:Y:S01]  /*141f0*/  FADD.FTZ R2, R171, R0 ;  /* 0x00000000ab027221 */ /* 0x000fe20000010000 */
[C---:B------:R-:W-:Y:S01]  /*14200*/  HMMA.16816.F32.BF16 R148, R160.reuse, R154, R8 ;  /* 0x0000009aa094723c */ /* 0x040fe20000041808 */
[----:B------:R-:W2:Y:S03]  /*14210*/  LDSM.16.MT88.4 R8, [R187+0x1800] ;  /* 0x00180000bb08783b */ /* 0x000ea60000004200 */
[----:B------:R-:W-:Y:S01]  /*14220*/  FADD.FTZ R0, R142, R3 ;  /* 0x000000038e007221 */ /* 0x000fe20000010000 */
[----:B------:R-:W-:Y:S01]  /*14230*/  MOV R3, R133 ;  /* 0x0000008500037202 */ /* 0x000fe20000000f00 */
[----:B------:R-:W-:Y:S02]  /*14240*/  FADD.FTZ R209, R170, R2 ;  /* 0x00000002aad17221 */ /* 0x000fe40000010000 */
[C---:B------:R-:W-:Y:S01]  /*14250*/  HMMA.16816.F32.BF16 R152, R160.reuse, R156, R12 ;  /* 0x0000009ca098723c */ /* 0x040fe2000004180c */
[----:B------:R-:W3:Y:S03]  /*14260*/  LDSM.16.MT88.4 R12, [R188+0x1800] ;  /* 0x00180000bc0c783b */ /* 0x000ee60000004200 */
[----:B------:R-:W-:Y:S01]  /*14270*/  FADD.FTZ R208, R134, R0 ;  /* 0x0000000086d07221 */ /* 0x000fe20000010000 */
[----:B------:R-:W-:Y:S03]  /*14280*/  MOV R134, R132 ;  /* 0x0000008400867202 */ /* 0x000fe60000000f00 */
        /* <DEDUP_REMOVED lines=34> */
[C---:B------:R-:W-:Y:S08]  /*144b0*/  HMMA.16816.F32.BF16 R112, R160.reuse, R10, R112 ;  /* 0x0000000aa070723c */ /* 0x040ff00000041870 */
[C---:B---3--:R-:W-:Y:S08]  /*144c0*/  HMMA.16816.F32.BF16 R116, R160.reuse, R12, R116 ;  /* 0x0000000ca074723c */ /* 0x048ff00000041874 */
[C---:B------:R-:W-:Y:S08]  /*144d0*/  HMMA.16816.F32.BF16 R120, R160.reuse, R14, R120 ;  /* 0x0000000ea078723c */ /* 0x040ff00000041878 */
[C---:B-1----:R-:W-:Y:S08]  /*144e0*/  HMMA.16816.F32.BF16 R124, R160.reuse, R4, R124 ;  /* 0x00000004a07c723c */ /* 0x042ff0000004187c */
[----:B------:R-:W-:Y:S01]  /*144f0*/  HMMA.16816.F32.BF16 R128, R160, R6, R128 ;  /* 0x00000006a080723c */ /* 0x000fe20000041880 */
[----:B------:R-:W-:-:S07]  /*14500*/  @P0 BRA `(.L_x_1104) ;  /* 0xffffdd7000000947 */ /* 0x000fce000383ffff */
.L_x_1103:
[----:B------:R-:W-:-:S13]  /*14510*/  ISETP.GE.AND P0, PT, R204, R212, PT ;  /* 0x000000d4cc00720c */ /* 0x000fda0003f06270 */
[----:B------:R-:W-:Y:S05]  /*14520*/  @!P0 BRA `(.L_x_1105) ;  /* 0x00001f6000008947 */ /* 0x000fea0003800000 */
[----:B------:R-:W-:Y:S02]  /*14530*/  MOV R135, R132 ;  /* 0x0000008400877202 */ /* 0x000fe40000000f00 */
[----:B------:R-:W-:Y:S02]  /*14540*/  MOV R134, R133 ;  /* 0x0000008500867202 */ /* 0x000fe40000000f00 */
.L_x_1106:
[----:B------:R-:W-:Y:S04]  /*14550*/  DEPBAR.LE SB0, 0x0 ;  /* 0x000080000000791a */ /* 0x000fe80000000000 */
[----:B------:R-:W-:Y:S01]  /*14560*/  WARPSYNC 0xffffffff ;  /* 0xffffffff00007948 */ /* 0x000fe20003800000 */
[----:B------:R-:W-:Y:S01]  /*14570*/  BAR.SYNC.DEFER_BLOCKING 0x0 ;  /* 0x0000000000007b1d */ /* 0x000fe20000010000 */
[----:B------:R-:W-:Y:S01]  /*14580*/  SHF.R.S32.HI R0, RZ, 0x1f, R204 ;  /* 0x0000001fff007819 */ /* 0x000fe200000114cc */
[----:B------:R-:W-:Y:S01]  /*14590*/  IMAD.WIDE.U32 R2, R204, c[0x0][0x208], RZ ;  /* 0x00008200cc027a25 */ /* 0x000fe200078e00ff */
[----:B------:R-:W-:Y:S03]  /*145a0*/  LOP3.LUT P2, RZ, R216, 0x1, RZ, 0xc0, !PT ;  /* 0x00000001d8ff7812 */ /* 0x000fe6000784c0ff */
[----:B------:R-:W-:Y:S01]  /*145b0*/  IMAD R12, R0, c[0x0][0x208], RZ ;  /* 0x00008200000c7a24 */ /* 0x000fe200078e02ff */
[----:B------:R-:W-:Y:S03]  /*145c0*/  LEA R0, P0, R2, R220, 0x5 ;  /* 0x000000dc02007211 */ /* 0x000fe600078028ff */
[----:B------:R-:W-:Y:S05]  /*145d0*/  IMAD R12, R204, c[0x0][0x20c], R12 ;  /* 0x00008300cc0c7a24 */ /* 0x000fea00078e020c */
[----:B------:R-:W-:Y:S04]  /*145e0*/  IADD3 R3, R3, R12, RZ ;  /* 0x0000000c03037210 */ /* 0x000fe80007ffe0ff */
[----:B------:R-:W-:Y:S02]  /*145f0*/  LEA.HI.X R3, R2, R223, R3, 0x5, P0 ;  /* 0x000000df02037211 */ /* 0x000fe400000f2c03 */
[C---:B------:R-:W-:Y:S01]  /*14600*/  LEA R2, P0, R0.reuse, c[0x0][0x1f8], 0x1 ;  /* 0x00007e0000027a11 */ /* 0x040fe200078008ff */
[----:B------:R-:W-:Y:S03]  /*14610*/  LDSM.16.M88.4 R16, [R191] ;  /* 0x00000000bf10783b */ /* 0x000fe60000000200 */
[----:B------:R-:W-:Y:S02]  /*14620*/  LEA.HI.X R3, R0, c[0x0][0x1fc], R3, 0x1, P0 ;  /* 0x00007f0000037a11 */ /* 0x000fe400000f0c03 */
[C---:B------:R-:W-:Y:S02]  /*14630*/  ISETP.GT.AND P0, PT, R204.reuse, R212, PT ;  /* 0x000000d4cc00720c */ /* 0x040fe40003f04270 */
[----:B------:R-:W-:Y:S01]  /*14640*/  IADD3 R204, R204, -0x1, RZ ;  /* 0xffffffffcccc7810 */ /* 0x000fe20007ffe0ff */
[----:B------:R-:W1:Y:S08]  /*14650*/  LDSM.16.M88.4 R8, [R186] ;  /* 0x00000000ba08783b */ /* 0x000e700000000200 */
        /* <DEDUP_REMOVED lines=8> */
[----:B------:R1:W-:Y:S01]  /*146e0*/  LDGSTS.E.BYPASS.LTC128B.128 [R215+0x8080], [R2.64], !P2 ;  /* 0x0808000002d77fae */ /* 0x0003e2000d101d46 */
[C---:B------:R-:W-:Y:S07]  /*146f0*/  HMMA.16816.F32.BF16 R8, R16.reuse, R10, RZ ;  /* 0x0000000a1008723c */ /* 0x040fee00000418ff */
[----:B------:R1:W-:Y:S01]  /*14700*/  LDGSTS.E.BYPASS.LTC128B.128 [R215+0x9080], [R2.64+0x80], !P6 ;  /* 0x0908008002d77fae */ /* 0x0003e2000f101d46 */
[C---:B--2---:R-:W-:Y:S07]  /*14710*/  HMMA.16816.F32.BF16 R12, R16.reuse, R160, RZ ;  /* 0x000000a0100c723c */ /* 0x044fee00000418ff */
[----:B------:R1:W-:Y:S01]  /*14720*/  LDGSTS.E.BYPASS.LTC128B.128 [R215+0xa080], [R2.64+0x100], !P5 ;  /* 0x0a08010002d77fae */ /* 0x0003e2000e901d46 */
[----:B------:R-:W-:Y:S07]  /*14730*/  HMMA.16816.F32.BF16 R16, R16, R162, RZ ;  /* 0x000000a21010723c */ /* 0x000fee00000418ff */
[----:B------:R1:W-:Y:S01]  /*14740*/  LDGSTS.E.BYPASS.LTC128B.128 [R215+0xb080], [R2.64+0x180], !P4 ;  /* 0x0b08018002d77fae */ /* 0x0003e2000e101d46 */
        /* <DEDUP_REMOVED lines=10> */
[C---:B--2---:R-:W-:Y:S07]  /*147f0*/  HMMA.16816.F32.BF16 R4, R160.reuse, R176, R4 ;  /* 0x000000b0a004723c */ /* 0x044fee0000041804 */
[----:B------:R-:W2:Y:S01]  /*14800*/  LDSM.16.M88.4 R172, [R184+0x800] ;  /* 0x00080000b8ac783b */ /* 0x000ea20000000200 */
[C---:B------:R-:W-:Y:S07]  /*14810*/  HMMA.16816.F32.BF16 R8, R160.reuse, R178, R8 ;  /* 0x000000b2a008723c */ /* 0x040fee0000041808 */
[----:B------:R-:W-:Y:S01]  /*14820*/  LDSM.16.M88.4 R176, [R186+0x1000] ;  /* 0x00100000bab0783b */ /* 0x000fe20000000200 */
[C---:B---3--:R-:W-:Y:S08]  /*14830*/  HMMA.16816.F32.BF16 R12, R160.reuse, R180, R12 ;  /* 0x000000b4a00c723c */ /* 0x048ff0000004180c */
[----:B------:R-:W-:Y:S01]  /*14840*/  HMMA.16816.F32.BF16 R16, R160, R182, R16 ;  /* 0x000000b6a010723c */ /* 0x000fe20000041810 */
[----:B------:R-:W3:Y:S07]  /*14850*/  LDSM.16.M88.4 R160, [R191+0x4000] ;  /* 0x00400000bfa0783b */ /* 0x000eee0000000200 */
[C---:B----4-:R-:W-:Y:S01]  /*14860*/  HMMA.16816.F32.BF16 R4, R164.reuse, R168, R4 ;  /* 0x000000a8a404723c */ /* 0x050fe20000041804 */
[----:B------:R-:W4:Y:S07]  /*14870*/  LDSM.16.M88.4 R180, [R186+0x1800] ;  /* 0x00180000bab4783b */ /* 0x000f2e0000000200 */
[C---:B------:R-:W-:Y:S01]  /*14880*/  HMMA.16816.F32.BF16 R8, R164.reuse, R170, R8 ;  /* 0x000000aaa408723c */ /* 0x040fe20000041808 */
[----:B------:R-:W-:Y:S07]  /*14890*/  LDSM.16.M88.4 R168, [R198] ;  /* 0x00000000c6a8783b */ /* 0x000fee0000000200 */
[C---:B--2---:R-:W-:Y:S08]  /*148a0*/  HMMA.16816.F32.BF16 R12, R164.reuse, R172, R12 ;  /* 0x000000aca40c723c */ /* 0x044ff0000004180c */
[----:B------:R-:W-:Y:S01]  /*148b0*/  HMMA.16816.F32.BF16 R16, R164, R174, R16 ;  /* 0x000000aea410723c */ /* 0x000fe20000041810 */
[----:B------:R-:W2:Y:S07]  /*148c0*/  LDSM.16.M88.4 R164, [R192+0x4000] ;  /* 0x00400000c0a4783b */ /* 0x000eae0000000200 */
[C---:B---3--:R-:W-:Y:S01]  /*148d0*/  HMMA.16816.F32.BF16 R4, R160.reuse, R176, R4 ;  /* 0x000000b0a004723c */ /* 0x048fe20000041804 */
[----:B------:R-:W3:Y:S07]  /*148e0*/  LDSM.16.M88.4 R172, [R197] ;  /* 0x00000000c5ac783b */ /* 0x000eee0000000200 */
[C---:B------:R-:W-:Y:S01]  /*148f0*/  HMMA.16816.F32.BF16 R8, R160.reuse, R178, R8 ;  /* 0x000000b2a008723c */ /* 0x040fe20000041808 */
[----:B------:R-:W-:Y:S07]  /*14900*/  LDSM.16.M88.4 R176, [R185+0x1000] ;  /* 0x00100000b9b0783b */ /* 0x000fee0000000200 */
[C---:B----4-:R-:W-:Y:S08]  /*14910*/  HMMA.16816.F32.BF16 R12, R160.reuse, R180, R12 ;  /* 0x000000b4a00c723c */ /* 0x050ff0000004180c */
[----:B------:R-:W-:Y:S01]  /*14920*/  HMMA.16816.F32.BF16 R16, R160, R182, R16 ;  /* 0x000000b6a010723c */ /* 0x000fe20000041810 */
[----:B------:R-:W4:Y:S07]  /*14930*/  LDSM.16.M88.4 R160, [R194+0x4000] ;  /* 0x00400000c2a0783b */ /* 0x000f2e0000000200 */
[C---:B--2---:R-:W-:Y:S01]  /*14940*/  HMMA.16816.F32.BF16 R4, R164.reuse, R168, R4 ;  /* 0x000000a8a404723c */ /* 0x044fe20000041804 */
[----:B------:R-:W2:Y:S07]  /*14950*/  LDSM.16.M88.4 R180, [R185+0x1800] ;  /* 0x00180000b9b4783b */ /* 0x000eae0000000200 */
[C---:B------:R-:W-:Y:S01]  /*14960*/  HMMA.16816.F32.BF16 R8, R164.reuse, R170, R8 ;  /* 0x000000aaa408723c */ /* 0x040fe20000041808 */
[----:B------:R-:W-:Y:S07]  /*14970*/  LDSM.16.M88.4 R168, [R184+0x1000] ;  /* 0x00100000b8a8783b */ /* 0x000fee0000000200 */
[C---:B---3--:R-:W-:Y:S08]  /*14980*/  HMMA.16816.F32.BF16 R12, R164.reuse, R172, R12 ;  /* 0x000000aca40c723c */ /* 0x048ff0000004180c */
[----:B------:R-:W-:Y:S01]  /*14990*/  HMMA.16816.F32.BF16 R16, R164, R174, R16 ;  /* 0x000000aea410723c */ /* 0x000fe20000041810 */
[----:B------:R-:W3:Y:S07]  /*149a0*/  LDSM.16.M88.4 R164, [R193+0x4000] ;  /* 0x00400000c1a4783b */ /* 0x000eee0000000200 */
[C---:B----4-:R-:W-:Y:S01]  /*149b0*/  HMMA.16816.F32.BF16 R4, R160.reuse, R176, R4 ;  /* 0x000000b0a004723c */ /* 0x050fe20000041804 */
[----:B------:R-:W4:Y:S07]  /*149c0*/  LDSM.16.M88.4 R172, [R184+0x1800] ;  /* 0x00180000b8ac783b */ /* 0x000f2e0000000200 */
[C---:B------:R-:W-:Y:S01]  /*149d0*/  HMMA.16816.F32.BF16 R8, R160.reuse, R178, R8 ;  /* 0x000000b2a008723c */ /* 0x040fe20000041808 */
[----:B------:R-:W-:Y:S07]  /*149e0*/  LDSM.16.M88.4 R176, [R186+0x2000] ;  /* 0x00200000bab0783b */ /* 0x000fee0000000200 */
[C---:B--2---:R-:W-:Y:S08]  /*149f0*/  HMMA.16816.F32.BF16 R12, R160.reuse, R180, R12 ;  /* 0x000000b4a00c723c */ /* 0x044ff0000004180c */
[----:B------:R-:W-:Y:S01]  /*14a00*/  HMMA.16816.F32.BF16 R16, R160, R182, R16 ;  /* 0x000000b6a010723c */ /* 0x000fe20000041810 */
[----:B------:R-:W2:Y:S07]  /*14a10*/  LDSM.16.M88.4 R160, [R191+0x8000] ;  /* 0x00800000bfa0783b */ /* 0x000eae0000000200 */
[C---:B---3--:R-:W-:Y:S01]  /*14a20*/  HMMA.16816.F32.BF16 R4, R164.reuse, R168, R4 ;  /* 0x000000a8a404723c */ /* 0x048fe20000041804 */
[----:B------:R-:W3:Y:S07]  /*14a30*/  LDSM.16.M88.4 R180, [R186+0x2800] ;  /* 0x00280000bab4783b */ /* 0x000eee0000000200 */
[C---:B------:R-:W-:Y:S01]  /*14a40*/  HMMA.16816.F32.BF16 R8, R164.reuse, R170, R8 ;  /* 0x000000aaa408723c */ /* 0x040fe20000041808 */
[----:B------:R-:W-:Y:S07]  /*14a50*/  LDSM.16.M88.4 R168, [R200] ;  /* 0x00000000c8a8783b */ /* 0x000fee0000000200 */
[C---:B----4-:R-:W-:Y:S08]  /*14a60*/  HMMA.16816.F32.BF16 R12, R164.reuse, R172, R12 ;  /* 0x000000aca40c723c */ /* 0x050ff0000004180c */
[----:B------:R-:W-:Y:S01]  /*14a70*/  HMMA.16816.F32.BF16 R16, R164, R174, R16 ;  /* 0x000000aea410723c */ /* 0x000fe20000041810 */
[----:B------:R-:W4:Y:S07]  /*14a80*/  LDSM.16.M88.4 R164, [R192+0x8000] ;  /* 0x00800000c0a4783b */ /* 0x000f2e0000000200 */
[C---:B--2---:R-:W-:Y:S01]  /*14a90*/  HMMA.16816.F32.BF16 R4, R160.reuse, R176, R4 ;  /* 0x000000b0a004723c */ /* 0x044fe20000041804 */
[----:B------:R-:W2:Y:S07]  /*14aa0*/  LDSM.16.M88.4 R172, [R199] ;  /* 0x00000000c7ac783b */ /* 0x000eae0000000200 */
        /* <DEDUP_REMOVED lines=22> */
[----:B------:R-:W-:Y:S07]  /*14c10*/  LDSM.16.M88.4 R168, [R202] ;  /* 0x00000000caa8783b */ /* 0x000fee0000000200 */
[C---:B---3--:R-:W-:Y:S08]  /*14c20*/  HMMA.16816.F32.BF16 R12, R164.reuse, R172, R12 ;  /* 0x000000aca40c723c */ /* 0x048ff0000004180c */
[----:B------:R-:W-:Y:S01]  /*14c30*/  HMMA.16816.F32.BF16 R16, R164, R174, R16 ;  /* 0x000000aea410723c */ /* 0x000fe20000041810 */
[----:B------:R-:W3:Y:S07]  /*14c40*/  LDSM.16.M88.4 R164, [R192+0xc000] ;  /* 0x00c00000c0a4783b */ /* 0x000eee0000000200 */
[C---:B----4-:R-:W-:Y:S01]  /*14c50*/  HMMA.16816.F32.BF16 R4, R160.reuse, R176, R4 ;  /* 0x000000b0a004723c */ /* 0x050fe20000041804 */
[----:B------:R-:W4:Y:S07]  /*14c60*/  LDSM.16.M88.4 R172, [R201] ;  /* 0x00000000c9ac783b */ /* 0x000f2e0000000200 */
[C---:B------:R-:W-:Y:S01]  /*14c70*/  HMMA.16816.F32.BF16 R8, R160.reuse, R178, R8 ;  /* 0x000000b2a008723c */ /* 0x040fe20000041808 */
[----:B------:R-:W-:Y:S07]  /*14c80*/  LDSM.16.M88.4 R176, [R185+0x3000] ;  /* 0x00300000b9b0783b */ /* 0x000fee0000000200 */
[C---:B--2---:R-:W-:Y:S08]  /*14c90*/  HMMA.16816.F32.BF16 R12, R160.reuse, R180, R12 ;  /* 0x000000b4a00c723c */ /* 0x044ff0000004180c */
[----:B------:R-:W-:Y:S01]  /*14ca0*/  HMMA.16816.F32.BF16 R16, R160, R182, R16 ;  /* 0x000000b6a010723c */ /* 0x000fe20000041810 */
[----:B------:R-:W2:Y:S07]  /*14cb0*/  LDSM.16.M88.4 R160, [R194+0xc000] ;  /* 0x00c00000c2a0783b */ /* 0x000eae0000000200 */
[C---:B---3--:R-:W-:Y:S08]  /*14cc0*/  HMMA.16816.F32.BF16 R4, R164.reuse, R168, R4 ;  /* 0x000000a8a404723c */ /* 0x048ff00000041804 */
[C---:B------:R-:W-:Y:S01]  /*14cd0*/  HMMA.16816.F32.BF16 R8, R164.reuse, R170, R8 ;  /* 0x000000aaa408723c */ /* 0x040fe20000041808 */
[----:B------:R-:W-:Y:S07]  /*14ce0*/  LDSM.16.M88.4 R168, [R193+0xc000] ;  /* 0x00c00000c1a8783b */ /* 0x000fee0000000200 */
[C---:B----4-:R-:W-:Y:S08]  /*14cf0*/  HMMA.16816.F32.BF16 R12, R164.reuse, R172, R12 ;  /* 0x000000aca40c723c */ /* 0x050ff0000004180c */
[----:B------:R-:W-:Y:S01]  /*14d00*/  HMMA.16816.F32.BF16 R16, R164, R174, R16 ;  /* 0x000000aea410723c */ /* 0x000fe20000041810 */
[----:B------:R-:W3:Y:S07]  /*14d10*/  LDSM.16.M88.4 R164, [R185+0x3800] ;  /* 0x00380000b9a4783b */ /* 0x000eee0000000200 */
[C---:B--2---:R-:W-:Y:S01]  /*14d20*/  HMMA.16816.F32.BF16 R4, R160.reuse, R176, R4 ;  /* 0x000000b0a004723c */ /* 0x044fe20000041804 */
[----:B------:R-:W2:Y:S07]  /*14d30*/  LDSM.16.M88.4 R172, [R184+0x3000] ;  /* 0x00300000b8ac783b */ /* 0x000eae0000000200 */
[C---:B------:R-:W-:Y:S08]  /*14d40*/  HMMA.16816.F32.BF16 R8, R160.reuse, R178, R8 ;  /* 0x000000b2a008723c */ /* 0x040ff00000041808 */
[C---:B---3--:R-:W-:Y:S08]  /*14d50*/  HMMA.16816.F32.BF16 R12, R160.reuse, R164, R12 ;  /* 0x000000a4a00c723c */ /* 0x048ff0000004180c */
[----:B------:R-:W-:Y:S01]  /*14d60*/  HMMA.16816.F32.BF16 R16, R160, R166, R16 ;  /* 0x000000a6a010723c */ /* 0x000fe20000041810 */
[----:B------:R-:W3:Y:S01]  /*14d70*/  LDSM.16.M88.4 R160, [R184+0x3800] ;  /* 0x00380000b8a0783b */ /* 0x000ee20000000200 */
[----:B------:R-:W-:Y:S06]  /*14d80*/  DEPBAR.LE SB0, 0x0 ;  /* 0x000080000000791a */ /* 0x000fec0000000000 */
[C---:B--2---:R-:W-:Y:S01]  /*14d90*/  HMMA.16816.F32.BF16 R4, R168.reuse, R172, R4 ;  /* 0x000000aca804723c */ /* 0x044fe20000041804 */
[----:B------:R-:W-:Y:S07]  /*14da0*/  BAR.SYNC.DEFER_BLOCKING 0x0 ;  /* 0x0000000000007b1d */ /* 0x000fee0000010000 */
[C---:B------:R-:W-:Y:S11]  /*14db0*/  HMMA.16816.F32.BF16 R8, R168.reuse, R174, R8 ;  /* 0x000000aea808723c */ /* 0x040ff60000041808 */
[----:B------:R-:W-:Y:S05]  /*14dc0*/  @!UPT UIADD3 URZ, URZ, URZ, URZ ;  /* 0x0000003f3f3ff290 */ /* 0x000fea000fffe03f */
[----:B------:R-:W-:Y:S04]  /*14dd0*/  FMUL.FTZ R0, R4, c[0x0][0x320] ;  /* 0x0000c80004007a20 */ /* 0x000fe80000410000 */
[----:B------:R2:W-:Y:S01]  /*14de0*/  MUFU.TANH R165, R0 ;  /* 0x0000000000a57308 */ /* 0x0005e20000002400 */
[C---:B---3--:R-:W-:Y:S08]  /*14df0*/  HMMA.16816.F32.BF16 R12, R168.reuse, R160, R12 ;  /* 0x000000a0a80c723c */ /* 0x048ff0000004180c */
[----:B------:R-:W-:Y:S04]  /*14e00*/  HMMA.16816.F32.BF16 R16, R168, R162, R16 ;  /* 0x000000a2a810723c */ /* 0x000fe80000041810 */
[----:B--2---:R-:W-:Y:S04]  /*14e10*/  FMUL.FTZ R0, R5, c[0x0][0x320] ;  /* 0x0000c80005007a20 */ /* 0x004fe80000410000 */
[----:B------:R2:W-:Y:S11]  /*14e20*/  MUFU.TANH R164, R0 ;  /* 0x0000000000a47308 */ /* 0x0005f60000002400 */
[----:B------:R-:W-:Y:S05]  /*14e30*/  @!UPT UIADD3 URZ, URZ, URZ, URZ ;  /* 0x0000003f3f3ff290 */ /* 0x000fea000fffe03f */
[----:B-1----:R-:W-:Y:S04]  /*14e40*/  FMUL.FTZ R2, R18, c[0x0][0x320] ;  /* 0x0000c80012027a20 */ /* 0x002fe80000410000 */
[----:B------:R-:W-:Y:S01]  /*14e50*/  MUFU.TANH R142, R2 ;  /* 0x00000002008e7308 */ /* 0x000fe20000002400 */
[----:B--2---:R-:W-:Y:S09]  /*14e60*/  FMUL.FTZ R0, R6, c[0x0][0x320] ;  /* 0x0000c80006007a20 */ /* 0x004ff20000410000 */
[----:B------:R1:W2:Y:S02]  /*14e70*/  MUFU.TANH R166, R0 ;  /* 0x0000000000a67308 */ /* 0x0002a40000002400 */
[----:B-1----:R-:W-:Y:S01]  /*14e80*/  FMUL.FTZ R0, R7, c[0x0][0x320] ;  /* 0x0000c80007007a20 */ /* 0x002fe20000410000 */
[----:B--2---:R-:W-:Y:S07]  /*14e90*/  FMNMX.FTZ R3, R166, R135, !PT ;  /* 0x00000087a6037209 */ /* 0x004fee0007810000 */
[----:B------:R1:W2:Y:S02]  /*14ea0*/  MUFU.TANH R167, R0 ;  /* 0x0000000000a77308 */ /* 0x0002a40000002400 */
[----:B-1----:R-:W-:Y:S01]  /*14eb0*/  FMUL.FTZ R0, R8, c[0x0][0x320] ;  /* 0x0000c80008007a20 */ /* 0x002fe20000410000 */
[----:B--2---:R-:W-:Y:S07]  /*14ec0*/  FMNMX.FTZ R3, R167, R3, !PT ;  /* 0x00000003a7037209 */ /* 0x004fee0007810000 */
[----:B------:R1:W2:Y:S02]  /*14ed0*/  MUFU.TANH R6, R0 ;  /* 0x0000000000067308 */ /* 0x0002a40000002400 */
[----:B-1----:R-:W-:Y:S08]  /*14ee0*/  FMUL.FTZ R0, R9, c[0x0][0x320] ;  /* 0x0000c80009007a20 */ /* 0x002ff00000410000 */
[----:B------:R1:W3:Y:S02]  /*14ef0*/  MUFU.TANH R7, R0 ;  /* 0x0000000000077308 */ /* 0x0002e40000002400 */
[----:B-1----:R-:W-:Y:S08]  /*14f00*/  FMUL.FTZ R0, R10, c[0x0][0x320] ;  /* 0x0000c8000a007a20 */ /* 0x002ff00000410000 */
[----:B------:R1:W4:Y:S02]  /*14f10*/  MUFU.TANH R8, R0 ;  /* 0x0000000000087308 */ /* 0x0003240000002400 */
[----:B-1----:R-:W-:Y:S08]  /*14f20*/  FMUL.FTZ R0, R11, c[0x0][0x320] ;  /* 0x0000c8000b007a20 */ /* 0x002ff00000410000 */
[----:B------:R1:W-:Y:S02]  /*14f30*/  MUFU.TANH R9, R0 ;  /* 0x0000000000097308 */ /* 0x0003e40000002400 */
[----:B-1----:R-:W-:Y:S08]  /*14f40*/  FMUL.FTZ R0, R12, c[0x0][0x320] ;  /* 0x0000c8000c007a20 */ /* 0x002ff00000410000 */
[----:B------:R1:W5:Y:S02]  /*14f50*/  MUFU.TANH R168, R0 ;  /* 0x0000000000a87308 */ /* 0x0003640000002400 */
[----:B-1----:R-:W-:Y:S08]  /*14f60*/  FMUL.FTZ R0, R13, c[0x0][0x320] ;  /* 0x0000c8000d007a20 */ /* 0x002ff00000410000 */
[----:B------:R1:W1:Y:S02]  /*14f70*/  MUFU.TANH R169, R0 ;  /* 0x0000000000a97308 */ /* 0x0002640000002400 */
[----:B-1----:R-:W-:Y:S08]  /*14f80*/  FMUL.FTZ R0, R14, c[0x0][0x320] ;  /* 0x0000c8000e007a20 */ /* 0x002ff00000410000 */
[----:B------:R1:W1:Y:S02]  /*14f90*/  MUFU.TANH R170, R0 ;  /* 0x0000000000aa7308 */ /* 0x0002640000002400 */
[----:B-1----:R-:W-:Y:S08]  /*14fa0*/  FMUL.FTZ R0, R15, c[0x0][0x320] ;  /* 0x0000c8000f007a20 */ /* 0x002ff00000410000 */
[----:B------:R1:W-:Y:S02]  /*14fb0*/  MUFU.TANH R171, R0 ;  /* 0x0000000000ab7308 */ /* 0x0003e40000002400 */
[----:B-1----:R-:W-:Y:S08]  /*14fc0*/  FMUL.FTZ R0, R16, c[0x0][0x320] ;  /* 0x0000c80010007a20 */ /* 0x002ff00000410000 */
[----:B------:R1:W1:Y:S02]  /*14fd0*/  MUFU.TANH R174, R0 ;  /* 0x0000000000ae7308 */ /* 0x0002640000002400 */
[----:B-1----:R-:W-:Y:S08]  /*14fe0*/  FMUL.FTZ R0, R17, c[0x0][0x320] ;  /* 0x0000c80011007a20 */ /* 0x002ff00000410000 */
[----:B------:R1:W1:Y:S02]  /*14ff0*/  MUFU.TANH R177, R0 ;  /* 0x0000000000b17308 */ /* 0x0002640000002400 */
[----:B-1----:R-:W-:Y:S04]  /*15000*/  FMNMX.FTZ R0, R165, R134, !PT ;  /* 0x00000086a5007209 */ /* 0x002fe80007810000 */
[----:B------:R-:W-:Y:S01]  /*15010*/  FMNMX.FTZ R2, R164, R0, !PT ;  /* 0x00000000a4027209 */ /* 0x000fe20007810000 */
[----:B------:R-:W-:Y:S03]  /*15020*/  FMUL.FTZ R0, R19, c[0x0][0x320] ;  /* 0x0000c80013007a20 */ /* 0x000fe60000410000 */
[----:B--2---:R-:W-:Y:S01]  /*15030*/  FMNMX.FTZ R2, R6, R2, !PT ;  /* 0x0000000206027209 */ /* 0x004fe20007810000 */
[----:B------:R3:W1:Y:S03]  /*15040*/  MUFU.TANH R143, R0 ;  /* 0x00000000008f7308 */ /* 0x0006660000002400 */
[----:B---3--:R-:W-:Y:S02]  /*15050*/  FMNMX.FTZ R0, R7, R2, !PT ;  /* 0x0000000207007209 */ /* 0x008fe40007810000 */
[----:B----4-:R-:W-:Y:S02]  /*15060*/  FMNMX.FTZ R2, R8, R3, !PT ;  /* 0x0000000308027209 */ /* 0x010fe40007810000 */
[----:B-----5:R-:W-:Y:S02]  /*15070*/  FMNMX.FTZ R0, R168, R0, !PT ;  /* 0x00000000a8007209 */ /* 0x020fe40007810000 */
[----:B------:R-:W-:Y:S02]  /*15080*/  FMNMX.FTZ R2, R9, R2, !PT ;  /* 0x0000000209027209 */ /* 0x000fe40007810000 */
[----:B------:R-:W-:Y:S02]  /*15090*/  FMNMX.FTZ R0, R169, R0, !PT ;  /* 0x00000000a9007209 */ /* 0x000fe40007810000 */
[----:B------:R-:W-:Y:S02]  /*150a0*/  FMNMX.FTZ R2, R170, R2, !PT ;  /* 0x00000002aa027209 */ /* 0x000fe40007810000 */
[----:B------:R-:W-:Y:S02]  /*150b0*/  FMNMX.FTZ R3, R174, R0, !PT ;  /* 0x00000000ae037209 */ /* 0x000fe40007810000 */
[----:B------:R-:W-:Y:S02]  /*150c0*/  FMNMX.FTZ R0, R171, R2, !PT ;  /* 0x00000002ab007209 */ /* 0x000fe40007810000 */
[----:B------:R-:W-:Y:S02]  /*150d0*/  FMNMX.FTZ R3, R177, R3, !PT ;  /* 0x00000003b1037209 */ /* 0x000fe40007810000 */
[----:B------:R-:W-:Y:S03]  /*150e0*/  FMNMX.FTZ R0, R142, R0, !PT ;  /* 0x000000008e007209 */ /* 0x000fe60007810000 */
[----:B------:R-:W2:Y:S01]  /*150f0*/  SHFL.BFLY PT, R4, R3, 0x2, 0x1f ;  /* 0x0c401f0003047f89 */ /* 0x000ea200000e0000 */
[----:B-1----:R-:W-:Y:S07]  /*15100*/  FMNMX.FTZ R0, R143, R0, !PT ;  /* 0x000000008f007209 */ /* 0x002fee0007810000 */
[----:B------:R-:W1:Y:S01]  /*15110*/  SHFL.BFLY PT, R2, R0, 0x2, 0x1f ;  /* 0x0c401f0000027f89 */ /* 0x000e6200000e0000 */
[----:B--2---:R-:W-:Y:S07]  /*15120*/  FMNMX.FTZ R4, R3, R4, !PT ;  /* 0x0000000403047209 */ /* 0x004fee0007810000 */
[----:B------:R-:W2:Y:S01]  /*15130*/  SHFL.BFLY PT, R5, R4, 0x1, 0x1f ;  /* 0x0c201f0004057f89 */ /* 0x000ea200000e0000 */
[----:B-1----:R-:W-:Y:S07]  /*15140*/  FMNMX.FTZ R0, R0, R2, !PT ;  /* 0x0000000200007209 */ /* 0x002fee0007810000 */
[----:B------:R-:W1:Y:S01]  /*15150*/  SHFL.BFLY PT, R3, R0, 0x1, 0x1f ;  /* 0x0c201f0000037f89 */ /* 0x000e6200000e0000 */
[----:B--2---:R-:W-:Y:S05]  /*15160*/  FMNMX.FTZ R133, R4, R5, !PT ;  /* 0x0000000504857209 */ /* 0x004fea0007810000 */
[C---:B------:R-:W-:Y:S01]  /*15170*/  FADD.FTZ R2, -R133.reuse, R134 ;  /* 0x0000008685027221 */ /* 0x040fe20000010100 */
[----:B-1----:R-:W-:Y:S03]  /*15180*/  FMNMX.FTZ R132, R0, R3, !PT ;  /* 0x0000000300847209 */ /* 0x002fe60007810000 */
[----:B------:R-:W-:Y:S04]  /*15190*/  FMUL.FTZ R0, R2, c[0x0][0x2d0] ;  /* 0x0000b40002007a20 */ /* 0x000fe80000410000 */
[----:B------:R1:W2:Y:S02]  /*151a0*/  MUFU.EX2 R2, R0 ;  /* 0x0000000000027308 */ /* 0x0002a40000000800 */
[----:B-1----:R-:W-:Y:S02]  /*151b0*/  FADD.FTZ R0, -R132, R135 ;  /* 0x0000008784007221 */ /* 0x002fe40000010100 */
[----:B------:R-:W-:Y:S02]  /*151c0*/  FMUL.FTZ R135, R133, c[0x0][0x2d0] ;  /* 0x0000b40085877a20 */ /* 0x000fe40000410000 */
[----:B------:R-:W-:Y:S02]  /*151d0*/  FMUL.FTZ R0, R0, c[0x0][0x2d0] ;  /* 0x0000b40000007a20 */ /* 0x000fe40000410000 */
[--C-:B------:R-:W-:Y:S02]  /*151e0*/  FFMA.FTZ R3, R165, c[0x0][0x2d0], -R135.reuse ;  /* 0x0000b400a5037a23 */ /* 0x100fe40000010887 */
[--C-:B------:R-:W-:Y:S02]  /*151f0*/  FFMA.FTZ R4, R6, c[0x0][0x2d0], -R135.reuse ;  /* 0x0000b40006047a23 */ /* 0x100fe40000010887 */
[----:B------:R1:W-:Y:S01]  /*15200*/  MUFU.EX2 R206, R3 ;  /* 0x0000000300ce7308 */ /* 0x0003e20000000800 */
[--C-:B------:R-:W-:Y:S02]  /*15210*/  FFMA.FTZ R7, R7, c[0x0][0x2d0], -R135.reuse ;  /* 0x0000b40007077a23 */ /* 0x100fe40000010887 */
[C---:B--2---:R-:W-:Y:S02]  /*15220*/  FMUL.FTZ R16, R2.reuse, R156 ;  /* 0x0000009c02107220 */ /* 0x044fe40000410000 */
[----:B------:R-:W-:Y:S02]  /*15230*/  FMUL.FTZ R17, R2, R157 ;  /* 0x0000009d02117220 */ /* 0x000fe40000410000 */
[--C-:B------:R-:W-:Y:S02]  /*15240*/  FFMA.FTZ R134, R168, c[0x0][0x2d0], -R135.reuse ;  /* 0x0000b400a8867a23 */ /* 0x100fe40000010887 */
[C---:B------:R-:W-:Y:S01]  /*15250*/  FMUL.FTZ R20, R2.reuse, R20 ;  /* 0x0000001402147220 */ /* 0x040fe20000410000 */
[----:B------:R2:W-:Y:S01]  /*15260*/  MUFU.EX2 R183, R4 ;  /* 0x0000000400b77308 */ /* 0x0005e20000000800 */
[C---:B------:R-:W-:Y:S02]  /*15270*/  FMUL.FTZ R21, R2.reuse, R21 ;  /* 0x0000001502157220 */ /* 0x040fe40000410000 */
[C---:B------:R-:W-:Y:S02]  /*15280*/  FMUL.FTZ R24, R2.reuse, R24 ;  /* 0x0000001802187220 */ /* 0x040fe40000410000 */
[C---:B------:R-:W-:Y:S02]  /*15290*/  FMUL.FTZ R25, R2.reuse, R25 ;  /* 0x0000001902197220 */ /* 0x040fe40000410000 */
[C---:B------:R-:W-:Y:S02]  /*152a0*/  FMUL.FTZ R28, R2.reuse, R28 ;  /* 0x0000001c021c7220 */ /* 0x040fe40000410000 */
[C---:B------:R-:W-:Y:S01]  /*152b0*/  FMUL.FTZ R29, R2.reuse, R29 ;  /* 0x0000001d021d7220 */ /* 0x040fe20000410000 */
[----:B------:R-:W-:Y:S01]  /*152c0*/  MUFU.EX2 R182, R7 ;  /* 0x0000000700b67308 */ /* 0x000fe20000000800 */
[C---:B------:R-:W-:Y:S02]  /*152d0*/  FMUL.FTZ R32, R2.reuse, R32 ;  /* 0x0000002002207220 */ /* 0x040fe40000410000 */
[----:B------:R-:W-:Y:S02]  /*152e0*/  FMUL.FTZ R33, R2, R33 ;  /* 0x0000002102217220 */ /* 0x000fe40000410000 */
[----:B-1----:R-:W-:Y:S02]  /*152f0*/  FFMA.FTZ R3, R164, c[0x0][0x2d0], -R135 ;  /* 0x0000b400a4037a23 */ /* 0x002fe40000010887 */
[C---:B------:R-:W-:Y:S02]  /*15300*/  FMUL.FTZ R36, R2.reuse, R36 ;  /* 0x0000002402247220 */ /* 0x040fe40000410000 */
[C---:B------:R-:W-:Y:S01]  /*15310*/  FMUL.FTZ R37, R2.reuse, R37 ;  /* 0x0000002502257220 */ /* 0x040fe20000410000 */
[----:B------:R1:W-:Y:S01]  /*15320*/  MUFU.EX2 R205, R3 ;  /* 0x0000000300cd7308 */ /* 0x0003e20000000800 */
[C---:B------:R-:W-:Y:S02]  /*15330*/  FMUL.FTZ R40, R2.reuse, R40 ;  /* 0x0000002802287220 */ /* 0x040fe40000410000 */
[----:B------:R-:W-:Y:S02]  /*15340*/  FMUL.FTZ R41, R2, R41 ;  /* 0x0000002902297220 */ /* 0x000fe40000410000 */
[----:B--2---:R-:W-:Y:S04]  /*15350*/  @P0 IMAD.WIDE.U32 R4, R204, c[0x0][0x1e0], RZ ;  /* 0x00007800cc040a25 */ /* 0x004fe800078e00ff */
[----:B------:R-:W-:Y:S01]  /*15360*/  FMUL.FTZ R44, R2, R44 ;  /* 0x0000002c022c7220 */ /* 0x000fe20000410000 */
[----:B------:R-:W-:Y:S01]  /*15370*/  @P0 LEA R6, P1, R4, R218, 0x5 ;  /* 0x000000da04060211 */ /* 0x000fe200078228ff */
[----:B------:R-:W2:Y:S01]  /*15380*/  MUFU.EX2 R0, R0 ;  /* 0x0000000000007308 */ /* 0x000ea20000000800 */
[C---:B------:R-:W-:Y:S02]  /*15390*/  FMUL.FTZ R45, R2.reuse, R45 ;  /* 0x0000002d022d7220 */ /* 0x040fe40000410000 */
[C---:B------:R-:W-:Y:S02]  /*153a0*/  FMUL.FTZ R48, R2.reuse, R48 ;  /* 0x0000003002307220 */ /* 0x040fe40000410000 */
[C---:B------:R-:W-:Y:S02]  /*153b0*/  FMUL.FTZ R49, R2.reuse, R49 ;  /* 0x0000003102317220 */ /* 0x040fe40000410000 */
[C---:B------:R-:W-:Y:S02]  /*153c0*/  FMUL.FTZ R52, R2.reuse, R52 ;  /* 0x0000003402347220 */ /* 0x040fe40000410000 */
[C---:B------:R-:W-:Y:S01]  /*153d0*/  FMUL.FTZ R53, R2.reuse, R53 ;  /* 0x0000003502357220 */ /* 0x040fe20000410000 */
[----:B------:R3:W-:Y:S01]  /*153e0*/  MUFU.EX2 R181, R134 ;  /* 0x0000008600b57308 */ /* 0x0007e20000000800 */
[C---:B------:R-:W-:Y:S01]  /*153f0*/  FMUL.FTZ R56, R2.reuse, R56 ;  /* 0x0000003802387220 */ /* 0x040fe20000410000 */
[----:B-1----:R-:W-:Y:S01]  /*15400*/  @P0 SHF.R.S32.HI R3, RZ, 0x1f, R204 ;  /* 0x0000001fff030819 */ /* 0x002fe200000114cc */
[C---:B------:R-:W-:Y:S02]  /*15410*/  FMUL.FTZ R57, R2.reuse, R57 ;  /* 0x0000003902397220 */ /* 0x040fe40000410000 */
[C---:B------:R-:W-:Y:S02]  /*15420*/  FMUL.FTZ R60, R2.reuse, R60 ;  /* 0x0000003c023c7220 */ /* 0x040fe40000410000 */
[----:B------:R-:W-:Y:S02]  /*15430*/  @P0 IMAD R3, R3, c[0x0][0x1e0], RZ ;  /* 0x0000780003030a24 */ /* 0x000fe400078e02ff */
[----:B------:R-:W-:Y:S02]  /*15440*/  FMUL.FTZ R61, R2, R61 ;  /* 0x0000003d023d7220 */ /* 0x000fe40000410000 */
[----:B------:R-:W-:Y:S02]  /*15450*/  @P0 IMAD R3, R204, c[0x0][0x1e4], R3 ;  /* 0x00007900cc030a24 */ /* 0x000fe400078e0203 */
[C---:B--2---:R-:W-:Y:S02]  /*15460*/  FMUL.FTZ R10, R0.reuse, R150 ;  /* 0x00000096000a7220 */ /* 0x044fe40000410000 */
[----:B------:R-:W-:Y:S01]  /*15470*/  FMUL.FTZ R11, R0, R151 ;  /* 0x00000097000b7220 */ /* 0x000fe20000410000 */
[----:B------:R-:W-:Y:S01]  /*15480*/  @P0 IADD3 R5, R5, R3, RZ ;  /* 0x0000000305050210 */ /* 0x000fe20007ffe0ff */
[----:B------:R-:W-:Y:S02]  /*15490*/  FMUL.FTZ R3, R132, c[0x0][0x2d0] ;  /* 0x0000b40084037a20 */ /* 0x000fe40000410000 */
[----:B------:R-:W-:Y:S01]  /*154a0*/  FMUL.FTZ R18, R0, R158 ;  /* 0x0000009e00127220 */ /* 0x000fe20000410000 */
[----:B------:R-:W-:Y:S01]  /*154b0*/  @P0 LEA.HI.X R5, R4, R222, R5, 0x5, P1 ;  /* 0x000000de04050211 */ /* 0x000fe200008f2c05 */
[----:B------:R-:W-:Y:S01]  /*154c0*/  FFMA.FTZ R7, R166, c[0x0][0x2d0], -R3 ;  /* 0x0000b400a6077a23 */ /* 0x000fe20000010803 */
[----:B------:R-:W-:Y:S01]  /*154d0*/  @P0 LEA R4, P1, R6, c[0x0][0x1c8], 0x1 ;  /* 0x0000720006040a11 */ /* 0x000fe200078208ff */
[----:B------:R-:W-:Y:S02]  /*154e0*/  FMUL.FTZ R19, R0, R159 ;  /* 0x0000009f00137220 */ /* 0x000fe40000410000 */
[----:B------:R1:W-:Y:S01]  /*154f0*/  MUFU.EX2 R179, R7 ;  /* 0x0000000700b37308 */ /* 0x0003e20000000800 */
[----:B------:R-:W-:Y:S01]  /*15500*/  @P0 LEA.HI.X R5, R6, c[0x0][0x1cc], R5, 0x1, P1 ;  /* 0x0000730006050a11 */ /* 0x000fe200008f0c05 */
[----:B------:R-:W-:Y:S02]  /*15510*/  FFMA.FTZ R6, R167, c[0x0][0x2d0], -R3 ;  /* 0x0000b400a7067a23 */ /* 0x000fe40000010803 */
[----:B---3--:R-:W-:Y:S02]  /*15520*/  FFMA.FTZ R134, R169, c[0x0][0x2d0], -R135 ;  /* 0x0000b400a9867a23 */ /* 0x008fe40000010887 */
[----:B------:R2:W-:Y:S01]  /*15530*/  @P0 LDGSTS.E.BYPASS.LTC128B.128 [R203+0xc080], [R4.64], !P2 ;  /* 0x0c08000004cb0fae */ /* 0x0005e2000d101d46 */
[C---:B------:R-:W-:Y:S02]  /*15540*/  FMUL.FTZ R22, R0.reuse, R22 ;  /* 0x0000001600167220 */ /* 0x040fe40000410000 */
[C---:B------:R-:W-:Y:S01]  /*15550*/  FMUL.FTZ R23, R0.reuse, R23 ;  /* 0x0000001700177220 */ /* 0x040fe20000410000 */
[----:B------:R3:W4:Y:S01]  /*15560*/  MUFU.EX2 R178, R6 ;  /* 0x0000000600b27308 */ /* 0x0007220000000800 */
[C---:B------:R-:W-:Y:S02]  /*15570*/  FMUL.FTZ R26, R0.reuse, R26 ;  /* 0x0000001a001a7220 */ /* 0x040fe40000410000 */
[C---:B------:R-:W-:Y:S01]  /*15580*/  FMUL.FTZ R27, R0.reuse, R27 ;  /* 0x0000001b001b7220 */ /* 0x040fe20000410000 */
[----:B------:R2:W-:Y:S01]  /*15590*/  @P0 LDGSTS.E.BYPASS.LTC128B.128 [R203+0xd080], [R4.64+0x80], !P6 ;  /* 0x0d08008004cb0fae */ /* 0x0005e2000f101d46 */
[C---:B------:R-:W-:Y:S02]  /*155a0*/  FMUL.FTZ R30, R0.reuse, R30 ;  /* 0x0000001e001e7220 */ /* 0x040fe40000410000 */
[C---:B------:R-:W-:Y:S02]  /*155b0*/  FMUL.FTZ R31, R0.reuse, R31 ;  /* 0x0000001f001f7220 */ /* 0x040fe40000410000 */
[C---:B------:R-:W-:Y:S01]  /*155c0*/  FMUL.FTZ R34, R0.reuse, R34 ;  /* 0x0000002200227220 */ /* 0x040fe20000410000 */
[----:B------:R5:W-:Y:S01]  /*155d0*/  MUFU.EX2 R180, R134 ;  /* 0x0000008600b47308 */ /* 0x000be20000000800 */
[C---:B------:R-:W-:Y:S01]  /*155e0*/  FMUL.FTZ R35, R0.reuse, R35 ;  /* 0x0000002300237220 */ /* 0x040fe20000410000 */
[----:B------:R2:W-:Y:S01]  /*155f0*/  @P0 LDGSTS.E.BYPASS.LTC128B.128 [R203+0xe080], [R4.64+0x100], !P5 ;  /* 0x0e08010004cb0fae */ /* 0x0005e2000e901d46 */
[C---:B------:R-:W-:Y:S02]  /*15600*/  FMUL.FTZ R38, R0.reuse, R38 ;  /* 0x0000002600267220 */ /* 0x040fe40000410000 */
[C---:B-1----:R-:W-:Y:S02]  /*15610*/  FMUL.FTZ R7, R0.reuse, R147 ;  /* 0x0000009300077220 */ /* 0x042fe40000410000 */
[C---:B------:R-:W-:Y:S02]  /*15620*/  FMUL.FTZ R39, R0.reuse, R39 ;  /* 0x0000002700277220 */ /* 0x040fe40000410000 */
[C---:B------:R-:W-:Y:S01]  /*15630*/  FMUL.FTZ R42, R0.reuse, R42 ;  /* 0x0000002a002a7220 */ /* 0x040fe20000410000 */
[----:B------:R2:W-:Y:S01]  /*15640*/  @P0 LDGSTS.E.BYPASS.LTC128B.128 [R203+0xf080], [R4.64+0x180], !P4 ;  /* 0x0f08018004cb0fae */ /* 0x0005e2000e101d46 */
[C---:B------:R-:W-:Y:S02]  /*15650*/  FMUL.FTZ R43, R0.reuse, R43 ;  /* 0x0000002b002b7220 */ /* 0x040fe40000410000 */
[----:B------:R-:W-:Y:S02]  /*15660*/  FMUL.FTZ R46, R0, R46 ;  /* 0x0000002e002e7220 */ /* 0x000fe40000410000 */
[--C-:B---3--:R-:W-:Y:S02]  /*15670*/  FFMA.FTZ R6, R8, c[0x0][0x2d0], -R3.reuse ;  /* 0x0000b40008067a23 */ /* 0x108fe40000010803 */
[----:B------:R-:W-:Y:S01]  /*15680*/  FMUL.FTZ R8, R2, R148 ;  /* 0x0000009402087220 */ /* 0x000fe20000410000 */
[----:B------:R-:W1:Y:S01]  /*15690*/  LDSM.16.MT88.4 R12, [R187] ;  /* 0x00000000bb0c783b */ /* 0x000e620000004200 */
[----:B------:R3:W-:Y:S01]  /*156a0*/  MUFU.EX2 R176, R6 ;  /* 0x0000000600b07308 */ /* 0x0007e20000000800 */
[C---:B------:R-:W-:Y:S02]  /*156b0*/  FMUL.FTZ R47, R0.reuse, R47 ;  /* 0x0000002f002f7220 */ /* 0x040fe40000410000 */
[----:B------:R-:W-:Y:S02]  /*156c0*/  FMUL.FTZ R50, R0, R50 ;  /* 0x0000003200327220 */ /* 0x000fe40000410000 */
[--C-:B-----5:R-:W-:Y:S02]  /*156d0*/  FFMA.FTZ R134, R170, c[0x0][0x2d0], -R3.reuse ;  /* 0x0000b400aa867a23 */ /* 0x120fe40000010803 */
[----:B------:R-:W5:Y:S01]  /*156e0*/  LDSM.16.MT88.4 R160, [R188] ;  /* 0x00000000bca0783b */ /* 0x000f620000004200 */
[C---:B------:R-:W-:Y:S02]  /*156f0*/  FMUL.FTZ R51, R0.reuse, R51 ;  /* 0x0000003300337220 */ /* 0x040fe40000410000 */
[C---:B------:R-:W-:Y:S01]  /*15700*/  FMUL.FTZ R54, R0.reuse, R54 ;  /* 0x0000003600367220 */ /* 0x040fe20000410000 */
[----:B------:R1:W-:Y:S01]  /*15710*/  MUFU.EX2 R173, R134 ;  /* 0x0000008600ad7308 */ /* 0x0003e20000000800 */
[C---:B------:R-:W-:Y:S02]  /*15720*/  FMUL.FTZ R55, R0.reuse, R55 ;  /* 0x0000003700377220 */ /* 0x040fe40000410000 */
[C---:B------:R-:W-:Y:S01]  /*15730*/  FMUL.FTZ R58, R0.reuse, R58 ;  /* 0x0000003a003a7220 */ /* 0x040fe20000410000 */
[----:B------:R-:W5:Y:S01]  /*15740*/  LDSM.16.MT88.4 R164, [R190] ;  /* 0x00000000bea4783b */ /* 0x000f620000004200 */
[----:B------:R-:W-:Y:S02]  /*15750*/  FMUL.FTZ R59, R0, R59 ;  /* 0x0000003b003b7220 */ /* 0x000fe40000410000 */
[--C-:B--2---:R-:W-:Y:S02]  /*15760*/  FFMA.FTZ R4, R9, c[0x0][0x2d0], -R3.reuse ;  /* 0x0000b40009047a23 */ /* 0x104fe40000010803 */
[----:B------:R-:W-:Y:S01]  /*15770*/  FMUL.FTZ R5, R2, R145 ;  /* 0x0000009102057220 */ /* 0x000fe20000410000 */
[----:B----4-:R-:W-:Y:S01]  /*15780*/  F2FP.BF16.PACK_AB R145, R178, R179 ;  /* 0x000000b3b291723e */ /* 0x010fe200000010ff */
[----:B------:R-:W2:Y:S01]  /*15790*/  MUFU.EX2 R175, R4 ;  /* 0x0000000400af7308 */ /* 0x000ea20000000800 */
[----:B------:R-:W-:Y:S01]  /*157a0*/  FMUL.FTZ R9, R2, R149 ;  /* 0x0000009502097220 */ /* 0x000fe20000410000 */
[----:B------:R-:W-:Y:S01]  /*157b0*/  LDSM.16.MT88.4 R156, [R188+0x1000] ;  /* 0x00100000bc9c783b */ /* 0x000fe20000004200 */
[----:B---3--:R-:W-:Y:S01]  /*157c0*/  FMUL.FTZ R6, R0, R146 ;  /* 0x0000009200067220 */ /* 0x008fe20000410000 */
[----:B------:R-:W-:Y:S01]  /*157d0*/  F2FP.BF16.PACK_AB R146, R182, R183 ;  /* 0x000000b7b692723e */ /* 0x000fe200000010ff */
[C---:B------:R-:W-:Y:S02]  /*157e0*/  FMUL.FTZ R62, R0.reuse, R62 ;  /* 0x0000003e003e7220 */ /* 0x040fe40000410000 */
[----:B------:R-:W-:Y:S02]  /*157f0*/  FMUL.FTZ R63, R0, R63 ;  /* 0x0000003f003f7220 */ /* 0x000fe40000410000 */
[C---:B------:R-:W-:Y:S01]  /*15800*/  FMUL.FTZ R64, R2.reuse, R64 ;  /* 0x0000004002407220 */ /* 0x040fe20000410000 */
[----:B------:R-:W3:Y:S01]  /*15810*/  LDSM.16.MT88.4 R148, [R189] ;  /* 0x00000000bd94783b */ /* 0x000ee20000004200 */
[----:B------:R-:W-:Y:S02]  /*15820*/  FMUL.FTZ R65, R2, R65 ;  /* 0x0000004102417220 */ /* 0x000fe40000410000 */
[----:B-1----:R-:W-:Y:S02]  /*15830*/  FFMA.FTZ R134, R171, c[0x0][0x2d0], -R3 ;  /* 0x0000b400ab867a23 */ /* 0x002fe40000010803 */
[C---:B------:R-:W-:Y:S02]  /*15840*/  FMUL.FTZ R66, R0.reuse, R66 ;  /* 0x0000004200427220 */ /* 0x040fe40000410000 */
[----:B------:R-:W-:Y:S01]  /*15850*/  FMUL.FTZ R67, R0, R67 ;  /* 0x0000004300437220 */ /* 0x000fe20000410000 */
[----:B------:R-:W-:Y:S01]  /*15860*/  LDSM.16.MT88.4 R168, [R189+0x800] ;  /* 0x00080000bda8783b */ /* 0x000fe20000004200 */
[C---:B------:R-:W-:Y:S01]  /*15870*/  FMUL.FTZ R68, R2.reuse, R68 ;  /* 0x0000004402447220 */ /* 0x040fe20000410000 */
[----:B------:R-:W1:Y:S01]  /*15880*/  MUFU.EX2 R172, R134 ;  /* 0x0000008600ac7308 */ /* 0x000e620000000800 */
[----:B------:R-:W-:Y:S02]  /*15890*/  FMUL.FTZ R69, R2, R69 ;  /* 0x0000004502457220 */ /* 0x000fe40000410000 */
[----:B------:R-:W-:Y:S01]  /*158a0*/  FMUL.FTZ R70, R0, R70 ;  /* 0x0000004600467220 */ /* 0x000fe20000410000 */
[----:B--2---:R-:W-:Y:S01]  /*158b0*/  F2FP.BF16.PACK_AB R147, R175, R176 ;  /* 0x000000b0af93723e */ /* 0x004fe200000010ff */
[----:B------:R-:W-:Y:S01]  /*158c0*/  FMUL.FTZ R4, R2, R144 ;  /* 0x0000009002047220 */ /* 0x000fe20000410000 */
[----:B------:R-:W-:Y:S01]  /*158d0*/  F2FP.BF16.PACK_AB R144, R205, R206 ;  /* 0x000000cecd90723e */ /* 0x000fe200000010ff */
[----:B------:R-:W0:Y:S01]  /*158e0*/  LDGDEPBAR ;  /* 0x00000000000079af */ /* 0x000e220000000000 */
[----:B------:R-:W-:Y:S02]  /*158f0*/  FMUL.FTZ R71, R0, R71 ;  /* 0x0000004700477220 */ /* 0x000fe40000410000 */
[C---:B------:R-:W-:Y:S02]  /*15900*/  FMUL.FTZ R72, R2.reuse, R72 ;  /* 0x0000004802487220 */ /* 0x040fe40000410000 */
[----:B------:R-:W-:Y:S01]  /*15910*/  FMUL.FTZ R73, R2, R73 ;  /* 0x0000004902497220 */ /* 0x000fe20000410000 */
        /* <DEDUP_REMOVED lines=8> */
[----:B------:R-:W2:Y:S01]  /*159a0*/  LDSM.16.MT88.4 R152, [R187+0x1000] ;  /* 0x00100000bb98783b */ /* 0x000ea20000004200 */
[C---:B------:R-:W-:Y:S02]  /*159b0*/  FMUL.FTZ R76, R2.reuse, R76 ;  /* 0x0000004c024c7220 */ /* 0x040fe40000410000 */
[----:B------:R-:W-:Y:S02]  /*159c0*/  FMUL.FTZ R77, R2, R77 ;  /* 0x0000004d024d7220 */ /* 0x000fe40000410000 */
[C---:B-----5:R-:W-:Y:S03]  /*159d0*/  HMMA.16816.F32.BF16 R12, R144.reuse, R160, R12 ;  /* 0x000000a0900c723c */ /* 0x060fe6000004180c */
[C---:B------:R-:W-:Y:S02]  /*159e0*/  FMUL.FTZ R78, R0.reuse, R78 ;  /* 0x0000004e004e7220 */ /* 0x040fe40000410000 */
[----:B------:R-:W-:Y:S02]  /*159f0*/  FMUL.FTZ R79, R0, R79 ;  /* 0x0000004f004f7220 */ /* 0x000fe40000410000 */
[C---:B------:R-:W-:Y:S01]  /*15a00*/  FMUL.FTZ R80, R2.reuse, R80 ;  /* 0x0000005002507220 */ /* 0x040fe20000410000 */
[C---:B------:R-:W-:Y:S04]  /*15a10*/  HMMA.16816.F32.BF16 R16, R144.reuse, R162, R16 ;  /* 0x000000a29010723c */ /* 0x040fe80000041810 */
[----:B------:R-:W-:Y:S01]  /*15a20*/  FMUL.FTZ R81, R2, R81 ;  /* 0x0000005102517220 */ /* 0x000fe20000410000 */
[----:B------:R-:W-:Y:S01]  /*15a30*/  F2FP.BF16.PACK_AB R160, R180, R181 ;  /* 0x000000b5b4a0723e */ /* 0x000fe200000010ff */
[----:B------:R-:W-:Y:S01]  /*15a40*/  FMUL.FTZ R82, R0, R82 ;  /* 0x0000005200527220 */ /* 0x000fe20000410000 */
[----:B-1----:R-:W-:Y:S01]  /*15a50*/  F2FP.BF16.PACK_AB R161, R172, R173 ;  /* 0x000000adaca1723e */ /* 0x002fe200000010ff */
[C---:B------:R-:W-:Y:S04]  /*15a60*/  HMMA.16816.F32.BF16 R20, R144.reuse, R164, R20 ;  /* 0x000000a49014723c */ /* 0x040fe80000041814 */
[----:B------:R-:W-:Y:S02]  /*15a70*/  FMUL.FTZ R83, R0, R83 ;  /* 0x0000005300537220 */ /* 0x000fe40000410000 */
[C---:B------:R-:W-:Y:S02]  /*15a80*/  FMUL.FTZ R84, R2.reuse, R84 ;  /* 0x0000005402547220 */ /* 0x040fe40000410000 */
[C---:B------:R-:W-:Y:S01]  /*15a90*/  HMMA.16816.F32.BF16 R24, R144.reuse, R166, R24 ;  /* 0x000000a69018723c */ /* 0x040fe20000041818 */
[----:B------:R-:W-:Y:S03]  /*15aa0*/  LDSM.16.MT88.4 R164, [R190+0x800] ;  /* 0x00080000bea4783b */ /* 0x000fe60000004200 */
[----:B------:R-:W-:Y:S02]  /*15ab0*/  FMUL.FTZ R85, R2, R85 ;  /* 0x0000005502557220 */ /* 0x000fe40000410000 */
[C---:B------:R-:W-:Y:S02]  /*15ac0*/  FMUL.FTZ R86, R0.reuse, R86 ;  /* 0x0000005600567220 */ /* 0x040fe40000410000 */
[C---:B---3--:R-:W-:Y:S04]  /*15ad0*/  HMMA.16816.F32.BF16 R28, R144.reuse, R148, R28 ;  /* 0x00000094901c723c */ /* 0x048fe8000004181c */
[----:B------:R-:W-:Y:S02]  /*15ae0*/  FMUL.FTZ R87, R0, R87 ;  /* 0x0000005700577220 */ /* 0x000fe40000410000 */
[C---:B------:R-:W-:Y:S02]  /*15af0*/  FMUL.FTZ R88, R2.reuse, R88 ;  /* 0x0000005802587220 */ /* 0x040fe40000410000 */
[C---:B------:R-:W-:Y:S01]  /*15b00*/  HMMA.16816.F32.BF16 R32, R144.reuse, R150, R32 ;  /* 0x000000969020723c */ /* 0x040fe20000041820 */
[----:B------:R-:W1:Y:S03]  /*15b10*/  LDSM.16.MT88.4 R148, [R190+0x1000] ;  /* 0x00100000be94783b */ /* 0x000e660000004200 */
[----:B------:R-:W-:Y:S02]  /*15b20*/  FMUL.FTZ R89, R2, R89 ;  /* 0x0000005902597220 */ /* 0x000fe40000410000 */
[C---:B------:R-:W-:Y:S02]  /*15b30*/  FMUL.FTZ R90, R0.reuse, R90 ;  /* 0x0000005a005a7220 */ /* 0x040fe40000410000 */
[C---:B--2---:R-:W-:Y:S04]  /*15b40*/  HMMA.16816.F32.BF16 R36, R144.reuse, R152, R36 ;  /* 0x000000989024723c */ /* 0x044fe80000041824 */
[----:B------:R-:W-:Y:S02]  /*15b50*/  FMUL.FTZ R91, R0, R91 ;  /* 0x0000005b005b7220 */ /* 0x000fe40000410000 */
[C---:B------:R-:W-:Y:S02]  /*15b60*/  FMUL.FTZ R92, R2.reuse, R92 ;  /* 0x0000005c025c7220 */ /* 0x040fe40000410000 */
[C---:B------:R-:W-:Y:S01]  /*15b70*/  HMMA.16816.F32.BF16 R40, R144.reuse, R154, R40 ;  /* 0x0000009a9028723c */ /* 0x040fe20000041828 */
[----:B------:R-:W2:Y:S03]  /*15b80*/  LDSM.16.MT88.4 R152, [R189+0x1000] ;  /* 0x00100000bd98783b */ /* 0x000ea60000004200 */
[----:B------:R-:W-:Y:S02]  /*15b90*/  FMUL.FTZ R93, R2, R93 ;  /* 0x0000005d025d7220 */ /* 0x000fe40000410000 */
[C---:B------:R-:W-:Y:S02]  /*15ba0*/  FMUL.FTZ R94, R0.reuse, R94 ;  /* 0x0000005e005e7220 */ /* 0x040fe40000410000 */
[C---:B------:R-:W-:Y:S04]  /*15bb0*/  HMMA.16816.F32.BF16 R44, R144.reuse, R156, R44 ;  /* 0x0000009c902c723c */ /* 0x040fe8000004182c */
[----:B------:R-:W-:Y:S02]  /*15bc0*/  FMUL.FTZ R95, R0, R95 ;  /* 0x0000005f005f7220 */ /* 0x000fe40000410000 */
[C---:B------:R-:W-:Y:S02]  /*15bd0*/  FMUL.FTZ R96, R2.reuse, R96 ;  /* 0x0000006002607220 */ /* 0x040fe40000410000 */
[C---:B------:R-:W-:Y:S01]  /*15be0*/  HMMA.16816.F32.BF16 R48, R144.reuse, R158, R48 ;  /* 0x0000009e9030723c */ /* 0x040fe20000041830 */
[----:B------:R-:W3:Y:S03]  /*15bf0*/  LDSM.16.MT88.4 R156, [R187+0x2000] ;  /* 0x00200000bb9c783b */ /* 0x000ee60000004200 */
        /* <DEDUP_REMOVED lines=18> */
[C---:B---3--:R-:W-:Y:S04]  /*15d20*/  HMMA.16816.F32.BF16 R68, R144.reuse, R156, R68 ;  /* 0x0000009c9044723c */ /* 0x048fe80000041844 */
        /* <DEDUP_REMOVED lines=14> */
[----:B------:R-:W-:Y:S02]  /*15e10*/  FMUL.FTZ R118, R0, R118 ;  /* 0x0000007600767220 */ /* 0x000fe40000410000 */
[C---:B--2---:R-:W-:Y:S04]  /*15e20*/  HMMA.16816.F32.BF16 R84, R144.reuse, R152, R84 ;  /* 0x000000989054723c */ /* 0x044fe80000041854 */
[--C-:B------:R-:W-:Y:S02]  /*15e30*/  FFMA.FTZ R134, R174, c[0x0][0x2d0], -R135.reuse ;  /* 0x0000b400ae867a23 */ /* 0x100fe40000010887 */
[----:B------:R-:W-:Y:S02]  /*15e40*/  FMUL.FTZ R119, R0, R119 ;  /* 0x0000007700777220 */ /* 0x000fe40000410000 */
[C---:B------:R-:W-:Y:S01]  /*15e50*/  HMMA.16816.F32.BF16 R88, R144.reuse, R154, R88 ;  /* 0x0000009a9058723c */ /* 0x040fe20000041858 */
[----:B------:R2:W-:Y:S01]  /*15e60*/  MUFU.EX2 R174, R134 ;  /* 0x0000008600ae7308 */ /* 0x0005e20000000800 */
[----:B------:R-:W4:Y:S02]  /*15e70*/  LDSM.16.MT88.4 R152, [R188+0x3000] ;  /* 0x00300000bc98783b */ /* 0x000f240000004200 */
[C---:B------:R-:W-:Y:S02]  /*15e80*/  FMUL.FTZ R120, R2.reuse, R120 ;  /* 0x0000007802787220 */ /* 0x040fe40000410000 */
[----:B------:R-:W-:Y:S02]  /*15e90*/  FMUL.FTZ R121, R2, R121 ;  /* 0x0000007902797220 */ /* 0x000fe40000410000 */
[C---:B---3--:R-:W-:Y:S04]  /*15ea0*/  HMMA.16816.F32.BF16 R92, R144.reuse, R156, R92 ;  /* 0x0000009c905c723c */ /* 0x048fe8000004185c */
[C---:B------:R-:W-:Y:S02]  /*15eb0*/  FMUL.FTZ R122, R0.reuse, R122 ;  /* 0x0000007a007a7220 */ /* 0x040fe40000410000 */
[----:B------:R-:W-:Y:S02]  /*15ec0*/  FMUL.FTZ R123, R0, R123 ;  /* 0x0000007b007b7220 */ /* 0x000fe40000410000 */
[C---:B------:R-:W-:Y:S01]  /*15ed0*/  HMMA.16816.F32.BF16 R96, R144.reuse, R158, R96 ;  /* 0x0000009e9060723c */ /* 0x040fe20000041860 */
[----:B------:R-:W3:Y:S03]  /*15ee0*/  LDSM.16.MT88.4 R156, [R190+0x3000] ;  /* 0x00300000be9c783b */ /* 0x000ee60000004200 */
[C---:B------:R-:W-:Y:S02]  /*15ef0*/  FMUL.FTZ R124, R2.reuse, R124 ;  /* 0x0000007c027c7220 */ /* 0x040fe40000410000 */
[----:B------:R-:W-:Y:S02]  /*15f00*/  FMUL.FTZ R125, R2, R125 ;  /* 0x0000007d027d7220 */ /* 0x000fe40000410000 */
[C---:B------:R-:W-:Y:S01]  /*15f10*/  FMUL.FTZ R126, R0.reuse, R126 ;  /* 0x0000007e007e7220 */ /* 0x040fe20000410000 */
[C---:B-1----:R-:W-:Y:S03]  /*15f20*/  HMMA.16816.F32.BF16 R100, R144.reuse, R148, R100 ;  /* 0x000000949064723c */ /* 0x042fe60000041864 */
[----:B--2---:R-:W-:Y:S02]  /*15f30*/  FFMA.FTZ R134, R177, c[0x0][0x2d0], -R135 ;  /* 0x0000b400b1867a23 */ /* 0x004fe40000010887 */
[----:B------:R-:W-:Y:S02]  /*15f40*/  FMUL.FTZ R127, R0, R127 ;  /* 0x0000007f007f7220 */ /* 0x000fe40000410000 */
[----:B------:R1:W2:Y:S01]  /*15f50*/  MUFU.EX2 R177, R134 ;  /* 0x0000008600b17308 */ /* 0x0002a20000000800 */
[C---:B------:R-:W-:Y:S01]  /*15f60*/  HMMA.16816.F32.BF16 R104, R144.reuse, R150, R104 ;  /* 0x000000969068723c */ /* 0x040fe20000041868 */
[----:B------:R-:W5:Y:S03]  /*15f70*/  LDSM.16.MT88.4 R148, [R189+0x3000] ;  /* 0x00300000bd94783b */ /* 0x000f660000004200 */
[C---:B------:R-:W-:Y:S02]  /*15f80*/  FMUL.FTZ R128, R2.reuse, R128 ;  /* 0x0000008002807220 */ /* 0x040fe40000410000 */
[----:B------:R-:W-:Y:S02]  /*15f90*/  FMUL.FTZ R129, R2, R129 ;  /* 0x0000008102817220 */ /* 0x000fe40000410000 */
[C---:B------:R-:W-:Y:S01]  /*15fa0*/  FMUL.FTZ R130, R0.reuse, R130 ;  /* 0x0000008200827220 */ /* 0x040fe20000410000 */
[C---:B----4-:R-:W-:Y:S03]  /*15fb0*/  HMMA.16816.F32.BF16 R108, R144.reuse, R152, R108 ;  /* 0x00000098906c723c */ /* 0x050fe6000004186c */
[----:B------:R-:W-:Y:S02]  /*15fc0*/  FMUL.FTZ R131, R0, R131 ;  /* 0x0000008300837220 */ /* 0x000fe40000410000 */
[----:B------:R-:W-:Y:S02]  /*15fd0*/  FFMA.FTZ R2, R2, R209, R206 ;  /* 0x000000d102027223 */ /* 0x000fe400000100ce */
[----:B------:R-:W-:Y:S01]  /*15fe0*/  FFMA.FTZ R0, R0, R208, R179 ;  /* 0x000000d000007223 */ /* 0x000fe200000100b3 */
[C---:B------:R-:W-:Y:S01]  /*15ff0*/  HMMA.16816.F32.BF16 R112, R144.reuse, R154, R112 ;  /* 0x0000009a9070723c */ /* 0x040fe20000041870 */
[----:B------:R-:W4:Y:S03]  /*16000*/  LDSM.16.MT88.4 R152, [R187+0x800] ;  /* 0x00080000bb98783b */ /* 0x000f260000004200 */
[----:B------:R-:W-:Y:S02]  /*16010*/  FADD.FTZ R2, R205, R2 ;  /* 0x00000002cd027221 */ /* 0x000fe40000010000 */
[--C-:B-1----:R-:W-:Y:S01]  /*16020*/  FFMA.FTZ R134, R142, c[0x0][0x2d0], -R3.reuse ;  /* 0x0000b4008e867a23 */ /* 0x102fe20000010803 */
[----:B--2---:R-:W-:Y:S01]  /*16030*/  F2FP.BF16.PACK_AB R162, R177, R174 ;  /* 0x000000aeb1a2723e */ /* 0x004fe200000010ff */
[C---:B---3--:R-:W-:Y:S02]  /*16040*/  HMMA.16816.F32.BF16 R116, R144.reuse, R156, R116 ;  /* 0x0000009c9074723c */ /* 0x048fe40000041874 */
[----:B------:R-:W-:Y:S02]  /*16050*/  MUFU.EX2 R135, R134 ;  /* 0x0000008600877308 */ /* 0x000fe40000000800 */
[----:B------:R-:W-:Y:S02]  /*16060*/  FFMA.FTZ R3, R143, c[0x0][0x2d0], -R3 ;  /* 0x0000b4008f037a23 */ /* 0x000fe40000010803 */
[----:B------:R-:W-:Y:S02]  /*16070*/  FADD.FTZ R0, R178, R0 ;  /* 0x00000000b2007221 */ /* 0x000fe40000010000 */
[C---:B------:R-:W-:Y:S01]  /*16080*/  HMMA.16816.F32.BF16 R120, R144.reuse, R158, R120 ;  /* 0x0000009e9078723c */ /* 0x040fe20000041878 */
[----:B------:R-:W1:Y:S03]  /*16090*/  LDSM.16.MT88.4 R156, [R188+0x800] ;  /* 0x00080000bc9c783b */ /* 0x000e660000004200 */
[----:B------:R-:W2:Y:S01]  /*160a0*/  MUFU.EX2 R134, R3 ;  /* 0x0000000300867308 */ /* 0x000ea20000000800 */
[----:B------:R-:W-:Y:S02]  /*160b0*/  FADD.FTZ R2, R183, R2 ;  /* 0x00000002b7027221 */ /* 0x000fe40000010000 */
[----:B------:R-:W-:Y:S01]  /*160c0*/  FADD.FTZ R0, R176, R0 ;  /* 0x00000000b0007221 */ /* 0x000fe20000010000 */
[C---:B-----5:R-:W-:Y:S04]  /*160d0*/  HMMA.16816.F32.BF16 R124, R144.reuse, R148, R124 ;  /* 0x00000094907c723c */ /* 0x060fe8000004187c */
[----:B------:R-:W-:Y:S04]  /*160e0*/  FADD.FTZ R2, R182, R2 ;  /* 0x00000002b6027221 */ /* 0x000fe80000010000 */
[----:B------:R-:W-:Y:S04]  /*160f0*/  HMMA.16816.F32.BF16 R128, R144, R150, R128 ;  /* 0x000000969080723c */ /* 0x000fe80000041880 */
[----:B--2---:R-:W-:Y:S01]  /*16100*/  F2FP.BF16.PACK_AB R163, R134, R135 ;  /* 0x0000008786a3723e */ /* 0x004fe200000010ff */
[----:B------:R-:W-:Y:S02]  /*16110*/  FADD.FTZ R3, R175, R0 ;  /* 0x00000000af037221 */ /* 0x000fe40000010000 */
[----:B------:R-:W-:Y:S02]  /*16120*/  FADD.FTZ R0, R181, R2 ;  /* 0x00000002b5007221 */ /* 0x000fe40000010000 */
[----:B------:R-:W-:Y:S02]  /*16130*/  FADD.FTZ R3, R173, R3 ;  /* 0x00000003ad037221 */ /* 0x000fe40000010000 */
[C---:B----4-:R-:W-:Y:S01]  /*16140*/  HMMA.16816.F32.BF16 R144, R160.reuse, R152, R4 ;  /* 0x00000098a090723c */ /* 0x050fe20000041804 */
[----:B------:R-:W2:Y:S04]  /*16150*/  LDSM.16.MT88.4 R4, [R187+0x1800] ;  /* 0x00180000bb04783b */ /* 0x000ea80000004200 */
[----:B------:R-:W-:Y:S02]  /*16160*/  FADD.FTZ R0, R180, R0 ;  /* 0x00000000b4007221 */ /* 0x000fe40000010000 */
[----:B------:R-:W-:Y:S01]  /*16170*/  FADD.FTZ R3, R172, R3 ;  /* 0x00000003ac037221 */ /* 0x000fe20000010000 */
[C---:B------:R-:W-:Y:S01]  /*16180*/  HMMA.16816.F32.BF16 R148, R160.reuse, R154, R8 ;  /* 0x0000009aa094723c */ /* 0x040fe20000041808 */
[----:B------:R-:W3:Y:S03]  /*16190*/  LDSM.16.MT88.4 R8, [R188+0x1800] ;  /* 0x00180000bc08783b */ /* 0x000ee60000004200 */
[----:B------:R-:W-:Y:S02]  /*161a0*/  FADD.FTZ R2, R174, R0 ;  /* 0x00000000ae027221 */ /* 0x000fe40000010000 */
[----:B------:R-:W-:Y:S01]  /*161b0*/  FADD.FTZ R0, R135, R3 ;  /* 0x0000000387007221 */ /* 0x000fe20000010000 */
[----:B------:R-:W-:Y:S01]  /*161c0*/  MOV R135, R132 ;  /* 0x0000008400877202 */ /* 0x000fe20000000f00 */
[C---:B-1----:R-:W-:Y:S01]  /*161d0*/  HMMA.16816.F32.BF16 R152, R160.reuse, R156, R12 ;  /* 0x0000009ca098723c */ /* 0x042fe2000004180c */
[----:B------:R-:W1:Y:S03]  /*161e0*/  LDSM.16.MT88.4 R12, [R190+0x1800] ;  /* 0x00180000be0c783b */ /* 0x000e660000004200 */
[----:B------:R-:W-:Y:S02]  /*161f0*/  FADD.FTZ R209, R177, R2 ;  /* 0x00000002b1d17221 */ /* 0x000fe40000010000 */
[----:B------:R-:W-:Y:S01]  /*16200*/  FADD.FTZ R208, R134, R0 ;  /* 0x0000000086d07221 */ /* 0x000fe20000010000 */
[----:B------:R-:W-:Y:S01]  /*16210*/  MOV R134, R133 ;  /* 0x0000008500867202 */ /* 0x000fe20000000f00 */
[C---:B------:R-:W-:Y:S01]  /*16220*/  HMMA.16816.F32.BF16 R156, R160.reuse, R158, R16 ;  /* 0x0000009ea09c723c */ /* 0x040fe20000041810 */
[----:B------:R-:W4:Y:S07]  /*16230*/  LDSM.16.MT88.4 R16, [R189+0x1800] ;  /* 0x00180000bd10783b */ /* 0x000f2e0000004200 */
[C---:B------:R-:W-:Y:S08]  /*16240*/  HMMA.16816.F32.BF16 R20, R160.reuse, R164, R20 ;  /* 0x000000a4a014723c */ /* 0x040ff00000041814 */
[C---:B------:R-:W-:Y:S08]  /*16250*/  HMMA.16816.F32.BF16 R24, R160.reuse, R166, R24 ;  /* 0x000000a6a018723c */ /* 0x040ff00000041818 */
[C---:B------:R-:W-:Y:S08]  /*16260*/  HMMA.16816.F32.BF16 R28, R160.reuse, R168, R28 ;  /* 0x000000a8a01c723c */ /* 0x040ff0000004181c */
[C---:B------:R-:W-:Y:S08]  /*16270*/  HMMA.16816.F32.BF16 R32, R160.reuse, R170, R32 ;  /* 0x000000aaa020723c */ /* 0x040ff00000041820 */
        /* <DEDUP_REMOVED lines=9> */
[C---:B----4-:R-:W-:Y:S08]  /*16310*/  HMMA.16816.F32.BF16 R60, R160.reuse, R16, R60 ;  /* 0x00000010a03c723c */ /* 0x050ff0000004183c */
[C---:B------:R-:W-:Y:S01]  /*16320*/  HMMA.16816.F32.BF16 R64, R160.reuse, R18, R64 ;  /* 0x00000012a040723c */ /* 0x040fe20000041840 */
[----:B------:R-:W4:Y:S07]  /*16330*/  LDSM.16.MT88.4 R16, [R189+0x2800] ;  /* 0x00280000bd10783b */ /* 0x000f2e0000004200 */
        /* <DEDUP_REMOVED lines=13> */
[C---:B------:R-:W-:Y:S08]  /*16410*/  HMMA.16816.F32.BF16 R104, R160.reuse, R6, R104 ;  /* 0x00000006a068723c */ /* 0x040ff00000041868 */
[C---:B---3--:R-:W-:Y:S08]  /*16420*/  HMMA.16816.F32.BF16 R108, R160.reuse, R8, R108 ;  /* 0x00000008a06c723c */ /* 0x048ff0000004186c */
[C---:B------:R-:W-:Y:S08]  /*16430*/  HMMA.16816.F32.BF16 R112, R160.reuse, R10, R112 ;  /* 0x0000000aa070723c */ /* 0x040ff00000041870 */
[C---:B-1----:R-:W-:Y:S08]  /*16440*/  HMMA.16816.F32.BF16 R116, R160.reuse, R12, R116 ;  /* 0x0000000ca074723c */ /* 0x042ff00000041874 */
[C---:B------:R-:W-:Y:S08]  /*16450*/  HMMA.16816.F32.BF16 R120, R160.reuse, R14, R120 ;  /* 0x0000000ea078723c */ /* 0x040ff00000041878 */
[C---:B----4-:R-:W-:Y:S08]  /*16460*/  HMMA.16816.F32.BF16 R124, R160.reuse, R16, R124 ;  /* 0x00000010a07c723c */ /* 0x050ff0000004187c */
[----:B------:R-:W-:Y:S01]  /*16470*/  HMMA.16816.F32.BF16 R128, R160, R18, R128 ;  /* 0x00000012a080723c */ /* 0x000fe20000041880 */
[----:B------:R-:W-:-:S07]  /*16480*/  @P0 BRA `(.L_x_1106) ;  /* 0xffffe0c000000947 */ /* 0x000fce000383ffff */
.L_x_1105:
[----:B------:R-:W-:Y:S07]  /*16490*/  @!UPT UIADD3 URZ, URZ, URZ, URZ ;  /* 0x0000003f3f3ff290 */ /* 0x000fee000fffe03f */
[----:B------:R-:W-:Y:S02]  /*164a0*/  MOV R7, 0x1f ;  /* 0x0000001f00077802 */ /* 0x000fe40000000f00 */
[----:B------:R-:W-:Y:S01]  /*164b0*/  MOV R6, 0xffffffff ;  /* 0xffffffff00067802 */ /* 0x000fe20000000f00 */
[----:B------:R-:W-:Y:S06]  /*164c0*/  BRA.DIV ~URZ, `(.L_x_1107) ;  /* 0x000062d27f007947 */ /* 0x000fec000b800000 */
[----:B------:R1:W2:Y:S02]  /*164d0*/  SHFL.BFLY PT, R0, R209, 0x2, 0x1f ;  /* 0x0c401f00d1007f89 */ /* 0x0002a400000e0000 */
.L_x_1180:
[----:B--2---:R-:W-:Y:S01]  /*164e0*/  FADD.FTZ R0, R0, R209 ;  /* 0x000000d100007221 */ /* 0x004fe20000010000 */
[----:B------:R-:W-:Y:S05]  /*164f0*/  BRA.DIV ~URZ, `(.L_x_1108) ;  /* 0x000063027f007947 */ /* 0x000fea000b800000 */
[----:B------:R-:W2:Y:S04]  /*16500*/  SHFL.BFLY PT, R2, R208, 0x2, 0x1f ;  /* 0x0c401f00d0027f89 */ /* 0x000ea800000e0000 */
[----:B------:R-:W3:Y:S01]  /*16510*/  SHFL.BFLY PT, R5, R0, 0x1, 0x1f ;  /* 0x0c201f0000057f89 */ /* 0x000ee200000e0000 */
[----:B--2---:R-:W-:-:S02]  /*16520*/  FADD.FTZ R4, R2, R208 ;  /* 0x000000d002047221 */ /* 0x004fc40000010000 */
[----:B---3--:R-:W-:-:S03]  /*16530*/  FADD.FTZ R0, R0, R5 ;  /* 0x0000000500007221 */ /* 0x008fc60000010000 */
[----:B------:R2:W3:Y:S04]  /*16540*/  SHFL.BFLY PT, R3, R4, 0x1, 0x1f ;  /* 0x0c201f0004037f89 */ /* 0x0004e800000e0000 */
.L_x_1181:
        /* <DEDUP_REMOVED lines=81> */
[C---:B------:R-:W-:Y:S02]  /*16a60*/  FMUL.FTZ R30, R0.reuse, R34 ;  /* 0x00000022001e7220 */ /* 0x040fe40000410000 */
[----:B------:R-:W-:Y:S02]  /*16a70*/  FMUL.FTZ R31, R0, R35 ;  /* 0x00000023001f7220 */ /* 0x000fe40000410000 */
[----:B------:R-:W-:-:S02]  /*16a80*/  @P1 FMUL.FTZ R5, R5, 0.69314718246459960938 ;  /* 0x3f31721805051820 */ /* 0x000fc40000410000 */
[C---:B------:R-:W-:Y:S01]  /*16a90*/  FMUL.FTZ R34, R0.reuse, R42 ;  /* 0x0000002a00227220 */ /* 0x040fe20000410000 */
[----:B---3--:R-:W-:Y:S01]  /*16aa0*/  @P0 MOV R3, 0x3f317218 ;  /* 0x3f31721800030802 */ /* 0x008fe20000000f00 */
        /* <DEDUP_REMOVED lines=14> */
[----:B------:R-:W-:Y:S02]  /*16b90*/  FMUL.FTZ R75, R0, R83 ;  /* 0x00000053004b7220 */ /* 0x000fe40000410000 */
[----:B----4-:R-:W-:Y:S02]  /*16ba0*/  @P0 FMUL.FTZ R2, R2, 0.69314718246459960938 ;  /* 0x3f31721802020820 */ /* 0x010fe40000410000 */
[----:B------:R-:W-:Y:S02]  /*16bb0*/  @P0 FMUL.FTZ R3, R3, c[0x0][0x2d0] ;  /* 0x0000b40003030a20 */ /* 0x000fe40000410000 */
        /* <DEDUP_REMOVED lines=46> */
.L_x_1024:
[----:B-----5:R-:W2:Y:S01]  /*16ea0*/  S2R R110, SR_TID.X ;  /* 0x00000000006e7919 */ /* 0x020ea20000002100 */
        /* <DEDUP_REMOVED lines=16> */
.L_x_1110:
[----:B------:R-:W-:Y:S05]  /*16fb0*/  BSYNC B0 ;  /* 0x0000000000007941 */ /* 0x000fea0003800000 */
.L_x_1109:
        /* <DEDUP_REMOVED lines=127> */
[----:B----4-:R-:W-:-:S03]  /*177b0*/  @P1 LEA R4, P0, R236, c[0x0][0x508], 0x2 ;  /* 0x00014200ec041a11 */ /* 0x010fc600078010ff */
[----:B------:R3:W-:Y:S01]  /*177c0*/  STS [R249+0xc080], R3 ;  /* 0x00c08003f9007388 */ /* 0x0007e20000000800 */
[----:B-1----:R-:W-:Y:S02]  /*177d0*/  F2FP.BF16.PACK_AB R2, R107, R106 ;  /* 0x0000006a6b02723e */ /* 0x002fe400000010ff */
[----:B------:R-:W-:-:S03]  /*177e0*/  @P1 LEA.HI.X R5, R236, c[0x0][0x50c], R241, 0x2, P0 ;  /* 0x00014300ec051a11 */ /* 0x000fc600000f14f1 */
[----:B------:R1:W-:Y:S01]  /*177f0*/  STS [R249+0xc480], R2 ;  /* 0x00c48002f9007388 */ /* 0x0003e20000000800 */
[----:B--2---:R-:W-:Y:S02]  /*17800*/  F2FP.BF16.PACK_AB R0, R121, R120 ;  /* 0x000000787900723e */ /* 0x004fe400000010ff */
[----:B---3--:R-:W-:-:S03]  /*17810*/  F2FP.BF16.PACK_AB R3, R103, R102 ;  /* 0x000000666703723e */ /* 0x008fc600000010ff */
[----:B------:R2:W-:Y:S04]  /*17820*/  STS [R247+0xc000], R0 ;  /* 0x00c00000f7007388 */ /* 0x0005e80000000800 */
[----:B------:R3:W-:Y:S01]  /*17830*/  STS [R247+0xc400], R3 ;  /* 0x00c40003f7007388 */ /* 0x0007e20000000800 */
[----:B-1----:R-:W-:-:S05]  /*17840*/  F2FP.BF16.PACK_AB R2, R113, R112 ;  /* 0x000000707102723e */ /* 0x002fca00000010ff */
[----:B------:R1:W-:Y:S01]  /*17850*/  STS [R248+0xc080], R2 ;  /* 0x00c08002f8007388 */ /* 0x0003e20000000800 */
[----:B--2---:R-:W-:Y:S02]  /*17860*/  F2FP.BF16.PACK_AB R0, R99, R98 ;  /* 0x000000626300723e */ /* 0x004fe400000010ff */
[----:B---3--:R-:W-:-:S03]  /*17870*/  F2FP.BF16.PACK_AB R3, R105, R104 ;  /* 0x000000686903723e */ /* 0x008fc600000010ff */
[----:B------:R2:W-:Y:S04]  /*17880*/  STS [R248+0xc480], R0 ;  /* 0x00c48000f8007388 */ /* 0x0005e80000000800 */
[----:B------:R3:W-:Y:S01]  /*17890*/  STS [R246+0xc000], R3 ;  /* 0x00c00003f6007388 */ /* 0x0007e20000000800 */
[----:B-1----:R-:W-:Y:S01]  /*178a0*/  IMAD.MOV.U32 R2, RZ, RZ, RZ ;  /* 0x000000ffff027224 */ /* 0x002fe200078e00ff */
[----:B--2---:R-:W-:-:S05]  /*178b0*/  F2FP.BF16.PACK_AB R0, R95, R94 ;  /* 0x0000005e5f00723e */ /* 0x004fca00000010ff */
[----:B------:R1:W-:Y:S04]  /*178c0*/  STS [R246+0xc400], R0 ;  /* 0x00c40000f6007388 */ /* 0x0003e80000000800 */
[----:B------:R-:W-:Y:S06]  /*178d0*/  BAR.SYNC.DEFER_BLOCKING 0x1, 0x100 ;  /* 0x0044000000007b1d */ /* 0x000fec0000010000 */
[----:B------:R1:W5:Y:S04]  /*178e0*/  @P1 LDG.E R13, [R4.64] ;  /* 0x00000006040d1981 */ /* 0x000368000c1e1900 */
[----:B------:R1:W5:Y:S01]  /*178f0*/  @P2 LDG.E R2, [R6.64] ;  /* 0x0000000606022981 */ /* 0x000362000c1e1900 */
[----:B------:R-:W-:-:S04]  /*17900*/  ISETP.NE.AND P0, PT, R234, RZ, PT ;  /* 0x000000ffea00720c */ /* 0x000fc80003f05270 */
[----:B---3--:R-:W-:Y:S01]  /*17910*/  SEL R3, R234, c[0x0][0x3d4], P0 ;  /* 0x0000f500ea037a07 */ /* 0x008fe20000000000 */
[----:B------:R-:W-:Y:S05]  /*17920*/  @P1 BRA `(.L_x_1113) ;  /* 0x0000004000001947 */ /* 0x000fea0003800000 */
[----:B------:R-:W-:Y:S05]  /*17930*/  @!P2 BRA `(.L_x_1113) ;  /* 0x000000300000a947 */ /* 0x000fea0003800000 */
[----:B-1----:R1:W2:Y:S04]  /*17940*/  LDG.E R0, [R6.64] ;  /* 0x0000000606007981 */ /* 0x0022a8000c1e1900 */
[----:B-1----:R-:W2:Y:S02]  /*17950*/  LDG.E R6, [R6.64+0x4] ;  /* 0x0000040606067981 */ /* 0x002ea4000c1e1900 */
[----:B--2--5:R-:W-:Y:S02]  /*17960*/  IADD3 R13, -R0, R6, RZ ;  /* 0x00000006000d7210 */ /* 0x024fe40007ffe1ff */
.L_x_1113:
[----:B------:R-:W2:Y:S01]  /*17970*/  LDL R118, [R1+0x4] ;  /* 0x0000040001767983 */ /* 0x000ea20000100800 */
[----:B------:R-:W-:Y:S01]  /*17980*/  IMAD.MOV.U32 R11, RZ, RZ, 0x368 ;  /* 0x00000368ff0b7424 */ /* 0x000fe200078e00ff */
[----:B------:R-:W-:Y:S01]  /*17990*/  ISETP.GT.AND P2, PT, R3, 0x1, PT ;  /* 0x000000010300780c */ /* 0x000fe20003f44270 */
[----:B-1----:R-:W-:Y:S01]  /*179a0*/  IMAD.MOV.U32 R0, RZ, RZ, c[0x0][0x4e8] ;  /* 0x00013a00ff007624 */ /* 0x002fe200078e00ff */
[----:B------:R-:W-:Y:S01]  /*179b0*/  ISETP.NE.U32.AND P0, PT, RZ, c[0x0][0x500], PT ;  /* 0x00014000ff007a0c */ /* 0x000fe20003f05070 */
[----:B------:R-:W-:Y:S01]  /*179c0*/  IMAD.IADD R8, R240, 0x1, R233 ;  /* 0x00000001f0087824 */ /* 0x000fe200078e02e9 */
[----:B------:R-:W-:Y:S01]  /*179d0*/  SEL R11, R11, 0x328, P2 ;  /* 0x000003280b0b7807 */ /* 0x000fe20001000000 */
[----:B------:R-:W1:Y:S01]  /*179e0*/  S2R R119, SR_TID.X ;  /* 0x0000000000777919 */ /* 0x000e620000002100 */
[----:B------:R-:W-:Y:S01]  /*179f0*/  ISETP.NE.AND P3, PT, R0, 0x1, PT ;  /* 0x000000010000780c */ /* 0x000fe20003f65270 */
[----:B-----5:R-:W-:Y:S01]  /*17a00*/  IMAD R13, R13, c[0x0][0x4e8], RZ ;  /* 0x00013a000d0d7a24 */ /* 0x020fe200078e02ff */
[----:B------:R-:W3:Y:S01]  /*17a10*/  LDC.64 R6, c[0x0][R11+0x170] ;  /* 0x00005c000b067b82 */ /* 0x000ee20000000a00 */
[----:B------:R-:W-:-:S02]  /*17a20*/  ISETP.NE.AND.EX P0, PT, RZ, c[0x0][0x504], PT, P0 ;  /* 0x00014100ff007a0c */ /* 0x000fc40003f05300 */
[----:B------:R-:W-:Y:S02]  /*17a30*/  LOP3.LUT R216, R216, 0xfffffffd, RZ, 0xc0, !PT ;  /* 0xfffffffdd8d87812 */ /* 0x000fe400078ec0ff */
[----:B------:R-:W-:Y:S02]  /*17a40*/  SEL R0, R236, RZ, !P0 ;  /* 0x000000ffec007207 */ /* 0x000fe40004000000 */
[----:B------:R-:W-:Y:S01]  /*17a50*/  SEL R4, R241, RZ, !P0 ;  /* 0x000000fff1047207 */ /* 0x000fe20004000000 */
[----:B------:R4:W4:Y:S03]  /*17a60*/  LDC.64 R14, c[0x0][R11+0x168] ;  /* 0x00005a000b0e7b82 */ /* 0x0009260000000a00 */
[----:B------:R-:W-:-:S05]  /*17a70*/  @P3 IMAD.HI.U32 R9, R8, c[0x0][0x4ec], RZ ;  /* 0x00013b0008093a27 */ /* 0x000fca00078e00ff */
[----:B------:R4:W4:Y:S01]  /*17a80*/  LDC.64 R16, c[0x0][R11+0x178] ;  /* 0x00005e000b107b82 */ /* 0x0009220000000a00 */
[----:B-1----:R-:W-:-:S07]  /*17a90*/  SHF.R.S32.HI R111, RZ, 0x1f, R119 ;  /* 0x0000001fff6f7819 */ /* 0x002fce0000011477 */
[----:B------:R4:W1:Y:S01]  /*17aa0*/  LDC.64 R18, c[0x0][R11+0x160] ;  /* 0x000058000b127b82 */ /* 0x0008620000000a00 */
[----:B------:R-:W-:-:S04]  /*17ab0*/  LEA.HI R111, R111, R119, RZ, 0x5 ;  /* 0x000000776f6f7211 */ /* 0x000fc800078f28ff */
[----:B------:R-:W-:-:S05]  /*17ac0*/  LOP3.LUT R111, R111, 0xffffffe0, RZ, 0xc0, !PT ;  /* 0xffffffe06f6f7812 */ /* 0x000fca00078ec0ff */
[----:B------:R-:W-:Y:S02]  /*17ad0*/  IMAD.IADD R111, R119, 0x1, -R111 ;  /* 0x00000001776f7824 */ /* 0x000fe400078e0a6f */
[----:B---3--:R-:W-:-:S04]  /*17ae0*/  IMAD R3, R7, R0, RZ ;  /* 0x0000000007037224 */ /* 0x008fc800078e02ff */
[C---:B----4-:R-:W-:Y:S02]  /*17af0*/  IMAD R11, R6.reuse, R4, R3 ;  /* 0x00000004060b7224 */ /* 0x050fe400078e0203 */
[----:B------:R-:W-:-:S04]  /*17b00*/  IMAD.WIDE.U32 R4, R6, R0, RZ ;  /* 0x0000000006047225 */ /* 0x000fc800078e00ff */
[----:B------:R-:W-:-:S04]  /*17b10*/  IMAD.WIDE.U32 R6, R14, R239, RZ ;  /* 0x000000ef0e067225 */ /* 0x000fc800078e00ff */
[----:B------:R-:W-:Y:S01]  /*17b20*/  IMAD.MOV.U32 R3, RZ, RZ, R8 ;  /* 0x000000ffff037224 */ /* 0x000fe200078e0008 */
[----:B------:R-:W-:Y:S01]  /*17b30*/  @P3 SHF.R.U32.HI R3, RZ, c[0x0][0x4f0], R9 ;  /* 0x00013c00ff033a19 */ /* 0x000fe20000011609 */
[----:B------:R-:W-:Y:S01]  /*17b40*/  IMAD R10, R15, R239, RZ ;  /* 0x000000ef0f0a7224 */ /* 0x000fe200078e02ff */
[----:B------:R-:W-:Y:S01]  /*17b50*/  SEL R9, R251, RZ, P2 ;  /* 0x000000fffb097207 */ /* 0x000fe20001000000 */
[----:B------:R-:W-:Y:S01]  /*17b60*/  IMAD.IADD R12, R5, 0x1, R11 ;  /* 0x00000001050c7824 */ /* 0x000fe200078e020b */
[----:B------:R-:W-:Y:S01]  /*17b70*/  IADD3 R14, P1, P0, R4, R6, R2 ;  /* 0x00000006040e7210 */ /* 0x000fe2000783e002 */
        /* <DEDUP_REMOVED lines=10> */
[----:B-1----:R-:W-:Y:S01]  /*17c20*/  IMAD R3, R19, R4, RZ ;  /* 0x0000000413037224 */ /* 0x002fe200078e02ff */
        /* <DEDUP_REMOVED lines=26> */
[----:B-1----:R-:W-:Y:S01]  /*17dd0*/  SHF.R.S32.HI R6, RZ, 0x1f, R110 ;  /* 0x0000001fff067819 */ /* 0x002fe2000001146e */
[----:B------:R-:W-:Y:S01]  /*17de0*/  IMAD R10, R10, c[0x0][0x3a0], RZ ;  /* 0x0000e8000a0a7a24 */ /* 0x000fe200078e02ff */
[----:B------:R1:W2:Y:S01]  /*17df0*/  LDS.128 R36, [R203+0x80] ;  /* 0x00008000cb247984 */ /* 0x0002a20000000c00 */
[----:B------:R-:W-:Y:S01]  /*17e00*/  IMAD.WIDE.U32 R4, R2, c[0x0][0x3a0], RZ ;  /* 0x0000e80002047a25 */ /* 0x000fe200078e00ff */
[----:B------:R-:W-:Y:S02]  /*17e10*/  LEA.HI R6, R6, R110, RZ, 0x3 ;  /* 0x0000006e06067211 */ /* 0x000fe400078f18ff */
[----:B------:R1:W3:Y:S01]  /*17e20*/  LDS.128 R52, [R203+0x1080] ;  /* 0x00108000cb347984 */ /* 0x0002e20000000c00 */
[----:B------:R-:W-:Y:S01]  /*17e30*/  IMAD R2, R2, c[0x0][0x3a4], R10 ;  /* 0x0000e90002027a24 */ /* 0x000fe200078e020a */
[----:B------:R-:W-:Y:S02]  /*17e40*/  LOP3.LUT R6, R6, 0xfffffff8, RZ, 0xc0, !PT ;  /* 0xfffffff806067812 */ /* 0x000fe400078ec0ff */
[----:B------:R1:W4:Y:S01]  /*17e50*/  LDS.128 R68, [R203+0x2080] ;  /* 0x00208000cb447984 */ /* 0x0003220000000c00 */
[----:B------:R-:W-:-:S02]  /*17e60*/  IADD3 R14, R211, R233, RZ ;  /* 0x000000e9d30e7210 */ /* 0x000fc40007ffe0ff */
[----:B------:R-:W-:Y:S01]  /*17e70*/  IADD3 R3, R5, R2, RZ ;  /* 0x0000000205037210 */ /* 0x000fe20007ffe0ff */
[----:B------:R1:W1:Y:S01]  /*17e80*/  LDS.128 R84, [R203+0x3080] ;  /* 0x00308000cb547984 */ /* 0x0002620000000c00 */
[----:B------:R-:W-:-:S03]  /*17e90*/  IADD3 R2, -R6, R110, RZ ;  /* 0x0000006e06027210 */ /* 0x000fc60007ffe1ff */
[----:B------:R1:W1:Y:S01]  /*17ea0*/  LDS.128 R32, [R203+0x4080] ;  /* 0x00408000cb207984 */ /* 0x0002620000000c00 */
[----:B------:R-:W-:Y:S02]  /*17eb0*/  LEA R6, R2, R211, 0x5 ;  /* 0x000000d302067211 */ /* 0x000fe400078e28ff */
[----:B------:R-:W-:Y:S01]  /*17ec0*/  MOV R2, R4 ;  /* 0x0000000400027202 */ /* 0x000fe20000000f00 */
[----:B------:R1:W1:Y:S04]  /*17ed0*/  LDS.128 R48, [R203+0x5080] ;  /* 0x00508000cb307984 */ /* 0x0002680000000c00 */
[----:B------:R-:W-:Y:S01]  /*17ee0*/  IMAD.WIDE.U32 R4, R239, c[0x0][0x3e8], R2 ;  /* 0x0000fa00ef047a25 */ /* 0x000fe200078e0002 */
[----:B------:R-:W-:Y:S01]  /*17ef0*/  IADD3 R3, R233, R6, RZ ;  /* 0x00000006e9037210 */ /* 0x000fe20007ffe0ff */
[----:B------:R1:W1:Y:S01]  /*17f00*/  LDS.128 R64, [R203+0x6080] ;  /* 0x00608000cb407984 */ /* 0x0002620000000c00 */
[----:B------:R-:W-:Y:S01]  /*17f10*/  SHF.R.S32.HI R2, RZ, 0x1f, R0 ;  /* 0x0000001fff027819 */ /* 0x000fe20000011400 */
[----:B------:R-:W-:-:S02]  /*17f20*/  IMAD R5, R239, c[0x0][0x3ec], R5 ;  /* 0x0000fb00ef057a24 */ /* 0x000fc400078e0205 */
[----:B------:R-:W-:Y:S01]  /*17f30*/  @P3 IMAD.HI.U32 R8, R3, c[0x0][0x4ec], RZ ;  /* 0x00013b0003083a27 */ /* 0x000fe200078e00ff */
[----:B------:R1:W1:Y:S03]  /*17f40*/  LDS.128 R80, [R203+0x7080] ;  /* 0x00708000cb507984 */ /* 0x0002660000000c00 */
[----:B------:R-:W-:Y:S01]  /*17f50*/  IMAD R6, R2, c[0x0][0x3f0], RZ ;  /* 0x0000fc0002067a24 */ /* 0x000fe200078e02ff */
[----:B------:R1:W1:Y:S01]  /*17f60*/  LDS.128 R28, [R203+0x8080] ;  /* 0x00808000cb1c7984 */ /* 0x0002620000000c00 */
[----:B------:R-:W-:Y:S01]  /*17f70*/  IMAD.MOV.U32 R2, RZ, RZ, R3 ;  /* 0x000000ffff027224 */ /* 0x000fe200078e0003 */
[----:B------:R-:W-:Y:S01]  /*17f80*/  @P3 SHF.R.U32.HI R2, RZ, c[0x0][0x4f0], R8 ;  /* 0x00013c00ff023a19 */ /* 0x000fe20000011608 */
[C---:B------:R-:W-:Y:S01]  /*17f90*/  IMAD R7, R0.reuse, c[0x0][0x3f4], R6 ;  /* 0x0000fd0000077a24 */ /* 0x040fe200078e0206 */
[----:B------:R1:W1:Y:S01]  /*17fa0*/  LDS.128 R44, [R203+0x9080] ;  /* 0x00908000cb2c7984 */ /* 0x0002620000000c00 */
[----:B------:R-:W-:Y:S01]  /*17fb0*/  IMAD.WIDE.U32 R4, R0, c[0x0][0x3f0], R4 ;  /* 0x0000fc0000047a25 */ /* 0x000fe200078e0004 */
[----:B------:R-:W-:-:S02]  /*17fc0*/  SHF.R.S32.HI R6, RZ, 0x1f, R2 ;  /* 0x0000001fff067819 */ /* 0x000fc40000011402 */
[----:B------:R1:W1:Y:S01]  /*17fd0*/  LDS.128 R60, [R203+0xa080] ;  /* 0x00a08000cb3c7984 */ /* 0x0002620000000c00 */
[----:B------:R-:W-:Y:S02]  /*17fe0*/  IADD3 R0, -R2, RZ, RZ ;  /* 0x000000ff02007210 */ /* 0x000fe40007ffe1ff */
[----:B------:R-:W-:Y:S01]  /*17ff0*/  IADD3 R5, R5, R7, RZ ;  /* 0x0000000705057210 */ /* 0x000fe20007ffe0ff */
[----:B------:R1:W1:Y:S01]  /*18000*/  LDS.128 R76, [R203+0xb080] ;  /* 0x00b08000cb4c7984 */ /* 0x0002620000000c00 */
[----:B------:R-:W-:Y:S02]  /*18010*/  IMAD R6, R6, c[0x0][0x3e0], RZ ;  /* 0x0000f80006067a24 */ /* 0x000fe400078e02ff */
[----:B------:R-:W-:Y:S01]  /*18020*/  IMAD R0, R0, c[0x0][0x4e8], R3 ;  /* 0x00013a0000007a24 */ /* 0x000fe200078e0203 */
[----:B------:R1:W1:Y:S01]  /*18030*/  LDS.128 R24, [R203+0xc080] ;  /* 0x00c08000cb187984 */ /* 0x0002620000000c00 */
[----:B------:R-:W-:-:S03]  /*18040*/  IMAD.WIDE.U32 R4, R2, c[0x0][0x3e0], R4 ;  /* 0x0000f80002047a25 */ /* 0x000fc600078e0004 */
[----:B------:R1:W1:Y:S01]  /*18050*/  LDS.128 R40, [R203+0xd080] ;  /* 0x00d08000cb287984 */ /* 0x0002620000000c00 */
[----:B------:R-:W-:Y:S01]  /*18060*/  IMAD R2, R2, c[0x0][0x3e4], R6 ;  /* 0x0000f90002027a24 */ /* 0x000fe200078e0206 */
[----:B------:R-:W-:Y:S02]  /*18070*/  SHF.R.S32.HI R6, RZ, 0x1f, R0 ;  /* 0x0000001fff067819 */ /* 0x000fe40000011400 */
[----:B------:R1:W1:Y:S01]  /*18080*/  LDS.128 R56, [R203+0xe080] ;  /* 0x00e08000cb387984 */ /* 0x0002620000000c00 */
[----:B------:R-:W-:Y:S01]  /*18090*/  IMAD.IADD R3, R5, 0x1, R2 ;  /* 0x0000000105037824 */ /* 0x000fe200078e0202 */
[----:B------:R-:W-:Y:S01]  /*180a0*/  MOV R2, R4 ;  /* 0x0000000400027202 */ /* 0x000fe20000000f00 */
[----:B------:R-:W-:Y:S01]  /*180b0*/  IMAD R6, R6, c[0x0][0x3d8], RZ ;  /* 0x0000f60006067a24 */ /* 0x000fe200078e02ff */
[----:B------:R1:W1:Y:S03]  /*180c0*/  LDS.128 R72, [R203+0xf080] ;  /* 0x00f08000cb487984 */ /* 0x0002660000000c00 */
[----:B------:R-:W-:-:S04]  /*180d0*/  IMAD.WIDE.U32 R2, R0, c[0x0][0x3d8], R2 ;  /* 0x0000f60000027a25 */ /* 0x000fc800078e0002 */
[----:B------:R-:W-:Y:S01]  /*180e0*/  IMAD R0, R0, c[0x0][0x3dc], R6 ;  /* 0x0000f70000007a24 */ /* 0x000fe200078e0206 */
[----:B------:R-:W-:-:S04]  /*180f0*/  LEA R16, P0, R2, c[0x0][0x380], 0x1 ;  /* 0x0000e00002107a11 */ /* 0x000fc800078008ff */
[----:B------:R-:W-:-:S04]  /*18100*/  IADD3 R0, R3, R0, RZ ;  /* 0x0000000003007210 */ /* 0x000fc80007ffe0ff */
[----:B------:R-:W-:Y:S01]  /*18110*/  LEA.HI.X R15, R2, c[0x0][0x384], R0, 0x1, P0 ;  /* 0x0000e100020f7a11 */ /* 0x000fe200000f0c00 */
[----:B------:R-:W-:Y:S05]  /*18120*/  BRA.DIV ~URZ, `(.L_x_1115) ;  /* 0x000047d27f007947 */ /* 0x000fea000b800000 */
[----:B--234-:R2:W3:Y:S02]  /*18130*/  SHFL.IDX PT, R12, R15, RZ, 0x181f ;  /* 0x00181fff0f0c7589 */ /* 0x01c4e400000e0000 */
.L_x_1182:
[----:B------:R-:W-:Y:S05]  /*18140*/  BRA.DIV ~URZ, `(.L_x_1116) ;  /* 0x000048227f007947 */ /* 0x000fea000b800000 */
[----:B------:R4:W2:Y:S02]  /*18150*/  SHFL.IDX PT, R0, R16, RZ, 0x181f ;  /* 0x00181fff10007589 */ /* 0x0008a400000e0000 */
.L_x_1183:
        /* <DEDUP_REMOVED lines=16> */
[C---:B------:R-:W-:Y:S02]  /*18260*/  @!P1 LEA R6, P5, R213.reuse, R0, 0x1 ;  /* 0x00000000d5069211 */ /* 0x040fe400078a08ff */
        /* <DEDUP_REMOVED lines=9> */
.L_x_1118:
[----:B------:R-:W-:Y:S05]  /*18300*/  BSYNC B0 ;  /* 0x0000000000007941 */ /* 0x000fea0003800000 */
.L_x_1117:
[----:B------:R-:W-:Y:S05]  /*18310*/  BRA.DIV ~URZ, `(.L_x_1119) ;  /* 0x000046b27f007947 */ /* 0x000fea000b800000 */
[----:B---3--:R3:W4:Y:S04]  /*18320*/  SHFL.IDX PT, R12, R15, 0x1, 0x181f ;  /* 0x00381f000f0c7f89 */ /* 0x00872800000e0000 */
[----:B--2---:R3:W2:Y:S02]  /*18330*/  SHFL.IDX PT, R0, R16, 0x1, 0x181f ;  /* 0x00381f0010007f89 */ /* 0x0046a400000e0000 */
.L_x_1184:
        /* <DEDUP_REMOVED lines=20> */
.L_x_1121:
[----:B------:R-:W-:Y:S05]  /*18480*/  BSYNC B0 ;  /* 0x0000000000007941 */ /* 0x000fea0003800000 */
.L_x_1120:
[----:B------:R-:W-:Y:S05]  /*18490*/  BRA.DIV ~URZ, `(.L_x_1122) ;  /* 0x000045f27f007947 */ /* 0x000fea000b800000 */
[----:B----4-:R4:W3:Y:S02]  /*184a0*/  SHFL.IDX PT, R12, R15, 0x2, 0x181f ;  /* 0x00581f000f0c7f89 */ /* 0x0108e400000e0000 */
.L_x_1185:
[----:B------:R-:W-:Y:S05]  /*184b0*/  BRA.DIV ~URZ, `(.L_x_1123) ;  /* 0x000046427f007947 */ /* 0x000fea000b800000 */
[----:B--2---:R2:W4:Y:S02]  /*184c0*/  SHFL.IDX PT, R0, R16, 0x2, 0x181f ;  /* 0x00581f0010007f89 */ /* 0x00452400000e0000 */
.L_x_1186:
        /* <DEDUP_REMOVED lines=20> */
.L_x_1125:
[----:B------:R-:W-:Y:S05]  /*18610*/  BSYNC B0 ;  /* 0x0000000000007941 */ /* 0x000fea0003800000 */
.L_x_1124:
[----:B------:R-:W-:Y:S05]  /*18620*/  BRA.DIV ~URZ, `(.L_x_1126) ;  /* 0x000045327f007947 */ /* 0x000fea000b800000 */
[----:B---3--:R3:W2:Y:S04]  /*18630*/  SHFL.IDX PT, R10, R15, 0x3, 0x181f ;  /* 0x00781f000f0a7f89 */ /* 0x0086a800000e0000 */
[----:B----4-:R3:W4:Y:S02]  /*18640*/  SHFL.IDX PT, R0, R16, 0x3, 0x181f ;  /* 0x00781f0010007f89 */ /* 0x01072400000e0000 */
.L_x_1187:
        /* <DEDUP_REMOVED lines=8> */
[C---:B------:R-:W-:Y:S02]  /*186d0*/  @!P0 LEA R2, P3, R213.reuse, R0, 0x1 ;  /* 0x00000000d5028211 */ /* 0x040fe400078608ff */
        /* <DEDUP_REMOVED lines=12> */
.L_x_1114:
        /* <DEDUP_REMOVED lines=33> */
.L_x_1188:
[----:B------:R-:W-:Y:S05]  /*189b0*/  BRA.DIV ~URZ, `(.L_x_1129) ;  /* 0x000042d27f007947 */ /* 0x000fea000b800000 */
[----:B------:R3:W4:Y:S02]  /*189c0*/  SHFL.IDX PT, R0, R17, RZ, 0x1c1f ;  /* 0x001c1fff11007589 */ /* 0x00072400000e0000 */
.L_x_1189:
[----:B------:R-:W-:Y:S01]  /*189d0*/  BSSY B0, `(.L_x_1130) ;  /* 0x00000c6000007945 */ /* 0x000fe20003800000 */
[----:B------:R-:W-:Y:S05]  /*189e0*/  @P0 BRA `(.L_x_1131) ;  /* 0x00000c4000000947 */ /* 0x000fea0003800000 */
[C---:B------:R-:W-:Y:S02]  /*189f0*/  ISETP.GE.AND P2, PT, R217.reuse, c[0x0][0x3c8], PT ;  /* 0x0000f200d9007a0c */ /* 0x040fe40003f46270 */
[C---:B------:R-:W-:Y:S02]  /*18a00*/  IADD3 R13, R217.reuse, 0x8, RZ ;  /* 0x00000008d90d7810 */ /* 0x040fe40007ffe0ff */
[----:B------:R-:W-:Y:S02]  /*18a10*/  IADD3 R5, R217, 0x10, RZ ;  /* 0x00000010d9057810 */ /* 0x000fe40007ffe0ff */
[----:B------:R-:W-:Y:S02]  /*18a20*/  ISETP.GE.AND P1, PT, R13, c[0x0][0x3c8], PT ;  /* 0x0000f2000d007a0c */ /* 0x000fe40003f26270 */
[----:B------:R-:W-:-:S02]  /*18a30*/  ISETP.GE.AND P0, PT, R5, c[0x0][0x3c8], PT ;  /* 0x0000f20005007a0c */ /* 0x000fc40003f06270 */
[C---:B------:R-:W-:Y:S02]  /*18a40*/  IADD3 R12, R217.reuse, 0x20, RZ ;  /* 0x00000020d90c7810 */ /* 0x040fe40007ffe0ff */
[C---:B------:R-:W-:Y:S01]  /*18a50*/  IADD3 R15, R217.reuse, 0x8, RZ ;  /* 0x00000008d90f7810 */ /* 0x040fe20007ffe0ff */
[----:B----4-:R-:W-:Y:S01]  /*18a60*/  @!P2 IMAD.MOV.U32 R2, RZ, RZ, R0 ;  /* 0x000000ffff02a224 */ /* 0x010fe200078e0000 */
[C---:B------:R-:W-:Y:S01]  /*18a70*/  IADD3 R10, R217.reuse, 0x10, RZ ;  /* 0x00000010d90a7810 */ /* 0x040fe20007ffe0ff */
[----:B--2---:R-:W-:Y:S01]  /*18a80*/  @!P2 IMAD.MOV.U32 R3, RZ, RZ, R4 ;  /* 0x000000ffff03a224 */ /* 0x004fe200078e0004 */
[C---:B------:R-:W-:Y:S02]  /*18a90*/  IADD3 R14, R217.reuse, 0x18, RZ ;  /* 0x00000018d90e7810 */ /* 0x040fe40007ffe0ff */
[----:B------:R-:W-:Y:S01]  /*18aa0*/  ISETP.GE.AND P4, PT, R12, c[0x0][0x3c8], PT ;  /* 0x0000f2000c007a0c */ /* 0x000fe20003f86270 */
[----:B------:R-:W-:Y:S01]  /*18ab0*/  @!P2 IMAD.WIDE R6, R217, 0x4, R2 ;  /* 0x00000004d906a825 */ /* 0x000fe200078e0202 */
[----:B------:R-:W-:-:S02]  /*18ac0*/  @!P1 LEA R2, P3, R13, R0, 0x2 ;  /* 0x000000000d029211 */ /* 0x000fc400078610ff */
[----:B------:R-:W-:Y:S02]  /*18ad0*/  SHF.R.S32.HI R15, RZ, 0x1f, R15 ;  /* 0x0000001fff0f7819 */ /* 0x000fe4000001140f */
[----:B------:R2:W-:Y:S01]  /*18ae0*/  @!P2 ST.E.64 [R6.64], R160 ;  /* 0x000000a00600a985 */ /* 0x0005e2000c101b06 */
[----:B------:R-:W-:Y:S02]  /*18af0*/  SHF.R.S32.HI R10, RZ, 0x1f, R10 ;  /* 0x0000001fff0a7819 */ /* 0x000fe4000001140a */
[----:B------:R-:W-:Y:S02]  /*18b00*/  @!P0 LEA R8, P2, R5, R0, 0x2 ;  /* 0x0000000005088211 */ /* 0x000fe400078410ff */
[----:B------:R-:W-:Y:S02]  /*18b10*/  ISETP.GE.AND P5, PT, R14, c[0x0][0x3c8], PT ;  /* 0x0000f2000e007a0c */ /* 0x000fe40003fa6270 */
[----:B------:R-:W-:Y:S02]  /*18b20*/  IADD3 R11, R217, 0x28, RZ ;  /* 0x00000028d90b7810 */ /* 0x000fe40007ffe0ff */
[----:B------:R-:W-:-:S02]  /*18b30*/  @!P1 LEA.HI.X R3, R13, R4, R15, 0x2, P3 ;  /* 0x000000040d039211 */ /* 0x000fc400018f140f */
[----:B------:R-:W-:Y:S02]  /*18b40*/  @!P0 LEA.HI.X R9, R5, R4, R10, 0x2, P2 ;  /* 0x0000000405098211 */ /* 0x000fe400010f140a */
[----:B------:R-:W-:Y:S01]  /*18b50*/  ISETP.GE.AND P6, PT, R11, c[0x0][0x3c8], PT ;  /* 0x0000f2000b007a0c */ /* 0x000fe20003fc6270 */
[----:B------:R4:W-:Y:S01]  /*18b60*/  @!P1 ST.E.64 [R2.64], R142 ;  /* 0x0000008e02009985 */ /* 0x0009e2000c101b06 */
[C---:B------:R-:W-:Y:S02]  /*18b70*/  IADD3 R13, R217.reuse, 0x20, RZ ;  /* 0x00000020d90d7810 */ /* 0x040fe40007ffe0ff */
[C---:B------:R-:W-:Y:S01]  /*18b80*/  IADD3 R15, R217.reuse, 0x18, RZ ;  /* 0x00000018d90f7810 */ /* 0x040fe20007ffe0ff */
[----:B------:R5:W-:Y:S01]  /*18b90*/  @!P0 ST.E.64 [R8.64], R144 ;  /* 0x0000009008008985 */ /* 0x000be2000c101b06 */
[----:B------:R-:W-:Y:S02]  /*18ba0*/  SHF.R.S32.HI R13, RZ, 0x1f, R13 ;  /* 0x0000001fff0d7819 */ /* 0x000fe4000001140d */
[----:B------:R-:W-:-:S02]  /*18bb0*/  IADD3 R5, R217, 0x30, RZ ;  /* 0x00000030d9057810 */ /* 0x000fc40007ffe0ff */
[----:B------:R-:W-:Y:S02]  /*18bc0*/  SHF.R.S32.HI R15, RZ, 0x1f, R15 ;  /* 0x0000001fff0f7819 */ /* 0x000fe4000001140f */
[----:B------:R-:W-:Y:S02]  /*18bd0*/  ISETP.GE.AND P3, PT, R5, c[0x0][0x3c8], PT ;  /* 0x0000f20005007a0c */ /* 0x000fe40003f66270 */
[----:B------:R-:W-:Y:S02]  /*18be0*/  IADD3 R10, R217, 0x38, RZ ;  /* 0x00000038d90a7810 */ /* 0x000fe40007ffe0ff */
[----:B--2---:R-:W-:Y:S02]  /*18bf0*/  @!P5 LEA R6, P1, R14, R0, 0x2 ;  /* 0x000000000e06d211 */ /* 0x004fe400078210ff */
[----:B------:R-:W-:Y:S02]  /*18c00*/  ISETP.GE.AND P2, PT, R10, c[0x0][0x3c8], PT ;  /* 0x0000f2000a007a0c */ /* 0x000fe40003f46270 */
[----:B------:R-:W-:-:S05]  /*18c10*/  @!P5 LEA.HI.X R7, R14, R4, R15, 0x2, P1 ;  /* 0x000000040e07d211 */ /* 0x000fca00008f140f */
[----:B------:R2:W-:Y:S01]  /*18c20*/  @!P5 ST.E.64 [R6.64], R148 ;  /* 0x000000940600d985 */ /* 0x0005e2000c101b06 */
[----:B----4-:R-:W-:-:S04]  /*18c30*/  @!P4 LEA R2, P0, R12, R0, 0x2 ;  /* 0x000000000c02c211 */ /* 0x010fc800078010ff */
[----:B------:R-:W-:Y:S02]  /*18c40*/  @!P4 LEA.HI.X R3, R12, R4, R13, 0x2, P0 ;  /* 0x000000040c03c211 */ /* 0x000fe400000f140d */
[----:B------:R-:W-:Y:S02]  /*18c50*/  IADD3 R12, R217, 0x28, RZ ;  /* 0x00000028d90c7810 */ /* 0x000fe40007ffe0ff */
[----:B-----5:R-:W-:Y:S01]  /*18c60*/  @!P6 LEA R8, P1, R11, R0, 0x2 ;  /* 0x000000000b08e211 */ /* 0x020fe200078210ff */
[----:B------:R4:W-:Y:S01]  /*18c70*/  @!P4 ST.E.64 [R2.64], R152 ;  /* 0x000000980200c985 */ /* 0x0009e2000c101b06 */
[----:B------:R-:W-:-:S04]  /*18c80*/  SHF.R.S32.HI R12, RZ, 0x1f, R12 ;  /* 0x0000001fff0c7819 */ /* 0x000fc8000001140c */
[----:B------:R-:W-:Y:S02]  /*18c90*/  @!P6 LEA.HI.X R9, R11, R4, R12, 0x2, P1 ;  /* 0x000000040b09e211 */ /* 0x000fe400008f140c */
[C---:B------:R-:W-:Y:S02]  /*18ca0*/  IADD3 R12, R217.reuse, 0x30, RZ ;  /* 0x00000030d90c7810 */ /* 0x040fe40007ffe0ff */
[----:B------:R-:W-:Y:S01]  /*18cb0*/  IADD3 R11, R217, 0x38, RZ ;  /* 0x00000038d90b7810 */ /* 0x000fe20007ffe0ff */
[----:B------:R5:W-:Y:S01]  /*18cc0*/  @!P6 ST.E.64 [R8.64], R156 ;  /* 0x0000009c0800e985 */ /* 0x000be2000c101b06 */
[----:B------:R-:W-:Y:S02]  /*18cd0*/  SHF.R.S32.HI R12, RZ, 0x1f, R12 ;  /* 0x0000001fff0c7819 */ /* 0x000fe4000001140c */
[----:B------:R-:W-:Y:S02]  /*18ce0*/  ISETP.GE.AND P6, PT, R252, c[0x0][0x3c8], PT ;  /* 0x0000f200fc007a0c */ /* 0x000fe40003fc6270 */
[----:B--2---:R-:W-:-:S02]  /*18cf0*/  @!P3 LEA R6, P0, R5, R0, 0x2 ;  /* 0x000000000506b211 */ /* 0x004fc400078010ff */
[----:B------:R-:W-:Y:S02]  /*18d00*/  ISETP.GE.AND P1, PT, R250, c[0x0][0x3c8], PT ;  /* 0x0000f200fa007a0c */ /* 0x000fe40003f26270 */
[----:B------:R-:W-:Y:S02]  /*18d10*/  @!P3 LEA.HI.X R7, R5, R4, R12, 0x2, P0 ;  /* 0x000000040507b211 */ /* 0x000fe400000f140c */
[----:B------:R-:W-:Y:S02]  /*18d20*/  SHF.R.S32.HI R11, RZ, 0x1f, R11 ;  /* 0x0000001fff0b7819 */ /* 0x000fe4000001140b */
[----:B------:R-:W-:Y:S01]  /*18d30*/  IADD3 R5, R217, 0x50, RZ ;  /* 0x00000050d9057810 */ /* 0x000fe20007ffe0ff */
[----:B------:R2:W-:Y:S03]  /*18d40*/  @!P3 ST.E.64 [R6.64], R28 ;  /* 0x0000001c0600b985 */ /* 0x0005e6000c101b06 */
[----:B------:R-:W-:-:S02]  /*18d50*/  ISETP.GE.AND P5, PT, R5, c[0x0][0x3c8], PT ;  /* 0x0000f20005007a0c */ /* 0x000fc40003fa6270 */
[----:B----4-:R-:W-:-:S04]  /*18d60*/  @!P2 LEA R2, P4, R10, R0, 0x2 ;  /* 0x000000000a02a211 */ /* 0x010fc800078810ff */
[----:B------:R-:W-:Y:S02]  /*18d70*/  @!P2 LEA.HI.X R3, R10, R4, R11, 0x2, P4 ;  /* 0x000000040a03a211 */ /* 0x000fe400020f140b */
[----:B------:R-:W-:Y:S02]  /*18d80*/  SHF.R.S32.HI R10, RZ, 0x1f, R252 ;  /* 0x0000001fff0a7819 */ /* 0x000fe400000114fc */
[----:B------:R-:W-:Y:S01]  /*18d90*/  SHF.R.S32.HI R11, RZ, 0x1f, R5 ;  /* 0x0000001fff0b7819 */ /* 0x000fe20000011405 */
[----:B------:R4:W-:Y:S01]  /*18da0*/  @!P2 ST.E.64 [R2.64], R24 ;  /* 0x000000180200a985 */ /* 0x0009e2000c101b06 */
[----:B-----5:R-:W-:-:S04]  /*18db0*/  @!P6 LEA R8, P0, R252, R0, 0x2 ;  /* 0x00000000fc08e211 */ /* 0x020fc800078010ff */
[----:B------:R-:W-:Y:S02]  /*18dc0*/  @!P6 LEA.HI.X R9, R252, R4, R10, 0x2, P0 ;  /* 0x00000004fc09e211 */ /* 0x000fe400000f140a */
[----:B------:R-:W-:-:S03]  /*18dd0*/  @!P5 LEA R10, P0, R5, R0, 0x2 ;  /* 0x00000000050ad211 */ /* 0x000fc600078010ff */
[----:B------:R5:W-:Y:S01]  /*18de0*/  @!P6 ST.E.64 [R8.64], R36 ;  /* 0x000000240800e985 */ /* 0x000be2000c101b06 */
[----:B------:R-:W-:Y:S02]  /*18df0*/  @!P5 LEA.HI.X R11, R5, R4, R11, 0x2, P0 ;  /* 0x00000004050bd211 */ /* 0x000fe400000f140b */
[----:B------:R-:W-:Y:S02]  /*18e00*/  IADD3 R5, R217, 0x70, RZ ;  /* 0x00000070d9057810 */ /* 0x000fe40007ffe0ff */
[----:B--2---:R-:W-:Y:S02]  /*18e10*/  SHF.R.S32.HI R7, RZ, 0x1f, R250 ;  /* 0x0000001fff077819 */ /* 0x004fe400000114fa */
[C---:B------:R-:W-:Y:S02]  /*18e20*/  @!P1 LEA R6, P2, R250.reuse, R0, 0x2 ;  /* 0x00000000fa069211 */ /* 0x040fe400078410ff */
[----:B------:R-:W-:Y:S02]  /*18e30*/  ISETP.GE.AND P6, PT, R5, c[0x0][0x3c8], PT ;  /* 0x0000f20005007a0c */ /* 0x000fe40003fc6270 */
[----:B------:R-:W-:-:S05]  /*18e40*/  @!P1 LEA.HI.X R7, R250, R4, R7, 0x2, P2 ;  /* 0x00000004fa079211 */ /* 0x000fca00010f1407 */
[----:B------:R2:W-:Y:S01]  /*18e50*/  @!P1 ST.E.64 [R6.64], R32 ;  /* 0x0000002006009985 */ /* 0x0005e2000c101b06 */
[----:B----4-:R-:W-:-:S03]  /*18e60*/  IADD3 R3, R217, 0x58, RZ ;  /* 0x00000058d9037810 */ /* 0x010fc60007ffe0ff */
[----:B------:R4:W-:Y:S01]  /*18e70*/  @!P5 ST.E.64 [R10.64], R44 ;  /* 0x0000002c0a00d985 */ /* 0x0009e2000c101b06 */
[----:B------:R-:W-:Y:S02]  /*18e80*/  IADD3 R2, R217, 0x60, RZ ;  /* 0x00000060d9027810 */ /* 0x000fe40007ffe0ff */
[----:B------:R-:W-:Y:S02]  /*18e90*/  ISETP.GE.AND P3, PT, R3, c[0x0][0x3c8], PT ;  /* 0x0000f20003007a0c */ /* 0x000fe40003f66270 */
[----:B------:R-:W-:Y:S02]  /*18ea0*/  ISETP.GE.AND P4, PT, R2, c[0x0][0x3c8], PT ;  /* 0x0000f20002007a0c */ /* 0x000fe40003f86270 */
[----:B-----5:R-:W-:-:S09]  /*18eb0*/  SHF.R.S32.HI R9, RZ, 0x1f, R3 ;  /* 0x0000001fff097819 */ /* 0x020fd20000011403 */
[CC--:B------:R-:W-:Y:S02]  /*18ec0*/  @!P3 LEA R8, P1, R3.reuse, R0.reuse, 0x2 ;  /* 0x000000000308b211 */ /* 0x0c0fe400078210ff */
[----:B------:R-:W-:Y:S02]  /*18ed0*/  @!P4 LEA R12, P0, R2, R0, 0x2 ;  /* 0x00000000020cc211 */ /* 0x000fe400078010ff */
[----:B------:R-:W-:Y:S02]  /*18ee0*/  @!P3 LEA.HI.X R9, R3, R4, R9, 0x2, P1 ;  /* 0x000000040309b211 */ /* 0x000fe400008f1409 */
[C---:B------:R-:W-:Y:S02]  /*18ef0*/  IADD3 R3, R217.reuse, 0x78, RZ ;  /* 0x00000078d9037810 */ /* 0x040fe40007ffe0ff */
[----:B--2---:R-:W-:Y:S01]  /*18f00*/  IADD3 R6, R217, 0x68, RZ ;  /* 0x00000068d9067810 */ /* 0x004fe20007ffe0ff */
[----:B------:R2:W-:Y:S01]  /*18f10*/  @!P3 ST.E.64 [R8.64], R40 ;  /* 0x000000280800b985 */ /* 0x0005e2000c101b06 */
[----:B------:R-:W-:-:S02]  /*18f20*/  SHF.R.S32.HI R7, RZ, 0x1f, R2 ;  /* 0x0000001fff077819 */ /* 0x000fc40000011402 */
[----:B------:R-:W-:Y:S02]  /*18f30*/  ISETP.GE.AND P2, PT, R6, c[0x0][0x3c8], PT ;  /* 0x0000f20006007a0c */ /* 0x000fe40003f46270 */
[----:B------:R-:W-:Y:S02]  /*18f40*/  @!P4 LEA.HI.X R13, R2, R4, R7, 0x2, P0 ;  /* 0x00000004020dc211 */ /* 0x000fe400000f1407 */
[----:B------:R-:W-:Y:S02]  /*18f50*/  IADD3 R2, R217, 0x80, RZ ;  /* 0x00000080d9027810 */ /* 0x000fe40007ffe0ff */
[----:B------:R-:W-:Y:S01]  /*18f60*/  ISETP.GE.AND P3, PT, R3, c[0x0][0x3c8], PT ;  /* 0x0000f20003007a0c */ /* 0x000fe20003f66270 */
[----:B------:R5:W-:Y:S01]  /*18f70*/  @!P4 ST.E.64 [R12.64], R52 ;  /* 0x000000340c00c985 */ /* 0x000be2000c101b06 */
[----:B------:R-:W-:Y:S02]  /*18f80*/  ISETP.GE.AND P5, PT, R2, c[0x0][0x3c8], PT ;  /* 0x0000f20002007a0c */ /* 0x000fe40003fa6270 */
[----:B------:R-:W-:-:S02]  /*18f90*/  SHF.R.S32.HI R7, RZ, 0x1f, R5 ;  /* 0x0000001fff077819 */ /* 0x000fc40000011405 */
[----:B----4-:R-:W-:-:S04]  /*18fa0*/  @!P6 LEA R10, P0, R5, R0, 0x2 ;  /* 0x00000000050ae211 */ /* 0x010fc800078010ff */
[----:B------:R-:W-:Y:S02]  /*18fb0*/  @!P6 LEA.HI.X R11, R5, R4, R7, 0x2, P0 ;  /* 0x00000004050be211 */ /* 0x000fe400000f1407 */
[----:B------:R-:W-:Y:S02]  /*18fc0*/  IADD3 R5, R217, 0x90, RZ ;  /* 0x00000090d9057810 */ /* 0x000fe40007ffe0ff */
[----:B------:R-:W-:Y:S02]  /*18fd0*/  SHF.R.S32.HI R7, RZ, 0x1f, R2 ;  /* 0x0000001fff077819 */ /* 0x000fe40000011402 */
[----:B------:R-:W-:Y:S02]  /*18fe0*/  ISETP.GE.AND P4, PT, R5, c[0x0][0x3c8], PT ;  /* 0x0000f20005007a0c */ /* 0x000fe40003f86270 */
[----:B--2---:R-:W-:Y:S02]  /*18ff0*/  SHF.R.S32.HI R9, RZ, 0x1f, R6 ;  /* 0x0000001fff097819 */ /* 0x004fe40000011406 */
[----:B------:R-:W-:-:S04]  /*19000*/  @!P2 LEA R8, P1, R6, R0, 0x2 ;  /* 0x000000000608a211 */ /* 0x000fc800078210ff */
[----:B------:R-:W-:Y:S02]  /*19010*/  @!P2 LEA.HI.X R9, R6, R4, R9, 0x2, P1 ;  /* 0x000000040609a211 */ /* 0x000fe400008f1409 */
[C---:B------:R-:W-:Y:S02]  /*19020*/  IADD3 R6, R217.reuse, 0x88, RZ ;  /* 0x00000088d9067810 */ /* 0x040fe40007ffe0ff */
[----:B-----5:R-:W-:Y:S01]  /*19030*/  @!P5 LEA R12, P0, R2, R0, 0x2 ;  /* 0x00000000020cd211 */ /* 0x020fe200078010ff */
[----:B------:R2:W-:Y:S01]  /*19040*/  @!P2 ST.E.64 [R8.64], R48 ;  /* 0x000000300800a985 */ /* 0x0005e2000c101b06 */
[----:B------:R-:W-:Y:S02]  /*19050*/  ISETP.GE.AND P2, PT, R6, c[0x0][0x3c8], PT ;  /* 0x0000f20006007a0c */ /* 0x000fe40003f46270 */
[----:B------:R-:W-:Y:S01]  /*19060*/  @!P5 LEA.HI.X R13, R2, R4, R7, 0x2, P0 ;  /* 0x00000004020dd211 */ /* 0x000fe200000f1407 */
[----:B------:R4:W-:Y:S01]  /*19070*/  @!P6 ST.E.64 [R10.64], R60 ;  /* 0x0000003c0a00e985 */ /* 0x0009e2000c101b06 */
[----:B------:R-:W-:-:S02]  /*19080*/  IADD3 R2, R217, 0x98, RZ ;  /* 0x00000098d9027810 */ /* 0x000fc40007ffe0ff */
[----:B------:R-:W-:Y:S02]  /*19090*/  IADD3 R7, R217, 0xa0, RZ ;  /* 0x000000a0d9077810 */ /* 0x000fe40007ffe0ff */
[----:B--2---:R-:W-:Y:S02]  /*190a0*/  SHF.R.S32.HI R9, RZ, 0x1f, R3 ;  /* 0x0000001fff097819 */ /* 0x004fe40000011403 */
[-C--:B------:R-:W-:Y:S02]  /*190b0*/  @!P3 LEA R8, P1, R3, R0.reuse, 0x2 ;  /* 0x000000000308b211 */ /* 0x080fe400078210ff */
[----:B----4-:R-:W-:Y:S02]  /*190c0*/  @!P4 LEA R10, P0, R5, R0, 0x2 ;  /* 0x00000000050ac211 */ /* 0x010fe400078010ff */
[----:B------:R-:W-:Y:S02]  /*190d0*/  @!P3 LEA.HI.X R9, R3, R4, R9, 0x2, P1 ;  /* 0x000000040309b211 */ /* 0x000fe400008f1409 */
[----:B------:R-:W-:-:S03]  /*190e0*/  SHF.R.S32.HI R3, RZ, 0x1f, R5 ;  /* 0x0000001fff037819 */ /* 0x000fc60000011405 */
[----:B------:R2:W-:Y:S01]  /*190f0*/  @!P3 ST.E.64 [R8.64], R56 ;  /* 0x000000380800b985 */ /* 0x0005e2000c101b06 */
[----:B------:R-:W-:Y:S02]  /*19100*/  ISETP.GE.AND P3, PT, R2, c[0x0][0x3c8], PT ;  /* 0x0000f20002007a0c */ /* 0x000fe40003f66270 */
[----:B------:R-:W-:Y:S01]  /*19110*/  @!P4 LEA.HI.X R11, R5, R4, R3, 0x2, P0 ;  /* 0x00000004050bc211 */ /* 0x000fe200000f1403 */
[----:B------:R4:W-:Y:S01]  /*19120*/  @!P5 ST.E.64 [R12.64], R68 ;  /* 0x000000440c00d985 */ /* 0x0009e2000c101b06 */
[----:B------:R-:W-:Y:S02]  /*19130*/  ISETP.GE.AND P5, PT, R7, c[0x0][0x3c8], PT ;  /* 0x0000f20007007a0c */ /* 0x000fe40003fa6270 */
[C---:B------:R-:W-:Y:S02]  /*19140*/  IADD3 R3, R217.reuse, 0xa8, RZ ;  /* 0x000000a8d9037810 */ /* 0x040fe40007ffe0ff */
[----:B------:R-:W-:-:S04]  /*19150*/  IADD3 R5, R217, 0xb0, RZ ;  /* 0x000000b0d9057810 */ /* 0x000fc80007ffe0ff */
[----:B------:R-:W-:Y:S02]  /*19160*/  ISETP.GE.AND P6, PT, R5, c[0x0][0x3c8], PT ;  /* 0x0000f20005007a0c */ /* 0x000fe40003fc6270 */
[----:B--2---:R-:W-:Y:S02]  /*19170*/  SHF.R.S32.HI R9, RZ, 0x1f, R6 ;  /* 0x0000001fff097819 */ /* 0x004fe40000011406 */
[C---:B------:R-:W-:Y:S02]  /*19180*/  @!P2 LEA R8, P1, R6.reuse, R0, 0x2 ;  /* 0x000000000608a211 */ /* 0x040fe400078210ff */
[----:B----4-:R-:W-:Y:S02]  /*19190*/  SHF.R.S32.HI R13, RZ, 0x1f, R7 ;  /* 0x0000001fff0d7819 */ /* 0x010fe40000011407 */
[----:B------:R-:W-:Y:S02]  /*191a0*/  @!P2 LEA.HI.X R9, R6, R4, R9, 0x2, P1 ;  /* 0x000000040609a211 */ /* 0x000fe400008f1409 */
[----:B------:R-:W-:-:S02]  /*191b0*/  SHF.R.S32.HI R6, RZ, 0x1f, R2 ;  /* 0x0000001fff067819 */ /* 0x000fc40000011402 */
[----:B------:R-:W-:Y:S01]  /*191c0*/  @!P5 LEA R12, P0, R7, R0, 0x2 ;  /* 0x00000000070cd211 */ /* 0x000fe200078010ff */
[----:B------:R2:W-:Y:S01]  /*191d0*/  @!P2 ST.E.64 [R8.64], R64 ;  /* 0x000000400800a985 */ /* 0x0005e2000c101b06 */
[----:B------:R-:W-:Y:S02]  /*191e0*/  ISETP.GE.AND P2, PT, R3, c[0x0][0x3c8], PT ;  /* 0x0000f20003007a0c */ /* 0x000fe40003f46270 */
[----:B------:R-:W-:Y:S01]  /*191f0*/  @!P5 LEA.HI.X R13, R7, R4, R13, 0x2, P0 ;  /* 0x00000004070dd211 */ /* 0x000fe200000f140d */
[----:B------:R4:W-:Y:S01]  /*19200*/  @!P4 ST.E.64 [R10.64], R76 ;  /* 0x0000004c0a00c985 */ /* 0x0009e2000c101b06 */
[----:B------:R-:W-:Y:S02]  /*19210*/  IADD3 R7, R217, 0xb8, RZ ;  /* 0x000000b8d9077810 */ /* 0x000fe40007ffe0ff */
[----:B--2---:R-:W-:-:S04]  /*19220*/  @!P3 LEA R8, P1, R2, R0, 0x2 ;  /* 0x000000000208b211 */ /* 0x004fc800078210ff */
[----:B------:R-:W-:Y:S02]  /*19230*/  @!P3 LEA.HI.X R9, R2, R4, R6, 0x2, P1 ;  /* 0x000000040209b211 */ /* 0x000fe400008f1406 */
[----:B------:R-:W-:Y:S02]  /*19240*/  IADD3 R6, R217, 0xc0, RZ ;  /* 0x000000c0d9067810 */ /* 0x000fe40007ffe0ff */
[-C--:B------:R-:W-:Y:S01]  /*19250*/  @!P2 LEA R2, P1, R3, R0.reuse, 0x2 ;  /* 0x000000000302a211 */ /* 0x080fe200078210ff */
[----:B------:R2:W-:Y:S01]  /*19260*/  @!P3 ST.E.64 [R8.64], R72 ;  /* 0x000000480800b985 */ /* 0x0005e2000c101b06 */
[----:B------:R-:W-:Y:S02]  /*19270*/  ISETP.GE.AND P3, PT, R7, c[0x0][0x3c8], PT ;  /* 0x0000f20007007a0c */ /* 0x000fe40003f66270 */
[----:B------:R-:W-:Y:S01]  /*19280*/  ISETP.GE.AND P4, PT, R6, c[0x0][0x3c8], PT ;  /* 0x0000f20006007a0c */ /* 0x000fe20003f86270 */
[----:B------:R5:W-:Y:S01]  /*19290*/  @!P5 ST.E.64 [R12.64], R84 ;  /* 0x000000540c00d985 */ /* 0x000be2000c101b06 */
[----:B----4-:R-:W-:-:S02]  /*192a0*/  @!P6 LEA R10, P0, R5, R0, 0x2 ;  /* 0x00000000050ae211 */ /* 0x010fc400078010ff */
[----:B--2---:R-:W-:Y:S02]  /*192b0*/  SHF.R.S32.HI R8, RZ, 0x1f, R3 ;  /* 0x0000001fff087819 */ /* 0x004fe40000011403 */
[----:B------:R-:W-:Y:S02]  /*192c0*/  SHF.R.S32.HI R9, RZ, 0x1f, R5 ;  /* 0x0000001fff097819 */ /* 0x000fe40000011405 */
[-C--:B------:R-:W-:Y:S02]  /*192d0*/  @!P2 LEA.HI.X R3, R3, R4.reuse, R8, 0x2, P1 ;  /* 0x000000040303a211 */ /* 0x080fe400008f1408 */
[----:B------:R-:W-:Y:S02]  /*192e0*/  @!P6 LEA.HI.X R11, R5, R4, R9, 0x2, P0 ;  /* 0x00000004050be211 */ /* 0x000fe400000f1409 */
[----:B------:R-:W-:Y:S01]  /*192f0*/  SHF.R.S32.HI R9, RZ, 0x1f, R7 ;  /* 0x0000001fff097819 */ /* 0x000fe20000011407 */
[----:B------:R2:W-:Y:S01]  /*19300*/  @!P2 ST.E.64 [R2.64], R80 ;  /* 0x000000500200a985 */ /* 0x0005e2000c101b06 */
[----:B------:R-:W-:-:S02]  /*19310*/  @!P3 LEA R8, P1, R7, R0, 0x2 ;  /* 0x000000000708b211 */ /* 0x000fc400078210ff */
[----:B------:R-:W-:Y:S01]  /*19320*/  SHF.R.S32.HI R5, RZ, 0x1f, R6 ;  /* 0x0000001fff057819 */ /* 0x000fe20000011406 */
[----:B------:R-:W-:Y:S01]  /*19330*/  @!P6 ST.E.64 [R10.64], R92 ;  /* 0x0000005c0a00e985 */ /* 0x000fe2000c101b06 */
[C---:B-----5:R-:W-:Y:S02]  /*19340*/  @!P4 LEA R12, P0, R6.reuse, R0, 0x2 ;  /* 0x00000000060cc211 */ /* 0x060fe400078010ff */
[-C--:B------:R-:W-:Y:S02]  /*19350*/  @!P3 LEA.HI.X R9, R7, R4.reuse, R9, 0x2, P1 ;  /* 0x000000040709b211 */ /* 0x080fe400008f1409 */
[----:B------:R-:W-:Y:S02]  /*19360*/  @!P4 LEA.HI.X R13, R6, R4, R5, 0x2, P0 ;  /* 0x00000004060dc211 */ /* 0x000fe400000f1405 */
[C---:B------:R-:W-:Y:S01]  /*19370*/  IADD3 R6, R217.reuse, 0xd8, RZ ;  /* 0x000000d8d9067810 */ /* 0x040fe20007ffe0ff */
[----:B------:R4:W-:Y:S01]  /*19380*/  @!P3 ST.E.64 [R8.64], R88 ;  /* 0x000000580800b985 */ /* 0x0009e2000c101b06 */
[----:B------:R-:W-:-:S03]  /*19390*/  IADD3 R7, R217, 0xe0, RZ ;  /* 0x000000e0d9077810 */ /* 0x000fc60007ffe0ff */
[----:B------:R5:W-:Y:S01]  /*193a0*/  @!P4 ST.E.64 [R12.64], R100 ;  /* 0x000000640c00c985 */ /* 0x000be2000c101b06 */
[----:B------:R-:W-:Y:S02]  /*193b0*/  ISETP.GE.AND P4, PT, R6, c[0x0][0x3c8], PT ;  /* 0x0000f20006007a0c */ /* 0x000fe40003f86270 */
[----:B------:R-:W-:Y:S02]  /*193c0*/  ISETP.GE.AND P6, PT, R7, c[0x0][0x3c8], PT ;  /* 0x0000f20007007a0c */ /* 0x000fe40003fc6270 */
[C---:B--2---:R-:W-:Y:S02]  /*193d0*/  IADD3 R2, R217.reuse, 0xd0, RZ ;  /* 0x000000d0d9027810 */ /* 0x044fe40007ffe0ff */
[----:B------:R-:W-:Y:S02]  /*193e0*/  IADD3 R3, R217, 0xc8, RZ ;  /* 0x000000c8d9037810 */ /* 0x000fe40007ffe0ff */
[----:B------:R-:W-:Y:S02]  /*193f0*/  ISETP.GE.AND P5, PT, R2, c[0x0][0x3c8], PT ;  /* 0x0000f20002007a0c */ /* 0x000fe40003fa6270 */
[----:B------:R-:W-:-:S02]  /*19400*/  ISETP.GE.AND P2, PT, R3, c[0x0][0x3c8], PT ;  /* 0x0000f20003007a0c */ /* 0x000fc40003f46270 */
[----:B------:R-:W-:Y:S02]  /*19410*/  SHF.R.S32.HI R5, RZ, 0x1f, R2 ;  /* 0x0000001fff057819 */ /* 0x000fe40000011402 */
[----:B----4-:R-:W-:-:S07]  /*19420*/  SHF.R.S32.HI R9, RZ, 0x1f, R3 ;  /* 0x0000001fff097819 */ /* 0x010fce0000011403 */
[CC--:B------:R-:W-:Y:S02]  /*19430*/  @!P5 LEA R10, P0, R2.reuse, R0.reuse, 0x2 ;  /* 0x00000000020ad211 */ /* 0x0c0fe400078010ff */
[----:B------:R-:W-:Y:S02]  /*19440*/  @!P2 LEA R8, P1, R3, R0, 0x2 ;  /* 0x000000000308a211 */ /* 0x000fe400078210ff */
[-C--:B------:R-:W-:Y:S02]  /*19450*/  @!P5 LEA.HI.X R11, R2, R4.reuse, R5, 0x2, P0 ;  /* 0x00000004020bd211 */ /* 0x080fe400000f1405 */
[----:B------:R-:W-:Y:S02]  /*19460*/  IADD3 R5, R217, 0xe8, RZ ;  /* 0x000000e8d9057810 */ /* 0x000fe40007ffe0ff */
[----:B------:R-:W-:Y:S02]  /*19470*/  @!P2 LEA.HI.X R9, R3, R4, R9, 0x2, P1 ;  /* 0x000000040309a211 */ /* 0x000fe400008f1409 */
[----:B------:R-:W-:-:S02]  /*19480*/  ISETP.GE.AND P3, PT, R5, c[0x0][0x3c8], PT ;  /* 0x0000f20005007a0c */ /* 0x000fc40003f66270 */
[----:B------:R-:W-:Y:S01]  /*19490*/  SHF.R.S32.HI R2, RZ, 0x1f, R6 ;  /* 0x0000001fff027819 */ /* 0x000fe20000011406 */
[----:B------:R2:W-:Y:S01]  /*194a0*/  @!P2 ST.E.64 [R8.64], R96 ;  /* 0x000000600800a985 */ /* 0x0005e2000c101b06 */
[C---:B------:R-:W-:Y:S02]  /*194b0*/  @!P4 LEA R14, P1, R6.reuse, R0, 0x2 ;  /* 0x00000000060ec211 */ /* 0x040fe400078210ff */
[----:B------:R-:W-:Y:S01]  /*194c0*/  IADD3 R3, R217, 0xf0, RZ ;  /* 0x000000f0d9037810 */ /* 0x000fe20007ffe0ff */
[----:B------:R4:W-:Y:S01]  /*194d0*/  @!P5 ST.E.64 [R10.64], R108 ;  /* 0x0000006c0a00d985 */ /* 0x0009e2000c101b06 */
[----:B------:R-:W-:Y:S02]  /*194e0*/  @!P4 LEA.HI.X R15, R6, R4, R2, 0x2, P1 ;  /* 0x00000004060fc211 */ /* 0x000fe400008f1402 */
[----:B------:R-:W-:Y:S02]  /*194f0*/  ISETP.GE.AND P2, PT, R3, c[0x0][0x3c8], PT ;  /* 0x0000f20003007a0c */ /* 0x000fe40003f46270 */
[----:B------:R-:W-:Y:S01]  /*19500*/  IADD3 R2, R217, 0xf8, RZ ;  /* 0x000000f8d9027810 */ /* 0x000fe20007ffe0ff */
[----:B------:R1:W-:Y:S01]  /*19510*/  @!P4 ST.E.64 [R14.64], R164 ;  /* 0x000000a40e00c985 */ /* 0x0003e2000c101b06 */
[----:B-----5:R-:W-:-:S02]  /*19520*/  @!P6 LEA R12, P0, R7, R0, 0x2 ;  /* 0x00000000070ce211 */ /* 0x020fc400078010ff */
[----:B------:R-:W-:Y:S02]  /*19530*/  ISETP.GE.AND P1, PT, R2, c[0x0][0x3c8], PT ;  /* 0x0000f20002007a0c */ /* 0x000fe40003f26270 */
[----:B------:R-:W-:Y:S02]  /*19540*/  SHF.R.S32.HI R6, RZ, 0x1f, R5 ;  /* 0x0000001fff067819 */ /* 0x000fe40000011405 */
[----:B--2---:R-:W-:-:S04]  /*19550*/  SHF.R.S32.HI R8, RZ, 0x1f, R7 ;  /* 0x0000001fff087819 */ /* 0x004fc80000011407 */
[----:B------:R-:W-:Y:S02]  /*19560*/  @!P6 LEA.HI.X R13, R7, R4, R8, 0x2, P0 ;  /* 0x00000004070de211 */ /* 0x000fe400000f1408 */
[----:B----4-:R-:W-:-:S03]  /*19570*/  @!P3 LEA R10, P0, R5, R0, 0x2 ;  /* 0x00000000050ab211 */ /* 0x010fc600078010ff */
        /* <DEDUP_REMOVED lines=11> */
.L_x_1131:
[----:B------:R-:W-:Y:S05]  /*19630*/  BSYNC B0 ;  /* 0x0000000000007941 */ /* 0x000fea0003800000 */
.L_x_1130:
[----:B------:R-:W-:Y:S05]  /*19640*/  BRA.DIV ~URZ, `(.L_x_1132) ;  /* 0x000036a27f007947 */ /* 0x000fea000b800000 */
[----:B--2---:R2:W1:Y:S04]  /*19650*/  SHFL.IDX PT, R4, R16, 0x1, 0x1c1f ;  /* 0x003c1f0010047f89 */ /* 0x00446800000e0000 */
[----:B----4-:R2:W4:Y:S02]  /*19660*/  SHFL.IDX PT, R0, R17, 0x1, 0x1c1f ;  /* 0x003c1f0011007f89 */ /* 0x01052400000e0000 */
.L_x_1190:
[----:B------:R-:W-:-:S13]  /*19670*/  LOP3.LUT P0, RZ, R216, 0x2, RZ, 0xc0, !PT ;  /* 0x00000002d8ff7812 */ /* 0x000fda000780c0ff */
[----:B------:R-:W-:Y:S05]  /*19680*/  @P0 BRA `(.L_x_1127) ;  /* 0x00001a1000000947 */ /* 0x000fea0003800000 */
[C---:B------:R-:W-:Y:S02]  /*19690*/  ISETP.GE.AND P1, PT, R217.reuse, c[0x0][0x3c8], PT ;  /* 0x0000f200d9007a0c */ /* 0x040fe40003f26270 */
[C---:B-1----:R-:W-:Y:S02]  /*196a0*/  IADD3 R10, R217.reuse, 0x8, RZ ;  /* 0x00000008d90a7810 */ /* 0x042fe40007ffe0ff */
[C---:B------:R-:W-:Y:S02]  /*196b0*/  IADD3 R8, R217.reuse, 0x10, RZ ;  /* 0x00000010d9087810 */ /* 0x040fe40007ffe0ff */
[----:B------:R-:W-:Y:S02]  /*196c0*/  ISETP.GE.AND P0, PT, R10, c[0x0][0x3c8], PT ;  /* 0x0000f2000a007a0c */ /* 0x000fe40003f06270 */
[----:B------:R-:W-:Y:S02]  /*196d0*/  ISETP.GE.AND P5, PT, R8, c[0x0][0x3c8], PT ;  /* 0x0000f20008007a0c */ /* 0x000fe40003fa6270 */
[----:B------:R-:W-:-:S02]  /*196e0*/  IADD3 R15, R217, 0x18, RZ ;  /* 0x00000018d90f7810 */ /* 0x000fc40007ffe0ff */
[----:B------:R-:W-:Y:S01]  /*196f0*/  IADD3 R11, R217, 0x8, RZ ;  /* 0x00000008d90b7810 */ /* 0x000fe20007ffe0ff */
[----:B----4-:R-:W-:Y:S01]  /*19700*/  @!P1 IMAD.MOV.U32 R2, RZ, RZ, R0 ;  /* 0x000000ffff029224 */ /* 0x010fe200078e0000 */
[----:B------:R-:W-:Y:S01]  /*19710*/  ISETP.GE.AND P4, PT, R15, c[0x0][0x3c8], PT ;  /* 0x0000f2000f007a0c */ /* 0x000fe20003f86270 */
[----:B------:R-:W-:Y:S01]  /*19720*/  @!P1 IMAD.MOV.U32 R3, RZ, RZ, R4 ;  /* 0x000000ffff039224 */ /* 0x000fe200078e0004 */
[C---:B------:R-:W-:Y:S02]  /*19730*/  IADD3 R13, R217.reuse, 0x20, RZ ;  /* 0x00000020d90d7810 */ /* 0x040fe40007ffe0ff */
[----:B------:R-:W-:Y:S01]  /*19740*/  SHF.R.S32.HI R11, RZ, 0x1f, R11 ;  /* 0x0000001fff0b7819 */ /* 0x000fe2000001140b */
[C---:B------:R-:W-:Y:S01]  /*19750*/  @!P1 IMAD.WIDE R2, R217.reuse, 0x4, R2 ;  /* 0x00000004d9029825 */ /* 0x040fe200078e0202 */
[----:B------:R-:W-:Y:S02]  /*19760*/  @!P0 LEA R6, P6, R10, R0, 0x2 ;  /* 0x000000000a068211 */ /* 0x000fe400078c10ff */
[----:B------:R-:W-:-:S02]  /*19770*/  IADD3 R5, R217, 0x28, RZ ;  /* 0x00000028d9057810 */ /* 0x000fc40007ffe0ff */
[----:B------:R-:W-:Y:S01]  /*19780*/  IADD3 R9, R217, 0x10, RZ ;  /* 0x00000010d9097810 */ /* 0x000fe20007ffe0ff */
[----:B------:R1:W-:Y:S01]  /*19790*/  @!P1 ST.E.64 [R2.64], R116 ;  /* 0x0000007402009985 */ /* 0x0003e2000c101b06 */
[----:B------:R-:W-:Y:S02]  /*197a0*/  ISETP.GE.AND P3, PT, R13, c[0x0][0x3c8], PT ;  /* 0x0000f2000d007a0c */ /* 0x000fe40003f66270 */
[----:B------:R-:W-:Y:S02]  /*197b0*/  @!P0 LEA.HI.X R7, R10, R4, R11, 0x2, P6 ;  /* 0x000000040a078211 */ /* 0x000fe400030f140b */
[----:B------:R-:W-:Y:S02]  /*197c0*/  ISETP.GE.AND P2, PT, R5, c[0x0][0x3c8], PT ;  /* 0x0000f20005007a0c */ /* 0x000fe40003f46270 */
[----:B------:R-:W-:Y:S01]  /*197d0*/  SHF.R.S32.HI R9, RZ, 0x1f, R9 ;  /* 0x0000001fff097819 */ /* 0x000fe20000011409 */
[----:B------:R4:W-:Y:S01]  /*197e0*/  @!P0 ST.E.64 [R6.64], R124 ;  /* 0x0000007c06008985 */ /* 0x0009e2000c101b06 */
[----:B--2---:R-:W-:-:S02]  /*197f0*/  IADD3 R16, R217, 0x18, RZ ;  /* 0x00000018d9107810 */ /* 0x004fc40007ffe0ff */
[C---:B------:R-:W-:Y:S02]  /*19800*/  IADD3 R12, R217.reuse, 0x30, RZ ;  /* 0x00000030d90c7810 */ /* 0x040fe40007ffe0ff */
[----:B------:R-:W-:Y:S02]  /*19810*/  SHF.R.S32.HI R16, RZ, 0x1f, R16 ;  /* 0x0000001fff107819 */ /* 0x000fe40000011410 */
[C---:B------:R-:W-:Y:S02]  /*19820*/  IADD3 R10, R217.reuse, 0x38, RZ ;  /* 0x00000038d90a7810 */ /* 0x040fe40007ffe0ff */
[C---:B------:R-:W-:Y:S02]  /*19830*/  IADD3 R14, R217.reuse, 0x20, RZ ;  /* 0x00000020d90e7810 */ /* 0x040fe40007ffe0ff */
[----:B------:R-:W-:Y:S02]  /*19840*/  IADD3 R11, R217, 0x28, RZ ;  /* 0x00000028d90b7810 */ /* 0x000fe40007ffe0ff */
[----:B------:R-:W-:-:S02]  /*19850*/  SHF.R.S32.HI R14, RZ, 0x1f, R14 ;  /* 0x0000001fff0e7819 */ /* 0x000fc4000001140e */
[----:B------:R-:W-:Y:S02]  /*19860*/  SHF.R.S32.HI R11, RZ, 0x1f, R11 ;  /* 0x0000001fff0b7819 */ /* 0x000fe4000001140b */
[----:B-1----:R-:W-:-:S04]  /*19870*/  @!P5 LEA R2, P1, R8, R0, 0x2 ;  /* 0x000000000802d211 */ /* 0x002fc800078210ff */
[----:B------:R-:W-:Y:S02]  /*19880*/  @!P5 LEA.HI.X R3, R8, R4, R9, 0x2, P1 ;  /* 0x000000040803d211 */ /* 0x000fe400008f1409 */
[C---:B------:R-:W-:Y:S02]  /*19890*/  @!P4 LEA R8, P0, R15.reuse, R0, 0x2 ;  /* 0x000000000f08c211 */ /* 0x040fe400078010ff */
[----:B------:R-:W-:Y:S01]  /*198a0*/  ISETP.GE.AND P1, PT, R12, c[0x0][0x3c8], PT ;  /* 0x0000f2000c007a0c */ /* 0x000fe20003f26270 */
[----:B------:R1:W-:Y:S01]  /*198b0*/  @!P5 ST.E.64 [R2.64], R128 ;  /* 0x000000800200d985 */ /* 0x0003e2000c101b06 */
[----:B------:R-:W-:Y:S02]  /*198c0*/  @!P4 LEA.HI.X R9, R15, R4, R16, 0x2, P0 ;  /* 0x000000040f09c211 */ /* 0x000fe400000f1410 */
[C---:B----4-:R-:W-:Y:S02]  /*198d0*/  @!P3 LEA R6, P6, R13.reuse, R0, 0x2 ;  /* 0x000000000d06b211 */ /* 0x050fe400078c10ff */
[----:B------:R-:W-:Y:S01]  /*198e0*/  ISETP.GE.AND P0, PT, R10, c[0x0][0x3c8], PT ;  /* 0x0000f2000a007a0c */ /* 0x000fe20003f06270 */
[----:B------:R2:W-:Y:S01]  /*198f0*/  @!P4 ST.E.64 [R8.64], R146 ;  /* 0x000000920800c985 */ /* 0x0005e2000c101b06 */
[----:B------:R-:W-:-:S02]  /*19900*/  @!P3 LEA.HI.X R7, R13, R4, R14, 0x2, P6 ;  /* 0x000000040d07b211 */ /* 0x000fc400030f140e */
[----:B------:R-:W-:Y:S02]  /*19910*/  IADD3 R13, R217, 0x30, RZ ;  /* 0x00000030d90d7810 */ /* 0x000fe40007ffe0ff */
[----:B------:R-:W-:Y:S01]  /*19920*/  ISETP.GE.AND P4, PT, R252, c[0x0][0x3c8], PT ;  /* 0x0000f200fc007a0c */ /* 0x000fe20003f86270 */
[----:B------:R4:W-:Y:S01]  /*19930*/  @!P3 ST.E.64 [R6.64], R22 ;  /* 0x000000160600b985 */ /* 0x0009e2000c101b06 */
[----:B------:R-:W-:Y:S02]  /*19940*/  SHF.R.S32.HI R13, RZ, 0x1f, R13 ;  /* 0x0000001fff0d7819 */ /* 0x000fe4000001140d */
[----:B-1----:R-:W-:-:S04]  /*19950*/  @!P2 LEA R2, P5, R5, R0, 0x2 ;  /* 0x000000000502a211 */ /* 0x002fc800078a10ff */
[----:B------:R-:W-:Y:S02]  /*19960*/  @!P2 LEA.HI.X R3, R5, R4, R11, 0x2, P5 ;  /* 0x000000040503a211 */ /* 0x000fe400028f140b */
[C---:B------:R-:W-:Y:S02]  /*19970*/  IADD3 R11, R217.reuse, 0x38, RZ ;  /* 0x00000038d90b7810 */ /* 0x040fe40007ffe0ff */
[-C--:B--2---:R-:W-:Y:S01]  /*19980*/  @!P1 LEA R8, P3, R12, R0.reuse, 0x2 ;  /* 0x000000000c089211 */ /* 0x084fe200078610ff */
[----:B------:R1:W-:Y:S01]  /*19990*/  @!P2 ST.E.64 [R2.64], R26 ;  /* 0x0000001a0200a985 */ /* 0x0003e2000c101b06 */
[----:B------:R-:W-:Y:S02]  /*199a0*/  IADD3 R5, R217, 0x50, RZ ;  /* 0x00000050d9057810 */ /* 0x000fe40007ffe0ff */
[----:B----4-:R-:W-:Y:S02]  /*199b0*/  @!P0 LEA R6, P2, R10, R0, 0x2 ;  /* 0x000000000a068211 */ /* 0x010fe400078410ff */
[----:B------:R-:W-:-:S02]  /*199c0*/  SHF.R.S32.HI R11, RZ, 0x1f, R11 ;  /* 0x0000001fff0b7819 */ /* 0x000fc4000001140b */
[-C--:B------:R-:W-:Y:S02]  /*199d0*/  @!P1 LEA.HI.X R9, R12, R4.reuse, R13, 0x2, P3 ;  /* 0x000000040c099211 */ /* 0x080fe400018f140d */
[----:B------:R-:W-:Y:S02]  /*199e0*/  ISETP.GE.AND P3, PT, R250, c[0x0][0x3c8], PT ;  /* 0x0000f200fa007a0c */ /* 0x000fe40003f66270 */
[----:B------:R-:W-:Y:S01]  /*199f0*/  ISETP.GE.AND P6, PT, R5, c[0x0][0x3c8], PT ;  /* 0x0000f20005007a0c */ /* 0x000fe20003fc6270 */
[----:B------:R2:W-:Y:S01]  /*19a00*/  @!P1 ST.E.64 [R8.64], R150 ;  /* 0x0000009608009985 */ /* 0x0005e2000c101b06 */
[----:B------:R-:W-:Y:S02]  /*19a10*/  @!P0 LEA.HI.X R7, R10, R4, R11, 0x2, P2 ;  /* 0x000000040a078211 */ /* 0x000fe400010f140b */
[----:B------:R-:W-:Y:S02]  /*19a20*/  SHF.R.S32.HI R12, RZ, 0x1f, R252 ;  /* 0x0000001fff0c7819 */ /* 0x000fe400000114fc */
[----:B------:R-:W-:Y:S01]  /*19a30*/  SHF.R.S32.HI R13, RZ, 0x1f, R5 ;  /* 0x0000001fff0d7819 */ /* 0x000fe20000011405 */
[----:B------:R4:W-:Y:S01]  /*19a40*/  @!P0 ST.E.64 [R6.64], R30 ;  /* 0x0000001e06008985 */ /* 0x0009e2000c101b06 */
[----:B------:R-:W-:-:S04]  /*19a50*/  @!P4 LEA R10, P0, R252, R0, 0x2 ;  /* 0x00000000fc0ac211 */ /* 0x000fc800078010ff */
[----:B------:R-:W-:Y:S02]  /*19a60*/  @!P4 LEA.HI.X R11, R252, R4, R12, 0x2, P0 ;  /* 0x00000004fc0bc211 */ /* 0x000fe400000f140c */
[----:B------:R-:W-:-:S03]  /*19a70*/  @!P6 LEA R16, P0, R5, R0, 0x2 ;  /* 0x000000000510e211 */ /* 0x000fc600078010ff */
[----:B------:R5:W-:Y:S01]  /*19a80*/  @!P4 ST.E.64 [R10.64], R38 ;  /* 0x000000260a00c985 */ /* 0x000be2000c101b06 */
[C---:B-1----:R-:W-:Y:S02]  /*19a90*/  IADD3 R3, R217.reuse, 0x58, RZ ;  /* 0x00000058d9037810 */ /* 0x042fe40007ffe0ff */
[----:B------:R-:W-:Y:S02]  /*19aa0*/  IADD3 R2, R217, 0x60, RZ ;  /* 0x00000060d9027810 */ /* 0x000fe40007ffe0ff */
[----:B------:R-:W-:Y:S02]  /*19ab0*/  ISETP.GE.AND P5, PT, R3, c[0x0][0x3c8], PT ;  /* 0x0000f20003007a0c */ /* 0x000fe40003fa6270 */
[----:B------:R-:W-:Y:S02]  /*19ac0*/  SHF.R.S32.HI R12, RZ, 0x1f, R3 ;  /* 0x0000001fff0c7819 */ /* 0x000fe40000011403 */
[----:B---3--:R-:W-:Y:S02]  /*19ad0*/  @!P6 LEA.HI.X R17, R5, R4, R13, 0x2, P0 ;  /* 0x000000040511e211 */ /* 0x008fe400000f140d */
[----:B------:R-:W-:-:S02]  /*19ae0*/  ISETP.GE.AND P4, PT, R2, c[0x0][0x3c8], PT ;  /* 0x0000f20002007a0c */ /* 0x000fc40003f86270 */
[C---:B--2---:R-:W-:Y:S02]  /*19af0*/  @!P3 LEA R8, P1, R250.reuse, R0, 0x2 ;  /* 0x00000000fa08b211 */ /* 0x044fe400078210ff */
[C---:B------:R-:W-:Y:S02]  /*19b00*/  IADD3 R5, R217.reuse, 0x70, RZ ;  /* 0x00000070d9057810 */ /* 0x040fe40007ffe0ff */
[----:B----4-:R-:W-:Y:S02]  /*19b10*/  SHF.R.S32.HI R7, RZ, 0x1f, R250 ;  /* 0x0000001fff077819 */ /* 0x010fe400000114fa */
[----:B------:R-:W-:Y:S02]  /*19b20*/  IADD3 R6, R217, 0x68, RZ ;  /* 0x00000068d9067810 */ /* 0x000fe40007ffe0ff */
[----:B------:R-:W-:Y:S02]  /*19b30*/  @!P3 LEA.HI.X R9, R250, R4, R7, 0x2, P1 ;  /* 0x00000004fa09b211 */ /* 0x000fe400008f1407 */
[----:B------:R-:W-:-:S02]  /*19b40*/  @!P5 LEA R14, P1, R3, R0, 0x2 ;  /* 0x00000000030ed211 */ /* 0x000fc400078210ff */
[----:B------:R-:W-:Y:S01]  /*19b50*/  ISETP.GE.AND P2, PT, R6, c[0x0][0x3c8], PT ;  /* 0x0000f20006007a0c */ /* 0x000fe20003f46270 */
[----:B------:R1:W-:Y:S01]  /*19b60*/  @!P3 ST.E.64 [R8.64], R34 ;  /* 0x000000220800b985 */ /* 0x0003e2000c101b06 */
[----:B------:R-:W-:Y:S02]  /*19b70*/  @!P5 LEA.HI.X R15, R3, R4, R12, 0x2, P1 ;  /* 0x00000004030fd211 */ /* 0x000fe400008f140c */
[----:B------:R-:W-:Y:S01]  /*19b80*/  ISETP.GE.AND P1, PT, R5, c[0x0][0x3c8], PT ;  /* 0x0000f20005007a0c */ /* 0x000fe20003f26270 */
[----:B------:R2:W-:Y:S01]  /*19b90*/  @!P6 ST.E.64 [R16.64], R46 ;  /* 0x0000002e1000e985 */ /* 0x0005e2000c101b06 */
[----:B------:R-:W-:Y:S02]  /*19ba0*/  @!P4 LEA R12, P0, R2, R0, 0x2 ;  /* 0x00000000020cc211 */ /* 0x000fe400078010ff */
[----:B------:R-:W-:Y:S01]  /*19bb0*/  IADD3 R3, R217, 0x78, RZ ;  /* 0x00000078d9037810 */ /* 0x000fe20007ffe0ff */
[----:B------:R3:W-:Y:S01]  /*19bc0*/  @!P5 ST.E.64 [R14.64], R42 ;  /* 0x0000002a0e00d985 */ /* 0x0007e2000c101b06 */
[----:B------:R-:W-:-:S03]  /*19bd0*/  SHF.R.S32.HI R7, RZ, 0x1f, R6 ;  /* 0x0000001fff077819 */ /* 0x000fc60000011406 */
[----:B-----5:R-:W-:-:S04]  /*19be0*/  @!P2 LEA R10, P3, R6, R0, 0x2 ;  /* 0x00000000060aa211 */ /* 0x020fc800078610ff */
[----:B------:R-:W-:Y:S02]  /*19bf0*/  @!P2 LEA.HI.X R11, R6, R4, R7, 0x2, P3 ;  /* 0x00000004060ba211 */ /* 0x000fe400018f1407 */
[----:B------:R-:W-:Y:S02]  /*19c00*/  IADD3 R7, R217, 0x88, RZ ;  /* 0x00000088d9077810 */ /* 0x000fe40007ffe0ff */
[----:B------:R-:W-:Y:S02]  /*19c10*/  SHF.R.S32.HI R6, RZ, 0x1f, R3 ;  /* 0x0000001fff067819 */ /* 0x000fe40000011403 */
[----:B------:R-:W-:Y:S02]  /*19c20*/  ISETP.GE.AND P5, PT, R7, c[0x0][0x3c8], PT ;  /* 0x0000f20007007a0c */ /* 0x000fe40003fa6270 */
[----:B-1----:R-:W-:Y:S02]  /*19c30*/  SHF.R.S32.HI R8, RZ, 0x1f, R2 ;  /* 0x0000001fff087819 */ /* 0x002fe40000011402 */
[----:B------:R-:W-:-:S02]  /*19c40*/  SHF.R.S32.HI R9, RZ, 0x1f, R5 ;  /* 0x0000001fff097819 */ /* 0x000fc40000011405 */
[C---:B------:R-:W-:Y:S02]  /*19c50*/  @!P4 LEA.HI.X R13, R2.reuse, R4, R8, 0x2, P0 ;  /* 0x00000004020dc211 */ /* 0x040fe400000f1408 */
[----:B------:R-:W-:Y:S02]  /*19c60*/  @!P1 LEA R18, P4, R5, R0, 0x2 ;  /* 0x0000000005129211 */ /* 0x000fe400078810ff */
[----:B------:R-:W-:Y:S02]  /*19c70*/  ISETP.GE.AND P0, PT, R3, c[0x0][0x3c8], PT ;  /* 0x0000f20003007a0c */ /* 0x000fe40003f06270 */
[----:B------:R-:W-:Y:S02]  /*19c80*/  @!P1 LEA.HI.X R19, R5, R4, R9, 0x2, P4 ;  /* 0x0000000405139211 */ /* 0x000fe400020f1409 */
[----:B------:R-:W-:Y:S02]  /*19c90*/  ISETP.GE.AND P4, PT, R2, c[0x0][0x3c8], PT ;  /* 0x0000f20002007a0c */ /* 0x000fe40003f86270 */
[----:B------:R-:W-:-:S02]  /*19ca0*/  IADD3 R8, R217, 0x80, RZ ;  /* 0x00000080d9087810 */ /* 0x000fc40007ffe0ff */
[----:B------:R-:W-:Y:S02]  /*19cb0*/  IADD3 R2, R217, 0x90, RZ ;  /* 0x00000090d9027810 */ /* 0x000fe40007ffe0ff */
[----:B------:R-:W-:Y:S02]  /*19cc0*/  ISETP.GE.AND P6, PT, R8, c[0x0][0x3c8], PT ;  /* 0x0000f20008007a0c */ /* 0x000fe40003fc6270 */
[----:B------:R-:W-:Y:S02]  /*19cd0*/  SHF.R.S32.HI R5, RZ, 0x1f, R8 ;  /* 0x0000001fff057819 */ /* 0x000fe40000011408 */
[----:B--2---:R-:W-:-:S03]  /*19ce0*/  @!P0 LEA R16, P3, R3, R0, 0x2 ;  /* 0x0000000003108211 */ /* 0x004fc600078610ff */
[----:B------:R1:W-:Y:S01]  /*19cf0*/  @!P4 ST.E.64 [R12.64], R54 ;  /* 0x000000360c00c985 */ /* 0x0003e2000c101b06 */
[----:B------:R-:W-:Y:S02]  /*19d00*/  @!P0 LEA.HI.X R17, R3, R4, R6, 0x2, P3 ;  /* 0x0000000403118211 */ /* 0x000fe400018f1406 */
[----:B------:R-:W-:Y:S01]  /*19d10*/  SHF.R.S32.HI R3, RZ, 0x1f, R7 ;  /* 0x0000001fff037819 */ /* 0x000fe20000011407 */
[----:B------:R2:W-:Y:S01]  /*19d20*/  @!P2 ST.E.64 [R10.64], R50 ;  /* 0x000000320a00a985 */ /* 0x0005e2000c101b06 */
[----:B------:R-:W-:Y:S02]  /*19d30*/  IADD3 R6, R217, 0x98, RZ ;  /* 0x00000098d9067810 */ /* 0x000fe40007ffe0ff */
[----:B---3--:R-:W-:Y:S01]  /*19d40*/  @!P6 LEA R14, P3, R8, R0, 0x2 ;  /* 0x00000000080ee211 */ /* 0x008fe200078610ff */
[----:B------:R-:W-:Y:S01]  /*19d50*/  @!P1 ST.E.64 [R18.64], R62 ;  /* 0x0000003e12009985 */ /* 0x000fe2000c101b06 */
[----:B------:R-:W-:Y:S02]  /*19d60*/  ISETP.GE.AND P4, PT, R6, c[0x0][0x3c8], PT ;  /* 0x0000f20006007a0c */ /* 0x000fe40003f86270 */
[----:B------:R-:W-:Y:S01]  /*19d70*/  @!P6 LEA.HI.X R15, R8, R4, R5, 0x2, P3 ;  /* 0x00000004080fe211 */ /* 0x000fe200018f1405 */
[----:B------:R3:W-:Y:S01]  /*19d80*/  @!P0 ST.E.64 [R16.64], R58 ;  /* 0x0000003a10008985 */ /* 0x0007e2000c101b06 */
[----:B------:R-:W-:-:S02]  /*19d90*/  SHF.R.S32.HI R9, RZ, 0x1f, R6 ;  /* 0x0000001fff097819 */ /* 0x000fc40000011406 */
[----:B------:R-:W-:Y:S01]  /*19da0*/  IADD3 R5, R217, 0xa8, RZ ;  /* 0x000000a8d9057810 */ /* 0x000fe20007ffe0ff */
[----:B------:R-:W-:Y:S01]  /*19db0*/  @!P6 ST.E.64 [R14.64], R70 ;  /* 0x000000460e00e985 */ /* 0x000fe2000c101b06 */
[----:B------:R-:W-:-:S05]  /*19dc0*/  ISETP.GE.AND P6, PT, R2, c[0x0][0x3c8], PT ;  /* 0x0000f20002007a0c */ /* 0x000fca0003fc6270 */
[----:B------:R-:W-:-:S04]  /*19dd0*/  @!P4 LEA R8, P1, R6, R0, 0x2 ;  /* 0x000000000608c211 */ /* 0x000fc800078210ff */
[----:B------:R-:W-:Y:S02]  /*19de0*/  @!P4 LEA.HI.X R9, R6, R4, R9, 0x2, P1 ;  /* 0x000000040609c211 */ /* 0x000fe400008f1409 */
[----:B------:R-:W-:Y:S02]  /*19df0*/  IADD3 R6, R217, 0xb8, RZ ;  /* 0x000000b8d9067810 */ /* 0x000fe40007ffe0ff */
[----:B-1----:R-:W-:-:S04]  /*19e00*/  @!P5 LEA R12, P2, R7, R0, 0x2 ;  /* 0x00000000070cd211 */ /* 0x002fc800078410ff */
[----:B------:R-:W-:Y:S02]  /*19e10*/  @!P5 LEA.HI.X R13, R7, R4, R3, 0x2, P2 ;  /* 0x00000004070dd211 */ /* 0x000fe400010f1403 */
[----:B------:R-:W-:Y:S02]  /*19e20*/  ISETP.GE.AND P2, PT, R2, c[0x0][0x3c8], PT ;  /* 0x0000f20002007a0c */ /* 0x000fe40003f46270 */
[----:B------:R-:W-:Y:S01]  /*19e30*/  IADD3 R3, R217, 0xa0, RZ ;  /* 0x000000a0d9037810 */ /* 0x000fe20007ffe0ff */
[----:B------:R1:W-:Y:S01]  /*19e40*/  @!P5 ST.E.64 [R12.64], R66 ;  /* 0x000000420c00d985 */ /* 0x0003e2000c101b06 */
[----:B------:R-:W-:Y:S02]  /*19e50*/  SHF.R.S32.HI R7, RZ, 0x1f, R2 ;  /* 0x0000001fff077819 */ /* 0x000fe40000011402 */
[----:B------:R-:W-:-:S07]  /*19e60*/  ISETP.GE.AND P3, PT, R3, c[0x0][0x3c8], PT ;  /* 0x0000f20003007a0c */ /* 0x000fce0003f66270 */
[----:B--2---:R-:W-:-:S04]  /*19e70*/  @!P2 LEA R10, P0, R2, R0, 0x2 ;  /* 0x00000000020aa211 */ /* 0x004fc800078010ff */
[----:B------:R-:W-:Y:S02]  /*19e80*/  @!P2 LEA.HI.X R11, R2, R4, R7, 0x2, P0 ;  /* 0x00000004020ba211 */ /* 0x000fe400000f1407 */
[----:B---3--:R-:W-:Y:S02]  /*19e90*/  @!P3 LEA R16, P0, R3, R0, 0x2 ;  /* 0x000000000310b211 */ /* 0x008fe400078010ff */
[----:B------:R-:W-:Y:S01]  /*19ea0*/  ISETP.GE.AND P2, PT, R5, c[0x0][0x3c8], PT ;  /* 0x0000f20005007a0c */ /* 0x000fe20003f46270 */
[----:B------:R2:W-:Y:S01]  /*19eb0*/  @!P6 ST.E.64 [R10.64], R78 ;  /* 0x0000004e0a00e985 */ /* 0x0005e2000c101b06 */
[C---:B------:R-:W-:Y:S02]  /*19ec0*/  IADD3 R7, R217.reuse, 0xb0, RZ ;  /* 0x000000b0d9077810 */ /* 0x040fe40007ffe0ff */
[----:B------:R-:W-:Y:S01]  /*19ed0*/  IADD3 R2, R217, 0xc8, RZ ;  /* 0x000000c8d9027810 */ /* 0x000fe20007ffe0ff */
[----:B------:R3:W-:Y:S01]  /*19ee0*/  @!P4 ST.E.64 [R8.64], R74 ;  /* 0x0000004a0800c985 */ /* 0x0007e2000c101b06 */
[----:B------:R-:W-:-:S02]  /*19ef0*/  ISETP.GE.AND P1, PT, R7, c[0x0][0x3c8], PT ;  /* 0x0000f20007007a0c */ /* 0x000fc40003f26270 */
[----:B-1----:R-:W-:Y:S02]  /*19f00*/  SHF.R.S32.HI R12, RZ, 0x1f, R3 ;  /* 0x0000001fff0c7819 */ /* 0x002fe40000011403 */
[----:B------:R-:W-:Y:S02]  /*19f10*/  SHF.R.S32.HI R13, RZ, 0x1f, R5 ;  /* 0x0000001fff0d7819 */ /* 0x000fe40000011405 */
[----:B------:R-:W-:Y:S02]  /*19f20*/  @!P3 LEA.HI.X R17, R3, R4, R12, 0x2, P0 ;  /* 0x000000040311b211 */ /* 0x000fe400000f140c */
[----:B------:R-:W-:Y:S02]  /*19f30*/  ISETP.GE.AND P0, PT, R6, c[0x0][0x3c8], PT ;  /* 0x0000f20006007a0c */ /* 0x000fe40003f06270 */
[----:B------:R-:W-:Y:S01]  /*19f40*/  IADD3 R3, R217, 0xc0, RZ ;  /* 0x000000c0d9037810 */ /* 0x000fe20007ffe0ff */
[----:B------:R1:W-:Y:S01]  /*19f50*/  @!P3 ST.E.64 [R16.64], R86 ;  /* 0x000000561000b985 */ /* 0x0003e2000c101b06 */
[----:B------:R-:W-:-:S02]  /*19f60*/  @!P2 LEA R14, P5, R5, R0, 0x2 ;  /* 0x00000000050ea211 */ /* 0x000fc400078a10ff */
[----:B------:R-:W-:Y:S02]  /*19f70*/  ISETP.GE.AND P6, PT, R3, c[0x0][0x3c8], PT ;  /* 0x0000f20003007a0c */ /* 0x000fe40003fc6270 */
[----:B------:R-:W-:Y:S02]  /*19f80*/  @!P2 LEA.HI.X R15, R5, R4, R13, 0x2, P5 ;  /* 0x00000004050fa211 */ /* 0x000fe400028f140d */
[----:B------:R-:W-:Y:S02]  /*19f90*/  SHF.R.S32.HI R5, RZ, 0x1f, R7 ;  /* 0x0000001fff057819 */ /* 0x000fe40000011407 */
[CC--:B------:R-:W-:Y:S01]  /*19fa0*/  @!P1 LEA R12, P5, R7.reuse, R0.reuse, 0x2 ;  /* 0x00000000070c9211 */ /* 0x0c0fe200078a10ff */
[----:B------:R4:W-:Y:S01]  /*19fb0*/  @!P2 ST.E.64 [R14.64], R82 ;  /* 0x000000520e00a985 */ /* 0x0009e2000c101b06 */
[----:B--2---:R-:W-:Y:S02]  /*19fc0*/  @!P0 LEA R10, P4, R6, R0, 0x2 ;  /* 0x00000000060a8211 */ /* 0x004fe400078810ff */
[----:B------:R-:W-:-:S02]  /*19fd0*/  @!P1 LEA.HI.X R13, R7, R4, R5, 0x2, P5 ;  /* 0x00000004070d9211 */ /* 0x000fc400028f1405 */
[----:B---3--:R-:W-:Y:S02]  /*19fe0*/  SHF.R.S32.HI R8, RZ, 0x1f, R6 ;  /* 0x0000001fff087819 */ /* 0x008fe40000011406 */
[----:B------:R-:W-:Y:S01]  /*19ff0*/  IADD3 R7, R217, 0xd0, RZ ;  /* 0x000000d0d9077810 */ /* 0x000fe20007ffe0ff */
[----:B------:R2:W-:Y:S01]  /*1a000*/  @!P1 ST.E.64 [R12.64], R154 ;  /* 0x0000009a0c009985 */ /* 0x0005e2000c101b06 */
[----:B------:R-:W-:Y:S02]  /*1a010*/  @!P0 LEA.HI.X R11, R6, R4, R8, 0x2, P4 ;  /* 0x00000004060b8211 */ /* 0x000fe400020f1408 */
[----:B------:R-:W-:Y:S02]  /*1a020*/  ISETP.GE.AND P4, PT, R2, c[0x0][0x3c8], PT ;  /* 0x0000f20002007a0c */ /* 0x000fe40003f86270 */
[----:B------:R-:W-:Y:S01]  /*1a030*/  SHF.R.S32.HI R6, RZ, 0x1f, R3 ;  /* 0x0000001fff067819 */ /* 0x000fe20000011403 */
[----:B------:R3:W-:Y:S01]  /*1a040*/  @!P0 ST.E.64 [R10.64], R90 ;  /* 0x0000005a0a008985 */ /* 0x0007e2000c101b06 */
[----:B------:R-:W-:-:S02]  /*1a050*/  ISETP.GE.AND P5, PT, R7, c[0x0][0x3c8], PT ;  /* 0x0000f20007007a0c */ /* 0x000fc40003fa6270 */
[----:B------:R-:W-:Y:S02]  /*1a060*/  IADD3 R8, R217, 0xd8, RZ ;  /* 0x000000d8d9087810 */ /* 0x000fe40007ffe0ff */
[----:B------:R-:W-:Y:S02]  /*1a070*/  SHF.R.S32.HI R5, RZ, 0x1f, R2 ;  /* 0x0000001fff057819 */ /* 0x000fe40000011402 */
[----:B------:R-:W-:-:S03]  /*1a080*/  SHF.R.S32.HI R9, RZ, 0x1f, R8 ;  /* 0x0000001fff097819 */ /* 0x000fc60000011408 */
[-C--:B-1----:R-:W-:Y:S02]  /*1a090*/  @!P4 LEA R16, P2, R2, R0.reuse, 0x2 ;  /* 0x000000000210c211 */ /* 0x082fe400078410ff */
[----:B------:R-:W-:Y:S02]  /*1a0a0*/  ISETP.GE.AND P4, PT, R8, c[0x0][0x3c8], PT ;  /* 0x0000f20008007a0c */ /* 0x000fe40003f86270 */
[----:B----4-:R-:W-:-:S04]  /*1a0b0*/  @!P6 LEA R14, P3, R3, R0, 0x2 ;  /* 0x00000000030ee211 */ /* 0x010fc800078610ff */
[----:B------:R-:W-:Y:S02]  /*1a0c0*/  @!P6 LEA.HI.X R15, R3, R4, R6, 0x2, P3 ;  /* 0x00000004030fe211 */ /* 0x000fe400018f1406 */
[----:B------:R-:W-:Y:S02]  /*1a0d0*/  ISETP.GE.AND P3, PT, R2, c[0x0][0x3c8], PT ;  /* 0x0000f20002007a0c */ /* 0x000fe40003f66270 */
[----:B------:R-:W-:Y:S01]  /*1a0e0*/  IADD3 R6, R217, 0xe0, RZ ;  /* 0x000000e0d9067810 */ /* 0x000fe20007ffe0ff */
[----:B------:R-:W-:Y:S01]  /*1a0f0*/  @!P6 ST.E.64 [R14.64], R158 ;  /* 0x0000009e0e00e985 */ /* 0x000fe2000c101b06 */
[----:B------:R-:W-:Y:S02]  /*1a100*/  SHF.R.S32.HI R3, RZ, 0x1f, R7 ;  /* 0x0000001fff037819 */ /* 0x000fe40000011407 */
[-C--:B--2---:R-:W-:Y:S02]  /*1a110*/  @!P5 LEA R12, P1, R7, R0.reuse, 0x2 ;  /* 0x00000000070cd211 */ /* 0x084fe400078210ff */
[----:B---3--:R-:W-:-:S02]  /*1a120*/  @!P4 LEA R10, P0, R8, R0, 0x2 ;  /* 0x00000000080ac211 */ /* 0x008fc400078010ff */
[-C--:B------:R-:W-:Y:S02]  /*1a130*/  @!P5 LEA.HI.X R13, R7, R4.reuse, R3, 0x2, P1 ;  /* 0x00000004070dd211 */ /* 0x080fe400008f1403 */
[C---:B------:R-:W-:Y:S02]  /*1a140*/  IADD3 R3, R217.reuse, 0xf0, RZ ;  /* 0x000000f0d9037810 */ /* 0x040fe40007ffe0ff */
[----:B------:R-:W-:Y:S02]  /*1a150*/  @!P3 LEA.HI.X R17, R2, R4, R5, 0x2, P2 ;  /* 0x000000040211b211 */ /* 0x000fe400010f1405 */
[----:B------:R-:W-:Y:S02]  /*1a160*/  ISETP.GE.AND P3, PT, R6, c[0x0][0x3c8], PT ;  /* 0x0000f20006007a0c */ /* 0x000fe40003f66270 */
[----:B------:R-:W-:Y:S02]  /*1a170*/  IADD3 R5, R217, 0xe8, RZ ;  /* 0x000000e8d9057810 */ /* 0x000fe40007ffe0ff */
[----:B------:R-:W-:-:S02]  /*1a180*/  ISETP.GE.AND P1, PT, R3, c[0x0][0x3c8], PT ;  /* 0x0000f20003007a0c */ /* 0x000fc40003f26270 */
[----:B------:R-:W-:Y:S02]  /*1a190*/  ISETP.GE.AND P2, PT, R5, c[0x0][0x3c8], PT ;  /* 0x0000f20005007a0c */ /* 0x000fe40003f46270 */
[----:B------:R-:W-:Y:S02]  /*1a1a0*/  @!P4 LEA.HI.X R11, R8, R4, R9, 0x2, P0 ;  /* 0x00000004080bc211 */ /* 0x000fe400000f1409 */
[----:B------:R-:W-:Y:S02]  /*1a1b0*/  SHF.R.S32.HI R7, RZ, 0x1f, R6 ;  /* 0x0000001fff077819 */ /* 0x000fe40000011406 */
[----:B------:R-:W-:Y:S02]  /*1a1c0*/  ISETP.GE.AND P6, PT, R2, c[0x0][0x3c8], PT ;  /* 0x0000f20002007a0c */ /* 0x000fe40003fc6270 */
[----:B------:R-:W-:-:S04]  /*1a1d0*/  @!P3 LEA R8, P0, R6, R0, 0x2 ;  /* 0x000000000608b211 */ /* 0x000fc800078010ff */
[----:B------:R-:W-:Y:S02]  /*1a1e0*/  @!P3 LEA.HI.X R9, R6, R4, R7, 0x2, P0 ;  /* 0x000000040609b211 */ /* 0x000fe400000f1407 */
[----:B------:R-:W-:Y:S02]  /*1a1f0*/  SHF.R.S32.HI R7, RZ, 0x1f, R5 ;  /* 0x0000001fff077819 */ /* 0x000fe40000011405 */
[----:B------:R-:W-:-:S03]  /*1a200*/  @!P2 LEA R6, P0, R5, R0, 0x2 ;  /* 0x000000000506a211 */ /* 0x000fc600078010ff */
[----:B------:R-:W-:Y:S01]  /*1a210*/  @!P6 ST.E.64 [R16.64], R168 ;  /* 0x000000a81000e985 */ /* 0x000fe2000c101b06 */
[----:B------:R-:W-:Y:S02]  /*1a220*/  @!P2 LEA.HI.X R7, R5, R4, R7, 0x2, P0 ;  /* 0x000000040507a211 */ /* 0x000fe400000f1407 */
[----:B------:R-:W-:Y:S01]  /*1a230*/  SHF.R.S32.HI R5, RZ, 0x1f, R3 ;  /* 0x0000001fff057819 */ /* 0x000fe20000011403 */
[----:B------:R-:W-:Y:S01]  /*1a240*/  @!P5 ST.E.64 [R12.64], R166 ;  /* 0x000000a60c00d985 */ /* 0x000fe2000c101b06 */
[----:B------:R-:W-:-:S03]  /*1a250*/  @!P1 LEA R2, P0, R3, R0, 0x2 ;  /* 0x0000000003029211 */ /* 0x000fc600078010ff */
[----:B------:R-:W-:Y:S01]  /*1a260*/  @!P4 ST.E.64 [R10.64], R114 ;  /* 0x000000720a00c985 */ /* 0x000fe2000c101b06 */
[----:B------:R-:W-:-:S03]  /*1a270*/  @!P1 LEA.HI.X R3, R3, R4, R5, 0x2, P0 ;  /* 0x0000000403039211 */ /* 0x000fc600000f1405 */
[----:B------:R-:W-:Y:S04]  /*1a280*/  @!P3 ST.E.64 [R8.64], R106 ;  /* 0x0000006a0800b985 */ /* 0x000fe8000c101b06 */
[----:B------:R-:W-:Y:S04]  /*1a290*/  @!P2 ST.E.64 [R6.64], R102 ;  /* 0x000000660600a985 */ /* 0x000fe8000c101b06 */
        /* <DEDUP_REMOVED lines=9> */
.L_x_1112:
        /* <DEDUP_REMOVED lines=19> */
.L_x_1133:
[----:B------:R-:W3:Y:S01]  /*1a460*/  S2R R22, SR_TID.X ;  /* 0x0000000000167919 */ /* 0x000ee20000002100 */
[----:B------:R-:W-:Y:S01]  /*1a470*/  BSSY B0, `(.L_x_1134) ;  /* 0x0000035000007945 */ /* 0x000fe20003800000 */
[----:B------:R-:W-:Y:S02]  /*1a480*/  SEL R15, R236, RZ, !P2 ;  /* 0x000000ffec0f7207 */ /* 0x000fe40005000000 */
[----:B------:R-:W-:-:S02]  /*1a490*/  SEL R20, R241, RZ, !P2 ;  /* 0x000000fff1147207 */ /* 0x000fc40005000000 */
[----:B-----5:R-:W-:Y:S02]  /*1a4a0*/  SHF.R.S32.HI R17, RZ, 0x1f, R6 ;  /* 0x0000001fff117819 */ /* 0x020fe40000011406 */
[----:B---3--:R-:W-:-:S13]  /*1a4b0*/  ISETP.GT.AND P0, PT, R22, 0x7f, PT ;  /* 0x0000007f1600780c */ /* 0x008fda0003f04270 */
        /* <DEDUP_REMOVED lines=8> */
[----:B------:R3:W4:Y:S08]  /*1a540*/  LDC.64 R8, c[0x0][R0+0x170] ;  /* 0x00005c0000087b82 */ /* 0x0007300000000a00 */
[----:B--2---:R3:W2:Y:S08]  /*1a550*/  LDC.64 R4, c[0x0][R0+0x168] ;  /* 0x00005a0000047b82 */ /* 0x0046b00000000a00 */
[----:B------:R3:W5:Y:S08]  /*1a560*/  LDC.64 R12, c[0x0][R0+0x178] ;  /* 0x00005e00000c7b82 */ /* 0x0007700000000a00 */
[----:B------:R3:W1:Y:S02]  /*1a570*/  LDC.64 R10, c[0x0][R0+0x160] ;  /* 0x00005800000a7b82 */ /* 0x0006640000000a00 */
[----:B---3--:R-:W-:-:S02]  /*1a580*/  IMAD.MOV.U32 R0, RZ, RZ, c[0x0][0x4e8] ;  /* 0x00013a00ff007624 */ /* 0x008fc400078e00ff */
[-C--:B----4-:R-:W-:Y:S02]  /*1a590*/  IMAD R7, R9, R15.reuse, RZ ;  /* 0x0000000f09077224 */ /* 0x090fe400078e02ff */
[----:B------:R-:W-:Y:S01]  /*1a5a0*/  IMAD.WIDE.U32 R2, R8, R15, RZ ;  /* 0x0000000f08027225 */ /* 0x000fe200078e00ff */
[----:B------:R-:W-:Y:S02]  /*1a5b0*/  ISETP.NE.AND P0, PT, R0, 0x1, PT ;  /* 0x000000010000780c */ /* 0x000fe40003f05270 */
[----:B------:R-:W-:Y:S01]  /*1a5c0*/  MOV R0, R14 ;  /* 0x0000000e00007202 */ /* 0x000fe20000000f00 */
[----:B------:R-:W-:Y:S01]  /*1a5d0*/  IMAD R8, R8, R20, R7 ;  /* 0x0000001408087224 */ /* 0x000fe200078e0207 */
[----:B------:R-:W-:Y:S01]  /*1a5e0*/  SEL R7, R251, RZ, P2 ;  /* 0x000000fffb077207 */ /* 0x000fe20001000000 */
[-C--:B--2---:R-:W-:Y:S02]  /*1a5f0*/  IMAD R9, R5, R239.reuse, RZ ;  /* 0x000000ef05097224 */ /* 0x084fe400078e02ff */
        /* <DEDUP_REMOVED lines=28> */
.L_x_1135:
[----:B------:R-:W-:Y:S05]  /*1a7c0*/  BSYNC B0 ;  /* 0x0000000000007941 */ /* 0x000fea0003800000 */
.L_x_1134:
[----:B------:R-:W-:-:S13]  /*1a7d0*/  ISETP.GT.AND P0, PT, R18, 0x1, PT ;  /* 0x000000011200780c */ /* 0x000fda0003f04270 */
[----:B------:R-:W-:Y:S05]  /*1a7e0*/  @P0 BRA `(.L_x_1127) ;  /* 0x000008b000000947 */ /* 0x000fea0003800000 */
[----:B-12---:R-:W-:Y:S01]  /*1a7f0*/  SHF.R.S32.HI R4, RZ, 0x1f, R22 ;  /* 0x0000001fff047819 */ /* 0x006fe20000011416 */
[----:B------:R-:W-:Y:S01]  /*1a800*/  IMAD R0, R17, c[0x0][0x3a0], RZ ;  /* 0x0000e80011007a24 */ /* 0x000fe200078e02ff */
[----:B------:R-:W-:Y:S01]  /*1a810*/  MOV R5, c[0x0][0x4e8] ;  /* 0x00013a0000057a02 */ /* 0x000fe20000000f00 */
[----:B------:R-:W-:Y:S01]  /*1a820*/  IMAD.WIDE.U32 R2, R6, c[0x0][0x3a0], RZ ;  /* 0x0000e80006027a25 */ /* 0x000fe200078e00ff */
[----:B------:R-:W-:Y:S02]  /*1a830*/  LEA.HI R4, R4, R22, RZ, 0x3 ;  /* 0x0000001604047211 */ /* 0x000fe400078f18ff */
[----:B------:R-:W-:Y:S01]  /*1a840*/  ISETP.NE.AND P0, PT, R5, 0x1, PT ;  /* 0x000000010500780c */ /* 0x000fe20003f05270 */
[----:B------:R-:W-:Y:S01]  /*1a850*/  IMAD R6, R6, c[0x0][0x3a4], R0 ;  /* 0x0000e90006067a24 */ /* 0x000fe200078e0200 */
[----:B------:R-:W-:Y:S01]  /*1a860*/  LOP3.LUT R0, R4, 0xfffffff8, RZ, 0xc0, !PT ;  /* 0xfffffff804007812 */ /* 0x000fe200078ec0ff */
[----:B------:R-:W-:-:S03]  /*1a870*/  IMAD R5, R20, c[0x0][0x3f0], RZ ;  /* 0x0000fc0014057a24 */ /* 0x000fc600078e02ff */
[----:B------:R-:W-:Y:S01]  /*1a880*/  IADD3 R0, -R0, R22, RZ ;  /* 0x0000001600007210 */ /* 0x000fe20007ffe1ff */
[----:B------:R-:W-:Y:S01]  /*1a890*/  IMAD R5, R15, c[0x0][0x3f4], R5 ;  /* 0x0000fd000f057a24 */ /* 0x000fe200078e0205 */
[----:B------:R-:W-:Y:S02]  /*1a8a0*/  IADD3 R3, R3, R6, RZ ;  /* 0x0000000603037210 */ /* 0x000fe40007ffe0ff */
[----:B------:R-:W-:-:S03]  /*1a8b0*/  LEA R0, R0, R211, 0x5 ;  /* 0x000000d300007211 */ /* 0x000fc600078e28ff */
[----:B------:R-:W-:-:S04]  /*1a8c0*/  IMAD.WIDE.U32 R2, R239, c[0x0][0x3e8], R2 ;  /* 0x0000fa00ef027a25 */ /* 0x000fc800078e0002 */
[----:B------:R-:W-:Y:S02]  /*1a8d0*/  IMAD.IADD R4, R233, 0x1, R0 ;  /* 0x00000001e9047824 */ /* 0x000fe400078e0200 */
[----:B------:R-:W-:Y:S02]  /*1a8e0*/  IMAD R3, R239, c[0x0][0x3ec], R3 ;  /* 0x0000fb00ef037a24 */ /* 0x000fe400078e0203 */
[----:B------:R-:W-:Y:S01]  /*1a8f0*/  @P0 IMAD.HI.U32 R6, R4, c[0x0][0x4ec], RZ ;  /* 0x00013b0004060a27 */ /* 0x000fe200078e00ff */
[----:B------:R-:W-:-:S03]  /*1a900*/  MOV R0, R4 ;  /* 0x0000000400007202 */ /* 0x000fc60000000f00 */
[----:B------:R-:W-:Y:S01]  /*1a910*/  IMAD.WIDE.U32 R2, R15, c[0x0][0x3f0], R2 ;  /* 0x0000fc000f027a25 */ /* 0x000fe200078e0002 */
[----:B------:R-:W-:Y:S02]  /*1a920*/  @P0 SHF.R.U32.HI R0, RZ, c[0x0][0x4f0], R6 ;  /* 0x00013c00ff000a19 */ /* 0x000fe40000011606 */
[----:B------:R-:W-:Y:S02]  /*1a930*/  IADD3 R15, R211, R233, RZ ;  /* 0x000000e9d30f7210 */ /* 0x000fe40007ffe0ff */
[--C-:B------:R-:W-:Y:S02]  /*1a940*/  SHF.R.S32.HI R6, RZ, 0x1f, R0.reuse ;  /* 0x0000001fff067819 */ /* 0x100fe40000011400 */
[----:B------:R-:W-:Y:S01]  /*1a950*/  IADD3 R3, R3, R5, RZ ;  /* 0x0000000503037210 */ /* 0x000fe20007ffe0ff */
[----:B------:R-:W-:Y:S02]  /*1a960*/  IMAD.MOV R5, RZ, RZ, -R0 ;  /* 0x000000ffff057224 */ /* 0x000fe400078e0a00 */
[----:B------:R-:W-:-:S02]  /*1a970*/  IMAD R6, R6, c[0x0][0x3e0], RZ ;  /* 0x0000f80006067a24 */ /* 0x000fc400078e02ff */
[----:B------:R-:W-:Y:S02]  /*1a980*/  IMAD R4, R5, c[0x0][0x4e8], R4 ;  /* 0x00013a0005047a24 */ /* 0x000fe400078e0204 */
[----:B------:R-:W-:-:S03]  /*1a990*/  IMAD.WIDE.U32 R2, R0, c[0x0][0x3e0], R2 ;  /* 0x0000f80000027a25 */ /* 0x000fc600078e0002 */
[----:B------:R-:W-:Y:S01]  /*1a9a0*/  SHF.R.S32.HI R5, RZ, 0x1f, R4 ;  /* 0x0000001fff057819 */ /* 0x000fe20000011404 */
[----:B------:R-:W-:-:S04]  /*1a9b0*/  IMAD R0, R0, c[0x0][0x3e4], R6 ;  /* 0x0000f90000007a24 */ /* 0x000fc800078e0206 */
[----:B------:R-:W-:Y:S01]  /*1a9c0*/  IMAD R5, R5, c[0x0][0x3d8], RZ ;  /* 0x0000f60005057a24 */ /* 0x000fe200078e02ff */
[----:B------:R-:W-:-:S05]  /*1a9d0*/  IADD3 R3, R3, R0, RZ ;  /* 0x0000000003037210 */ /* 0x000fca0007ffe0ff */
[----:B------:R-:W-:-:S04]  /*1a9e0*/  IMAD.WIDE.U32 R2, R4, c[0x0][0x3d8], R2 ;  /* 0x0000f60004027a25 */ /* 0x000fc800078e0002 */
[----:B------:R-:W-:Y:S01]  /*1a9f0*/  IMAD R4, R4, c[0x0][0x3dc], R5 ;  /* 0x0000f70004047a24 */ /* 0x000fe200078e0205 */
[----:B------:R-:W-:-:S04]  /*1aa00*/  LEA R16, P0, R2, c[0x0][0x380], 0x1 ;  /* 0x0000e00002107a11 */ /* 0x000fc800078008ff */
[----:B------:R-:W-:-:S04]  /*1aa10*/  IADD3 R4, R3, R4, RZ ;  /* 0x0000000403047210 */ /* 0x000fc80007ffe0ff */
[----:B------:R-:W-:Y:S01]  /*1aa20*/  LEA.HI.X R13, R2, c[0x0][0x384], R4, 0x1, P0 ;  /* 0x0000e100020d7a11 */ /* 0x000fe200000f0c04 */
[----:B------:R-:W-:Y:S05]  /*1aa30*/  BRA.DIV ~URZ, `(.L_x_1136) ;  /* 0x000023727f007947 */ /* 0x000fea000b800000 */
[----:B------:R1:W2:Y:S02]  /*1aa40*/  SHFL.IDX PT, R12, R13, RZ, 0x181f ;  /* 0x00181fff0d0c7589 */ /* 0x0002a400000e0000 */
.L_x_1191:
[----:B------:R-:W-:Y:S05]  /*1aa50*/  BRA.DIV ~URZ, `(.L_x_1137) ;  /* 0x000023c27f007947 */ /* 0x000fea000b800000 */
[----:B------:R3:W4:Y:S02]  /*1aa60*/  SHFL.IDX PT, R0, R16, RZ, 0x181f ;  /* 0x00181fff10007589 */ /* 0x00072400000e0000 */
.L_x_1192:
        /* <DEDUP_REMOVED lines=27> */
.L_x_1139:
[----:B------:R-:W-:Y:S05]  /*1ac20*/  BSYNC B0 ;  /* 0x0000000000007941 */ /* 0x000fea0003800000 */
.L_x_1138:
[----:B------:R-:W-:Y:S05]  /*1ac30*/  BRA.DIV ~URZ, `(.L_x_1140) ;  /* 0x000022427f007947 */ /* 0x000fea000b800000 */
[----:B--2---:R2:W1:Y:S04]  /*1ac40*/  SHFL.IDX PT, R12, R13, 0x1, 0x181f ;  /* 0x00381f000d0c7f89 */ /* 0x00446800000e0000 */
[----:B----4-:R2:W4:Y:S02]  /*1ac50*/  SHFL.IDX PT, R0, R16, 0x1, 0x181f ;  /* 0x00381f0010007f89 */ /* 0x01052400000e0000 */
.L_x_1193:
        /* <DEDUP_REMOVED lines=20> */
.L_x_1142:
[----:B------:R-:W-:Y:S05]  /*1ada0*/  BSYNC B0 ;  /* 0x0000000000007941 */ /* 0x000fea0003800000 */
.L_x_1141:
[----:B------:R-:W-:Y:S05]  /*1adb0*/  BRA.DIV ~URZ, `(.L_x_1143) ;  /* 0x000021827f007947 */ /* 0x000fea000b800000 */
[----:B-1----:R1:W2:Y:S02]  /*1adc0*/  SHFL.IDX PT, R12, R13, 0x2, 0x181f ;  /* 0x00581f000d0c7f89 */ /* 0x0022a400000e0000 */
.L_x_1194:
[----:B------:R-:W-:Y:S05]  /*1add0*/  BRA.DIV ~URZ, `(.L_x_1144) ;  /* 0x000021d27f007947 */ /* 0x000fea000b800000 */
[----:B----4-:R4:W1:Y:S02]  /*1ade0*/  SHFL.IDX PT, R0, R16, 0x2, 0x181f ;  /* 0x00581f0010007f89 */ /* 0x01086400000e0000 */
.L_x_1195:
        /* <DEDUP_REMOVED lines=20> */
.L_x_1146:
[----:B------:R-:W-:Y:S05]  /*1af30*/  BSYNC B0 ;  /* 0x0000000000007941 */ /* 0x000fea0003800000 */
.L_x_1145:
[----:B------:R-:W-:Y:S05]  /*1af40*/  BRA.DIV ~URZ, `(.L_x_1147) ;  /* 0x000020c27f007947 */ /* 0x000fea000b800000 */
[----:B--2---:R2:W3:Y:S04]  /*1af50*/  SHFL.IDX PT, R12, R13, 0x3, 0x181f ;  /* 0x00781f000d0c7f89 */ /* 0x0044e800000e0000 */
[----:B-1----:R2:W1:Y:S02]  /*1af60*/  SHFL.IDX PT, R0, R16, 0x3, 0x181f ;  /* 0x00781f0010007f89 */ /* 0x00246400000e0000 */
.L_x_1196:
        /* <DEDUP_REMOVED lines=19> */
.L_x_1127:
[----:B------:R-:W-:Y:S05]  /*1b0a0*/  BSYNC B1 ;  /* 0x0000000000017941 */ /* 0x000fea0003800000 */
.L_x_1111:
        /* <DEDUP_REMOVED lines=9> */
[----:B----4-:R-:W-:-:S04]  /*1b140*/  LOP3.LUT R14, R0, 0x1f, RZ, 0xc0, !PT ;  /* 0x0000001f000e7812 */ /* 0x010fc800078ec0ff */
[----:B------:R-:W-:Y:S01]  /*1b150*/  ISETP.NE.AND P6, PT, R14, 0x1f, PT ;  /* 0x0000001f0e00780c */ /* 0x000fe20003fc5270 */
[----:B------:R-:W-:Y:S10]  /*1b160*/  BRA.DIV ~URZ, `(.L_x_1149) ;  /* 0x00001f627f007947 */ /* 0x000ff4000b800000 */
[----:B------:R4:W3:Y:S02]  /*1b170*/  SHFL.IDX PT, R9, R21, RZ, 0x1f ;  /* 0x00001fff15097589 */ /* 0x0008e400000e0000 */
.L_x_1197:
[----:B------:R-:W-:Y:S05]  /*1b180*/  BRA.DIV ~URZ, `(.L_x_1150) ;  /* 0x00001fb27f007947 */ /* 0x000fea000b800000 */
[----:B------:R4:W3:Y:S02]  /*1b190*/  SHFL.IDX PT, R8, R21, 0x1, 0x1f ;  /* 0x00201f0015087f89 */ /* 0x0008e400000e0000 */
.L_x_1198:
[----:B-1----:R-:W-:Y:S02]  /*1b1a0*/  IMAD.IADD R0, R235, 0x1, R14 ;  /* 0x00000001eb007824 */ /* 0x002fe400078e020e */
[----:B------:R-:W-:-:S03]  /*1b1b0*/  IMAD.MOV.U32 R6, RZ, RZ, RZ ;  /* 0x000000ffff067224 */ /* 0x000fc600078e00ff */
[----:B------:R-:W-:-:S13]  /*1b1c0*/  ISETP.GE.OR P0, PT, R0, c[0x0][0x53c], !P6 ;  /* 0x00014f0000007a0c */ /* 0x000fda0007706670 */
[----:B--2---:R-:W-:Y:S01]  /*1b1d0*/  @!P0 MOV R2, 0x4 ;  /* 0x0000000400028802 */ /* 0x004fe20000000f00 */
[----:B------:R-:W-:-:S04]  /*1b1e0*/  @!P0 IMAD.MOV.U32 R4, RZ, RZ, 0x4 ;  /* 0x00000004ff048424 */ /* 0x000fc800078e00ff */
[----:B------:R-:W-:-:S04]  /*1b1f0*/  @!P0 IMAD.WIDE R4, R0, R4, c[0x0][0x580] ;  /* 0x0001600000048625 */ /* 0x000fc800078e0204 */
[----:B------:R-:W-:Y:S01]  /*1b200*/  @!P0 IMAD.WIDE R2, R0, R2, c[0x0][0x578] ;  /* 0x00015e0000028625 */ /* 0x000fe200078e0202 */
[----:B------:R-:W2:Y:S04]  /*1b210*/  @!P0 LDG.E R6, [R4.64] ;  /* 0x0000000604068981 */ /* 0x000ea8000c1e1900 */
[----:B------:R-:W2:Y:S01]  /*1b220*/  @!P0 LDG.E R7, [R2.64] ;  /* 0x0000000602078981 */ /* 0x000ea2000c1e1900 */
[C---:B------:R-:W-:Y:S02]  /*1b230*/  ISETP.GE.U32.AND P4, PT, R14.reuse, 0x10, PT ;  /* 0x000000100e00780c */ /* 0x040fe40003f86070 */
[C---:B------:R-:W-:Y:S02]  /*1b240*/  ISETP.GE.U32.AND P3, PT, R14.reuse, 0x8, PT ;  /* 0x000000080e00780c */ /* 0x040fe40003f66070 */
[----:B------:R-:W-:-:S02]  /*1b250*/  ISETP.GE.U32.AND P2, PT, R14, 0x4, PT ;  /* 0x000000040e00780c */ /* 0x000fc40003f46070 */
[C---:B------:R-:W-:Y:S02]  /*1b260*/  ISETP.GE.U32.AND P1, PT, R14.reuse, 0x2, PT ;  /* 0x000000020e00780c */ /* 0x040fe40003f26070 */
[----:B------:R-:W-:Y:S02]  /*1b270*/  ISETP.NE.AND P5, PT, R14, RZ, PT ;  /* 0x000000ff0e00720c */ /* 0x000fe40003fa5270 */
[----:B------:R-:W-:Y:S01]  /*1b280*/  MOV R13, RZ ;  /* 0x000000ff000d7202 */ /* 0x000fe20000000f00 */
[----:B--2---:R-:W-:Y:S01]  /*1b290*/  IMAD R0, R7, R6, RZ ;  /* 0x0000000607007224 */ /* 0x004fe200078e02ff */
[----:B------:R-:W-:Y:S07]  /*1b2a0*/  BRA.DIV ~URZ, `(.L_x_1151) ;  /* 0x00001f027f007947 */ /* 0x000fee000b800000 */
[----:B------:R1:W2:Y:S02]  /*1b2b0*/  SHFL.UP PT, R4, R0, 0x1, RZ ;  /* 0x0420000000047989 */ /* 0x0002a400000e00ff */
.L_x_1199:
        /* <DEDUP_REMOVED lines=16> */
.L_x_1200:
[----:B--2---:R-:W-:Y:S01]  /*1b3c0*/  IMAD R0, R0, c[0x0][0x538], RZ ;  /* 0x00014e0000007a24 */ /* 0x004fe200078e02ff */
[----:B------:R-:W-:Y:S04]  /*1b3d0*/  BSSY B1, `(.L_x_1153) ;  /* 0x00000c7000017945 */ /* 0x000fe80003800000 */
[----:B---3--:R-:W-:-:S04]  /*1b3e0*/  IADD3 R8, R0, R8, RZ ;  /* 0x0000000800087210 */ /* 0x008fc80007ffe0ff */
[----:B------:R-:W-:-:S13]  /*1b3f0*/  ISETP.GT.AND P0, PT, R8, R9, PT ;  /* 0x000000090800720c */ /* 0x000fda0003f04270 */
[----:B------:R-:W-:Y:S05]  /*1b400*/  @P0 BRA `(.L_x_1154) ;  /* 0x0000024000000947 */ /* 0x000fea0003800000 */
.L_x_1158:
        /* <DEDUP_REMOVED lines=16> */
.L_x_1201:
        /* <DEDUP_REMOVED lines=16> */
.L_x_1202:
[----:B--2---:R-:W-:-:S05]  /*1b610*/  IMAD R0, R0, c[0x0][0x538], RZ ;  /* 0x00014e0000007a24 */ /* 0x004fca00078e02ff */
[----:B------:R-:W-:-:S04]  /*1b620*/  IADD3 R8, R0, R8, RZ ;  /* 0x0000000800087210 */ /* 0x000fc80007ffe0ff */
[----:B------:R-:W-:-:S13]  /*1b630*/  ISETP.GT.AND P0, PT, R8, R9, PT ;  /* 0x000000090800720c */ /* 0x000fda0003f04270 */
[----:B-1--4-:R-:W-:Y:S05]  /*1b640*/  @!P0 BRA `(.L_x_1158) ;  /* 0xfffffdc000008947 */ /* 0x012fea000383ffff */
.L_x_1154:
[----:B------:R-:W-:-:S05]  /*1b650*/  IADD3 R12, -R0, R8, RZ ;  /* 0x00000008000c7210 */ /* 0x000fca0007ffe1ff */
[----:B------:R-:W-:-:S05]  /*1b660*/  IMAD R0, R4, c[0x0][0x538], R12 ;  /* 0x00014e0004007a24 */ /* 0x000fca00078e020c */
[----:B------:R-:W-:Y:S01]  /*1b670*/  ISETP.GT.AND P0, PT, R0, R9, PT ;  /* 0x000000090000720c */ /* 0x000fe20003f04270 */
[----:B------:R-:W-:-:S12]  /*1b680*/  BRA.DIV ~URZ, `(.L_x_1159) ;  /* 0x00001ef27f007947 */ /* 0x000fd8000b800000 */
[----:B------:R-:W-:-:S04]  /*1b690*/  VOTE.ANY R10, PT, !P0 ;  /* 0x00000000000a7806 */ /* 0x000fc800040e0100 */
.L_x_1203:
[----:B------:R-:W2:Y:S02]  /*1b6a0*/  POPC R8, R10 ;  /* 0x0000000a00087309 */ /* 0x000ea40000000000 */
[----:B--2---:R-:W-:Y:S01]  /*1b6b0*/  IADD3 R235, R8, R235, RZ ;  /* 0x000000eb08eb7210 */ /* 0x004fe20007ffe0ff */
[----:B------:R-:W-:Y:S05]  /*1b6c0*/  BRA.DIV ~URZ, `(.L_x_1160) ;  /* 0x00001f027f007947 */ /* 0x000fea000b800000 */
[----:B------:R2:W3:Y:S04]  /*1b6d0*/  SHFL.IDX PT, R11, R6, R8, 0x1f ;  /* 0x00001f08060b7589 */ /* 0x0004e800000e0000 */
[----:B------:R2:W1:Y:S02]  /*1b6e0*/  SHFL.IDX PT, R7, R7, R8, 0x1f ;  /* 0x00001f0807077589 */ /* 0x00046400000e0000 */
.L_x_1204:
[----:B------:R-:W-:Y:S01]  /*1b6f0*/  ISETP.NE.AND P0, PT, R10, RZ, PT ;  /* 0x000000ff0a00720c */ /* 0x000fe20003f05270 */
[----:B------:R-:W-:-:S12]  /*1b700*/  BSSY B0, `(.L_x_1161) ;  /* 0x0000005000007945 */ /* 0x000fd80003800000 */
[----:B------:R-:W-:Y:S05]  /*1b710*/  @!P0 BRA `(.L_x_1162) ;  /* 0x0000003000008947 */ /* 0x000fea0003800000 */
[----:B------:R-:W-:Y:S01]  /*1b720*/  IADD3 R3, R8, -0x1, RZ ;  /* 0xffffffff08037810 */ /* 0x000fe20007ffe0ff */
[----:B------:R-:W-:Y:S05]  /*1b730*/  BRA.DIV ~URZ, `(.L_x_1163) ;  /* 0x00001f627f007947 */ /* 0x000fea000b800000 */
[----:B------:R2:W4:Y:S02]  /*1b740*/  SHFL.IDX PT, R13, R4, R3, 0x1f ;  /* 0x00001f03040d7589 */ /* 0x00052400000e0000 */
.L_x_1162:
[----:B------:R-:W-:Y:S05]  /*1b750*/  BSYNC B0 ;  /* 0x0000000000007941 */ /* 0x000fea0003800000 */
.L_x_1161:
[----:B-1----:R-:W-:Y:S01]  /*1b760*/  ISETP.NE.AND P0, PT, R7, 0x1, PT ;  /* 0x000000010700780c */ /* 0x002fe20003f05270 */
[----:B----4-:R-:W-:Y:S01]  /*1b770*/  IMAD R232, R13, c[0x0][0x538], R12 ;  /* 0x00014e000de87a24 */ /* 0x010fe200078e020c */
        /* <DEDUP_REMOVED lines=65> */
.L_x_1165:
        /* <DEDUP_REMOVED lines=67> */
.L_x_1166:
[----:B------:R-:W-:Y:S05]  /*1bfc0*/  BSYNC B0 ;  /* 0x0000000000007941 */ /* 0x000fea0003800000 */
.L_x_1164:
[----:B------:R-:W-:-:S04]  /*1bfd0*/  LOP3.LUT R2, RZ, R2, RZ, 0x33, !PT ;  /* 0x00000002ff027212 */ /* 0x000fc800078e33ff */
[----:B------:R-:W-:Y:S01]  /*1bfe0*/  IADD3 R233, R2, R11, RZ ;  /* 0x0000000b02e97210 */ /* 0x000fe20007ffe0ff */
[----:B------:R-:W-:Y:S05]  /*1bff0*/  BRA `(.L_x_1167) ;  /* 0x0000004000007947 */ /* 0x000fea0003800000 */
.L_x_1155:
[----:B------:R-:W-:Y:S01]  /*1c000*/  IMAD.MOV.U32 R232, RZ, RZ, R9 ;  /* 0x000000ffffe87224 */ /* 0x000fe200078e0009 */
[----:B------:R-:W-:Y:S01]  /*1c010*/  MOV R234, RZ ;  /* 0x000000ff00ea7202 */ /* 0x000fe20000000f00 */
[----:B------:R-:W-:Y:S01]  /*1c020*/  IMAD.MOV.U32 R233, RZ, RZ, RZ ;  /* 0x000000ffffe97224 */ /* 0x000fe200078e00ff */
[----:B------:R-:W-:Y:S02]  /*1c030*/  MOV R235, c[0x0][0x53c] ;  /* 0x00014f0000eb7a02 */ /* 0x000fe40000000f00 */
.L_x_1167:
[----:B------:R-:W-:Y:S05]  /*1c040*/  BSYNC B1 ;  /* 0x0000000000017941 */ /* 0x000fea0003800000 */
.L_x_1153:
[----:B------:R-:W-:Y:S01]  /*1c050*/  WARPSYNC 0xffffffff ;  /* 0xffffffff00007948 */ /* 0x000fe20003800000 */
[----:B------:R-:W-:Y:S01]  /*1c060*/  BAR.SYNC.DEFER_BLOCKING 0x4, 0x100 ;  /* 0x0104000000007b1d */ /* 0x000fe20000010000 */
[----:B------:R-:W-:-:S13]  /*1c070*/  ISETP.NE.AND P0, PT, R14, RZ, PT ;  /* 0x000000ff0e00720c */ /* 0x000fda0003f05270 */
[----:B------:R2:W-:Y:S04]  /*1c080*/  @!P0 STS.128 [0x20080], R232 ;  /* 0x020080e8ff008388 */ /* 0x0005e80000000c00 */
[----:B------:R-:W-:Y:S06]  /*1c090*/  BAR.ARV 0x5, 0x100 ;  /* 0x0144000000007b1d */ /* 0x000fec0000002000 */
.L_x_1148:
[----:B-1----:R-:W-:-:S13]  /*1c0a0*/  ISETP.GE.AND P0, PT, R235, c[0x0][0x53c], PT ;  /* 0x00014f00eb007a0c */ /* 0x002fda0003f06270 */
[----:B--234-:R-:W-:Y:S01]  /*1c0b0*/  @P0 CALL.REL.NOINC `(.L_x_1168) ;  /* 0x0000001000000944 */ /* 0x01cfe20003c00000 */
[----:B------:R-:W-:Y:S05]  /*1c0c0*/  BRA `(.L_x_1169) ;  /* 0xfffe575000007947 */ /* 0x000fea000383ffff */
.L_x_1168:
[----:B------:R-:W-:Y:S05]  /*1c0d0*/  EXIT ;  /* 0x000000000000794d */ /* 0x000fea0003800000 */
.L_x_985:
[----:B------:R-:W-:Y:S01]  /*1c0e0*/  IMAD.MOV.U32 R0, RZ, RZ, R5 ;  /* 0x000000ffff007224 */ /* 0x000fe200078e0005 */
[----:B------:R-:W-:Y:S02]  /*1c0f0*/  MOV R2, 0x1 ;  /* 0x0000000100027802 */ /* 0x000fe40000000f00 */
[----:B------:R-:W-:Y:S02]  /*1c100*/  MOV R3, 0x1c120 ;  /* 0x0001c12000037802 */ /* 0x000fe40000000f00 */
[----:B--2---:R-:W-:Y:S05]  /*1c110*/  CALL.REL.NOINC `($__internal_24_$__cuda_sm70_shflsync_up_p) ;  /* 0x0000168000007944 */ /* 0x004fea0003c00000 */
[----:B------:R-:W-:Y:S01]  /*1c120*/  MOV R0, R4 ;  /* 0x0000000400007202 */ /* 0x000fe20000000f00 */
[----:B------:R-:W-:Y:S05]  /*1c130*/  BRA `(.L_x_1170) ;  /* 0xfffe430000007947 */ /* 0x000fea000383ffff */
.L_x_986:
[----:B------:R-:W-:Y:S01]  /*1c140*/  IMAD.MOV.U32 R0, RZ, RZ, R5 ;  /* 0x000000ffff007224 */ /* 0x000fe200078e0005 */
[----:B------:R-:W-:Y:S02]  /*1c150*/  MOV R2, 0x2 ;  /* 0x0000000200027802 */ /* 0x000fe40000000f00 */
[----:B------:R-:W-:Y:S02]  /*1c160*/  MOV R3, 0x1c180 ;  /* 0x0001c18000037802 */ /* 0x000fe40000000f00 */
[----:B--2---:R-:W-:Y:S05]  /*1c170*/  CALL.REL.NOINC `($__internal_24_$__cuda_sm70_shflsync_up_p) ;  /* 0x0000162000007944 */ /* 0x004fea0003c00000 */
[----:B------:R-:W-:Y:S01]  /*1c180*/  SEL R0, R4, RZ, P4 ;  /* 0x000000ff04007207 */ /* 0x000fe20002000000 */
[----:B------:R-:W-:Y:S01]  /*1c190*/  IMAD.MOV.U32 R2, RZ, RZ, 0x4 ;  /* 0x00000004ff027424 */ /* 0x000fe200078e00ff */
[----:B------:R-:W-:-:S03]  /*1c1a0*/  MOV R3, 0x1c1d0 ;  /* 0x0001c1d000037802 */ /* 0x000fc60000000f00 */
[----:B------:R-:W-:Y:S02]  /*1c1b0*/  IMAD.IADD R0, R5, 0x1, R0 ;  /* 0x0000000105007824 */ /* 0x000fe400078e0200 */
[----:B------:R-:W-:Y:S05]  /*1c1c0*/  CALL.REL.NOINC `($__internal_24_$__cuda_sm70_shflsync_up_p) ;  /* 0x000015d000007944 */ /* 0x000fea0003c00000 */
        /* <DEDUP_REMOVED lines=13> */
[----:B------:R-:W-:Y:S01]  /*1c2a0*/  IMAD.IADD R4, R0, 0x1, R4 ;  /* 0x0000000100047824 */ /* 0x000fe200078e0204 */
[----:B------:R-:W-:-:S03]  /*1c2b0*/  MOV R0, 0x1f ;  /* 0x0000001f00007802 */ /* 0x000fc60000000f00 */
[----:B------:R-:W-:Y:S02]  /*1c2c0*/  IMAD.MOV.U32 R5, RZ, RZ, R4 ;  /* 0x000000ffff057224 */ /* 0x000fe400078e0004 */
[----:B------:R-:W-:Y:S05]  /*1c2d0*/  CALL.REL.NOINC `($__internal_23_$__cuda_sm70_shflsync_idx_p) ;  /* 0x0000147000007944 */ /* 0x000fea0003c00000 */
[----:B------:R-:W-:Y:S05]  /*1c2e0*/  BRA `(.L_x_1171) ;  /* 0xfffe425000007947 */ /* 0x000fea000383ffff */
.L_x_988:
[----:B------:R-:W-:Y:S02]  /*1c2f0*/  SEL R0, RZ, 0x1, P0 ;  /* 0x00000001ff007807 */ /* 0x000fe40000000000 */
[----:B------:R-:W-:Y:S02]  /*1c300*/  MOV R2, 0x1c320 ;  /* 0x0001c32000027802 */ /* 0x000fe40000000f00 */
[----:B--2---:R-:W-:Y:S05]  /*1c310*/  CALL.REL.NOINC `($__internal_25_$__cuda_sm70_votesync_ballot) ;  /* 0x000014f000007944 */ /* 0x004fea0003c00000 */
[----:B------:R-:W-:Y:S01]  /*1c320*/  MOV R10, R0 ;  /* 0x00000000000a7202 */ /* 0x000fe20000000f00 */
[----:B------:R-:W-:Y:S05]  /*1c330*/  BRA `(.L_x_1172) ;  /* 0xfffe429000007947 */ /* 0x000fea000383ffff */
.L_x_989:
[----:B------:R-:W-:Y:S01]  /*1c340*/  IMAD.MOV.U32 R5, RZ, RZ, R9 ;  /* 0x000000ffff057224 */ /* 0x000fe200078e0009 */
[----:B------:R-:W-:Y:S01]  /*1c350*/  MOV R3, R6 ;  /* 0x0000000600037202 */ /* 0x000fe20000000f00 */
[----:B------:R-:W-:Y:S01]  /*1c360*/  IMAD.MOV.U32 R0, RZ, RZ, 0x1f ;  /* 0x0000001fff007424 */ /* 0x000fe200078e00ff */
[----:B------:R-:W-:Y:S02]  /*1c370*/  MOV R2, 0x1c390 ;  /* 0x0001c39000027802 */ /* 0x000fe40000000f00 */
[----:B------:R-:W-:Y:S05]  /*1c380*/  CALL.REL.NOINC `($__internal_23_$__cuda_sm70_shflsync_idx_p) ;  /* 0x000013c000007944 */ /* 0x000fea0003c00000 */
[----:B------:R-:W-:Y:S01]  /*1c390*/  IMAD.MOV.U32 R233, RZ, RZ, R0 ;  /* 0x000000ffffe97224 */ /* 0x000fe200078e0000 */
[----:B------:R-:W-:Y:S01]  /*1c3a0*/  MOV R5, R8 ;  /* 0x0000000800057202 */ /* 0x000fe20000000f00 */
[----:B------:R-:W-:Y:S01]  /*1c3b0*/  IMAD.MOV.U32 R7, RZ, RZ, RZ ;  /* 0x000000ffff077224 */ /* 0x000fe200078e00ff */
[----:B------:R-:W-:Y:S01]  /*1c3c0*/  MOV R3, R6 ;  /* 0x0000000600037202 */ /* 0x000fe20000000f00 */
[----:B------:R-:W-:Y:S01]  /*1c3d0*/  IMAD.MOV.U32 R0, RZ, RZ, 0x1f ;  /* 0x0000001fff007424 */ /* 0x000fe200078e00ff */
[----:B------:R-:W-:-:S02]  /*1c3e0*/  MOV R2, 0x1c400 ;  /* 0x0001c40000027802 */ /* 0x000fc40000000f00 */
[----:B------:R-:W-:Y:S05]  /*1c3f0*/  CALL.REL.NOINC `($__internal_23_$__cuda_sm70_shflsync_idx_p) ;  /* 0x0000135000007944 */ /* 0x000fea0003c00000 */
[----:B------:R-:W-:Y:S01]  /*1c400*/  MOV R9, R0 ;  /* 0x0000000000097202 */ /* 0x000fe20000000f00 */
[----:B------:R-:W-:Y:S05]  /*1c410*/  BRA `(.L_x_1173) ;  /* 0xfffe421000007947 */ /* 0x000fea000383ffff */
.L_x_992:
[----:B------:R-:W-:Y:S01]  /*1c420*/  IMAD.MOV.U32 R5, RZ, RZ, R4 ;  /* 0x000000ffff057224 */ /* 0x000fe200078e0004 */
[----:B------:R-:W-:-:S02]  /*1c430*/  MOV R0, 0x1f ;  /* 0x0000001f00007802 */ /* 0x000fc40000000f00 */
[----:B------:R-:W-:Y:S02]  /*1c440*/  MOV R2, 0x1c460 ;  /* 0x0001c46000027802 */ /* 0x000fe40000000f00 */
[----:B-123--:R-:W-:Y:S05]  /*1c450*/  CALL.REL.NOINC `($__internal_23_$__cuda_sm70_shflsync_idx_p) ;  /* 0x000012f000007944 */ /* 0x00efea0003c00000 */
[----:B------:R-:W-:Y:S01]  /*1c460*/  MOV R7, R0 ;  /* 0x0000000000077202 */ /* 0x000fe20000000f00 */
[----:B------:R-:W-:Y:S05]  /*1c470*/  BRA `(.L_x_991) ;  /* 0xfffe421000007947 */ /* 0x000fea000383ffff */
.L_x_1025:
[----:B------:R-:W-:Y:S01]  /*1c480*/  IMAD.MOV.U32 R5, RZ, RZ, R14 ;  /* 0x000000ffff057224 */ /* 0x000fe200078e000e */
[----:B------:R-:W-:Y:S01]  /*1c490*/  MOV R3, RZ ;  /* 0x000000ff00037202 */ /* 0x000fe20000000f00 */
[----:B------:R-:W-:Y:S01]  /*1c4a0*/  IMAD.MOV.U32 R0, RZ, RZ, 0x181f ;  /* 0x0000181fff007424 */ /* 0x000fe200078e00ff */
[----:B------:R-:W-:Y:S02]  /*1c4b0*/  MOV R2, 0x1c4d0 ;  /* 0x0001c4d000027802 */ /* 0x000fe40000000f00 */
[----:B-----5:R-:W-:Y:S05]  /*1c4c0*/  CALL.REL.NOINC `($__internal_23_$__cuda_sm70_shflsync_idx_p) ;  /* 0x0000128000007944 */ /* 0x020fea0003c00000 */
[----:B------:R-:W-:Y:S01]  /*1c4d0*/  MOV R12, R0 ;  /* 0x00000000000c7202 */ /* 0x000fe20000000f00 */
[----:B------:R-:W-:Y:S05]  /*1c4e0*/  BRA `(.L_x_1174) ;  /* 0xfffea2b000007947 */ /* 0x000fea000383ffff */
.L_x_1026:
[----:B------:R-:W-:Y:S01]  /*1c4f0*/  IMAD.MOV.U32 R5, RZ, RZ, R17 ;  /* 0x000000ffff057224 */ /* 0x000fe200078e0011 */
[----:B------:R-:W-:Y:S01]  /*1c500*/  MOV R3, RZ ;  /* 0x000000ff00037202 */ /* 0x000fe20000000f00 */
[----:B------:R-:W-:Y:S01]  /*1c510*/  IMAD.MOV.U32 R0, RZ, RZ, 0x181f ;  /* 0x0000181fff007424 */ /* 0x000fe200078e00ff */
[----:B------:R-:W-:Y:S02]  /*1c520*/  MOV R2, 0x1c540 ;  /* 0x0001c54000027802 */ /* 0x000fe40000000f00 */
[----:B-12--5:R-:W-:Y:S05]  /*1c530*/  CALL.REL.NOINC `($__internal_23_$__cuda_sm70_shflsync_idx_p) ;  /* 0x0000121000007944 */ /* 0x026fea0003c00000 */
[----:B------:R-:W-:Y:S05]  /*1c540*/  BRA `(.L_x_1175) ;  /* 0xfffea27000007947 */ /* 0x000fea000383ffff */
.L_x_1029:
[----:B------:R-:W-:Y:S01]  /*1c550*/  IMAD.MOV.U32 R5, RZ, RZ, R14 ;  /* 0x000000ffff057224 */ /* 0x000fe200078e000e */
[----:B--2---:R-:W-:Y:S01]  /*1c560*/  MOV R3, 0x1 ;  /* 0x0000000100037802 */ /* 0x004fe20000000f00 */
[----:B----4-:R-:W-:Y:S01]  /*1c570*/  IMAD.MOV.U32 R0, RZ, RZ, 0x181f ;  /* 0x0000181fff007424 */ /* 0x010fe200078e00ff */
[----:B------:R-:W-:-:S02]  /*1c580*/  MOV R2, 0x1c5a0 ;  /* 0x0001c5a000027802 */ /* 0x000fc40000000f00 */
[----:B-1-3-5:R-:W-:Y:S05]  /*1c590*/  CALL.REL.NOINC `($__internal_23_$__cuda_sm70_shflsync_idx_p) ;  /* 0x000011b000007944 */ /* 0x02afea0003c00000 */
[----:B------:R-:W-:Y:S01]  /*1c5a0*/  IMAD.MOV.U32 R12, RZ, RZ, R0 ;  /* 0x000000ffff0c7224 */ /* 0x000fe200078e0000 */
[----:B------:R-:W-:Y:S01]  /*1c5b0*/  MOV R3, 0x1 ;  /* 0x0000000100037802 */ /* 0x000fe20000000f00 */
[----:B------:R-:W-:Y:S01]  /*1c5c0*/  IMAD.MOV.U32 R5, RZ, RZ, R17 ;  /* 0x000000ffff057224 */ /* 0x000fe200078e0011 */
[----:B------:R-:W-:-:S02]  /*1c5d0*/  MOV R0, 0x181f ;  /* 0x0000181f00007802 */ /* 0x000fc40000000f00 */
[----:B------:R-:W-:Y:S02]  /*1c5e0*/  MOV R2, 0x1c600 ;  /* 0x0001c60000027802 */ /* 0x000fe40000000f00 */
[----:B------:R-:W-:Y:S05]  /*1c5f0*/  CALL.REL.NOINC `($__internal_23_$__cuda_sm70_shflsync_idx_p) ;  /* 0x0000115000007944 */ /* 0x000fea0003c00000 */
[----:B------:R-:W-:Y:S05]  /*1c600*/  BRA `(.L_x_1176) ;  /* 0xfffea3b000007947 */ /* 0x000fea000383ffff */
.L_x_1032:
[----:B------:R-:W-:Y:S01]  /*1c610*/  IMAD.MOV.U32 R5, RZ, RZ, R14 ;  /* 0x000000ffff057224 */ /* 0x000fe200078e000e */
[----:B-1----:R-:W-:Y:S01]  /*1c620*/  MOV R3, 0x2 ;  /* 0x0000000200037802 */ /* 0x002fe20000000f00 */
[----:B----4-:R-:W-:Y:S01]  /*1c630*/  IMAD.MOV.U32 R0, RZ, RZ, 0x181f ;  /* 0x0000181fff007424 */ /* 0x010fe200078e00ff */
[----:B------:R-:W-:Y:S02]  /*1c640*/  MOV R2, 0x1c660 ;  /* 0x0001c66000027802 */ /* 0x000fe40000000f00 */
[----:B--23-5:R-:W-:Y:S05]  /*1c650*/  CALL.REL.NOINC `($__internal_23_$__cuda_sm70_shflsync_idx_p) ;  /* 0x000010f000007944 */ /* 0x02cfea0003c00000 */
[----:B------:R-:W-:Y:S01]  /*1c660*/  MOV R12, R0 ;  /* 0x00000000000c7202 */ /* 0x000fe20000000f00 */
[----:B------:R-:W-:Y:S05]  /*1c670*/  BRA `(.L_x_1177) ;  /* 0xfffea4d000007947 */ /* 0x000fea000383ffff */
.L_x_1033:
[----:B------:R-:W-:Y:S01]  /*1c680*/  IMAD.MOV.U32 R5, RZ, RZ, R17 ;  /* 0x000000ffff057224 */ /* 0x000fe200078e0011 */
[----:B------:R-:W-:Y:S01]  /*1c690*/  MOV R3, 0x2 ;  /* 0x0000000200037802 */ /* 0x000fe20000000f00 */
[----:B----4-:R-:W-:Y:S01]  /*1c6a0*/  IMAD.MOV.U32 R0, RZ, RZ, 0x181f ;  /* 0x0000181fff007424 */ /* 0x010fe200078e00ff */
[----:B------:R-:W-:Y:S02]  /*1c6b0*/  MOV R2, 0x1c6d0 ;  /* 0x0001c6d000027802 */ /* 0x000fe40000000f00 */
[----:B-123-5:R-:W-:Y:S05]  /*1c6c0*/  CALL.REL.NOINC `($__internal_23_$__cuda_sm70_shflsync_idx_p) ;  /* 0x0000108000007944 */ /* 0x02efea0003c00000 */
[----:B------:R-:W-:Y:S05]  /*1c6d0*/  BRA `(.L_x_1178) ;  /* 0xfffea49000007947 */ /* 0x000fea000383ffff */
.L_x_1036:
[----:B------:R-:W-:Y:S01]  /*1c6e0*/  IMAD.MOV.U32 R5, RZ, RZ, R14 ;  /* 0x000000ffff057224 */ /* 0x000fe200078e000e */
[----:B-1----:R-:W-:Y:S01]  /*1c6f0*/  MOV R3, 0x3 ;  /* 0x0000000300037802 */ /* 0x002fe20000000f00 */
[----:B------:R-:W-:Y:S01]  /*1c700*/  IMAD.MOV.U32 R0, RZ, RZ, 0x181f ;  /* 0x0000181fff007424 */ /* 0x000fe200078e00ff */
[----:B------:R-:W-:-:S02]  /*1c710*/  MOV R2, 0x1c730 ;  /* 0x0001c73000027802 */ /* 0x000fc40000000f00 */
[----:B--2345:R-:W-:Y:S05]  /*1c720*/  CALL.REL.NOINC `($__internal_23_$__cuda_sm70_shflsync_idx_p) ;  /* 0x0000102000007944 */ /* 0x03cfea0003c00000 */
[----:B------:R-:W-:Y:S01]  /*1c730*/  IMAD.MOV.U32 R12, RZ, RZ, R0 ;  /* 0x000000ffff0c7224 */ /* 0x000fe200078e0000 */
[----:B------:R-:W-:Y:S01]  /*1c740*/  MOV R3, 0x3 ;  /* 0x0000000300037802 */ /* 0x000fe20000000f00 */
[----:B------:R-:W-:Y:S01]  /*1c750*/  IMAD.MOV.U32 R5, RZ, RZ, R17 ;  /* 0x000000ffff057224 */ /* 0x000fe200078e0011 */
[----:B------:R-:W-:-:S02]  /*1c760*/  MOV R0, 0x181f ;  /* 0x0000181f00007802 */ /* 0x000fc40000000f00 */
[----:B------:R-:W-:Y:S02]  /*1c770*/  MOV R2, 0x1c790 ;  /* 0x0001c79000027802 */ /* 0x000fe40000000f00 */
[----:B------:R-:W-:Y:S05]  /*1c780*/  CALL.REL.NOINC `($__internal_23_$__cuda_sm70_shflsync_idx_p) ;  /* 0x00000fc000007944 */ /* 0x000fea0003c00000 */
[----:B------:R-:W-:Y:S05]  /*1c790*/  BRA `(.L_x_1179) ;  /* 0xfffea57000007947 */ /* 0x000fea000383ffff */
.L_x_1107:
[----:B------:R-:W-:Y:S01]  /*1c7a0*/  IMAD.MOV.U32 R2, RZ, RZ, R209 ;  /* 0x000000ffff027224 */ /* 0x000fe200078e00d1 */
[----:B------:R-:W-:Y:S02]  /*1c7b0*/  MOV R5, 0x2 ;  /* 0x0000000200057802 */ /* 0x000fe40000000f00 */
[----:B------:R-:W-:Y:S02]  /*1c7c0*/  MOV R3, 0x1c7e0 ;  /* 0x0001c7e000037802 */ /* 0x000fe40000000f00 */
[----:B------:R-:W-:Y:S05]  /*1c7d0*/  CALL.REL.NOINC `($__internal_22_$__cuda_sm70_shflsync_bfly_p) ;  /* 0x00000f2000007944 */ /* 0x000fea0003c00000 */
[----:B------:R-:W-:Y:S01]  /*1c7e0*/  MOV R0, R5 ;  /* 0x0000000500007202 */ /* 0x000fe20000000f00 */
[----:B------:R-:W-:Y:S05]  /*1c7f0*/  BRA `(.L_x_1180) ;  /* 0xffff9ce000007947 */ /* 0x000fea000383ffff */
.L_x_1108:
[----:B------:R-:W-:Y:S01]  /*1c800*/  IMAD.MOV.U32 R2, RZ, RZ, R0 ;  /* 0x000000ffff027224 */ /* 0x000fe200078e0000 */
[----:B------:R-:W-:Y:S02]  /*1c810*/  MOV R5, 0x1 ;  /* 0x0000000100057802 */ /* 0x000fe40000000f00 */
[----:B------:R-:W-:Y:S02]  /*1c820*/  MOV R3, 0x1c840 ;  /* 0x0001c84000037802 */ /* 0x000fe40000000f00 */
[----:B-1----:R-:W-:Y:S05]  /*1c830*/  CALL.REL.NOINC `($__internal_22_$__cuda_sm70_shflsync_bfly_p) ;  /* 0x00000ec000007944 */ /* 0x002fea0003c00000 */
[----:B------:R-:W-:Y:S01]  /*1c840*/  FADD.FTZ R0, R0, R5 ;  /* 0x0000000500007221 */ /* 0x000fe20000010000 */
[----:B------:R-:W-:Y:S02]  /*1c850*/  MOV R2, R208 ;  /* 0x000000d000027202 */ /* 0x000fe40000000f00 */
[----:B------:R-:W-:-:S02]  /*1c860*/  MOV R5, 0x2 ;  /* 0x0000000200057802 */ /* 0x000fc40000000f00 */
[----:B------:R-:W-:Y:S02]  /*1c870*/  MOV R3, 0x1c890 ;  /* 0x0001c89000037802 */ /* 0x000fe40000000f00 */
[----:B------:R-:W-:Y:S05]  /*1c880*/  CALL.REL.NOINC `($__internal_22_$__cuda_sm70_shflsync_bfly_p) ;  /* 0x00000e7000007944 */ /* 0x000fea0003c00000 */
[----:B------:R-:W-:Y:S01]  /*1c890*/  FADD.FTZ R4, R208, R5 ;  /* 0x00000005d0047221 */ /* 0x000fe20000010000 */
[----:B------:R-:W-:Y:S02]  /*1c8a0*/  MOV R5, 0x1 ;  /* 0x0000000100057802 */ /* 0x000fe40000000f00 */
[----:B------:R-:W-:Y:S02]  /*1c8b0*/  MOV R3, 0x1c8e0 ;  /* 0x0001c8e000037802 */ /* 0x000fe40000000f00 */
[----:B------:R-:W-:Y:S02]  /*1c8c0*/  MOV R2, R4 ;  /* 0x0000000400027202 */ /* 0x000fe40000000f00 */
[----:B------:R-:W-:Y:S05]  /*1c8d0*/  CALL.REL.NOINC `($__internal_22_$__cuda_sm70_shflsync_bfly_p) ;  /* 0x00000e2000007944 */ /* 0x000fea0003c00000 */
[----:B------:R-:W-:Y:S01]  /*1c8e0*/  MOV R3, R5 ;  /* 0x0000000500037202 */ /* 0x000fe20000000f00 */
[----:B------:R-:W-:Y:S05]  /*1c8f0*/  BRA `(.L_x_1181) ;  /* 0xffff9c5000007947 */ /* 0x000fea000383ffff */
.L_x_1115:
[----:B--234-:R-:W-:Y:S01]  /*1c900*/  IMAD.MOV.U32 R5, RZ, RZ, R15 ;  /* 0x000000ffff057224 */ /* 0x01cfe200078e000f */
[----:B------:R-:W-:Y:S01]  /*1c910*/  MOV R3, RZ ;  /* 0x000000ff00037202 */ /* 0x000fe20000000f00 */
[----:B------:R-:W-:Y:S01]  /*1c920*/  IMAD.MOV.U32 R0, RZ, RZ, 0x181f ;  /* 0x0000181fff007424 */ /* 0x000fe200078e00ff */
[----:B------:R-:W-:Y:S02]  /*1c930*/  MOV R2, 0x1c950 ;  /* 0x0001c95000027802 */ /* 0x000fe40000000f00 */
[----:B-1----:R-:W-:Y:S05]  /*1c940*/  CALL.REL.NOINC `($__internal_23_$__cuda_sm70_shflsync_idx_p) ;  /* 0x00000e0000007944 */ /* 0x002fea0003c00000 */
[----:B------:R-:W-:Y:S01]  /*1c950*/  MOV R12, R0 ;  /* 0x00000000000c7202 */ /* 0x000fe20000000f00 */
[----:B------:R-:W-:Y:S05]  /*1c960*/  BRA `(.L_x_1182) ;  /* 0xffffb7d000007947 */ /* 0x000fea000383ffff */
.L_x_1116:
[----:B------:R-:W-:Y:S01]  /*1c970*/  IMAD.MOV.U32 R5, RZ, RZ, R16 ;  /* 0x000000ffff057224 */ /* 0x000fe200078e0010 */
[----:B------:R-:W-:Y:S01]  /*1c980*/  MOV R3, RZ ;  /* 0x000000ff00037202 */ /* 0x000fe20000000f00 */
[----:B------:R-:W-:Y:S01]  /*1c990*/  IMAD.MOV.U32 R0, RZ, RZ, 0x181f ;  /* 0x0000181fff007424 */ /* 0x000fe200078e00ff */
[----:B------:R-:W-:-:S02]  /*1c9a0*/  MOV R2, 0x1c9c0 ;  /* 0x0001c9c000027802 */ /* 0x000fc40000000f00 */
[----:B-123--:R-:W-:Y:S05]  /*1c9b0*/  CALL.REL.NOINC `($__internal_23_$__cuda_sm70_shflsync_idx_p) ;  /* 0x00000d9000007944 */ /* 0x00efea0003c00000 */
[----:B------:R-:W-:Y:S05]  /*1c9c0*/  BRA `(.L_x_1183) ;  /* 0xffffb79000007947 */ /* 0x000fea000383ffff */
.L_x_1119:
[----:B------:R-:W-:Y:S01]  /*1c9d0*/  IMAD.MOV.U32 R5, RZ, RZ, R15 ;  /* 0x000000ffff057224 */ /* 0x000fe200078e000f */
[----:B--2---:R-:W-:Y:S01]  /*1c9e0*/  MOV R3, 0x1 ;  /* 0x0000000100037802 */ /* 0x004fe20000000f00 */
[----:B------:R-:W-:Y:S01]  /*1c9f0*/  IMAD.MOV.U32 R0, RZ, RZ, 0x181f ;  /* 0x0000181fff007424 */ /* 0x000fe200078e00ff */
[----:B------:R-:W-:-:S02]  /*1ca00*/  MOV R2, 0x1ca20 ;  /* 0x0001ca2000027802 */ /* 0x000fc40000000f00 */
[----:B-1-34-:R-:W-:Y:S05]  /*1ca10*/  CALL.REL.NOINC `($__internal_23_$__cuda_sm70_shflsync_idx_p) ;  /* 0x00000d3000007944 */ /* 0x01afea0003c00000 */
[----:B------:R-:W-:Y:S01]  /*1ca20*/  IMAD.MOV.U32 R12, RZ, RZ, R0 ;  /* 0x000000ffff0c7224 */ /* 0x000fe200078e0000 */
[----:B------:R-:W-:Y:S01]  /*1ca30*/  MOV R3, 0x1 ;  /* 0x0000000100037802 */ /* 0x000fe20000000f00 */
[----:B------:R-:W-:Y:S01]  /*1ca40*/  IMAD.MOV.U32 R5, RZ, RZ, R16 ;  /* 0x000000ffff057224 */ /* 0x000fe200078e0010 */
[----:B------:R-:W-:-:S02]  /*1ca50*/  MOV R0, 0x181f ;  /* 0x0000181f00007802 */ /* 0x000fc40000000f00 */
[----:B------:R-:W-:Y:S02]  /*1ca60*/  MOV R2, 0x1ca80 ;  /* 0x0001ca8000027802 */ /* 0x000fe40000000f00 */
[----:B------:R-:W-:Y:S05]  /*1ca70*/  CALL.REL.NOINC `($__internal_23_$__cuda_sm70_shflsync_idx_p) ;  /* 0x00000cd000007944 */ /* 0x000fea0003c00000 */
[----:B------:R-:W-:Y:S05]  /*1ca80*/  BRA `(.L_x_1184) ;  /* 0xffffb8b000007947 */ /* 0x000fea000383ffff */
.L_x_1122:
[----:B------:R-:W-:Y:S01]  /*1ca90*/  IMAD.MOV.U32 R5, RZ, RZ, R15 ;  /* 0x000000ffff057224 */ /* 0x000fe200078e000f */
[----:B--2---:R-:W-:Y:S01]  /*1caa0*/  MOV R3, 0x2 ;  /* 0x0000000200037802 */ /* 0x004fe20000000f00 */
[----:B------:R-:W-:Y:S01]  /*1cab0*/  IMAD.MOV.U32 R0, RZ, RZ, 0x181f ;  /* 0x0000181fff007424 */ /* 0x000fe200078e00ff */
[----:B------:R-:W-:Y:S02]  /*1cac0*/  MOV R2, 0x1cae0 ;  /* 0x0001cae000027802 */ /* 0x000fe40000000f00 */
[----:B-1-34-:R-:W-:Y:S05]  /*1cad0*/  CALL.REL.NOINC `($__internal_23_$__cuda_sm70_shflsync_idx_p) ;  /* 0x00000c7000007944 */ /* 0x01afea0003c00000 */
[----:B------:R-:W-:Y:S01]  /*1cae0*/  MOV R12, R0 ;  /* 0x00000000000c7202 */ /* 0x000fe20000000f00 */
[----:B------:R-:W-:Y:S05]  /*1caf0*/  BRA `(.L_x_1185) ;  /* 0xffffb9b000007947 */ /* 0x000fea000383ffff */
.L_x_1123:
[----:B------:R-:W-:Y:S01]  /*1cb00*/  IMAD.MOV.U32 R5, RZ, RZ, R16 ;  /* 0x000000ffff057224 */ /* 0x000fe200078e0010 */
[----:B--2---:R-:W-:Y:S01]  /*1cb10*/  MOV R3, 0x2 ;  /* 0x0000000200037802 */ /* 0x004fe20000000f00 */
[----:B------:R-:W-:Y:S01]  /*1cb20*/  IMAD.MOV.U32 R0, RZ, RZ, 0x181f ;  /* 0x0000181fff007424 */ /* 0x000fe200078e00ff */
[----:B------:R-:W-:Y:S02]  /*1cb30*/  MOV R2, 0x1cb50 ;  /* 0x0001cb5000027802 */ /* 0x000fe40000000f00 */
[----:B-1-34-:R-:W-:Y:S05]  /*1cb40*/  CALL.REL.NOINC `($__internal_23_$__cuda_sm70_shflsync_idx_p) ;  /* 0x00000c0000007944 */ /* 0x01afea0003c00000 */
[----:B------:R-:W-:Y:S05]  /*1cb50*/  BRA `(.L_x_1186) ;  /* 0xffffb97000007947 */ /* 0x000fea000383ffff */
.L_x_1126:
[----:B------:R-:W-:Y:S01]  /*1cb60*/  IMAD.MOV.U32 R5, RZ, RZ, R15 ;  /* 0x000000ffff057224 */ /* 0x000fe200078e000f */
[----:B---3--:R-:W-:Y:S01]  /*1cb70*/  MOV R3, 0x3 ;  /* 0x0000000300037802 */ /* 0x008fe20000000f00 */
[----:B----4-:R-:W-:Y:S01]  /*1cb80*/  IMAD.MOV.U32 R0, RZ, RZ, 0x181f ;  /* 0x0000181fff007424 */ /* 0x010fe200078e00ff */
[----:B------:R-:W-:-:S02]  /*1cb90*/  MOV R2, 0x1cbb0 ;  /* 0x0001cbb000027802 */ /* 0x000fc40000000f00 */
[----:B-12---:R-:W-:Y:S05]  /*1cba0*/  CALL.REL.NOINC `($__internal_23_$__cuda_sm70_shflsync_idx_p) ;  /* 0x00000ba000007944 */ /* 0x006fea0003c00000 */
[----:B------:R-:W-:Y:S01]  /*1cbb0*/  IMAD.MOV.U32 R10, RZ, RZ, R0 ;  /* 0x000000ffff0a7224 */ /* 0x000fe200078e0000 */
[----:B------:R-:W-:Y:S01]  /*1cbc0*/  MOV R3, 0x3 ;  /* 0x0000000300037802 */ /* 0x000fe20000000f00 */
[----:B------:R-:W-:Y:S01]  /*1cbd0*/  IMAD.MOV.U32 R5, RZ, RZ, R16 ;  /* 0x000000ffff057224 */ /* 0x000fe200078e0010 */
[----:B------:R-:W-:-:S02]  /*1cbe0*/  MOV R0, 0x181f ;  /* 0x0000181f00007802 */ /* 0x000fc40000000f00 */
[----:B------:R-:W-:Y:S02]  /*1cbf0*/  MOV R2, 0x1cc10 ;  /* 0x0001cc1000027802 */ /* 0x000fe40000000f00 */
[----:B------:R-:W-:Y:S05]  /*1cc00*/  CALL.REL.NOINC `($__internal_23_$__cuda_sm70_shflsync_idx_p) ;  /* 0x00000b4000007944 */ /* 0x000fea0003c00000 */
[----:B------:R-:W-:Y:S05]  /*1cc10*/  BRA `(.L_x_1187) ;  /* 0xffffba3000007947 */ /* 0x000fea000383ffff */
.L_x_1128:
[----:B------:R-:W-:Y:S01]  /*1cc20*/  IMAD.MOV.U32 R5, RZ, RZ, R16 ;  /* 0x000000ffff057224 */ /* 0x000fe200078e0010 */
[----:B------:R-:W-:Y:S01]  /*1cc30*/  MOV R3, RZ ;  /* 0x000000ff00037202 */ /* 0x000fe20000000f00 */
[----:B------:R-:W-:Y:S01]  /*1cc40*/  IMAD.MOV.U32 R0, RZ, RZ, 0x1c1f ;  /* 0x00001c1fff007424 */ /* 0x000fe200078e00ff */
[----:B------:R-:W-:Y:S02]  /*1cc50*/  MOV R2, 0x1cc70 ;  /* 0x0001cc7000027802 */ /* 0x000fe40000000f00 */
[----:B------:R-:W-:Y:S05]  /*1cc60*/  CALL.REL.NOINC `($__internal_23_$__cuda_sm70_shflsync_idx_p) ;  /* 0x00000ae000007944 */ /* 0x000fea0003c00000 */
[----:B------:R-:W-:Y:S01]  /*1cc70*/  MOV R4, R0 ;  /* 0x0000000000047202 */ /* 0x000fe20000000f00 */
[----:B------:R-:W-:Y:S05]  /*1cc80*/  BRA `(.L_x_1188) ;  /* 0xffffbd2000007947 */ /* 0x000fea000383ffff */
.L_x_1129:
[----:B------:R-:W-:Y:S01]  /*1cc90*/  IMAD.MOV.U32 R5, RZ, RZ, R17 ;  /* 0x000000ffff057224 */ /* 0x000fe200078e0011 */
[----:B------:R-:W-:Y:S01]  /*1cca0*/  MOV R3, RZ ;  /* 0x000000ff00037202 */ /* 0x000fe20000000f00 */
[----:B------:R-:W-:Y:S01]  /*1ccb0*/  IMAD.MOV.U32 R0, RZ, RZ, 0x1c1f ;  /* 0x00001c1fff007424 */ /* 0x000fe200078e00ff */
[----:B------:R-:W-:Y:S02]  /*1ccc0*/  MOV R2, 0x1cce0 ;  /* 0x0001cce000027802 */ /* 0x000fe40000000f00 */
[----:B-12---:R-:W-:Y:S05]  /*1ccd0*/  CALL.REL.NOINC `($__internal_23_$__cuda_sm70_shflsync_idx_p) ;  /* 0x00000a7000007944 */ /* 0x006fea0003c00000 */
[----:B------:R-:W-:Y:S05]  /*1cce0*/  BRA `(.L_x_1189) ;  /* 0xffffbce000007947 */ /* 0x000fea000383ffff */
.L_x_1132:
[----:B------:R-:W-:Y:S01]  /*1ccf0*/  IMAD.MOV.U32 R5, RZ, RZ, R16 ;  /* 0x000000ffff057224 */ /* 0x000fe200078e0010 */
[----:B------:R-:W-:Y:S01]  /*1cd00*/  MOV R3, 0x1 ;  /* 0x0000000100037802 */ /* 0x000fe20000000f00 */
[----:B----4-:R-:W-:Y:S01]  /*1cd10*/  IMAD.MOV.U32 R0, RZ, RZ, 0x1c1f ;  /* 0x00001c1fff007424 */ /* 0x010fe200078e00ff */
[----:B------:R-:W-:-:S02]  /*1cd20*/  MOV R2, 0x1cd40 ;  /* 0x0001cd4000027802 */ /* 0x000fc40000000f00 */
[----:B-123--:R-:W-:Y:S05]  /*1cd30*/  CALL.REL.NOINC `($__internal_23_$__cuda_sm70_shflsync_idx_p) ;  /* 0x00000a1000007944 */ /* 0x00efea0003c00000 */
[----:B------:R-:W-:Y:S01]  /*1cd40*/  IMAD.MOV.U32 R4, RZ, RZ, R0 ;  /* 0x000000ffff047224 */ /* 0x000fe200078e0000 */
[----:B------:R-:W-:Y:S01]  /*1cd50*/  MOV R3, 0x1 ;  /* 0x0000000100037802 */ /* 0x000fe20000000f00 */
[----:B------:R-:W-:Y:S01]  /*1cd60*/  IMAD.MOV.U32 R5, RZ, RZ, R17 ;  /* 0x000000ffff057224 */ /* 0x000fe200078e0011 */
[----:B------:R-:W-:-:S02]  /*1cd70*/  MOV R0, 0x1c1f ;  /* 0x00001c1f00007802 */ /* 0x000fc40000000f00 */
[----:B------:R-:W-:Y:S02]  /*1cd80*/  MOV R2, 0x1cda0 ;  /* 0x0001cda000027802 */ /* 0x000fe40000000f00 */
[----:B------:R-:W-:Y:S05]  /*1cd90*/  CALL.REL.NOINC `($__internal_23_$__cuda_sm70_shflsync_idx_p) ;  /* 0x000009b000007944 */ /* 0x000fea0003c00000 */
[----:B------:R-:W-:Y:S05]  /*1cda0*/  BRA `(.L_x_1190) ;  /* 0xffffc8c000007947 */ /* 0x000fea000383ffff */
.L_x_1136:
[----:B------:R-:W-:Y:S01]  /*1cdb0*/  IMAD.MOV.U32 R5, RZ, RZ, R13 ;  /* 0x000000ffff057224 */ /* 0x000fe200078e000d */
[----:B------:R-:W-:Y:S01]  /*1cdc0*/  MOV R3, RZ ;  /* 0x000000ff00037202 */ /* 0x000fe20000000f00 */
[----:B------:R-:W-:Y:S01]  /*1cdd0*/  IMAD.MOV.U32 R0, RZ, RZ, 0x181f ;  /* 0x0000181fff007424 */ /* 0x000fe200078e00ff */
[----:B------:R-:W-:Y:S02]  /*1cde0*/  MOV R2, 0x1ce00 ;  /* 0x0001ce0000027802 */ /* 0x000fe40000000f00 */
[----:B------:R-:W-:Y:S05]  /*1cdf0*/  CALL.REL.NOINC `($__internal_23_$__cuda_sm70_shflsync_idx_p) ;  /* 0x0000095000007944 */ /* 0x000fea0003c00000 */
[----:B------:R-:W-:Y:S01]  /*1ce00*/  MOV R12, R0 ;  /* 0x00000000000c7202 */ /* 0x000fe20000000f00 */
[----:B------:R-:W-:Y:S05]  /*1ce10*/  BRA `(.L_x_1191) ;  /* 0xffffdc3000007947 */ /* 0x000fea000383ffff */
.L_x_1137:
[----:B------:R-:W-:Y:S01]  /*1ce20*/  IMAD.MOV.U32 R5, RZ, RZ, R16 ;  /* 0x000000ffff057224 */ /* 0x000fe200078e0010 */
[----:B------:R-:W-:Y:S01]  /*1ce30*/  MOV R3, RZ ;  /* 0x000000ff00037202 */ /* 0x000fe20000000f00 */
[----:B------:R-:W-:Y:S01]  /*1ce40*/  IMAD.MOV.U32 R0, RZ, RZ, 0x181f ;  /* 0x0000181fff007424 */ /* 0x000fe200078e00ff */
[----:B------:R-:W-:Y:S02]  /*1ce50*/  MOV R2, 0x1ce70 ;  /* 0x0001ce7000027802 */ /* 0x000fe40000000f00 */
[----:B-12---:R-:W-:Y:S05]  /*1ce60*/  CALL.REL.NOINC `($__internal_23_$__cuda_sm70_shflsync_idx_p) ;  /* 0x000008e000007944 */ /* 0x006fea0003c00000 */
[----:B------:R-:W-:Y:S05]  /*1ce70*/  BRA `(.L_x_1192) ;  /* 0xffffdbf000007947 */ /* 0x000fea000383ffff */
.L_x_1140:
[----:B------:R-:W-:Y:S01]  /*1ce80*/  IMAD.MOV.U32 R5, RZ, RZ, R13 ;  /* 0x000000ffff057224 */ /* 0x000fe200078e000d */
[----:B--2---:R-:W-:Y:S01]  /*1ce90*/  MOV R3, 0x1 ;  /* 0x0000000100037802 */ /* 0x004fe20000000f00 */
[----:B----4-:R-:W-:Y:S01]  /*1cea0*/  IMAD.MOV.U32 R0, RZ, RZ, 0x181f ;  /* 0x0000181fff007424 */ /* 0x010fe200078e00ff */
[----:B------:R-:W-:-:S02]  /*1ceb0*/  MOV R2, 0x1ced0 ;  /* 0x0001ced000027802 */ /* 0x000fc40000000f00 */
[----:B-1-3--:R-:W-:Y:S05]  /*1cec0*/  CALL.REL.NOINC `($__internal_23_$__cuda_sm70_shflsync_idx_p) ;  /* 0x0000088000007944 */ /* 0x00afea0003c00000 */
[----:B------:R-:W-:Y:S01]  /*1ced0*/  IMAD.MOV.U32 R12, RZ, RZ, R0 ;  /* 0x000000ffff0c7224 */ /* 0x000fe200078e0000 */
[----:B------:R-:W-:Y:S01]  /*1cee0*/  MOV R3, 0x1 ;  /* 0x0000000100037802 */ /* 0x000fe20000000f00 */
[----:B------:R-:W-:Y:S01]  /*1cef0*/  IMAD.MOV.U32 R5, RZ, RZ, R16 ;  /* 0x000000ffff057224 */ /* 0x000fe200078e0010 */
[----:B------:R-:W-:-:S02]  /*1cf00*/  MOV R0, 0x181f ;  /* 0x0000181f00007802 */ /* 0x000fc40000000f00 */
[----:B------:R-:W-:Y:S02]  /*1cf10*/  MOV R2, 0x1cf30 ;  /* 0x0001cf3000027802 */ /* 0x000fe40000000f00 */
[----:B------:R-:W-:Y:S05]  /*1cf20*/  CALL.REL.NOINC `($__internal_23_$__cuda_sm70_shflsync_idx_p) ;  /* 0x0000082000007944 */ /* 0x000fea0003c00000 */
[----:B------:R-:W-:Y:S05]  /*1cf30*/  BRA `(.L_x_1193) ;  /* 0xffffdd2000007947 */ /* 0x000fea000383ffff */
.L_x_1143:
[----:B------:R-:W-:Y:S01]  /*1cf40*/  IMAD.MOV.U32 R5, RZ, RZ, R13 ;  /* 0x000000ffff057224 */ /* 0x000fe200078e000d */
[----:B-1----:R-:W-:Y:S01]  /*1cf50*/  MOV R3, 0x2 ;  /* 0x0000000200037802 */ /* 0x002fe20000000f00 */
[----:B----4-:R-:W-:Y:S01]  /*1cf60*/  IMAD.MOV.U32 R0, RZ, RZ, 0x181f ;  /* 0x0000181fff007424 */ /* 0x010fe200078e00ff */
[----:B------:R-:W-:Y:S02]  /*1cf70*/  MOV R2, 0x1cf90 ;  /* 0x0001cf9000027802 */ /* 0x000fe40000000f00 */
[----:B--23--:R-:W-:Y:S05]  /*1cf80*/  CALL.REL.NOINC `($__internal_23_$__cuda_sm70_shflsync_idx_p) ;  /* 0x000007c000007944 */ /* 0x00cfea0003c00000 */
[----:B------:R-:W-:Y:S01]  /*1cf90*/  MOV R12, R0 ;  /* 0x00000000000c7202 */ /* 0x000fe20000000f00 */
[----:B------:R-:W-:Y:S05]  /*1cfa0*/  BRA `(.L_x_1194) ;  /* 0xffffde2000007947 */ /* 0x000fea000383ffff */
.L_x_1144:
[----:B------:R-:W-:Y:S01]  /*1cfb0*/  IMAD.MOV.U32 R5, RZ, RZ, R16 ;  /* 0x000000ffff057224 */ /* 0x000fe200078e0010 */
[----:B------:R-:W-:Y:S01]  /*1cfc0*/  MOV R3, 0x2 ;  /* 0x0000000200037802 */ /* 0x000fe20000000f00 */
[----:B----4-:R-:W-:Y:S01]  /*1cfd0*/  IMAD.MOV.U32 R0, RZ, RZ, 0x181f ;  /* 0x0000181fff007424 */ /* 0x010fe200078e00ff */
[----:B------:R-:W-:Y:S02]  /*1cfe0*/  MOV R2, 0x1d000 ;  /* 0x0001d00000027802 */ /* 0x000fe40000000f00 */
[----:B-123--:R-:W-:Y:S05]  /*1cff0*/  CALL.REL.NOINC `($__internal_23_$__cuda_sm70_shflsync_idx_p) ;  /* 0x0000075000007944 */ /* 0x00efea0003c00000 */
[----:B------:R-:W-:Y:S05]  /*1d000*/  BRA `(.L_x_1195) ;  /* 0xffffdde000007947 */ /* 0x000fea000383ffff */
.L_x_1147:
[----:B------:R-:W-:Y:S01]  /*1d010*/  IMAD.MOV.U32 R5, RZ, RZ, R13 ;  /* 0x000000ffff057224 */ /* 0x000fe200078e000d */
[----:B-1----:R-:W-:Y:S01]  /*1d020*/  MOV R3, 0x3 ;  /* 0x0000000300037802 */ /* 0x002fe20000000f00 */
[----:B------:R-:W-:Y:S01]  /*1d030*/  IMAD.MOV.U32 R0, RZ, RZ, 0x181f ;  /* 0x0000181fff007424 */ /* 0x000fe200078e00ff */
[----:B------:R-:W-:-:S02]  /*1d040*/  MOV R2, 0x1d060 ;  /* 0x0001d06000027802 */ /* 0x000fc40000000f00 */
[----:B--234-:R-:W-:Y:S05]  /*1d050*/  CALL.REL.NOINC `($__internal_23_$__cuda_sm70_shflsync_idx_p) ;  /* 0x000006f000007944 */ /* 0x01cfea0003c00000 */
[----:B------:R-:W-:Y:S01]  /*1d060*/  IMAD.MOV.U32 R12, RZ, RZ, R0 ;  /* 0x000000ffff0c7224 */ /* 0x000fe200078e0000 */
[----:B------:R-:W-:Y:S01]  /*1d070*/  MOV R3, 0x3 ;  /* 0x0000000300037802 */ /* 0x000fe20000000f00 */
[----:B------:R-:W-:Y:S01]  /*1d080*/  IMAD.MOV.U32 R5, RZ, RZ, R16 ;  /* 0x000000ffff057224 */ /* 0x000fe200078e0010 */
[----:B------:R-:W-:-:S02]  /*1d090*/  MOV R0, 0x181f ;  /* 0x0000181f00007802 */ /* 0x000fc40000000f00 */
[----:B------:R-:W-:Y:S02]  /*1d0a0*/  MOV R2, 0x1d0c0 ;  /* 0x0001d0c000027802 */ /* 0x000fe40000000f00 */
[----:B------:R-:W-:Y:S05]  /*1d0b0*/  CALL.REL.NOINC `($__internal_23_$__cuda_sm70_shflsync_idx_p) ;  /* 0x0000069000007944 */ /* 0x000fea0003c00000 */
[----:B------:R-:W-:Y:S05]  /*1d0c0*/  BRA `(.L_x_1196) ;  /* 0xffffdea000007947 */ /* 0x000fea000383ffff */
.L_x_1149:
[----:B--2---:R-:W-:Y:S01]  /*1d0d0*/  IMAD.MOV.U32 R5, RZ, RZ, R21 ;  /* 0x000000ffff057224 */ /* 0x004fe200078e0015 */
[----:B------:R-:W-:Y:S01]  /*1d0e0*/  MOV R3, RZ ;  /* 0x000000ff00037202 */ /* 0x000fe20000000f00 */
[----:B------:R-:W-:Y:S01]  /*1d0f0*/  IMAD.MOV.U32 R0, RZ, RZ, 0x1f ;  /* 0x0000001fff007424 */ /* 0x000fe200078e00ff */
[----:B------:R-:W-:Y:S02]  /*1d100*/  MOV R2, 0x1d120 ;  /* 0x0001d12000027802 */ /* 0x000fe40000000f00 */
[----:B-1-3--:R-:W-:Y:S05]  /*1d110*/  CALL.REL.NOINC `($__internal_23_$__cuda_sm70_shflsync_idx_p) ;  /* 0x0000063000007944 */ /* 0x00afea0003c00000 */
[----:B------:R-:W-:Y:S01]  /*1d120*/  MOV R9, R0 ;  /* 0x0000000000097202 */ /* 0x000fe20000000f00 */
[----:B------:R-:W-:Y:S05]  /*1d130*/  BRA `(.L_x_1197) ;  /* 0xffffe04000007947 */ /* 0x000fea000383ffff */
.L_x_1150:
[----:B--2---:R-:W-:Y:S01]  /*1d140*/  IMAD.MOV.U32 R5, RZ, RZ, R21 ;  /* 0x000000ffff057224 */ /* 0x004fe200078e0015 */
[----:B------:R-:W-:Y:S01]  /*1d150*/  MOV R3, 0x1 ;  /* 0x0000000100037802 */ /* 0x000fe20000000f00 */
[----:B------:R-:W-:Y:S01]  /*1d160*/  IMAD.MOV.U32 R0, RZ, RZ, 0x1f ;  /* 0x0000001fff007424 */ /* 0x000fe200078e00ff */
[----:B------:R-:W-:Y:S02]  /*1d170*/  MOV R2, 0x1d190 ;  /* 0x0001d19000027802 */ /* 0x000fe40000000f00 */
[----:B-1-34-:R-:W-:Y:S05]  /*1d180*/  CALL.REL.NOINC `($__internal_23_$__cuda_sm70_shflsync_idx_p) ;  /* 0x000005c000007944 */ /* 0x01afea0003c00000 */
[----:B------:R-:W-:Y:S01]  /*1d190*/  MOV R8, R0 ;  /* 0x0000000000087202 */ /* 0x000fe20000000f00 */
[----:B------:R-:W-:Y:S05]  /*1d1a0*/  BRA `(.L_x_1198) ;  /* 0xffffdff000007947 */ /* 0x000fea000383ffff */
.L_x_1151:
[----:B------:R-:W-:Y:S02]  /*1d1b0*/  MOV R2, 0x1 ;  /* 0x0000000100027802 */ /* 0x000fe40000000f00 */
[----:B------:R-:W-:-:S02]  /*1d1c0*/  MOV R3, 0x1d1e0 ;  /* 0x0001d1e000037802 */ /* 0x000fc40000000f00 */
[----:B---34-:R-:W-:Y:S05]  /*1d1d0*/  CALL.REL.NOINC `($__internal_24_$__cuda_sm70_shflsync_up_p) ;  /* 0x000005c000007944 */ /* 0x018fea0003c00000 */
[----:B------:R-:W-:Y:S05]  /*1d1e0*/  BRA `(.L_x_1199) ;  /* 0xffffe0d000007947 */ /* 0x000fea000383ffff */
.L_x_1152:
[----:B------:R-:W-:Y:S02]  /*1d1f0*/  MOV R2, 0x2 ;  /* 0x0000000200027802 */ /* 0x000fe40000000f00 */
[----:B------:R-:W-:-:S02]  /*1d200*/  MOV R3, 0x1d220 ;  /* 0x0001d22000037802 */ /* 0x000fc40000000f00 */
[----:B---34-:R-:W-:Y:S05]  /*1d210*/  CALL.REL.NOINC `($__internal_24_$__cuda_sm70_shflsync_up_p) ;  /* 0x0000058000007944 */ /* 0x018fea0003c00000 */
[----:B------:R-:W-:Y:S01]  /*1d220*/  SEL R3, R4, RZ, P1 ;  /* 0x000000ff04037207 */ /* 0x000fe20000800000 */
[----:B------:R-:W-:-:S04]  /*1d230*/  IMAD.MOV.U32 R2, RZ, RZ, 0x4 ;  /* 0x00000004ff027424 */ /* 0x000fc800078e00ff */
[----:B------:R-:W-:Y:S01]  /*1d240*/  IMAD.IADD R0, R0, 0x1, R3 ;  /* 0x0000000100007824 */ /* 0x000fe200078e0203 */
[----:B------:R-:W-:Y:S02]  /*1d250*/  MOV R3, 0x1d270 ;  /* 0x0001d27000037802 */ /* 0x000fe40000000f00 */
        /* <DEDUP_REMOVED lines=19> */
.L_x_1156:
[----:B------:R-:W-:Y:S02]  /*1d390*/  MOV R2, 0x1 ;  /* 0x0000000100027802 */ /* 0x000fe40000000f00 */
[----:B------:R-:W-:Y:S02]  /*1d3a0*/  MOV R3, 0x1d3c0 ;  /* 0x0001d3c000037802 */ /* 0x000fe40000000f00 */
[----:B----4-:R-:W-:Y:S05]  /*1d3b0*/  CALL.REL.NOINC `($__internal_24_$__cuda_sm70_shflsync_up_p) ;  /* 0x000003e000007944 */ /* 0x010fea0003c00000 */
[----:B------:R-:W-:Y:S01]  /*1d3c0*/  MOV R2, R4 ;  /* 0x0000000400027202 */ /* 0x000fe20000000f00 */
[----:B------:R-:W-:Y:S05]  /*1d3d0*/  BRA `(.L_x_1201) ;  /* 0xffffe13000007947 */ /* 0x000fea000383ffff */
.L_x_1157:
[----:B------:R-:W-:Y:S02]  /*1d3e0*/  MOV R2, 0x2 ;  /* 0x0000000200027802 */ /* 0x000fe40000000f00 */
[----:B------:R-:W-:Y:S02]  /*1d3f0*/  MOV R3, 0x1d410 ;  /* 0x0001d41000037802 */ /* 0x000fe40000000f00 */
[----:B----4-:R-:W-:Y:S05]  /*1d400*/  CALL.REL.NOINC `($__internal_24_$__cuda_sm70_shflsync_up_p) ;  /* 0x0000039000007944 */ /* 0x010fea0003c00000 */
        /* <DEDUP_REMOVED lines=23> */
.L_x_1159:
[----:B------:R-:W-:Y:S02]  /*1d580*/  SEL R0, RZ, 0x1, P0 ;  /* 0x00000001ff007807 */ /* 0x000fe40000000000 */
[----:B------:R-:W-:Y:S02]  /*1d590*/  MOV R2, 0x1d5b0 ;  /* 0x0001d5b000027802 */ /* 0x000fe40000000f00 */
[----:B-1--4-:R-:W-:Y:S05]  /*1d5a0*/  CALL.REL.NOINC `($__internal_25_$__cuda_sm70_votesync_ballot) ;  /* 0x0000026000007944 */ /* 0x012fea0003c00000 */
[----:B------:R-:W-:Y:S01]  /*1d5b0*/  MOV R10, R0 ;  /* 0x00000000000a7202 */ /* 0x000fe20000000f00 */
[----:B------:R-:W-:Y:S05]  /*1d5c0*/  BRA `(.L_x_1203) ;  /* 0xffffe0d000007947 */ /* 0x000fea000383ffff */
.L_x_1160:
[----:B------:R-:W-:Y:S01]  /*1d5d0*/  IMAD.MOV.U32 R5, RZ, RZ, R6 ;  /* 0x000000ffff057224 */ /* 0x000fe200078e0006 */
[----:B------:R-:W-:Y:S01]  /*1d5e0*/  MOV R3, R8 ;  /* 0x0000000800037202 */ /* 0x000fe20000000f00 */
[----:B------:R-:W-:Y:S01]  /*1d5f0*/  IMAD.MOV.U32 R0, RZ, RZ, 0x1f ;  /* 0x0000001fff007424 */ /* 0x000fe200078e00ff */
[----:B------:R-:W-:Y:S02]  /*1d600*/  MOV R2, 0x1d620 ;  /* 0x0001d62000027802 */ /* 0x000fe40000000f00 */
[----:B-1--4-:R-:W-:Y:S05]  /*1d610*/  CALL.REL.NOINC `($__internal_23_$__cuda_sm70_shflsync_idx_p) ;  /* 0x0000013000007944 */ /* 0x012fea0003c00000 */
[----:B------:R-:W-:Y:S01]  /*1d620*/  IMAD.MOV.U32 R11, RZ, RZ, R0 ;  /* 0x000000ffff0b7224 */ /* 0x000fe200078e0000 */
[----:B------:R-:W-:Y:S01]  /*1d630*/  MOV R3, R8 ;  /* 0x0000000800037202 */ /* 0x000fe20000000f00 */
[----:B------:R-:W-:Y:S01]  /*1d640*/  IMAD.MOV.U32 R5, RZ, RZ, R7 ;  /* 0x000000ffff057224 */ /* 0x000fe200078e0007 */
[----:B------:R-:W-:Y:S02]  /*1d650*/  MOV R0, 0x1f ;  /* 0x0000001f00007802 */ /* 0x000fe40000000f00 */
[----:B------:R-:W-:-:S02]  /*1d660*/  MOV R2, 0x1d680 ;  /* 0x0001d68000027802 */ /* 0x000fc40000000f00 */
[----:B------:R-:W-:Y:S05]  /*1d670*/  CALL.REL.NOINC `($__internal_23_$__cuda_sm70_shflsync_idx_p) ;  /* 0x000000d000007944 */ /* 0x000fea0003c00000 */
[----:B------:R-:W-:Y:S01]  /*1d680*/  MOV R7, R0 ;  /* 0x0000000000077202 */ /* 0x000fe20000000f00 */
[----:B------:R-:W-:Y:S05]  /*1d690*/  BRA `(.L_x_1204) ;  /* 0xffffe05000007947 */ /* 0x000fea000383ffff */
.L_x_1163:
[----:B------:R-:W-:Y:S01]  /*1d6a0*/  IMAD.MOV.U32 R5, RZ, RZ, R4 ;  /* 0x000000ffff057224 */ /* 0x000fe200078e0004 */
[----:B------:R-:W-:-:S02]  /*1d6b0*/  MOV R0, 0x1f ;  /* 0x0000001f00007802 */ /* 0x000fc40000000f00 */
[----:B------:R-:W-:Y:S02]  /*1d6c0*/  MOV R2, 0x1d6e0 ;  /* 0x0001d6e000027802 */ /* 0x000fe40000000f00 */
[----:B-1234-:R-:W-:Y:S05]  /*1d6d0*/  CALL.REL.NOINC `($__internal_23_$__cuda_sm70_shflsync_idx_p) ;  /* 0x0000007000007944 */ /* 0x01efea0003c00000 */
[----:B------:R-:W-:Y:S01]  /*1d6e0*/  MOV R13, R0 ;  /* 0x00000000000d7202 */ /* 0x000fe20000000f00 */
[----:B------:R-:W-:Y:S05]  /*1d6f0*/  BRA `(.L_x_1162) ;  /* 0xffffe05000007947 */ /* 0x000fea000383ffff */
        .weak           $__internal_22_$__cuda_sm70_shflsync_bfly_p
        .type           $__internal_22_$__cuda_sm70_shflsync_bfly_p,@function
        .size           $__internal_22_$__cuda_sm70_shflsync_bfly_p,($__internal_23_$__cuda_sm70_shflsync_idx_p - $__internal_22_$__cuda_sm70_shflsync_bfly_p)
$__internal_22_$__cuda_sm70_shflsync_bfly_p:
[----:B------:R-:W-:Y:S04]  /*1d700*/  WARPSYNC R6 ;  /* 0x0000000600007348 */ /* 0x000fe80003800000 */
[----:B------:R1:W2:Y:S02]  /*1d710*/  SHFL.BFLY PT, R5, R2, R5, R7 ;  /* 0x0c00000502057389 */ /* 0x0002a400000e0007 */
[----:B-1----:R-:W-:Y:S02]  /*1d720*/  MOV R2, R3 ;  /* 0x0000000300027202 */ /* 0x002fe40000000f00 */
[----:B------:R-:W-:-:S04]  /*1d730*/  MOV R3, 0x0 ;  /* 0x0000000000037802 */ /* 0x000fc80000000f00 */
[----:B--2---:R-:W-:Y:S05]  /*1d740*/  RET.REL.NODEC R2 `(_ZN7cutlass13device_kernelIN5flash19enable_sm80_to_sm89INS1_16FlashAttnFwdSm80INS1_25CollectiveMainloopFwdSm80ILi8ELi1ELb0EN4cute5tupleIJNS5_1CILi128EEENS7_ILi32EEENS7_ILi256EEEEEELi256ENS_10bfloat16_tEfNS_4arch4Sm80ELb1ELb0ELb1ELb1ELb0ELb1ELb1ELb1EEENS1_21CollectiveEpilogueFwdINS6_IJS8_SA_S9_EEENS6_IJNS7_ILi1EEESI_SI_EEESC_SE_Li256ELb1ELb1ELb1ELb0EEENS1_36VarlenDynamicPersistentTileSchedulerILi128ELi32ELi256ELi256ELb1ELb1ELb0ELb1ELb1ELb1EEEEEEEEEvNT_6ParamsE) ;  /* 0xfffe28b002007950 */ /* 0x004fea0003c3ffff */
        .weak           $__internal_23_$__cuda_sm70_shflsync_idx_p
        .type           $__internal_23_$__cuda_sm70_shflsync_idx_p,@function
        .size           $__internal_23_$__cuda_sm70_shflsync_idx_p,($__internal_24_$__cuda_sm70_shflsync_up_p - $__internal_23_$__cuda_sm70_shflsync_idx_p)
$__internal_23_$__cuda_sm70_shflsync_idx_p:
[----:B------:R-:W-:-:S04]  /*1d750*/  MOV R119, 0xffffffff ;  /* 0xffffffff00777802 */ /* 0x000fc80000000f00 */
[----:B------:R-:W-:Y:S04]  /*1d760*/  WARPSYNC R119 ;  /* 0x0000007700007348 */ /* 0x000fe80003800000 */
[----:B------:R1:W2:Y:S02]  /*1d770*/  SHFL.IDX PT, R0, R5, R3, R0 ;  /* 0x0000000305007389 */ /* 0x0002a400000e0000 */
[----:B-1----:R-:W-:-:S04]  /*1d780*/  MOV R3, 0x0 ;  /* 0x0000000000037802 */ /* 0x002fc80000000f00 */
[----:B--2---:R-:W-:Y:S05]  /*1d790*/  RET.REL.NODEC R2 `(_ZN7cutlass13device_kernelIN5flash19enable_sm80_to_sm89INS1_16FlashAttnFwdSm80INS1_25CollectiveMainloopFwdSm80ILi8ELi1ELb0EN4cute5tupleIJNS5_1CILi128EEENS7_ILi32EEENS7_ILi256EEEEEELi256ENS_10bfloat16_tEfNS_4arch4Sm80ELb1ELb0ELb1ELb1ELb0ELb1ELb1ELb1EEENS1_21CollectiveEpilogueFwdINS6_IJS8_SA_S9_EEENS6_IJNS7_ILi1EEESI_SI_EEESC_SE_Li256ELb1ELb1ELb1ELb0EEENS1_36VarlenDynamicPersistentTileSchedulerILi128ELi32ELi256ELi256ELb1ELb1ELb0ELb1ELb1ELb1EEEEEEEEEvNT_6ParamsE) ;  /* 0xfffe286002007950 */ /* 0x004fea0003c3ffff */
        .weak           $__internal_24_$__cuda_sm70_shflsync_up_p
        .type           $__internal_24_$__cuda_sm70_shflsync_up_p,@function
        .size           $__internal_24_$__cuda_sm70_shflsync_up_p,($__internal_25_$__cuda_sm70_votesync_ballot - $__internal_24_$__cuda_sm70_shflsync_up_p)
$__internal_24_$__cuda_sm70_shflsync_up_p:
[----:B------:R-:W-:Y:S02]  /*1d7a0*/  IMAD.MOV.U32 R4, RZ, RZ, RZ ;  /* 0x000000ffff047224 */ /* 0x000fe400078e00ff */
[----:B------:R-:W-:-:S04]  /*1d7b0*/  IMAD.MOV.U32 R10, RZ, RZ, -0x1 ;  /* 0xffffffffff0a7424 */ /* 0x000fc800078e00ff */
[----:B------:R-:W-:Y:S04]  /*1d7c0*/  WARPSYNC R10 ;  /* 0x0000000a00007348 */ /* 0x000fe80003800000 */
[----:B------:R1:W2:Y:S02]  /*1d7d0*/  SHFL.UP PT, R4, R0, R2, R4 ;  /* 0x0400000200047389 */ /* 0x0002a400000e0004 */
[----:B-1----:R-:W-:Y:S02]  /*1d7e0*/  MOV R2, R3 ;  /* 0x0000000300027202 */ /* 0x002fe40000000f00 */
[----:B------:R-:W-:-:S04]  /*1d7f0*/  MOV R3, 0x0 ;  /* 0x0000000000037802 */ /* 0x000fc80000000f00 */
[----:B--2---:R-:W-:Y:S05]  /*1d800*/  RET.REL.NODEC R2 `(_ZN7cutlass13device_kernelIN5flash19enable_sm80_to_sm89INS1_16FlashAttnFwdSm80INS1_25CollectiveMainloopFwdSm80ILi8ELi1ELb0EN4cute5tupleIJNS5_1CILi128EEENS7_ILi32EEENS7_ILi256EEEEEELi256ENS_10bfloat16_tEfNS_4arch4Sm80ELb1ELb0ELb1ELb1ELb0ELb1ELb1ELb1EEENS1_21CollectiveEpilogueFwdINS6_IJS8_SA_S9_EEENS6_IJNS7_ILi1EEESI_SI_EEESC_SE_Li256ELb1ELb1ELb1ELb0EEENS1_36VarlenDynamicPersistentTileSchedulerILi128ELi32ELi256ELi256ELb1ELb1ELb0ELb1ELb1ELb1EEEEEEEEEvNT_6ParamsE) ;  /* 0xfffe27f002007950 */ /* 0x004fea0003c3ffff */
        .weak           $__internal_25_$__cuda_sm70_votesync_ballot
        .type           $__internal_25_$__cuda_sm70_votesync_ballot,@function
        .size           $__internal_25_$__cuda_sm70_votesync_ballot,(.L_x_5198 - $__internal_25_$__cuda_sm70_votesync_ballot)
$__internal_25_$__cuda_sm70_votesync_ballot:
[----:B------:R-:W-:Y:S01]  /*1d810*/  ISETP.NE.U32.AND P0, PT, R0, 0x1, PT ;  /* 0x000000010000780c */ /* 0x000fe20003f05070 */
[----:B------:R-:W-:-:S04]  /*1d820*/  IMAD.MOV.U32 R3, RZ, RZ, -0x1 ;  /* 0xffffffffff037424 */ /* 0x000fc800078e00ff */
[----:B------:R-:W-:Y:S08]  /*1d830*/  WARPSYNC R3 ;  /* 0x0000000300007348 */ /* 0x000ff00003800000 */
[----:B------:R-:W-:-:S04]  /*1d840*/  VOTE.ANY R0, PT, !P0 ;  /* 0x0000000000007806 */ /* 0x000fc800040e0100 */
[----:B------:R-:W-:Y:S01]  /*1d850*/  LOP3.LUT R0, R0, R3, RZ, 0xc0, !PT ;  /* 0x0000000300007212 */ /* 0x000fe200078ec0ff */
[----:B------:R-:W-:-:S04]  /*1d860*/  IMAD.MOV.U32 R3, RZ, RZ, 0x0 ;  /* 0x00000000ff037424 */ /* 0x000fc800078e00ff */
[----:B------:R-:W-:Y:S05]  /*1d870*/  RET.REL.NODEC R2 `(_ZN7cutlass13device_kernelIN5flash19enable_sm80_to_sm89INS1_16FlashAttnFwdSm80INS1_25CollectiveMainloopFwdSm80ILi8ELi1ELb0EN4cute5tupleIJNS5_1CILi128EEENS7_ILi32EEENS7_ILi256EEEEEELi256ENS_10bfloat16_tEfNS_4arch4Sm80ELb1ELb0ELb1ELb1ELb0ELb1ELb1ELb1EEENS1_21CollectiveEpilogueFwdINS6_IJS8_SA_S9_EEENS6_IJNS7_ILi1EEESI_SI_EEESC_SE_Li256ELb1ELb1ELb1ELb0EEENS1_36VarlenDynamicPersistentTileSchedulerILi128ELi32ELi256ELi256ELb1ELb1ELb0ELb1ELb1ELb1EEEEEEEEEvNT_6ParamsE) ;  /* 0xfffe278002007950 */ /* 0x000fea0003c3ffff */
.L_x_1205:
        /* <DEDUP_REMOVED lines=16> */
.L_x_5198:


//--------------------- .text._ZN7cutlass13device_kernelIN5flash19enable_sm80_to_sm89INS1_16FlashAttnFwdSm80INS1_25CollectiveMainloopFwdSm80ILi8ELi1ELb0EN4cute5tupleIJNS5_1CILi128EEENS7_ILi96EEENS7_ILi256EEEEEELi256ENS_10bfloat16_tEfNS_4arch4Sm80ELb0ELb0ELb1ELb0ELb0ELb0ELb1ELb1EEENS1_21CollectiveEpilogueFwdINS6_IJS8_SA_S9_EEENS6_IJNS7_ILi1EEESI_SI_EEESC_SE_Li256ELb0ELb1ELb1ELb0EEENS1_19SingleTileSchedulerILb0ELb1ELb1ELi128EEEEEEEEEvNT_6ParamsE --------------------------
	.section	.text._ZN7cutlass13device_kernelIN5flash19enable_sm80_to_sm89INS1_16FlashAttnFwdSm80INS1_25CollectiveMainloopFwdSm80ILi8ELi1ELb0EN4cute5tupleIJNS5_1CILi128EEENS7_ILi96EEENS7_ILi256EEEEEELi256ENS_10bfloat16_tEfNS_4arch4Sm80ELb0ELb0ELb1ELb0ELb0ELb0ELb1ELb1EEENS1_21CollectiveEpilogueFwdINS6_IJS8_SA_S9_EEENS6_IJNS7_ILi1EEESI_SI_EEESC_SE_Li256ELb0ELb1ELb1ELb0EEENS1_19SingleTileSchedulerILb0ELb1ELb1ELi128EEEEEEEEEvNT_6ParamsE,"ax",@progbits
	.sectioninfo	@"SHI_REGISTERS=255"
	.align	128
.text._ZN7cutlass13device_kernelIN5flash19enable_sm80_to_sm89INS1_16FlashAttnFwdSm80INS1_25CollectiveMainloopFwdSm80ILi8ELi1ELb0EN4cute5tupleIJNS5_1CILi128EEENS7_ILi96EEENS7_ILi256EEEEEELi256ENS_10bfloat16_tEfNS_4arch4Sm80ELb0ELb0ELb1ELb0ELb0ELb0ELb1ELb1EEENS1_21CollectiveEpilogueFwdINS6_IJS8_SA_S9_EEENS6_IJNS7_ILi1EEESI_SI_EEESC_SE_Li256ELb0ELb1ELb1ELb0EEENS1_19SingleTileSchedulerILb0ELb1ELb1ELi128EEEEEEEEEvNT_6ParamsE:
        .type           _ZN7cutlass13device_kernelIN5flash19enable_sm80_to_sm89INS1_16FlashAttnFwdSm80INS1_25CollectiveMainloopFwdSm80ILi8ELi1ELb0EN4cute5tupleIJNS5_1CILi128EEENS7_ILi96EEENS7_ILi256EEEEEELi256ENS_10bfloat16_tEfNS_4arch4Sm80ELb0ELb0ELb1ELb0ELb0ELb0ELb1ELb1EEENS1_21CollectiveEpilogueFwdINS6_IJS8_SA_S9_EEENS6_IJNS7_ILi1EEESI_SI_EEESC_SE_Li256ELb0ELb1ELb1ELb0EEENS1_19SingleTileSchedulerILb0ELb1ELb1ELi128EEEEEEEEEvNT_6ParamsE,@function
        .size           _ZN7cutlass13device_kernelIN5flash19enable_sm80_to_sm89INS1_16FlashAttnFwdSm80INS1_25CollectiveMainloopFwdSm80ILi8ELi1ELb0EN4cute5tupleIJNS5_1CILi128EEENS7_ILi96EEENS7_ILi256EEEEEELi256ENS_10bfloat16_tEfNS_4arch4Sm80ELb0ELb0ELb1ELb0ELb0ELb0ELb1ELb1EEENS1_21CollectiveEpilogueFwdINS6_IJS8_SA_S9_EEENS6_IJNS7_ILi1EEESI_SI_EEESC_SE_Li256ELb0ELb1ELb1ELb0EEENS1_19SingleTileSchedulerILb0ELb1ELb1ELi128EEEEEEEEEvNT_6ParamsE,(.L_x_5203 - _ZN7cutlass13device_kernelIN5flash19enable_sm80_to_sm89INS1_16FlashAttnFwdSm80INS1_25CollectiveMainloopFwdSm80ILi8ELi1ELb0EN4cute5tupleIJNS5_1CILi128EEENS7_ILi96EEENS7_ILi256EEEEEELi256ENS_10bfloat16_tEfNS_4arch4Sm80ELb0ELb0ELb1ELb0ELb0ELb0ELb1ELb1EEENS1_21CollectiveEpilogueFwdINS6_IJS8_SA_S9_EEENS6_IJNS7_ILi1EEESI_SI_EEESC_SE_Li256ELb0ELb1ELb1ELb0EEENS1_19SingleTileSchedulerILb0ELb1ELb1ELi128EEEEEEEEEvNT_6ParamsE)
        .other          _ZN7cutlass13device_kernelIN5flash19enable_sm80_to_sm89INS1_16FlashAttnFwdSm80INS1_25CollectiveMainloopFwdSm80ILi8ELi1ELb0EN4cute5tupleIJNS5_1CILi128EEENS7_ILi96EEENS7_ILi256EEEEEELi256ENS_10bfloat16_tEfNS_4arch4Sm80ELb0ELb0ELb1ELb0ELb0ELb0ELb1ELb1EEENS1_21CollectiveEpilogueFwdINS6_IJS8_SA_S9_EEENS6_IJNS7_ILi1EEESI_SI_EEESC_SE_Li256ELb0ELb1ELb1ELb0EEENS1_19SingleTileSchedulerILb0ELb1ELb1ELi128EEEEEEEEEvNT_6ParamsE,@"STO_CUDA_ENTRY STV_DEFAULT"
_ZN7cutlass13device_kernelIN5flash19enable_sm80_to_sm89INS1_16FlashAttnFwdSm80INS1_25CollectiveMainloopFwdSm80ILi8ELi1ELb0EN4cute5tupleIJNS5_1CILi128EEENS7_ILi96EEENS7_ILi256EEEEEELi256ENS_10bfloat16_tEfNS_4arch4Sm80ELb0ELb0ELb1ELb0ELb0ELb0ELb1ELb1EEENS1_21CollectiveEpilogueFwdINS6_IJS8_SA_S9_EEENS6_IJNS7_ILi1EEESI_SI_EEESC_SE_Li256ELb0ELb1ELb1ELb0EEENS1_19SingleTileSchedulerILb0ELb1ELb1ELi128EEEEEEEEEvNT_6ParamsE:
        /* <DEDUP_REMOVED lines=18> */
.L_x_1206:
[----:B---3--:R-:W-:Y:S02]  /*0120*/  ULDC.64 UR4, c[0x0][0x550] ;  /* 0x0001540000047ab9 */ /* 0x008fe40000000a00 */
[----:B------:R-:W-:Y:S02]  /*0130*/  UISETP.NE.AND UP0, UPT, UR4, 0x1, UPT ;  /* 0x000000010400788c */ /* 0x000fe4000bf05270 */
[----:B------:R-:W-:-:S02]  /*0140*/  UIMAD.WIDE.U32 UR10, UR6, UR5, URZ ;  /* 0x00000005060a72a5 */ /* 0x000fc4000f8e003f */
[----:B------:R-:W-:Y:S02]  /*0150*/  ULDC UR4, c[0x0][0x558] ;  /* 0x0001560000047ab9 */ /* 0x000fe40000000800 */
[----:B------:R-:W-:-:S05]  /*0160*/  UMOV UR9, UR6 ;  /* 0x0000000600097c82 */ /* 0x000fca0008000000 */
[----:B------:R-:W-:-:S03]  /*0170*/  @UP0 USHF.R.U32.HI UR9, URZ, UR4, UR11 ;  /* 0x000000043f090299 */ /* 0x000fc6000801160b */
.L_x_1207:
        /* <DEDUP_REMOVED lines=10> */
[----:B------:R-:W-:-:S04]  /*0220*/  UIMAD.WIDE UR10, UR10, 0x2aaaaaab, URZ ;  /* 0x2aaaaaab0a0a78a5 */ /* 0x000fc8000f8e023f */
[----:B------:R-:W-:-:S04]  /*0230*/  USHF.R.U32.HI UR6, URZ, 0x1f, UR11 ;  /* 0x0000001f3f067899 */ /* 0x000fc8000801160b */
[----:B------:R-:W-:-:S04]  /*0240*/  ULEA.HI.SX32 UR6, UR11, UR6, 0x1c ;  /* 0x000000060b067291 */ /* 0x000fc8000f8fe23f */
        /* <DEDUP_REMOVED lines=8> */
[-C--:B------:R-:W-:Y:S02]  /*02d0*/  IABS R0, R2.reuse ;  /* 0x0000000200007213 */ /* 0x080fe40000000000 */
[----:B------:R-:W-:Y:S02]  /*02e0*/  IABS R2, R2 ;  /* 0x0000000200027213 */ /* 0x000fe40000000000 */
        /* <DEDUP_REMOVED lines=10> */
[----:B------:R-:W-:-:S04]  /*0390*/  UIMAD UR4, UR4, UR11, URZ ;  /* 0x0000000b040472a4 */ /* 0x000fc8000f8e023f */
[----:B------:R-:W-:Y:S01]  /*03a0*/  IMAD.MOV.U32 R3, RZ, RZ, R0 ;  /* 0x000000ffff037224 */ /* 0x000fe200078e0000 */
[----:B------:R-:W-:Y:S01]  /*03b0*/  UIMAD.WIDE.U32 UR14, UR15, UR4, UR14 ;  /* 0x000000040f0e72a5 */ /* 0x000fe2000f8e000e */
[----:B------:R-:W-:Y:S02]  /*03c0*/  IMAD.MOV R0, RZ, RZ, -R2 ;  /* 0x000000ffff007224 */ /* 0x000fe400078e0a02 */
[----:B------:R-:W1:Y:S08]  /*03d0*/  R2UR UR10, R3 ;  /* 0x00000000030a73c2 */ /* 0x000e7000000e0000 */
        /* <DEDUP_REMOVED lines=12> */
.L_x_1208:
[----:B------:R-:W-:Y:S01]  /*04a0*/  ULOP3.LUT UR8, UR7, 0xffff, URZ, 0xc0, !UPT ;  /* 0x0000ffff07087892 */ /* 0x000fe2000f8ec03f */
[----:B------:R-:W-:Y:S01]  /*04b0*/  PLOP3.LUT P2, PT, PT, PT, PT, 0x80, 0x0 ;  /* 0x000000000000781c */ /* 0x000fe20003f4f070 */
[----:B------:R-:W-:Y:S01]  /*04c0*/  ULDC.64 UR10, c[0x0][0x118] ;  /* 0x00004600000a7ab9 */ /* 0x000fe20000000a00 */
        /* <DEDUP_REMOVED lines=72> */
[----:B------:R-:W2:Y:S01]  /*0950*/  LDL.LU R185, [R1+0x8] ;  /* 0x0000080001b97983 */ /* 0x000ea20000300800 */
[----:B------:R-:W-:Y:S01]  /*0960*/  ISETP.NE.U32.AND P0, PT, RZ, c[0x0][0x340], PT ;  /* 0x0000d000ff007a0c */ /* 0x000fe20003f05070 */
[----:B------:R-:W-:-:S02]  /*0970*/  USHF.R.S32.HI UR12, URZ, 0x1f, UR9 ;  /* 0x0000001f3f0c7899 */ /* 0x000fc40008011409 */
[----:B------:R-:W1:Y:S01]  /*0980*/  S2R R29, SR_CTAID.X ;  /* 0x00000000001d7919 */ /* 0x000e620000002500 */
[----:B------:R-:W-:Y:S01]  /*0990*/  ISETP.NE.AND.EX P2, PT, RZ, c[0x0][0x344], PT, P0 ;  /* 0x0000d100ff007a0c */ /* 0x000fe20003f45300 */
[----:B------:R-:W-:-:S12]  /*09a0*/  ULDC.64 UR4, c[0x0][0x1b8] ;  /* 0x00006e0000047ab9 */ /* 0x000fd80000000a00 */
[----:B------:R-:W-:-:S04]  /*09b0*/  @P2 IMAD.MOV.U32 R2, RZ, RZ, 0x4 ;  /* 0x00000004ff022424 */ /* 0x000fc800078e00ff */
[----:B------:R-:W-:-:S05]  /*09c0*/  @P2 IMAD.WIDE R2, R33, R2, c[0x0][0x340] ;  /* 0x0000d00021022625 */ /* 0x000fca00078e0202 */
[----:B------:R3:W4:Y:S01]  /*09d0*/  @P2 LDG.E R16, [R2.64] ;  /* 0x0000000a02102981 */ /* 0x000722000c1e1900 */
[----:B------:R-:W-:Y:S01]  /*09e0*/  SHF.R.S32.HI R31, RZ, 0x1f, R184 ;  /* 0x0000001fff1f7819 */ /* 0x000fe200000114b8 */
[----:B------:R-:W-:Y:S01]  /*09f0*/  UIMAD UR7, UR12, UR4, URZ ;  /* 0x000000040c0772a4 */ /* 0x000fe2000f8e023f */
[----:B------:R-:W-:Y:S01]  /*0a00*/  SHF.R.S32.HI R32, RZ, 0x1f, R33 ;  /* 0x0000001fff207819 */ /* 0x000fe20000011421 */
[----:B------:R-:W-:Y:S01]  /*0a10*/  UIMAD.WIDE.U32 UR14, UR9, UR4, URZ ;  /* 0x00000004090e72a5 */ /* 0x000fe2000f8e003f */
[CC--:B------:R-:W-:Y:S01]  /*0a20*/  LEA.HI R0, R31.reuse, R184.reuse, RZ, 0x3 ;  /* 0x000000b81f007211 */ /* 0x0c0fe200078f18ff */
[----:B------:R-:W-:Y:S01]  /*0a30*/  UIMAD UR5, UR9, UR5, UR7 ;  /* 0x00000005090572a4 */ /* 0x000fe2000f8e0207 */
[----:B------:R-:W-:Y:S01]  /*0a40*/  LEA.HI R11, R31, R184, RZ, 0x4 ;  /* 0x000000b81f0b7211 */ /* 0x000fe200078f20ff */
[----:B------:R-:W-:Y:S01]  /*0a50*/  ULDC UR4, c[0x0][0x2c4] ;  /* 0x0000b10000047ab9 */ /* 0x000fe20000000800 */
[----:B------:R-:W-:Y:S01]  /*0a60*/  LOP3.LUT R4, R0, 0xfffffff8, RZ, 0xc0, !PT ;  /* 0xfffffff800047812 */ /* 0x000fe200078ec0ff */
[----:B------:R-:W-:Y:S01]  /*0a70*/  UIADD3 UR5, UR15, UR5, URZ ;  /* 0x000000050f057290 */ /* 0x000fe2000fffe03f */
[----:B------:R-:W-:Y:S01]  /*0a80*/  SHF.R.S32.HI R22, RZ, 0x3, R0 ;  /* 0x00000003ff167819 */ /* 0x000fe20000011400 */
[----:B------:R-:W-:Y:S01]  /*0a90*/  ULDC UR7, c[0x0][0x168] ;  /* 0x00005a0000077ab9 */ /* 0x000fe20000000800 */
[----:B------:R-:W-:Y:S01]  /*0aa0*/  SHF.R.S32.HI R8, RZ, 0x4, R11 ;  /* 0x00000004ff087819 */ /* 0x000fe2000001140b */
[----:B------:R-:W-:Y:S01]  /*0ab0*/  IMAD.IADD R25, R184, 0x1, -R4 ;  /* 0x00000001b8197824 */ /* 0x000fe200078e0a04 */
[----:B------:R-:W-:Y:S01]  /*0ac0*/  UIMAD UR7, UR4, UR7, URZ ;  /* 0x00000007040772a4 */ /* 0x000fe2000f8e023f */
[----:B------:R-:W-:Y:S01]  /*0ad0*/  IMAD R4, R32, c[0x0][0x1c0], RZ ;  /* 0x0000700020047a24 */ /* 0x000fe200078e02ff */
[----:B------:R-:W-:Y:S01]  /*0ae0*/  LEA.HI R7, R11, R8, RZ, 0x1 ;  /* 0x000000080b077211 */ /* 0x000fe200078f08ff */
[----:B------:R-:W-:Y:S01]  /*0af0*/  IMAD R6, R25, 0x20, R22 ;  /* 0x0000002019067824 */ /* 0x000fe200078e0216 */
[----:B------:R-:W-:Y:S01]  /*0b00*/  BSSY B0, `(.L_x_1210) ;  /* 0x00000a8000007945 */ /* 0x000fe20003800000 */
[----:B------:R-:W-:Y:S01]  /*0b10*/  IMAD R4, R33, c[0x0][0x1c4], R4 ;  /* 0x0000710021047a24 */ /* 0x000fe200078e0204 */
[----:B------:R-:W-:Y:S01]  /*0b20*/  LOP3.LUT R7, R7, 0xfffffffe, RZ, 0xc0, !PT ;  /* 0xfffffffe07077812 */ /* 0x000fe200078ec0ff */
[----:B-1----:R-:W-:-:S02]  /*0b30*/  IMAD R6, R29, 0x80, R6 ;  /* 0x000000801d067824 */ /* 0x002fc400078e0206 */
[----:B------:R-:W-:Y:S02]  /*0b40*/  IMAD.SHL.U32 R10, R25, 0x8, RZ ;  /* 0x00000008190a7824 */ /* 0x000fe400078e00ff */
[----:B---3--:R-:W-:Y:S02]  /*0b50*/  IMAD.MOV.U32 R2, RZ, RZ, c[0x0][0x2c4] ;  /* 0x0000b100ff027624 */ /* 0x008fe400078e00ff */
[----:B------:R-:W-:Y:S01]  /*0b60*/  IMAD.U32 R3, RZ, RZ, UR15 ;  /* 0x0000000fff037e24 */ /* 0x000fe2000f8e00ff */
[----:B------:R-:W-:Y:S01]  /*0b70*/  IADD3 R18, R10, 0x40, RZ ;  /* 0x000000400a127810 */ /* 0x000fe20007ffe0ff */
[----:B------:R-:W-:Y:S01]  /*0b80*/  IMAD.U32 R3, RZ, RZ, UR5 ;  /* 0x00000005ff037e24 */ /* 0x000fe2000f8e00ff */
[----:B------:R-:W-:Y:S01]  /*0b90*/  ISETP.NE.AND P0, PT, R2, 0x1, PT ;  /* 0x000000010200780c */ /* 0x000fe20003f05270 */
[----:B------:R-:W-:Y:S01]  /*0ba0*/  IMAD.U32 R2, RZ, RZ, UR14 ;  /* 0x0000000eff027e24 */ /* 0x000fe2000f8e00ff */
[----:B------:R-:W-:Y:S01]  /*0bb0*/  ULDC.64 UR4, c[0x0][0x1e8] ;  /* 0x00007a0000047ab9 */ /* 0x000fe20000000a00 */
[----:B------:R-:W-:Y:S01]  /*0bc0*/  IMAD.MOV.U32 R0, RZ, RZ, R6 ;  /* 0x000000ffff007224 */ /* 0x000fe200078e0006 */
[----:B------:R-:W-:Y:S01]  /*0bd0*/  UIMAD UR4, UR12, UR4, URZ ;  /* 0x000000040c0472a4 */ /* 0x000fe2000f8e023f */
[----:B------:R-:W-:Y:S01]  /*0be0*/  IMAD.WIDE.U32 R2, R33, c[0x0][0x1c0], R2 ;  /* 0x0000700021027a25 */ /* 0x000fe200078e0002 */
[----:B------:R-:W-:-:S02]  /*0bf0*/  ISETP.GE.AND P6, PT, R18, c[0x0][0x1d4], PT ;  /* 0x0000750012007a0c */ /* 0x000fc40003fc6270 */
[----:B------:R-:W-:Y:S01]  /*0c00*/  UIMAD UR13, UR9, UR5, UR4 ;  /* 0x00000005090d72a4 */ /* 0x000fe2000f8e0204 */
[----:B------:R-:W-:Y:S02]  /*0c10*/  IMAD.IADD R3, R3, 0x1, R4 ;  /* 0x0000000103037824 */ /* 0x000fe400078e0204 */
[----:B------:R-:W-:Y:S01]  /*0c20*/  IMAD.SHL.U32 R4, R22, 0x40, RZ ;  /* 0x0000004016047824 */ /* 0x000fe200078e00ff */
[----:B------:R-:W-:Y:S01]  /*0c30*/  ULDC.64 UR4, c[0x0][0x210] ;  /* 0x0000840000047ab9 */ /* 0x000fe20000000a00 */
[----:B------:R-:W-:Y:S01]  /*0c40*/  @P0 IMAD.HI.U32 R5, R6, c[0x0][0x2c8], RZ ;  /* 0x0000b20006050a27 */ /* 0x000fe200078e00ff */
[----:B------:R-:W-:Y:S02]  /*0c50*/  UIMAD UR4, UR12, UR4, URZ ;  /* 0x000000040c0472a4 */ /* 0x000fe4000f8e023f */
[----:B------:R-:W-:Y:S01]  /*0c60*/  LOP3.LUT R4, R4, 0x1c0, RZ, 0xc0, !PT ;  /* 0x000001c004047812 */ /* 0x000fe200078ec0ff */
[----:B------:R-:W-:Y:S01]  /*0c70*/  IMAD.IADD R28, R8, 0x1, -R7 ;  /* 0x00000001081c7824 */ /* 0x000fe200078e0a07 */
[----:B------:R-:W-:Y:S01]  /*0c80*/  @P0 SHF.R.U32.HI R0, RZ, c[0x0][0x2cc], R5 ;  /* 0x0000b300ff000a19 */ /* 0x000fe20000011605 */
[----:B------:R-:W-:Y:S01]  /*0c90*/  IMAD R29, R29, 0x80, R22 ;  /* 0x000000801d1d7824 */ /* 0x000fe200078e0216 */
[----:B------:R-:W-:Y:S01]  /*0ca0*/  LOP3.LUT R9, R4, 0x38, R10, 0xf8, !PT ;  /* 0x0000003804097812 */ /* 0x000fe200078ef80a */
[----:B------:R-:W-:Y:S01]  /*0cb0*/  IMAD.SHL.U32 R19, R25, 0x8, RZ ;  /* 0x0000000819137824 */ /* 0x000fe200078e00ff */
[--C-:B------:R-:W-:Y:S01]  /*0cc0*/  SHF.R.S32.HI R5, RZ, 0x1f, R0.reuse ;  /* 0x0000001fff057819 */ /* 0x100fe20000011400 */
[----:B------:R-:W-:Y:S01]  /*0cd0*/  IMAD.MOV R8, RZ, RZ, -R0 ;  /* 0x000000ffff087224 */ /* 0x000fe200078e0a00 */
[----:B------:R-:W-:Y:S01]  /*0ce0*/  SHF.R.U32.HI R7, RZ, 0x3, R4 ;  /* 0x00000003ff077819 */ /* 0x000fe20000011604 */
[----:B------:R-:W-:Y:S01]  /*0cf0*/  IMAD.WIDE.U32 R2, R0, c[0x0][0x1b0], R2 ;  /* 0x00006c0000027a25 */ /* 0x000fe200078e0002 */
[----:B------:R-:W-:Y:S01]  /*0d00*/  ISETP.GE.AND P0, PT, R29, UR7, PT ;  /* 0x000000071d007c0c */ /* 0x000fe2000bf06270 */
[----:B------:R-:W-:Y:S01]  /*0d10*/  UIMAD UR4, UR9, UR5, UR4 ;  /* 0x00000005090472a4 */ /* 0x000fe2000f8e0204 */
[----:B------:R-:W-:Y:S01]  /*0d20*/  LOP3.LUT R7, R9, R7, RZ, 0x3c, !PT ;  /* 0x0000000709077212 */ /* 0x000fe200078e3cff */
[----:B------:R-:W-:Y:S01]  /*0d30*/  IMAD R5, R5, c[0x0][0x1b0], RZ ;  /* 0x00006c0005057a24 */ /* 0x000fe200078e02ff */
[----:B------:R-:W-:-:S02]  /*0d40*/  IADD3 R30, R19, 0x80, RZ ;  /* 0x00000080131e7810 */ /* 0x000fc40007ffe0ff */
[----:B------:R-:W-:Y:S01]  /*0d50*/  IADD3 R14, R19, 0xc0, RZ ;  /* 0x000000c0130e7810 */ /* 0x000fe20007ffe0ff */
[----:B------:R-:W-:Y:S01]  /*0d60*/  IMAD R4, R0, c[0x0][0x1b4], R5 ;  /* 0x00006d0000047a24 */ /* 0x000fe200078e0205 */
[----:B------:R-:W-:Y:S01]  /*0d70*/  IADD3 R5, R10, 0x80, RZ ;  /* 0x000000800a057810 */ /* 0x000fe20007ffe0ff */
[----:B------:R-:W-:Y:S01]  /*0d80*/  IMAD R0, R8, c[0x0][0x2c4], R6 ;  /* 0x0000b10008007a24 */ /* 0x000fe200078e0206 */
[----:B------:R-:W-:Y:S01]  /*0d90*/  LEA.HI R6, R31, R184, RZ, 0x6 ;  /* 0x000000b81f067211 */ /* 0x000fe200078f30ff */
[----:B------:R-:W-:Y:S01]  /*0da0*/  IMAD.IADD R3, R3, 0x1, R4 ;  /* 0x0000000103037824 */ /* 0x000fe200078e0204 */
[----:B------:R-:W-:Y:S02]  /*0db0*/  ISETP.GE.AND P1, PT, R5, c[0x0][0x1d4], PT ;  /* 0x0000750005007a0c */ /* 0x000fe40003f26270 */
[----:B------:R-:W-:Y:S01]  /*0dc0*/  SHF.R.S32.HI R4, RZ, 0x1f, R0 ;  /* 0x0000001fff047819 */ /* 0x000fe20000011400 */
[----:B------:R-:W-:Y:S01]  /*0dd0*/  IMAD.SHL.U32 R5, R6, 0x8, RZ ;  /* 0x0000000806057824 */ /* 0x000fe200078e00ff */
[----:B------:R-:W-:Y:S01]  /*0de0*/  LOP3.LUT R8, R11, 0xfffffff0, RZ, 0xc0, !PT ;  /* 0xfffffff00b087812 */ /* 0x000fe200078ec0ff */
[----:B------:R-:W-:Y:S01]  /*0df0*/  IMAD.WIDE.U32 R2, R0, c[0x0][0x1a8], R2 ;  /* 0x00006a0000027a25 */ /* 0x000fe200078e0002 */
[----:B------:R-:W-:-:S02]  /*0e00*/  SHF.R.S32.HI R11, RZ, 0x1f, R10 ;  /* 0x0000001fff0b7819 */ /* 0x000fc4000001140a */
[----:B------:R-:W-:Y:S01]  /*0e10*/  LOP3.LUT R247, R7, 0xfffffe00, R5, 0xf8, !PT ;  /* 0xfffffe0007f77812 */ /* 0x000fe200078ef805 */
[----:B------:R-:W-:Y:S01]  /*0e20*/  IMAD R4, R4, c[0x0][0x1a8], RZ ;  /* 0x00006a0004047a24 */ /* 0x000fe200078e02ff */
[----:B------:R-:W-:Y:S01]  /*0e30*/  SHF.R.S32.HI R5, RZ, 0x1f, R22 ;  /* 0x0000001fff057819 */ /* 0x000fe20000011416 */
[----:B------:R-:W-:Y:S01]  /*0e40*/  IMAD.IADD R8, R184, 0x1, -R8 ;  /* 0x00000001b8087824 */ /* 0x000fe200078e0a08 */
[----:B------:R-:W-:Y:S01]  /*0e50*/  ISETP.GE.AND P3, PT, R14, c[0x0][0x198], PT ;  /* 0x000066000e007a0c */ /* 0x000fe20003f66270 */
[----:B------:R-:W-:Y:S01]  /*0e60*/  IMAD R4, R0, c[0x0][0x1ac], R4 ;  /* 0x00006b0000047a24 */ /* 0x000fe200078e0204 */
[----:B------:R-:W-:Y:S01]  /*0e70*/  @!P0 SHF.R.S32.HI R0, RZ, 0x1f, R30 ;  /* 0x0000001fff008819 */ /* 0x000fe2000001141e */
[----:B------:R-:W-:Y:S01]  /*0e80*/  IMAD.WIDE.U32 R6, R22, c[0x0][0x208], R10 ;  /* 0x0000820016067a25 */ /* 0x000fe200078e000a */
[----:B------:R-:W-:Y:S02]  /*0e90*/  ISETP.GE.AND P4, PT, R30, c[0x0][0x198], PT ;  /* 0x000066001e007a0c */ /* 0x000fe40003f86270 */
[----:B------:R-:W-:Y:S01]  /*0ea0*/  @!P0 LEA.HI R17, R0, R30, RZ, 0x3 ;  /* 0x0000001e00118211 */ /* 0x000fe200078f18ff */
[----:B------:R-:W-:Y:S01]  /*0eb0*/  IMAD.IADD R4, R3, 0x1, R4 ;  /* 0x0000000103047824 */ /* 0x000fe200078e0204 */
[----:B------:R-:W-:Y:S01]  /*0ec0*/  IADD3 R27, R29, 0x20, RZ ;  /* 0x000000201d1b7810 */ /* 0x000fe20007ffe0ff */
[----:B------:R-:W-:-:S02]  /*0ed0*/  IMAD R3, R5, c[0x0][0x1e0], RZ ;  /* 0x0000780005037a24 */ /* 0x000fc400078e02ff */
[----:B------:R-:W-:Y:S02]  /*0ee0*/  IMAD R0, R5, c[0x0][0x208], RZ ;  /* 0x0000820005007a24 */ /* 0x000fe400078e02ff */
[C---:B------:R-:W-:Y:S02]  /*0ef0*/  IMAD R12, R22.reuse, c[0x0][0x1e4], R3 ;  /* 0x00007900160c7a24 */ /* 0x040fe400078e0203 */
[----:B------:R-:W-:Y:S01]  /*0f00*/  IMAD R13, R22, c[0x0][0x20c], R0 ;  /* 0x00008300160d7a24 */ /* 0x000fe200078e0200 */
[----:B------:R-:W-:-:S04]  /*0f10*/  @!P0 SHF.R.S32.HI R0, RZ, 0x1f, R14 ;  /* 0x0000001fff008819 */ /* 0x000fc8000001140e */
[----:B------:R-:W-:Y:S01]  /*0f20*/  @!P0 LEA.HI R20, R0, R14, RZ, 0x3 ;  /* 0x0000000e00148211 */ /* 0x000fe200078f18ff */
[----:B------:R-:W-:Y:S01]  /*0f30*/  IMAD.U32 R14, RZ, RZ, UR9 ;  /* 0x00000009ff0e7e24 */ /* 0x000fe2000f8e00ff */
[----:B------:R-:W-:Y:S02]  /*0f40*/  @!P0 SHF.R.S32.HI R0, RZ, 0x1f, R18 ;  /* 0x0000001fff008819 */ /* 0x000fe40000011412 */
[----:B------:R-:W-:Y:S02]  /*0f50*/  @!P0 LOP3.LUT R20, R20, 0xfffffff8, RZ, 0xc0, !PT ;  /* 0xfffffff814148812 */ /* 0x000fe400078ec0ff */
[----:B------:R-:W-:Y:S02]  /*0f60*/  @!P0 LEA.HI R0, R0, R18, RZ, 0x3 ;  /* 0x0000001200008211 */ /* 0x000fe400078f18ff */
[----:B--2---:R-:W-:-:S04]  /*0f70*/  LOP3.LUT R185, R185, 0xfffffffe, RZ, 0xc0, !PT ;  /* 0xfffffffeb9b97812 */ /* 0x004fc800078ec0ff */
[----:B------:R-:W-:Y:S02]  /*0f80*/  @P1 LOP3.LUT R185, R185, 0x1, RZ, 0xfc, !PT ;  /* 0x00000001b9b91812 */ /* 0x000fe400078efcff */
[----:B------:R-:W-:-:S03]  /*0f90*/  LEA R26, P1, R2, c[0x0][0x160], 0x1 ;  /* 0x00005800021a7a11 */ /* 0x000fc600078208ff */
[----:B------:R-:W-:Y:S01]  /*0fa0*/  STL [R1+0x8], R185 ;  /* 0x000008b901007387 */ /* 0x000fe20000100800 */
[----:B------:R-:W-:Y:S02]  /*0fb0*/  LEA.HI.X R24, R2, c[0x0][0x164], R4, 0x1, P1 ;  /* 0x0000590002187a11 */ /* 0x000fe400008f0c04 */
[----:B------:R-:W-:Y:S01]  /*0fc0*/  SHF.R.S32.HI R4, RZ, 0x1f, R8 ;  /* 0x0000001fff047819 */ /* 0x000fe20000011408 */
[----:B------:R-:W1:Y:S03]  /*0fd0*/  SHFL.IDX PT, R2, R26, RZ, 0x181f ;  /* 0x00181fff1a027589 */ /* 0x000e6600000e0000 */
[----:B------:R-:W-:Y:S01]  /*0fe0*/  LEA.HI R23, R4, R8, RZ, 0x3 ;  /* 0x0000000804177211 */ /* 0x000fe200078f18ff */
[----:B------:R-:W2:Y:S01]  /*0ff0*/  SHFL.IDX PT, R3, R24, RZ, 0x181f ;  /* 0x00181fff18037589 */ /* 0x000ea200000e0000 */
[----:B------:R-:W-:Y:S02]  /*1000*/  IMAD.WIDE.U32 R4, R22, c[0x0][0x1e0], R10 ;  /* 0x0000780016047a25 */ /* 0x000fe400078e000a */
[----:B------:R-:W-:-:S05]  /*1010*/  LOP3.LUT R9, R23, 0xfffffff8, RZ, 0xc0, !PT ;  /* 0xfffffff817097812 */ /* 0x000fca00078ec0ff */
[----:B------:R-:W-:Y:S02]  /*1020*/  IMAD.IADD R21, R8, 0x1, -R9 ;  /* 0x0000000108157824 */ /* 0x000fe400078e0a09 */
[----:B------:R-:W-:Y:S01]  /*1030*/  IMAD.IADD R9, R5, 0x1, R12 ;  /* 0x0000000105097824 */ /* 0x000fe200078e020c */
[----:B------:R-:W-:Y:S01]  /*1040*/  @!P0 LOP3.LUT R12, R17, 0xfffffff8, RZ, 0xc0, !PT ;  /* 0xfffffff8110c8812 */ /* 0x000fe200078ec0ff */
[----:B------:R-:W-:Y:S02]  /*1050*/  IMAD.MOV.U32 R8, RZ, RZ, R4 ;  /* 0x000000ffff087224 */ /* 0x000fe400078e0004 */
[----:B------:R-:W-:Y:S01]  /*1060*/  IMAD.IADD R5, R7, 0x1, R13 ;  /* 0x0000000107057824 */ /* 0x000fe200078e020d */
[----:B----4-:R-:W-:Y:S01]  /*1070*/  @P2 SHF.R.S32.HI R7, RZ, 0x1f, R16 ;  /* 0x0000001fff072819 */ /* 0x010fe20000011410 */
[----:B------:R-:W-:Y:S01]  /*1080*/  IMAD.WIDE.U32 R14, R14, c[0x0][0x1e8], R8 ;  /* 0x00007a000e0e7a25 */ /* 0x000fe200078e0008 */
[----:B-1----:R-:W-:-:S03]  /*1090*/  @!P0 LEA R8, P1, R19, R2, 0x1 ;  /* 0x0000000213088211 */ /* 0x002fc600078208ff */
[----:B------:R-:W-:Y:S01]  /*10a0*/  IMAD.MOV.U32 R4, RZ, RZ, R6 ;  /* 0x000000ffff047224 */ /* 0x000fe200078e0006 */
[----:B------:R-:W-:Y:S01]  /*10b0*/  IADD3 R15, R15, UR13, RZ ;  /* 0x0000000d0f0f7c10 */ /* 0x000fe2000fffe0ff */
[----:B------:R-:W-:Y:S01]  /*10c0*/  @P2 IMAD.MOV.U32 R6, RZ, RZ, R16 ;  /* 0x000000ffff062224 */ /* 0x000fe200078e0010 */
[C---:B--2---:R-:W-:Y:S01]  /*10d0*/  @!P0 LEA.HI.X R9, R19.reuse, R3, R11, 0x1, P1 ;  /* 0x0000000313098211 */ /* 0x044fe200008f0c0b */
[----:B------:R-:W-:Y:S01]  /*10e0*/  @!P2 IMAD.MOV.U32 R6, RZ, RZ, R33 ;  /* 0x000000ffff06a224 */ /* 0x000fe200078e0021 */
[----:B------:R-:W-:Y:S01]  /*10f0*/  ISETP.GE.AND P1, PT, R18, c[0x0][0x198], PT ;  /* 0x0000660012007a0c */ /* 0x000fe20003f26270 */
[----:B------:R-:W-:Y:S01]  /*1100*/  @!P2 IMAD.MOV.U32 R7, RZ, RZ, R32 ;  /* 0x000000ffff07a224 */ /* 0x000fe200078e0020 */
[----:B------:R-:W-:Y:S01]  /*1110*/  ISETP.GE.AND P2, PT, R19, c[0x0][0x198], PT ;  /* 0x0000660013007a0c */ /* 0x000fe20003f46270 */
[----:B------:R-:W-:Y:S01]  /*1120*/  @!P0 IMAD.WIDE R12, R12, 0x2, R2 ;  /* 0x000000020c0c8825 */ /* 0x000fe200078e0202 */
[----:B------:R-:W-:-:S03]  /*1130*/  @!P0 LOP3.LUT R16, R0, 0xfffffff8, RZ, 0xc0, !PT ;  /* 0xfffffff800108812 */ /* 0x000fc600078ec0ff */
[----:B------:R-:W-:Y:S02]  /*1140*/  @!P0 IMAD.SHL.U32 R0, R247, 0x2, RZ ;  /* 0x00000002f7008824 */ /* 0x000fe400078e00ff */
[----:B------:R-:W-:-:S04]  /*1150*/  @!P0 IMAD.WIDE R16, R16, 0x2, R2 ;  /* 0x0000000210108825 */ /* 0x000fc800078e0202 */
[----:B------:R-:W-:Y:S02]  /*1160*/  @!P0 IMAD.WIDE R2, R20, 0x2, R2 ;  /* 0x0000000214028825 */ /* 0x000fe400078e0202 */
[----:B------:R-:W-:Y:S01]  /*1170*/  @!PT LDS RZ, [RZ] ;  /* 0x00000000fffff984 */ /* 0x000fe20000000800 */
[----:B------:R1:W-:Y:S02]  /*1180*/  @!P0 LDGSTS.E.BYPASS.LTC128B.128 [R0+0x18100], [R8.64], !P2 ;  /* 0x1810000008008fae */ /* 0x0003e4000d101d4a */
[----:B------:R-:W-:Y:S02]  /*1190*/  IMAD.WIDE.U32 R36, R6, c[0x0][0x1f0], R14 ;  /* 0x00007c0006247a25 */ /* 0x000fe400078e000e */
[----:B------:R2:W-:Y:S04]  /*11a0*/  @!P0 LDGSTS.E.BYPASS.LTC128B.128 [R0+0x1c100], [R16.64], !P1 ;  /* 0x1c10000010008fae */ /* 0x0005e8000c901d4a */
[----:B------:R3:W-:Y:S01]  /*11b0*/  @!P0 LDGSTS.E.BYPASS.LTC128B.128 [R0+0x20100], [R12.64], !P4 ;  /* 0x201000000c008fae */ /* 0x0007e2000e101d4a */
[----:B------:R-:W-:-:S03]  /*11c0*/  ISETP.GE.AND P4, PT, R10, c[0x0][0x1d4], PT ;  /* 0x000075000a007a0c */ /* 0x000fc60003f86270 */
[----:B------:R4:W-:Y:S01]  /*11d0*/  @!P0 LDGSTS.E.BYPASS.LTC128B.128 [R0+0x24100], [R2.64], !P3 ;  /* 0x2410000002008fae */ /* 0x0009e2000d901d4a */
[----:B------:R-:W-:-:S03]  /*11e0*/  LOP3.LUT P0, RZ, R21, 0x2, RZ, 0xc0, !PT ;  /* 0x0000000215ff7812 */ /* 0x000fc6000780c0ff */
[----:B------:R3:W-:Y:S01]  /*11f0*/  STL.64 [R1+0x20], R36 ;  /* 0x0000202401007387 */ /* 0x0007e20000100a00 */
[----:B-1----:R-:W-:Y:S02]  /*1200*/  IMAD.MOV.U32 R9, RZ, RZ, 0x10 ;  /* 0x00000010ff097424 */ /* 0x002fe400078e00ff */
[----:B------:R-:W-:Y:S01]  /*1210*/  IMAD.SHL.U32 R8, R28, 0x8, RZ ;  /* 0x000000081c087824 */ /* 0x000fe200078e00ff */
[----:B--2---:R-:W-:Y:S01]  /*1220*/  SEL R17, RZ, 0x1, P4 ;  /* 0x00000001ff117807 */ /* 0x004fe20002000000 */
[----:B----4-:R-:W-:Y:S02]  /*1230*/  IMAD.U32 R2, RZ, RZ, UR9 ;  /* 0x00000009ff027e24 */ /* 0x010fe4000f8e00ff */
[----:B---3--:R-:W-:Y:S02]  /*1240*/  IMAD.SHL.U32 R0, R21, 0x40, RZ ;  /* 0x0000004015007824 */ /* 0x008fe400078e00ff */
[----:B------:R-:W-:Y:S01]  /*1250*/  IMAD.WIDE.U32 R2, R2, c[0x0][0x210], R4 ;  /* 0x0000840002027a25 */ /* 0x000fe200078e0004 */
[----:B------:R-:W-:-:S02]  /*1260*/  SEL R4, R9, 0xfffffff0, !P0 ;  /* 0xfffffff009047807 */ /* 0x000fc40004000000 */
[----:B------:R-:W-:Y:S01]  /*1270*/  LOP3.LUT R0, R0, 0x1c0, RZ, 0xc0, !PT ;  /* 0x000001c000007812 */ /* 0x000fe200078ec0ff */
[----:B------:R-:W-:Y:S01]  /*1280*/  IMAD.MOV.U32 R12, RZ, RZ, R2 ;  /* 0x000000ffff0c7224 */ /* 0x000fe200078e0002 */
[----:B------:R-:W-:Y:S01]  /*1290*/  IADD3 R13, R3, UR4, RZ ;  /* 0x00000004030d7c10 */ /* 0x000fe2000fffe0ff */
[----:B------:R-:W-:Y:S01]  /*12a0*/  IMAD.MOV.U32 R3, RZ, RZ, 0x20 ;  /* 0x00000020ff037424 */ /* 0x000fe200078e00ff */
[----:B------:R-:W-:Y:S01]  /*12b0*/  LOP3.LUT R8, R0, 0x8, R8, 0xf8, !PT ;  /* 0x0000000800087812 */ /* 0x000fe200078ef808 */
[----:B------:R-:W-:Y:S01]  /*12c0*/  IMAD.SHL.U32 R5, R23, 0x40, RZ ;  /* 0x0000004017057824 */ /* 0x000fe200078e00ff */
[----:B------:R-:W-:Y:S01]  /*12d0*/  LOP3.LUT P0, RZ, R21, 0x4, RZ, 0xc0, !PT ;  /* 0x0000000415ff7812 */ /* 0x000fe2000780c0ff */
[----:B------:R-:W-:Y:S01]  /*12e0*/  IMAD.WIDE.U32 R34, R6, c[0x0][0x218], R12 ;  /* 0x0000860006227a25 */ /* 0x000fe200078e000c */
[----:B------:R-:W-:Y:S01]  /*12f0*/  SHF.R.U32.HI R0, RZ, 0x3, R0 ;  /* 0x00000003ff007819 */ /* 0x000fe20000011600 */
[----:B------:R1:W2:Y:S01]  /*1300*/  SHFL.IDX PT, R9, R24, 0x1, 0x181f ;  /* 0x00381f0018097f89 */ /* 0x0002a200000e0000 */
[----:B------:R-:W-:Y:S01]  /*1310*/  SEL R2, R3, 0xffffffe0, !P0 ;  /* 0xffffffe003027807 */ /* 0x000fe20004000000 */
[C---:B------:R-:W-:Y:S01]  /*1320*/  IMAD R3, R7.reuse, c[0x0][0x1f0], RZ ;  /* 0x00007c0007037a24 */ /* 0x040fe200078e02ff */
[----:B------:R-:W-:Y:S01]  /*1330*/  LOP3.LUT R16, R8, R0, RZ, 0x3c, !PT ;  /* 0x0000000008107212 */ /* 0x000fe200078e3cff */
[----:B------:R-:W-:Y:S01]  /*1340*/  IMAD R0, R7, c[0x0][0x218], RZ ;  /* 0x0000860007007a24 */ /* 0x000fe200078e02ff */
[----:B------:R1:W-:Y:S01]  /*1350*/  STL.64 [R1+0x28], R34 ;  /* 0x0000282201007387 */ /* 0x0003e20000100a00 */
[C---:B------:R-:W-:Y:S01]  /*1360*/  IMAD R7, R6.reuse, c[0x0][0x1f4], R3 ;  /* 0x00007d0006077a24 */ /* 0x040fe200078e0203 */
[----:B------:R-:W-:Y:S01]  /*1370*/  ISETP.GE.AND P0, PT, R27, UR7, PT ;  /* 0x000000071b007c0c */ /* 0x000fe2000bf06270 */
[----:B------:R-:W-:Y:S01]  /*1380*/  IMAD R3, R6, c[0x0][0x21c], R0 ;  /* 0x0000870006037a24 */ /* 0x000fe200078e0200 */
[----:B------:R-:W-:Y:S01]  /*1390*/  IADD3 R0, R10, 0xc0, RZ ;  /* 0x000000c00a007810 */ /* 0x000fe20007ffe0ff */
[----:B------:R-:W-:Y:S01]  /*13a0*/  IMAD.IADD R41, R37, 0x1, R7 ;  /* 0x0000000125297824 */ /* 0x000fe200078e0207 */
[----:B------:R1:W3:Y:S01]  /*13b0*/  SHFL.IDX PT, R8, R26, 0x1, 0x181f ;  /* 0x00381f001a087f89 */ /* 0x0002e200000e0000 */
[----:B------:R-:W-:Y:S01]  /*13c0*/  IMAD.IADD R39, R35, 0x1, R3 ;  /* 0x0000000123277824 */ /* 0x000fe200078e0203 */
[----:B------:R-:W-:-:S02]  /*13d0*/  LOP3.LUT R5, R16, 0xfffffe00, R5, 0xf8, !PT ;  /* 0xfffffe0010057812 */ /* 0x000fc400078ef805 */
[----:B------:R1:W-:Y:S01]  /*13e0*/  STL [R1+0x1c], R41 ;  /* 0x00001c2901007387 */ /* 0x0003e20000100800 */
[----:B------:R-:W-:-:S03]  /*13f0*/  ISETP.GE.AND P5, PT, R0, c[0x0][0x1d4], PT ;  /* 0x0000750000007a0c */ /* 0x000fc60003fa6270 */
[----:B------:R1:W-:Y:S01]  /*1400*/  STL [R1+0x14], R39 ;  /* 0x0000142701007387 */ /* 0x0003e20000100800 */
[----:B------:R-:W-:Y:S05]  /*1410*/  @P0 BRA `(.L_x_1211) ;  /* 0x0000016000000947 */ /* 0x000fea0003800000 */
[C---:B------:R-:W-:Y:S02]  /*1420*/  IADD3 R3, R19.reuse, 0x80, RZ ;  /* 0x0000008013037810 */ /* 0x040fe40007ffe0ff */
[C---:B------:R-:W-:Y:S02]  /*1430*/  IADD3 R13, R19.reuse, 0xc0, RZ ;  /* 0x000000c0130d7810 */ /* 0x040fe40007ffe0ff */
[----:B------:R-:W-:Y:S02]  /*1440*/  SHF.R.S32.HI R0, RZ, 0x1f, R18 ;  /* 0x0000001fff007819 */ /* 0x000fe40000011412 */
[----:B---3--:R-:W-:Y:S02]  /*1450*/  LEA R6, P0, R19, R8, 0x1 ;  /* 0x0000000813067211 */ /* 0x008fe400078008ff */
[----:B------:R-:W-:Y:S02]  /*1460*/  SHF.R.S32.HI R14, RZ, 0x1f, R3 ;  /* 0x0000001fff0e7819 */ /* 0x000fe40000011403 */
[----:B------:R-:W-:-:S02]  /*1470*/  SHF.R.S32.HI R15, RZ, 0x1f, R13 ;  /* 0x0000001fff0f7819 */ /* 0x000fc4000001140d */
[----:B------:R-:W-:Y:S02]  /*1480*/  LEA.HI R12, R0, R18, RZ, 0x3 ;  /* 0x00000012000c7211 */ /* 0x000fe400078f18ff */
[----:B--2---:R-:W-:Y:S02]  /*1490*/  LEA.HI.X R7, R19, R9, R11, 0x1, P0 ;  /* 0x0000000913077211 */ /* 0x004fe400000f0c0b */
[----:B------:R-:W-:Y:S02]  /*14a0*/  LEA.HI R3, R14, R3, RZ, 0x3 ;  /* 0x000000030e037211 */ /* 0x000fe400078f18ff */
[----:B------:R-:W-:Y:S02]  /*14b0*/  LEA.HI R0, R15, R13, RZ, 0x3 ;  /* 0x0000000d0f007211 */ /* 0x000fe400078f18ff */
[----:B------:R-:W-:Y:S02]  /*14c0*/  ISETP.GE.AND P0, PT, R30, c[0x0][0x198], PT ;  /* 0x000066001e007a0c */ /* 0x000fe40003f06270 */
[----:B------:R-:W-:-:S02]  /*14d0*/  LOP3.LUT R12, R12, 0xfffffff8, RZ, 0xc0, !PT ;  /* 0xfffffff80c0c7812 */ /* 0x000fc400078ec0ff */
[----:B------:R-:W-:Y:S02]  /*14e0*/  LOP3.LUT R3, R3, 0xfffffff8, RZ, 0xc0, !PT ;  /* 0xfffffff803037812 */ /* 0x000fe400078ec0ff */
[----:B------:R-:W-:Y:S01]  /*14f0*/  LOP3.LUT R16, R0, 0xfffffff8, RZ, 0xc0, !PT ;  /* 0xfffffff800107812 */ /* 0x000fe200078ec0ff */
[----:B------:R-:W-:Y:S02]  /*1500*/  IMAD.SHL.U32 R0, R247, 0x2, RZ ;  /* 0x00000002f7007824 */ /* 0x000fe400078e00ff */
[----:B------:R-:W-:-:S03]  /*1510*/  IMAD.WIDE R14, R12, 0x2, R8 ;  /* 0x000000020c0e7825 */ /* 0x000fc600078e0208 */
[----:B------:R2:W-:Y:S01]  /*1520*/  LDGSTS.E.BYPASS.LTC128B.128 [R0+0x19100], [R6.64], !P2 ;  /* 0x1910000006007fae */ /* 0x0005e2000d101d4a */
[----:B------:R-:W-:-:S03]  /*1530*/  IMAD.WIDE R12, R3, 0x2, R8 ;  /* 0x00000002030c7825 */ /* 0x000fc600078e0208 */
[----:B------:R2:W-:Y:S01]  /*1540*/  LDGSTS.E.BYPASS.LTC128B.128 [R0+0x1d100], [R14.64], !P1 ;  /* 0x1d1000000e007fae */ /* 0x0005e2000c901d4a */
[----:B------:R-:W-:-:S03]  /*1550*/  IMAD.WIDE R8, R16, 0x2, R8 ;  /* 0x0000000210087825 */ /* 0x000fc600078e0208 */
[----:B------:R2:W-:Y:S04]  /*1560*/  LDGSTS.E.BYPASS.LTC128B.128 [R0+0x21100], [R12.64], !P0 ;  /* 0x211000000c007fae */ /* 0x0005e8000c101d4a */
[----:B------:R2:W-:Y:S02]  /*1570*/  LDGSTS.E.BYPASS.LTC128B.128 [R0+0x25100], [R8.64], !P3 ;  /* 0x2510000008007fae */ /* 0x0005e4000d901d4a */
.L_x_1211:
[----:B------:R-:W-:Y:S05]  /*1580*/  BSYNC B0 ;  /* 0x0000000000007941 */ /* 0x000fea0003800000 */
.L_x_1210:
[----:B--2---:R-:W-:Y:S01]  /*1590*/  IADD3 R0, R29, 0x40, RZ ;  /* 0x000000401d007810 */ /* 0x004fe20007ffe0ff */
[----:B------:R2:W4:Y:S01]  /*15a0*/  SHFL.IDX PT, R7, R24, 0x2, 0x181f ;  /* 0x00581f0018077f89 */ /* 0x00052200000e0000 */
[----:B------:R-:W-:Y:S02]  /*15b0*/  BSSY B0, `(.L_x_1212) ;  /* 0x000001b000007945 */ /* 0x000fe40003800000 */
[----:B------:R-:W-:Y:S01]  /*15c0*/  ISETP.GE.AND P0, PT, R0, UR7, PT ;  /* 0x0000000700007c0c */ /* 0x000fe2000bf06270 */
[----:B------:R2:W1:-:S12]  /*15d0*/  SHFL.IDX PT, R6, R26, 0x2, 0x181f ;  /* 0x00581f001a067f89 */ /* 0x00045800000e0000 */
[----:B------:R-:W-:Y:S05]  /*15e0*/  @P0 BRA `(.L_x_1213) ;  /* 0x0000017000000947 */ /* 0x000fea0003800000 */
[C---:B------:R-:W-:Y:S02]  /*15f0*/  IADD3 R3, R19.reuse, 0x80, RZ ;  /* 0x0000008013037810 */ /* 0x040fe40007ffe0ff */
[C---:B------:R-:W-:Y:S02]  /*1600*/  IADD3 R13, R19.reuse, 0xc0, RZ ;  /* 0x000000c0130d7810 */ /* 0x040fe40007ffe0ff */
[----:B------:R-:W-:Y:S02]  /*1610*/  SHF.R.S32.HI R0, RZ, 0x1f, R18 ;  /* 0x0000001fff007819 */ /* 0x000fe40000011412 */
[----:B-1-3--:R-:W-:Y:S02]  /*1620*/  LEA R8, P0, R19, R6, 0x1 ;  /* 0x0000000613087211 */ /* 0x00afe400078008ff */
[----:B------:R-:W-:Y:S02]  /*1630*/  SHF.R.S32.HI R14, RZ, 0x1f, R3 ;  /* 0x0000001fff0e7819 */ /* 0x000fe40000011403 */
[----:B------:R-:W-:-:S02]  /*1640*/  SHF.R.S32.HI R15, RZ, 0x1f, R13 ;  /* 0x0000001fff0f7819 */ /* 0x000fc4000001140d */
[----:B------:R-:W-:Y:S02]  /*1650*/  LEA.HI R12, R0, R18, RZ, 0x3 ;  /* 0x00000012000c7211 */ /* 0x000fe400078f18ff */
[----:B----4-:R-:W-:Y:S02]  /*1660*/  LEA.HI.X R9, R19, R7, R11, 0x1, P0 ;  /* 0x0000000713097211 */ /* 0x010fe400000f0c0b */
        /* <DEDUP_REMOVED lines=8> */
[----:B------:R-:W-:Y:S01]  /*16f0*/  @!PT LDS RZ, [RZ] ;  /* 0x00000000fffff984 */ /* 0x000fe20000000800 */
[----:B------:R1:W-:Y:S01]  /*1700*/  LDGSTS.E.BYPASS.LTC128B.128 [R0+0x1a100], [R8.64], !P2 ;  /* 0x1a10000008007fae */ /* 0x0003e2000d101d4a */
[----:B------:R-:W-:-:S03]  /*1710*/  IMAD.WIDE R12, R3, 0x2, R6 ;  /* 0x00000002030c7825 */ /* 0x000fc600078e0206 */
[----:B------:R1:W-:Y:S01]  /*1720*/  LDGSTS.E.BYPASS.LTC128B.128 [R0+0x1e100], [R14.64], !P1 ;  /* 0x1e1000000e007fae */ /* 0x0003e2000c901d4a */
[----:B------:R-:W-:-:S03]  /*1730*/  IMAD.WIDE R6, R16, 0x2, R6 ;  /* 0x0000000210067825 */ /* 0x000fc600078e0206 */
[----:B------:R1:W-:Y:S04]  /*1740*/  LDGSTS.E.BYPASS.LTC128B.128 [R0+0x22100], [R12.64], !P0 ;  /* 0x221000000c007fae */ /* 0x0003e8000c101d4a */
[----:B------:R1:W-:Y:S02]  /*1750*/  LDGSTS.E.BYPASS.LTC128B.128 [R0+0x26100], [R6.64], !P3 ;  /* 0x2610000006007fae */ /* 0x0003e4000d901d4a */
.L_x_1213:
[----:B------:R-:W-:Y:S05]  /*1760*/  BSYNC B0 ;  /* 0x0000000000007941 */ /* 0x000fea0003800000 */
.L_x_1212:
[----:B-1----:R-:W-:Y:S01]  /*1770*/  IADD3 R0, R29, 0x60, RZ ;  /* 0x000000601d007810 */ /* 0x002fe20007ffe0ff */
[----:B------:R-:W-:Y:S01]  /*1780*/  UMOV UR12, 0x60 ;  /* 0x00000060000c7882 */ /* 0x000fe20000000000 */
[----:B----4-:R1:W4:Y:S01]  /*1790*/  SHFL.IDX PT, R7, R24, 0x3, 0x181f ;  /* 0x00781f0018077f89 */ /* 0x01032200000e0000 */
[----:B------:R-:W-:Y:S01]  /*17a0*/  ULDC.64 UR4, c[0x0][0x1e0] ;  /* 0x0000780000047ab9 */ /* 0x000fe20000000a00 */
[----:B------:R-:W-:Y:S01]  /*17b0*/  ISETP.GE.AND P0, PT, R0, UR7, PT ;  /* 0x0000000700007c0c */ /* 0x000fe2000bf06270 */
[----:B------:R-:W-:Y:S01]  /*17c0*/  UIMAD.WIDE.U32 UR16, UR12, UR4, URZ ;  /* 0x000000040c1072a5 */ /* 0x000fe2000f8e003f */
[----:B------:R1:W2:Y:S01]  /*17d0*/  SHFL.IDX PT, R6, R26, 0x3, 0x181f ;  /* 0x00781f001a067f89 */ /* 0x0002a200000e0000 */
[----:B------:R-:W-:Y:S01]  /*17e0*/  UIMAD UR5, UR12, UR5, URZ ;  /* 0x000000050c0572a4 */ /* 0x000fe2000f8e023f */
[----:B------:R-:W-:Y:S01]  /*17f0*/  BSSY B0, `(.L_x_1214) ;  /* 0x000001b000007945 */ /* 0x000fe20003800000 */
[----:B------:R-:W-:-:S02]  /*1800*/  UIADD3 UR14, UR6, -0x1, URZ ;  /* 0xffffffff060e7890 */ /* 0x000fc4000fffe03f */
[----:B------:R-:W-:-:S06]  /*1810*/  UIADD3 UR15, UR17, UR5, URZ ;  /* 0x00000005110f7290 */ /* 0x000fcc000fffe03f */
[----:B------:R-:W-:Y:S05]  /*1820*/  @P0 BRA `(.L_x_1215) ;  /* 0x0000017000000947 */ /* 0x000fea0003800000 */
[----:B--23--:R-:W-:Y:S01]  /*1830*/  LEA R8, P0, R19, R6, 0x1 ;  /* 0x0000000613087211 */ /* 0x00cfe200078008ff */
[----:B------:R-:W-:Y:S01]  /*1840*/  IMAD.SHL.U32 R12, R247, 0x2, RZ ;  /* 0x00000002f70c7824 */ /* 0x000fe200078e00ff */
[C---:B------:R-:W-:Y:S02]  /*1850*/  IADD3 R3, R19.reuse, 0xc0, RZ ;  /* 0x000000c013037810 */ /* 0x040fe40007ffe0ff */
[----:B----4-:R-:W-:Y:S02]  /*1860*/  LEA.HI.X R9, R19, R7, R11, 0x1, P0 ;  /* 0x0000000713097211 */ /* 0x010fe400000f0c0b */
[----:B------:R-:W-:Y:S02]  /*1870*/  SHF.R.S32.HI R0, RZ, 0x1f, R18 ;  /* 0x0000001fff007819 */ /* 0x000fe40000011412 */
[----:B------:R-:W-:Y:S01]  /*1880*/  SHF.R.S32.HI R10, RZ, 0x1f, R3 ;  /* 0x0000001fff0a7819 */ /* 0x000fe20000011403 */
[----:B------:R-:W-:Y:S01]  /*1890*/  @!PT LDS RZ, [RZ] ;  /* 0x00000000fffff984 */ /* 0x000fe20000000800 */
[----:B------:R2:W-:Y:S01]  /*18a0*/  LDGSTS.E.BYPASS.LTC128B.128 [R12+0x1b100], [R8.64], !P2 ;  /* 0x1b100000080c7fae */ /* 0x0005e2000d101d4a */
[----:B------:R-:W-:-:S02]  /*18b0*/  LEA.HI R0, R0, R18, RZ, 0x3 ;  /* 0x0000001200007211 */ /* 0x000fc400078f18ff */
[----:B------:R-:W-:Y:S02]  /*18c0*/  LEA.HI R3, R10, R3, RZ, 0x3 ;  /* 0x000000030a037211 */ /* 0x000fe400078f18ff */
[----:B------:R-:W-:Y:S02]  /*18d0*/  ISETP.GE.AND P0, PT, R30, c[0x0][0x198], PT ;  /* 0x000066001e007a0c */ /* 0x000fe40003f06270 */
[----:B------:R-:W-:Y:S02]  /*18e0*/  LOP3.LUT R0, R0, 0xfffffff8, RZ, 0xc0, !PT ;  /* 0xfffffff800007812 */ /* 0x000fe400078ec0ff */
[----:B------:R-:W-:-:S03]  /*18f0*/  LOP3.LUT R3, R3, 0xfffffff8, RZ, 0xc0, !PT ;  /* 0xfffffff803037812 */ /* 0x000fc600078ec0ff */
[----:B------:R-:W-:-:S05]  /*1900*/  IMAD.WIDE R10, R0, 0x2, R6 ;  /* 0x00000002000a7825 */ /* 0x000fca00078e0206 */
[----:B------:R3:W-:Y:S01]  /*1910*/  LDGSTS.E.BYPASS.LTC128B.128 [R12+0x1f100], [R10.64], !P1 ;  /* 0x1f1000000a0c7fae */ /* 0x0007e2000c901d4a */
[----:B--2---:R-:W-:-:S04]  /*1920*/  IADD3 R8, R19, 0x80, RZ ;  /* 0x0000008013087810 */ /* 0x004fc80007ffe0ff */
[----:B------:R-:W-:-:S04]  /*1930*/  SHF.R.S32.HI R9, RZ, 0x1f, R8 ;  /* 0x0000001fff097819 */ /* 0x000fc80000011408 */
[----:B------:R-:W-:-:S04]  /*1940*/  LEA.HI R8, R9, R8, RZ, 0x3 ;  /* 0x0000000809087211 */ /* 0x000fc800078f18ff */
[----:B------:R-:W-:-:S05]  /*1950*/  LOP3.LUT R8, R8, 0xfffffff8, RZ, 0xc0, !PT ;  /* 0xfffffff808087812 */ /* 0x000fca00078ec0ff */
[----:B------:R-:W-:-:S04]  /*1960*/  IMAD.WIDE R8, R8, 0x2, R6 ;  /* 0x0000000208087825 */ /* 0x000fc800078e0206 */
[----:B------:R-:W-:Y:S01]  /*1970*/  IMAD.WIDE R6, R3, 0x2, R6 ;  /* 0x0000000203067825 */ /* 0x000fe200078e0206 */
[----:B------:R3:W-:Y:S04]  /*1980*/  LDGSTS.E.BYPASS.LTC128B.128 [R12+0x23100], [R8.64], !P0 ;  /* 0x23100000080c7fae */ /* 0x0007e8000c101d4a */
[----:B------:R3:W-:Y:S02]  /*1990*/  LDGSTS.E.BYPASS.LTC128B.128 [R12+0x27100], [R6.64], !P3 ;  /* 0x27100000060c7fae */ /* 0x0007e4000d901d4a */
.L_x_1215:
[----:B------:R-:W-:Y:S05]  /*19a0*/  BSYNC B0 ;  /* 0x0000000000007941 */ /* 0x000fea0003800000 */
.L_x_1214:
[----:B------:R-:W-:Y:S01]  /*19b0*/  UIMAD UR7, UR6, -0x60, UR12 ;  /* 0xffffffa0060778a4 */ /* 0x000fe2000f8e020c */
[----:B--23--:R-:W-:Y:S01]  /*19c0*/  IMAD.U32 R6, RZ, RZ, UR16 ;  /* 0x00000010ff067e24 */ /* 0x00cfe2000f8e00ff */
[----:B------:R-:W-:Y:S01]  /*19d0*/  USHF.R.S32.HI UR12, URZ, 0x1f, UR14 ;  /* 0x0000001f3f0c7899 */ /* 0x000fe2000801140e */
[----:B------:R-:W-:Y:S01]  /*19e0*/  IMAD.MOV.U32 R144, RZ, RZ, R40 ;  /* 0x000000ffff907224 */ /* 0x000fe200078e0028 */
[----:B------:R-:W-:Y:S01]  /*19f0*/  UIMAD UR4, UR15, UR14, URZ ;  /* 0x0000000e0f0472a4 */ /* 0x000fe2000f8e023f */
[----:B------:R-:W-:Y:S01]  /*1a00*/  IMAD.MOV.U32 R145, RZ, RZ, R41 ;  /* 0x000000ffff917224 */ /* 0x000fe200078e0029 */
[----:B------:R-:W0:Y:S01]  /*1a10*/  LDGDEPBAR ;  /* 0x00000000000079af */ /* 0x000e220000000000 */
[----:B------:R-:W-:Y:S01]  /*1a20*/  IMAD.U32 R3, RZ, RZ, UR7 ;  /* 0x00000007ff037e24 */ /* 0x000fe2000f8e00ff */
[----:B------:R-:W-:Y:S01]  /*1a30*/  UIMAD UR4, UR12, UR16, UR4 ;  /* 0x000000100c0472a4 */ /* 0x000fe2000f8e0204 */
[----:B------:R-:W-:Y:S01]  /*1a40*/  IMAD.MOV.U32 R140, RZ, RZ, R6 ;  /* 0x000000ffff8c7224 */ /* 0x000fe200078e0006 */
[----:B------:R-:W-:Y:S01]  /*1a50*/  UMOV UR13, 0x6 ;  /* 0x00000006000d7882 */ /* 0x000fe20000000000 */
[----:B------:R-:W-:Y:S01]  /*1a60*/  IMAD.MOV.U32 R144, RZ, RZ, R36 ;  /* 0x000000ffff907224 */ /* 0x000fe200078e0024 */
[----:B------:R-:W-:Y:S01]  /*1a70*/  IADD3 R3, R3, c[0x0][0x1d0], -R22 ;  /* 0x0000740003037a10 */ /* 0x000fe20007ffe816 */
[----:B------:R-:W-:Y:S01]  /*1a80*/  IMAD.MOV.U32 R142, RZ, RZ, c[0x0][0x1e0] ;  /* 0x00007800ff8e7624 */ /* 0x000fe200078e00ff */
[----:B------:R-:W-:Y:S01]  /*1a90*/  LEA.HI R141, R31, R184, RZ, 0x5 ;  /* 0x000000b81f8d7211 */ /* 0x000fe200078f28ff */
[----:B------:R-:W-:Y:S01]  /*1aa0*/  IMAD.WIDE.U32 R8, R140, UR14, R144 ;  /* 0x0000000e8c087c25 */ /* 0x000fe2000f8e0090 */
[C---:B------:R-:W-:Y:S01]  /*1ab0*/  ISETP.GE.AND P2, PT, R3.reuse, 0x1, PT ;  /* 0x000000010300780c */ /* 0x040fe20003f46270 */
[----:B------:R-:W-:Y:S01]  /*1ac0*/  STL.64 [R1+0x18], R144 ;  /* 0x0000189001007387 */ /* 0x000fe20000100a00 */
[----:B------:R-:W-:Y:S01]  /*1ad0*/  ISETP.GE.AND P0, PT, R3, 0x41, PT ;  /* 0x000000410300780c */ /* 0x000fe20003f06270 */
[----:B------:R-:W-:Y:S01]  /*1ae0*/  IMAD.MOV.U32 R143, RZ, RZ, c[0x0][0x1e4] ;  /* 0x00007900ff8f7624 */ /* 0x000fe200078e00ff */
[----:B------:R-:W-:Y:S01]  /*1af0*/  IADD3 R0, R9, UR4, RZ ;  /* 0x0000000409007c10 */ /* 0x000fe2000fffe0ff */
[----:B------:R-:W-:Y:S01]  /*1b00*/  IMAD.WIDE.U32 R10, R142, 0x40, RZ ;  /* 0x000000408e0a7825 */ /* 0x000fe200078e00ff */
[----:B------:R-:W-:Y:S01]  /*1b10*/  SEL R9, RZ, 0x2, P6 ;  /* 0x00000002ff097807 */ /* 0x000fe20003000000 */
[----:B------:R-:W-:-:S02]  /*1b20*/  ULDC.64 UR4, c[0x0][0x208] ;  /* 0x0000820000047ab9 */ /* 0x000fc40000000a00 */
[----:B----4-:R-:W-:Y:S01]  /*1b30*/  IMAD.U32 R7, RZ, RZ, UR17 ;  /* 0x00000011ff077e24 */ /* 0x010fe2000f8e00ff */
[----:B------:R-:W-:Y:S01]  /*1b40*/  UIMAD UR12, UR12, UR4, URZ ;  /* 0x000000040c0c72a4 */ /* 0x000fe2000f8e023f */
[----:B------:R-:W-:Y:S01]  /*1b50*/  IMAD.SHL.U32 R16, R143, 0x40, RZ ;  /* 0x000000408f107824 */ /* 0x000fe200078e00ff */
[----:B------:R-:W-:Y:S01]  /*1b60*/  UIMAD.WIDE.U32 UR18, UR14, UR4, URZ ;  /* 0x000000040e1272a5 */ /* 0x000fe2000f8e003f */
[C---:B------:R-:W-:Y:S01]  /*1b70*/  @P2 LEA R6, P1, R8.reuse, c[0x0][0x1c8], 0x1 ;  /* 0x0000720008062a11 */ /* 0x040fe200078208ff */
[----:B------:R-:W-:Y:S01]  /*1b80*/  IMAD.SHL.U32 R247, R247, 0x2, RZ ;  /* 0x00000002f7f77824 */ /* 0x000fe200078e00ff */
[----:B------:R-:W-:Y:S01]  /*1b90*/  UIMAD UR12, UR14, UR5, UR12 ;  /* 0x000000050e0c72a4 */ /* 0x000fe2000f8e020c */
[----:B------:R-:W-:Y:S01]  /*1ba0*/  IMAD.MOV.U32 R18, RZ, RZ, R38 ;  /* 0x000000ffff127224 */ /* 0x000fe200078e0026 */
[C---:B------:R-:W-:Y:S01]  /*1bb0*/  @P2 LEA.HI.X R7, R8.reuse, c[0x0][0x1cc], R0, 0x1, P1 ;  /* 0x0000730008072a11 */ /* 0x040fe200008f0c00 */
[----:B------:R-:W-:Y:S01]  /*1bc0*/  BAR.SYNC.DEFER_BLOCKING 0x0 ;  /* 0x0000000000007b1d */ /* 0x000fe20000010000 */
[----:B------:R-:W-:Y:S01]  /*1bd0*/  @P0 IADD3 R14, P1, R8, R10, RZ ;  /* 0x0000000a080e0210 */ /* 0x000fe20007f3e0ff */
[----:B------:R-:W-:Y:S01]  /*1be0*/  UIADD3 UR12, UR19, UR12, URZ ;  /* 0x0000000c130c7290 */ /* 0x000fe2000fffe03f */
[----:B------:R-:W-:Y:S01]  /*1bf0*/  IMAD.MOV.U32 R19, RZ, RZ, R39 ;  /* 0x000000ffff137224 */ /* 0x000fe200078e0027 */
[----:B------:R-:W-:Y:S01]  /*1c00*/  USHF.L.U64.HI UR13, UR4, UR13, UR5 ;  /* 0x0000000d040d7299 */ /* 0x000fe20008010205 */
[----:B------:R-:W-:Y:S01]  /*1c10*/  @P0 IADD3.X R16, R0, R11, R16, P1, !PT ;  /* 0x0000000b00100210 */ /* 0x000fe20000ffe410 */
[----:B------:R-:W-:Y:S01]  /*1c20*/  IMAD.U32 R12, RZ, RZ, UR18 ;  /* 0x00000012ff0c7e24 */ /* 0x000fe2000f8e00ff */
[----:B------:R-:W-:Y:S01]  /*1c30*/  ISETP.GE.AND P1, PT, R3, 0x21, PT ;  /* 0x000000210300780c */ /* 0x000fe20003f26270 */
[----:B------:R-:W-:Y:S01]  /*1c40*/  IMAD.MOV.U32 R18, RZ, RZ, R34 ;  /* 0x000000ffff127224 */ /* 0x000fe200078e0022 */
[----:B------:R-:W-:Y:S01]  /*1c50*/  UIMAD UR12, UR12, 0x60, URZ ;  /* 0x000000600c0c78a4 */ /* 0x000fe2000f8e023f */
[----:B------:R-:W-:Y:S01]  /*1c60*/  IMAD.U32 R13, RZ, RZ, UR19 ;  /* 0x00000013ff0d7e24 */ /* 0x000fe2000f8e00ff */
[----:B------:R-:W-:Y:S01]  /*1c70*/  UISETP.GT.AND UP0, UPT, UR14, UR8, UPT ;  /* 0x000000080e00728c */ /* 0x000fe2000bf04270 */
[----:B------:R-:W-:Y:S01]  /*1c80*/  IMAD.WIDE.U32 R12, R12, 0x60, R18 ;  /* 0x000000600c0c7825 */ /* 0x000fe200078e0012 */
[----:B------:R2:W-:Y:S04]  /*1c90*/  STL.64 [R1+0x10], R18 ;  /* 0x0000101201007387 */ /* 0x0005e80000100a00 */
[----:B------:R-:W-:Y:S01]  /*1ca0*/  IADD3 R13, R13, UR12, RZ ;  /* 0x0000000c0d0d7c10 */ /* 0x000fe2000fffe0ff */
[----:B------:R-:W-:-:S02]  /*1cb0*/  USHF.L.U32 UR12, UR4, 0x6, URZ ;  /* 0x00000006040c7899 */ /* 0x000fc4000800063f */
[----:B------:R-:W-:-:S04]  /*1cc0*/  @P1 LEA R8, P3, R142, R8, 0x5 ;  /* 0x000000088e081211 */ /* 0x000fc800078628ff */
[----:B------:R-:W-:Y:S01]  /*1cd0*/  @P1 LEA.HI.X R0, R142, R0, R143, 0x5, P3 ;  /* 0x000000008e001211 */ /* 0x000fe200018f2c8f */
[----:B------:R-:W-:Y:S01]  /*1ce0*/  @!PT LDS RZ, [RZ] ;  /* 0x00000000fffff984 */ /* 0x000fe20000000800 */
[----:B------:R-:W-:Y:S01]  /*1cf0*/  @!PT LDS RZ, [RZ] ;  /* 0x00000000fffff984 */ /* 0x000fe20000000800 */
[----:B------:R-:W-:Y:S01]  /*1d00*/  @!PT LDS RZ, [RZ] ;  /* 0x00000000fffff984 */ /* 0x000fe20000000800 */
[----:B------:R3:W-:Y:S01]  /*1d10*/  @P2 LDGSTS.E.BYPASS.LTC128B.128 [R247+0xc100], [R6.64], !P4 ;  /* 0x0c10000006f72fae */ /* 0x0007e2000e101d4a */
[----:B------:R-:W-:Y:S01]  /*1d20*/  LOP3.LUT P3, RZ, R185, 0x1, RZ, 0xc0, !PT ;  /* 0x00000001b9ff7812 */ /* 0x000fe2000786c0ff */
[----:B------:R-:W-:Y:S02]  /*1d30*/  IMAD.U32 R20, RZ, RZ, UR12 ;  /* 0x0000000cff147e24 */ /* 0x000fe4000f8e00ff */
[----:B------:R3:W-:Y:S10]  /*1d40*/  @P2 LDGSTS.E.BYPASS.LTC128B.128 [R247+0xf100], [R6.64+0x80], !P6 ;  /* 0x0f10008006f72fae */ /* 0x0007f4000f101d4a */
[----:B------:R3:W-:Y:S01]  /*1d50*/  @P2 LDGSTS.E.BYPASS.LTC128B.128 [R247+0x12100], [R6.64+0x100], !P3 ;  /* 0x1210010006f72fae */ /* 0x0007e2000d901d4a */
[----:B--2---:R-:W-:-:S03]  /*1d60*/  IMAD.U32 R18, RZ, RZ, UR12 ;  /* 0x0000000cff127e24 */ /* 0x004fc6000f8e00ff */
[----:B------:R3:W-:Y:S01]  /*1d70*/  @P2 LDGSTS.E.BYPASS.LTC128B.128 [R247+0x15100], [R6.64+0x180], !P5 ;  /* 0x1510018006f72fae */ /* 0x0007e2000e901d4a */
[----:B------:R-:W-:-:S04]  /*1d80*/  @P1 LEA R10, P2, R8, c[0x0][0x1c8], 0x1 ;  /* 0x00007200080a1a11 */ /* 0x000fc800078408ff */
[----:B------:R-:W-:Y:S01]  /*1d90*/  @P1 LEA.HI.X R11, R8, c[0x0][0x1cc], R0, 0x1, P2 ;  /* 0x00007300080b1a11 */ /* 0x000fe200010f0c00 */
[----:B------:R-:W-:Y:S02]  /*1da0*/  IMAD.SHL.U32 R8, R22, 0x8, RZ ;  /* 0x0000000816087824 */ /* 0x000fe400078e00ff */
[----:B------:R-:W-:Y:S02]  /*1db0*/  IMAD.U32 R22, RZ, RZ, UR12 ;  /* 0x0000000cff167e24 */ /* 0x000fe4000f8e00ff */
[----:B------:R2:W-:Y:S04]  /*1dc0*/  @P1 LDGSTS.E.BYPASS.LTC128B.128 [R247+0xd100], [R10.64], !P4 ;  /* 0x0d1000000af71fae */ /* 0x0005e8000e101d4a */
[----:B------:R2:W-:Y:S04]  /*1dd0*/  @P1 LDGSTS.E.BYPASS.LTC128B.128 [R247+0x10100], [R10.64+0x80], !P6 ;  /* 0x101000800af71fae */ /* 0x0005e8000f101d4a */
[----:B------:R2:W-:Y:S04]  /*1de0*/  @P1 LDGSTS.E.BYPASS.LTC128B.128 [R247+0x13100], [R10.64+0x100], !P3 ;  /* 0x131001000af71fae */ /* 0x0005e8000d901d4a */
[----:B------:R2:W-:Y:S01]  /*1df0*/  @P1 LDGSTS.E.BYPASS.LTC128B.128 [R247+0x16100], [R10.64+0x180], !P5 ;  /* 0x161001800af71fae */ /* 0x0005e2000e901d4a */
[----:B---3--:R-:W-:Y:S01]  /*1e00*/  IMAD.SHL.U32 R6, R25, 0x40, RZ ;  /* 0x0000004019067824 */ /* 0x008fe200078e00ff */
[----:B------:R-:W-:-:S04]  /*1e10*/  SEL R7, RZ, 0x4, P3 ;  /* 0x00000004ff077807 */ /* 0x000fc80001800000 */
[----:B------:R-:W-:Y:S02]  /*1e20*/  LOP3.LUT R0, R6, 0x1c0, RZ, 0xc0, !PT ;  /* 0x000001c006007812 */ /* 0x000fe400078ec0ff */
[----:B------:R-:W-:Y:S02]  /*1e30*/  IADD3 R15, R7, R9, R17 ;  /* 0x00000009070f7210 */ /* 0x000fe40007ffe011 */
[----:B------:R-:W-:Y:S02]  /*1e40*/  LOP3.LUT R6, R0, 0x8, R8, 0xf8, !PT ;  /* 0x0000000800067812 */ /* 0x000fe400078ef808 */
[C---:B------:R-:W-:Y:S02]  /*1e50*/  @P0 LEA R8, P2, R14.reuse, c[0x0][0x1c8], 0x1 ;  /* 0x000072000e080a11 */ /* 0x040fe400078408ff */
[----:B------:R-:W-:Y:S02]  /*1e60*/  SHF.R.U32.HI R0, RZ, 0x3, R0 ;  /* 0x00000003ff007819 */ /* 0x000fe40000011600 */
[----:B------:R-:W-:-:S02]  /*1e70*/  @P0 LEA.HI.X R9, R14, c[0x0][0x1cc], R16, 0x1, P2 ;  /* 0x000073000e090a11 */ /* 0x000fc400010f0c10 */
[----:B------:R-:W-:Y:S02]  /*1e80*/  SEL R7, RZ, 0x8, P5 ;  /* 0x00000008ff077807 */ /* 0x000fe40002800000 */
[----:B------:R-:W-:Y:S01]  /*1e90*/  LOP3.LUT R0, R6, R0, RZ, 0x3c, !PT ;  /* 0x0000000006007212 */ /* 0x000fe200078e3cff */
[----:B------:R3:W-:Y:S01]  /*1ea0*/  @P0 LDGSTS.E.BYPASS.LTC128B.128 [R247+0xe100], [R8.64], !P4 ;  /* 0x0e10000008f70fae */ /* 0x0007e2000e101d4a */
[C---:B------:R-:W-:Y:S01]  /*1eb0*/  LEA R6, P2, R12.reuse, c[0x0][0x1f8], 0x1 ;  /* 0x00007e000c067a11 */ /* 0x040fe200078408ff */
[----:B-1----:R-:W-:Y:S02]  /*1ec0*/  IMAD.IADD R24, R15, 0x1, R7 ;  /* 0x000000010f187824 */ /* 0x002fe400078e0207 */
[----:B------:R3:W-:Y:S01]  /*1ed0*/  @P0 LDGSTS.E.BYPASS.LTC128B.128 [R247+0x11100], [R8.64+0x80], !P6 ;  /* 0x1110008008f70fae */ /* 0x0007e2000f101d4a */
[----:B------:R-:W-:Y:S01]  /*1ee0*/  LEA.HI.X R7, R12, c[0x0][0x1fc], R13, 0x1, P2 ;  /* 0x00007f000c077a11 */ /* 0x000fe200010f0c0d */
[----:B------:R-:W-:Y:S01]  /*1ef0*/  IMAD R0, R28, 0x200, R0 ;  /* 0x000002001c007824 */ /* 0x000fe200078e0200 */
[----:B------:R-:W-:Y:S01]  /*1f00*/  LOP3.LUT P2, RZ, R25, 0x2, RZ, 0xc0, !PT ;  /* 0x0000000219ff7812 */ /* 0x000fe2000784c0ff */
[----:B------:R3:W-:Y:S01]  /*1f10*/  @P0 LDGSTS.E.BYPASS.LTC128B.128 [R247+0x14100], [R8.64+0x100], !P3 ;  /* 0x1410010008f70fae */ /* 0x0007e2000d901d4a */
[----:B------:R-:W-:Y:S01]  /*1f20*/  LOP3.LUT P3, RZ, R24, 0x2, RZ, 0xc0, !PT ;  /* 0x0000000218ff7812 */ /* 0x000fe2000786c0ff */
[----:B------:R-:W-:-:S02]  /*1f30*/  IMAD.SHL.U32 R212, R0, 0x2, RZ ;  /* 0x0000000200d47824 */ /* 0x000fc400078e00ff */
[----:B------:R3:W-:Y:S01]  /*1f40*/  @P0 LDGSTS.E.BYPASS.LTC128B.128 [R247+0x17100], [R8.64+0x180], !P5 ;  /* 0x1710018008f70fae */ /* 0x0007e2000e901d4a */
[--C-:B------:R-:W-:Y:S02]  /*1f50*/  IADD3 R22, P1, P0, R22, 0x80, R6.reuse ;  /* 0x0000008016167810 */ /* 0x100fe4000783e006 */
[----:B------:R-:W-:Y:S01]  /*1f60*/  IADD3 R223, R212, 0xc120, RZ ;  /* 0x0000c120d4df7810 */ /* 0x000fe20007ffe0ff */
[----:B------:R-:W0:Y:S01]  /*1f70*/  LDGDEPBAR ;  /* 0x00000000000079af */ /* 0x000e220000000000 */
[----:B------:R-:W-:Y:S02]  /*1f80*/  IADD3.X R23, RZ, UR13, R7, P1, P0 ;  /* 0x0000000dff177c10 */ /* 0x000fe40008fe0407 */
[----:B------:R-:W-:-:S04]  /*1f90*/  IADD3 R20, P1, P0, R20, 0x100, R6 ;  /* 0x0000010014147810 */ /* 0x000fc8000783e006 */
[----:B------:R-:W-:Y:S02]  /*1fa0*/  IADD3.X R21, RZ, UR13, R7, P1, P0 ;  /* 0x0000000dff157c10 */ /* 0x000fe40008fe0407 */
[----:B------:R-:W-:-:S04]  /*1fb0*/  IADD3 R18, P1, P0, R18, 0x180, R6 ;  /* 0x0000018012127810 */ /* 0x000fc8000783e006 */
[----:B------:R-:W-:Y:S02]  /*1fc0*/  IADD3.X R19, RZ, UR13, R7, P1, P0 ;  /* 0x0000000dff137c10 */ /* 0x000fe40008fe0407 */
[C---:B------:R-:W-:Y:S02]  /*1fd0*/  ISETP.LT.OR P1, PT, R3.reuse, 0x1, P4 ;  /* 0x000000010300780c */ /* 0x040fe40002721670 */
[----:B------:R-:W-:Y:S01]  /*1fe0*/  ISETP.LT.OR P0, PT, R3, 0x1, !P3 ;  /* 0x000000010300780c */ /* 0x000fe20005f01670 */
[----:B---3--:R-:W-:Y:S01]  /*1ff0*/  IMAD.SHL.U32 R8, R141, 0x20, RZ ;  /* 0x000000208d087824 */ /* 0x008fe200078e00ff */
[----:B------:R-:W-:-:S04]  /*2000*/  DEPBAR.LE SB0, 0x1 ;  /* 0x000080400000791a */ /* 0x000fc80000000000 */
[----:B------:R-:W-:-:S04]  /*2010*/  DEPBAR.LE SB0, 0x0 ;  /* 0x000080000000791a */ /* 0x000fc80000000000 */
[----:B------:R-:W-:Y:S01]  /*2020*/  BAR.SYNC.DEFER_BLOCKING 0x0 ;  /* 0x0000000000007b1d */ /* 0x000fe20000010000 */
[----:B------:R-:W-:Y:S02]  /*2030*/  LOP3.LUT R0, R8, 0x7ffffc00, RZ, 0xc0, !PT ;  /* 0x7ffffc0008007812 */ /* 0x000fe400078ec0ff */
[----:B------:R-:W-:-:S03]  /*2040*/  IADD3 R9, R212, 0xc100, RZ ;  /* 0x0000c100d4097810 */ /* 0x000fc60007ffe0ff */
[----:B------:R-:W-:Y:S01]  /*2050*/  IMAD.IADD R0, R5, 0x1, R0 ;  /* 0x0000000105007824 */ /* 0x000fe200078e0200 */
[----:B------:R-:W-:Y:S02]  /*2060*/  @P2 IADD3 R223, R9, -0x20, RZ ;  /* 0xffffffe009df2810 */ /* 0x000fe40007ffe0ff */
[----:B------:R-:W-:Y:S01]  /*2070*/  IADD3 R16, P2, R6, UR12, RZ ;  /* 0x0000000c06107c10 */ /* 0x000fe2000ff5e0ff */
[----:B------:R-:W-:Y:S01]  /*2080*/  IMAD.SHL.U32 R219, R0, 0x2, RZ ;  /* 0x0000000200db7824 */ /* 0x000fe200078e00ff */
[----:B------:R-:W-:Y:S01]  /*2090*/  IADD3 R246, R223, 0x800, RZ ;  /* 0x00000800dff67810 */ /* 0x000fe20007ffe0ff */
[----:B------:R-:W-:Y:S01]  /*20a0*/  IMAD.MOV.U32 R0, RZ, RZ, 0x40 ;  /* 0x00000040ff007424 */ /* 0x000fe200078e00ff */
[----:B------:R-:W-:Y:S01]  /*20b0*/  IADD3.X R17, R7, UR13, RZ, P2, !PT ;  /* 0x0000000d07117c10 */ /* 0x000fe200097fe4ff */
[--C-:B------:R-:W-:Y:S01]  /*20c0*/  IMAD R220, R4, 0x2, R219.reuse ;  /* 0x0000000204dc7824 */ /* 0x100fe200078e02db */
[----:B------:R-:W-:Y:S01]  /*20d0*/  LOP3.LUT P2, RZ, R24, 0x8, RZ, 0xc0, !PT ;  /* 0x0000000818ff7812 */ /* 0x000fe2000784c0ff */
[C---:B------:R-:W-:Y:S01]  /*20e0*/  IMAD R222, R2.reuse, 0x2, R219 ;  /* 0x0000000202de7824 */ /* 0x040fe200078e02db */
[C---:B------:R-:W-:Y:S01]  /*20f0*/  IADD3 R245, R223.reuse, 0x1000, RZ ;  /* 0x00001000dff57810 */ /* 0x040fe20007ffe0ff */
[----:B------:R-:W-:Y:S01]  /*2100*/  IMAD R221, R2, 0x2, R220 ;  /* 0x0000000202dd7824 */ /* 0x000fe200078e02dc */
[----:B------:R-:W-:-:S02]  /*2110*/  IADD3 R244, R223, 0x1800, RZ ;  /* 0x00001800dff47810 */ /* 0x000fc40007ffe0ff */
[C---:B------:R-:W-:Y:S02]  /*2120*/  IADD3 R243, R223.reuse, 0x2000, RZ ;  /* 0x00002000dff37810 */ /* 0x040fe40007ffe0ff */
[C---:B------:R-:W-:Y:S01]  /*2130*/  IADD3 R242, R223.reuse, 0x2800, RZ ;  /* 0x00002800dff27810 */ /* 0x040fe20007ffe0ff */
[----:B------:R-:W-:Y:S01]  /*2140*/  LDSM.16.M88.4 R12, [R219+0x18100] ;  /* 0x01810000db0c783b */ /* 0x000fe20000000200 */
[C---:B------:R-:W-:Y:S02]  /*2150*/  IADD3 R241, R223.reuse, 0x3000, RZ ;  /* 0x00003000dff17810 */ /* 0x040fe40007ffe0ff */
[C---:B------:R-:W-:Y:S01]  /*2160*/  IADD3 R240, R223.reuse, 0x3800, RZ ;  /* 0x00003800dff07810 */ /* 0x040fe20007ffe0ff */
[----:B--2---:R-:W-:Y:S01]  /*2170*/  LDSM.16.M88.4 R8, [R220+0x18100] ;  /* 0x01810000dc08783b */ /* 0x004fe20000000200 */
[C---:B------:R-:W-:Y:S02]  /*2180*/  IADD3 R239, R223.reuse, 0x4000, RZ ;  /* 0x00004000dfef7810 */ /* 0x040fe40007ffe0ff */
[C---:B------:R-:W-:Y:S01]  /*2190*/  IADD3 R238, R223.reuse, 0x4800, RZ ;  /* 0x00004800dfee7810 */ /* 0x040fe20007ffe0ff */
[----:B------:R-:W1:Y:S01]  /*21a0*/  LDSM.16.M88.4 R32, [R212+0xc100] ;  /* 0x00c10000d420783b */ /* 0x000e620000000200 */
[----:B------:R-:W-:-:S02]  /*21b0*/  IADD3 R237, R223, 0x5000, RZ ;  /* 0x00005000dfed7810 */ /* 0x000fc40007ffe0ff */
[C---:B------:R-:W-:Y:S01]  /*21c0*/  IADD3 R236, R223.reuse, 0x5800, RZ ;  /* 0x00005800dfec7810 */ /* 0x040fe20007ffe0ff */
[----:B------:R-:W2:Y:S01]  /*21d0*/  LDSM.16.M88.4 R28, [R212+0xc900] ;  /* 0x00c90000d41c783b */ /* 0x000ea20000000200 */
[C---:B------:R-:W-:Y:S02]  /*21e0*/  IADD3 R235, R223.reuse, 0x6000, RZ ;  /* 0x00006000dfeb7810 */ /* 0x040fe40007ffe0ff */
[C---:B------:R-:W-:Y:S01]  /*21f0*/  IADD3 R234, R223.reuse, 0x6800, RZ ;  /* 0x00006800dfea7810 */ /* 0x040fe20007ffe0ff */
[----:B------:R-:W3:Y:S01]  /*2200*/  LDSM.16.M88.4 R44, [R212+0xd100] ;  /* 0x00d10000d42c783b */ /* 0x000ee20000000200 */
[C---:B------:R-:W-:Y:S02]  /*2210*/  IADD3 R233, R223.reuse, 0x7000, RZ ;  /* 0x00007000dfe97810 */ /* 0x040fe40007ffe0ff */
[C---:B------:R-:W-:Y:S01]  /*2220*/  IADD3 R232, R223.reuse, 0x7800, RZ ;  /* 0x00007800dfe87810 */ /* 0x040fe20007ffe0ff */
[----:B------:R-:W-:Y:S01]  /*2230*/  LDSM.16.M88.4 R52, [R212+0xd900] ;  /* 0x00d90000d434783b */ /* 0x000fe20000000200 */
[----:B------:R-:W-:-:S02]  /*2240*/  IADD3 R231, R223, 0x8000, RZ ;  /* 0x00008000dfe77810 */ /* 0x000fc40007ffe0ff */
[C---:B------:R-:W-:Y:S01]  /*2250*/  IADD3 R230, R223.reuse, 0x8800, RZ ;  /* 0x00008800dfe67810 */ /* 0x040fe20007ffe0ff */
[----:B------:R-:W4:Y:S01]  /*2260*/  LDSM.16.M88.4 R56, [R212+0xe100] ;  /* 0x00e10000d438783b */ /* 0x000f220000000200 */
[C---:B------:R-:W-:Y:S02]  /*2270*/  IADD3 R229, R223.reuse, 0x9000, RZ ;  /* 0x00009000dfe57810 */ /* 0x040fe40007ffe0ff */
[C---:B------:R-:W-:Y:S01]  /*2280*/  IADD3 R228, R223.reuse, 0x9800, RZ ;  /* 0x00009800dfe47810 */ /* 0x040fe20007ffe0ff */
[----:B------:R-:W5:Y:S01]  /*2290*/  LDSM.16.M88.4 R60, [R212+0xe900] ;  /* 0x00e90000d43c783b */ /* 0x000f620000000200 */
[C---:B------:R-:W-:Y:S02]  /*22a0*/  IADD3 R227, R223.reuse, 0xa000, RZ ;  /* 0x0000a000dfe37810 */ /* 0x040fe40007ffe0ff */
[C---:B------:R-:W-:Y:S01]  /*22b0*/  IADD3 R226, R223.reuse, 0xa800, RZ ;  /* 0x0000a800dfe27810 */ /* 0x040fe20007ffe0ff */
[----:B------:R-:W-:Y:S01]  /*22c0*/  LDSM.16.M88.4 R64, [R223] ;  /* 0x00000000df40783b */ /* 0x000fe20000000200 */
[----:B------:R-:W-:-:S02]  /*22d0*/  IADD3 R225, R223, 0xb000, RZ ;  /* 0x0000b000dfe17810 */ /* 0x000fc40007ffe0ff */
[----:B------:R-:W-:Y:S01]  /*22e0*/  IADD3 R224, R223, 0xb800, RZ ;  /* 0x0000b800dfe07810 */ /* 0x000fe20007ffe0ff */
[----:B------:R-:W3:Y:S04]  /*22f0*/  LDSM.16.M88.4 R72, [R223+0x800] ;  /* 0x00080000df48783b */ /* 0x000ee80000000200 */
[----:B------:R-:W3:Y:S04]  /*2300*/  LDSM.16.M88.4 R92, [R223+0x1000] ;  /* 0x00100000df5c783b */ /* 0x000ee80000000200 */
[----:B------:R-:W-:Y:S04]  /*2310*/  LDSM.16.M88.4 R96, [R223+0x1800] ;  /* 0x00180000df60783b */ /* 0x000fe80000000200 */
[----:B------:R-:W-:Y:S01]  /*2320*/  LDSM.16.M88.4 R108, [R223+0x2000] ;  /* 0x00200000df6c783b */ /* 0x000fe20000000200 */
[C---:B-1----:R-:W-:Y:S03]  /*2330*/  HMMA.16816.F32.BF16 R40, R12.reuse, R34, RZ ;  /* 0x000000220c28723c */ /* 0x042fe600000418ff */
[----:B------:R-:W1:Y:S04]  /*2340*/  LDSM.16.M88.4 R104, [R223+0x2800] ;  /* 0x00280000df68783b */ /* 0x000e680000000200 */
[----:B------:R-:W-:Y:S01]  /*2350*/  @!PT LDS RZ, [RZ] ;  /* 0x00000000fffff984 */ /* 0x000fe20000000800 */
[----:B------:R-:W-:Y:S01]  /*2360*/  @!PT LDS RZ, [RZ] ;  /* 0x00000000fffff984 */ /* 0x000fe20000000800 */
[----:B------:R-:W-:Y:S01]  /*2370*/  @!PT LDS RZ, [RZ] ;  /* 0x00000000fffff984 */ /* 0x000fe20000000800 */
[----:B------:R1:W-:Y:S01]  /*2380*/  LDGSTS.E.BYPASS.LTC128B.128 [R247+0x100], [R6.64], !P1 ;  /* 0x0010000006f77fae */ /* 0x0003e2000c901d4a */
[----:B------:R-:W-:Y:S01]  /*2390*/  LOP3.LUT P1, RZ, R24, 0x4, RZ, 0xc0, !PT ;  /* 0x0000000418ff7812 */ /* 0x000fe2000782c0ff */
[----:B--2---:R-:W-:Y:S02]  /*23a0*/  HMMA.16816.F32.BF16 R36, R12, R28, RZ ;  /* 0x0000001c0c24723c */ /* 0x004fe400000418ff */
[----:B------:R1:W-:Y:S01]  /*23b0*/  LDGSTS.E.BYPASS.LTC128B.128 [R247+0x3100], [R6.64+0x80], !P0 ;  /* 0x0310008006f77fae */ /* 0x0003e2000c101d4a */
[----:B------:R-:W-:-:S05]  /*23c0*/  ISETP.LT.OR P0, PT, R3, 0x1, !P1 ;  /* 0x000000010300780c */ /* 0x000fca0004f01670 */
[C---:B------:R-:W-:Y:S08]  /*23d0*/  HMMA.16816.F32.BF16 R48, R12.reuse, R32, RZ ;  /* 0x000000200c30723c */ /* 0x040ff000000418ff */
[----:B------:R1:W-:Y:S01]  /*23e0*/  LDGSTS.E.BYPASS.LTC128B.128 [R247+0x6100], [R6.64+0x100], !P0 ;  /* 0x0610010006f77fae */ /* 0x0003e2000c101d4a */
[C---:B------:R-:W-:Y:S01]  /*23f0*/  ISETP.LT.OR P0, PT, R3.reuse, 0x1, !P2 ;  /* 0x000000010300780c */ /* 0x040fe20005701670 */
[C---:B------:R-:W-:Y:S08]  /*2400*/  HMMA.16816.F32.BF16 R32, R12.reuse, R30, RZ ;  /* 0x0000001e0c20723c */ /* 0x040ff000000418ff */
[----:B---3--:R-:W-:Y:S04]  /*2410*/  HMMA.16816.F32.BF16 R28, R12, R44, RZ ;  /* 0x0000002c0c1c723c */ /* 0x008fe800000418ff */
[----:B------:R1:W-:Y:S01]  /*2420*/  LDGSTS.E.BYPASS.LTC128B.128 [R247+0x9100], [R6.64+0x180], !P0 ;  /* 0x0910018006f77fae */ /* 0x0003e2000c101d4a */
[----:B------:R-:W-:-:S03]  /*2430*/  ISETP.LT.OR P0, PT, R3, 0x21, P4 ;  /* 0x000000210300780c */ /* 0x000fc60002701670 */
[C---:B----4-:R-:W-:Y:S08]  /*2440*/  HMMA.16816.F32.BF16 R84, R12.reuse, R56, RZ ;  /* 0x000000380c54723c */ /* 0x050ff000000418ff */
[----:B------:R-:W-:Y:S02]  /*2450*/  HMMA.16816.F32.BF16 R80, R12, R54, RZ ;  /* 0x000000360c50723c */ /* 0x000fe400000418ff */
[----:B------:R2:W-:Y:S01]  /*2460*/  LDGSTS.E.BYPASS.LTC128B.128 [R247+0x1100], [R16.64], !P0 ;  /* 0x0110000010f77fae */ /* 0x0005e2000c101d4a */
[----:B------:R-:W-:-:S02]  /*2470*/  ISETP.LT.OR P0, PT, R3, 0x21, !P3 ;  /* 0x000000210300780c */ /* 0x000fc40005f01670 */
[----:B------:R-:W-:-:S03]  /*2480*/  ISETP.LT.OR P3, PT, R3, 0x41, !P3 ;  /* 0x000000410300780c */ /* 0x000fc60005f61670 */
[C---:B------:R-:W-:Y:S08]  /*2490*/  HMMA.16816.F32.BF16 R88, R12.reuse, R58, RZ ;  /* 0x0000003a0c58723c */ /* 0x040ff000000418ff */
[----:B------:R3:W-:Y:S01]  /*24a0*/  LDGSTS.E.BYPASS.LTC128B.128 [R247+0x4100], [R22.64], !P0 ;  /* 0x0410000016f77fae */ /* 0x0007e2000c101d4a */
[----:B------:R-:W-:Y:S01]  /*24b0*/  LOP3.LUT P0, RZ, R25, 0x4, RZ, 0xc0, !PT ;  /* 0x0000000419ff7812 */ /* 0x000fe2000780c0ff */
[----:B-----5:R-:W-:Y:S03]  /*24c0*/  HMMA.16816.F32.BF16 R76, R12, R60, RZ ;  /* 0x0000003c0c4c723c */ /* 0x020fe600000418ff */
[----:B------:R-:W-:-:S02]  /*24d0*/  SEL R0, R0, 0xffffffc0, !P0 ;  /* 0xffffffc000007807 */ /* 0x000fc40004000000 */
[C---:B------:R-:W-:Y:S02]  /*24e0*/  ISETP.LT.OR P0, PT, R3.reuse, 0x21, !P1 ;  /* 0x000000210300780c */ /* 0x040fe40004f01670 */
[----:B------:R-:W-:Y:S01]  /*24f0*/  ISETP.LT.OR P1, PT, R3, 0x41, !P1 ;  /* 0x000000410300780c */ /* 0x000fe20004f21670 */
[----:B------:R-:W-:Y:S01]  /*2500*/  IMAD.IADD R218, R212, 0x1, R0 ;  /* 0x00000001d4da7824 */ /* 0x000fe200078e0200 */
[----:B------:R-:W-:Y:S01]  /*2510*/  HMMA.16816.F32.BF16 R24, R12, R46, RZ ;  /* 0x0000002e0c18723c */ /* 0x000fe200000418ff */
[----:B------:R-:W-:-:S07]  /*2520*/  IMAD.IADD R217, R0, 0x1, R223 ;  /* 0x0000000100d97824 */ /* 0x000fce00078e02df */
[----:B------:R-:W-:Y:S01]  /*2530*/  HMMA.16816.F32.BF16 R68, R12, R62, RZ ;  /* 0x0000003e0c44723c */ /* 0x000fe200000418ff */
[----:B------:R3:W-:Y:S01]  /*2540*/  LDGSTS.E.BYPASS.LTC128B.128 [R247+0x7100], [R20.64], !P0 ;  /* 0x0710000014f77fae */ /* 0x0007e2000c101d4a */
[----:B-1----:R-:W-:-:S04]  /*2550*/  IADD3 R6, P0, R16, UR12, RZ ;  /* 0x0000000c10067c10 */ /* 0x002fc8000ff1e0ff */
[----:B------:R-:W-:Y:S02]  /*2560*/  IADD3.X R7, R17, UR13, RZ, P0, !PT ;  /* 0x0000000d11077c10 */ /* 0x000fe400087fe4ff */
[C---:B------:R-:W-:Y:S01]  /*2570*/  ISETP.LT.OR P0, PT, R3.reuse, 0x21, !P2 ;  /* 0x000000210300780c */ /* 0x040fe20005701670 */
[C---:B------:R-:W-:Y:S08]  /*2580*/  HMMA.16816.F32.BF16 R60, R8.reuse, R72, R36 ;  /* 0x00000048083c723c */ /* 0x040ff00000041824 */
[----:B------:R-:W-:Y:S04]  /*2590*/  HMMA.16816.F32.BF16 R56, R8, R64, R48 ;  /* 0x000000400838723c */ /* 0x000fe80000041830 */
[----:B------:R2:W-:Y:S01]  /*25a0*/  LDGSTS.E.BYPASS.LTC128B.128 [R247+0xa100], [R18.64], !P0 ;  /* 0x0a10000012f77fae */ /* 0x0005e2000c101d4a */
[----:B------:R-:W-:-:S03]  /*25b0*/  ISETP.LT.OR P0, PT, R3, 0x41, P4 ;  /* 0x000000410300780c */ /* 0x000fc60002701670 */
[C---:B------:R-:W-:Y:S08]  /*25c0*/  HMMA.16816.F32.BF16 R44, R8.reuse, R92, R28 ;  /* 0x0000005c082c723c */ /* 0x040ff0000004181c */
[----:B------:R-:W-:Y:S02]  /*25d0*/  HMMA.16816.F32.BF16 R76, R8, R104, R76 ;  /* 0x00000068084c723c */ /* 0x000fe4000004184c */
[----:B------:R1:W-:Y:S01]  /*25e0*/  LDGSTS.E.BYPASS.LTC128B.128 [R247+0x2100], [R6.64], !P0 ;  /* 0x0210000006f77fae */ /* 0x0003e2000c101d4a */
[----:B------:R-:W-:-:S03]  /*25f0*/  ISETP.LT.OR P0, PT, R3, 0x41, !P2 ;  /* 0x000000410300780c */ /* 0x000fc60005701670 */
[----:B------:R1:W-:Y:S04]  /*2600*/  LDGSTS.E.BYPASS.LTC128B.128 [R247+0x5100], [R6.64+0x80], !P3 ;  /* 0x0510008006f77fae */ /* 0x0003e8000d901d4a */
[----:B------:R1:W-:Y:S01]  /*2610*/  LDGSTS.E.BYPASS.LTC128B.128 [R247+0x8100], [R6.64+0x100], !P1 ;  /* 0x0810010006f77fae */ /* 0x0003e2000c901d4a */
[----:B--2---:R-:W-:Y:S05]  /*2620*/  HMMA.16816.F32.BF16 R16, R12, R52, RZ ;  /* 0x000000340c10723c */ /* 0x004fea00000418ff */
[----:B------:R1:W-:Y:S01]  /*2630*/  LDGSTS.E.BYPASS.LTC128B.128 [R247+0xb100], [R6.64+0x180], !P0 ;  /* 0x0b10018006f77fae */ /* 0x0003e2000c101d4a */
[----:B------:R-:W-:-:S03]  /*2640*/  PLOP3.LUT P0, PT, PT, PT, UP0, 0x80, 0x0 ;  /* 0x000000000000781c */ /* 0x000fc60003f0f008 */
[----:B---3--:R-:W-:Y:S01]  /*2650*/  LDSM.16.M88.4 R20, [R222+0x18100] ;  /* 0x01810000de14783b */ /* 0x008fe20000000200 */
[C---:B------:R-:W-:Y:S03]  /*2660*/  HMMA.16816.F32.BF16 R12, R8.reuse, R66, R40 ;  /* 0x00000042080c723c */ /* 0x040fe60000041828 */
[----:B------:R-:W2:Y:S04]  /*2670*/  LDSM.16.M88.4 R100, [R218+0xc100] ;  /* 0x00c10000da64783b */ /* 0x000ea80000000200 */
[----:B------:R-:W3:Y:S01]  /*2680*/  LDSM.16.M88.4 R36, [R218+0xd100] ;  /* 0x00d10000da24783b */ /* 0x000ee20000000200 */
[C---:B------:R-:W-:Y:S03]  /*2690*/  HMMA.16816.F32.BF16 R52, R8.reuse, R74, R32 ;  /* 0x0000004a0834723c */ /* 0x040fe60000041820 */
[----:B------:R-:W4:Y:S04]  /*26a0*/  LDSM.16.M88.4 R48, [R218+0xc900] ;  /* 0x00c90000da30783b */ /* 0x000f280000000200 */
[----:B------:R-:W5:Y:S01]  /*26b0*/  LDSM.16.M88.4 R32, [R218+0xd900] ;  /* 0x00d90000da20783b */ /* 0x000f620000000200 */
[C---:B------:R-:W-:Y:S03]  /*26c0*/  HMMA.16816.F32.BF16 R40, R8.reuse, R94, R24 ;  /* 0x0000005e0828723c */ /* 0x040fe60000041818 */
[----:B------:R-:W1:Y:S04]  /*26d0*/  LDSM.16.M88.4 R112, [R218+0xe100] ;  /* 0x00e10000da70783b */ /* 0x000e680000000200 */
[----:B------:R-:W-:Y:S01]  /*26e0*/  LDSM.16.M88.4 R120, [R217+0x1000] ;  /* 0x00100000d978783b */ /* 0x000fe20000000200 */
[C---:B------:R-:W-:Y:S03]  /*26f0*/  HMMA.16816.F32.BF16 R28, R8.reuse, R96, R16 ;  /* 0x00000060081c723c */ /* 0x040fe60000041810 */
[----:B------:R-:W-:Y:S04]  /*2700*/  LDSM.16.M88.4 R128, [R217+0x1800] ;  /* 0x00180000d980783b */ /* 0x000fe80000000200 */
[----:B------:R-:W-:Y:S01]  /*2710*/  LDSM.16.M88.4 R132, [R217+0x2000] ;  /* 0x00200000d984783b */ /* 0x000fe20000000200 */
[C---:B------:R-:W-:Y:S03]  /*2720*/  HMMA.16816.F32.BF16 R16, R8.reuse, R108, R84 ;  /* 0x0000006c0810723c */ /* 0x040fe60000041854 */
[----:B------:R-:W-:Y:S04]  /*2730*/  LDSM.16.M88.4 R84, [R217] ;  /* 0x00000000d954783b */ /* 0x000fe80000000200 */
[----:B------:R-:W-:Y:S01]  /*2740*/  LDSM.16.M88.4 R124, [R212+0xf900] ;  /* 0x00f90000d47c783b */ /* 0x000fe20000000200 */
[C---:B------:R-:W-:Y:S03]  /*2750*/  HMMA.16816.F32.BF16 R108, R8.reuse, R110, R88 ;  /* 0x0000006e086c723c */ /* 0x040fe60000041858 */
[----:B------:R-:W-:Y:S04]  /*2760*/  LDSM.16.M88.4 R116, [R212+0xf100] ;  /* 0x00f10000d474783b */ /* 0x000fe80000000200 */
[----:B------:R-:W-:Y:S01]  /*2770*/  LDSM.16.M88.4 R136, [R212+0x10100] ;  /* 0x01010000d488783b */ /* 0x000fe20000000200 */
[----:B------:R-:W-:Y:S03]  /*2780*/  HMMA.16816.F32.BF16 R24, R8, R98, R80 ;  /* 0x000000620818723c */ /* 0x000fe60000041850 */
[----:B------:R-:W0:Y:S05]  /*2790*/  LDGDEPBAR ;  /* 0x00000000000079af */ /* 0x000e2a0000000000 */
[----:B--2---:R-:W-:Y:S01]  /*27a0*/  HMMA.16816.F32.BF16 R88, R20, R102, R12 ;  /* 0x000000661458723c */ /* 0x004fe2000004180c */
[----:B------:R-:W2:Y:S07]  /*27b0*/  LDSM.16.M88.4 R12, [R218+0xe900] ;  /* 0x00e90000da0c783b */ /* 0x000eae0000000200 */
[----:B------:R-:W-:Y:S01]  /*27c0*/  HMMA.16816.F32.BF16 R96, R8, R106, R68 ;  /* 0x0000006a0860723c */ /* 0x000fe20000041844 */
[----:B------:R-:W1:Y:S04]  /*27d0*/  LDSM.16.M88.4 R8, [R221+0x18100] ;  /* 0x01810000dd08783b */ /* 0x000e680000000200 */
[----:B------:R-:W1:Y:S03]  /*27e0*/  LDSM.16.M88.4 R104, [R217+0x800] ;  /* 0x00080000d968783b */ /* 0x000e660000000200 */
[C---:B---3--:R-:W-:Y:S08]  /*27f0*/  HMMA.16816.F32.BF16 R64, R20.reuse, R38, R40 ;  /* 0x000000261440723c */ /* 0x048ff00000041828 */
[C---:B----4-:R-:W-:Y:S08]  /*2800*/  HMMA.16816.F32.BF16 R80, R20.reuse, R48, R60 ;  /* 0x000000301450723c */ /* 0x050ff0000004183c */
[C---:B------:R-:W-:Y:S08]  /*2810*/  HMMA.16816.F32.BF16 R72, R20.reuse, R50, R52 ;  /* 0x000000321448723c */ /* 0x040ff00000041834 */
[C---:B-----5:R-:W-:Y:S08]  /*2820*/  HMMA.16816.F32.BF16 R60, R20.reuse, R32, R28 ;  /* 0x00000020143c723c */ /* 0x060ff0000004181c */
[C---:B------:R-:W-:Y:S01]  /*2830*/  HMMA.16816.F32.BF16 R92, R20.reuse, R100, R56 ;  /* 0x00000064145c723c */ /* 0x040fe20000041838 */
[----:B------:R-:W3:Y:S07]  /*2840*/  LDSM.16.M88.4 R100, [R217+0x2800] ;  /* 0x00280000d964783b */ /* 0x000eee0000000200 */
[C---:B------:R-:W-:Y:S08]  /*2850*/  HMMA.16816.F32.BF16 R68, R20.reuse, R36, R44 ;  /* 0x000000241444723c */ /* 0x040ff0000004182c */
[C---:B------:R-:W-:Y:S08]  /*2860*/  HMMA.16816.F32.BF16 R56, R20.reuse, R34, R24 ;  /* 0x000000221438723c */ /* 0x040ff00000041818 */
[C---:B-1----:R-:W-:Y:S01]  /*2870*/  HMMA.16816.F32.BF16 R52, R20.reuse, R112, R16 ;  /* 0x000000701434723c */ /* 0x042fe20000041810 */
[----:B------:R-:W1:Y:S07]  /*2880*/  LDSM.16.M88.4 R16, [R219+0x1c100] ;  /* 0x01c10000db10783b */ /* 0x000e6e0000000200 */
[C---:B------:R-:W-:Y:S01]  /*2890*/  HMMA.16816.F32.BF16 R48, R20.reuse, R114, R108 ;  /* 0x000000721430723c */ /* 0x040fe2000004186c */
[----:B------:R-:W4:Y:S04]  /*28a0*/  LDSM.16.M88.4 R108, [R212+0x10900] ;  /* 0x01090000d46c783b */ /* 0x000f280000000200 */
[----:B------:R-:W-:Y:S03]  /*28b0*/  LDSM.16.M88.4 R112, [R218+0x11100] ;  /* 0x01110000da70783b */ /* 0x000fe60000000200 */
[C---:B--2---:R-:W-:Y:S08]  /*28c0*/  HMMA.16816.F32.BF16 R76, R20.reuse, R12, R76 ;  /* 0x0000000c144c723c */ /* 0x044ff0000004184c */
[----:B------:R-:W-:Y:S01]  /*28d0*/  HMMA.16816.F32.BF16 R44, R20, R14, R96 ;  /* 0x0000000e142c723c */ /* 0x000fe20000041860 */
[----:B------:R-:W-:Y:S07]  /*28e0*/  LDSM.16.M88.4 R96, [R218+0xf900] ;  /* 0x00f90000da60783b */ /* 0x000fee0000000200 */
[C---:B------:R-:W-:Y:S01]  /*28f0*/  HMMA.16816.F32.BF16 R20, R8.reuse, R122, R64 ;  /* 0x0000007a0814723c */ /* 0x040fe20000041840 */
[----:B------:R-:W2:Y:S07]  /*2900*/  LDSM.16.M88.4 R64, [R212+0x11100] ;  /* 0x01110000d440783b */ /* 0x000eae0000000200 */
[C---:B------:R-:W-:Y:S08]  /*2910*/  HMMA.16816.F32.BF16 R28, R8.reuse, R106, R72 ;  /* 0x0000006a081c723c */ /* 0x040ff00000041848 */
[C---:B------:R-:W-:Y:S08]  /*2920*/  HMMA.16816.F32.BF16 R12, R8.reuse, R128, R60 ;  /* 0x00000080080c723c */ /* 0x040ff0000004183c */
[C---:B------:R-:W-:Y:S01]  /*2930*/  HMMA.16816.F32.BF16 R40, R8.reuse, R84, R92 ;  /* 0x000000540828723c */ /* 0x040fe2000004185c */
[----:B------:R-:W5:Y:S07]  /*2940*/  LDSM.16.M88.4 R92, [R212+0x11900] ;  /* 0x01190000d45c783b */ /* 0x000f6e0000000200 */
[C---:B------:R-:W-:Y:S01]  /*2950*/  HMMA.16816.F32.BF16 R24, R8.reuse, R120, R68 ;  /* 0x000000780818723c */ /* 0x040fe20000041844 */
[----:B------:R-:W-:Y:S07]  /*2960*/  LDSM.16.M88.4 R120, [R223+0x6000] ;  /* 0x00600000df78783b */ /* 0x000fee0000000200 */
[C---:B------:R-:W-:Y:S01]  /*2970*/  HMMA.16816.F32.BF16 R56, R8.reuse, R130, R56 ;  /* 0x000000820838723c */ /* 0x040fe20000041838 */
[----:B------:R-:W-:Y:S07]  /*2980*/  LDSM.16.M88.4 R128, [R223+0x6800] ;  /* 0x00680000df80783b */ /* 0x000fee0000000200 */
[C---:B------:R-:W-:Y:S08]  /*2990*/  HMMA.16816.F32.BF16 R60, R8.reuse, R132, R52 ;  /* 0x00000084083c723c */ /* 0x040ff00000041834 */
[C---:B------:R-:W-:Y:S01]  /*29a0*/  HMMA.16816.F32.BF16 R32, R8.reuse, R104, R80 ;  /* 0x000000680820723c */ /* 0x040fe20000041850 */
[----:B------:R-:W-:Y:S07]  /*29b0*/  LDSM.16.M88.4 R104, [R218+0x10900] ;  /* 0x01090000da68783b */ /* 0x000fee0000000200 */
[C---:B------:R-:W-:Y:S08]  /*29c0*/  HMMA.16816.F32.BF16 R52, R8.reuse, R134, R48 ;  /* 0x000000860834723c */ /* 0x040ff00000041830 */
[C---:B------:R-:W-:Y:S08]  /*29d0*/  HMMA.16816.F32.BF16 R36, R8.reuse, R86, R88 ;  /* 0x000000560824723c */ /* 0x040ff00000041858 */
[----:B---3--:R-:W-:Y:S08]  /*29e0*/  HMMA.16816.F32.BF16 R80, R8, R100, R76 ;  /* 0x000000640850723c */ /* 0x008ff0000004184c */
[----:B-1----:R-:W-:Y:S08]  /*29f0*/  HMMA.16816.F32.BF16 R72, R16, R126, R28 ;  /* 0x0000007e1048723c */ /* 0x002ff0000004181c */
[----:B------:R-:W-:Y:S01]  /*2a00*/  HMMA.16816.F32.BF16 R8, R8, R102, R44 ;  /* 0x000000660808723c */ /* 0x000fe2000004182c */
[----:B------:R-:W-:Y:S04]  /*2a10*/  LDSM.16.M88.4 R44, [R223+0x3000] ;  /* 0x00300000df2c783b */ /* 0x000fe80000000200 */
[----:B------:R-:W-:Y:S03]  /*2a20*/  LDSM.16.M88.4 R100, [R218+0x10100] ;  /* 0x01010000da64783b */ /* 0x000fe60000000200 */
[C---:B----4-:R-:W-:Y:S01]  /*2a30*/  HMMA.16816.F32.BF16 R28, R16.reuse, R108, R12 ;  /* 0x0000006c101c723c */ /* 0x050fe2000004180c */
[----:B------:R-:W1:Y:S07]  /*2a40*/  LDSM.16.M88.4 R12, [R220+0x1c100] ;  /* 0x01c10000dc0c783b */ /* 0x000e6e0000000200 */
[C---:B------:R-:W-:Y:S01]  /*2a50*/  HMMA.16816.F32.BF16 R88, R16.reuse, R116, R40 ;  /* 0x000000741058723c */ /* 0x040fe20000041828 */
[----:B------:R-:W3:Y:S07]  /*2a60*/  LDSM.16.M88.4 R40, [R223+0x3800] ;  /* 0x00380000df28783b */ /* 0x000eee0000000200 */
[C---:B------:R-:W-:Y:S08]  /*2a70*/  HMMA.16816.F32.BF16 R68, R16.reuse, R136, R24 ;  /* 0x000000881044723c */ /* 0x040ff00000041818 */
[C---:B------:R-:W-:Y:S01]  /*2a80*/  HMMA.16816.F32.BF16 R24, R16.reuse, R110, R56 ;  /* 0x0000006e1018723c */ /* 0x040fe20000041838 */
[----:B------:R-:W-:Y:S07]  /*2a90*/  LDSM.16.M88.4 R108, [R217+0x3800] ;  /* 0x00380000d96c783b */ /* 0x000fee0000000200 */
[C---:B------:R-:W-:Y:S01]  /*2aa0*/  HMMA.16816.F32.BF16 R76, R16.reuse, R124, R32 ;  /* 0x0000007c104c723c */ /* 0x040fe20000041820 */
[----:B------:R-:W4:Y:S04]  /*2ab0*/  LDSM.16.M88.4 R32, [R223+0x4800] ;  /* 0x00480000df20783b */ /* 0x000f280000000200 */
[----:B------:R-:W-:Y:S03]  /*2ac0*/  LDSM.16.M88.4 R124, [R218+0x12100] ;  /* 0x01210000da7c783b */ /* 0x000fe60000000200 */
[C---:B--2---:R-:W-:Y:S01]  /*2ad0*/  HMMA.16816.F32.BF16 R56, R16.reuse, R66, R52 ;  /* 0x000000421038723c */ /* 0x044fe20000041834 */
[----:B------:R-:W2:Y:S07]  /*2ae0*/  LDSM.16.M88.4 R52, [R223+0x5000] ;  /* 0x00500000df34783b */ /* 0x000eae0000000200 */
[C---:B------:R-:W-:Y:S01]  /*2af0*/  HMMA.16816.F32.BF16 R84, R16.reuse, R118, R36 ;  /* 0x000000761054723c */ /* 0x040fe20000041824 */
[----:B------:R-:W2:Y:S04]  /*2b00*/  LDSM.16.M88.4 R36, [R223+0x4000] ;  /* 0x00400000df24783b */ /* 0x000ea80000000200 */
[----:B------:R-:W-:Y:S03]  /*2b10*/  LDSM.16.M88.4 R116, [R218+0x11900] ;  /* 0x01190000da74783b */ /* 0x000fe60000000200 */
[C---:B------:R-:W-:Y:S08]  /*2b20*/  HMMA.16816.F32.BF16 R48, R16.reuse, R138, R20 ;  /* 0x0000008a1030723c */ /* 0x040ff00000041814 */
[C---:B------:R-:W-:Y:S01]  /*2b30*/  HMMA.16816.F32.BF16 R20, R16.reuse, R64, R60 ;  /* 0x000000401014723c */ /* 0x040fe2000004183c */
[----:B------:R-:W2:Y:S07]  /*2b40*/  LDSM.16.M88.4 R64, [R223+0x5800] ;  /* 0x00580000df40783b */ /* 0x000eae0000000200 */
[C---:B-----5:R-:W-:Y:S08]  /*2b50*/  HMMA.16816.F32.BF16 R60, R16.reuse, R92, R80 ;  /* 0x0000005c103c723c */ /* 0x060ff00000041850 */
[----:B------:R-:W-:Y:S01]  /*2b60*/  HMMA.16816.F32.BF16 R16, R16, R94, R8 ;  /* 0x0000005e1010723c */ /* 0x000fe20000041808 */
[----:B------:R-:W-:Y:S04]  /*2b70*/  LDSM.16.M88.4 R8, [R222+0x1c100] ;  /* 0x01c10000de08783b */ /* 0x000fe80000000200 */
[----:B------:R-:W5:Y:S03]  /*2b80*/  LDSM.16.M88.4 R92, [R218+0xf100] ;  /* 0x00f10000da5c783b */ /* 0x000f660000000200 */
[C---:B-1----:R-:W-:Y:S08]  /*2b90*/  HMMA.16816.F32.BF16 R88, R12.reuse, R44, R88 ;  /* 0x0000002c0c58723c */ /* 0x042ff00000041858 */
[C---:B---3--:R-:W-:Y:S08]  /*2ba0*/  HMMA.16816.F32.BF16 R80, R12.reuse, R40, R76 ;  /* 0x000000280c50723c */ /* 0x048ff0000004184c */
[C---:B------:R-:W-:Y:S08]  /*2bb0*/  HMMA.16816.F32.BF16 R84, R12.reuse, R46, R84 ;  /* 0x0000002e0c54723c */ /* 0x040ff00000041854 */
[C---:B------:R-:W-:Y:S08]  /*2bc0*/  HMMA.16816.F32.BF16 R76, R12.reuse, R42, R72 ;  /* 0x0000002a0c4c723c */ /* 0x040ff00000041848 */
[C---:B----4-:R-:W-:Y:S01]  /*2bd0*/  HMMA.16816.F32.BF16 R44, R12.reuse, R34, R24 ;  /* 0x000000220c2c723c */ /* 0x050fe20000041818 */
[----:B------:R-:W-:Y:S07]  /*2be0*/  LDSM.16.M88.4 R24, [R217+0x3000] ;  /* 0x00300000d918783b */ /* 0x000fee0000000200 */
[C---:B--2---:R-:W-:Y:S01]  /*2bf0*/  HMMA.16816.F32.BF16 R40, R12.reuse, R52, R20 ;  /* 0x000000340c28723c */ /* 0x044fe20000041814 */
[----:B------:R-:W1:Y:S07]  /*2c00*/  LDSM.16.M88.4 R20, [R221+0x1c100] ;  /* 0x01c10000dd14783b */ /* 0x000e6e0000000200 */
[C---:B------:R-:W-:Y:S08]  /*2c10*/  HMMA.16816.F32.BF16 R72, R12.reuse, R36, R68 ;  /* 0x000000240c48723c */ /* 0x040ff00000041844 */
[C---:B------:R-:W-:Y:S08]  /*2c20*/  HMMA.16816.F32.BF16 R68, R12.reuse, R38, R48 ;  /* 0x000000260c44723c */ /* 0x040ff00000041830 */
[C---:B------:R-:W-:Y:S08]  /*2c30*/  HMMA.16816.F32.BF16 R48, R12.reuse, R32, R28 ;  /* 0x000000200c30723c */ /* 0x040ff0000004181c */
[----:B------:R-:W-:Y:S08]  /*2c40*/  HMMA.16816.F32.BF16 R28, R12, R66, R16 ;  /* 0x000000420c1c723c */ /* 0x000ff00000041810 */
[----:B-----5:R-:W-:Y:S08]  /*2c50*/  HMMA.16816.F32.BF16 R16, R8, R92, R88 ;  /* 0x0000005c0810723c */ /* 0x020ff00000041858 */
[C---:B------:R-:W-:Y:S01]  /*2c60*/  HMMA.16816.F32.BF16 R36, R12.reuse, R54, R56 ;  /* 0x000000360c24723c */ /* 0x040fe20000041838 */
[----:B------:R-:W2:Y:S07]  /*2c70*/  LDSM.16.M88.4 R52, [R217+0x4000] ;  /* 0x00400000d934783b */ /* 0x000eae0000000200 */
[----:B------:R-:W-:Y:S01]  /*2c80*/  HMMA.16816.F32.BF16 R32, R12, R64, R60 ;  /* 0x000000400c20723c */ /* 0x000fe2000004183c */
[----:B------:R-:W-:Y:S07]  /*2c90*/  LDSM.16.M88.4 R60, [R217+0x5000] ;  /* 0x00500000d93c783b */ /* 0x000fee0000000200 */
[C---:B------:R-:W-:Y:S08]  /*2ca0*/  HMMA.16816.F32.BF16 R12, R8.reuse, R94, R84 ;  /* 0x0000005e080c723c */ /* 0x040ff00000041854 */
[C---:B------:R-:W-:Y:S08]  /*2cb0*/  HMMA.16816.F32.BF16 R64, R8.reuse, R96, R80 ;  /* 0x000000600840723c */ /* 0x040ff00000041850 */
[C---:B------:R-:W-:Y:S01]  /*2cc0*/  HMMA.16816.F32.BF16 R88, R8.reuse, R102, R68 ;  /* 0x000000660858723c */ /* 0x040fe20000041844 */
[----:B------:R-:W3:Y:S07]  /*2cd0*/  LDSM.16.M88.4 R68, [R217+0x4800] ;  /* 0x00480000d944783b */ /* 0x000eee0000000200 */
[C---:B------:R-:W-:Y:S08]  /*2ce0*/  HMMA.16816.F32.BF16 R96, R8.reuse, R98, R76 ;  /* 0x000000620860723c */ /* 0x040ff0000004184c */
[C---:B------:R-:W-:Y:S01]  /*2cf0*/  HMMA.16816.F32.BF16 R80, R8.reuse, R106, R44 ;  /* 0x0000006a0850723c */ /* 0x040fe2000004182c */
[----:B------:R-:W4:Y:S07]  /*2d00*/  LDSM.16.M88.4 R44, [R217+0x5800] ;  /* 0x00580000d92c783b */ /* 0x000f2e0000000200 */
[C---:B------:R-:W-:Y:S08]  /*2d10*/  HMMA.16816.F32.BF16 R92, R8.reuse, R100, R72 ;  /* 0x00000064085c723c */ /* 0x040ff00000041848 */
[C---:B------:R-:W-:Y:S01]  /*2d20*/  HMMA.16816.F32.BF16 R84, R8.reuse, R104, R48 ;  /* 0x000000680854723c */ /* 0x040fe20000041830 */
[----:B------:R-:W-:Y:S07]  /*2d30*/  LDSM.16.M88.4 R104, [R212+0x13100] ;  /* 0x01310000d468783b */ /* 0x000fee0000000200 */
[----:B------:R-:W-:Y:S01]  /*2d40*/  HMMA.16816.F32.BF16 R100, R8, R112, R40 ;  /* 0x000000700864723c */ /* 0x000fe20000041828 */
[----:B------:R-:W-:Y:S07]  /*2d50*/  LDSM.16.M88.4 R40, [R212+0x12100] ;  /* 0x01210000d428783b */ /* 0x000fee0000000200 */
[----:B-1----:R-:W-:Y:S01]  /*2d60*/  HMMA.16816.F32.BF16 R48, R20, R24, R16 ;  /* 0x000000181430723c */ /* 0x002fe20000041810 */
[----:B------:R-:W1:Y:S07]  /*2d70*/  LDSM.16.M88.4 R16, [R219+0x20100] ;  /* 0x02010000db10783b */ /* 0x000e6e0000000200 */
[C---:B------:R-:W-:Y:S01]  /*2d80*/  HMMA.16816.F32.BF16 R76, R8.reuse, R114, R36 ;  /* 0x00000072084c723c */ /* 0x040fe20000041824 */
[----:B------:R-:W5:Y:S04]  /*2d90*/  LDSM.16.M88.4 R36, [R212+0x12900] ;  /* 0x01290000d424783b */ /* 0x000f680000000200 */
[----:B------:R-:W-:Y:S03]  /*2da0*/  LDSM.16.M88.4 R112, [R212+0x14900] ;  /* 0x01490000d470783b */ /* 0x000fe60000000200 */
[C---:B------:R-:W-:Y:S08]  /*2db0*/  HMMA.16816.F32.BF16 R72, R8.reuse, R116, R32 ;  /* 0x000000740848723c */ /* 0x040ff00000041820 */
[----:B------:R-:W-:Y:S01]  /*2dc0*/  HMMA.16816.F32.BF16 R56, R8, R118, R28 ;  /* 0x000000760838723c */ /* 0x000fe2000004181c */
[----:B------:R-:W-:Y:S07]  /*2dd0*/  LDSM.16.M88.4 R116, [R212+0x13900] ;  /* 0x01390000d474783b */ /* 0x000fee0000000200 */
[C---:B------:R-:W-:Y:S01]  /*2de0*/  HMMA.16816.F32.BF16 R32, R20.reuse, R26, R12 ;  /* 0x0000001a1420723c */ /* 0x040fe2000004180c */
[----:B------:R-:W-:Y:S07]  /*2df0*/  LDSM.16.M88.4 R12, [R220+0x20100] ;  /* 0x02010000dc0c783b */ /* 0x000fee0000000200 */
[C---:B------:R-:W-:Y:S08]  /*2e00*/  HMMA.16816.F32.BF16 R28, R20.reuse, R108, R64 ;  /* 0x0000006c141c723c */ /* 0x040ff00000041840 */
[C---:B------:R-:W-:Y:S01]  /*2e10*/  HMMA.16816.F32.BF16 R24, R20.reuse, R110, R96 ;  /* 0x0000006e1418723c */ /* 0x040fe20000041860 */
[----:B------:R-:W1:Y:S07]  /*2e20*/  LDSM.16.M88.4 R108, [R212+0x14100] ;  /* 0x01410000d46c783b */ /* 0x000e6e0000000200 */
[C---:B--2---:R-:W-:Y:S01]  /*2e30*/  HMMA.16816.F32.BF16 R8, R20.reuse, R52, R92 ;  /* 0x000000341408723c */ /* 0x044fe2000004185c */
[----:B------:R-:W-:Y:S07]  /*2e40*/  LDSM.16.M88.4 R92, [R223+0x8000] ;  /* 0x00800000df5c783b */ /* 0x000fee0000000200 */
[C---:B------:R-:W-:Y:S08]  /*2e50*/  HMMA.16816.F32.BF16 R52, R20.reuse, R54, R88 ;  /* 0x000000361434723c */ /* 0x040ff00000041858 */
[C---:B---3--:R-:W-:Y:S08]  /*2e60*/  HMMA.16816.F32.BF16 R88, R20.reuse, R70, R80 ;  /* 0x000000461458723c */ /* 0x048ff00000041850 */
[C---:B------:R-:W-:Y:S01]  /*2e70*/  HMMA.16816.F32.BF16 R96, R20.reuse, R60, R100 ;  /* 0x0000003c1460723c */ /* 0x040fe20000041864 */
[----:B------:R-:W-:Y:S07]  /*2e80*/  LDSM.16.M88.4 R100, [R223+0x8800] ;  /* 0x00880000df64783b */ /* 0x000fee0000000200 */
[C---:B------:R-:W-:Y:S08]  /*2e90*/  HMMA.16816.F32.BF16 R80, R20.reuse, R62, R76 ;  /* 0x0000003e1450723c */ /* 0x040ff0000004184c */
[C---:B------:R-:W-:Y:S08]  /*2ea0*/  HMMA.16816.F32.BF16 R84, R20.reuse, R68, R84 ;  /* 0x000000441454723c */ /* 0x040ff00000041854 */
[C---:B----4-:R-:W-:Y:S08]  /*2eb0*/  HMMA.16816.F32.BF16 R76, R20.reuse, R44, R72 ;  /* 0x0000002c144c723c */ /* 0x050ff00000041848 */
[----:B------:R-:W-:Y:S01]  /*2ec0*/  HMMA.16816.F32.BF16 R72, R20, R46, R56 ;  /* 0x0000002e1448723c */ /* 0x000fe20000041838 */
[----:B------:R-:W2:Y:S07]  /*2ed0*/  LDSM.16.M88.4 R44, [R223+0x7000] ;  /* 0x00700000df2c783b */ /* 0x000eae0000000200 */
[C---:B-1----:R-:W-:Y:S08]  /*2ee0*/  HMMA.16816.F32.BF16 R64, R16.reuse, R40, R48 ;  /* 0x000000281040723c */ /* 0x042ff00000041830 */
[C---:B------:R-:W-:Y:S01]  /*2ef0*/  HMMA.16816.F32.BF16 R68, R16.reuse, R42, R32 ;  /* 0x0000002a1044723c */ /* 0x040fe20000041820 */
[----:B------:R-:W1:Y:S07]  /*2f00*/  LDSM.16.M88.4 R40, [R223+0x7800] ;  /* 0x00780000df28783b */ /* 0x000e6e0000000200 */
[C---:B-----5:R-:W-:Y:S08]  /*2f10*/  HMMA.16816.F32.BF16 R60, R16.reuse, R36, R28 ;  /* 0x00000024103c723c */ /* 0x060ff0000004181c */
[C---:B------:R-:W-:Y:S08]  /*2f20*/  HMMA.16816.F32.BF16 R48, R16.reuse, R38, R24 ;  /* 0x000000261030723c */ /* 0x040ff00000041818 */
[C---:B------:R-:W-:Y:S08]  /*2f30*/  HMMA.16816.F32.BF16 R32, R16.reuse, R106, R52 ;  /* 0x0000006a1020723c */ /* 0x040ff00000041834 */
[C---:B------:R-:W-:Y:S01]  /*2f40*/  HMMA.16816.F32.BF16 R36, R16.reuse, R104, R8 ;  /* 0x000000681024723c */ /* 0x040fe20000041808 */
[----:B------:R-:W3:Y:S04]  /*2f50*/  LDSM.16.M88.4 R8, [R222+0x20100] ;  /* 0x02010000de08783b */ /* 0x000ee80000000200 */
[----:B------:R-:W-:Y:S03]  /*2f60*/  LDSM.16.M88.4 R104, [R218+0x13900] ;  /* 0x01390000da68783b */ /* 0x000fe60000000200 */
[C---:B------:R-:W-:Y:S01]  /*2f70*/  HMMA.16816.F32.BF16 R20, R16.reuse, R108, R96 ;  /* 0x0000006c1014723c */ /* 0x040fe20000041860 */
[----:B------:R-:W4:Y:S07]  /*2f80*/  LDSM.16.M88.4 R96, [R218+0x13100] ;  /* 0x01310000da60783b */ /* 0x000f2e0000000200 */
[C---:B------:R-:W-:Y:S08]  /*2f90*/  HMMA.16816.F32.BF16 R28, R16.reuse, R116, R84 ;  /* 0x00000074101c723c */ /* 0x040ff00000041854 */
[C---:B------:R-:W-:Y:S01]  /*2fa0*/  HMMA.16816.F32.BF16 R24, R16.reuse, R118, R88 ;  /* 0x000000761018723c */ /* 0x040fe20000041858 */
[----:B------:R-:W-:Y:S07]  /*2fb0*/  LDSM.16.M88.4 R88, [R218+0x12900] ;  /* 0x01290000da58783b */ /* 0x000fee0000000200 */
[C---:B------:R-:W-:Y:S08]  /*2fc0*/  HMMA.16816.F32.BF16 R56, R16.reuse, R112, R76 ;  /* 0x000000701038723c */ /* 0x040ff0000004184c */
[C---:B------:R-:W-:Y:S01]  /*2fd0*/  HMMA.16816.F32.BF16 R52, R16.reuse, R110, R80 ;  /* 0x0000006e1034723c */ /* 0x040fe20000041850 */
[----:B------:R-:W-:Y:S07]  /*2fe0*/  LDSM.16.M88.4 R108, [R218+0x14100] ;  /* 0x01410000da6c783b */ /* 0x000fee0000000200 */
[----:B------:R-:W-:Y:S01]  /*2ff0*/  HMMA.16816.F32.BF16 R16, R16, R114, R72 ;  /* 0x000000721010723c */ /* 0x000fe20000041848 */
[----:B------:R-:W5:Y:S07]  /*3000*/  LDSM.16.M88.4 R112, [R218+0x14900] ;  /* 0x01490000da70783b */ /* 0x000f6e0000000200 */
[C---:B------:R-:W-:Y:S08]  /*3010*/  HMMA.16816.F32.BF16 R64, R12.reuse, R120, R64 ;  /* 0x000000780c40723c */ /* 0x040ff00000041840 */
[C---:B------:R-:W-:Y:S08]  /*3020*/  HMMA.16816.F32.BF16 R72, R12.reuse, R122, R68 ;  /* 0x0000007a0c48723c */ /* 0x040ff00000041844 */
[C---:B--2---:R-:W-:Y:S08]  /*3030*/  HMMA.16816.F32.BF16 R68, R12.reuse, R46, R32 ;  /* 0x0000002e0c44723c */ /* 0x044ff00000041820 */
[C---:B------:R-:W-:Y:S08]  /*3040*/  HMMA.16816.F32.BF16 R84, R12.reuse, R128, R60 ;  /* 0x000000800c54723c */ /* 0x040ff0000004183c */
[C---:B------:R-:W-:Y:S01]  /*3050*/  HMMA.16816.F32.BF16 R76, R12.reuse, R44, R36 ;  /* 0x0000002c0c4c723c */ /* 0x040fe20000041824 */
[----:B------:R-:W-:Y:S07]  /*3060*/  LDSM.16.M88.4 R36, [R217+0x6000] ;  /* 0x00600000d924783b */ /* 0x000fee0000000200 */
[C---:B------:R-:W-:Y:S08]  /*3070*/  HMMA.16816.F32.BF16 R32, R12.reuse, R92, R20 ;  /* 0x0000005c0c20723c */ /* 0x040ff00000041814 */
[C---:B-1----:R-:W-:Y:S08]  /*3080*/  HMMA.16816.F32.BF16 R60, R12.reuse, R40, R28 ;  /* 0x000000280c3c723c */ /* 0x042ff0000004181c */
[C---:B------:R-:W-:Y:S01]  /*3090*/  HMMA.16816.F32.BF16 R44, R12.reuse, R42, R24 ;  /* 0x0000002a0c2c723c */ /* 0x040fe20000041818 */
[----:B------:R-:W1:Y:S07]  /*30a0*/  LDSM.16.M88.4 R24, [R221+0x20100] ;  /* 0x02010000dd18783b */ /* 0x000e6e0000000200 */
[C---:B------:R-:W-:Y:S08]  /*30b0*/  HMMA.16816.F32.BF16 R20, R12.reuse, R100, R56 ;  /* 0x000000640c14723c */ /* 0x040ff00000041838 */
[C---:B------:R-:W-:Y:S08]  /*30c0*/  HMMA.16816.F32.BF16 R80, R12.reuse, R130, R48 ;  /* 0x000000820c50723c */ /* 0x040ff00000041830 */
[C---:B------:R-:W-:Y:S01]  /*30d0*/  HMMA.16816.F32.BF16 R28, R12.reuse, R94, R52 ;  /* 0x0000005e0c1c723c */ /* 0x040fe20000041834 */
[----:B------:R-:W2:Y:S07]  /*30e0*/  LDSM.16.M88.4 R52, [R217+0x6800] ;  /* 0x00680000d934783b */ /* 0x000eae0000000200 */
[----:B------:R-:W-:Y:S08]  /*30f0*/  HMMA.16816.F32.BF16 R16, R12, R102, R16 ;  /* 0x000000660c10723c */ /* 0x000ff00000041810 */
[C---:B---3--:R-:W-:Y:S08]  /*3100*/  HMMA.16816.F32.BF16 R12, R8.reuse, R124, R64 ;  /* 0x0000007c080c723c */ /* 0x048ff00000041840 */
[C---:B------:R-:W-:Y:S08]  /*3110*/  HMMA.16816.F32.BF16 R40, R8.reuse, R126, R72 ;  /* 0x0000007e0828723c */ /* 0x040ff00000041848 */
[C---:B----4-:R-:W-:Y:S08]  /*3120*/  HMMA.16816.F32.BF16 R64, R8.reuse, R96, R76 ;  /* 0x000000600840723c */ /* 0x050ff0000004184c */
[C---:B------:R-:W-:Y:S08]  /*3130*/  HMMA.16816.F32.BF16 R68, R8.reuse, R98, R68 ;  /* 0x000000620844723c */ /* 0x040ff00000041844 */
[C---:B------:R-:W-:Y:S01]  /*3140*/  HMMA.16816.F32.BF16 R72, R8.reuse, R104, R60 ;  /* 0x000000680848723c */ /* 0x040fe2000004183c */
[----:B------:R-:W-:Y:S07]  /*3150*/  LDSM.16.M88.4 R60, [R212+0x15100] ;  /* 0x01510000d43c783b */ /* 0x000fee0000000200 */
[C---:B-----5:R-:W-:Y:S01]  /*3160*/  HMMA.16816.F32.BF16 R96, R8.reuse, R112, R20 ;  /* 0x000000700860723c */ /* 0x060fe20000041814 */
[----:B------:R-:W3:Y:S07]  /*3170*/  LDSM.16.M88.4 R20, [R219+0x24100] ;  /* 0x02410000db14783b */ /* 0x000eee0000000200 */
[C---:B------:R-:W-:Y:S08]  /*3180*/  HMMA.16816.F32.BF16 R48, R8.reuse, R88, R84 ;  /* 0x000000580830723c */ /* 0x040ff00000041854 */
[C---:B------:R-:W-:Y:S01]  /*3190*/  HMMA.16816.F32.BF16 R56, R8.reuse, R90, R80 ;  /* 0x0000005a0838723c */ /* 0x040fe20000041850 */
[----:B------:R-:W-:Y:S07]  /*31a0*/  LDSM.16.M88.4 R80, [R217+0x9000] ;  /* 0x00900000d950783b */ /* 0x000fee0000000200 */
[C---:B------:R-:W-:Y:S08]  /*31b0*/  HMMA.16816.F32.BF16 R88, R8.reuse, R106, R44 ;  /* 0x0000006a0858723c */ /* 0x040ff0000004182c */
[C---:B------:R-:W-:Y:S01]  /*31c0*/  HMMA.16816.F32.BF16 R104, R8.reuse, R108, R32 ;  /* 0x0000006c0868723c */ /* 0x040fe20000041820 */
[----:B------:R-:W4:Y:S07]  /*31d0*/  LDSM.16.M88.4 R32, [R217+0x7000] ;  /* 0x00700000d920783b */ /* 0x000f2e0000000200 */
[C---:B------:R-:W-:Y:S08]  /*31e0*/  HMMA.16816.F32.BF16 R108, R8.reuse, R110, R28 ;  /* 0x0000006e086c723c */ /* 0x040ff0000004181c */
[----:B------:R-:W-:Y:S01]  /*31f0*/  HMMA.16816.F32.BF16 R112, R8, R114, R16 ;  /* 0x000000720870723c */ /* 0x000fe20000041810 */
[----:B------:R-:W-:Y:S07]  /*3200*/  LDSM.16.M88.4 R16, [R220+0x24100] ;  /* 0x02410000dc10783b */ /* 0x000fee0000000200 */
[C---:B-1----:R-:W-:Y:S01]  /*3210*/  HMMA.16816.F32.BF16 R8, R24.reuse, R36, R12 ;  /* 0x000000241808723c */ /* 0x042fe2000004180c */
[----:B------:R-:W-:Y:S07]  /*3220*/  LDSM.16.M88.4 R12, [R222+0x24100] ;  /* 0x02410000de0c783b */ /* 0x000fee0000000200 */
[C---:B------:R-:W-:Y:S01]  /*3230*/  HMMA.16816.F32.BF16 R28, R24.reuse, R38, R40 ;  /* 0x00000026181c723c */ /* 0x040fe20000041828 */
[----:B------:R-:W1:Y:S04]  /*3240*/  LDSM.16.M88.4 R40, [R223+0x9000] ;  /* 0x00900000df28783b */ /* 0x000e680000000200 */
[----:B------:R-:W5:Y:S03]  /*3250*/  LDSM.16.M88.4 R36, [R217+0x7800] ;  /* 0x00780000d924783b */ /* 0x000f660000000200 */
[----:B--2---:R-:W-:Y:S01]  /*3260*/  HMMA.16816.F32.BF16 R44, R24, R52, R48 ;  /* 0x00000034182c723c */ /* 0x004fe20000041830 */
[----:B------:R-:W2:Y:S07]  /*3270*/  LDSM.16.M88.4 R48, [R212+0x15900] ;  /* 0x01590000d430783b */ /* 0x000eae0000000200 */
[----:B---3--:R-:W-:Y:S08]  /*3280*/  HMMA.16816.F32.BF16 R8, R20, R60, R8 ;  /* 0x0000003c1408723c */ /* 0x008ff00000041808 */
[C---:B----4-:R-:W-:Y:S01]  /*3290*/  HMMA.16816.F32.BF16 R84, R24.reuse, R32, R64 ;  /* 0x000000201854723c */ /* 0x050fe20000041840 */
[----:B------:R-:W3:Y:S07]  /*32a0*/  LDSM.16.M88.4 R64, [R218+0x15100] ;  /* 0x01510000da40783b */ /* 0x000eee0000000200 */
[----:B------:R-:W-:Y:S01]  /*32b0*/  HMMA.16816.F32.BF16 R92, R24, R34, R68 ;  /* 0x00000022185c723c */ /* 0x000fe20000041844 */
[----:B------:R-:W-:Y:S07]  /*32c0*/  LDSM.16.M88.4 R68, [R218+0x15900] ;  /* 0x01590000da44783b */ /* 0x000fee0000000200 */
[----:B------:R-:W-:Y:S01]  /*32d0*/  HMMA.16816.F32.BF16 R32, R20, R62, R28 ;  /* 0x0000003e1420723c */ /* 0x000fe2000004181c */
[----:B------:R-:W4:Y:S07]  /*32e0*/  LDSM.16.M88.4 R60, [R223+0x9800] ;  /* 0x00980000df3c783b */ /* 0x000f2e0000000200 */
[----:B-1----:R-:W-:Y:S01]  /*32f0*/  HMMA.16816.F32.BF16 R28, R16, R40, R8 ;  /* 0x00000028101c723c */ /* 0x002fe20000041808 */
[----:B------:R-:W-:Y:S07]  /*3300*/  LDSM.16.M88.4 R8, [R221+0x24100] ;  /* 0x02410000dd08783b */ /* 0x000fee0000000200 */
[C---:B------:R-:W-:Y:S01]  /*3310*/  HMMA.16816.F32.BF16 R76, R24.reuse, R54, R56 ;  /* 0x00000036184c723c */ /* 0x040fe20000041838 */
[----:B------:R-:W1:Y:S04]  /*3320*/  LDSM.16.M88.4 R56, [R217+0x8000] ;  /* 0x00800000d938783b */ /* 0x000e680000000200 */
[----:B------:R-:W1:Y:S03]  /*3330*/  LDSM.16.M88.4 R52, [R217+0x8800] ;  /* 0x00880000d934783b */ /* 0x000e660000000200 */
[----:B-----5:R-:W-:Y:S01]  /*3340*/  HMMA.16816.F32.BF16 R100, R24, R36, R72 ;  /* 0x000000241864723c */ /* 0x020fe20000041848 */
[----:B------:R-:W5:Y:S07]  /*3350*/  LDSM.16.M88.4 R72, [R212+0x16100] ;  /* 0x01610000d448783b */ /* 0x000f6e0000000200 */
[----:B------:R-:W-:Y:S08]  /*3360*/  HMMA.16816.F32.BF16 R32, R16, R42, R32 ;  /* 0x0000002a1020723c */ /* 0x000ff00000041820 */
[----:B------:R-:W-:Y:S08]  /*3370*/  HMMA.16816.F32.BF16 R88, R24, R38, R88 ;  /* 0x000000261858723c */ /* 0x000ff00000041858 */
[----:B--2---:R-:W-:Y:S08]  /*3380*/  HMMA.16816.F32.BF16 R36, R20, R48, R44 ;  /* 0x000000301424723c */ /* 0x004ff0000004182c */
[----:B---3--:R-:W-:Y:S08]  /*3390*/  HMMA.16816.F32.BF16 R28, R12, R64, R28 ;  /* 0x000000400c1c723c */ /* 0x008ff0000004181c */
[----:B------:R-:W-:Y:S01]  /*33a0*/  HMMA.16816.F32.BF16 R44, R20, R50, R76 ;  /* 0x00000032142c723c */ /* 0x000fe2000004184c */
[----:B------:R-:W-:Y:S07]  /*33b0*/  LDSM.16.M88.4 R76, [R212+0x17100] ;  /* 0x01710000d44c783b */ /* 0x000fee0000000200 */
[----:B------:R-:W-:Y:S01]  /*33c0*/  HMMA.16816.F32.BF16 R32, R12, R66, R32 ;  /* 0x000000420c20723c */ /* 0x000fe20000041820 */
[----:B------:R-:W2:Y:S07]  /*33d0*/  LDSM.16.M88.4 R64, [R223+0xa000] ;  /* 0x00a00000df40783b */ /* 0x000eae0000000200 */
[----:B----4-:R-:W-:Y:S08]  /*33e0*/  HMMA.16816.F32.BF16 R36, R16, R60, R36 ;  /* 0x0000003c1024723c */ /* 0x010ff00000041824 */
[C---:B-1----:R-:W-:Y:S08]  /*33f0*/  HMMA.16816.F32.BF16 R104, R24.reuse, R56, R104 ;  /* 0x000000381868723c */ /* 0x042ff00000041868 */
[C---:B------:R-:W-:Y:S01]  /*3400*/  HMMA.16816.F32.BF16 R108, R24.reuse, R58, R108 ;  /* 0x0000003a186c723c */ /* 0x040fe2000004186c */
[----:B------:R-:W1:Y:S07]  /*3410*/  LDSM.16.M88.4 R56, [R217+0x9800] ;  /* 0x00980000d938783b */ /* 0x000e6e0000000200 */
[----:B------:R-:W-:Y:S08]  /*3420*/  HMMA.16816.F32.BF16 R96, R24, R52, R96 ;  /* 0x000000341860723c */ /* 0x000ff00000041860 */
[----:B------:R-:W-:Y:S08]  /*3430*/  HMMA.16816.F32.BF16 R48, R8, R80, R28 ;  /* 0x000000500830723c */ /* 0x000ff0000004181c */
[----:B------:R-:W-:Y:S08]  /*3440*/  HMMA.16816.F32.BF16 R112, R24, R54, R112 ;  /* 0x000000361870723c */ /* 0x000ff00000041870 */
[----:B-----5:R-:W-:Y:S01]  /*3450*/  HMMA.16816.F32.BF16 R24, R20, R72, R84 ;  /* 0x000000481418723c */ /* 0x020fe20000041854 */
[----:B------:R-:W3:Y:S07]  /*3460*/  LDSM.16.M88.4 R84, [R212+0x16900] ;  /* 0x01690000d454783b */ /* 0x000eee0000000200 */
[----:B------:R-:W-:Y:S01]  /*3470*/  HMMA.16816.F32.BF16 R44, R16, R62, R44 ;  /* 0x0000003e102c723c */ /* 0x000fe2000004182c */
[----:B------:R-:W4:Y:S01]  /*3480*/  LDSM.16.M88.4 R60, [R218+0x16100] ;  /* 0x01610000da3c783b */ /* 0x000f220000000200 */
[----:B------:R-:W-:-:S04]  /*3490*/  FMUL.FTZ R0, R48, c[0x0][0x320] ;  /* 0x0000c80030007a20 */ /* 0x000fc80000410000 */
[----:B------:R5:W1:Y:S02]  /*34a0*/  MUFU.TANH R120, R0 ;  /* 0x0000000000787308 */ /* 0x000a640000002400 */
[----:B------:R-:W-:Y:S08]  /*34b0*/  HMMA.16816.F32.BF16 R40, R12, R68, R36 ;  /* 0x000000440c28723c */ /* 0x000ff00000041824 */
[----:B------:R-:W-:Y:S01]  /*34c0*/  HMMA.16816.F32.BF16 R32, R8, R82, R32 ;  /* 0x000000520820723c */ /* 0x000fe20000041820 */
[----:B------:R-:W-:Y:S01]  /*34d0*/  LDSM.16.M88.4 R80, [R217+0xa000] ;  /* 0x00a00000d950783b */ /* 0x000fe20000000200 */
[----:B-----5:R-:W-:-:S06]  /*34e0*/  FMUL.FTZ R0, R49, c[0x0][0x320] ;  /* 0x0000c80031007a20 */ /* 0x020fcc0000410000 */
[----:B------:R-:W-:Y:S01]  /*34f0*/  HMMA.16816.F32.BF16 R36, R20, R74, R92 ;  /* 0x0000004a1424723c */ /* 0x000fe2000004185c */
[----:B------:R-:W-:Y:S01]  /*3500*/  LDSM.16.M88.4 R72, [R217+0xa800] ;  /* 0x00a80000d948783b */ /* 0x000fe20000000200 */
[----:B------:R5:W1:Y:S06]  /*3510*/  MUFU.TANH R119, R0 ;  /* 0x0000000000777308 */ /* 0x000a6c0000002400 */
[----:B--2---:R-:W-:Y:S08]  /*3520*/  HMMA.16816.F32.BF16 R28, R16, R64, R24 ;  /* 0x00000040101c723c */ /* 0x004ff00000041818 */
[----:B------:R-:W-:Y:S01]  /*3530*/  HMMA.16816.F32.BF16 R24, R12, R70, R44 ;  /* 0x000000460c18723c */ /* 0x000fe2000004182c */
[----:B------:R-:W2:Y:S01]  /*3540*/  LDSM.16.M88.4 R68, [R223+0xa800] ;  /* 0x00a80000df44783b */ /* 0x000ea20000000200 */
[----:B-----5:R-:W-:-:S04]  /*3550*/  FMUL.FTZ R0, R50, c[0x0][0x320] ;  /* 0x0000c80032007a20 */ /* 0x020fc80000410000 */
[----:B------:R5:W2:Y:S02]  /*3560*/  MUFU.TANH R118, R0 ;  /* 0x0000000000767308 */ /* 0x000aa40000002400 */
[----:B-1----:R-:W-:Y:S08]  /*3570*/  HMMA.16816.F32.BF16 R52, R8, R56, R40 ;  /* 0x000000380834723c */ /* 0x002ff00000041828 */
[----:B------:R-:W-:Y:S01]  /*3580*/  HMMA.16816.F32.BF16 R44, R16, R66, R36 ;  /* 0x00000042102c723c */ /* 0x000fe20000041824 */
[----:B------:R-:W-:Y:S01]  /*3590*/  LDSM.16.M88.4 R64, [R212+0x17900] ;  /* 0x01790000d440783b */ /* 0x000fe20000000200 */
[----:B-----5:R-:W-:-:S06]  /*35a0*/  FMUL.FTZ R0, R51, c[0x0][0x320] ;  /* 0x0000c80033007a20 */ /* 0x020fcc0000410000 */
[----:B---3--:R-:W-:Y:S01]  /*35b0*/  HMMA.16816.F32.BF16 R48, R20, R84, R100 ;  /* 0x000000541430723c */ /* 0x008fe20000041864 */
[----:B------:R1:W3:Y:S07]  /*35c0*/  MUFU.TANH R117, R0 ;  /* 0x0000000000757308 */ /* 0x0002ee0000002400 */
[----:B----4-:R-:W-:Y:S08]  /*35d0*/  HMMA.16816.F32.BF16 R40, R12, R60, R28 ;  /* 0x0000003c0c28723c */ /* 0x010ff0000004181c */
[----:B------:R-:W-:Y:S01]  /*35e0*/  HMMA.16816.F32.BF16 R24, R8, R58, R24 ;  /* 0x0000003a0818723c */ /* 0x000fe20000041818 */
[----:B------:R-:W4:Y:S01]  /*35f0*/  LDSM.16.M88.4 R56, [R218+0x16900] ;  /* 0x01690000da38783b */ /* 0x000f220000000200 */
[----:B-1----:R-:W-:-:S04]  /*3600*/  FMUL.FTZ R0, R32, c[0x0][0x320] ;  /* 0x0000c80020007a20 */ /* 0x002fc80000410000 */
[----:B------:R1:W1:Y:S02]  /*3610*/  MUFU.TANH R116, R0 ;  /* 0x0000000000747308 */ /* 0x0002640000002400 */
[----:B------:R-:W-:Y:S08]  /*3620*/  HMMA.16816.F32.BF16 R36, R20, R86, R88 ;  /* 0x000000561424723c */ /* 0x000ff00000041858 */
[----:B------:R-:W-:Y:S01]  /*3630*/  HMMA.16816.F32.BF16 R28, R12, R62, R44 ;  /* 0x0000003e0c1c723c */ /* 0x000fe2000004182c */
[----:B------:R-:W5:Y:S01]  /*3640*/  LDSM.16.M88.4 R60, [R223+0xb000] ;  /* 0x00b00000df3c783b */ /* 0x000f620000000200 */
[----:B-1----:R-:W-:-:S06]  /*3650*/  FMUL.FTZ R0, R33, c[0x0][0x320] ;  /* 0x0000c80021007a20 */ /* 0x002fcc0000410000 */
[----:B------:R-:W-:Y:S01]  /*3660*/  HMMA.16816.F32.BF16 R44, R20, R76, R104 ;  /* 0x0000004c142c723c */ /* 0x000fe20000041868 */
[----:B------:R1:W1:Y:S02]  /*3670*/  MUFU.TANH R95, R0 ;  /* 0x00000000005f7308 */ /* 0x0002640000002400 */
[----:B-1----:R-:W-:-:S06]  /*3680*/  FMUL.FTZ R0, R34, c[0x0][0x320] ;  /* 0x0000c80022007a20 */ /* 0x002fcc0000410000 */
[----:B------:R1:W1:Y:S02]  /*3690*/  MUFU.TANH R94, R0 ;  /* 0x00000000005e7308 */ /* 0x0002640000002400 */
[----:B-1----:R-:W-:Y:S02]  /*36a0*/  FMUL.FTZ R0, R35, c[0x0][0x320] ;  /* 0x0000c80023007a20 */ /* 0x002fe40000410000 */
[----:B--2---:R-:W-:Y:S04]  /*36b0*/  HMMA.16816.F32.BF16 R32, R16, R68, R48 ;  /* 0x000000441020723c */ /* 0x004fe80000041830 */
[----:B------:R1:W2:Y:S04]  /*36c0*/  MUFU.TANH R93, R0 ;  /* 0x00000000005d7308 */ /* 0x0002a80000002400 */
[----:B------:R-:W-:Y:S08]  /*36d0*/  HMMA.16816.F32.BF16 R48, R8, R80, R40 ;  /* 0x000000500830723c */ /* 0x000ff00000041828 */
[----:B------:R-:W-:Y:S01]  /*36e0*/  HMMA.16816.F32.BF16 R40, R16, R70, R36 ;  /* 0x000000461028723c */ /* 0x000fe20000041824 */
[----:B------:R-:W-:Y:S01]  /*36f0*/  LDSM.16.M88.4 R68, [R217+0xb000] ;  /* 0x00b00000d944783b */ /* 0x000fe20000000200 */
[----:B-1----:R-:W-:-:S04]  /*3700*/  FMUL.FTZ R0, R52, c[0x0][0x320] ;  /* 0x0000c80034007a20 */ /* 0x002fc80000410000 */
[----:B------:R1:W1:Y:S02]  /*3710*/  MUFU.TANH R92, R0 ;  /* 0x00000000005c7308 */ /* 0x0002640000002400 */
[----:B----4-:R-:W-:Y:S08]  /*3720*/  HMMA.16816.F32.BF16 R36, R12, R56, R32 ;  /* 0x000000380c24723c */ /* 0x010ff00000041820 */
[----:B------:R-:W-:Y:S01]  /*3730*/  HMMA.16816.F32.BF16 R32, R20, R78, R108 ;  /* 0x0000004e1420723c */ /* 0x000fe2000004186c */
[----:B-1----:R-:W-:-:S07]  /*3740*/  FMUL.FTZ R0, R53, c[0x0][0x320] ;  /* 0x0000c80035007a20 */ /* 0x002fce0000410000 */
[----:B------:R-:W-:Y:S01]  /*3750*/  HMMA.16816.F32.BF16 R40, R12, R58, R40 ;  /* 0x0000003a0c28723c */ /* 0x000fe20000041828 */
[----:B------:R-:W-:Y:S01]  /*3760*/  LDSM.16.M88.4 R56, [R223+0xb800] ;  /* 0x00b80000df38783b */ /* 0x000fe20000000200 */
[----:B------:R1:W4:Y:S11]  /*3770*/  MUFU.TANH R89, R0 ;  /* 0x0000000000597308 */ /* 0x0003360000002400 */
[----:B------:R-:W-:Y:S03]  /*3780*/  @!UPT UIADD3 URZ, URZ, URZ, URZ ;  /* 0x0000003f3f3ff290 */ /* 0x000fe6000fffe03f */
[----:B-----5:R-:W-:Y:S01]  /*3790*/  HMMA.16816.F32.BF16 R32, R16, R62, R32 ;  /* 0x0000003e1020723c */ /* 0x020fe20000041820 */
[----:B-1----:R-:W-:-:S04]  /*37a0*/  FMUL.FTZ R0, R54, c[0x0][0x320] ;  /* 0x0000c80036007a20 */ /* 0x002fc80000410000 */
[----:B------:R1:W1:Y:S03]  /*37b0*/  MUFU.TANH R88, R0 ;  /* 0x0000000000587308 */ /* 0x0002660000002400 */
[----:B------:R-:W-:Y:S01]  /*37c0*/  HMMA.16816.F32.BF16 R40, R8, R74, R40 ;  /* 0x0000004a0828723c */ /* 0x000fe20000041828 */
[----:B-1----:R-:W-:Y:S02]  /*37d0*/  FMUL.FTZ R0, R55, c[0x0][0x320] ;  /* 0x0000c80037007a20 */ /* 0x002fe40000410000 */
[----:B------:R-:W1:Y:S02]  /*37e0*/  LDSM.16.M88.4 R52, [R218+0x17100] ;  /* 0x01710000da34783b */ /* 0x000e640000000200 */
[----:B------:R5:W1:Y:S11]  /*37f0*/  MUFU.TANH R87, R0 ;  /* 0x0000000000577308 */ /* 0x000a760000002400 */
[----:B------:R-:W-:Y:S08]  /*3800*/  @!UPT UIADD3 URZ, URZ, URZ, URZ ;  /* 0x0000003f3f3ff290 */ /* 0x000ff0000fffe03f */
[----:B------:R-:W-:Y:S02]  /*3810*/  FMUL.FTZ R43, R43, c[0x0][0x320] ;  /* 0x0000c8002b2b7a20 */ /* 0x000fe40000410000 */
[----:B------:R-:W-:Y:S02]  /*3820*/  FMUL.FTZ R41, R41, c[0x0][0x320] ;  /* 0x0000c80029297a20 */ /* 0x000fe40000410000 */
[----:B------:R-:W-:Y:S02]  /*3830*/  FMUL.FTZ R40, R40, c[0x0][0x320] ;  /* 0x0000c80028287a20 */ /* 0x000fe40000410000 */
[----:B-----5:R-:W-:-:S04]  /*3840*/  FMUL.FTZ R0, R24, c[0x0][0x320] ;  /* 0x0000c80018007a20 */ /* 0x020fc80000410000 */
[----:B------:R5:W1:Y:S02]  /*3850*/  MUFU.TANH R86, R0 ;  /* 0x0000000000567308 */ /* 0x000a640000002400 */
[----:B-----5:R-:W-:Y:S01]  /*3860*/  FMUL.FTZ R0, R25, c[0x0][0x320] ;  /* 0x0000c80019007a20 */ /* 0x020fe20000410000 */
[----:B-1----:R-:W-:Y:S05]  /*3870*/  HMMA.16816.F32.BF16 R32, R12, R54, R32 ;  /* 0x000000360c20723c */ /* 0x002fea0000041820 */
[----:B------:R1:W1:Y:S02]  /*3880*/  MUFU.TANH R85, R0 ;  /* 0x0000000000557308 */ /* 0x0002640000002400 */
[----:B-1----:R-:W-:-:S06]  /*3890*/  FMUL.FTZ R0, R26, c[0x0][0x320] ;  /* 0x0000c8001a007a20 */ /* 0x002fcc0000410000 */
[----:B------:R1:W1:Y:S02]  /*38a0*/  MUFU.TANH R84, R0 ;  /* 0x0000000000547308 */ /* 0x0002640000002400 */
[----:B-1----:R-:W-:Y:S02]  /*38b0*/  FMUL.FTZ R0, R27, c[0x0][0x320] ;  /* 0x0000c8001b007a20 */ /* 0x002fe40000410000 */
[----:B------:R-:W-:Y:S04]  /*38c0*/  HMMA.16816.F32.BF16 R24, R8, R82, R28 ;  /* 0x000000520818723c */ /* 0x000fe8000004181c */
[----:B------:R1:W1:Y:S04]  /*38d0*/  MUFU.TANH R81, R0 ;  /* 0x0000000000517308 */ /* 0x0002680000002400 */
[----:B------:R-:W-:Y:S08]  /*38e0*/  HMMA.16816.F32.BF16 R28, R16, R60, R44 ;  /* 0x0000003c101c723c */ /* 0x000ff0000004182c */
[----:B------:R-:W-:Y:S01]  /*38f0*/  HMMA.16816.F32.BF16 R44, R8, R72, R36 ;  /* 0x00000048082c723c */ /* 0x000fe20000041824 */
[----:B-1----:R-:W-:-:S04]  /*3900*/  FMUL.FTZ R0, R48, c[0x0][0x320] ;  /* 0x0000c80030007a20 */ /* 0x002fc80000410000 */
[----:B------:R1:W1:Y:S03]  /*3910*/  MUFU.TANH R80, R0 ;  /* 0x0000000000507308 */ /* 0x0002660000002400 */
[C---:B------:R-:W-:Y:S08]  /*3920*/  HMMA.16816.F32.BF16 R36, R20.reuse, R64, R96 ;  /* 0x000000401424723c */ /* 0x040ff00000041860 */
[----:B------:R-:W-:Y:S01]  /*3930*/  HMMA.16816.F32.BF16 R20, R20, R66, R112 ;  /* 0x000000421414723c */ /* 0x000fe20000041870 */
[----:B-1----:R-:W-:-:S07]  /*3940*/  FMUL.FTZ R0, R49, c[0x0][0x320] ;  /* 0x0000c80031007a20 */ /* 0x002fce0000410000 */
[----:B------:R-:W-:Y:S01]  /*3950*/  HMMA.16816.F32.BF16 R28, R12, R52, R28 ;  /* 0x000000340c1c723c */ /* 0x000fe2000004181c */
[----:B------:R1:W1:Y:S02]  /*3960*/  MUFU.TANH R78, R0 ;  /* 0x00000000004e7308 */ /* 0x0002640000002400 */
[----:B-1----:R-:W-:-:S06]  /*3970*/  FMUL.FTZ R0, R50, c[0x0][0x320] ;  /* 0x0000c80032007a20 */ /* 0x002fcc0000410000 */
[----:B------:R1:W1:Y:S11]  /*3980*/  MUFU.TANH R77, R0 ;  /* 0x00000000004d7308 */ /* 0x0002760000002400 */
[----:B------:R-:W-:Y:S04]  /*3990*/  @!UPT UIADD3 URZ, URZ, URZ, URZ ;  /* 0x0000003f3f3ff290 */ /* 0x000fe8000fffe03f */
[----:B------:R-:W-:Y:S01]  /*39a0*/  HMMA.16816.F32.BF16 R28, R8, R68, R28 ;  /* 0x00000044081c723c */ /* 0x000fe2000004181c */
[----:B-1----:R-:W-:Y:S02]  /*39b0*/  FMUL.FTZ R0, R51, c[0x0][0x320] ;  /* 0x0000c80033007a20 */ /* 0x002fe40000410000 */
[----:B------:R-:W1:Y:S02]  /*39c0*/  LDSM.16.M88.4 R48, [R218+0x17900] ;  /* 0x01790000da30783b */ /* 0x000e640000000200 */
[----:B------:R5:W1:Y:S02]  /*39d0*/  MUFU.TANH R76, R0 ;  /* 0x00000000004c7308 */ /* 0x000a640000002400 */
[----:B-----5:R-:W-:-:S06]  /*39e0*/  FMUL.FTZ R0, R24, c[0x0][0x320] ;  /* 0x0000c80018007a20 */ /* 0x020fcc0000410000 */
[----:B------:R5:W1:Y:S02]  /*39f0*/  MUFU.TANH R72, R0 ;  /* 0x0000000000487308 */ /* 0x000a640000002400 */
[----:B-----5:R-:W-:-:S06]  /*3a00*/  FMUL.FTZ R0, R25, c[0x0][0x320] ;  /* 0x0000c80019007a20 */ /* 0x020fcc0000410000 */
[----:B------:R5:W1:Y:S02]  /*3a10*/  MUFU.TANH R64, R0 ;  /* 0x0000000000407308 */ /* 0x000a640000002400 */
[----:B-----5:R-:W-:-:S06]  /*3a20*/  FMUL.FTZ R0, R26, c[0x0][0x320] ;  /* 0x0000c8001a007a20 */ /* 0x020fcc0000410000 */
[----:B------:R5:W1:Y:S02]  /*3a30*/  MUFU.TANH R63, R0 ;  /* 0x00000000003f7308 */ /* 0x000a640000002400 */
[----:B-----5:R-:W-:Y:S02]  /*3a40*/  FMUL.FTZ R0, R27, c[0x0][0x320] ;  /* 0x0000c8001b007a20 */ /* 0x020fe40000410000 */
[----:B------:R-:W-:Y:S01]  /*3a50*/  HMMA.16816.F32.BF16 R24, R16, R56, R36 ;  /* 0x000000381018723c */ /* 0x000fe20000041824 */
[----:B------:R-:W5:Y:S03]  /*3a60*/  LDSM.16.M88.4 R36, [R217+0xb800] ;  /* 0x00b80000d924783b */ /* 0x000f660000000200 */
[----:B------:R1:W1:Y:S01]  /*3a70*/  MUFU.TANH R62, R0 ;  /* 0x00000000003e7308 */ /* 0x0002620000002400 */
[----:B------:R-:W-:-:S04]  /*3a80*/  DEPBAR.LE SB0, 0x0 ;  /* 0x000080000000791a */ /* 0x000fc80000000000 */
[----:B------:R-:W-:Y:S01]  /*3a90*/  HMMA.16816.F32.BF16 R16, R16, R58, R20 ;  /* 0x0000003a1010723c */ /* 0x000fe20000041814 */
[----:B-1----:R-:W-:Y:S02]  /*3aa0*/  FMUL.FTZ R0, R44, c[0x0][0x320] ;  /* 0x0000c8002c007a20 */ /* 0x002fe40000410000 */
[----:B------:R-:W1:Y:S11]  /*3ab0*/  MUFU.TANH R44, R43 ;  /* 0x0000002b002c7308 */ /* 0x000e760000002400 */
[----:B------:R-:W-:Y:S01]  /*3ac0*/  @!UPT UIADD3 URZ, URZ, URZ, URZ ;  /* 0x0000003f3f3ff290 */ /* 0x000fe2000fffe03f */
[C---:B------:R-:W-:Y:S01]  /*3ad0*/  HMMA.16816.F32.BF16 R20, R12.reuse, R48, R24 ;  /* 0x000000300c14723c */ /* 0x040fe20000041818 */
[----:B------:R1:W1:Y:S08]  /*3ae0*/  MUFU.TANH R61, R0 ;  /* 0x00000000003d7308 */ /* 0x0002700000002400 */
[----:B------:R-:W-:Y:S08]  /*3af0*/  HMMA.16816.F32.BF16 R12, R12, R50, R16 ;  /* 0x000000320c0c723c */ /* 0x000ff00000041810 */
[----:B------:R-:W-:Y:S01]  /*3b00*/  HMMA.16816.F32.BF16 R24, R8, R70, R32 ;  /* 0x000000460818723c */ /* 0x000fe20000041820 */
[----:B-1----:R-:W-:-:S04]  /*3b10*/  FMUL.FTZ R0, R45, c[0x0][0x320] ;  /* 0x0000c8002d007a20 */ /* 0x002fc80000410000 */
[----:B------:R1:W1:Y:S03]  /*3b20*/  MUFU.TANH R60, R0 ;  /* 0x00000000003c7308 */ /* 0x0002660000002400 */
[C---:B-----5:R-:W-:Y:S08]  /*3b30*/  HMMA.16816.F32.BF16 R16, R8.reuse, R36, R20 ;  /* 0x000000240810723c */ /* 0x060ff00000041814 */
[----:B------:R-:W-:Y:S01]  /*3b40*/  HMMA.16816.F32.BF16 R8, R8, R38, R12 ;  /* 0x000000260808723c */ /* 0x000fe2000004180c */
[----:B-1----:R-:W-:-:S02]  /*3b50*/  FMUL.FTZ R0, R46, c[0x0][0x320] ;  /* 0x0000c8002e007a20 */ /* 0x002fc40000410000 */
[----:B------:R-:W1:Y:S05]  /*3b60*/  MUFU.TANH R46, R41 ;  /* 0x00000029002e7308 */ /* 0x000e6a0000002400 */
[----:B------:R-:W-:Y:S02]  /*3b70*/  FMUL.FTZ R27, R27, c[0x0][0x320] ;  /* 0x0000c8001b1b7a20 */ /* 0x000fe40000410000 */
[----:B------:R-:W-:Y:S02]  /*3b80*/  FMUL.FTZ R24, R24, c[0x0][0x320] ;  /* 0x0000c80018187a20 */ /* 0x000fe40000410000 */
[----:B------:R-:W-:Y:S02]  /*3b90*/  FMUL.FTZ R25, R25, c[0x0][0x320] ;  /* 0x0000c80019197a20 */ /* 0x000fe40000410000 */
[----:B------:R-:W-:Y:S01]  /*3ba0*/  FMUL.FTZ R26, R26, c[0x0][0x320] ;  /* 0x0000c8001a1a7a20 */ /* 0x000fe20000410000 */
[----:B------:R5:W1:Y:S01]  /*3bb0*/  MUFU.TANH R53, R0 ;  /* 0x0000000000357308 */ /* 0x000a620000002400 */
[----:B------:R-:W-:-:S02]  /*3bc0*/  FMUL.FTZ R16, R16, c[0x0][0x320] ;  /* 0x0000c80010107a20 */ /* 0x000fc40000410000 */
[----:B------:R-:W-:Y:S02]  /*3bd0*/  FMUL.FTZ R17, R17, c[0x0][0x320] ;  /* 0x0000c80011117a20 */ /* 0x000fe40000410000 */
[----:B------:R-:W-:Y:S02]  /*3be0*/  FMUL.FTZ R18, R18, c[0x0][0x320] ;  /* 0x0000c80012127a20 */ /* 0x000fe40000410000 */
[----:B------:R-:W-:Y:S01]  /*3bf0*/  FMUL.FTZ R19, R19, c[0x0][0x320] ;  /* 0x0000c80013137a20 */ /* 0x000fe20000410000 */
[----:B------:R-:W1:Y:S01]  /*3c00*/  MUFU.TANH R32, R27 ;  /* 0x0000001b00207308 */ /* 0x000e620000002400 */
[----:B------:R-:W-:Y:S02]  /*3c10*/  FMUL.FTZ R8, R8, c[0x0][0x320] ;  /* 0x0000c80008087a20 */ /* 0x000fe40000410000 */
[----:B------:R-:W-:Y:S02]  /*3c20*/  FMUL.FTZ R9, R9, c[0x0][0x320] ;  /* 0x0000c80009097a20 */ /* 0x000fe40000410000 */
[----:B------:R-:W-:-:S02]  /*3c30*/  FMUL.FTZ R10, R10, c[0x0][0x320] ;  /* 0x0000c8000a0a7a20 */ /* 0x000fc40000410000 */
[----:B------:R-:W-:Y:S01]  /*3c40*/  FMUL.FTZ R11, R11, c[0x0][0x320] ;  /* 0x0000c8000b0b7a20 */ /* 0x000fe20000410000 */
[----:B------:R-:W1:Y:S01]  /*3c50*/  MUFU.TANH R35, R24 ;  /* 0x0000001800237308 */ /* 0x000e620000002400 */
[----:B-----5:R-:W-:-:S07]  /*3c60*/  FMUL.FTZ R0, R47, c[0x0][0x320] ;  /* 0x0000c8002f007a20 */ /* 0x020fce0000410000 */
[----:B------:R5:W1:Y:S08]  /*3c70*/  MUFU.TANH R52, R0 ;  /* 0x0000000000347308 */ /* 0x000a700000002400 */
[----:B------:R-:W1:Y:S01]  /*3c80*/  MUFU.TANH R47, R40 ;  /* 0x00000028002f7308 */ /* 0x000e620000002400 */
[----:B-----5:R-:W-:-:S07]  /*3c90*/  FMUL.FTZ R0, R42, c[0x0][0x320] ;  /* 0x0000c8002a007a20 */ /* 0x020fce0000410000 */
[----:B------:R-:W1:Y:S08]  /*3ca0*/  MUFU.TANH R34, R25 ;  /* 0x0000001900227308 */ /* 0x000e700000002400 */
        /* <DEDUP_REMOVED lines=13> */
[----:B------:R1:W1:Y:S01]  /*3d80*/  MUFU.TANH R29, R10 ;  /* 0x0000000a001d7308 */ /* 0x0002620000002400 */
[----:B-----5:R-:W-:-:S07]  /*3d90*/  FMUL.FTZ R0, R31, c[0x0][0x320] ;  /* 0x0000c8001f007a20 */ /* 0x020fce0000410000 */
[----:B------:R1:W1:Y:S08]  /*3da0*/  MUFU.TANH R30, R11 ;  /* 0x0000000b001e7308 */ /* 0x0002700000002400 */
[----:B------:R1:W1:Y:S08]  /*3db0*/  MUFU.TANH R40, R0 ;  /* 0x0000000000287308 */ /* 0x0002700000002400 */
[----:B------:R1:W1:Y:S01]  /*3dc0*/  MUFU.TANH R31, R26 ;  /* 0x0000001a001f7308 */ /* 0x0002620000002400 */
[----:B------:R-:W-:Y:S06]  /*3dd0*/  BAR.SYNC.DEFER_BLOCKING 0x0 ;  /* 0x0000000000007b1d */ /* 0x000fec0000010000 */
[----:B------:R-:W-:Y:S05]  /*3de0*/  @!P0 BRA `(.L_x_1216) ;  /* 0x0000024000008947 */ /* 0x000fea0003800000 */
[----:B--234-:R-:W-:Y:S01]  /*3df0*/  UIADD3 UR5, UR6, -0x2, URZ ;  /* 0xfffffffe06057890 */ /* 0x01cfe2000fffe03f */
[C---:B------:R-:W-:Y:S01]  /*3e00*/  IMAD.SHL.U32 R13, R142.reuse, 0x40, RZ ;  /* 0x000000408e0d7824 */ /* 0x040fe200078e00ff */
[----:B------:R-:W-:-:S02]  /*3e10*/  SHF.L.U64.HI R3, R142, 0x6, R143 ;  /* 0x000000068e037819 */ /* 0x000fc4000001028f */
[----:B------:R-:W-:Y:S02]  /*3e20*/  USHF.R.S32.HI UR4, URZ, 0x1f, UR5 ;  /* 0x0000001f3f047899 */ /* 0x000fe40008011405 */
[----:B------:R-:W-:Y:S01]  /*3e30*/  UIMAD UR15, UR15, UR5, URZ ;  /* 0x000000050f0f72a4 */ /* 0x000fe2000f8e023f */
[----:B------:R-:W-:-:S03]  /*3e40*/  IMAD.WIDE.U32 R8, R140, UR5, R144 ;  /* 0x000000058c087c25 */ /* 0x000fc6000f8e0090 */
[----:B------:R-:W-:Y:S02]  /*3e50*/  UIMAD UR4, UR4, UR16, UR15 ;  /* 0x00000010040472a4 */ /* 0x000fe4000f8e020f */
[----:B------:R-:W-:-:S04]  /*3e60*/  LEA R6, P2, R8, c[0x0][0x1c8], 0x1 ;  /* 0x0000720008067a11 */ /* 0x000fc800078408ff */
[----:B-1----:R-:W-:Y:S02]  /*3e70*/  IADD3 R0, R9, UR4, RZ ;  /* 0x0000000409007c10 */ /* 0x002fe4000fffe0ff */
[C---:B------:R-:W-:Y:S02]  /*3e80*/  IADD3 R10, P3, R13.reuse, R6, RZ ;  /* 0x000000060d0a7210 */ /* 0x040fe40007f7e0ff */
[----:B------:R-:W-:Y:S02]  /*3e90*/  LEA.HI.X R7, R8, c[0x0][0x1cc], R0, 0x1, P2 ;  /* 0x0000730008077a11 */ /* 0x000fe400010f0c00 */
[----:B------:R-:W-:-:S03]  /*3ea0*/  IADD3 R16, P1, P0, R13, 0x80, R6 ;  /* 0x000000800d107810 */ /* 0x000fc6000783e006 */
[--C-:B------:R-:W-:Y:S01]  /*3eb0*/  IMAD.X R11, R3, 0x1, R7.reuse, P3 ;  /* 0x00000001030b7824 */ /* 0x100fe200018e0607 */
[----:B------:R-:W-:Y:S01]  /*3ec0*/  LOP3.LUT P3, RZ, R185, 0x1, RZ, 0xc0, !PT ;  /* 0x00000001b9ff7812 */ /* 0x000fe2000786c0ff */
[----:B------:R-:W-:Y:S01]  /*3ed0*/  @!PT LDS RZ, [RZ] ;  /* 0x00000000fffff984 */ /* 0x000fe20000000800 */
[----:B------:R-:W-:Y:S01]  /*3ee0*/  @!PT LDS RZ, [RZ] ;  /* 0x00000000fffff984 */ /* 0x000fe20000000800 */
[----:B------:R-:W-:Y:S01]  /*3ef0*/  @!PT LDS RZ, [RZ] ;  /* 0x00000000fffff984 */ /* 0x000fe20000000800 */
[----:B------:R1:W-:Y:S01]  /*3f00*/  LDGSTS.E.BYPASS.LTC128B.128 [R247+0xc100], [R6.64], !P4 ;  /* 0x0c10000006f77fae */ /* 0x0003e2000e101d4a */
[--C-:B------:R-:W-:Y:S02]  /*3f10*/  IADD3.X R17, R3, RZ, R7.reuse, P1, P0 ;  /* 0x000000ff03117210 */ /* 0x100fe40000fe0407 */
[--C-:B------:R-:W-:Y:S01]  /*3f20*/  IADD3 R14, P1, P0, R13, 0x100, R6.reuse ;  /* 0x000001000d0e7810 */ /* 0x100fe2000783e006 */
[----:B------:R1:W-:Y:S03]  /*3f30*/  LDGSTS.E.BYPASS.LTC128B.128 [R247+0xf100], [R6.64+0x80], !P6 ;  /* 0x0f10008006f77fae */ /* 0x0003e6000f101d4a */
[----:B------:R-:W-:Y:S02]  /*3f40*/  IADD3.X R15, R3, RZ, R7, P1, P0 ;  /* 0x000000ff030f7210 */ /* 0x000fe40000fe0407 */
[----:B------:R-:W-:-:S02]  /*3f50*/  IADD3 R12, P2, P1, R13, 0x180, R6 ;  /* 0x000001800d0c7810 */ /* 0x000fc4000795e006 */
[----:B------:R-:W-:Y:S01]  /*3f60*/  IADD3 R8, P0, R10, R13, RZ ;  /* 0x0000000d0a087210 */ /* 0x000fe20007f1e0ff */
[----:B------:R1:W-:Y:S01]  /*3f70*/  LDGSTS.E.BYPASS.LTC128B.128 [R247+0x12100], [R6.64+0x100], !P3 ;  /* 0x1210010006f77fae */ /* 0x0003e2000d901d4a */
[----:B------:R-:W-:-:S03]  /*3f80*/  IADD3.X R13, R3, RZ, R7, P2, P1 ;  /* 0x000000ff030d7210 */ /* 0x000fc600017e2407 */
[----:B------:R1:W-:Y:S01]  /*3f90*/  LDGSTS.E.BYPASS.LTC128B.128 [R247+0x15100], [R6.64+0x180], !P5 ;  /* 0x1510018006f77fae */ /* 0x0003e2000e901d4a */
[----:B------:R-:W-:-:S03]  /*3fa0*/  IMAD.X R9, R11, 0x1, R3, P0 ;  /* 0x000000010b097824 */ /* 0x000fc600000e0603 */
[----:B------:R1:W-:Y:S04]  /*3fb0*/  LDGSTS.E.BYPASS.LTC128B.128 [R247+0xd100], [R10.64], !P4 ;  /* 0x0d1000000af77fae */ /* 0x0003e8000e101d4a */
[----:B------:R1:W-:Y:S04]  /*3fc0*/  LDGSTS.E.BYPASS.LTC128B.128 [R247+0x10100], [R16.64], !P6 ;  /* 0x1010000010f77fae */ /* 0x0003e8000f101d4a */
[----:B------:R1:W-:Y:S04]  /*3fd0*/  LDGSTS.E.BYPASS.LTC128B.128 [R247+0x13100], [R14.64], !P3 ;  /* 0x131000000ef77fae */ /* 0x0003e8000d901d4a */
[----:B------:R1:W-:Y:S04]  /*3fe0*/  LDGSTS.E.BYPASS.LTC128B.128 [R247+0x16100], [R12.64], !P5 ;  /* 0x161000000cf77fae */ /* 0x0003e8000e901d4a */
[----:B------:R1:W-:Y:S04]  /*3ff0*/  LDGSTS.E.BYPASS.LTC128B.128 [R247+0xe100], [R8.64], !P4 ;  /* 0x0e10000008f77fae */ /* 0x0003e8000e101d4a */
[----:B------:R1:W-:Y:S04]  /*4000*/  LDGSTS.E.BYPASS.LTC128B.128 [R247+0x11100], [R8.64+0x80], !P6 ;  /* 0x1110008008f77fae */ /* 0x0003e8000f101d4a */
[----:B------:R1:W-:Y:S04]  /*4010*/  LDGSTS.E.BYPASS.LTC128B.128 [R247+0x14100], [R8.64+0x100], !P3 ;  /* 0x1410010008f77fae */ /* 0x0003e8000d901d4a */
[----:B------:R1:W-:Y:S02]  /*4020*/  LDGSTS.E.BYPASS.LTC128B.128 [R247+0x17100], [R8.64+0x180], !P5 ;  /* 0x1710018008f77fae */ /* 0x0003e4000e901d4a */
.L_x_1216:
[----:B-1234-:R-:W-:Y:S01]  /*4030*/  LOP3.LUT R0, R141, 0xffffffe0, RZ, 0xc0, !PT ;  /* 0xffffffe08d007812 */ /* 0x01efe200078ec0ff */
[----:B------:R-:W-:Y:S01]  /*4040*/  ULDC UR4, c[0x0][0x1d0] ;  /* 0x0000740000047ab9 */ /* 0x000fe20000000800 */
[----:B------:R-:W-:Y:S01]  /*4050*/  STL [R1+0x3c], R219 ;  /* 0x00003cdb01007387 */ /* 0x000fe20000100800 */
[----:B------:R-:W-:Y:S01]  /*4060*/  UIADD3 UR4, UR7, UR4, URZ ;  /* 0x0000000407047290 */ /* 0x000fe2000fffe03f */
[----:B------:R-:W-:-:S02]  /*4070*/  IMAD.SHL.U32 R213, R5, 0x2, RZ ;  /* 0x0000000205d57824 */ /* 0x000fc400078e00ff */
[----:B------:R-:W-:Y:S01]  /*4080*/  IMAD.IADD R0, R184, 0x1, -R0 ;  /* 0x00000001b8007824 */ /* 0x000fe200078e0a00 */
[----:B------:R1:W-:Y:S01]  /*4090*/  STL [R1+0x38], R218 ;  /* 0x000038da01007387 */ /* 0x0003e20000100800 */
[----:B------:R-:W-:Y:S01]  /*40a0*/  IMAD R216, R2, 0x2, R213 ;  /* 0x0000000202d87824 */ /* 0x000fe200078e02d5 */
[----:B------:R-:W-:Y:S01]  /*40b0*/  LEA R214, R4, R213, 0x1 ;  /* 0x000000d504d67211 */ /* 0x000fe200078e08ff */
[----:B------:R-:W-:Y:S01]  /*40c0*/  IMAD.U32 R6, RZ, RZ, UR4 ;  /* 0x00000004ff067e24 */ /* 0x000fe2000f8e00ff */
[----:B------:R-:W-:Y:S01]  /*40d0*/  SHF.R.S32.HI R3, RZ, 0x1f, R0 ;  /* 0x0000001fff037819 */ /* 0x000fe20000011400 */
[----:B------:R-:W-:Y:S02]  /*40e0*/  STL [R1+0x34], R217 ;  /* 0x000034d901007387 */ /* 0x000fe40000100800 */
[----:B------:R-:W-:Y:S01]  /*40f0*/  IMAD R215, R2, 0x2, R214 ;  /* 0x0000000202d77824 */ /* 0x000fe200078e02d6 */
[----:B------:R-:W-:Y:S01]  /*4100*/  LEA.HI R3, R3, R0, RZ, 0x2 ;  /* 0x0000000003037211 */ /* 0x000fe200078f10ff */
[----:B------:R2:W-:Y:S03]  /*4110*/  STL [R1+0x30], R212 ;  /* 0x000030d401007387 */ /* 0x0005e60000100800 */
[----:B------:R-:W-:Y:S01]  /*4120*/  LOP3.LUT R3, R3, 0x7ffffffc, RZ, 0xc0, !PT ;  /* 0x7ffffffc03037812 */ /* 0x000fe200078ec0ff */
[----:B------:R-:W-:Y:S03]  /*4130*/  LDSM.16.MT88.4 R48, [R214+0x900] ;  /* 0x00090000d630783b */ /* 0x000fe60000004200 */
[----:B------:R-:W-:Y:S01]  /*4140*/  IADD3 R0, R0, -R3, RZ ;  /* 0x8000000300007210 */ /* 0x000fe20007ffe0ff */
[----:B------:R-:W-:Y:S04]  /*4150*/  LDSM.16.MT88.4 R56, [R215+0x900] ;  /* 0x00090000d738783b */ /* 0x000fe80000004200 */
[----:B------:R-:W-:Y:S01]  /*4160*/  IMAD R0, R0, -0x2, R6 ;  /* 0xfffffffe00007824 */ /* 0x000fe200078e0206 */
[----:B------:R-:W-:Y:S04]  /*4170*/  LDSM.16.MT88.4 R68, [R214+0x9100] ;  /* 0x00910000d644783b */ /* 0x000fe80000004200 */
[C---:B------:R-:W-:Y:S01]  /*4180*/  ISETP.GT.AND P0, PT, R0.reuse, RZ, PT ;  /* 0x000000ff0000720c */ /* 0x040fe20003f04270 */
[----:B------:R-:W-:Y:S01]  /*4190*/  LDSM.16.MT88.4 R108, [R214+0x3900] ;  /* 0x00390000d66c783b */ /* 0x000fe20000004200 */
[----:B------:R-:W-:-:S02]  /*41a0*/  ISETP.GT.AND P1, PT, R0, 0x1, PT ;  /* 0x000000010000780c */ /* 0x000fc40003f24270 */
[----:B------:R-:W-:Y:S01]  /*41b0*/  ISETP.GT.AND P2, PT, R0, 0x8, PT ;  /* 0x000000080000780c */ /* 0x000fe20003f44270 */
[----:B------:R-:W-:Y:S01]  /*41c0*/  LDSM.16.MT88.4 R104, [R216+0x3900] ;  /* 0x00390000d868783b */ /* 0x000fe20000004200 */
[----:B------:R-:W-:Y:S02]  /*41d0*/  FSEL R7, R120, -INF , P0 ;  /* 0xff80000078077808 */ /* 0x000fe40000000000 */
[----:B------:R-:W-:Y:S01]  /*41e0*/  FSEL R8, R119, -INF , P1 ;  /* 0xff80000077087808 */ /* 0x000fe20000800000 */
[----:B------:R-:W-:Y:S01]  /*41f0*/  LDSM.16.MT88.4 R120, [R216+0x9100] ;  /* 0x00910000d878783b */ /* 0x000fe20000004200 */
[----:B------:R-:W-:Y:S02]  /*4200*/  FSEL R16, R118, -INF , P0 ;  /* 0xff80000076107808 */ /* 0x000fe40000000000 */
[----:B------:R-:W-:Y:S01]  /*4210*/  ISETP.GT.AND P0, PT, R0, 0x9, PT ;  /* 0x000000090000780c */ /* 0x000fe20003f04270 */
[----:B------:R-:W-:Y:S01]  /*4220*/  LDSM.16.MT88.4 R96, [R213+0x6900] ;  /* 0x00690000d560783b */ /* 0x000fe20000004200 */
[----:B------:R-:W-:-:S02]  /*4230*/  FSEL R9, R116, -INF , P2 ;  /* 0xff80000074097808 */ /* 0x000fc40001000000 */
[----:B------:R-:W-:Y:S01]  /*4240*/  FMNMX.FTZ R132, R7, R8, !PT ;  /* 0x0000000807847209 */ /* 0x000fe20007810000 */
[----:B------:R-:W-:Y:S01]  /*4250*/  LDSM.16.MT88.4 R100, [R215+0x3900] ;  /* 0x00390000d764783b */ /* 0x000fe20000004200 */
[----:B------:R-:W-:Y:S02]  /*4260*/  FSEL R17, R117, -INF , P1 ;  /* 0xff80000075117808 */ /* 0x000fe40000800000 */
[----:B------:R-:W-:Y:S01]  /*4270*/  ISETP.GT.AND P1, PT, R0, 0x10, PT ;  /* 0x000000100000780c */ /* 0x000fe20003f24270 */
[----:B------:R-:W-:Y:S01]  /*4280*/  LDSM.16.MT88.4 R116, [R215+0x9100] ;  /* 0x00910000d774783b */ /* 0x000fe20000004200 */
[----:B------:R-:W-:Y:S02]  /*4290*/  FSEL R10, R95, -INF , P0 ;  /* 0xff8000005f0a7808 */ /* 0x000fe40000000000 */
[----:B------:R-:W-:Y:S01]  /*42a0*/  FMNMX.FTZ R132, R9, R132, !PT ;  /* 0x0000008409847209 */ /* 0x000fe20007810000 */
[----:B------:R-:W-:Y:S01]  /*42b0*/  LDSM.16.MT88.4 R112, [R214+0x6900] ;  /* 0x00690000d670783b */ /* 0x000fe20000004200 */
[----:B------:R-:W-:-:S02]  /*42c0*/  FSEL R18, R94, -INF , P2 ;  /* 0xff8000005e127808 */ /* 0x000fc40001000000 */
[----:B------:R-:W-:Y:S01]  /*42d0*/  ISETP.GT.AND P2, PT, R0, 0x11, PT ;  /* 0x000000110000780c */ /* 0x000fe20003f44270 */
[----:B------:R-:W0:Y:S01]  /*42e0*/  LDGDEPBAR ;  /* 0x00000000000079af */ /* 0x000e220000000000 */
[----:B------:R-:W-:Y:S02]  /*42f0*/  FSEL R11, R92, -INF , P1 ;  /* 0xff8000005c0b7808 */ /* 0x000fe40000800000 */
[----:B------:R-:W-:Y:S02]  /*4300*/  FMNMX.FTZ R132, R10, R132, !PT ;  /* 0x000000840a847209 */ /* 0x000fe40007810000 */
[----:B------:R-:W-:Y:S02]  /*4310*/  FSEL R19, R93, -INF , P0 ;  /* 0xff8000005d137808 */ /* 0x000fe40000000000 */
[----:B------:R-:W-:Y:S02]  /*4320*/  ISETP.GT.AND P0, PT, R0, 0x18, PT ;  /* 0x000000180000780c */ /* 0x000fe40003f04270 */
[----:B------:R-:W-:-:S02]  /*4330*/  FSEL R13, R89, -INF , P2 ;  /* 0xff800000590d7808 */ /* 0x000fc40001000000 */
[----:B------:R-:W-:Y:S02]  /*4340*/  FMNMX.FTZ R132, R11, R132, !PT ;  /* 0x000000840b847209 */ /* 0x000fe40007810000 */
[----:B------:R-:W-:Y:S02]  /*4350*/  FSEL R24, R88, -INF , P1 ;  /* 0xff80000058187808 */ /* 0x000fe40000800000 */
[----:B------:R-:W-:Y:S02]  /*4360*/  ISETP.GT.AND P1, PT, R0, 0x19, PT ;  /* 0x000000190000780c */ /* 0x000fe40003f24270 */
[----:B------:R-:W-:Y:S02]  /*4370*/  FSEL R14, R86, -INF , P0 ;  /* 0xff800000560e7808 */ /* 0x000fe40000000000 */
[----:B------:R-:W-:Y:S02]  /*4380*/  FMNMX.FTZ R132, R13, R132, !PT ;  /* 0x000000840d847209 */ /* 0x000fe40007810000 */
[----:B------:R-:W-:-:S02]  /*4390*/  FSEL R25, R87, -INF , P2 ;  /* 0xff80000057197808 */ /* 0x000fc40001000000 */
[----:B------:R-:W-:Y:S02]  /*43a0*/  ISETP.GT.AND P2, PT, R0, 0x20, PT ;  /* 0x000000200000780c */ /* 0x000fe40003f44270 */
[----:B------:R-:W-:Y:S02]  /*43b0*/  FSEL R15, R85, -INF , P1 ;  /* 0xff800000550f7808 */ /* 0x000fe40000800000 */
[----:B------:R-:W-:Y:S02]  /*43c0*/  FMNMX.FTZ R132, R14, R132, !PT ;  /* 0x000000840e847209 */ /* 0x000fe40007810000 */
[----:B------:R-:W-:Y:S02]  /*43d0*/  FSEL R26, R84, -INF , P0 ;  /* 0xff800000541a7808 */ /* 0x000fe40000000000 */
[----:B------:R-:W-:Y:S01]  /*43e0*/  ISETP.GT.AND P0, PT, R0, 0x21, PT ;  /* 0x000000210000780c */ /* 0x000fe20003f04270 */
[----:B------:R-:W-:Y:S01]  /*43f0*/  LDSM.16.MT88.4 R84, [R213+0x3900] ;  /* 0x00390000d554783b */ /* 0x000fe20000004200 */
[----:B------:R-:W-:-:S02]  /*4400*/  FSEL R133, R80, -INF , P2 ;  /* 0xff80000050857808 */ /* 0x000fc40001000000 */
[----:B------:R-:W-:Y:S02]  /*4410*/  FMNMX.FTZ R132, R15, R132, !PT ;  /* 0x000000840f847209 */ /* 0x000fe40007810000 */
[----:B------:R-:W-:Y:S02]  /*4420*/  FSEL R28, R81, -INF , P1 ;  /* 0xff800000511c7808 */ /* 0x000fe40000800000 */
[----:B------:R-:W-:Y:S02]  /*4430*/  ISETP.GT.AND P1, PT, R0, 0x28, PT ;  /* 0x000000280000780c */ /* 0x000fe40003f24270 */
[----:B------:R-:W-:Y:S02]  /*4440*/  FSEL R136, R78, -INF , P0 ;  /* 0xff8000004e887808 */ /* 0x000fe40000000000 */
[----:B------:R-:W-:Y:S02]  /*4450*/  FMNMX.FTZ R132, R133, R132, !PT ;  /* 0x0000008485847209 */ /* 0x000fe40007810000 */
[----:B------:R-:W-:-:S02]  /*4460*/  ISETP.GT.AND P3, PT, R0, 0x29, PT ;  /* 0x000000290000780c */ /* 0x000fc40003f64270 */
[----:B------:R-:W-:Y:S02]  /*4470*/  FSEL R135, R72, -INF , P1 ;  /* 0xff80000048877808 */ /* 0x000fe40000800000 */
[----:B------:R-:W-:Y:S02]  /*4480*/  FMNMX.FTZ R132, R136, R132, !PT ;  /* 0x0000008488847209 */ /* 0x000fe40007810000 */
[----:B------:R-:W-:Y:S02]  /*4490*/  FSEL R144, R76, -INF , P0 ;  /* 0xff8000004c907808 */ /* 0x000fe40000000000 */
[----:B------:R-:W-:Y:S02]  /*44a0*/  ISETP.GT.AND P0, PT, R0, 0x30, PT ;  /* 0x000000300000780c */ /* 0x000fe40003f04270 */
[----:B------:R-:W-:Y:S02]  /*44b0*/  FSEL R134, R64, -INF , P3 ;  /* 0xff80000040867808 */ /* 0x000fe40001800000 */
[----:B------:R-:W-:Y:S01]  /*44c0*/  FMNMX.FTZ R132, R135, R132, !PT ;  /* 0x0000008487847209 */ /* 0x000fe20007810000 */
[----:B------:R-:W-:Y:S01]  /*44d0*/  LDSM.16.MT88.4 R64, [R213+0x9100] ;  /* 0x00910000d540783b */ /* 0x000fe20000004200 */
[----:B------:R-:W-:-:S02]  /*44e0*/  FSEL R137, R77, -INF , P2 ;  /* 0xff8000004d897808 */ /* 0x000fc40001000000 */
[----:B------:R-:W-:Y:S02]  /*44f0*/  ISETP.GT.AND P2, PT, R0, 0x31, PT ;  /* 0x000000310000780c */ /* 0x000fe40003f44270 */
[----:B------:R-:W-:Y:S02]  /*4500*/  FSEL R207, R61, -INF , P0 ;  /* 0xff8000003dcf7808 */ /* 0x000fe40000000000 */
[----:B------:R-:W-:Y:S02]  /*4510*/  FMNMX.FTZ R3, R16, R17, !PT ;  /* 0x0000001110037209 */ /* 0x000fe40007810000 */
[----:B------:R-:W-:Y:S02]  /*4520*/  FMNMX.FTZ R132, R134, R132, !PT ;  /* 0x0000008486847209 */ /* 0x000fe40007810000 */
[----:B------:R-:W-:Y:S02]  /*4530*/  FSEL R138, R62, -INF , P3 ;  /* 0xff8000003e8a7808 */ /* 0x000fe40001800000 */
[----:B------:R-:W-:-:S02]  /*4540*/  ISETP.GT.AND P3, PT, R0, 0x38, PT ;  /* 0x000000380000780c */ /* 0x000fc40003f64270 */
[----:B------:R-:W-:Y:S02]  /*4550*/  FSEL R206, R60, -INF , P2 ;  /* 0xff8000003cce7808 */ /* 0x000fe40001000000 */
[----:B------:R-:W-:Y:S02]  /*4560*/  FMNMX.FTZ R3, R18, R3, !PT ;  /* 0x0000000312037209 */ /* 0x000fe40007810000 */
[----:B------:R-:W-:Y:S02]  /*4570*/  FMNMX.FTZ R132, R207, R132, !PT ;  /* 0x00000084cf847209 */ /* 0x000fe40007810000 */
[----:B------:R-:W-:Y:S02]  /*4580*/  FSEL R139, R63, -INF , P1 ;  /* 0xff8000003f8b7808 */ /* 0x000fe40000800000 */
[----:B------:R-:W-:Y:S01]  /*4590*/  ISETP.GT.AND P1, PT, R0, 0x39, PT ;  /* 0x000000390000780c */ /* 0x000fe20003f24270 */
[----:B------:R-:W-:Y:S01]  /*45a0*/  LDSM.16.MT88.4 R60, [R215+0x6100] ;  /* 0x00610000d73c783b */ /* 0x000fe20000004200 */
[----:B------:R-:W-:-:S02]  /*45b0*/  FSEL R204, R47, -INF , P3 ;  /* 0xff8000002fcc7808 */ /* 0x000fc40001800000 */
[----:B------:R-:W-:Y:S02]  /*45c0*/  FMNMX.FTZ R3, R19, R3, !PT ;  /* 0x0000000313037209 */ /* 0x000fe40007810000 */
[----:B------:R-:W-:Y:S02]  /*45d0*/  FMNMX.FTZ R132, R206, R132, !PT ;  /* 0x00000084ce847209 */ /* 0x000fe40007810000 */
[----:B------:R-:W-:Y:S02]  /*45e0*/  FSEL R208, R53, -INF , P0 ;  /* 0xff80000035d07808 */ /* 0x000fe40000000000 */
[----:B------:R-:W-:Y:S02]  /*45f0*/  ISETP.GT.AND P0, PT, R0, 0x40, PT ;  /* 0x000000400000780c */ /* 0x000fe40003f04270 */
[----:B------:R-:W-:Y:S02]  /*4600*/  FSEL R205, R46, -INF , P1 ;  /* 0xff8000002ecd7808 */ /* 0x000fe40000800000 */
[----:B------:R-:W-:-:S02]  /*4610*/  FMNMX.FTZ R3, R24, R3, !PT ;  /* 0x0000000318037209 */ /* 0x000fc40007810000 */
[----:B------:R-:W-:Y:S02]  /*4620*/  FMNMX.FTZ R132, R204, R132, !PT ;  /* 0x00000084cc847209 */ /* 0x000fe40007810000 */
[----:B------:R-:W-:Y:S02]  /*4630*/  FSEL R210, R45, -INF , P3 ;  /* 0xff8000002dd27808 */ /* 0x000fe40001800000 */
[----:B------:R-:W-:Y:S02]  /*4640*/  ISETP.GT.AND P3, PT, R0, 0x41, PT ;  /* 0x000000410000780c */ /* 0x000fe40003f64270 */
[----:B------:R-:W-:Y:S02]  /*4650*/  FSEL R148, R43, -INF , P0 ;  /* 0xff8000002b947808 */ /* 0x000fe40000000000 */
[----:B------:R-:W-:Y:S02]  /*4660*/  FMNMX.FTZ R3, R25, R3, !PT ;  /* 0x0000000319037209 */ /* 0x000fe40007810000 */
[----:B------:R-:W-:-:S02]  /*4670*/  FMNMX.FTZ R132, R205, R132, !PT ;  /* 0x00000084cd847209 */ /* 0x000fc40007810000 */
[----:B------:R-:W-:Y:S02]  /*4680*/  FSEL R209, R52, -INF , P2 ;  /* 0xff80000034d17808 */ /* 0x000fe40001000000 */
[----:B------:R-:W-:Y:S01]  /*4690*/  ISETP.GT.AND P2, PT, R0, 0x48, PT ;  /* 0x000000480000780c */ /* 0x000fe20003f44270 */
[----:B------:R-:W-:Y:S01]  /*46a0*/  LDSM.16.MT88.4 R52, [R213+0x3100] ;  /* 0x00310000d534783b */ /* 0x000fe20000004200 */
[----:B------:R-:W-:Y:S02]  /*46b0*/  FSEL R159, R42, -INF , P3 ;  /* 0xff8000002a9f7808 */ /* 0x000fe40001800000 */
[----:B------:R-:W-:Y:S02]  /*46c0*/  FMNMX.FTZ R3, R26, R3, !PT ;  /* 0x000000031a037209 */ /* 0x000fe40007810000 */
[----:B------:R-:W-:Y:S02]  /*46d0*/  FMNMX.FTZ R132, R148, R132, !PT ;  /* 0x0000008494847209 */ /* 0x000fe40007810000 */
[----:B------:R-:W-:-:S02]  /*46e0*/  FSEL R211, R44, -INF , P1 ;  /* 0xff8000002cd37808 */ /* 0x000fc40000800000 */
[----:B------:R-:W-:Y:S01]  /*46f0*/  ISETP.GT.AND P1, PT, R0, 0x49, PT ;  /* 0x000000490000780c */ /* 0x000fe20003f24270 */
[----:B------:R-:W-:Y:S01]  /*4700*/  LDSM.16.MT88.4 R44, [R216+0x900] ;  /* 0x00090000d82c783b */ /* 0x000fe20000004200 */
        /* <DEDUP_REMOVED lines=9> */
[----:B------:R-:W-:Y:S02]  /*47a0*/  ISETP.GT.AND P2, PT, R0, 0x51, PT ;  /* 0x000000510000780c */ /* 0x000fe40003f44270 */
        /* <DEDUP_REMOVED lines=14> */
[----:B------:R-:W-:Y:S01]  /*4890*/  FMNMX.FTZ R0, R208, R0, !PT ;  /* 0x00000000d0007209 */ /* 0x000fe20007810000 */
[----:B------:R-:W-:Y:S01]  /*48a0*/  LDSM.16.MT88.4 R20, [R213+0x100] ;  /* 0x00010000d514783b */ /* 0x000fe20000004200 */
[----:B------:R-:W-:Y:S02]  /*48b0*/  FMNMX.FTZ R132, R151, R132, !PT ;  /* 0x0000008497847209 */ /* 0x000fe40007810000 */
[----:B------:R-:W-:Y:S02]  /*48c0*/  FMNMX.FTZ R0, R209, R0, !PT ;  /* 0x00000000d1007209 */ /* 0x000fe40007810000 */
[----:B------:R-:W-:Y:S02]  /*48d0*/  FMNMX.FTZ R132, R150, R132, !PT ;  /* 0x0000008496847209 */ /* 0x000fe40007810000 */
[----:B------:R-:W-:-:S02]  /*48e0*/  FMNMX.FTZ R0, R210, R0, !PT ;  /* 0x00000000d2007209 */ /* 0x000fc40007810000 */
[----:B------:R-:W-:Y:S01]  /*48f0*/  FSEL R143, R40, -INF , P3 ;  /* 0xff800000288f7808 */ /* 0x000fe20001800000 */
[----:B------:R-:W3:Y:S01]  /*4900*/  SHFL.BFLY PT, R3, R132, 0x2, 0x1f ;  /* 0x0c401f0084037f89 */ /* 0x000ee200000e0000 */
[----:B------:R-:W-:Y:S02]  /*4910*/  FMNMX.FTZ R0, R211, R0, !PT ;  /* 0x00000000d3007209 */ /* 0x000fe40007810000 */
[----:B-1----:R-:W-:Y:S01]  /*4920*/  FSEL R218, R33, -INF , P2 ;  /* 0xff80000021da7808 */ /* 0x002fe20001000000 */
[----:B------:R-:W-:Y:S01]  /*4930*/  LDSM.16.MT88.4 R40, [R216+0x100] ;  /* 0x00010000d828783b */ /* 0x000fe20000004200 */
[----:B------:R-:W-:Y:S02]  /*4940*/  FMNMX.FTZ R0, R156, R0, !PT ;  /* 0x000000009c007209 */ /* 0x000fe40007810000 */
[----:B--2---:R-:W-:Y:S01]  /*4950*/  FSEL R212, R29, -INF , P1 ;  /* 0xff8000001dd47808 */ /* 0x004fe20000800000 */
[----:B------:R-:W-:Y:S01]  /*4960*/  LDSM.16.MT88.4 R32, [R213+0x900] ;  /* 0x00090000d520783b */ /* 0x000fe20000004200 */
[----:B------:R-:W-:-:S02]  /*4970*/  FMNMX.FTZ R0, R143, R0, !PT ;  /* 0x000000008f007209 */ /* 0x000fc40007810000 */
[----:B------:R-:W-:Y:S02]  /*4980*/  FSEL R149, R30, -INF , P0 ;  /* 0xff8000001e957808 */ /* 0x000fe40000000000 */
[----:B------:R-:W-:-:S04]  /*4990*/  FMNMX.FTZ R0, R146, R0, !PT ;  /* 0x0000000092007209 */ /* 0x000fc80007810000 */
[----:B------:R-:W-:-:S04]  /*49a0*/  FMNMX.FTZ R0, R250, R0, !PT ;  /* 0x00000000fa007209 */ /* 0x000fc80007810000 */
[----:B------:R-:W-:Y:S02]  /*49b0*/  FMNMX.FTZ R0, R147, R0, !PT ;  /* 0x0000000093007209 */ /* 0x000fe40007810000 */
[----:B---3--:R-:W-:Y:S02]  /*49c0*/  FMNMX.FTZ R132, R132, R3, !PT ;  /* 0x0000000384847209 */ /* 0x008fe40007810000 */
[----:B------:R-:W-:-:S03]  /*49d0*/  FMNMX.FTZ R3, R218, R0, !PT ;  /* 0x00000000da037209 */ /* 0x000fc60007810000 */
[----:B------:R-:W1:Y:S01]  /*49e0*/  SHFL.BFLY PT, R0, R132, 0x1, 0x1f ;  /* 0x0c201f0084007f89 */ /* 0x000e6200000e0000 */
[----:B------:R-:W-:-:S04]  /*49f0*/  FMNMX.FTZ R3, R212, R3, !PT ;  /* 0x00000003d4037209 */ /* 0x000fc80007810000 */
[----:B------:R-:W-:-:S05]  /*4a00*/  FMNMX.FTZ R3, R149, R3, !PT ;  /* 0x0000000395037209 */ /* 0x000fca0007810000 */
[----:B------:R-:W2:Y:S01]  /*4a10*/  SHFL.BFLY PT, R6, R3, 0x2, 0x1f ;  /* 0x0c401f0003067f89 */ /* 0x000ea200000e0000 */
[----:B-1----:R-:W-:-:S04]  /*4a20*/  FMNMX.FTZ R132, R132, R0, !PT ;  /* 0x0000000084847209 */ /* 0x002fc80007810000 */
        /* <DEDUP_REMOVED lines=19> */
[----:B------:R1:W2:Y:S02]  /*4b60*/  MUFU.EX2 R142, R0 ;  /* 0x00000000008e7308 */ /* 0x0002a40000000800 */
[----:B-1----:R-:W-:Y:S01]  /*4b70*/  FFMA.FTZ R0, R11, c[0x0][0x2d0], -R12 ;  /* 0x0000b4000b007a23 */ /* 0x002fe2000001080c */
[----:B--2---:R-:W-:-:S05]  /*4b80*/  F2FP.BF16.PACK_AB R10, R142, R219 ;  /* 0x000000db8e0a723e */ /* 0x004fca00000010ff */
[----:B------:R1:W2:Y:S02]  /*4b90*/  MUFU.EX2 R36, R0 ;  /* 0x0000000000247308 */ /* 0x0002a40000000800 */
[----:B-1----:R-:W-:Y:S02]  /*4ba0*/  FFMA.FTZ R0, R13, c[0x0][0x2d0], -R12 ;  /* 0x0000b4000d007a23 */ /* 0x002fe4000001080c */
[----:B--2---:R-:W-:-:S04]  /*4bb0*/  IMAD.MOV.U32 R13, RZ, RZ, R36 ;  /* 0x000000ffff0d7224 */ /* 0x004fc800078e0024 */
[----:B------:R1:W-:Y:S01]  /*4bc0*/  MUFU.EX2 R145, R0 ;  /* 0x0000000000917308 */ /* 0x0003e20000000800 */
[----:B------:R-:W-:Y:S01]  /*4bd0*/  LDSM.16.MT88.4 R36, [R215+0x100] ;  /* 0x00010000d724783b */ /* 0x000fe20000004200 */
[----:B-1----:R-:W-:-:S05]  /*4be0*/  FMUL.FTZ R0, R3, c[0x0][0x2d0] ;  /* 0x0000b40003007a20 */ /* 0x002fca0000410000 */
[----:B------:R-:W-:-:S05]  /*4bf0*/  FSEL R0, R0, RZ, P0 ;  /* 0x000000ff00007208 */ /* 0x000fca0000000000 */
[--C-:B------:R-:W-:Y:S02]  /*4c00*/  FFMA.FTZ R5, R17, c[0x0][0x2d0], -R0.reuse ;  /* 0x0000b40011057a23 */ /* 0x100fe40000010800 */
[--C-:B------:R-:W-:Y:S02]  /*4c10*/  FFMA.FTZ R6, R16, c[0x0][0x2d0], -R0.reuse ;  /* 0x0000b40010067a23 */ /* 0x100fe40000010800 */
[----:B------:R1:W2:Y:S01]  /*4c20*/  MUFU.EX2 R29, R5 ;  /* 0x00000005001d7308 */ /* 0x0002a20000000800 */
[----:B------:R-:W-:-:S07]  /*4c30*/  FFMA.FTZ R4, R26, c[0x0][0x2d0], -R0 ;  /* 0x0000b4001a047a23 */ /* 0x000fce0000010800 */
[----:B------:R-:W3:Y:S01]  /*4c40*/  MUFU.EX2 R141, R6 ;  /* 0x00000006008d7308 */ /* 0x000ee20000000800 */
[----:B-1----:R-:W-:-:S07]  /*4c50*/  FFMA.FTZ R5, R18, c[0x0][0x2d0], -R0 ;  /* 0x0000b40012057a23 */ /* 0x002fce0000010800 */
[----:B------:R1:W-:Y:S01]  /*4c60*/  MUFU.EX2 R251, R4 ;  /* 0x0000000400fb7308 */ /* 0x0003e20000000800 */
[----:B--2---:R-:W-:Y:S02]  /*4c70*/  MOV R2, R29 ;  /* 0x0000001d00027202 */ /* 0x004fe40000000f00 */
[----:B---3--:R-:W-:-:S05]  /*4c80*/  F2FP.BF16.PACK_AB R9, R29, R141 ;  /* 0x0000008d1d09723e */ /* 0x008fca00000010ff */
[----:B------:R2:W-:Y:S01]  /*4c90*/  MUFU.EX2 R15, R5 ;  /* 0x00000005000f7308 */ /* 0x0005e20000000800 */
[----:B------:R-:W-:Y:S01]  /*4ca0*/  F2FP.BF16.PACK_AB R6, R72, R164 ;  /* 0x000000a44806723e */ /* 0x000fe200000010ff */
[----:B-1----:R-:W-:-:S06]  /*4cb0*/  FFMA.FTZ R4, R28, c[0x0][0x2d0], -R0 ;  /* 0x0000b4001c047a23 */ /* 0x002fcc0000010800 */
[----:B------:R1:W3:Y:S01]  /*4cc0*/  MUFU.EX2 R140, R4 ;  /* 0x00000004008c7308 */ /* 0x0002e20000000800 */
[----:B--2---:R-:W-:-:S07]  /*4cd0*/  FFMA.FTZ R5, R19, c[0x0][0x2d0], -R0 ;  /* 0x0000b40013057a23 */ /* 0x004fce0000010800 */
[----:B------:R2:W4:Y:S01]  /*4ce0*/  MUFU.EX2 R14, R5 ;  /* 0x00000005000e7308 */ /* 0x0005220000000800 */
[----:B-1----:R-:W-:Y:S02]  /*4cf0*/  F2FP.BF16.PACK_AB R4, R145, R13 ;  /* 0x0000000d9104723e */ /* 0x002fe400000010ff */
[----:B---3--:R-:W-:Y:S01]  /*4d00*/  F2FP.BF16.PACK_AB R7, R140, R251 ;  /* 0x000000fb8c07723e */ /* 0x008fe200000010ff */
[----:B--2---:R-:W-:Y:S01]  /*4d10*/  FFMA.FTZ R5, R24, c[0x0][0x2d0], -R0 ;  /* 0x0000b40018057a23 */ /* 0x004fe20000010800 */
[----:B----4-:R-:W-:-:S03]  /*4d20*/  F2FP.BF16.PACK_AB R11, R14, R15 ;  /* 0x0000000f0e0b723e */ /* 0x010fc600000010ff */
[----:B------:R1:W-:Y:S04]  /*4d30*/  MUFU.EX2 R157, R5 ;  /* 0x00000005009d7308 */ /* 0x0003e80000000800 */
[C---:B------:R-:W-:Y:S08]  /*4d40*/  HMMA.16816.F32.BF16 R16, R8.reuse, R20, RZ ;  /* 0x000000140810723c */ /* 0x040ff000000418ff */
[----:B------:R-:W-:Y:S01]  /*4d50*/  HMMA.16816.F32.BF16 R92, R8, R54, RZ ;  /* 0x00000036085c723c */ /* 0x000fe200000418ff */
[----:B-1----:R-:W-:-:S02]  /*4d60*/  FFMA.FTZ R5, R25, c[0x0][0x2d0], -R0 ;  /* 0x0000b40019057a23 */ /* 0x002fc40000010800 */
[----:B------:R-:W1:Y:S02]  /*4d70*/  LDSM.16.MT88.4 R24, [R214+0x100] ;  /* 0x00010000d618783b */ /* 0x000e640000004200 */
[----:B------:R-:W2:Y:S03]  /*4d80*/  MUFU.EX2 R217, R5 ;  /* 0x0000000500d97308 */ /* 0x000ea60000000800 */
[C---:B------:R-:W-:Y:S08]  /*4d90*/  HMMA.16816.F32.BF16 R124, R8.reuse, R120, RZ ;  /* 0x00000078087c723c */ /* 0x040ff000000418ff */
[----:B------:R-:W-:Y:S01]  /*4da0*/  HMMA.16816.F32.BF16 R128, R8, R116, RZ ;  /* 0x000000740880723c */ /* 0x000fe200000418ff */
[----:B--2---:R-:W-:-:S07]  /*4db0*/  F2FP.BF16.PACK_AB R5, R217, R157 ;  /* 0x0000009dd905723e */ /* 0x004fce00000010ff */
[----:B------:R-:W-:Y:S08]  /*4dc0*/  HMMA.16816.F32.BF16 R120, R8, R122, RZ ;  /* 0x0000007a0878723c */ /* 0x000ff000000418ff */
[----:B------:R-:W-:Y:S08]  /*4dd0*/  HMMA.16816.F32.BF16 R200, R4, R32, R16 ;  /* 0x0000002004c8723c */ /* 0x000ff00000041810 */
[C---:B------:R-:W-:Y:S08]  /*4de0*/  HMMA.16816.F32.BF16 R16, R8.reuse, R22, RZ ;  /* 0x000000160810723c */ /* 0x040ff000000418ff */
[C---:B-1----:R-:W-:Y:S08]  /*4df0*/  HMMA.16816.F32.BF16 R28, R8.reuse, R24, RZ ;  /* 0x00000018081c723c */ /* 0x042ff000000418ff */
[----:B------:R-:W-:Y:S08]  /*4e00*/  HMMA.16816.F32.BF16 R24, R8, R26, RZ ;  /* 0x0000001a0818723c */ /* 0x000ff000000418ff */
[----:B------:R-:W-:Y:S01]  /*4e10*/  HMMA.16816.F32.BF16 R196, R4, R34, R16 ;  /* 0x0000002204c4723c */ /* 0x000fe20000041810 */
[----:B------:R-:W-:Y:S07]  /*4e20*/  LDSM.16.MT88.4 R32, [R215+0x3100] ;  /* 0x00310000d720783b */ /* 0x000fee0000004200 */
[C---:B------:R-:W-:Y:S08]  /*4e30*/  HMMA.16816.F32.BF16 R20, R8.reuse, R40, RZ ;  /* 0x000000280814723c */ /* 0x040ff000000418ff */
[C---:B------:R-:W-:Y:S08]  /*4e40*/  HMMA.16816.F32.BF16 R16, R8.reuse, R42, RZ ;  /* 0x0000002a0810723c */ /* 0x040ff000000418ff */
[----:B------:R-:W-:Y:S08]  /*4e50*/  HMMA.16816.F32.BF16 R40, R8, R36, RZ ;  /* 0x000000240828723c */ /* 0x000ff000000418ff */
[C---:B------:R-:W-:Y:S01]  /*4e60*/  HMMA.16816.F32.BF16 R152, R4.reuse, R50, R24 ;  /* 0x000000320498723c */ /* 0x040fe20000041818 */
[----:B------:R-:W1:Y:S07]  /*4e70*/  LDSM.16.MT88.4 R24, [R214+0x3100] ;  /* 0x00310000d618783b */ /* 0x000e6e0000004200 */
[C---:B------:R-:W-:Y:S01]  /*4e80*/  HMMA.16816.F32.BF16 R188, R4.reuse, R44, R20 ;  /* 0x0000002c04bc723c */ /* 0x040fe20000041814 */
[----:B------:R-:W2:Y:S07]  /*4e90*/  LDSM.16.MT88.4 R20, [R216+0x3100] ;  /* 0x00310000d814783b */ /* 0x000eae0000004200 */
[C---:B------:R-:W-:Y:S01]  /*4ea0*/  HMMA.16816.F32.BF16 R160, R4.reuse, R56, R40 ;  /* 0x0000003804a0723c */ /* 0x040fe20000041828 */
[----:B------:R-:W3:Y:S07]  /*4eb0*/  LDSM.16.MT88.4 R40, [R213+0x6100] ;  /* 0x00610000d528783b */ /* 0x000eee0000004200 */
[C---:B------:R-:W-:Y:S01]  /*4ec0*/  HMMA.16816.F32.BF16 R184, R4.reuse, R46, R16 ;  /* 0x0000002e04b8723c */ /* 0x040fe20000041810 */
[----:B------:R-:W-:Y:S07]  /*4ed0*/  LDSM.16.MT88.4 R44, [R214+0x6100] ;  /* 0x00610000d62c783b */ /* 0x000fee0000004200 */
[----:B------:R-:W-:Y:S01]  /*4ee0*/  HMMA.16816.F32.BF16 R192, R4, R48, R28 ;  /* 0x0000003004c0723c */ /* 0x000fe2000004181c */
[----:B------:R-:W4:Y:S07]  /*4ef0*/  LDSM.16.MT88.4 R48, [R216+0x6100] ;  /* 0x00610000d830783b */ /* 0x000f2e0000004200 */
[C---:B------:R-:W-:Y:S08]  /*4f00*/  HMMA.16816.F32.BF16 R16, R8.reuse, R52, RZ ;  /* 0x000000340810723c */ /* 0x040ff000000418ff */
[C---:B------:R-:W-:Y:S08]  /*4f10*/  HMMA.16816.F32.BF16 R28, R8.reuse, R38, RZ ;  /* 0x00000026081c723c */ /* 0x040ff000000418ff */
[----:B-1----:R-:W-:Y:S08]  /*4f20*/  HMMA.16816.F32.BF16 R80, R8, R26, RZ ;  /* 0x0000001a0850723c */ /* 0x002ff000000418ff */
[----:B------:R-:W-:Y:S07]  /*4f30*/  HMMA.16816.F32.BF16 R168, R4, R84, R16 ;  /* 0x0000005404a8723c */ /* 0x000fee0000041810 */
[----:B------:R-:W-:Y:S01]  /*4f40*/  IMAD.MOV.U32 R85, RZ, RZ, R73 ;  /* 0x000000ffff557224 */ /* 0x000fe200078e0049 */
[----:B------:R-:W-:Y:S01]  /*4f50*/  HMMA.16816.F32.BF16 R88, R8, R24, RZ ;  /* 0x000000180858723c */ /* 0x000fe200000418ff */
[----:B------:R-:W-:-:S07]  /*4f60*/  IMAD.MOV.U32 R84, RZ, RZ, R72 ;  /* 0x000000ffff547224 */ /* 0x000fce00078e0048 */
[C---:B--2---:R-:W-:Y:S08]  /*4f70*/  HMMA.16816.F32.BF16 R76, R8.reuse, R20, RZ ;  /* 0x00000014084c723c */ /* 0x044ff000000418ff */
[----:B---3--:R-:W-:Y:S08]  /*4f80*/  HMMA.16816.F32.BF16 R16, R8, R42, RZ ;  /* 0x0000002a0810723c */ /* 0x008ff000000418ff */
[----:B------:R-:W-:Y:S08]  /*4f90*/  HMMA.16816.F32.BF16 R180, R4, R58, R28 ;  /* 0x0000003a04b4723c */ /* 0x000ff0000004181c */
[C---:B------:R-:W-:Y:S08]  /*4fa0*/  HMMA.16816.F32.BF16 R28, R8.reuse, R32, RZ ;  /* 0x00000020081c723c */ /* 0x040ff000000418ff */
[C---:B------:R-:W-:Y:S08]  /*4fb0*/  HMMA.16816.F32.BF16 R36, R8.reuse, R22, RZ ;  /* 0x000000160824723c */ /* 0x040ff000000418ff */
[C---:B------:R-:W-:Y:S08]  /*4fc0*/  HMMA.16816.F32.BF16 R24, R8.reuse, R34, RZ ;  /* 0x000000220818723c */ /* 0x040ff000000418ff */
[C---:B------:R-:W-:Y:S08]  /*4fd0*/  HMMA.16816.F32.BF16 R20, R8.reuse, R40, RZ ;  /* 0x000000280814723c */ /* 0x040ff000000418ff */
[C---:B----4-:R-:W-:Y:S08]  /*4fe0*/  HMMA.16816.F32.BF16 R72, R8.reuse, R48, RZ ;  /* 0x000000300848723c */ /* 0x050ff000000418ff */
[C---:B------:R-:W-:Y:S08]  /*4ff0*/  HMMA.16816.F32.BF16 R56, R8.reuse, R50, RZ ;  /* 0x000000320838723c */ /* 0x040ff000000418ff */
[C---:B------:R-:W-:Y:S08]  /*5000*/  HMMA.16816.F32.BF16 R32, R8.reuse, R44, RZ ;  /* 0x0000002c0820723c */ /* 0x040ff000000418ff */
[C---:B------:R-:W-:Y:S08]  /*5010*/  HMMA.16816.F32.BF16 R40, R8.reuse, R46, RZ ;  /* 0x0000002e0828723c */ /* 0x040ff000000418ff */
[C---:B------:R-:W-:Y:S08]  /*5020*/  HMMA.16816.F32.BF16 R52, R8.reuse, R60, RZ ;  /* 0x0000003c0834723c */ /* 0x040ff000000418ff */
[C---:B------:R-:W-:Y:S08]  /*5030*/  HMMA.16816.F32.BF16 R48, R8.reuse, R62, RZ ;  /* 0x0000003e0830723c */ /* 0x040ff000000418ff */
[C---:B------:R-:W-:Y:S08]  /*5040*/  HMMA.16816.F32.BF16 R44, R8.reuse, R64, RZ ;  /* 0x00000040082c723c */ /* 0x040ff000000418ff */
[----:B------:R-:W-:Y:S08]  /*5050*/  HMMA.16816.F32.BF16 R60, R8, R68, RZ ;  /* 0x00000044083c723c */ /* 0x000ff000000418ff */
[----:B------:R-:W-:Y:S07]  /*5060*/  HMMA.16816.F32.BF16 R172, R4, R86, R92 ;  /* 0x0000005604ac723c */ /* 0x000fee000004185c */
[----:B------:R-:W-:Y:S01]  /*5070*/  IMAD.MOV.U32 R95, RZ, RZ, R157 ;  /* 0x000000ffff5f7224 */ /* 0x000fe200078e009d */
[----:B------:R-:W-:Y:S01]  /*5080*/  HMMA.16816.F32.BF16 R64, R8, R66, RZ ;  /* 0x000000420840723c */ /* 0x000fe200000418ff */
[----:B------:R-:W-:Y:S01]  /*5090*/  IMAD.MOV.U32 R87, RZ, RZ, R84 ;  /* 0x000000ffff577224 */ /* 0x000fe200078e0054 */
[----:B------:R-:W-:Y:S01]  /*50a0*/  MOV R84, R85 ;  /* 0x0000005500547202 */ /* 0x000fe20000000f00 */
[----:B------:R-:W-:-:S02]  /*50b0*/  IMAD.MOV.U32 R85, RZ, RZ, R2 ;  /* 0x000000ffff557224 */ /* 0x000fc400078e0002 */
[----:B------:R-:W-:Y:S02]  /*50c0*/  IMAD.MOV.U32 R2, RZ, RZ, R15 ;  /* 0x000000ffff027224 */ /* 0x000fe400078e000f */
[----:B------:R-:W-:Y:S01]  /*50d0*/  IMAD.MOV.U32 R15, RZ, RZ, R149 ;  /* 0x000000ffff0f7224 */ /* 0x000fe200078e0095 */
[----:B------:R-:W-:Y:S01]  /*50e0*/  HMMA.16816.F32.BF16 R68, R8, R70, RZ ;  /* 0x000000460844723c */ /* 0x000fe200000418ff */
[----:B------:R-:W-:-:S07]  /*50f0*/  IMAD.MOV.U32 R93, RZ, RZ, R143 ;  /* 0x000000ffff5d7224 */ /* 0x000fce00078e008f */
[----:B------:R-:W-:Y:S07]  /*5100*/  HMMA.16816.F32.BF16 R116, R8, R118, RZ ;  /* 0x000000760874723c */ /* 0x000fee00000418ff */
[----:B------:R-:W-:Y:S01]  /*5110*/  MOV R8, R165 ;  /* 0x000000a500087202 */ /* 0x000fe20000000f00 */
[----:B------:R-:W-:Y:S01]  /*5120*/  IMAD.MOV.U32 R9, RZ, RZ, R164 ;  /* 0x000000ffff097224 */ /* 0x000fe200078e00a4 */
[----:B------:R-:W-:Y:S01]  /*5130*/  MOV R11, R158 ;  /* 0x0000009e000b7202 */ /* 0x000fe20000000f00 */
[----:B------:R-:W-:Y:S01]  /*5140*/  IMAD.MOV.U32 R10, RZ, RZ, R159 ;  /* 0x000000ffff0a7224 */ /* 0x000fe200078e009f */
[----:B------:R-:W-:Y:S01]  /*5150*/  HMMA.16816.F32.BF16 R164, R4, R110, R80 ;  /* 0x0000006e04a4723c */ /* 0x000fe20000041850 */
[----:B------:R-:W-:-:S02]  /*5160*/  IMAD.MOV.U32 R94, RZ, RZ, R9 ;  /* 0x000000ffff5e7224 */ /* 0x000fc400078e0009 */
[----:B------:R-:W-:Y:S01]  /*5170*/  IMAD.MOV.U32 R86, RZ, RZ, R11 ;  /* 0x000000ffff567224 */ /* 0x000fe200078e000b */
[----:B------:R-:W-:-:S03]  /*5180*/  MOV R92, R10 ;  /* 0x0000000a005c7202 */ /* 0x000fc60000000f00 */
[----:B------:R-:W-:Y:S01]  /*5190*/  IMAD.MOV.U32 R80, RZ, RZ, R156 ;  /* 0x000000ffff507224 */ /* 0x000fe200078e009c */
[----:B------:R-:W-:Y:S01]  /*51a0*/  HMMA.16816.F32.BF16 R176, R4, R108, R88 ;  /* 0x0000006c04b0723c */ /* 0x000fe20000041858 */
[----:B------:R-:W-:Y:S01]  /*51b0*/  MOV R83, R151 ;  /* 0x0000009700537202 */ /* 0x000fe20000000f00 */
[----:B------:R-:W-:Y:S01]  /*51c0*/  IMAD.MOV.U32 R82, RZ, RZ, R150 ;  /* 0x000000ffff527224 */ /* 0x000fe200078e0096 */
[----:B------:R-:W-:-:S05]  /*51d0*/  MOV R81, R141 ;  /* 0x0000008d00517202 */ /* 0x000fca0000000f00 */
[C---:B------:R-:W-:Y:S07]  /*51e0*/  HMMA.16816.F32.BF16 R156, R4.reuse, R104, R76 ;  /* 0x00000068049c723c */ /* 0x040fee000004184c */
[----:B------:R-:W-:Y:S01]  /*51f0*/  MOV R105, R95 ;  /* 0x0000005f00697202 */ /* 0x000fe20000000f00 */
[----:B------:R-:W-:Y:S01]  /*5200*/  HMMA.16816.F32.BF16 R108, R4, R98, R16 ;  /* 0x00000062046c723c */ /* 0x000fe20000041810 */
[----:B------:R-:W-:Y:S01]  /*5210*/  IMAD.MOV.U32 R95, RZ, RZ, R8 ;  /* 0x000000ffff5f7224 */ /* 0x000fe200078e0008 */
[----:B------:R-:W1:Y:S01]  /*5220*/  LDSM.16.MT88.4 R16, [R216+0x6900] ;  /* 0x00690000d810783b */ /* 0x000e620000004200 */
[----:B------:R-:W-:-:S03]  /*5230*/  IMAD.MOV.U32 R104, RZ, RZ, R148 ;  /* 0x000000ffff687224 */ /* 0x000fc600078e0094 */
[----:B------:R-:W2:Y:S02]  /*5240*/  LDSM.16.MT88.4 R8, [R215+0x6900] ;  /* 0x00690000d708783b */ /* 0x000ea40000004200 */
[C---:B------:R-:W-:Y:S08]  /*5250*/  HMMA.16816.F32.BF16 R28, R4.reuse, R100, R28 ;  /* 0x00000064041c723c */ /* 0x040ff0000004181c */
[C---:B------:R-:W-:Y:S01]  /*5260*/  HMMA.16816.F32.BF16 R100, R4.reuse, R102, R24 ;  /* 0x000000660464723c */ /* 0x040fe20000041818 */
[----:B------:R-:W3:Y:S07]  /*5270*/  LDSM.16.MT88.4 R24, [R214+0x9900] ;  /* 0x00990000d618783b */ /* 0x000eee0000004200 */
[C---:B------:R-:W-:Y:S07]  /*5280*/  HMMA.16816.F32.BF16 R148, R4.reuse, R106, R36 ;  /* 0x0000006a0494723c */ /* 0x040fee0000041824 */
[----:B------:R-:W-:Y:S01]  /*5290*/  MOV R38, R142 ;  /* 0x0000008e00267202 */ /* 0x000fe20000000f00 */
[----:B------:R-:W-:Y:S01]  /*52a0*/  IMAD.MOV.U32 R39, RZ, RZ, R140 ;  /* 0x000000ffff277224 */ /* 0x000fe200078e008c */
[----:B------:R-:W-:Y:S01]  /*52b0*/  MOV R107, R94 ;  /* 0x0000005e006b7202 */ /* 0x000fe20000000f00 */
[----:B------:R-:W-:Y:S01]  /*52c0*/  HMMA.16816.F32.BF16 R140, R4, R96, R20 ;  /* 0x00000060048c723c */ /* 0x000fe20000041814 */
[----:B------:R-:W4:Y:S01]  /*52d0*/  LDSM.16.MT88.4 R20, [R213+0x9900] ;  /* 0x00990000d514783b */ /* 0x000f220000004200 */
[----:B------:R-:W-:-:S02]  /*52e0*/  IMAD.MOV.U32 R106, RZ, RZ, R92 ;  /* 0x000000ffff6a7224 */ /* 0x000fc400078e005c */
[----:B------:R-:W-:Y:S02]  /*52f0*/  IMAD.MOV.U32 R92, RZ, RZ, R146 ;  /* 0x000000ffff5c7224 */ /* 0x000fe400078e0092 */
[----:B------:R-:W-:Y:S02]  /*5300*/  IMAD.MOV.U32 R94, RZ, RZ, R145 ;  /* 0x000000ffff5e7224 */ /* 0x000fe400078e0091 */
[C---:B-1----:R-:W-:Y:S08]  /*5310*/  HMMA.16816.F32.BF16 R88, R4.reuse, R16, R72 ;  /* 0x000000100458723c */ /* 0x042ff00000041848 */
[C---:B------:R-:W-:Y:S01]  /*5320*/  HMMA.16816.F32.BF16 R76, R4.reuse, R18, R56 ;  /* 0x00000012044c723c */ /* 0x040fe20000041838 */
[----:B------:R-:W-:Y:S07]  /*5330*/  LDSM.16.MT88.4 R16, [R213+0x1100] ;  /* 0x00110000d510783b */ /* 0x000fee0000004200 */
[C---:B--2---:R-:W-:Y:S08]  /*5340*/  HMMA.16816.F32.BF16 R72, R4.reuse, R8, R52 ;  /* 0x000000080448723c */ /* 0x044ff00000041834 */
[C---:B------:R-:W-:Y:S01]  /*5350*/  HMMA.16816.F32.BF16 R56, R4.reuse, R10, R48 ;  /* 0x0000000a0438723c */ /* 0x040fe20000041830 */
[----:B------:R-:W1:Y:S07]  /*5360*/  LDSM.16.MT88.4 R8, [R216+0x9900] ;  /* 0x00990000d808783b */ /* 0x000e6e0000004200 */
[C---:B---3--:R-:W-:Y:S07]  /*5370*/  HMMA.16816.F32.BF16 R60, R4.reuse, R24, R60 ;  /* 0x00000018043c723c */ /* 0x048fee000004183c */
[----:B------:R-:W-:Y:S01]  /*5380*/  MOV R24, R87 ;  /* 0x0000005700187202 */ /* 0x000fe20000000f00 */
[----:B------:R-:W-:Y:S01]  /*5390*/  IMAD.MOV.U32 R87, RZ, RZ, R84 ;  /* 0x000000ffff577224 */ /* 0x000fe200078e0054 */
[----:B------:R-:W-:Y:S01]  /*53a0*/  HMMA.16816.F32.BF16 R68, R4, R26, R68 ;  /* 0x0000001a0444723c */ /* 0x000fe20000041844 */
[----:B------:R-:W-:Y:S01]  /*53b0*/  IMAD.MOV.U32 R84, RZ, RZ, R85 ;  /* 0x000000ffff547224 */ /* 0x000fe200078e0055 */
[----:B------:R-:W-:Y:S01]  /*53c0*/  MOV R85, R2 ;  /* 0x0000000200557202 */ /* 0x000fe20000000f00 */
[----:B------:R-:W-:-:S02]  /*53d0*/  FFMA.FTZ R2, R133, c[0x0][0x2d0], -R12 ;  /* 0x0000b40085027a23 */ /* 0x000fc4000001080c */
[----:B------:R-:W-:Y:S02]  /*53e0*/  IMAD.MOV.U32 R25, RZ, RZ, R38 ;  /* 0x000000ffff197224 */ /* 0x000fe400078e0026 */
[----:B------:R2:W-:Y:S01]  /*53f0*/  MUFU.EX2 R133, R2 ;  /* 0x0000000200857308 */ /* 0x0005e20000000800 */
[----:B------:R-:W-:Y:S01]  /*5400*/  IMAD.MOV.U32 R26, RZ, RZ, R15 ;  /* 0x000000ffff1a7224 */ /* 0x000fe200078e000f */
[----:B----4-:R-:W-:Y:S01]  /*5410*/  HMMA.16816.F32.BF16 R52, R4, R20, R44 ;  /* 0x000000140434723c */ /* 0x010fe2000004182c */
[----:B------:R-:W-:-:S07]  /*5420*/  IMAD.MOV.U32 R27, RZ, RZ, R39 ;  /* 0x000000ffff1b7224 */ /* 0x000fce00078e0027 */
[----:B------:R-:W-:Y:S01]  /*5430*/  HMMA.16816.F32.BF16 R64, R4, R22, R64 ;  /* 0x000000160440723c */ /* 0x000fe20000041840 */
[----:B------:R-:W3:Y:S01]  /*5440*/  LDSM.16.MT88.4 R20, [R215+0x9900] ;  /* 0x00990000d714783b */ /* 0x000ee20000004200 */
[----:B--2---:R-:W-:-:S06]  /*5450*/  FFMA.FTZ R2, R136, c[0x0][0x2d0], -R12 ;  /* 0x0000b40088027a23 */ /* 0x004fcc000001080c */
[C---:B-1----:R-:W-:Y:S01]  /*5460*/  HMMA.16816.F32.BF16 R48, R4.reuse, R8, R124 ;  /* 0x000000080430723c */ /* 0x042fe2000004187c */
[----:B------:R1:W2:Y:S06]  /*5470*/  MUFU.EX2 R15, R2 ;  /* 0x00000002000f7308 */ /* 0x0002ac0000000800 */
[----:B------:R-:W-:Y:S01]  /*5480*/  IMAD.MOV.U32 R124, RZ, RZ, R13 ;  /* 0x000000ffff7c7224 */ /* 0x000fe200078e000d */
[----:B------:R-:W-:Y:S01]  /*5490*/  HMMA.16816.F32.BF16 R44, R4, R10, R120 ;  /* 0x0000000a042c723c */ /* 0x000fe20000041878 */
[----:B------:R-:W4:Y:S01]  /*54a0*/  LDSM.16.MT88.4 R8, [R214+0x1100] ;  /* 0x00110000d608783b */ /* 0x000f220000004200 */
[----:B------:R-:W-:Y:S01]  /*54b0*/  IMAD.MOV.U32 R126, RZ, RZ, R105 ;  /* 0x000000ffff7e7224 */ /* 0x000fe200078e0069 */
[----:B------:R-:W-:Y:S01]  /*54c0*/  MOV R125, R80 ;  /* 0x00000050007d7202 */ /* 0x000fe20000000f00 */
[----:B------:R-:W-:-:S02]  /*54d0*/  IMAD.MOV.U32 R127, RZ, RZ, R104 ;  /* 0x000000ffff7f7224 */ /* 0x000fc400078e0068 */
[----:B------:R-:W-:Y:S01]  /*54e0*/  IMAD.MOV.U32 R104, RZ, RZ, R95 ;  /* 0x000000ffff687224 */ /* 0x000fe200078e005f */
[----:B------:R-:W-:Y:S01]  /*54f0*/  MOV R121, R126 ;  /* 0x0000007e00797202 */ /* 0x000fe20000000f00 */
[----:B------:R-:W-:Y:S01]  /*5500*/  IMAD.MOV.U32 R123, RZ, RZ, R87 ;  /* 0x000000ffff7b7224 */ /* 0x000fe200078e0057 */
[----:B------:R-:W-:Y:S01]  /*5510*/  MOV R87, R84 ;  /* 0x0000005400577202 */ /* 0x000fe20000000f00 */
[----:B-1----:R-:W-:Y:S01]  /*5520*/  FFMA.FTZ R2, R135, c[0x0][0x2d0], -R12 ;  /* 0x0000b40087027a23 */ /* 0x002fe2000001080c */
[----:B------:R-:W-:Y:S01]  /*5530*/  MOV R135, R93 ;  /* 0x0000005d00877202 */ /* 0x000fe20000000f00 */
[----:B------:R-:W-:Y:S01]  /*5540*/  HMMA.16816.F32.BF16 R96, R4, R112, R32 ;  /* 0x000000700460723c */ /* 0x000fe20000041820 */
[----:B------:R-:W-:Y:S01]  /*5550*/  IMAD.MOV.U32 R95, RZ, RZ, R14 ;  /* 0x000000ffff5f7224 */ /* 0x000fe200078e000e */
[----:B------:R1:W-:Y:S01]  /*5560*/  MUFU.EX2 R93, R2 ;  /* 0x00000002005d7308 */ /* 0x0003e20000000800 */
[----:B------:R-:W-:Y:S01]  /*5570*/  MOV R14, R147 ;  /* 0x00000093000e7202 */ /* 0x000fe20000000f00 */
[----:B------:R-:W-:-:S02]  /*5580*/  IMAD.MOV.U32 R120, RZ, RZ, R127 ;  /* 0x000000ffff787224 */ /* 0x000fc400078e007f */
[----:B------:R-:W-:Y:S01]  /*5590*/  IMAD.MOV.U32 R127, RZ, RZ, R106 ;  /* 0x000000ffff7f7224 */ /* 0x000fe200078e006a */
[----:B------:R-:W-:Y:S01]  /*55a0*/  MOV R34, R83 ;  /* 0x0000005300227202 */ /* 0x000fe20000000f00 */
[----:B------:R-:W-:Y:S01]  /*55b0*/  HMMA.16816.F32.BF16 R112, R4, R114, R40 ;  /* 0x000000720470723c */ /* 0x000fe20000041828 */
[----:B------:R-:W-:Y:S02]  /*55c0*/  IMAD.MOV.U32 R33, RZ, RZ, R82 ;  /* 0x000000ffff217224 */ /* 0x000fe400078e0052 */
[----:B------:R-:W-:Y:S02]  /*55d0*/  IMAD.MOV.U32 R35, RZ, RZ, R86 ;  /* 0x000000ffff237224 */ /* 0x000fe400078e0056 */
[----:B------:R-:W-:-:S03]  /*55e0*/  IMAD.MOV.U32 R122, RZ, RZ, R125 ;  /* 0x000000ffff7a7224 */ /* 0x000fc600078e007d */
[----:B---3--:R-:W-:Y:S01]  /*55f0*/  HMMA.16816.F32.BF16 R40, R4, R20, R128 ;  /* 0x000000140428723c */ /* 0x008fe20000041880 */
[----:B-1----:R-:W-:-:S04]  /*5600*/  FFMA.FTZ R2, R134, c[0x0][0x2d0], -R12 ;  /* 0x0000b40086027a23 */ /* 0x002fc8000001080c */
[----:B------:R1:W3:Y:S02]  /*5610*/  MUFU.EX2 R134, R2 ;  /* 0x0000000200867308 */ /* 0x0002e40000000800 */
[----:B------:R-:W-:Y:S01]  /*5620*/  IMAD.MOV.U32 R131, RZ, RZ, R135 ;  /* 0x000000ffff837224 */ /* 0x000fe200078e0087 */
[----:B------:R-:W-:Y:S01]  /*5630*/  HMMA.16816.F32.BF16 R36, R4, R22, R116 ;  /* 0x000000160424723c */ /* 0x000fe20000041874 */
[----:B------:R-:W4:Y:S01]  /*5640*/  LDSM.16.MT88.4 R20, [R216+0x1100] ;  /* 0x00110000d814783b */ /* 0x000f220000004200 */
[----:B------:R-:W-:Y:S01]  /*5650*/  MOV R135, R92 ;  /* 0x0000005c00877202 */ /* 0x000fe20000000f00 */
[----:B------:R-:W-:Y:S01]  /*5660*/  IMAD.MOV.U32 R129, RZ, RZ, R27 ;  /* 0x000000ffff817224 */ /* 0x000fe200078e001b */
[----:B------:R-:W-:Y:S01]  /*5670*/  MOV R130, R26 ;  /* 0x0000001a00827202 */ /* 0x000fe20000000f00 */
[----:B------:R-:W-:Y:S02]  /*5680*/  IMAD.MOV.U32 R128, RZ, RZ, R24 ;  /* 0x000000ffff807224 */ /* 0x000fe400078e0018 */
[----:B--2---:R-:W-:Y:S01]  /*5690*/  F2FP.BF16.PACK_AB R4, R15, R133 ;  /* 0x000000850f04723e */ /* 0x004fe200000010ff */
[----:B-1----:R-:W-:Y:S01]  /*56a0*/  FFMA.FTZ R2, R137, c[0x0][0x2d0], -R0 ;  /* 0x0000b40089027a23 */ /* 0x002fe20000010800 */
[----:B---3--:R-:W-:-:S03]  /*56b0*/  F2FP.BF16.PACK_AB R6, R134, R93 ;  /* 0x0000005d8606723e */ /* 0x008fc600000010ff */
[----:B------:R1:W-:Y:S02]  /*56c0*/  MUFU.EX2 R13, R2 ;  /* 0x00000002000d7308 */ /* 0x0003e40000000800 */
[----:B-1----:R-:W-:-:S06]  /*56d0*/  FFMA.FTZ R2, R144, c[0x0][0x2d0], -R0 ;  /* 0x0000b40090027a23 */ /* 0x002fcc0000010800 */
[----:B------:R1:W2:Y:S02]  /*56e0*/  MUFU.EX2 R84, R2 ;  /* 0x0000000200547308 */ /* 0x0002a40000000800 */
[----:B-1----:R-:W-:Y:S01]  /*56f0*/  FFMA.FTZ R2, R139, c[0x0][0x2d0], -R0 ;  /* 0x0000b4008b027a23 */ /* 0x002fe20000010800 */
[----:B--2---:R-:W-:-:S05]  /*5700*/  F2FP.BF16.PACK_AB R5, R84, R13 ;  /* 0x0000000d5405723e */ /* 0x004fca00000010ff */
[----:B------:R1:W-:Y:S02]  /*5710*/  MUFU.EX2 R32, R2 ;  /* 0x0000000200207308 */ /* 0x0003e40000000800 */
[----:B-1----:R-:W-:-:S06]  /*5720*/  FFMA.FTZ R2, R138, c[0x0][0x2d0], -R0 ;  /* 0x0000b4008a027a23 */ /* 0x002fcc0000010800 */
[----:B------:R-:W1:Y:S02]  /*5730*/  MUFU.EX2 R105, R2 ;  /* 0x0000000200697308 */ /* 0x000e640000000800 */
[----:B-1----:R-:W-:Y:S02]  /*5740*/  F2FP.BF16.PACK_AB R7, R105, R32 ;  /* 0x000000206907723e */ /* 0x002fe400000010ff */
[----:B------:R-:W-:Y:S02]  /*5750*/  MOV R2, R25 ;  /* 0x0000001900027202 */ /* 0x000fe40000000f00 */
[----:B------:R-:W-:Y:S03]  /*5760*/  LDSM.16.MT88.4 R24, [R214+0x7100] ;  /* 0x00710000d618783b */ /* 0x000fe60000004200 */
[C---:B------:R-:W-:Y:S07]  /*5770*/  HMMA.16816.F32.BF16 R136, R4.reuse, R16, R200 ;  /* 0x000000100488723c */ /* 0x040fee00000418c8 */
[----:B------:R-:W-:Y:S01]  /*5780*/  IMAD.MOV.U32 R201, RZ, RZ, R81 ;  /* 0x000000ffffc97224 */ /* 0x000fe200078e0051 */
[----:B----4-:R-:W-:Y:S01]  /*5790*/  HMMA.16816.F32.BF16 R144, R4, R8, R192 ;  /* 0x000000080490723c */ /* 0x010fe200000418c0 */
[----:B------:R-:W-:Y:S01]  /*57a0*/  IMAD.MOV.U32 R203, RZ, RZ, R32 ;  /* 0x000000ffffcb7224 */ /* 0x000fe200078e0020 */
[----:B------:R-:W-:Y:S01]  /*57b0*/  MOV R200, R34 ;  /* 0x0000002200c87202 */ /* 0x000fe20000000f00 */
[----:B------:R-:W-:-:S04]  /*57c0*/  IMAD.MOV.U32 R202, RZ, RZ, R33 ;  /* 0x000000ffffca7224 */ /* 0x000fc800078e0021 */
[----:B------:R-:W-:Y:S01]  /*57d0*/  MOV R194, R87 ;  /* 0x0000005700c27202 */ /* 0x000fe20000000f00 */
[C---:B------:R-:W-:Y:S01]  /*57e0*/  HMMA.16816.F32.BF16 R80, R4.reuse, R18, R196 ;  /* 0x000000120450723c */ /* 0x040fe200000418c4 */
[----:B------:R-:W-:Y:S01]  /*57f0*/  IMAD.MOV.U32 R193, RZ, RZ, R85 ;  /* 0x000000ffffc17224 */ /* 0x000fe200078e0055 */
[----:B------:R-:W1:Y:S01]  /*5800*/  LDSM.16.MT88.4 R16, [R215+0x1100] ;  /* 0x00110000d710783b */ /* 0x000e620000004200 */
[----:B------:R-:W-:Y:S02]  /*5810*/  IMAD.MOV.U32 R192, RZ, RZ, R84 ;  /* 0x000000ffffc07224 */ /* 0x000fe400078e0054 */
[----:B------:R-:W-:Y:S02]  /*5820*/  IMAD.MOV.U32 R195, RZ, RZ, R93 ;  /* 0x000000ffffc37224 */ /* 0x000fe400078e005d */
[----:B------:R-:W-:Y:S01]  /*5830*/  IMAD.MOV.U32 R196, RZ, RZ, R94 ;  /* 0x000000ffffc47224 */ /* 0x000fe200078e005e */
[C---:B------:R-:W-:Y:S01]  /*5840*/  HMMA.16816.F32.BF16 R84, R4.reuse, R10, R152 ;  /* 0x0000000a0454723c */ /* 0x040fe20000041898 */
[----:B------:R-:W2:Y:S01]  /*5850*/  LDSM.16.MT88.4 R8, [R213+0x4100] ;  /* 0x00410000d508783b */ /* 0x000ea20000004200 */
[----:B------:R-:W-:Y:S01]  /*5860*/  MOV R197, R95 ;  /* 0x0000005f00c57202 */ /* 0x000fe20000000f00 */
[----:B------:R-:W-:Y:S01]  /*5870*/  IMAD.MOV.U32 R199, RZ, RZ, R35 ;  /* 0x000000ffffc77224 */ /* 0x000fe200078e0023 */
[----:B------:R-:W-:Y:S01]  /*5880*/  MOV R198, R107 ;  /* 0x0000006b00c67202 */ /* 0x000fe20000000f00 */
[----:B------:R-:W-:Y:S03]  /*5890*/  LDSM.16.MT88.4 R32, [R213+0x7100] ;  /* 0x00710000d520783b */ /* 0x000fe60000004200 */
[C---:B------:R-:W-:Y:S07]  /*58a0*/  HMMA.16816.F32.BF16 R152, R4.reuse, R20, R188 ;  /* 0x000000140498723c */ /* 0x040fee00000418bc */
[----:B------:R-:W-:Y:S01]  /*58b0*/  IMAD.MOV.U32 R189, RZ, RZ, R104 ;  /* 0x000000ffffbd7224 */ /* 0x000fe200078e0068 */
[----:B------:R-:W-:Y:S01]  /*58c0*/  HMMA.16816.F32.BF16 R92, R4, R22, R184 ;  /* 0x00000016045c723c */ /* 0x000fe200000418b8 */
[----:B------:R-:W-:Y:S01]  /*58d0*/  IMAD.MOV.U32 R190, RZ, RZ, R105 ;  /* 0x000000ffffbe7224 */ /* 0x000fe200078e0069 */
[----:B------:R-:W3:Y:S01]  /*58e0*/  LDSM.16.MT88.4 R20, [R214+0x4100] ;  /* 0x00410000d614783b */ /* 0x000ee20000004200 */
[----:B------:R-:W-:Y:S01]  /*58f0*/  MOV R191, R123 ;  /* 0x0000007b00bf7202 */ /* 0x000fe20000000f00 */
[----:B------:R-:W-:-:S04]  /*5900*/  IMAD.MOV.U32 R123, RZ, RZ, R124 ;  /* 0x000000ffff7b7224 */ /* 0x000fc800078e007c */
[----:B------:R-:W-:Y:S01]  /*5910*/  IMAD.MOV.U32 R188, RZ, RZ, R123 ;  /* 0x000000ffffbc7224 */ /* 0x000fe200078e007b */
        /* <DEDUP_REMOVED lines=12> */
[C---:B--2---:R-:W-:Y:S01]  /*59e0*/  HMMA.16816.F32.BF16 R156, R4.reuse, R8, R28 ;  /* 0x00000008049c723c */ /* 0x044fe2000004181c */
[----:B------:R-:W-:Y:S07]  /*59f0*/  LDSM.16.MT88.4 R28, [R214+0xa100] ;  /* 0x00a10000d61c783b */ /* 0x000fee0000004200 */
[C---:B------:R-:W-:Y:S01]  /*5a00*/  HMMA.16816.F32.BF16 R116, R4.reuse, R10, R100 ;  /* 0x0000000a0474723c */ /* 0x040fe20000041864 */
[----:B------:R-:W2:Y:S07]  /*5a10*/  LDSM.16.MT88.4 R8, [R213+0xa100] ;  /* 0x00a10000d508783b */ /* 0x000eae0000004200 */
[C---:B------:R-:W-:Y:S07]  /*5a20*/  HMMA.16816.F32.BF16 R148, R4.reuse, R32, R140 ;  /* 0x000000200494723c */ /* 0x040fee000004188c */
[----:B------:R-:W-:Y:S01]  /*5a30*/  IMAD.MOV.U32 R33, RZ, RZ, R122 ;  /* 0x000000ffff217224 */ /* 0x000fe200078e007a */
[----:B------:R-:W-:Y:S01]  /*5a40*/  HMMA.16816.F32.BF16 R140, R4, R34, R108 ;  /* 0x00000022048c723c */ /* 0x000fe2000004186c */
[----:B------:R-:W-:-:S06]  /*5a50*/  IMAD.MOV.U32 R32, RZ, RZ, R131 ;  /* 0x000000ffff207224 */ /* 0x000fcc00078e0083 */
[----:B------:R-:W-:Y:S01]  /*5a60*/  MOV R108, R190 ;  /* 0x000000be006c7202 */ /* 0x000fe20000000f00 */
[----:B------:R-:W-:Y:S01]  /*5a70*/  IMAD.MOV.U32 R190, RZ, RZ, R198 ;  /* 0x000000ffffbe7224 */ /* 0x000fe200078e00c6 */
[----:B------:R-:W-:Y:S01]  /*5a80*/  MOV R198, R200 ;  /* 0x000000c800c67202 */ /* 0x000fe20000000f00 */
[----:B------:R-:W-:Y:S01]  /*5a90*/  IMAD.MOV.U32 R34, RZ, RZ, R127 ;  /* 0x000000ffff227224 */ /* 0x000fe200078e007f */
[----:B------:R-:W-:Y:S01]  /*5aa0*/  MOV R200, R121 ;  /* 0x0000007900c87202 */ /* 0x000fe20000000f00 */
[----:B------:R-:W-:Y:S01]  /*5ab0*/  IMAD.MOV.U32 R111, RZ, RZ, R120 ;  /* 0x000000ffff6f7224 */ /* 0x000fe200078e0078 */
[----:B------:R-:W-:Y:S01]  /*5ac0*/  HMMA.16816.F32.BF16 R124, R4, R24, R96 ;  /* 0x00000018047c723c */ /* 0x000fe20000041860 */
[----:B------:R-:W-:Y:S01]  /*5ad0*/  MOV R110, R197 ;  /* 0x000000c5006e7202 */ /* 0x000fe20000000f00 */
[----:B------:R-:W-:Y:S01]  /*5ae0*/  IMAD.MOV.U32 R35, RZ, RZ, R203 ;  /* 0x000000ffff237224 */ /* 0x000fe200078e00cb */
[----:B------:R-:W-:Y:S01]  /*5af0*/  MOV R203, R2 ;  /* 0x0000000200cb7202 */ /* 0x000fe20000000f00 */
[----:B------:R-:W-:-:S02]  /*5b00*/  IMAD.MOV.U32 R197, RZ, RZ, R199 ;  /* 0x000000ffffc57224 */ /* 0x000fc400078e00c7 */
[----:B------:R-:W-:Y:S02]  /*5b10*/  IMAD.MOV.U32 R109, RZ, RZ, R196 ;  /* 0x000000ffff6d7224 */ /* 0x000fe400078e00c4 */
[C---:B---3--:R-:W-:Y:S01]  /*5b20*/  HMMA.16816.F32.BF16 R120, R4.reuse, R20, R88 ;  /* 0x000000140478723c */ /* 0x048fe20000041858 */
[----:B------:R-:W-:Y:S02]  /*5b30*/  IMAD.MOV.U32 R24, RZ, RZ, R195 ;  /* 0x000000ffff187224 */ /* 0x000fe400078e00c3 */
[----:B------:R-:W-:Y:S01]  /*5b40*/  IMAD.MOV.U32 R199, RZ, RZ, R202 ;  /* 0x000000ffffc77224 */ /* 0x000fe200078e00ca */
[----:B------:R-:W-:Y:S01]  /*5b50*/  MOV R202, R130 ;  /* 0x0000008200ca7202 */ /* 0x000fe20000000f00 */
[----:B------:R-:W-:Y:S02]  /*5b60*/  FFMA.FTZ R2, R207, c[0x0][0x2d0], -R12 ;  /* 0x0000b400cf027a23 */ /* 0x000fe4000001080c */
[----:B------:R-:W-:Y:S01]  /*5b70*/  IMAD.MOV.U32 R196, RZ, RZ, R128 ;  /* 0x000000ffffc47224 */ /* 0x000fe200078e0080 */
[----:B-1----:R-:W-:Y:S01]  /*5b80*/  HMMA.16816.F32.BF16 R96, R4, R16, R72 ;  /* 0x000000100460723c */ /* 0x002fe20000041848 */
[----:B------:R-:W-:-:S02]  /*5b90*/  IMAD.MOV.U32 R195, RZ, RZ, R129 ;  /* 0x000000ffffc37224 */ /* 0x000fc400078e0081 */
[----:B------:R-:W-:Y:S01]  /*5ba0*/  IMAD.MOV.U32 R25, RZ, RZ, R189 ;  /* 0x000000ffff197224 */ /* 0x000fe200078e00bd */
[----:B------:R-:W-:-:S04]  /*5bb0*/  MOV R189, R251 ;  /* 0x000000fb00bd7202 */ /* 0x000fc80000000f00 */
[C---:B------:R-:W-:Y:S01]  /*5bc0*/  HMMA.16816.F32.BF16 R88, R4.reuse, R18, R56 ;  /* 0x000000120458723c */ /* 0x040fe20000041838 */
[----:B------:R-:W1:Y:S07]  /*5bd0*/  LDSM.16.MT88.4 R16, [R215+0xa100] ;  /* 0x00a10000d710783b */ /* 0x000e6e0000004200 */
[C---:B--2---:R-:W-:Y:S08]  /*5be0*/  HMMA.16816.F32.BF16 R72, R4.reuse, R8, R52 ;  /* 0x000000080448723c */ /* 0x044ff00000041834 */
[C---:B------:R-:W-:Y:S01]  /*5bf0*/  HMMA.16816.F32.BF16 R64, R4.reuse, R10, R64 ;  /* 0x0000000a0440723c */ /* 0x040fe20000041840 */
[----:B------:R-:W2:Y:S07]  /*5c00*/  LDSM.16.MT88.4 R8, [R216+0xa100] ;  /* 0x00a10000d808783b */ /* 0x000eae0000004200 */
[C---:B------:R-:W-:Y:S07]  /*5c10*/  HMMA.16816.F32.BF16 R128, R4.reuse, R26, R112 ;  /* 0x0000001a0480723c */ /* 0x040fee0000041870 */
[----:B------:R-:W-:Y:S01]  /*5c20*/  IMAD.MOV.U32 R115, RZ, RZ, R248 ;  /* 0x000000ffff737224 */ /* 0x000fe200078e00f8 */
[----:B------:R-:W-:Y:S01]  /*5c30*/  MOV R113, R250 ;  /* 0x000000fa00717202 */ /* 0x000fe20000000f00 */
[----:B------:R3:W-:Y:S01]  /*5c40*/  MUFU.EX2 R248, R2 ;  /* 0x0000000200f87308 */ /* 0x0007e20000000800 */
[----:B------:R-:W-:Y:S01]  /*5c50*/  HMMA.16816.F32.BF16 R100, R4, R22, R76 ;  /* 0x000000160464723c */ /* 0x000fe2000004184c */
[----:B------:R-:W-:Y:S01]  /*5c60*/  LDSM.16.MT88.4 R20, [R214+0x1900] ;  /* 0x00190000d614783b */ /* 0x000fe20000004200 */
[----:B------:R-:W-:-:S02]  /*5c70*/  IMAD.MOV.U32 R112, RZ, RZ, R249 ;  /* 0x000000ffff707224 */ /* 0x000fc400078e00f9 */
[----:B------:R-:W-:-:S03]  /*5c80*/  IMAD.MOV.U32 R114, RZ, RZ, R34 ;  /* 0x000000ffff727224 */ /* 0x000fc600078e0022 */
[----:B------:R-:W-:Y:S01]  /*5c90*/  MOV R79, R24 ;  /* 0x00000018004f7202 */ /* 0x000fe20000000f00 */
[----:B-1----:R-:W-:Y:S01]  /*5ca0*/  HMMA.16816.F32.BF16 R40, R4, R16, R40 ;  /* 0x000000100428723c */ /* 0x002fe20000041828 */
[----:B---3--:R-:W-:-:S07]  /*5cb0*/  FFMA.FTZ R2, R206, c[0x0][0x2d0], -R12 ;  /* 0x0000b400ce027a23 */ /* 0x008fce000001080c */
[C---:B------:R-:W-:Y:S01]  /*5cc0*/  HMMA.16816.F32.BF16 R36, R4.reuse, R18, R36 ;  /* 0x000000120424723c */ /* 0x040fe20000041824 */
[----:B------:R-:W-:Y:S01]  /*5cd0*/  LDSM.16.MT88.4 R16, [R216+0x1900] ;  /* 0x00190000d810783b */ /* 0x000fe20000004200 */
[----:B------:R1:W-:Y:S06]  /*5ce0*/  MUFU.EX2 R251, R2 ;  /* 0x0000000200fb7308 */ /* 0x0003ec0000000800 */
[C---:B--2---:R-:W-:Y:S08]  /*5cf0*/  HMMA.16816.F32.BF16 R48, R4.reuse, R8, R48 ;  /* 0x000000080430723c */ /* 0x044ff00000041830 */
[----:B------:R-:W-:Y:S01]  /*5d00*/  HMMA.16816.F32.BF16 R44, R4, R10, R44 ;  /* 0x0000000a042c723c */ /* 0x000fe2000004182c */
[----:B------:R-:W-:Y:S01]  /*5d10*/  LDSM.16.MT88.4 R8, [R215+0x1900] ;  /* 0x00190000d708783b */ /* 0x000fe20000004200 */
[----:B-1----:R-:W-:-:S02]  /*5d20*/  FFMA.FTZ R2, R204, c[0x0][0x2d0], -R12 ;  /* 0x0000b400cc027a23 */ /* 0x002fc4000001080c */
[----:B------:R-:W-:Y:S02]  /*5d30*/  IMAD.MOV.U32 R204, RZ, RZ, R115 ;  /* 0x000000ffffcc7224 */ /* 0x000fe400078e0073 */
[----:B------:R1:W-:Y:S01]  /*5d40*/  MUFU.EX2 R250, R2 ;  /* 0x0000000200fa7308 */ /* 0x0003e20000000800 */
[----:B------:R-:W-:Y:S01]  /*5d50*/  IMAD.MOV.U32 R115, RZ, RZ, R25 ;  /* 0x000000ffff737224 */ /* 0x000fe200078e0019 */
[C---:B------:R-:W-:Y:S01]  /*5d60*/  HMMA.16816.F32.BF16 R60, R4.reuse, R28, R60 ;  /* 0x0000001c043c723c */ /* 0x040fe2000004183c */
[----:B------:R-:W2:Y:S07]  /*5d70*/  LDSM.16.MT88.4 R24, [R213+0x1900] ;  /* 0x00190000d518783b */ /* 0x000eae0000004200 */
[----:B------:R-:W-:Y:S01]  /*5d80*/  HMMA.16816.F32.BF16 R68, R4, R30, R68 ;  /* 0x0000001e0444723c */ /* 0x000fe20000041844 */
[----:B------:R-:W-:Y:S01]  /*5d90*/  LDSM.16.MT88.4 R28, [R214+0x7900] ;  /* 0x00790000d61c783b */ /* 0x000fe20000004200 */
[----:B-1----:R-:W-:-:S05]  /*5da0*/  FFMA.FTZ R2, R205, c[0x0][0x2d0], -R12 ;  /* 0x0000b400cd027a23 */ /* 0x002fca000001080c */
[--C-:B------:R-:W-:Y:S01]  /*5db0*/  FFMA.FTZ R4, R210, c[0x0][0x2d0], -R0.reuse ;  /* 0x0000b400d2047a23 */ /* 0x100fe20000010800 */
[----:B------:R-:W-:Y:S01]  /*5dc0*/  MOV R210, R32 ;  /* 0x0000002000d27202 */ /* 0x000fe20000000f00 */
[----:B------:R1:W3:Y:S08]  /*5dd0*/  MUFU.EX2 R249, R2 ;  /* 0x0000000200f97308 */ /* 0x0002f00000000800 */
[----:B------:R4:W-:Y:S01]  /*5de0*/  MUFU.EX2 R205, R4 ;  /* 0x0000000400cd7308 */ /* 0x0009e20000000800 */
[----:B-1----:R-:W-:Y:S01]  /*5df0*/  FFMA.FTZ R2, R208, c[0x0][0x2d0], -R0 ;  /* 0x0000b400d0027a23 */ /* 0x002fe20000010800 */
[----:B---3--:R-:W-:-:S06]  /*5e00*/  F2FP.BF16.PACK_AB R6, R249, R250 ;  /* 0x000000faf906723e */ /* 0x008fcc00000010ff */
[----:B------:R1:W-:Y:S01]  /*5e10*/  MUFU.EX2 R208, R2 ;  /* 0x0000000200d07308 */ /* 0x0003e20000000800 */
[----:B----4-:R-:W-:Y:S01]  /*5e20*/  F2FP.BF16.PACK_AB R4, R251, R248 ;  /* 0x000000f8fb04723e */ /* 0x010fe200000010ff */
[----:B-1----:R-:W-:Y:S02]  /*5e30*/  FFMA.FTZ R2, R209, c[0x0][0x2d0], -R0 ;  /* 0x0000b400d1027a23 */ /* 0x002fe40000010800 */
[----:B------:R-:W-:-:S04]  /*5e40*/  IMAD.MOV.U32 R209, RZ, RZ, R35 ;  /* 0x000000ffffd17224 */ /* 0x000fc800078e0023 */
[----:B------:R1:W3:Y:S02]  /*5e50*/  MUFU.EX2 R207, R2 ;  /* 0x0000000200cf7308 */ /* 0x0002e40000000800 */
[----:B-1----:R-:W-:Y:S01]  /*5e60*/  FFMA.FTZ R2, R211, c[0x0][0x2d0], -R0 ;  /* 0x0000b400d3027a23 */ /* 0x002fe20000010800 */
[----:B---3--:R-:W-:Y:S01]  /*5e70*/  F2FP.BF16.PACK_AB R5, R207, R208 ;  /* 0x000000d0cf05723e */ /* 0x008fe200000010ff */
[----:B------:R-:W-:-:S04]  /*5e80*/  IMAD.MOV.U32 R211, RZ, RZ, R33 ;  /* 0x000000ffffd37224 */ /* 0x000fc800078e0021 */
[----:B------:R-:W1:Y:S01]  /*5e90*/  MUFU.EX2 R206, R2 ;  /* 0x0000000200ce7308 */ /* 0x000e620000000800 */
[----:B------:R-:W3:Y:S01]  /*5ea0*/  LDSM.16.MT88.4 R32, [R213+0x4900] ;  /* 0x00490000d520783b */ /* 0x000ee20000004200 */
[----:B-1----:R-:W-:Y:S01]  /*5eb0*/  F2FP.BF16.PACK_AB R7, R206, R205 ;  /* 0x000000cdce07723e */ /* 0x002fe200000010ff */
[----:B------:R-:W-:-:S06]  /*5ec0*/  IMAD.MOV.U32 R2, RZ, RZ, R79 ;  /* 0x000000ffff027224 */ /* 0x000fcc00078e004f */
[C---:B--2---:R-:W-:Y:S08]  /*5ed0*/  HMMA.16816.F32.BF16 R136, R4.reuse, R24, R136 ;  /* 0x000000180488723c */ /* 0x044ff00000041888 */
[C---:B------:R-:W-:Y:S01]  /*5ee0*/  HMMA.16816.F32.BF16 R52, R4.reuse, R26, R80 ;  /* 0x0000001a0434723c */ /* 0x040fe20000041850 */
[----:B------:R-:W1:Y:S07]  /*5ef0*/  LDSM.16.MT88.4 R24, [R214+0x4900] ;  /* 0x00490000d618783b */ /* 0x000e6e0000004200 */
[C---:B------:R-:W-:Y:S08]  /*5f00*/  HMMA.16816.F32.BF16 R144, R4.reuse, R20, R144 ;  /* 0x000000140490723c */ /* 0x040ff00000041890 */
[C---:B------:R-:W-:Y:S01]  /*5f10*/  HMMA.16816.F32.BF16 R56, R4.reuse, R22, R84 ;  /* 0x000000160438723c */ /* 0x040fe20000041854 */
[----:B------:R-:W2:Y:S07]  /*5f20*/  LDSM.16.MT88.4 R20, [R216+0x4900] ;  /* 0x00490000d814783b */ /* 0x000eae0000004200 */
[C---:B------:R-:W-:Y:S08]  /*5f30*/  HMMA.16816.F32.BF16 R152, R4.reuse, R16, R152 ;  /* 0x000000100498723c */ /* 0x040ff00000041898 */
[C---:B------:R-:W-:Y:S01]  /*5f40*/  HMMA.16816.F32.BF16 R76, R4.reuse, R18, R92 ;  /* 0x00000012044c723c */ /* 0x040fe2000004185c */
[----:B------:R-:W4:Y:S06]  /*5f50*/  LDSM.16.MT88.4 R16, [R215+0x4900] ;  /* 0x00490000d710783b */ /* 0x000f2c0000004200 */
[----:B------:R-:W-:Y:S01]  /*5f60*/  MOV R94, R114 ;  /* 0x00000072005e7202 */ /* 0x000fe20000000f00 */
[----:B------:R-:W-:Y:S01]  /*5f70*/  HMMA.16816.F32.BF16 R160, R4, R8, R160 ;  /* 0x0000000804a0723c */ /* 0x000fe200000418a0 */
[----:B------:R-:W-:-:S02]  /*5f80*/  IMAD.MOV.U32 R95, RZ, RZ, R115 ;  /* 0x000000ffff5f7224 */ /* 0x000fc400078e0073 */
[----:B------:R-:W-:Y:S01]  /*5f90*/  IMAD.MOV.U32 R92, RZ, RZ, R211 ;  /* 0x000000ffff5c7224 */ /* 0x000fe200078e00d3 */
[----:B------:R-:W-:Y:S01]  /*5fa0*/  MOV R211, R209 ;  /* 0x000000d100d37202 */ /* 0x000fe20000000f00 */
[----:B------:R-:W-:Y:S02]  /*5fb0*/  IMAD.MOV.U32 R93, RZ, RZ, R210 ;  /* 0x000000ffff5d7224 */ /* 0x000fe400078e00d2 */
[----:B------:R-:W-:Y:S01]  /*5fc0*/  IMAD.MOV.U32 R209, RZ, RZ, R108 ;  /* 0x000000ffffd17224 */ /* 0x000fe200078e006c */
[----:B------:R-:W-:Y:S01]  /*5fd0*/  HMMA.16816.F32.BF16 R80, R4, R10, R104 ;  /* 0x0000000a0450723c */ /* 0x000fe20000041868 */
[----:B------:R-:W4:Y:S01]  /*5fe0*/  LDSM.16.MT88.4 R8, [R213+0x7900] ;  /* 0x00790000d508783b */ /* 0x000f220000004200 */
[----:B------:R-:W-:-:S06]  /*5ff0*/  IMAD.MOV.U32 R210, RZ, RZ, R110 ;  /* 0x000000ffffd27224 */ /* 0x000fcc00078e006e */
[C---:B---3--:R-:W-:Y:S08]  /*6000*/  HMMA.16816.F32.BF16 R168, R4.reuse, R32, R168 ;  /* 0x0000002004a8723c */ /* 0x048ff000000418a8 */
[C---:B------:R-:W-:Y:S07]  /*6010*/  HMMA.16816.F32.BF16 R32, R4.reuse, R34, R184 ;  /* 0x000000220420723c */ /* 0x040fee00000418b8 */
[----:B------:R-:W-:Y:S01]  /*6020*/  IMAD.MOV.U32 R185, RZ, RZ, R112 ;  /* 0x000000ffffb97224 */ /* 0x000fe200078e0070 */
[----:B-1----:R-:W-:Y:S01]  /*6030*/  HMMA.16816.F32.BF16 R84, R4, R26, R180 ;  /* 0x0000001a0454723c */ /* 0x002fe200000418b4 */
[----:B------:R-:W-:Y:S01]  /*6040*/  IMAD.MOV.U32 R184, RZ, RZ, R113 ;  /* 0x000000ffffb87224 */ /* 0x000fe200078e0071 */
[----:B------:R-:W-:Y:S01]  /*6050*/  MOV R187, R2 ;  /* 0x0000000200bb7202 */ /* 0x000fe20000000f00 */
[----:B------:R-:W-:Y:S01]  /*6060*/  IMAD.MOV.U32 R2, RZ, RZ, R111 ;  /* 0x000000ffff027224 */ /* 0x000fe200078e006f */
[----:B------:R-:W-:-:S03]  /*6070*/  MOV R186, R109 ;  /* 0x0000006d00ba7202 */ /* 0x000fc60000000f00 */
[----:B------:R-:W-:Y:S01]  /*6080*/  FFMA.FTZ R2, R2, c[0x0][0x2d0], -R12 ;  /* 0x0000b40002027a23 */ /* 0x000fe2000001080c */
[C---:B--2---:R-:W-:Y:S08]  /*6090*/  HMMA.16816.F32.BF16 R104, R4.reuse, R20, R172 ;  /* 0x000000140468723c */ /* 0x044ff000000418ac */
[C---:B----4-:R-:W-:Y:S08]  /*60a0*/  HMMA.16816.F32.BF16 R112, R4.reuse, R16, R156 ;  /* 0x000000100470723c */ /* 0x050ff0000004189c */
[C---:B------:R-:W-:Y:S01]  /*60b0*/  HMMA.16816.F32.BF16 R116, R4.reuse, R18, R116 ;  /* 0x000000120474723c */ /* 0x040fe20000041874 */
[----:B------:R-:W1:Y:S07]  /*60c0*/  LDSM.16.MT88.4 R16, [R216+0x7900] ;  /* 0x00790000d810783b */ /* 0x000e6e0000004200 */
[C---:B------:R-:W-:Y:S08]  /*60d0*/  HMMA.16816.F32.BF16 R172, R4.reuse, R8, R148 ;  /* 0x0000000804ac723c */ /* 0x040ff00000041894 */
[C---:B------:R-:W-:Y:S01]  /*60e0*/  HMMA.16816.F32.BF16 R180, R4.reuse, R10, R140 ;  /* 0x0000000a04b4723c */ /* 0x040fe2000004188c */
[----:B------:R-:W2:Y:S07]  /*60f0*/  LDSM.16.MT88.4 R8, [R215+0x7900] ;  /* 0x00790000d708783b */ /* 0x000eae0000004200 */
[C---:B------:R-:W-:Y:S01]  /*6100*/  HMMA.16816.F32.BF16 R108, R4.reuse, R22, R164 ;  /* 0x00000016046c723c */ /* 0x040fe200000418a4 */
[----:B------:R-:W3:Y:S07]  /*6110*/  LDSM.16.MT88.4 R20, [R213+0xa900] ;  /* 0x00a90000d514783b */ /* 0x000eee0000004200 */
[C---:B------:R-:W-:Y:S07]  /*6120*/  HMMA.16816.F32.BF16 R156, R4.reuse, R30, R128 ;  /* 0x0000001e049c723c */ /* 0x040fee0000041880 */
[----:B------:R-:W-:Y:S01]  /*6130*/  IMAD.MOV.U32 R30, RZ, RZ, R94 ;  /* 0x000000ffff1e7224 */ /* 0x000fe200078e005e */
[----:B------:R-:W-:Y:S01]  /*6140*/  HMMA.16816.F32.BF16 R164, R4, R28, R124 ;  /* 0x0000001c04a4723c */ /* 0x000fe2000004187c */
[----:B------:R-:W-:-:S06]  /*6150*/  MOV R31, R95 ;  /* 0x0000005f001f7202 */ /* 0x000fcc0000000f00 */
[----:B------:R-:W-:Y:S01]  /*6160*/  MOV R28, R92 ;  /* 0x0000005c001c7202 */ /* 0x000fe20000000f00 */
[C---:B------:R-:W-:Y:S01]  /*6170*/  HMMA.16816.F32.BF16 R176, R4.reuse, R24, R176 ;  /* 0x0000001804b0723c */ /* 0x040fe200000418b0 */
[----:B------:R-:W-:Y:S01]  /*6180*/  IMAD.MOV.U32 R29, RZ, RZ, R93 ;  /* 0x000000ffff1d7224 */ /* 0x000fe200078e005d */
[----:B------:R-:W4:Y:S06]  /*6190*/  LDSM.16.MT88.4 R24, [R214+0xa900] ;  /* 0x00a90000d618783b */ /* 0x000f2c0000004200 */
[C---:B-1----:R-:W-:Y:S07]  /*61a0*/  HMMA.16816.F32.BF16 R148, R4.reuse, R16, R120 ;  /* 0x000000100494723c */ /* 0x042fee0000041878 */
[----:B------:R-:W-:Y:S01]  /*61b0*/  IMAD.MOV.U32 R16, RZ, RZ, R30 ;  /* 0x000000ffff107224 */ /* 0x000fe200078e001e */
[----:B--2---:R-:W-:Y:S01]  /*61c0*/  HMMA.16816.F32.BF16 R128, R4, R8, R96 ;  /* 0x000000080480723c */ /* 0x004fe20000041860 */
[----:B------:R-:W-:Y:S01]  /*61d0*/  MOV R30, R28 ;  /* 0x0000001c001e7202 */ /* 0x000fe20000000f00 */
[----:B------:R-:W-:-:S02]  /*61e0*/  IMAD.MOV.U32 R17, RZ, RZ, R31 ;  /* 0x000000ffff117224 */ /* 0x000fc400078e001f */
[----:B------:R-:W-:Y:S02]  /*61f0*/  IMAD.MOV.U32 R28, RZ, RZ, R184 ;  /* 0x000000ffff1c7224 */ /* 0x000fe400078e00b8 */
[----:B------:R-:W-:Y:S01]  /*6200*/  IMAD.MOV.U32 R31, RZ, RZ, R29 ;  /* 0x000000ffff1f7224 */ /* 0x000fe200078e001d */
[----:B------:R-:W-:Y:S01]  /*6210*/  MOV R29, R185 ;  /* 0x000000b9001d7202 */ /* 0x000fe20000000f00 */
[----:B------:R-:W-:Y:S01]  /*6220*/  HMMA.16816.F32.BF16 R124, R4, R10, R88 ;  /* 0x0000000a047c723c */ /* 0x000fe20000041858 */
[----:B------:R-:W1:Y:S01]  /*6230*/  LDSM.16.MT88.4 R8, [R216+0xa900] ;  /* 0x00a90000d808783b */ /* 0x000e620000004200 */
[----:B------:R-:W-:Y:S01]  /*6240*/  IMAD.MOV.U32 R184, RZ, RZ, R187 ;  /* 0x000000ffffb87224 */ /* 0x000fe200078e00bb */
[----:B------:R-:W-:Y:S01]  /*6250*/  MOV R187, R191 ;  /* 0x000000bf00bb7202 */ /* 0x000fe20000000f00 */
[----:B------:R-:W-:Y:S02]  /*6260*/  IMAD.MOV.U32 R185, RZ, RZ, R204 ;  /* 0x000000ffffb97224 */ /* 0x000fe400078e00cc */
[----:B------:R-:W-:-:S02]  /*6270*/  IMAD.MOV.U32 R191, RZ, RZ, R193 ;  /* 0x000000ffffbf7224 */ /* 0x000fc400078e00c1 */
[C---:B------:R-:W-:Y:S01]  /*6280*/  HMMA.16816.F32.BF16 R140, R4.reuse, R18, R100 ;  /* 0x00000012048c723c */ /* 0x040fe20000041864 */
[----:B------:R-:W-:Y:S01]  /*6290*/  IMAD.MOV.U32 R204, RZ, RZ, R192 ;  /* 0x000000ffffcc7224 */ /* 0x000fe200078e00c0 */
[----:B------:R-:W-:Y:S01]  /*62a0*/  MOV R192, R194 ;  /* 0x000000c200c07202 */ /* 0x000fe20000000f00 */
[----:B------:R-:W-:Y:S02]  /*62b0*/  IMAD.MOV.U32 R193, RZ, RZ, R201 ;  /* 0x000000ffffc17224 */ /* 0x000fe400078e00c9 */
[----:B------:R2:W-:Y:S01]  /*62c0*/  MUFU.EX2 R201, R2 ;  /* 0x0000000200c97308 */ /* 0x0005e20000000800 */
[----:B------:R-:W-:Y:S01]  /*62d0*/  IMAD.MOV.U32 R194, RZ, RZ, R219 ;  /* 0x000000ffffc27224 */ /* 0x000fe200078e00db */
[----:B------:R-:W-:Y:S01]  /*62e0*/  MOV R103, R17 ;  /* 0x0000001100677202 */ /* 0x000fe20000000f00 */
[----:B------:R-:W-:Y:S01]  /*62f0*/  IMAD.MOV.U32 R17, RZ, RZ, R31 ;  /* 0x000000ffff117224 */ /* 0x000fe200078e001f */
[----:B---3--:R-:W-:Y:S01]  /*6300*/  HMMA.16816.F32.BF16 R120, R4, R20, R72 ;  /* 0x000000140478723c */ /* 0x008fe20000041848 */
[----:B------:R-:W-:Y:S01]  /*6310*/  IMAD.MOV.U32 R31, RZ, RZ, R29 ;  /* 0x000000ffff1f7224 */ /* 0x000fe200078e001d */
[----:B------:R-:W-:Y:S01]  /*6320*/  MOV R29, R185 ;  /* 0x000000b9001d7202 */ /* 0x000fe20000000f00 */
[----:B------:R-:W-:Y:S01]  /*6330*/  IMAD.MOV.U32 R185, RZ, RZ, R204 ;  /* 0x000000ffffb97224 */ /* 0x000fe200078e00cc */
[----:B------:R3:W5:Y:S01]  /*6340*/  LDL.LU R219, [R1+0x3c] ;  /* 0x00003c0001db7983 */ /* 0x0007620000300800 */
[----:B------:R-:W-:Y:S01]  /*6350*/  IMAD.MOV.U32 R204, RZ, RZ, R192 ;  /* 0x000000ffffcc7224 */ /* 0x000fe200078e00c0 */
[----:B------:R-:W-:-:S02]  /*6360*/  MOV R192, R194 ;  /* 0x000000c200c07202 */ /* 0x000fc40000000f00 */
[----:B------:R-:W-:Y:S01]  /*6370*/  HMMA.16816.F32.BF16 R92, R4, R22, R64 ;  /* 0x00000016045c723c */ /* 0x000fe20000041840 */
[----:B--2---:R-:W-:Y:S01]  /*6380*/  FFMA.FTZ R2, R16, c[0x0][0x2d0], -R12 ;  /* 0x0000b40010027a23 */ /* 0x004fe2000001080c */
[----:B------:R-:W2:Y:S01]  /*6390*/  LDSM.16.MT88.4 R20, [R215+0xa900] ;  /* 0x00a90000d714783b */ /* 0x000ea20000004200 */
[----:B------:R-:W-:Y:S01]  /*63a0*/  IMAD.MOV.U32 R16, RZ, RZ, R30 ;  /* 0x000000ffff107224 */ /* 0x000fe200078e001e */
[----:B------:R-:W-:Y:S01]  /*63b0*/  MOV R30, R28 ;  /* 0x0000001c001e7202 */ /* 0x000fe20000000f00 */
[----:B------:R-:W-:-:S03]  /*63c0*/  IMAD.MOV.U32 R28, RZ, RZ, R184 ;  /* 0x000000ffff1c7224 */ /* 0x000fc600078e00b8 */
[----:B----4-:R-:W-:Y:S01]  /*63d0*/  HMMA.16816.F32.BF16 R72, R4, R24, R60 ;  /* 0x000000180448723c */ /* 0x010fe2000004183c */
[----:B------:R-:W-:Y:S01]  /*63e0*/  IMAD.MOV.U32 R184, RZ, RZ, R187 ;  /* 0x000000ffffb87224 */ /* 0x000fe200078e00bb */
[----:B------:R-:W-:Y:S01]  /*63f0*/  MOV R187, R191 ;  /* 0x000000bf00bb7202 */ /* 0x000fe20000000f00 */
[----:B------:R-:W-:Y:S02]  /*6400*/  IMAD.MOV.U32 R194, RZ, RZ, R202 ;  /* 0x000000ffffc27224 */ /* 0x000fe400078e00ca */
[----:B------:R4:W1:Y:S01]  /*6410*/  MUFU.EX2 R202, R2 ;  /* 0x0000000200ca7308 */ /* 0x0008620000000800 */
[----:B------:R-:W-:Y:S01]  /*6420*/  IMAD.MOV.U32 R191, RZ, RZ, R193 ;  /* 0x000000ffffbf7224 */ /* 0x000fe200078e00c1 */
[----:B------:R-:W-:Y:S01]  /*6430*/  MOV R101, R16 ;  /* 0x0000001000657202 */ /* 0x000fe20000000f00 */
[----:B------:R-:W-:Y:S01]  /*6440*/  IMAD.MOV.U32 R102, RZ, RZ, R17 ;  /* 0x000000ffff667224 */ /* 0x000fe200078e0011 */
[----:B------:R-:W-:Y:S01]  /*6450*/  MOV R16, R31 ;  /* 0x0000001f00107202 */ /* 0x000fe20000000f00 */
[----:B------:R-:W-:Y:S01]  /*6460*/  IMAD.MOV.U32 R17, RZ, RZ, R28 ;  /* 0x000000ffff117224 */ /* 0x000fe200078e001c */
[----:B------:R-:W-:Y:S01]  /*6470*/  MOV R31, R185 ;  /* 0x000000b9001f7202 */ /* 0x000fe20000000f00 */
[----:B------:R-:W-:Y:S01]  /*6480*/  IMAD.MOV.U32 R28, RZ, RZ, R184 ;  /* 0x000000ffff1c7224 */ /* 0x000fe200078e00b8 */
[----:B------:R-:W-:Y:S01]  /*6490*/  MOV R184, R204 ;  /* 0x000000cc00b87202 */ /* 0x000fe20000000f00 */
[----:B------:R-:W-:-:S02]  /*64a0*/  IMAD.MOV.U32 R185, RZ, RZ, R191 ;  /* 0x000000ffffb97224 */ /* 0x000fc400078e00bf */
[----:B----4-:R-:W-:Y:S02]  /*64b0*/  FFMA.FTZ R2, R103, c[0x0][0x2d0], -R12 ;  /* 0x0000b40067027a23 */ /* 0x010fe4000001080c */
[----:B------:R-:W-:Y:S02]  /*64c0*/  IMAD.MOV.U32 R103, RZ, RZ, R30 ;  /* 0x000000ffff677224 */ /* 0x000fe400078e001e */
[----:B------:R-:W-:Y:S01]  /*64d0*/  IMAD.MOV.U32 R30, RZ, RZ, R187 ;  /* 0x000000ffff1e7224 */ /* 0x000fe200078e00bb */
[----:B------:R-:W-:Y:S01]  /*64e0*/  MOV R187, R192 ;  /* 0x000000c000bb7202 */ /* 0x000fe20000000f00 */
[----:B------:R-:W-:Y:S02]  /*64f0*/  IMAD.MOV.U32 R192, RZ, RZ, R203 ;  /* 0x000000ffffc07224 */ /* 0x000fe400078e00cb */
[----:B------:R4:W-:Y:S01]  /*6500*/  MUFU.EX2 R203, R2 ;  /* 0x0000000200cb7308 */ /* 0x0009e20000000800 */
[----:B------:R-:W-:Y:S01]  /*6510*/  MOV R100, R103 ;  /* 0x0000006700647202 */ /* 0x000fe20000000f00 */
[----:B------:R-:W-:Y:S01]  /*6520*/  IMAD.MOV.U32 R103, RZ, RZ, R184 ;  /* 0x000000ffff677224 */ /* 0x000fe200078e00b8 */
[----:B------:R-:W-:Y:S01]  /*6530*/  MOV R184, R185 ;  /* 0x000000b900b87202 */ /* 0x000fe20000000f00 */
[----:B------:R-:W-:Y:S01]  /*6540*/  IMAD.MOV.U32 R99, RZ, RZ, R102 ;  /* 0x000000ffff637224 */ /* 0x000fe200078e0066 */
[----:B------:R-:W-:Y:S01]  /*6550*/  MOV R102, R17 ;  /* 0x0000001100667202 */ /* 0x000fe20000000f00 */
[----:B------:R-:W-:Y:S01]  /*6560*/  IMAD.MOV.U32 R185, RZ, RZ, R187 ;  /* 0x000000ffffb97224 */ /* 0x000fe200078e00bb */
[----:B------:R-:W-:Y:S01]  /*6570*/  MOV R187, R200 ;  /* 0x000000c800bb7202 */ /* 0x000fe20000000f00 */
[----:B----4-:R-:W-:-:S04]  /*6580*/  FFMA.FTZ R2, R252, c[0x0][0x2d0], -R12 ;  /* 0x0000b400fc027a23 */ /* 0x010fc8000001080c */
[----:B------:R4:W2:Y:S01]  /*6590*/  MUFU.EX2 R204, R2 ;  /* 0x0000000200cc7308 */ /* 0x0008a20000000800 */
[----:B-1----:R-:W-:Y:S01]  /*65a0*/  HMMA.16816.F32.BF16 R60, R4, R8, R48 ;  /* 0x00000008043c723c */ /* 0x002fe20000041830 */
[----:B----4-:R-:W-:Y:S02]  /*65b0*/  FFMA.FTZ R2, R101, c[0x0][0x2d0], -R0 ;  /* 0x0000b40065027a23 */ /* 0x010fe40000010800 */
[----:B------:R-:W-:-:S04]  /*65c0*/  IMAD.MOV.U32 R101, RZ, RZ, R16 ;  /* 0x000000ffff657224 */ /* 0x000fc800078e0010 */
[----:B------:R1:W-:Y:S01]  /*65d0*/  MUFU.EX2 R200, R2 ;  /* 0x0000000200c87308 */ /* 0x0003e20000000800 */
[----:B------:R-:W4:Y:S01]  /*65e0*/  LDSM.16.MT88.4 R16, [R213+0x2100] ;  /* 0x00210000d510783b */ /* 0x000f220000004200 */
[----:B------:R-:W-:Y:S03]  /*65f0*/  HMMA.16816.F32.BF16 R44, R4, R10, R44 ;  /* 0x0000000a042c723c */ /* 0x000fe6000004182c */
[----:B------:R-:W2:Y:S01]  /*6600*/  LDSM.16.MT88.4 R8, [R214+0x2100] ;  /* 0x00210000d608783b */ /* 0x000ea20000004200 */
[----:B-1----:R-:W-:Y:S02]  /*6610*/  FFMA.FTZ R2, R99, c[0x0][0x2d0], -R0 ;  /* 0x0000b40063027a23 */ /* 0x002fe40000010800 */
[----:B------:R-:W-:Y:S01]  /*6620*/  IMAD.MOV.U32 R99, RZ, RZ, R100 ;  /* 0x000000ffff637224 */ /* 0x000fe200078e0064 */
[----:B------:R-:W-:Y:S01]  /*6630*/  MOV R100, R101 ;  /* 0x0000006500647202 */ /* 0x000fe20000000f00 */
[----:B------:R-:W-:Y:S01]  /*6640*/  IMAD.MOV.U32 R101, RZ, RZ, R102 ;  /* 0x000000ffff657224 */ /* 0x000fe200078e0066 */
[----:B------:R-:W-:Y:S01]  /*6650*/  MOV R102, R103 ;  /* 0x0000006700667202 */ /* 0x000fe20000000f00 */
[----:B------:R-:W-:Y:S01]  /*6660*/  IMAD.MOV.U32 R103, RZ, RZ, R184 ;  /* 0x000000ffff677224 */ /* 0x000fe200078e00b8 */
[----:B------:R-:W-:Y:S01]  /*6670*/  MOV R184, R185 ;  /* 0x000000b900b87202 */ /* 0x000fe20000000f00 */
[----:B------:R-:W-:Y:S01]  /*6680*/  IMAD.MOV.U32 R185, RZ, RZ, R210 ;  /* 0x000000ffffb97224 */ /* 0x000fe200078e00d2 */
[----:B------:R-:W-:-:S02]  /*6690*/  MOV R210, R134 ;  /* 0x0000008600d27202 */ /* 0x000fc40000000f00 */
[----:B------:R1:W1:Y:S02]  /*66a0*/  MUFU.EX2 R134, R2 ;  /* 0x0000000200867308 */ /* 0x0002640000000800 */
[----:B-1----:R-:W-:-:S06]  /*66b0*/  FFMA.FTZ R2, R135, c[0x0][0x2d0], -R0 ;  /* 0x0000b40087027a23 */ /* 0x002fcc0000010800 */
[----:B------:R1:W-:Y:S02]  /*66c0*/  MUFU.EX2 R135, R2 ;  /* 0x0000000200877308 */ /* 0x0003e40000000800 */
[----:B-1----:R-:W-:Y:S02]  /*66d0*/  FFMA.FTZ R2, R99, c[0x0][0x2d0], -R0 ;  /* 0x0000b40063027a23 */ /* 0x002fe40000010800 */
[----:B------:R-:W-:Y:S01]  /*66e0*/  IMAD.MOV.U32 R99, RZ, RZ, R100 ;  /* 0x000000ffff637224 */ /* 0x000fe200078e0064 */
[----:B------:R-:W-:Y:S01]  /*66f0*/  MOV R100, R101 ;  /* 0x0000006500647202 */ /* 0x000fe20000000f00 */
[----:B------:R-:W-:Y:S01]  /*6700*/  IMAD.MOV.U32 R101, RZ, RZ, R102 ;  /* 0x000000ffff657224 */ /* 0x000fe200078e0066 */
[----:B------:R-:W-:Y:S01]  /*6710*/  MOV R102, R103 ;  /* 0x0000006700667202 */ /* 0x000fe20000000f00 */
[----:B------:R-:W-:Y:S01]  /*6720*/  IMAD.MOV.U32 R103, RZ, RZ, R184 ;  /* 0x000000ffff677224 */ /* 0x000fe200078e00b8 */
[----:B------:R-:W-:Y:S02]  /*6730*/  MOV R184, R133 ;  /* 0x0000008500b87202 */ /* 0x000fe40000000f00 */
[----:B------:R-:W1:Y:S01]  /*6740*/  MUFU.EX2 R133, R2 ;  /* 0x0000000200857308 */ /* 0x000e620000000800 */
[C---:B------:R-:W-:Y:S01]  /*6750*/  HMMA.16816.F32.BF16 R68, R4.reuse, R26, R68 ;  /* 0x0000001a0444723c */ /* 0x040fe20000041844 */
[----:B------:R-:W-:Y:S07]  /*6760*/  LDSM.16.MT88.4 R24, [R214+0x8100] ;  /* 0x00810000d618783b */ /* 0x000fee0000004200 */
[C---:B--2---:R-:W-:Y:S08]  /*6770*/  HMMA.16816.F32.BF16 R40, R4.reuse, R20, R40 ;  /* 0x000000140428723c */ /* 0x044ff00000041828 */
[----:B------:R-:W-:Y:S01]  /*6780*/  HMMA.16816.F32.BF16 R36, R4, R22, R36 ;  /* 0x000000160424723c */ /* 0x000fe20000041824 */
[----:B------:R-:W2:Y:S06]  /*6790*/  LDSM.16.MT88.4 R20, [R216+0x2100] ;  /* 0x00210000d814783b */ /* 0x000eac0000004200 */
[----:B------:R-:W-:-:S02]  /*67a0*/  F2FP.BF16.PACK_AB R4, R202, R201 ;  /* 0x000000c9ca04723e */ /* 0x000fc400000010ff */
[----:B------:R-:W-:Y:S02]  /*67b0*/  F2FP.BF16.PACK_AB R6, R204, R203 ;  /* 0x000000cbcc06723e */ /* 0x000fe400000010ff */
[----:B------:R-:W-:Y:S02]  /*67c0*/  F2FP.BF16.PACK_AB R5, R134, R200 ;  /* 0x000000c88605723e */ /* 0x000fe400000010ff */
[----:B-1----:R-:W-:-:S07]  /*67d0*/  F2FP.BF16.PACK_AB R7, R133, R135 ;  /* 0x000000878507723e */ /* 0x002fce00000010ff */
[C---:B----4-:R-:W-:Y:S08]  /*67e0*/  HMMA.16816.F32.BF16 R136, R4.reuse, R16, R136 ;  /* 0x000000100488723c */ /* 0x050ff00000041888 */
[C---:B------:R-:W-:Y:S01]  /*67f0*/  HMMA.16816.F32.BF16 R48, R4.reuse, R18, R52 ;  /* 0x000000120430723c */ /* 0x040fe20000041834 */
[----:B------:R-:W1:Y:S07]  /*6800*/  LDSM.16.MT88.4 R16, [R215+0x2100] ;  /* 0x00210000d710783b */ /* 0x000e6e0000004200 */
[C---:B------:R-:W-:Y:S08]  /*6810*/  HMMA.16816.F32.BF16 R144, R4.reuse, R8, R144 ;  /* 0x000000080490723c */ /* 0x040ff00000041890 */
[C---:B------:R-:W-:Y:S01]  /*6820*/  HMMA.16816.F32.BF16 R52, R4.reuse, R10, R56 ;  /* 0x0000000a0434723c */ /* 0x040fe20000041838 */
[----:B------:R-:W4:Y:S07]  /*6830*/  LDSM.16.MT88.4 R8, [R213+0x5100] ;  /* 0x00510000d508783b */ /* 0x000f2e0000004200 */
[C---:B--2---:R-:W-:Y:S08]  /*6840*/  HMMA.16816.F32.BF16 R152, R4.reuse, R20, R152 ;  /* 0x000000140498723c */ /* 0x044ff00000041898 */
[C---:B------:R-:W-:Y:S01]  /*6850*/  HMMA.16816.F32.BF16 R56, R4.reuse, R22, R76 ;  /* 0x000000160438723c */ /* 0x040fe2000004184c */
[----:B------:R-:W2:Y:S07]  /*6860*/  LDSM.16.MT88.4 R20, [R214+0x5100] ;  /* 0x00510000d614783b */ /* 0x000eae0000004200 */
[C---:B-1----:R-:W-:Y:S08]  /*6870*/  HMMA.16816.F32.BF16 R160, R4.reuse, R16, R160 ;  /* 0x0000001004a0723c */ /* 0x042ff000000418a0 */
[C---:B------:R-:W-:Y:S01]  /*6880*/  HMMA.16816.F32.BF16 R64, R4.reuse, R18, R80 ;  /* 0x000000120440723c */ /* 0x040fe20000041850 */
[----:B------:R-:W1:Y:S07]  /*6890*/  LDSM.16.MT88.4 R16, [R216+0x5100] ;  /* 0x00510000d810783b */ /* 0x000e6e0000004200 */
[C---:B----4-:R-:W-:Y:S08]  /*68a0*/  HMMA.16816.F32.BF16 R168, R4.reuse, R8, R168 ;  /* 0x0000000804a8723c */ /* 0x050ff000000418a8 */
[C---:B------:R-:W-:Y:S01]  /*68b0*/  HMMA.16816.F32.BF16 R76, R4.reuse, R10, R32 ;  /* 0x0000000a044c723c */ /* 0x040fe20000041820 */
[----:B------:R-:W4:Y:S04]  /*68c0*/  LDSM.16.MT88.4 R8, [R215+0x5100] ;  /* 0x00510000d708783b */ /* 0x000f280000004200 */
[----:B------:R-:W3:Y:S03]  /*68d0*/  LDSM.16.MT88.4 R32, [R213+0x8100] ;  /* 0x00810000d520783b */ /* 0x000ee60000004200 */
[----:B--2---:R-:W-:Y:S01]  /*68e0*/  HMMA.16816.F32.BF16 R80, R4, R22, R84 ;  /* 0x000000160450723c */ /* 0x004fe20000041854 */
[----:B------:R-:W-:Y:S01]  /*68f0*/  IMAD.MOV.U32 R2, RZ, RZ, R99 ;  /* 0x000000ffff027224 */ /* 0x000fe200078e0063 */
[----:B------:R-:W-:-:S06]  /*6900*/  MOV R252, R100 ;  /* 0x0000006400fc7202 */ /* 0x000fcc0000000f00 */
[C---:B------:R-:W-:Y:S01]  /*6910*/  HMMA.16816.F32.BF16 R176, R4.reuse, R20, R176 ;  /* 0x0000001404b0723c */ /* 0x040fe200000418b0 */
[----:B------:R-:W-:Y:S07]  /*6920*/  LDSM.16.MT88.4 R20, [R216+0x8100] ;  /* 0x00810000d814783b */ /* 0x000fee0000004200 */
[C---:B-1----:R-:W-:Y:S08]  /*6930*/  HMMA.16816.F32.BF16 R84, R4.reuse, R16, R104 ;  /* 0x000000100454723c */ /* 0x042ff00000041868 */
[C---:B------:R-:W-:Y:S01]  /*6940*/  HMMA.16816.F32.BF16 R88, R4.reuse, R18, R108 ;  /* 0x000000120458723c */ /* 0x040fe2000004186c */
[----:B------:R-:W1:Y:S07]  /*6950*/  LDSM.16.MT88.4 R16, [R215+0x8100] ;  /* 0x00810000d710783b */ /* 0x000e6e0000004200 */
[----:B----4-:R-:W-:Y:S07]  /*6960*/  HMMA.16816.F32.BF16 R96, R4, R8, R112 ;  /* 0x000000080460723c */ /* 0x010fee0000041870 */
[----:B------:R-:W-:Y:S01]  /*6970*/  IMAD.MOV.U32 R112, RZ, RZ, R101 ;  /* 0x000000ffff707224 */ /* 0x000fe200078e0065 */
[----:B------:R-:W-:Y:S01]  /*6980*/  MOV R113, R102 ;  /* 0x0000006600717202 */ /* 0x000fe20000000f00 */
[----:B------:R-:W-:-:S02]  /*6990*/  IMAD.MOV.U32 R114, RZ, RZ, R103 ;  /* 0x000000ffff727224 */ /* 0x000fc400078e0067 */
[----:B------:R-:W-:Y:S01]  /*69a0*/  HMMA.16816.F32.BF16 R100, R4, R10, R116 ;  /* 0x0000000a0464723c */ /* 0x000fe20000041874 */
[----:B------:R-:W2:Y:S01]  /*69b0*/  LDSM.16.MT88.4 R8, [R213+0xb100] ;  /* 0x00b10000d508783b */ /* 0x000ea20000004200 */
[----:B------:R-:W-:-:S05]  /*69c0*/  MOV R115, R30 ;  /* 0x0000001e00737202 */ /* 0x000fca0000000f00 */
[----:B------:R-:W-:Y:S01]  /*69d0*/  IMAD.MOV.U32 R117, RZ, RZ, R31 ;  /* 0x000000ffff757224 */ /* 0x000fe200078e001f */
[----:B------:R-:W-:Y:S01]  /*69e0*/  MOV R118, R28 ;  /* 0x0000001c00767202 */ /* 0x000fe20000000f00 */
[----:B------:R-:W-:Y:S01]  /*69f0*/  IMAD.MOV.U32 R119, RZ, RZ, R29 ;  /* 0x000000ffff777224 */ /* 0x000fe200078e001d */
[C---:B---3--:R-:W-:Y:S01]  /*6a00*/  HMMA.16816.F32.BF16 R104, R4.reuse, R32, R172 ;  /* 0x000000200468723c */ /* 0x048fe200000418ac */
[----:B------:R-:W-:Y:S01]  /*6a10*/  IMAD.MOV.U32 R193, RZ, RZ, R218 ;  /* 0x000000ffffc17224 */ /* 0x000fe200078e00da */
[----:B------:R-:W-:Y:S01]  /*6a20*/  MOV R191, R217 ;  /* 0x000000d900bf7202 */ /* 0x000fe20000000f00 */
[----:B------:R-:W-:Y:S01]  /*6a30*/  FFMA.FTZ R2, R2, c[0x0][0x2d0], -R12 ;  /* 0x0000b40002027a23 */ /* 0x000fe2000001080c */
[----:B------:R-:W-:Y:S03]  /*6a40*/  LDSM.16.MT88.4 R28, [R214+0xb100] ;  /* 0x00b10000d61c783b */ /* 0x000fe60000004200 */
[----:B------:R-:W-:Y:S01]  /*6a50*/  IMAD.MOV.U32 R175, RZ, RZ, R118 ;  /* 0x000000ffffaf7224 */ /* 0x000fe200078e0076 */
[C---:B------:R-:W-:Y:S01]  /*6a60*/  HMMA.16816.F32.BF16 R108, R4.reuse, R24, R164 ;  /* 0x00000018046c723c */ /* 0x040fe200000418a4 */
[----:B------:R-:W-:Y:S01]  /*6a70*/  MOV R174, R119 ;  /* 0x0000007700ae7202 */ /* 0x000fe20000000f00 */
[----:B------:R-:W-:Y:S01]  /*6a80*/  IMAD.MOV.U32 R173, RZ, RZ, R112 ;  /* 0x000000ffffad7224 */ /* 0x000fe200078e0070 */
[----:B------:R-:W-:Y:S01]  /*6a90*/  MOV R172, R113 ;  /* 0x0000007100ac7202 */ /* 0x000fe20000000f00 */
[----:B------:R-:W-:Y:S01]  /*6aa0*/  UIADD3 UR15, UR6, -0x2, URZ ;  /* 0xfffffffe060f7890 */ /* 0x000fe2000fffe03f */
[----:B------:R3:W5:Y:S02]  /*6ab0*/  LDL.LU R218, [R1+0x38] ;  /* 0x0000380001da7983 */ /* 0x0007640000300800 */
[----:B------:R-:W-:Y:S01]  /*6ac0*/  MOV R166, R117 ;  /* 0x0000007500a67202 */ /* 0x000fe20000000f00 */
[----:B------:R-:W-:Y:S01]  /*6ad0*/  HMMA.16816.F32.BF16 R32, R4, R34, R180 ;  /* 0x000000220420723c */ /* 0x000fe200000418b4 */
[----:B------:R-:W-:Y:S01]  /*6ae0*/  IMAD.MOV.U32 R167, RZ, RZ, R184 ;  /* 0x000000ffffa77224 */ /* 0x000fe200078e00b8 */
[----:B------:R-:W-:-:S06]  /*6af0*/  MOV R164, R185 ;  /* 0x000000b900a47202 */ /* 0x000fcc0000000f00 */
[C---:B-1----:R-:W-:Y:S01]  /*6b00*/  HMMA.16816.F32.BF16 R124, R4.reuse, R18, R124 ;  /* 0x00000012047c723c */ /* 0x042fe2000004187c */
[----:B------:R-:W-:Y:S01]  /*6b10*/  IMAD.MOV.U32 R183, RZ, RZ, R114 ;  /* 0x000000ffffb77224 */ /* 0x000fe200078e0072 */
[----:B------:R-:W-:Y:S01]  /*6b20*/  MOV R182, R115 ;  /* 0x0000007300b67202 */ /* 0x000fe20000000f00 */
[----:B------:R-:W-:Y:S01]  /*6b30*/  IMAD.MOV.U32 R165, RZ, RZ, R186 ;  /* 0x000000ffffa57224 */ /* 0x000fe200078e00ba */
[----:B------:R3:W5:Y:S04]  /*6b40*/  LDL.LU R217, [R1+0x34] ;  /* 0x0000340001d97983 */ /* 0x0007680000300800 */
[----:B------:R-:W-:Y:S01]  /*6b50*/  HMMA.16816.F32.BF16 R116, R4, R16, R128 ;  /* 0x000000100474723c */ /* 0x000fe20000041880 */
[----:B------:R-:W1:Y:S01]  /*6b60*/  LDSM.16.MT88.4 R16, [R215+0xb100] ;  /* 0x00b10000d710783b */ /* 0x000e620000004200 */
[----:B------:R-:W-:Y:S01]  /*6b70*/  MOV R180, R187 ;  /* 0x000000bb00b47202 */ /* 0x000fe20000000f00 */
[----:B------:R-:W-:-:S05]  /*6b80*/  IMAD.MOV.U32 R181, RZ, RZ, R188 ;  /* 0x000000ffffb57224 */ /* 0x000fca00078e00bc */
[C---:B------:R-:W-:Y:S08]  /*6b90*/  HMMA.16816.F32.BF16 R112, R4.reuse, R20, R148 ;  /* 0x000000140470723c */ /* 0x040ff00000041894 */
[----:B------:R-:W-:Y:S01]  /*6ba0*/  HMMA.16816.F32.BF16 R20, R4, R22, R140 ;  /* 0x000000160414723c */ /* 0x000fe2000004188c */
[----:B------:R-:W-:Y:S02]  /*6bb0*/  MOV R148, R193 ;  /* 0x000000c100947202 */ /* 0x000fe40000000f00 */
[----:B------:R-:W-:-:S04]  /*6bc0*/  MOV R150, R195 ;  /* 0x000000c300967202 */ /* 0x000fc80000000f00 */
[----:B------:R-:W-:Y:S01]  /*6bd0*/  IMAD.MOV.U32 R142, RZ, RZ, R198 ;  /* 0x000000ffff8e7224 */ /* 0x000fe200078e00c6 */
[----:B------:R-:W-:Y:S01]  /*6be0*/  HMMA.16816.F32.BF16 R24, R4, R26, R156 ;  /* 0x0000001a0418723c */ /* 0x000fe2000004189c */
[----:B------:R-:W-:-:S03]  /*6bf0*/  MOV R141, R197 ;  /* 0x000000c5008d7202 */ /* 0x000fc60000000f00 */
[----:B------:R-:W-:-:S03]  /*6c00*/  MOV R140, R142 ;  /* 0x0000008e008c7202 */ /* 0x000fc60000000f00 */
[----:B------:R-:W-:Y:S01]  /*6c10*/  MOV R156, R189 ;  /* 0x000000bd009c7202 */ /* 0x000fe20000000f00 */
[----:B------:R-:W-:Y:S01]  /*6c20*/  IMAD.MOV.U32 R157, RZ, RZ, R190 ;  /* 0x000000ffff9d7224 */ /* 0x000fe200078e00be */
[----:B------:R-:W-:Y:S01]  /*6c30*/  MOV R158, R191 ;  /* 0x000000bf009e7202 */ /* 0x000fe20000000f00 */
[----:B--2---:R-:W-:Y:S01]  /*6c40*/  HMMA.16816.F32.BF16 R184, R4, R8, R120 ;  /* 0x0000000804b8723c */ /* 0x004fe20000041878 */
[----:B------:R-:W-:Y:S02]  /*6c50*/  MOV R142, R148 ;  /* 0x00000094008e7202 */ /* 0x000fe40000000f00 */
[----:B------:R-:W-:-:S05]  /*6c60*/  MOV R143, R199 ;  /* 0x000000c7008f7202 */ /* 0x000fca0000000f00 */
[----:B------:R-:W-:Y:S01]  /*6c70*/  HMMA.16816.F32.BF16 R188, R4, R10, R92 ;  /* 0x0000000a04bc723c */ /* 0x000fe2000004185c */
[----:B------:R-:W2:Y:S01]  /*6c80*/  LDSM.16.MT88.4 R8, [R216+0xb100] ;  /* 0x00b10000d808783b */ /* 0x000ea20000004200 */
[----:B------:R-:W-:Y:S02]  /*6c90*/  MOV R148, R150 ;  /* 0x0000009600947202 */ /* 0x000fe40000000f00 */
[----:B------:R-:W-:Y:S01]  /*6ca0*/  MOV R150, R156 ;  /* 0x0000009c00967202 */ /* 0x000fe20000000f00 */
        /* <DEDUP_REMOVED lines=9> */
[----:B------:R4:W-:Y:S01]  /*6d40*/  MUFU.EX2 R13, R2 ;  /* 0x00000002000d7308 */ /* 0x0009e20000000800 */
[----:B------:R-:W-:-:S02]  /*6d50*/  IMAD.MOV.U32 R159, RZ, RZ, R192 ;  /* 0x000000ffff9f7224 */ /* 0x000fc400078e00c0 */
[----:B------:R-:W-:Y:S02]  /*6d60*/  IMAD.MOV.U32 R149, RZ, RZ, R151 ;  /* 0x000000ffff957224 */ /* 0x000fe400078e0097 */
[----:B------:R-:W-:Y:S02]  /*6d70*/  IMAD.MOV.U32 R151, RZ, RZ, R157 ;  /* 0x000000ffff977224 */ /* 0x000fe400078e009d */
[----:B------:R-:W-:Y:S02]  /*6d80*/  IMAD.MOV.U32 R157, RZ, RZ, R159 ;  /* 0x000000ffff9d7224 */ /* 0x000fe400078e009f */
[----:B------:R-:W-:Y:S02]  /*6d90*/  IMAD.MOV.U32 R159, RZ, RZ, R165 ;  /* 0x000000ffff9f7224 */ /* 0x000fe400078e00a5 */
[----:B----4-:R-:W-:Y:S01]  /*6da0*/  FFMA.FTZ R2, R131, c[0x0][0x2d0], -R12 ;  /* 0x0000b40083027a23 */ /* 0x010fe2000001080c */
        /* <DEDUP_REMOVED lines=8> */
[----:B------:R-:W-:Y:S02]  /*6e30*/  IMAD.MOV.U32 R15, RZ, RZ, R212 ;  /* 0x000000ffff0f7224 */ /* 0x000fe400078e00d4 */
[----:B------:R-:W-:Y:S01]  /*6e40*/  IMAD.MOV.U32 R150, RZ, RZ, R151 ;  /* 0x000000ffff967224 */ /* 0x000fe200078e0097 */
[----:B------:R-:W-:Y:S01]  /*6e50*/  MOV R151, R156 ;  /* 0x0000009c00977202 */ /* 0x000fe20000000f00 */
[----:B------:R-:W-:Y:S01]  /*6e60*/  IMAD.MOV.U32 R156, RZ, RZ, R157 ;  /* 0x000000ffff9c7224 */ /* 0x000fe200078e009d */
[----:B------:R-:W-:Y:S01]  /*6e70*/  MOV R157, R158 ;  /* 0x0000009e009d7202 */ /* 0x000fe20000000f00 */
[----:B------:R-:W-:Y:S01]  /*6e80*/  IMAD.MOV.U32 R158, RZ, RZ, R159 ;  /* 0x000000ffff9e7224 */ /* 0x000fe200078e009f */
[----:B------:R-:W-:Y:S01]  /*6e90*/  MOV R159, R15 ;  /* 0x0000000f009f7202 */ /* 0x000fe20000000f00 */
[----:B------:R-:W-:Y:S01]  /*6ea0*/  IMAD.MOV.U32 R15, RZ, RZ, R14 ;  /* 0x000000ffff0f7224 */ /* 0x000fe200078e000e */
[C---:B-1----:R-:W-:Y:S01]  /*6eb0*/  HMMA.16816.F32.BF16 R40, R4.reuse, R16, R40 ;  /* 0x000000100428723c */ /* 0x042fe20000041828 */
[----:B------:R1:W4:Y:S07]  /*6ec0*/  MUFU.EX2 R14, R2 ;  /* 0x00000002000e7308 */ /* 0x00032e0000000800 */
[----:B------:R-:W-:Y:S01]  /*6ed0*/  HMMA.16816.F32.BF16 R36, R4, R18, R36 ;  /* 0x000000120424723c */ /* 0x000fe20000041824 */
[----:B------:R-:W-:Y:S01]  /*6ee0*/  IMAD.MOV.U32 R17, RZ, RZ, R164 ;  /* 0x000000ffff117224 */ /* 0x000fe200078e00a4 */
[----:B------:R-:W-:-:S06]  /*6ef0*/  MOV R95, R142 ;  /* 0x0000008e005f7202 */ /* 0x000fcc0000000f00 */
[----:B--2---:R-:W-:Y:S01]  /*6f00*/  HMMA.16816.F32.BF16 R44, R4, R10, R44 ;  /* 0x0000000a042c723c */ /* 0x004fe2000004182c */
[----:B-1----:R-:W-:Y:S01]  /*6f10*/  FFMA.FTZ R2, R131, c[0x0][0x2d0], -R12 ;  /* 0x0000b40083027a23 */ /* 0x002fe2000001080c */
[----:B------:R-:W-:Y:S01]  /*6f20*/  MOV R131, R140 ;  /* 0x0000008c00837202 */ /* 0x000fe20000000f00 */
[----:B------:R-:W-:-:S05]  /*6f30*/  IMAD.MOV.U32 R140, RZ, RZ, R15 ;  /* 0x000000ffff8c7224 */ /* 0x000fca00078e000f */
[----:B------:R-:W-:Y:S01]  /*6f40*/  HMMA.16816.F32.BF16 R192, R4, R28, R72 ;  /* 0x0000001c04c0723c */ /* 0x000fe20000041848 */
[----:B------:R1:W-:Y:S01]  /*6f50*/  MUFU.EX2 R15, R2 ;  /* 0x00000002000f7308 */ /* 0x0003e20000000800 */
[----:B------:R-:W-:Y:S01]  /*6f60*/  MOV R16, R165 ;  /* 0x000000a500107202 */ /* 0x000fe20000000f00 */
[----:B------:R-:W-:Y:S01]  /*6f70*/  IMAD.MOV.U32 R19, RZ, RZ, R166 ;  /* 0x000000ffff137224 */ /* 0x000fe200078e00a6 */
[----:B------:R-:W-:-:S04]  /*6f80*/  MOV R18, R167 ;  /* 0x000000a700127202 */ /* 0x000fc80000000f00 */
[----:B------:R-:W-:Y:S01]  /*6f90*/  HMMA.16816.F32.BF16 R196, R4, R30, R68 ;  /* 0x0000001e04c4723c */ /* 0x000fe20000041844 */
[----:B------:R-:W2:Y:S01]  /*6fa0*/  LDSM.16.MT88.4 R164, [R215+0x2900] ;  /* 0x00290000d7a4783b */ /* 0x000ea20000004200 */
[----:B------:R-:W-:Y:S01]  /*6fb0*/  MOV R129, R156 ;  /* 0x0000009c00817202 */ /* 0x000fe20000000f00 */
[----:B------:R-:W-:Y:S01]  /*6fc0*/  IMAD.MOV.U32 R130, RZ, RZ, R157 ;  /* 0x000000ffff827224 */ /* 0x000fe200078e009d */
[----:B------:R-:W-:Y:S01]  /*6fd0*/  MOV R121, R148 ;  /* 0x0000009400797202 */ /* 0x000fe20000000f00 */
[----:B------:R-:W-:Y:S01]  /*6fe0*/  IMAD.MOV.U32 R120, RZ, RZ, R143 ;  /* 0x000000ffff787224 */ /* 0x000fe200078e008f */
[----:B------:R-:W-:Y:S01]  /*6ff0*/  MOV R123, R150 ;  /* 0x00000096007b7202 */ /* 0x000fe20000000f00 */
[----:B------:R-:W-:Y:S01]  /*7000*/  IMAD.MOV.U32 R122, RZ, RZ, R149 ;  /* 0x000000ffff7a7224 */ /* 0x000fe200078e0095 */
[----:B------:R-:W-:Y:S01]  /*7010*/  LDSM.16.MT88.4 R72, [R213+0x8900] ;  /* 0x00890000d548783b */ /* 0x000fe20000004200 */
[----:B-1----:R-:W-:Y:S01]  /*7020*/  FFMA.FTZ R2, R131, c[0x0][0x2d0], -R12 ;  /* 0x0000b40083027a23 */ /* 0x002fe2000001080c */
[----:B------:R-:W-:-:S02]  /*7030*/  UISETP.GE.AND UP0, UPT, UR15, UR8, UPT ;  /* 0x000000080f00728c */ /* 0x000fc4000bf06270 */
[----:B------:R3:W5:Y:S01]  /*7040*/  LDL.LU R212, [R1+0x30] ;  /* 0x0000300001d47983 */ /* 0x0007620000300800 */
[----:B------:R1:W1:Y:S01]  /*7050*/  MUFU.EX2 R12, R2 ;  /* 0x00000002000c7308 */ /* 0x0002620000000800 */
[----:B------:R-:W-:Y:S01]  /*7060*/  HMMA.16816.F32.BF16 R28, R4, R8, R60 ;  /* 0x00000008041c723c */ /* 0x000fe2000004183c */
[----:B-1----:R-:W-:-:S06]  /*7070*/  FFMA.FTZ R2, R140, c[0x0][0x2d0], -R0 ;  /* 0x0000b4008c027a23 */ /* 0x002fcc0000010800 */
[----:B------:R1:W-:Y:S02]  /*7080*/  MUFU.EX2 R11, R2 ;  /* 0x00000002000b7308 */ /* 0x0003e40000000800 */
[----:B-1----:R-:W-:Y:S01]  /*7090*/  FFMA.FTZ R2, R141, c[0x0][0x2d0], -R0 ;  /* 0x0000b4008d027a23 */ /* 0x002fe20000010800 */
[----:B------:R-:W-:Y:S01]  /*70a0*/  MOV R131, R158 ;  /* 0x0000009e00837202 */ /* 0x000fe20000000f00 */
[----:B------:R-:W-:Y:S01]  /*70b0*/  IMAD.MOV.U32 R128, RZ, RZ, R151 ;  /* 0x000000ffff807224 */ /* 0x000fe200078e0097 */
[----:B------:R-:W-:-:S03]  /*70c0*/  MOV R93, R121 ;  /* 0x00000079005d7202 */ /* 0x000fc60000000f00 */
[----:B------:R1:W1:Y:S01]  /*70d0*/  MUFU.EX2 R10, R2 ;  /* 0x00000002000a7308 */ /* 0x0002620000000800 */
[----:B------:R-:W-:Y:S01]  /*70e0*/  IMAD.MOV.U32 R92, RZ, RZ, R120 ;  /* 0x000000ffff5c7224 */ /* 0x000fe200078e0078 */
[----:B------:R-:W-:Y:S01]  /*70f0*/  LDSM.16.MT88.4 R140, [R213+0x2900] ;  /* 0x00290000d58c783b */ /* 0x000fe20000004200 */
[----:B------:R-:W-:-:S03]  /*7100*/  IMAD.MOV.U32 R94, RZ, RZ, R122 ;  /* 0x000000ffff5e7224 */ /* 0x000fc600078e007a */
[----:B------:R-:W-:Y:S01]  /*7110*/  LDSM.16.MT88.4 R148, [R214+0x2900] ;  /* 0x00290000d694783b */ /* 0x000fe20000004200 */
[--C-:B-1----:R-:W-:Y:S02]  /*7120*/  FFMA.FTZ R2, R159, c[0x0][0x2d0], -R0.reuse ;  /* 0x0000b4009f027a23 */ /* 0x102fe40000010800 */
[----:B------:R-:W-:Y:S01]  /*7130*/  FFMA.FTZ R0, R95, c[0x0][0x2d0], -R0 ;  /* 0x0000b4005f007a23 */ /* 0x000fe20000010800 */
[----:B------:R-:W1:Y:S01]  /*7140*/  LDSM.16.MT88.4 R156, [R216+0x2900] ;  /* 0x00290000d89c783b */ /* 0x000e620000004200 */
[----:B------:R-:W-:Y:S08]  /*7150*/  MUFU.EX2 R8, R2 ;  /* 0x0000000200087308 */ /* 0x000ff00000000800 */
[----:B------:R-:W2:Y:S01]  /*7160*/  MUFU.EX2 R9, R0 ;  /* 0x0000000000097308 */ /* 0x000ea20000000800 */
[----:B------:R-:W-:Y:S01]  /*7170*/  MOV R95, R123 ;  /* 0x0000007b005f7202 */ /* 0x000fe20000000f00 */
[----:B------:R-:W-:Y:S01]  /*7180*/  IMAD.MOV.U32 R120, RZ, RZ, R128 ;  /* 0x000000ffff787224 */ /* 0x000fe200078e0080 */
[----:B------:R-:W-:Y:S01]  /*7190*/  MOV R121, R129 ;  /* 0x0000008100797202 */ /* 0x000fe20000000f00 */
[----:B------:R-:W-:Y:S01]  /*71a0*/  IMAD.MOV.U32 R122, RZ, RZ, R130 ;  /* 0x000000ffff7a7224 */ /* 0x000fe200078e0082 */
[----:B------:R-:W-:-:S02]  /*71b0*/  MOV R123, R131 ;  /* 0x00000083007b7202 */ /* 0x000fc40000000f00 */
[----:B----4-:R-:W-:Y:S02]  /*71c0*/  F2FP.BF16.PACK_AB R128, R14, R13 ;  /* 0x0000000d0e80723e */ /* 0x010fe400000010ff */
[----:B------:R-:W-:Y:S02]  /*71d0*/  F2FP.BF16.PACK_AB R130, R12, R15 ;  /* 0x0000000f0c82723e */ /* 0x000fe400000010ff */
[----:B------:R-:W-:Y:S02]  /*71e0*/  F2FP.BF16.PACK_AB R129, R10, R11 ;  /* 0x0000000b0a81723e */ /* 0x000fe400000010ff */
[----:B--2---:R-:W-:-:S07]  /*71f0*/  F2FP.BF16.PACK_AB R131, R9, R8 ;  /* 0x000000080983723e */ /* 0x004fce00000010ff */
[C---:B------:R-:W-:Y:S08]  /*7200*/  HMMA.16816.F32.BF16 R160, R128.reuse, R164, R160 ;  /* 0x000000a480a0723c */ /* 0x040ff000000418a0 */
[C---:B------:R-:W-:Y:S01]  /*7210*/  HMMA.16816.F32.BF16 R164, R128.reuse, R166, R64 ;  /* 0x000000a680a4723c */ /* 0x040fe20000041840 */
[----:B------:R-:W2:Y:S07]  /*7220*/  LDSM.16.MT88.4 R64, [R215+0x5900] ;  /* 0x00590000d740783b */ /* 0x000eae0000004200 */
[C---:B-1----:R-:W-:Y:S08]  /*7230*/  HMMA.16816.F32.BF16 R152, R128.reuse, R156, R152 ;  /* 0x0000009c8098723c */ /* 0x042ff00000041898 */
[C---:B------:R-:W-:Y:S01]  /*7240*/  HMMA.16816.F32.BF16 R156, R128.reuse, R158, R56 ;  /* 0x0000009e809c723c */ /* 0x040fe20000041838 */
[----:B------:R-:W1:Y:S01]  /*7250*/  LDSM.16.MT88.4 R56, [R216+0x5900] ;  /* 0x00590000d838783b */ /* 0x000e620000004200 */
        /* <DEDUP_REMOVED lines=10> */
[----:B------:R-:W-:Y:S01]  /*7300*/  FADD.FTZ R2, R2, R0 ;  /* 0x0000000002027221 */ /* 0x000fe20000010000 */
[----:B------:R-:W-:Y:S01]  /*7310*/  MOV R4, R123 ;  /* 0x0000007b00047202 */ /* 0x000fe20000000f00 */
[----:B------:R-:W-:Y:S01]  /*7320*/  IMAD.MOV.U32 R123, RZ, RZ, R182 ;  /* 0x000000ffff7b7224 */ /* 0x000fe200078e00b6 */
[----:B------:R-:W-:Y:S01]  /*7330*/  HMMA.16816.F32.BF16 R136, R128, R140, R136 ;  /* 0x0000008c8088723c */ /* 0x000fe20000041888 */
[----:B------:R-:W-:Y:S01]  /*7340*/  FADD.FTZ R0, R121, R120 ;  /* 0x0000007879007221 */ /* 0x000fe20000010000 */
[----:B------:R-:W-:Y:S01]  /*7350*/  LDSM.16.MT88.4 R172, [R213+0x5900] ;  /* 0x00590000d5ac783b */ /* 0x000fe20000004200 */
[----:B------:R-:W-:-:S02]  /*7360*/  FADD.FTZ R2, R122, R2 ;  /* 0x000000027a027221 */ /* 0x000fc40000010000 */
[----:B------:R-:W-:Y:S02]  /*7370*/  FADD.FTZ R0, R123, R0 ;  /* 0x000000007b007221 */ /* 0x000fe40000010000 */
[----:B------:R-:W-:Y:S01]  /*7380*/  LDSM.16.MT88.4 R120, [R216+0xb900] ;  /* 0x00b90000d878783b */ /* 0x000fe20000004200 */
[C---:B--2---:R-:W-:Y:S03]  /*7390*/  HMMA.16816.F32.BF16 R60, R128.reuse, R64, R96 ;  /* 0x00000040803c723c */ /* 0x044fe60000041860 */
[----:B------:R-:W2:Y:S05]  /*73a0*/  LDSM.16.MT88.4 R96, [R215+0x8900] ;  /* 0x00890000d760783b */ /* 0x000eaa0000004200 */
[C---:B------:R-:W-:Y:S07]  /*73b0*/  HMMA.16816.F32.BF16 R64, R128.reuse, R66, R100 ;  /* 0x000000428040723c */ /* 0x040fee0000041864 */
[----:B------:R-:W-:Y:S01]  /*73c0*/  IMAD.MOV.U32 R102, RZ, RZ, R94 ;  /* 0x000000ffff667224 */ /* 0x000fe200078e005e */
[----:B------:R-:W-:Y:S01]  /*73d0*/  MOV R103, R95 ;  /* 0x0000005f00677202 */ /* 0x000fe20000000f00 */
[----:B------:R-:W-:Y:S02]  /*73e0*/  HMMA.16816.F32.BF16 R140, R128, R142, R48 ;  /* 0x0000008e808c723c */ /* 0x000fe40000041830 */
[----:B------:R-:W-:-:S02]  /*73f0*/  FADD.FTZ R2, R102, R2 ;  /* 0x0000000266027221 */ /* 0x000fc40000010000 */
[----:B------:R-:W-:-:S03]  /*7400*/  FADD.FTZ R0, R103, R0 ;  /* 0x0000000067007221 */ /* 0x000fc60000010000 */
[----:B------:R-:W-:Y:S01]  /*7410*/  MOV R48, R181 ;  /* 0x000000b500307202 */ /* 0x000fe20000000f00 */
[----:B------:R-:W-:Y:S01]  /*7420*/  IMAD.MOV.U32 R49, RZ, RZ, R180 ;  /* 0x000000ffff317224 */ /* 0x000fe200078e00b4 */
[----:B------:R-:W-:Y:S01]  /*7430*/  MOV R50, R93 ;  /* 0x0000005d00327202 */ /* 0x000fe20000000f00 */
[----:B------:R-:W-:Y:S01]  /*7440*/  IMAD.MOV.U32 R51, RZ, RZ, R92 ;  /* 0x000000ffff337224 */ /* 0x000fe200078e005c */
[----:B------:R-:W-:Y:S01]  /*7450*/  HMMA.16816.F32.BF16 R144, R128, R148, R144 ;  /* 0x000000948090723c */ /* 0x000fe20000041890 */
[----:B------:R-:W-:Y:S01]  /*7460*/  FADD.FTZ R2, R48, R2 ;  /* 0x0000000230027221 */ /* 0x000fe20000010000 */
[----:B------:R-:W4:Y:S01]  /*7470*/  LDSM.16.MT88.4 R180, [R214+0x5900] ;  /* 0x00590000d6b4783b */ /* 0x000f220000004200 */
[----:B------:R-:W-:Y:S02]  /*7480*/  FADD.FTZ R0, R49, R0 ;  /* 0x0000000031007221 */ /* 0x000fe40000010000 */
[----:B------:R-:W-:Y:S02]  /*7490*/  FADD.FTZ R2, R4, R2 ;  /* 0x0000000204027221 */ /* 0x000fe40000010000 */
[----:B------:R-:W-:-:S02]  /*74a0*/  FADD.FTZ R0, R5, R0 ;  /* 0x0000000005007221 */ /* 0x000fc40000010000 */
[----:B------:R-:W-:Y:S02]  /*74b0*/  FADD.FTZ R2, R6, R2 ;  /* 0x0000000206027221 */ /* 0x000fe40000010000 */
[----:B------:R-:W-:Y:S02]  /*74c0*/  FADD.FTZ R0, R7, R0 ;  /* 0x0000000007007221 */ /* 0x000fe40000010000 */
[----:B------:R-:W-:Y:S01]  /*74d0*/  FADD.FTZ R2, R50, R2 ;  /* 0x0000000232027221 */ /* 0x000fe20000010000 */
[----:B------:R-:W-:Y:S01]  /*74e0*/  HMMA.16816.F32.BF16 R148, R128, R150, R52 ;  /* 0x000000968094723c */ /* 0x000fe20000041834 */
[----:B------:R-:W-:Y:S01]  /*74f0*/  FADD.FTZ R0, R51, R0 ;  /* 0x0000000033007221 */ /* 0x000fe20000010000 */
[----:B------:R-:W2:Y:S01]  /*7500*/  LDSM.16.MT88.4 R4, [R215+0xb900] ;  /* 0x00b90000d704783b */ /* 0x000ea20000004200 */
[----:B------:R-:W-:Y:S02]  /*7510*/  FADD.FTZ R2, R18, R2 ;  /* 0x0000000212027221 */ /* 0x000fe40000010000 */
[----:B------:R-:W-:-:S03]  /*7520*/  FADD.FTZ R0, R19, R0 ;  /* 0x0000000013007221 */ /* 0x000fc60000010000 */
[----:B-1----:R-:W-:Y:S01]  /*7530*/  HMMA.16816.F32.BF16 R52, R128, R56, R84 ;  /* 0x000000388034723c */ /* 0x002fe20000041854 */
[----:B------:R-:W-:Y:S02]  /*7540*/  FADD.FTZ R2, R16, R2 ;  /* 0x0000000210027221 */ /* 0x000fe40000010000 */
[----:B------:R-:W-:-:S05]  /*7550*/  FADD.FTZ R0, R17, R0 ;  /* 0x0000000011007221 */ /* 0x000fca0000010000 */
[----:B------:R-:W-:Y:S01]  /*7560*/  HMMA.16816.F32.BF16 R56, R128, R58, R88 ;  /* 0x0000003a8038723c */ /* 0x000fe20000041858 */
[----:B------:R-:W1:Y:S01]  /*7570*/  LDSM.16.MT88.4 R88, [R216+0x8900] ;  /* 0x00890000d858783b */ /* 0x000e620000004200 */
[----:B------:R-:W-:Y:S02]  /*7580*/  FADD.FTZ R2, R252, R2 ;  /* 0x00000002fc027221 */ /* 0x000fe40000010000 */
[----:B------:R-:W-:Y:S02]  /*7590*/  FADD.FTZ R0, R211, R0 ;  /* 0x00000000d3007221 */ /* 0x000fe40000010000 */
[----:B------:R-:W-:Y:S02]  /*75a0*/  FADD.FTZ R2, R210, R2 ;  /* 0x00000002d2027221 */ /* 0x000fe40000010000 */
[----:B------:R-:W-:Y:S02]  /*75b0*/  FADD.FTZ R0, R209, R0 ;  /* 0x00000000d1007221 */ /* 0x000fe40000010000 */
[----:B------:R-:W-:-:S02]  /*75c0*/  FADD.FTZ R2, R248, R2 ;  /* 0x00000002f8027221 */ /* 0x000fc40000010000 */
[----:B------:R-:W-:Y:S02]  /*75d0*/  FADD.FTZ R0, R208, R0 ;  /* 0x00000000d0007221 */ /* 0x000fe40000010000 */
[----:B------:R-:W-:Y:S02]  /*75e0*/  FADD.FTZ R2, R251, R2 ;  /* 0x00000002fb027221 */ /* 0x000fe40000010000 */
[----:B------:R-:W-:Y:S02]  /*75f0*/  FADD.FTZ R0, R207, R0 ;  /* 0x00000000cf007221 */ /* 0x000fe40000010000 */
[----:B------:R-:W-:Y:S02]  /*7600*/  FADD.FTZ R2, R250, R2 ;  /* 0x00000002fa027221 */ /* 0x000fe40000010000 */
[----:B------:R-:W-:Y:S02]  /*7610*/  FADD.FTZ R0, R205, R0 ;  /* 0x00000000cd007221 */ /* 0x000fe40000010000 */
[----:B------:R-:W-:-:S02]  /*7620*/  FADD.FTZ R2, R249, R2 ;  /* 0x00000002f9027221 */ /* 0x000fc40000010000 */
[----:B------:R-:W-:Y:S02]  /*7630*/  FADD.FTZ R0, R206, R0 ;  /* 0x00000000ce007221 */ /* 0x000fe40000010000 */
[----:B------:R-:W-:Y:S02]  /*7640*/  FADD.FTZ R2, R201, R2 ;  /* 0x00000002c9027221 */ /* 0x000fe40000010000 */
[----:B------:R-:W-:Y:S01]  /*7650*/  FADD.FTZ R0, R200, R0 ;  /* 0x00000000c8007221 */ /* 0x000fe20000010000 */
[----:B--2---:R-:W-:Y:S01]  /*7660*/  HMMA.16816.F32.BF16 R92, R128, R96, R116 ;  /* 0x00000060805c723c */ /* 0x004fe20000041874 */
[----:B------:R-:W-:Y:S02]  /*7670*/  FADD.FTZ R2, R202, R2 ;  /* 0x00000002ca027221 */ /* 0x000fe40000010000 */
[----:B------:R-:W-:-:S05]  /*7680*/  FADD.FTZ R0, R134, R0 ;  /* 0x0000000086007221 */ /* 0x000fca0000010000 */
[C---:B------:R-:W-:Y:S08]  /*7690*/  HMMA.16816.F32.BF16 R96, R128.reuse, R98, R124 ;  /* 0x000000628060723c */ /* 0x040ff0000004187c */
[C---:B----4-:R-:W-:Y:S08]  /*76a0*/  HMMA.16816.F32.BF16 R176, R128.reuse, R180, R176 ;  /* 0x000000b480b0723c */ /* 0x050ff000000418b0 */
[C---:B------:R-:W-:Y:S07]  /*76b0*/  HMMA.16816.F32.BF16 R124, R128.reuse, R4, R40 ;  /* 0x00000004807c723c */ /* 0x040fee0000041828 */
[----:B------:R-:W-:Y:S01]  /*76c0*/  FADD.FTZ R4, R203, R2 ;  /* 0x00000002cb047221 */ /* 0x000fe20000010000 */
[----:B------:R-:W-:Y:S01]  /*76d0*/  HMMA.16816.F32.BF16 R180, R128, R182, R80 ;  /* 0x000000b680b4723c */ /* 0x000fe20000041850 */
[----:B------:R-:W2:Y:S01]  /*76e0*/  LDSM.16.MT88.4 R80, [R214+0x8900] ;  /* 0x00890000d650783b */ /* 0x000ea20000004200 */
[----:B------:R-:W-:-:S02]  /*76f0*/  FADD.FTZ R2, R135, R0 ;  /* 0x0000000087027221 */ /* 0x000fc40000010000 */
[----:B------:R-:W-:-:S04]  /*7700*/  FADD.FTZ R0, R204, R4 ;  /* 0x00000004cc007221 */ /* 0x000fc80000010000 */
[----:B------:R-:W-:Y:S01]  /*7710*/  HMMA.16816.F32.BF16 R68, R128, R72, R104 ;  /* 0x000000488044723c */ /* 0x000fe20000041868 */
[----:B------:R-:W4:Y:S01]  /*7720*/  LDSM.16.MT88.4 R104, [R213+0xb900] ;  /* 0x00b90000d568783b */ /* 0x000f220000004200 */
[----:B------:R-:W-:-:S06]  /*7730*/  FADD.FTZ R2, R133, R2 ;  /* 0x0000000285027221 */ /* 0x000fcc0000010000 */
[----:B-1----:R-:W-:Y:S01]  /*7740*/  HMMA.16816.F32.BF16 R84, R128, R88, R112 ;  /* 0x000000588054723c */ /* 0x002fe20000041870 */
        /* <DEDUP_REMOVED lines=8> */
[----:B------:R-:W-:-:S05]  /*77d0*/  FADD.FTZ R0, R9, R2 ;  /* 0x0000000209007221 */ /* 0x000fca0000010000 */
[----:B------:R3:W-:Y:S04]  /*77e0*/  STL [R1+0x4], R0 ;  /* 0x0000040001007387 */ /* 0x0007e80000100800 */
[----:B------:R3:W-:Y:S01]  /*77f0*/  STL [R1], R4 ;  /* 0x0000000401007387 */ /* 0x0007e20000100800 */
[----:B------:R-:W-:Y:S01]  /*7800*/  PLOP3.LUT P0, PT, PT, PT, UP0, 0x80, 0x0 ;  /* 0x000000000000781c */ /* 0x000fe20003f0f008 */
[C---:B------:R-:W-:Y:S08]  /*7810*/  HMMA.16816.F32.BF16 R168, R128.reuse, R172, R168 ;  /* 0x000000ac80a8723c */ /* 0x040ff000000418a8 */
[C---:B------:R-:W-:Y:S08]  /*7820*/  HMMA.16816.F32.BF16 R172, R128.reuse, R174, R76 ;  /* 0x000000ae80ac723c */ /* 0x040ff0000004184c */
[C---:B--2---:R-:W-:Y:S08]  /*7830*/  HMMA.16816.F32.BF16 R76, R128.reuse, R80, R108 ;  /* 0x00000050804c723c */ /* 0x044ff0000004186c */
[C---:B----4-:R-:W-:Y:S08]  /*7840*/  HMMA.16816.F32.BF16 R100, R128.reuse, R104, R184 ;  /* 0x000000688064723c */ /* 0x050ff000000418b8 */
[C---:B-1----:R-:W-:Y:S08]  /*7850*/  HMMA.16816.F32.BF16 R108, R128.reuse, R112, R192 ;  /* 0x00000070806c723c */ /* 0x042ff000000418c0 */
        /* <DEDUP_REMOVED lines=8> */
[----:B------:R-:W-:Y:S08]  /*78e0*/  @!P0 BRA `(.L_x_1217) ;  /* 0x00004e7000008947 */ /* 0x000ff00003800000 */
[----:B---3--:R-:W2:Y:S01]  /*78f0*/  LDL.LU.64 R16, [R1+0x10] ;  /* 0x0000100001107983 */ /* 0x008ea20000300a00 */
[----:B------:R-:W-:Y:S01]  /*7900*/  IMAD.MOV.U32 R134, RZ, RZ, R3 ;  /* 0x000000ffff867224 */ /* 0x000fe200078e0003 */
[----:B------:R-:W-:Y:S01]  /*7910*/  ULDC.64 UR6, c[0x0][0x208] ;  /* 0x0000820000067ab9 */ /* 0x000fe20000000a00 */
[----:B------:R-:W-:Y:S01]  /*7920*/  IMAD.MOV.U32 R133, RZ, RZ, R132 ;  /* 0x000000ffff857224 */ /* 0x000fe200078e0084 */
[----:B------:R-:W3:Y:S01]  /*7930*/  LDL.LU.64 R210, [R1+0x28] ;  /* 0x0000280001d27983 */ /* 0x000ee20000300a00 */
[----:B------:R-:W-:Y:S01]  /*7940*/  ULDC.64 UR4, c[0x0][0x1e0] ;  /* 0x0000780000047ab9 */ /* 0x000fe20000000a00 */
[----:B--2---:R-:W-:-:S02]  /*7950*/  MOV R3, R17 ;  /* 0x0000001100037202 */ /* 0x004fc40000000f00 */
[----:B---3--:R-:W-:-:S05]  /*7960*/  MOV R2, R210 ;  /* 0x000000d200027202 */ /* 0x008fca0000000f00 */
[----:B------:R1:W-:Y:S02]  /*7970*/  STL.64 [R1+0x10], R2 ;  /* 0x0000100201007387 */ /* 0x0003e40000100a00 */
.L_x_1218:
[----:B------:R-:W2:Y:S01]  /*7980*/  LDL.64 R204, [R1+0x10] ;  /* 0x0000100001cc7983 */ /* 0x000ea20000100a00 */
[----:B------:R-:W-:Y:S04]  /*7990*/  DEPBAR.LE SB0, 0x0 ;  /* 0x000080000000791a */ /* 0x000fe80000000000 */
[----:B------:R-:W-:Y:S01]  /*79a0*/  USHF.R.S32.HI UR14, URZ, 0x1f, UR15 ;  /* 0x0000001f3f0e7899 */ /* 0x000fe2000801140f */
[----:B------:R-:W3:Y:S01]  /*79b0*/  LDL R135, [R1+0x8] ;  /* 0x0000080001877983 */ /* 0x000ee20000100800 */
[----:B------:R-:W-:Y:S02]  /*79c0*/  UIMAD.WIDE.U32 UR16, UR15, UR6, URZ ;  /* 0x000000060f1072a5 */ /* 0x000fe4000f8e003f */
[----:B------:R-:W-:Y:S01]  /*79d0*/  UIMAD UR14, UR14, UR6, URZ ;  /* 0x000000060e0e72a4 */ /* 0x000fe2000f8e023f */
[----:B------:R-:W-:Y:S01]  /*79e0*/  BAR.SYNC.DEFER_BLOCKING 0x0 ;  /* 0x0000000000007b1d */ /* 0x000fe20000010000 */
[----:B------:R-:W-:Y:S02]  /*79f0*/  UISETP.GT.AND UP0, UPT, UR15, UR8, UPT ;  /* 0x000000080f00728c */ /* 0x000fe4000bf04270 */
[----:B------:R-:W-:Y:S01]  /*7a00*/  UIMAD UR14, UR15, UR7, UR14 ;  /* 0x000000070f0e72a4 */ /* 0x000fe2000f8e020e */
[----:B-1----:R-:W-:Y:S01]  /*7a10*/  MOV R2, UR16 ;  /* 0x0000001000027c02 */ /* 0x002fe20008000f00 */
[----:B------:R-:W-:Y:S02]  /*7a20*/  UIADD3 UR15, UR15, -0x1, URZ ;  /* 0xffffffff0f0f7890 */ /* 0x000fe4000fffe03f */
[----:B------:R-:W-:Y:S04]  /*7a30*/  UIADD3 UR14, UR17, UR14, URZ ;  /* 0x0000000e110e7290 */ /* 0x000fe8000fffe03f */
[----:B------:R-:W-:Y:S02]  /*7a40*/  UIMAD UR14, UR14, 0x60, URZ ;  /* 0x000000600e0e78a4 */ /* 0x000fe4000f8e023f */
[----:B------:R-:W-:Y:S01]  /*7a50*/  @UP0 UIMAD.WIDE.U32 UR16, UR15, UR4, URZ ;  /* 0x000000040f1002a5 */ /* 0x000fe2000f8e003f */
[----:B-----5:R-:W-:Y:S08]  /*7a60*/  LDSM.16.M88.4 R48, [R219+0x18100] ;  /* 0x01810000db30783b */ /* 0x020ff00000000200 */
[----:B------:R-:W1:Y:S08]  /*7a70*/  LDSM.16.M88.4 R8, [R212+0xc100] ;  /* 0x00c10000d408783b */ /* 0x000e700000000200 */
[----:B------:R-:W4:Y:S08]  /*7a80*/  LDSM.16.M88.4 R16, [R212+0xc900] ;  /* 0x00c90000d410783b */ /* 0x000f300000000200 */
[----:B------:R-:W4:Y:S08]  /*7a90*/  LDSM.16.M88.4 R24, [R212+0xd100] ;  /* 0x00d10000d418783b */ /* 0x000f300000000200 */
[----:B------:R-:W4:Y:S08]  /*7aa0*/  LDSM.16.M88.4 R32, [R212+0xd900] ;  /* 0x00d90000d420783b */ /* 0x000f300000000200 */
[----:B------:R-:W4:Y:S01]  /*7ab0*/  LDSM.16.M88.4 R40, [R212+0xe100] ;  /* 0x00e10000d428783b */ /* 0x000f220000000200 */
[C---:B-1----:R-:W-:Y:S07]  /*7ac0*/  HMMA.16816.F32.BF16 R4, R48.reuse, R8, RZ ;  /* 0x000000083004723c */ /* 0x042fee00000418ff */
[----:B------:R-:W1:Y:S01]  /*7ad0*/  LDSM.16.M88.4 R184, [R212+0xe900] ;  /* 0x00e90000d4b8783b */ /* 0x000e620000000200 */
[C---:B------:R-:W-:Y:S07]  /*7ae0*/  HMMA.16816.F32.BF16 R8, R48.reuse, R10, RZ ;  /* 0x0000000a3008723c */ /* 0x040fee00000418ff */
[----:B------:R-:W-:Y:S01]  /*7af0*/  LDSM.16.M88.4 R188, [R220+0x18100] ;  /* 0x01810000dcbc783b */ /* 0x000fe20000000200 */
[C---:B----4-:R-:W-:Y:S07]  /*7b00*/  HMMA.16816.F32.BF16 R12, R48.reuse, R16, RZ ;  /* 0x00000010300c723c */ /* 0x050fee00000418ff */
[----:B------:R-:W4:Y:S01]  /*7b10*/  LDSM.16.M88.4 R192, [R223] ;  /* 0x00000000dfc0783b */ /* 0x000f220000000200 */
[C---:B------:R-:W-:Y:S07]  /*7b20*/  HMMA.16816.F32.BF16 R16, R48.reuse, R18, RZ ;  /* 0x000000123010723c */ /* 0x040fee00000418ff */
[----:B------:R-:W1:Y:S01]  /*7b30*/  LDSM.16.M88.4 R196, [R246] ;  /* 0x00000000f6c4783b */ /* 0x000e620000000200 */
[C---:B------:R-:W-:Y:S07]  /*7b40*/  HMMA.16816.F32.BF16 R20, R48.reuse, R24, RZ ;  /* 0x000000183014723c */ /* 0x040fee00000418ff */
[----:B------:R-:W1:Y:S01]  /*7b50*/  LDSM.16.M88.4 R200, [R245] ;  /* 0x00000000f5c8783b */ /* 0x000e620000000200 */
[C---:B------:R-:W-:Y:S08]  /*7b60*/  HMMA.16816.F32.BF16 R24, R48.reuse, R26, RZ ;  /* 0x0000001a3018723c */ /* 0x040ff000000418ff */
[C---:B------:R-:W-:Y:S08]  /*7b70*/  HMMA.16816.F32.BF16 R28, R48.reuse, R32, RZ ;  /* 0x00000020301c723c */ /* 0x040ff000000418ff */
[C---:B------:R-:W-:Y:S08]  /*7b80*/  HMMA.16816.F32.BF16 R32, R48.reuse, R34, RZ ;  /* 0x000000223020723c */ /* 0x040ff000000418ff */
[C---:B------:R-:W-:Y:S08]  /*7b90*/  HMMA.16816.F32.BF16 R36, R48.reuse, R40, RZ ;  /* 0x000000283024723c */ /* 0x040ff000000418ff */
[C---:B------:R-:W-:Y:S08]  /*7ba0*/  HMMA.16816.F32.BF16 R40, R48.reuse, R42, RZ ;  /* 0x0000002a3028723c */ /* 0x040ff000000418ff */
[C---:B-1----:R-:W-:Y:S08]  /*7bb0*/  HMMA.16816.F32.BF16 R44, R48.reuse, R184, RZ ;  /* 0x000000b8302c723c */ /* 0x042ff000000418ff */
[----:B------:R-:W-:Y:S01]  /*7bc0*/  HMMA.16816.F32.BF16 R48, R48, R186, RZ ;  /* 0x000000ba3030723c */ /* 0x000fe200000418ff */
[----:B------:R-:W1:Y:S07]  /*7bd0*/  LDSM.16.M88.4 R184, [R244] ;  /* 0x00000000f4b8783b */ /* 0x000e6e0000000200 */
[C---:B----4-:R-:W-:Y:S08]  /*7be0*/  HMMA.16816.F32.BF16 R4, R188.reuse, R192, R4 ;  /* 0x000000c0bc04723c */ /* 0x050ff00000041804 */
[C---:B------:R-:W-:Y:S01]  /*7bf0*/  HMMA.16816.F32.BF16 R8, R188.reuse, R194, R8 ;  /* 0x000000c2bc08723c */ /* 0x040fe20000041808 */
[----:B------:R-:W4:Y:S07]  /*7c00*/  LDSM.16.M88.4 R192, [R243] ;  /* 0x00000000f3c0783b */ /* 0x000f2e0000000200 */
[C---:B------:R-:W-:Y:S08]  /*7c10*/  HMMA.16816.F32.BF16 R12, R188.reuse, R196, R12 ;  /* 0x000000c4bc0c723c */ /* 0x040ff0000004180c */
[C---:B------:R-:W-:Y:S01]  /*7c20*/  HMMA.16816.F32.BF16 R16, R188.reuse, R198, R16 ;  /* 0x000000c6bc10723c */ /* 0x040fe20000041810 */
[----:B------:R-:W4:Y:S07]  /*7c30*/  LDSM.16.M88.4 R196, [R242] ;  /* 0x00000000f2c4783b */ /* 0x000f2e0000000200 */
[C---:B------:R-:W-:Y:S08]  /*7c40*/  HMMA.16816.F32.BF16 R20, R188.reuse, R200, R20 ;  /* 0x000000c8bc14723c */ /* 0x040ff00000041814 */
[C---:B------:R-:W-:Y:S08]  /*7c50*/  HMMA.16816.F32.BF16 R24, R188.reuse, R202, R24 ;  /* 0x000000cabc18723c */ /* 0x040ff00000041818 */
[C---:B-1----:R-:W-:Y:S08]  /*7c60*/  HMMA.16816.F32.BF16 R28, R188.reuse, R184, R28 ;  /* 0x000000b8bc1c723c */ /* 0x042ff0000004181c */
[C---:B------:R-:W-:Y:S08]  /*7c70*/  HMMA.16816.F32.BF16 R32, R188.reuse, R186, R32 ;  /* 0x000000babc20723c */ /* 0x040ff00000041820 */
[C---:B----4-:R-:W-:Y:S08]  /*7c80*/  HMMA.16816.F32.BF16 R36, R188.reuse, R192, R36 ;  /* 0x000000c0bc24723c */ /* 0x050ff00000041824 */
[C---:B------:R-:W-:Y:S08]  /*7c90*/  HMMA.16816.F32.BF16 R40, R188.reuse, R194, R40 ;  /* 0x000000c2bc28723c */ /* 0x040ff00000041828 */
[C---:B------:R-:W-:Y:S08]  /*7ca0*/  HMMA.16816.F32.BF16 R44, R188.reuse, R196, R44 ;  /* 0x000000c4bc2c723c */ /* 0x040ff0000004182c */
[----:B------:R-:W-:Y:S04]  /*7cb0*/  HMMA.16816.F32.BF16 R48, R188, R198, R48 ;  /* 0x000000c6bc30723c */ /* 0x000fe80000041830 */
[----:B--2---:R-:W-:Y:S05]  /*7cc0*/  IMAD.WIDE.U32 R2, R2, 0x60, R204 ;  /* 0x0000006002027825 */ /* 0x004fea00078e00cc */
[----:B------:R-:W-:Y:S03]  /*7cd0*/  SHF.L.U32 R0, R2, 0x1, RZ ;  /* 0x0000000102007819 */ /* 0x000fe600000006ff */
[----:B------:R-:W-:Y:S01]  /*7ce0*/  IADD3 R132, R3, UR14, RZ ;  /* 0x0000000e03847c10 */ /* 0x000fe2000fffe0ff */
[----:B------:R-:W-:Y:S01]  /*7cf0*/  @UP0 USHF.R.S32.HI UR14, URZ, 0x1f, UR15 ;  /* 0x0000001f3f0e0899 */ /* 0x000fe2000801140f */
[----:B------:R-:W-:Y:S02]  /*7d00*/  IADD3 R3, P3, R0, 0x80, RZ ;  /* 0x0000008000037810 */ /* 0x000fe40007f7e0ff */
[----:B------:R-:W-:Y:S01]  /*7d10*/  SHF.L.U64.HI R132, R2, 0x1, R132 ;  /* 0x0000000102847819 */ /* 0x000fe20000010284 */
[----:B------:R-:W-:Y:S01]  /*7d20*/  @UP0 UIMAD UR14, UR14, UR4, URZ ;  /* 0x000000040e0e02a4 */ /* 0x000fe2000f8e023f */
[----:B------:R-:W-:Y:S02]  /*7d30*/  IADD3 R2, P0, R0, c[0x0][0x1f8], RZ ;  /* 0x00007e0000027a10 */ /* 0x000fe40007f1e0ff */
[----:B------:R-:W-:Y:S01]  /*7d40*/  IADD3 R184, P2, R3, c[0x0][0x1f8], RZ ;  /* 0x00007e0003b87a10 */ /* 0x000fe20007f5e0ff */
[----:B------:R-:W-:Y:S01]  /*7d50*/  @UP0 UIMAD UR14, UR15, UR5, UR14 ;  /* 0x000000050f0e02a4 */ /* 0x000fe2000f8e020e */
[----:B------:R-:W-:Y:S02]  /*7d60*/  IADD3.X R3, R132, c[0x0][0x1fc], RZ, P0, !PT ;  /* 0x00007f0084037a10 */ /* 0x000fe400007fe4ff */
[--C-:B------:R-:W-:Y:S01]  /*7d70*/  IADD3.X R185, RZ, c[0x0][0x1fc], R132.reuse, P2, P3 ;  /* 0x00007f00ffb97a10 */ /* 0x100fe200017e6484 */
[----:B------:R-:W-:Y:S01]  /*7d80*/  @UP0 UIADD3 UR14, UR17, UR14, URZ ;  /* 0x0000000e110e0290 */ /* 0x000fe2000fffe03f */
[----:B---3--:R-:W-:Y:S01]  /*7d90*/  LOP3.LUT P3, RZ, R135, 0x1, RZ, 0xc0, !PT ;  /* 0x0000000187ff7812 */ /* 0x008fe2000786c0ff */
[----:B------:R-:W-:Y:S01]  /*7da0*/  @!PT LDS RZ, [RZ] ;  /* 0x00000000fffff984 */ /* 0x000fe20000000800 */
[----:B------:R-:W-:Y:S01]  /*7db0*/  @!PT LDS RZ, [RZ] ;  /* 0x00000000fffff984 */ /* 0x000fe20000000800 */
[----:B------:R-:W-:Y:S01]  /*7dc0*/  @!PT LDS RZ, [RZ] ;  /* 0x00000000fffff984 */ /* 0x000fe20000000800 */
[----:B------:R1:W-:Y:S01]  /*7dd0*/  LDGSTS.E.BYPASS.LTC128B.128 [R247+0x100], [R2.64], !P4 ;  /* 0x0010000002f77fae */ /* 0x0003e2000e101d4a */
[C---:B------:R-:W-:Y:S01]  /*7de0*/  IADD3 R200, P1, R0.reuse, 0x100, RZ ;  /* 0x0000010000c87810 */ /* 0x040fe20007f3e0ff */
[----:B------:R-:W-:Y:S01]  /*7df0*/  @UP0 UIMAD UR14, UR14, 0x60, URZ ;  /* 0x000000600e0e08a4 */ /* 0x000fe2000f8e023f */
[----:B------:R-:W-:Y:S02]  /*7e00*/  IADD3 R0, P2, R0, 0x180, RZ ;  /* 0x0000018000007810 */ /* 0x000fe40007f5e0ff */
[----:B------:R-:W-:Y:S03]  /*7e10*/  IADD3 R200, P0, R200, c[0x0][0x1f8], RZ ;  /* 0x00007e00c8c87a10 */ /* 0x000fe60007f1e0ff */
[----:B------:R2:W-:Y:S01]  /*7e20*/  LDGSTS.E.BYPASS.LTC128B.128 [R247+0x3100], [R184.64], !P6 ;  /* 0x03100000b8f77fae */ /* 0x0005e2000f101d4a */
[--C-:B------:R-:W-:Y:S02]  /*7e30*/  IADD3.X R201, RZ, c[0x0][0x1fc], R132.reuse, P0, P1 ;  /* 0x00007f00ffc97a10 */ /* 0x100fe400007e2484 */
[----:B------:R-:W-:Y:S04]  /*7e40*/  IADD3 R186, P1, R0, c[0x0][0x1f8], RZ ;  /* 0x00007e0000ba7a10 */ /* 0x000fe80007f3e0ff */
[----:B------:R-:W-:Y:S01]  /*7e50*/  IADD3.X R187, RZ, c[0x0][0x1fc], R132, P1, P2 ;  /* 0x00007f00ffbb7a10 */ /* 0x000fe20000fe4484 */
[----:B------:R3:W-:Y:S08]  /*7e60*/  LDGSTS.E.BYPASS.LTC128B.128 [R247+0x6100], [R200.64], !P3 ;  /* 0x06100000c8f77fae */ /* 0x0007f0000d901d4a */
[----:B------:R4:W-:Y:S01]  /*7e70*/  LDGSTS.E.BYPASS.LTC128B.128 [R247+0x9100], [R186.64], !P5 ;  /* 0x09100000baf77fae */ /* 0x0009e2000e901d4a */
[----:B-1----:R-:W-:Y:S04]  /*7e80*/  IADD3 R2, P0, R2, UR12, RZ ;  /* 0x0000000c02027c10 */ /* 0x002fe8000ff1e0ff */
[----:B------:R-:W-:Y:S02]  /*7e90*/  IADD3.X R3, R3, UR13, RZ, P0, !PT ;  /* 0x0000000d03037c10 */ /* 0x000fe400087fe4ff */
[----:B--2---:R-:W-:Y:S03]  /*7ea0*/  IADD3 R184, P0, R2, UR12, RZ ;  /* 0x0000000c02b87c10 */ /* 0x004fe6000ff1e0ff */
[----:B------:R1:W-:Y:S01]  /*7eb0*/  LDGSTS.E.BYPASS.LTC128B.128 [R247+0x1100], [R2.64], !P4 ;  /* 0x0110000002f77fae */ /* 0x0003e2000e101d4a */
[----:B------:R-:W-:Y:S02]  /*7ec0*/  IADD3.X R185, R3, UR13, RZ, P0, !PT ;  /* 0x0000000d03b97c10 */ /* 0x000fe400087fe4ff */
[----:B------:R-:W-:Y:S05]  /*7ed0*/  PLOP3.LUT P0, PT, PT, PT, UP0, 0x80, 0x0 ;  /* 0x000000000000781c */ /* 0x000fea0003f0f008 */
[----:B------:R1:W-:Y:S08]  /*7ee0*/  LDGSTS.E.BYPASS.LTC128B.128 [R247+0x4100], [R2.64+0x80], !P6 ;  /* 0x0410008002f77fae */ /* 0x0003f0000f101d4a */
[----:B------:R1:W-:Y:S08]  /*7ef0*/  LDGSTS.E.BYPASS.LTC128B.128 [R247+0x7100], [R2.64+0x100], !P3 ;  /* 0x0710010002f77fae */ /* 0x0003f0000d901d4a */
[----:B------:R1:W-:Y:S08]  /*7f00*/  LDGSTS.E.BYPASS.LTC128B.128 [R247+0xa100], [R2.64+0x180], !P5 ;  /* 0x0a10018002f77fae */ /* 0x0003f0000e901d4a */
[----:B------:R4:W-:Y:S08]  /*7f10*/  LDGSTS.E.BYPASS.LTC128B.128 [R247+0x2100], [R184.64], !P4 ;  /* 0x02100000b8f77fae */ /* 0x0009f0000e101d4a */
[----:B------:R4:W-:Y:S08]  /*7f20*/  LDGSTS.E.BYPASS.LTC128B.128 [R247+0x5100], [R184.64+0x80], !P6 ;  /* 0x05100080b8f77fae */ /* 0x0009f0000f101d4a */
[----:B------:R4:W-:Y:S08]  /*7f30*/  LDGSTS.E.BYPASS.LTC128B.128 [R247+0x8100], [R184.64+0x100], !P3 ;  /* 0x08100100b8f77fae */ /* 0x0009f0000d901d4a */
[----:B------:R4:W-:Y:S08]  /*7f40*/  LDGSTS.E.BYPASS.LTC128B.128 [R247+0xb100], [R184.64+0x180], !P5 ;  /* 0x0b100180b8f77fae */ /* 0x0009f0000e901d4a */
[----:B------:R-:W-:Y:S08]  /*7f50*/  LDSM.16.M88.4 R192, [R218+0xc100] ;  /* 0x00c10000dac0783b */ /* 0x000ff00000000200 */
[----:B---3--:R-:W-:Y:S08]  /*7f60*/  LDSM.16.M88.4 R200, [R218+0xc900] ;  /* 0x00c90000dac8783b */ /* 0x008ff00000000200 */
[----:B------:R-:W-:Y:S08]  /*7f70*/  LDSM.16.M88.4 R204, [R218+0xd100] ;  /* 0x00d10000dacc783b */ /* 0x000ff00000000200 */
[----:B----4-:R-:W2:Y:S08]  /*7f80*/  LDSM.16.M88.4 R184, [R222+0x18100] ;  /* 0x01810000deb8783b */ /* 0x010eb00000000200 */
[----:B------:R-:W0:Y:S08]  /*7f90*/  LDGDEPBAR ;  /* 0x00000000000079af */ /* 0x000e300000000000 */
[----:B------:R-:W3:Y:S08]  /*7fa0*/  LDSM.16.M88.4 R208, [R218+0xd900] ;  /* 0x00d90000dad0783b */ /* 0x000ef00000000200 */
[----:B------:R-:W4:Y:S08]  /*7fb0*/  LDSM.16.M88.4 R188, [R218+0xe100] ;  /* 0x00e10000dabc783b */ /* 0x000f300000000200 */
[----:B------:R-:W1:Y:S01]  /*7fc0*/  LDSM.16.M88.4 R196, [R218+0xe900] ;  /* 0x00e90000dac4783b */ /* 0x000e620000000200 */
[C---:B--2---:R-:W-:Y:S08]  /*7fd0*/  HMMA.16816.F32.BF16 R4, R184.reuse, R192, R4 ;  /* 0x000000c0b804723c */ /* 0x044ff00000041804 */
[C---:B------:R-:W-:Y:S01]  /*7fe0*/  HMMA.16816.F32.BF16 R8, R184.reuse, R194, R8 ;  /* 0x000000c2b808723c */ /* 0x040fe20000041808 */
[----:B------:R-:W-:Y:S07]  /*7ff0*/  LDSM.16.M88.4 R192, [R217] ;  /* 0x00000000d9c0783b */ /* 0x000fee0000000200 */
[C---:B------:R-:W-:Y:S08]  /*8000*/  HMMA.16816.F32.BF16 R12, R184.reuse, R200, R12 ;  /* 0x000000c8b80c723c */ /* 0x040ff0000004180c */
[C---:B------:R-:W-:Y:S01]  /*8010*/  HMMA.16816.F32.BF16 R16, R184.reuse, R202, R16 ;  /* 0x000000cab810723c */ /* 0x040fe20000041810 */
[----:B------:R-:W-:Y:S07]  /*8020*/  LDSM.16.M88.4 R200, [R217+0x800] ;  /* 0x00080000d9c8783b */ /* 0x000fee0000000200 */
[C---:B------:R-:W-:Y:S08]  /*8030*/  HMMA.16816.F32.BF16 R20, R184.reuse, R204, R20 ;  /* 0x000000ccb814723c */ /* 0x040ff00000041814 */
[C---:B------:R-:W-:Y:S01]  /*8040*/  HMMA.16816.F32.BF16 R24, R184.reuse, R206, R24 ;  /* 0x000000ceb818723c */ /* 0x040fe20000041818 */
[----:B------:R-:W-:Y:S07]  /*8050*/  LDSM.16.M88.4 R204, [R217+0x1000] ;  /* 0x00100000d9cc783b */ /* 0x000fee0000000200 */
[C---:B---3--:R-:W-:Y:S08]  /*8060*/  HMMA.16816.F32.BF16 R28, R184.reuse, R208, R28 ;  /* 0x000000d0b81c723c */ /* 0x048ff0000004181c */
[C---:B------:R-:W-:Y:S01]  /*8070*/  HMMA.16816.F32.BF16 R32, R184.reuse, R210, R32 ;  /* 0x000000d2b820723c */ /* 0x040fe20000041820 */
[----:B------:R-:W-:Y:S07]  /*8080*/  LDSM.16.M88.4 R208, [R217+0x1800] ;  /* 0x00180000d9d0783b */ /* 0x000fee0000000200 */
[C---:B----4-:R-:W-:Y:S08]  /*8090*/  HMMA.16816.F32.BF16 R36, R184.reuse, R188, R36 ;  /* 0x000000bcb824723c */ /* 0x050ff00000041824 */
[C---:B------:R-:W-:Y:S01]  /*80a0*/  HMMA.16816.F32.BF16 R40, R184.reuse, R190, R40 ;  /* 0x000000beb828723c */ /* 0x040fe20000041828 */
[----:B------:R-:W2:Y:S07]  /*80b0*/  LDSM.16.M88.4 R188, [R221+0x18100] ;  /* 0x01810000ddbc783b */ /* 0x000eae0000000200 */
[C---:B-1----:R-:W-:Y:S08]  /*80c0*/  HMMA.16816.F32.BF16 R44, R184.reuse, R196, R44 ;  /* 0x000000c4b82c723c */ /* 0x042ff0000004182c */
[----:B------:R-:W-:Y:S01]  /*80d0*/  HMMA.16816.F32.BF16 R48, R184, R198, R48 ;  /* 0x000000c6b830723c */ /* 0x000fe20000041830 */
[----:B------:R-:W1:Y:S08]  /*80e0*/  LDSM.16.M88.4 R184, [R217+0x2000] ;  /* 0x00200000d9b8783b */ /* 0x000e700000000200 */
[----:B------:R-:W3:Y:S01]  /*80f0*/  LDSM.16.M88.4 R196, [R217+0x2800] ;  /* 0x00280000d9c4783b */ /* 0x000ee20000000200 */
[C---:B--2---:R-:W-:Y:S08]  /*8100*/  HMMA.16816.F32.BF16 R4, R188.reuse, R192, R4 ;  /* 0x000000c0bc04723c */ /* 0x044ff00000041804 */
[C---:B------:R-:W-:Y:S01]  /*8110*/  HMMA.16816.F32.BF16 R8, R188.reuse, R194, R8 ;  /* 0x000000c2bc08723c */ /* 0x040fe20000041808 */
[----:B------:R-:W-:Y:S07]  /*8120*/  LDSM.16.M88.4 R192, [R212+0xf100] ;  /* 0x00f10000d4c0783b */ /* 0x000fee0000000200 */
[C---:B------:R-:W-:Y:S08]  /*8130*/  HMMA.16816.F32.BF16 R12, R188.reuse, R200, R12 ;  /* 0x000000c8bc0c723c */ /* 0x040ff0000004180c */
        /* <DEDUP_REMOVED lines=8> */
[C---:B-1----:R-:W-:Y:S08]  /*81c0*/  HMMA.16816.F32.BF16 R36, R188.reuse, R184, R36 ;  /* 0x000000b8bc24723c */ /* 0x042ff00000041824 */
[C---:B------:R-:W-:Y:S01]  /*81d0*/  HMMA.16816.F32.BF16 R40, R188.reuse, R186, R40 ;  /* 0x000000babc28723c */ /* 0x040fe20000041828 */
[----:B------:R-:W1:Y:S07]  /*81e0*/  LDSM.16.M88.4 R184, [R219+0x1c100] ;  /* 0x01c10000dbb8783b */ /* 0x000e6e0000000200 */
[C---:B---3--:R-:W-:Y:S08]  /*81f0*/  HMMA.16816.F32.BF16 R44, R188.reuse, R196, R44 ;  /* 0x000000c4bc2c723c */ /* 0x048ff0000004182c */
[----:B------:R-:W-:Y:S01]  /*8200*/  HMMA.16816.F32.BF16 R48, R188, R198, R48 ;  /* 0x000000c6bc30723c */ /* 0x000fe20000041830 */
[----:B------:R-:W2:Y:S08]  /*8210*/  LDSM.16.M88.4 R188, [R212+0x11100] ;  /* 0x01110000d4bc783b */ /* 0x000eb00000000200 */
[----:B------:R-:W3:Y:S01]  /*8220*/  LDSM.16.M88.4 R196, [R212+0x11900] ;  /* 0x01190000d4c4783b */ /* 0x000ee20000000200 */
[C---:B-1----:R-:W-:Y:S08]  /*8230*/  HMMA.16816.F32.BF16 R4, R184.reuse, R192, R4 ;  /* 0x000000c0b804723c */ /* 0x042ff00000041804 */
[C---:B------:R-:W-:Y:S01]  /*8240*/  HMMA.16816.F32.BF16 R8, R184.reuse, R194, R8 ;  /* 0x000000c2b808723c */ /* 0x040fe20000041808 */
[----:B------:R-:W-:Y:S07]  /*8250*/  LDSM.16.M88.4 R192, [R241] ;  /* 0x00000000f1c0783b */ /* 0x000fee0000000200 */
[C---:B------:R-:W-:Y:S08]  /*8260*/  HMMA.16816.F32.BF16 R12, R184.reuse, R200, R12 ;  /* 0x000000c8b80c723c */ /* 0x040ff0000004180c */
        /* <DEDUP_REMOVED lines=8> */
[C---:B--2---:R-:W-:Y:S08]  /*82f0*/  HMMA.16816.F32.BF16 R36, R184.reuse, R188, R36 ;  /* 0x000000bcb824723c */ /* 0x044ff00000041824 */
[C---:B------:R-:W-:Y:S01]  /*8300*/  HMMA.16816.F32.BF16 R40, R184.reuse, R190, R40 ;  /* 0x000000beb828723c */ /* 0x040fe20000041828 */
[----:B------:R-:W1:Y:S07]  /*8310*/  LDSM.16.M88.4 R188, [R220+0x1c100] ;  /* 0x01c10000dcbc783b */ /* 0x000e6e0000000200 */
[C---:B---3--:R-:W-:Y:S08]  /*8320*/  HMMA.16816.F32.BF16 R44, R184.reuse, R196, R44 ;  /* 0x000000c4b82c723c */ /* 0x048ff0000004182c */
[----:B------:R-:W-:Y:S01]  /*8330*/  HMMA.16816.F32.BF16 R48, R184, R198, R48 ;  /* 0x000000c6b830723c */ /* 0x000fe20000041830 */
[----:B------:R-:W2:Y:S08]  /*8340*/  LDSM.16.M88.4 R184, [R237] ;  /* 0x00000000edb8783b */ /* 0x000eb00000000200 */
[----:B------:R-:W3:Y:S01]  /*8350*/  LDSM.16.M88.4 R196, [R236] ;  /* 0x00000000ecc4783b */ /* 0x000ee20000000200 */
[C---:B-1----:R-:W-:Y:S08]  /*8360*/  HMMA.16816.F32.BF16 R4, R188.reuse, R192, R4 ;  /* 0x000000c0bc04723c */ /* 0x042ff00000041804 */
        /* <DEDUP_REMOVED lines=11> */
[C---:B--2---:R-:W-:Y:S08]  /*8420*/  HMMA.16816.F32.BF16 R36, R188.reuse, R184, R36 ;  /* 0x000000b8bc24723c */ /* 0x044ff00000041824 */
        /* <DEDUP_REMOVED lines=100> */
[----:B------:R-:W-:Y:S01]  /*8a70*/  LDSM.16.M88.4 R196, [R219+0x24100] ;  /* 0x02410000dbc4783b */ /* 0x000fe20000000200 */
[C---:B-1----:R-:W-:Y:S08]  /*8a80*/  HMMA.16816.F32.BF16 R4, R188.reuse, R192, R4 ;  /* 0x000000c0bc04723c */ /* 0x042ff00000041804 */
[C---:B------:R-:W-:Y:S01]  /*8a90*/  HMMA.16816.F32.BF16 R8, R188.reuse, R194, R8 ;  /* 0x000000c2bc08723c */ /* 0x040fe20000041808 */
[----:B------:R-:W1:Y:S07]  /*8aa0*/  LDSM.16.M88.4 R192, [R217+0x8800] ;  /* 0x00880000d9c0783b */ /* 0x000e6e0000000200 */
        /* <DEDUP_REMOVED lines=8> */
[----:B------:R-:W4:Y:S07]  /*8b30*/  LDSM.16.M88.4 R208, [R212+0x16100] ;  /* 0x01610000d4d0783b */ /* 0x000f2e0000000200 */
[C---:B--2---:R-:W-:Y:S08]  /*8b40*/  HMMA.16816.F32.BF16 R36, R188.reuse, R184, R36 ;  /* 0x000000b8bc24723c */ /* 0x044ff00000041824 */
[C---:B------:R-:W-:Y:S01]  /*8b50*/  HMMA.16816.F32.BF16 R40, R188.reuse, R186, R40 ;  /* 0x000000babc28723c */ /* 0x040fe20000041828 */
[----:B------:R-:W2:Y:S07]  /*8b60*/  LDSM.16.M88.4 R184, [R212+0x16900] ;  /* 0x01690000d4b8783b */ /* 0x000eae0000000200 */
[C---:B-1----:R-:W-:Y:S08]  /*8b70*/  HMMA.16816.F32.BF16 R44, R188.reuse, R192, R44 ;  /* 0x000000c0bc2c723c */ /* 0x042ff0000004182c */
[----:B------:R-:W-:Y:S01]  /*8b80*/  HMMA.16816.F32.BF16 R48, R188, R194, R48 ;  /* 0x000000c2bc30723c */ /* 0x000fe20000041830 */
[----:B------:R-:W1:Y:S07]  /*8b90*/  LDSM.16.M88.4 R188, [R212+0x17100] ;  /* 0x01710000d4bc783b */ /* 0x000e6e0000000200 */
[C---:B---3--:R-:W-:Y:S01]  /*8ba0*/  HMMA.16816.F32.BF16 R4, R196.reuse, R200, R4 ;  /* 0x000000c8c404723c */ /* 0x048fe20000041804 */
[----:B------:R-:W3:Y:S07]  /*8bb0*/  LDSM.16.M88.4 R192, [R212+0x17900] ;  /* 0x01790000d4c0783b */ /* 0x000eee0000000200 */
[C---:B------:R-:W-:Y:S01]  /*8bc0*/  HMMA.16816.F32.BF16 R8, R196.reuse, R202, R8 ;  /* 0x000000cac408723c */ /* 0x040fe20000041808 */
[----:B------:R-:W-:Y:S07]  /*8bd0*/  LDSM.16.M88.4 R200, [R220+0x24100] ;  /* 0x02410000dcc8783b */ /* 0x000fee0000000200 */
[C---:B----4-:R-:W-:Y:S08]  /*8be0*/  HMMA.16816.F32.BF16 R12, R196.reuse, R204, R12 ;  /* 0x000000ccc40c723c */ /* 0x050ff0000004180c */
[C---:B------:R-:W-:Y:S01]  /*8bf0*/  HMMA.16816.F32.BF16 R16, R196.reuse, R206, R16 ;  /* 0x000000cec410723c */ /* 0x040fe20000041810 */
[----:B------:R-:W4:Y:S07]  /*8c00*/  LDSM.16.M88.4 R204, [R229] ;  /* 0x00000000e5cc783b */ /* 0x000f2e0000000200 */
[C---:B------:R-:W-:Y:S08]  /*8c10*/  HMMA.16816.F32.BF16 R20, R196.reuse, R208, R20 ;  /* 0x000000d0c414723c */ /* 0x040ff00000041814 */
[C---:B------:R-:W-:Y:S01]  /*8c20*/  HMMA.16816.F32.BF16 R24, R196.reuse, R210, R24 ;  /* 0x000000d2c418723c */ /* 0x040fe20000041818 */
[----:B------:R-:W4:Y:S07]  /*8c30*/  LDSM.16.M88.4 R208, [R228] ;  /* 0x00000000e4d0783b */ /* 0x000f2e0000000200 */
[C---:B--2---:R-:W-:Y:S08]  /*8c40*/  HMMA.16816.F32.BF16 R28, R196.reuse, R184, R28 ;  /* 0x000000b8c41c723c */ /* 0x044ff0000004181c */
[C---:B------:R-:W-:Y:S01]  /*8c50*/  HMMA.16816.F32.BF16 R32, R196.reuse, R186, R32 ;  /* 0x000000bac420723c */ /* 0x040fe20000041820 */
[----:B------:R-:W2:Y:S07]  /*8c60*/  LDSM.16.M88.4 R184, [R227] ;  /* 0x00000000e3b8783b */ /* 0x000eae0000000200 */
[C---:B-1----:R-:W-:Y:S08]  /*8c70*/  HMMA.16816.F32.BF16 R36, R196.reuse, R188, R36 ;  /* 0x000000bcc424723c */ /* 0x042ff00000041824 */
[C---:B------:R-:W-:Y:S01]  /*8c80*/  HMMA.16816.F32.BF16 R40, R196.reuse, R190, R40 ;  /* 0x000000bec428723c */ /* 0x040fe20000041828 */
[----:B------:R-:W1:Y:S07]  /*8c90*/  LDSM.16.M88.4 R188, [R226] ;  /* 0x00000000e2bc783b */ /* 0x000e6e0000000200 */
[C---:B---3--:R-:W-:Y:S08]  /*8ca0*/  HMMA.16816.F32.BF16 R44, R196.reuse, R192, R44 ;  /* 0x000000c0c42c723c */ /* 0x048ff0000004182c */
[----:B------:R-:W-:Y:S01]  /*8cb0*/  HMMA.16816.F32.BF16 R48, R196, R194, R48 ;  /* 0x000000c2c430723c */ /* 0x000fe20000041830 */
[----:B------:R-:W3:Y:S07]  /*8cc0*/  LDSM.16.M88.4 R192, [R225] ;  /* 0x00000000e1c0783b */ /* 0x000eee0000000200 */
[C---:B----4-:R-:W-:Y:S01]  /*8cd0*/  HMMA.16816.F32.BF16 R4, R200.reuse, R204, R4 ;  /* 0x000000ccc804723c */ /* 0x050fe20000041804 */
[----:B------:R-:W4:Y:S07]  /*8ce0*/  LDSM.16.M88.4 R196, [R224] ;  /* 0x00000000e0c4783b */ /* 0x000f2e0000000200 */
[C---:B------:R-:W-:Y:S01]  /*8cf0*/  HMMA.16816.F32.BF16 R8, R200.reuse, R206, R8 ;  /* 0x000000cec808723c */ /* 0x040fe20000041808 */
[----:B------:R-:W-:Y:S07]  /*8d00*/  LDSM.16.M88.4 R204, [R222+0x24100] ;  /* 0x02410000decc783b */ /* 0x000fee0000000200 */
[C---:B------:R-:W-:Y:S08]  /*8d10*/  HMMA.16816.F32.BF16 R12, R200.reuse, R208, R12 ;  /* 0x000000d0c80c723c */ /* 0x040ff0000004180c */
[C---:B------:R-:W-:Y:S01]  /*8d20*/  HMMA.16816.F32.BF16 R16, R200.reuse, R210, R16 ;  /* 0x000000d2c810723c */ /* 0x040fe20000041810 */
[----:B------:R-:W4:Y:S07]  /*8d30*/  LDSM.16.M88.4 R208, [R218+0x15100] ;  /* 0x01510000dad0783b */ /* 0x000f2e0000000200 */
        /* <DEDUP_REMOVED lines=9> */
[C---:B----4-:R-:W-:Y:S08]  /*8dd0*/  HMMA.16816.F32.BF16 R44, R200.reuse, R196, R44 ;  /* 0x000000c4c82c723c */ /* 0x050ff0000004182c */
[----:B------:R-:W-:Y:S01]  /*8de0*/  HMMA.16816.F32.BF16 R48, R200, R198, R48 ;  /* 0x000000c6c830723c */ /* 0x000fe20000041830 */
[----:B------:R-:W4:Y:S07]  /*8df0*/  LDSM.16.M88.4 R196, [R218+0x17100] ;  /* 0x01710000dac4783b */ /* 0x000f2e0000000200 */
[C---:B------:R-:W-:Y:S01]  /*8e00*/  HMMA.16816.F32.BF16 R4, R204.reuse, R208, R4 ;  /* 0x000000d0cc04723c */ /* 0x040fe20000041804 */
[----:B------:R-:W-:Y:S07]  /*8e10*/  LDSM.16.M88.4 R200, [R221+0x24100] ;  /* 0x02410000ddc8783b */ /* 0x000fee0000000200 */
[C---:B------:R-:W-:Y:S01]  /*8e20*/  HMMA.16816.F32.BF16 R8, R204.reuse, R210, R8 ;  /* 0x000000d2cc08723c */ /* 0x040fe20000041808 */
[----:B------:R-:W-:Y:S07]  /*8e30*/  LDSM.16.M88.4 R208, [R217+0x9000] ;  /* 0x00900000d9d0783b */ /* 0x000fee0000000200 */
[C---:B--2---:R-:W-:Y:S08]  /*8e40*/  HMMA.16816.F32.BF16 R12, R204.reuse, R184, R12 ;  /* 0x000000b8cc0c723c */ /* 0x044ff0000004180c */
[C---:B------:R-:W-:Y:S01]  /*8e50*/  HMMA.16816.F32.BF16 R16, R204.reuse, R186, R16 ;  /* 0x000000bacc10723c */ /* 0x040fe20000041810 */
[----:B------:R-:W2:Y:S07]  /*8e60*/  LDSM.16.M88.4 R184, [R218+0x17900] ;  /* 0x01790000dab8783b */ /* 0x000eae0000000200 */
[C---:B-1----:R-:W-:Y:S08]  /*8e70*/  HMMA.16816.F32.BF16 R20, R204.reuse, R188, R20 ;  /* 0x000000bccc14723c */ /* 0x042ff00000041814 */
[C---:B------:R-:W-:Y:S08]  /*8e80*/  HMMA.16816.F32.BF16 R24, R204.reuse, R190, R24 ;  /* 0x000000becc18723c */ /* 0x040ff00000041818 */
[C---:B---3--:R-:W-:Y:S08]  /*8e90*/  HMMA.16816.F32.BF16 R28, R204.reuse, R192, R28 ;  /* 0x000000c0cc1c723c */ /* 0x048ff0000004181c */
[C---:B------:R-:W-:Y:S08]  /*8ea0*/  HMMA.16816.F32.BF16 R32, R204.reuse, R194, R32 ;  /* 0x000000c2cc20723c */ /* 0x040ff00000041820 */
[C---:B----4-:R-:W-:Y:S08]  /*8eb0*/  HMMA.16816.F32.BF16 R36, R204.reuse, R196, R36 ;  /* 0x000000c4cc24723c */ /* 0x050ff00000041824 */
[C---:B------:R-:W-:Y:S08]  /*8ec0*/  HMMA.16816.F32.BF16 R40, R204.reuse, R198, R40 ;  /* 0x000000c6cc28723c */ /* 0x040ff00000041828 */
[C---:B--2---:R-:W-:Y:S08]  /*8ed0*/  HMMA.16816.F32.BF16 R44, R204.reuse, R184, R44 ;  /* 0x000000b8cc2c723c */ /* 0x044ff0000004182c */
[----:B------:R-:W-:Y:S01]  /*8ee0*/  HMMA.16816.F32.BF16 R48, R204, R186, R48 ;  /* 0x000000bacc30723c */ /* 0x000fe20000041830 */
[----:B------:R-:W1:Y:S07]  /*8ef0*/  LDSM.16.M88.4 R184, [R217+0x9800] ;  /* 0x00980000d9b8783b */ /* 0x000e6e0000000200 */
[C---:B------:R-:W-:Y:S08]  /*8f00*/  HMMA.16816.F32.BF16 R4, R200.reuse, R208, R4 ;  /* 0x000000d0c804723c */ /* 0x040ff00000041804 */
[C---:B------:R-:W-:Y:S11]  /*8f10*/  HMMA.16816.F32.BF16 R8, R200.reuse, R210, R8 ;  /* 0x000000d2c808723c */ /* 0x040ff60000041808 */
[----:B------:R-:W-:Y:S05]  /*8f20*/  @!UPT UIADD3 URZ, URZ, URZ, URZ ;  /* 0x0000003f3f3ff290 */ /* 0x000fea000fffe03f */
[----:B------:R-:W-:Y:S02]  /*8f30*/  FMUL.FTZ R4, R4, c[0x0][0x320] ;  /* 0x0000c80004047a20 */ /* 0x000fe40000410000 */
[----:B------:R-:W-:Y:S02]  /*8f40*/  FMUL.FTZ R5, R5, c[0x0][0x320] ;  /* 0x0000c80005057a20 */ /* 0x000fe40000410000 */
[----:B------:R-:W-:Y:S01]  /*8f50*/  FMUL.FTZ R6, R6, c[0x0][0x320] ;  /* 0x0000c80006067a20 */ /* 0x000fe20000410000 */
[----:B------:R-:W2:Y:S01]  /*8f60*/  MUFU.TANH R188, R4 ;  /* 0x0000000400bc7308 */ /* 0x000ea20000002400 */
[----:B------:R-:W-:Y:S02]  /*8f70*/  FMUL.FTZ R7, R7, c[0x0][0x320] ;  /* 0x0000c80007077a20 */ /* 0x000fe40000410000 */
[----:B------:R-:W-:Y:S01]  /*8f80*/  FMUL.FTZ R8, R8, c[0x0][0x320] ;  /* 0x0000c80008087a20 */ /* 0x000fe20000410000 */
[C---:B-1----:R-:W-:Y:S03]  /*8f90*/  HMMA.16816.F32.BF16 R12, R200.reuse, R184, R12 ;  /* 0x000000b8c80c723c */ /* 0x042fe6000004180c */
[----:B------:R-:W-:Y:S02]  /*8fa0*/  FMUL.FTZ R9, R9, c[0x0][0x320] ;  /* 0x0000c80009097a20 */ /* 0x000fe40000410000 */
[----:B------:R-:W-:Y:S01]  /*8fb0*/  FMUL.FTZ R10, R10, c[0x0][0x320] ;  /* 0x0000c8000a0a7a20 */ /* 0x000fe20000410000 */
[----:B------:R-:W1:Y:S01]  /*8fc0*/  MUFU.TANH R190, R5 ;  /* 0x0000000500be7308 */ /* 0x000e620000002400 */
[----:B------:R-:W-:Y:S01]  /*8fd0*/  FMUL.FTZ R11, R11, c[0x0][0x320] ;  /* 0x0000c8000b0b7a20 */ /* 0x000fe20000410000 */
[C---:B------:R-:W-:Y:S08]  /*8fe0*/  HMMA.16816.F32.BF16 R16, R200.reuse, R186, R16 ;  /* 0x000000bac810723c */ /* 0x040ff00000041810 */
[----:B------:R-:W3:Y:S01]  /*8ff0*/  MUFU.TANH R193, R6 ;  /* 0x0000000600c17308 */ /* 0x000ee20000002400 */
[----:B--2---:R-:W-:Y:S07]  /*9000*/  FMNMX.FTZ R0, R188, R133, !PT ;  /* 0x00000085bc007209 */ /* 0x004fee0007810000 */
[----:B------:R-:W-:Y:S02]  /*9010*/  FMUL.FTZ R12, R12, c[0x0][0x320] ;  /* 0x0000c8000c0c7a20 */ /* 0x000fe40000410000 */
[----:B------:R2:W4:Y:S01]  /*9020*/  MUFU.TANH R194, R7 ;  /* 0x0000000700c27308 */ /* 0x0005220000002400 */
[----:B------:R-:W-:Y:S02]  /*9030*/  FMUL.FTZ R13, R13, c[0x0][0x320] ;  /* 0x0000c8000d0d7a20 */ /* 0x000fe40000410000 */
[----:B------:R-:W-:Y:S01]  /*9040*/  FMUL.FTZ R14, R14, c[0x0][0x320] ;  /* 0x0000c8000e0e7a20 */ /* 0x000fe20000410000 */
[----:B-1----:R-:W-:Y:S01]  /*9050*/  FMNMX.FTZ R0, R190, R0, !PT ;  /* 0x00000000be007209 */ /* 0x002fe20007810000 */
[----:B------:R-:W-:Y:S02]  /*9060*/  FMUL.FTZ R15, R15, c[0x0][0x320] ;  /* 0x0000c8000f0f7a20 */ /* 0x000fe40000410000 */
[----:B------:R-:W-:Y:S02]  /*9070*/  FMUL.FTZ R16, R16, c[0x0][0x320] ;  /* 0x0000c80010107a20 */ /* 0x000fe40000410000 */
[----:B------:R-:W-:Y:S01]  /*9080*/  FMUL.FTZ R17, R17, c[0x0][0x320] ;  /* 0x0000c80011117a20 */ /* 0x000fe20000410000 */
[----:B------:R-:W1:Y:S01]  /*9090*/  MUFU.TANH R189, R8 ;  /* 0x0000000800bd7308 */ /* 0x000e620000002400 */
[----:B------:R-:W-:Y:S02]  /*90a0*/  FMUL.FTZ R18, R18, c[0x0][0x320] ;  /* 0x0000c80012127a20 */ /* 0x000fe40000410000 */
[----:B------:R-:W-:Y:S01]  /*90b0*/  FMUL.FTZ R19, R19, c[0x0][0x320] ;  /* 0x0000c80013137a20 */ /* 0x000fe20000410000 */
[----:B---3--:R-:W-:Y:S06]  /*90c0*/  FMNMX.FTZ R2, R193, R134, !PT ;  /* 0x00000086c1027209 */ /* 0x008fec0007810000 */
[----:B------:R-:W3:Y:S01]  /*90d0*/  MUFU.TANH R185, R9 ;  /* 0x0000000900b97308 */ /* 0x000ee20000002400 */
[----:B--2---:R-:W2:Y:S01]  /*90e0*/  LDSM.16.M88.4 R4, [R217+0xa000] ;  /* 0x00a00000d904783b */ /* 0x004ea20000000200 */
[----:B----4-:R-:W-:Y:S08]  /*90f0*/  FMNMX.FTZ R2, R194, R2, !PT ;  /* 0x00000002c2027209 */ /* 0x010ff00007810000 */
[----:B------:R-:W4:Y:S01]  /*9100*/  MUFU.TANH R191, R10 ;  /* 0x0000000a00bf7308 */ /* 0x000f220000002400 */
[----:B-1----:R-:W-:Y:S09]  /*9110*/  FMNMX.FTZ R0, R189, R0, !PT ;  /* 0x00000000bd007209 */ /* 0x002ff20007810000 */
[----:B------:R1:W1:Y:S01]  /*9120*/  MUFU.TANH R192, R11 ;  /* 0x0000000b00c07308 */ /* 0x0002620000002400 */
[----:B---3--:R-:W-:Y:S09]  /*9130*/  FMNMX.FTZ R0, R185, R0, !PT ;  /* 0x00000000b9007209 */ /* 0x008ff20007810000 */
[----:B------:R-:W3:Y:S01]  /*9140*/  MUFU.TANH R187, R12 ;  /* 0x0000000c00bb7308 */ /* 0x000ee20000002400 */
[----:B----4-:R-:W-:Y:S09]  /*9150*/  FMNMX.FTZ R2, R191, R2, !PT ;  /* 0x00000002bf027209 */ /* 0x010ff20007810000 */
[----:B------:R-:W4:Y:S01]  /*9160*/  MUFU.TANH R196, R14 ;  /* 0x0000000e00c47308 */ /* 0x000f220000002400 */
[C---:B--2---:R-:W-:Y:S01]  /*9170*/  HMMA.16816.F32.BF16 R20, R200.reuse, R4, R20 ;  /* 0x00000004c814723c */ /* 0x044fe20000041814 */
[----:B-1----:R-:W1:Y:S02]  /*9180*/  LDSM.16.M88.4 R8, [R217+0xa800] ;  /* 0x00a80000d908783b */ /* 0x002e640000000200 */
[----:B------:R-:W-:Y:S06]  /*9190*/  FMNMX.FTZ R2, R192, R2, !PT ;  /* 0x00000002c0027209 */ /* 0x000fec0007810000 */
[----:B------:R-:W-:Y:S01]  /*91a0*/  MUFU.TANH R198, R16 ;  /* 0x0000001000c67308 */ /* 0x000fe20000002400 */
[C---:B------:R-:W-:Y:S01]  /*91b0*/  HMMA.16816.F32.BF16 R24, R200.reuse, R6, R24 ;  /* 0x00000006c818723c */ /* 0x040fe20000041818 */
[----:B------:R-:W2:Y:S02]  /*91c0*/  LDSM.16.M88.4 R4, [R217+0xb000] ;  /* 0x00b00000d904783b */ /* 0x000ea40000000200 */
[----:B---3--:R-:W-:Y:S06]  /*91d0*/  FMNMX.FTZ R0, R187, R0, !PT ;  /* 0x00000000bb007209 */ /* 0x008fec0007810000 */
[----:B------:R-:W3:Y:S03]  /*91e0*/  MUFU.TANH R197, R15 ;  /* 0x0000000f00c57308 */ /* 0x000ee60000002400 */
[----:B----4-:R-:W-:Y:S02]  /*91f0*/  FMNMX.FTZ R2, R196, R2, !PT ;  /* 0x00000002c4027209 */ /* 0x010fe40007810000 */
[----:B------:R-:W-:Y:S02]  /*9200*/  FMUL.FTZ R22, R22, c[0x0][0x320] ;  /* 0x0000c80016167a20 */ /* 0x000fe40000410000 */
[----:B------:R-:W-:Y:S03]  /*9210*/  FMUL.FTZ R23, R23, c[0x0][0x320] ;  /* 0x0000c80017177a20 */ /* 0x000fe60000410000 */
[----:B------:R-:W-:Y:S01]  /*9220*/  MUFU.TANH R199, R17 ;  /* 0x0000001100c77308 */ /* 0x000fe20000002400 */
[----:B------:R-:W-:Y:S02]  /*9230*/  FMUL.FTZ R20, R20, c[0x0][0x320] ;  /* 0x0000c80014147a20 */ /* 0x000fe40000410000 */
[----:B------:R-:W-:Y:S02]  /*9240*/  FMUL.FTZ R21, R21, c[0x0][0x320] ;  /* 0x0000c80015157a20 */ /* 0x000fe40000410000 */
[----:B------:R-:W-:Y:S02]  /*9250*/  FMUL.FTZ R26, R26, c[0x0][0x320] ;  /* 0x0000c8001a1a7a20 */ /* 0x000fe40000410000 */
[----:B------:R-:W-:Y:S02]  /*9260*/  FMUL.FTZ R24, R24, c[0x0][0x320] ;  /* 0x0000c80018187a20 */ /* 0x000fe40000410000 */
[----:B------:R-:W-:Y:S01]  /*9270*/  FMUL.FTZ R27, R27, c[0x0][0x320] ;  /* 0x0000c8001b1b7a20 */ /* 0x000fe20000410000 */
[----:B------:R-:W-:Y:S01]  /*9280*/  MUFU.TANH R208, R22 ;  /* 0x0000001600d07308 */ /* 0x000fe20000002400 */
[----:B------:R-:W-:Y:S01]  /*9290*/  FMUL.FTZ R25, R25, c[0x0][0x320] ;  /* 0x0000c80019197a20 */ /* 0x000fe20000410000 */
[----:B---3--:R-:W-:Y:S01]  /*92a0*/  FMNMX.FTZ R2, R197, R2, !PT ;  /* 0x00000002c5027209 */ /* 0x008fe20007810000 */
[C---:B-1----:R-:W-:Y:S07]  /*92b0*/  HMMA.16816.F32.BF16 R28, R200.reuse, R8, R28 ;  /* 0x00000008c81c723c */ /* 0x042fee000004181c */
[----:B------:R-:W-:Y:S01]  /*92c0*/  MUFU.TANH R249, R23 ;  /* 0x0000001700f97308 */ /* 0x000fe20000002400 */
[C---:B------:R-:W-:Y:S01]  /*92d0*/  HMMA.16816.F32.BF16 R32, R200.reuse, R10, R32 ;  /* 0x0000000ac820723c */ /* 0x040fe20000041820 */
[----:B------:R-:W1:Y:S01]  /*92e0*/  LDSM.16.M88.4 R8, [R217+0xb800] ;  /* 0x00b80000d908783b */ /* 0x000e620000000200 */
[----:B------:R-:W-:Y:S06]  /*92f0*/  DEPBAR.LE SB0, 0x0 ;  /* 0x000080000000791a */ /* 0x000fec0000000000 */
[C---:B--2---:R-:W-:Y:S01]  /*9300*/  HMMA.16816.F32.BF16 R36, R200.reuse, R4, R36 ;  /* 0x00000004c824723c */ /* 0x044fe20000041824 */
[----:B------:R-:W-:Y:S07]  /*9310*/  BAR.SYNC.DEFER_BLOCKING 0x0 ;  /* 0x0000000000007b1d */ /* 0x000fee0000010000 */
[C---:B------:R-:W-:Y:S04]  /*9320*/  HMMA.16816.F32.BF16 R40, R200.reuse, R6, R40 ;  /* 0x00000006c828723c */ /* 0x040fe80000041828 */
[----:B------:R-:W-:Y:S02]  /*9330*/  FMUL.FTZ R28, R28, c[0x0][0x320] ;  /* 0x0000c8001c1c7a20 */ /* 0x000fe40000410000 */
[----:B------:R-:W-:Y:S01]  /*9340*/  FMUL.FTZ R29, R29, c[0x0][0x320] ;  /* 0x0000c8001d1d7a20 */ /* 0x000fe20000410000 */
[----:B------:R-:W-:Y:S01]  /*9350*/  MOV R6, UR16 ;  /* 0x0000001000067c02 */ /* 0x000fe20008000f00 */
[----:B------:R-:W-:Y:S01]  /*9360*/  FMUL.FTZ R30, R30, c[0x0][0x320] ;  /* 0x0000c8001e1e7a20 */ /* 0x000fe20000410000 */
[----:B------:R-:W-:Y:S03]  /*9370*/  @UP0 USHF.L.U64.HI UR16, UR4, 0x6, UR5 ;  /* 0x0000000604100899 */ /* 0x000fe60008010205 */
[----:B------:R-:W-:Y:S01]  /*9380*/  FMUL.FTZ R31, R31, c[0x0][0x320] ;  /* 0x0000c8001f1f7a20 */ /* 0x000fe20000410000 */
[----:B------:R-:W-:Y:S01]  /*9390*/  MOV R7, UR17 ;  /* 0x0000001100077c02 */ /* 0x000fe20008000f00 */
[----:B------:R-:W-:Y:S02]  /*93a0*/  FMUL.FTZ R35, R35, c[0x0][0x320] ;  /* 0x0000c80023237a20 */ /* 0x000fe40000410000 */
[----:B------:R-:W-:Y:S01]  /*93b0*/  FMUL.FTZ R36, R36, c[0x0][0x320] ;  /* 0x0000c80024247a20 */ /* 0x000fe20000410000 */
[----:B------:R-:W2:Y:S01]  /*93c0*/  MUFU.TANH R16, R28 ;  /* 0x0000001c00107308 */ /* 0x000ea20000002400 */
[----:B------:R-:W-:Y:S02]  /*93d0*/  FMUL.FTZ R37, R37, c[0x0][0x320] ;  /* 0x0000c80025257a20 */ /* 0x000fe40000410000 */
[----:B------:R-:W-:Y:S02]  /*93e0*/  FMUL.FTZ R38, R38, c[0x0][0x320] ;  /* 0x0000c80026267a20 */ /* 0x000fe40000410000 */
[----:B------:R-:W-:Y:S02]  /*93f0*/  FMUL.FTZ R39, R39, c[0x0][0x320] ;  /* 0x0000c80027277a20 */ /* 0x000fe40000410000 */
[----:B------:R-:W-:Y:S01]  /*9400*/  FMUL.FTZ R40, R40, c[0x0][0x320] ;  /* 0x0000c80028287a20 */ /* 0x000fe20000410000 */
[C---:B-1----:R-:W-:Y:S01]  /*9410*/  HMMA.16816.F32.BF16 R44, R200.reuse, R8, R44 ;  /* 0x00000008c82c723c */ /* 0x042fe2000004182c */
[----:B------:R-:W3:Y:S01]  /*9420*/  LDL.64 R8, [R1+0x20] ;  /* 0x0000200001087983 */ /* 0x000ee20000100a00 */
[----:B------:R-:W-:Y:S01]  /*9430*/  MUFU.TANH R135, R36 ;  /* 0x0000002400877308 */ /* 0x000fe20000002400 */
[----:B------:R-:W-:Y:S02]  /*9440*/  FMUL.FTZ R32, R32, c[0x0][0x320] ;  /* 0x0000c80020207a20 */ /* 0x000fe40000410000 */
[----:B------:R-:W-:Y:S02]  /*9450*/  FMUL.FTZ R33, R33, c[0x0][0x320] ;  /* 0x0000c80021217a20 */ /* 0x000fe40000410000 */
[----:B------:R-:W-:Y:S01]  /*9460*/  FMUL.FTZ R41, R41, c[0x0][0x320] ;  /* 0x0000c80029297a20 */ /* 0x000fe20000410000 */
[----:B------:R-:W-:Y:S01]  /*9470*/  HMMA.16816.F32.BF16 R48, R200, R10, R48 ;  /* 0x0000000ac830723c */ /* 0x000fe20000041830 */
[----:B------:R-:W4:Y:S03]  /*9480*/  LDL.64 R10, [R1+0x18] ;  /* 0x00001800010a7983 */ /* 0x000f260000100a00 */
[----:B------:R-:W1:Y:S01]  /*9490*/  MUFU.TANH R195, R13 ;  /* 0x0000000d00c37308 */ /* 0x000e620000002400 */
[----:B------:R-:W-:Y:S02]  /*94a0*/  FMUL.FTZ R34, R34, c[0x0][0x320] ;  /* 0x0000c80022227a20 */ /* 0x000fe40000410000 */
[----:B------:R-:W-:Y:S01]  /*94b0*/  FMUL.FTZ R42, R42, c[0x0][0x320] ;  /* 0x0000c8002a2a7a20 */ /* 0x000fe20000410000 */
[----:B--2---:R-:W-:Y:S01]  /*94c0*/  MOV R201, R16 ;  /* 0x0000001000c97202 */ /* 0x004fe20000000f00 */
[----:B------:R-:W-:Y:S05]  /*94d0*/  FMUL.FTZ R43, R43, c[0x0][0x320] ;  /* 0x0000c8002b2b7a20 */ /* 0x000fea0000410000 */
[----:B------:R-:W2:Y:S02]  /*94e0*/  MUFU.TANH R206, R20 ;  /* 0x0000001400ce7308 */ /* 0x000ea40000002400 */
[----:B------:R-:W-:Y:S02]  /*94f0*/  FMUL.FTZ R44, R44, c[0x0][0x320] ;  /* 0x0000c8002c2c7a20 */ /* 0x000fe40000410000 */
[----:B------:R-:W-:Y:S02]  /*9500*/  FMUL.FTZ R45, R45, c[0x0][0x320] ;  /* 0x0000c8002d2d7a20 */ /* 0x000fe40000410000 */
[----:B------:R-:W-:Y:S02]  /*9510*/  FMUL.FTZ R46, R46, c[0x0][0x320] ;  /* 0x0000c8002e2e7a20 */ /* 0x000fe40000410000 */
[----:B------:R-:W-:Y:S02]  /*9520*/  FMUL.FTZ R47, R47, c[0x0][0x320] ;  /* 0x0000c8002f2f7a20 */ /* 0x000fe40000410000 */
[----:B------:R-:W2:Y:S01]  /*9530*/  MUFU.TANH R204, R18 ;  /* 0x0000001200cc7308 */ /* 0x000ea20000002400 */
[----:B------:R-:W-:Y:S02]  /*9540*/  FMUL.FTZ R49, R49, c[0x0][0x320] ;  /* 0x0000c80031317a20 */ /* 0x000fe40000410000 */
[----:B------:R-:W-:Y:S01]  /*9550*/  FMUL.FTZ R48, R48, c[0x0][0x320] ;  /* 0x0000c80030307a20 */ /* 0x000fe20000410000 */
[----:B-1----:R-:W-:Y:S01]  /*9560*/  FMNMX.FTZ R0, R195, R0, !PT ;  /* 0x00000000c3007209 */ /* 0x002fe20007810000 */
[----:B------:R-:W-:Y:S03]  /*9570*/  FMUL.FTZ R50, R50, c[0x0][0x320] ;  /* 0x0000c80032327a20 */ /* 0x000fe60000410000 */
[----:B------:R-:W-:Y:S02]  /*9580*/  FMNMX.FTZ R0, R198, R0, !PT ;  /* 0x00000000c6007209 */ /* 0x000fe40007810000 */
[----:B------:R-:W1:Y:S02]  /*9590*/  MUFU.TANH R207, R21 ;  /* 0x0000001500cf7308 */ /* 0x000e640000002400 */
[----:B------:R-:W-:Y:S04]  /*95a0*/  FMNMX.FTZ R0, R199, R0, !PT ;  /* 0x00000000c7007209 */ /* 0x000fe80007810000 */
[----:B--2---:R-:W-:Y:S04]  /*95b0*/  FMNMX.FTZ R0, R206, R0, !PT ;  /* 0x00000000ce007209 */ /* 0x004fe80007810000 */
[----:B------:R-:W2:Y:S01]  /*95c0*/  MUFU.TANH R205, R19 ;  /* 0x0000001300cd7308 */ /* 0x000ea20000002400 */
[----:B------:R-:W-:Y:S09]  /*95d0*/  FMNMX.FTZ R2, R204, R2, !PT ;  /* 0x00000002cc027209 */ /* 0x000ff20007810000 */
[----:B------:R-:W2:Y:S01]  /*95e0*/  MUFU.TANH R186, R33 ;  /* 0x0000002100ba7308 */ /* 0x000ea20000002400 */
[----:B-1----:R-:W-:Y:S09]  /*95f0*/  FMNMX.FTZ R0, R207, R0, !PT ;  /* 0x00000000cf007209 */ /* 0x002ff20007810000 */
[----:B------:R1:W-:Y:S01]  /*9600*/  MUFU.TANH R33, R49 ;  /* 0x0000003100217308 */ /* 0x0003e20000002400 */
[----:B--2---:R-:W-:Y:S04]  /*9610*/  FMNMX.FTZ R2, R205, R2, !PT ;  /* 0x00000002cd027209 */ /* 0x004fe80007810000 */
[----:B------:R-:W-:Y:S05]  /*9620*/  FMNMX.FTZ R2, R208, R2, !PT ;  /* 0x00000002d0027209 */ /* 0x000fea0007810000 */
[----:B------:R-:W2:Y:S01]  /*9630*/  MUFU.TANH R250, R24 ;  /* 0x0000001800fa7308 */ /* 0x000ea20000002400 */
[----:B------:R-:W-:Y:S02]  /*9640*/  FMNMX.FTZ R2, R249, R2, !PT ;  /* 0x00000002f9027209 */ /* 0x000fe40007810000 */
[----:B------:R-:W-:Y:S07]  /*9650*/  MOV R200, R186 ;  /* 0x000000ba00c87202 */ /* 0x000fee0000000f00 */
[----:B------:R-:W2:Y:S01]  /*9660*/  MUFU.TANH R251, R25 ;  /* 0x0000001900fb7308 */ /* 0x000ea20000002400 */
[----:B-1----:R-:W-:Y:S09]  /*9670*/  MOV R49, R135 ;  /* 0x0000008700317202 */ /* 0x002ff20000000f00 */
[----:B------:R-:W1:Y:S01]  /*9680*/  MUFU.TANH R12, R29 ;  /* 0x0000001d000c7308 */ /* 0x000e620000002400 */
[----:B--2---:R-:W-:Y:S09]  /*9690*/  FMNMX.FTZ R0, R250, R0, !PT ;  /* 0x00000000fa007209 */ /* 0x004ff20007810000 */
[----:B------:R-:W2:Y:S01]  /*96a0*/  MUFU.TANH R252, R26 ;  /* 0x0000001a00fc7308 */ /* 0x000ea20000002400 */
[----:B------:R-:W-:Y:S04]  /*96b0*/  FMNMX.FTZ R0, R251, R0, !PT ;  /* 0x00000000fb007209 */ /* 0x000fe80007810000 */
[----:B------:R-:W-:Y:S05]  /*96c0*/  FMNMX.FTZ R0, R201, R0, !PT ;  /* 0x00000000c9007209 */ /* 0x000fea0007810000 */
[----:B------:R-:W2:Y:S01]  /*96d0*/  MUFU.TANH R209, R27 ;  /* 0x0000001b00d17308 */ /* 0x000ea20000002400 */
[----:B-1----:R-:W-:Y:S04]  /*96e0*/  MOV R202, R12 ;  /* 0x0000000c00ca7202 */ /* 0x002fe80000000f00 */
[----:B------:R-:W-:Y:S05]  /*96f0*/  FMNMX.FTZ R0, R202, R0, !PT ;  /* 0x00000000ca007209 */ /* 0x000fea0007810000 */
[----:B------:R-:W1:Y:S01]  /*9700*/  MUFU.TANH R211, R30 ;  /* 0x0000001e00d37308 */ /* 0x000e620000002400 */
[----:B--2---:R-:W-:Y:S09]  /*9710*/  FMNMX.FTZ R2, R252, R2, !PT ;  /* 0x00000002fc027209 */ /* 0x004ff20007810000 */
[----:B------:R-:W-:Y:S01]  /*9720*/  MUFU.TANH R184, R31 ;  /* 0x0000001f00b87308 */ /* 0x000fe20000002400 */
[----:B------:R-:W-:Y:S09]  /*9730*/  FMNMX.FTZ R2, R209, R2, !PT ;  /* 0x00000002d1027209 */ /* 0x000ff20007810000 */
[----:B------:R-:W-:Y:S01]  /*9740*/  MUFU.TANH R248, R34 ;  /* 0x0000002200f87308 */ /* 0x000fe20000002400 */
[----:B-1----:R-:W-:Y:S09]  /*9750*/  FMNMX.FTZ R2, R211, R2, !PT ;  /* 0x00000002d3027209 */ /* 0x002ff20007810000 */
[----:B------:R-:W1:Y:S10]  /*9760*/  MUFU.TANH R210, R32 ;  /* 0x0000002000d27308 */ /* 0x000e740000002400 */
[----:B------:R2:W-:Y:S10]  /*9770*/  MUFU.TANH R34, R48 ;  /* 0x0000003000227308 */ /* 0x0005f40000002400 */
[----:B------:R-:W2:Y:S01]  /*9780*/  MUFU.TANH R3, R37 ;  /* 0x0000002500037308 */ /* 0x000ea20000002400 */
[----:B-1----:R-:W-:Y:S04]  /*9790*/  FMNMX.FTZ R0, R210, R0, !PT ;  /* 0x00000000d2007209 */ /* 0x002fe80007810000 */
[----:B------:R-:W-:Y:S05]  /*97a0*/  FMNMX.FTZ R0, R200, R0, !PT ;  /* 0x00000000c8007209 */ /* 0x000fea0007810000 */
[----:B------:R1:W-:Y:S01]  /*97b0*/  MUFU.TANH R135, R50 ;  /* 0x0000003200877308 */ /* 0x0003e20000002400 */
[----:B------:R-:W-:Y:S02]  /*97c0*/  FMNMX.FTZ R0, R49, R0, !PT ;  /* 0x0000000031007209 */ /* 0x000fe40007810000 */
[----:B--2---:R-:W-:Y:S04]  /*97d0*/  MOV R48, R184 ;  /* 0x000000b800307202 */ /* 0x004fe80000000f00 */
[----:B------:R-:W-:Y:S03]  /*97e0*/  FMNMX.FTZ R2, R48, R2, !PT ;  /* 0x0000000230027209 */ /* 0x000fe60007810000 */
[----:B------:R-:W2:Y:S01]  /*97f0*/  MUFU.TANH R15, R35 ;  /* 0x00000023000f7308 */ /* 0x000ea20000002400 */
[----:B------:R-:W-:Y:S09]  /*9800*/  FMNMX.FTZ R2, R248, R2, !PT ;  /* 0x00000002f8027209 */ /* 0x000ff20007810000 */
[----:B------:R-:W2:Y:S01]  /*9810*/  MUFU.TANH R14, R40 ;  /* 0x00000028000e7308 */ /* 0x000ea20000002400 */
[----:B-1----:R-:W-:Y:S09]  /*9820*/  MOV R50, R3 ;  /* 0x0000000300327202 */ /* 0x002ff20000000f00 */
[----:B------:R-:W1:Y:S01]  /*9830*/  MUFU.TANH R13, R41 ;  /* 0x00000029000d7308 */ /* 0x000e620000002400 */
[----:B--2---:R-:W-:Y:S02]  /*9840*/  FMNMX.FTZ R3, R15, R2, !PT ;  /* 0x000000020f037209 */ /* 0x004fe40007810000 */
[----:B------:R-:W-:Y:S01]  /*9850*/  FMNMX.FTZ R2, R50, R0, !PT ;  /* 0x0000000032027209 */ /* 0x000fe20007810000 */
[----:B------:R-:W-:Y:S06]  /*9860*/  FMUL.FTZ R0, R51, c[0x0][0x320] ;  /* 0x0000c80033007a20 */ /* 0x000fec0000410000 */
[----:B------:R-:W2:Y:S01]  /*9870*/  MUFU.TANH R20, R44 ;  /* 0x0000002c00147308 */ /* 0x000ea20000002400 */
[----:B------:R-:W-:Y:S09]  /*9880*/  FMNMX.FTZ R2, R14, R2, !PT ;  /* 0x000000020e027209 */ /* 0x000ff20007810000 */
[----:B------:R2:W-:Y:S01]  /*9890*/  MUFU.TANH R184, R0 ;  /* 0x0000000000b87308 */ /* 0x0005e20000002400 */
[----:B-1----:R-:W-:Y:S09]  /*98a0*/  MOV R203, R13 ;  /* 0x0000000d00cb7202 */ /* 0x002ff20000000f00 */
[----:B------:R-:W1:Y:S10]  /*98b0*/  MUFU.TANH R16, R45 ;  /* 0x0000002d00107308 */ /* 0x000e740000002400 */
[----:B------:R-:W1:Y:S01]  /*98c0*/  MUFU.TANH R26, R38 ;  /* 0x00000026001a7308 */ /* 0x000e620000002400 */
[----:B--2---:R-:W-:Y:S04]  /*98d0*/  FMNMX.FTZ R0, R203, R2, !PT ;  /* 0x00000002cb007209 */ /* 0x004fe80007810000 */
[----:B------:R-:W-:Y:S05]  /*98e0*/  FMNMX.FTZ R0, R20, R0, !PT ;  /* 0x0000000014007209 */ /* 0x000fea0007810000 */
[----:B------:R-:W2:Y:S01]  /*98f0*/  MUFU.TANH R132, R42 ;  /* 0x0000002a00847308 */ /* 0x000ea20000002400 */
[----:B-1----:R-:W-:Y:S09]  /*9900*/  FMNMX.FTZ R0, R16, R0, !PT ;  /* 0x0000000010007209 */ /* 0x002ff20007810000 */
[----:B------:R-:W1:Y:S01]  /*9910*/  MUFU.TANH R21, R39 ;  /* 0x0000002700157308 */ /* 0x000e620000002400 */
[----:B------:R-:W-:Y:S09]  /*9920*/  FMNMX.FTZ R3, R26, R3, !PT ;  /* 0x000000031a037209 */ /* 0x000ff20007810000 */
[----:B------:R-:W3:Y:S01]  /*9930*/  MUFU.TANH R25, R43 ;  /* 0x0000002b00197308 */ /* 0x000ee20000002400 */
[----:B--2---:R-:W-:Y:S02]  /*9940*/  MOV R51, R132 ;  /* 0x0000008400337202 */ /* 0x004fe40000000f00 */
[----:B------:R-:W-:Y:S04]  /*9950*/  FMNMX.FTZ R132, R34, R0, !PT ;  /* 0x0000000022847209 */ /* 0x000fe80007810000 */
[----:B------:R-:W-:Y:S03]  /*9960*/  FMNMX.FTZ R132, R33, R132, !PT ;  /* 0x0000008421847209 */ /* 0x000fe60007810000 */
[----:B------:R-:W2:Y:S01]  /*9970*/  MUFU.TANH R17, R46 ;  /* 0x0000002e00117308 */ /* 0x000ea20000002400 */
[----:B-1----:R-:W-:Y:S02]  /*9980*/  FMNMX.FTZ R3, R21, R3, !PT ;  /* 0x0000000315037209 */ /* 0x002fe40007810000 */
[----:B----4-:R-:W-:Y:S02]  /*9990*/  @P0 MOV R5, R11 ;  /* 0x0000000b00050202 */ /* 0x010fe40000000f00 */
[----:B------:R-:W-:Y:S02]  /*99a0*/  FMNMX.FTZ R2, R51, R3, !PT ;  /* 0x0000000333027209 */ /* 0x000fe40007810000 */
[----:B------:R-:W1:Y:S03]  /*99b0*/  SHFL.BFLY PT, R3, R132, 0x2, 0x1f ;  /* 0x0c401f0084037f89 */ /* 0x000e6600000e0000 */
[----:B------:R-:W4:Y:S01]  /*99c0*/  MUFU.TANH R35, R47 ;  /* 0x0000002f00237308 */ /* 0x000f220000002400 */
[----:B---3--:R-:W-:Y:S04]  /*99d0*/  FMNMX.FTZ R2, R25, R2, !PT ;  /* 0x0000000219027209 */ /* 0x008fe80007810000 */
[----:B--2---:R-:W-:Y:S02]  /*99e0*/  FMNMX.FTZ R2, R17, R2, !PT ;  /* 0x0000000211027209 */ /* 0x004fe40007810000 */
[----:B-1----:R-:W-:Y:S02]  /*99f0*/  FMNMX.FTZ R132, R132, R3, !PT ;  /* 0x0000000384847209 */ /* 0x002fe40007810000 */
[----:B----4-:R-:W-:Y:S03]  /*9a00*/  FMNMX.FTZ R0, R35, R2, !PT ;  /* 0x0000000223007209 */ /* 0x010fe60007810000 */
[----:B------:R-:W1:Y:S01]  /*9a10*/  SHFL.BFLY PT, R4, R132, 0x1, 0x1f ;  /* 0x0c201f0084047f89 */ /* 0x000e6200000e0000 */
[----:B------:R-:W-:Y:S04]  /*9a20*/  FMNMX.FTZ R0, R135, R0, !PT ;  /* 0x0000000087007209 */ /* 0x000fe80007810000 */
[----:B------:R-:W-:Y:S05]  /*9a30*/  FMNMX.FTZ R0, R184, R0, !PT ;  /* 0x00000000b8007209 */ /* 0x000fea0007810000 */
[----:B------:R-:W2:Y:S01]  /*9a40*/  SHFL.BFLY PT, R2, R0, 0x2, 0x1f ;  /* 0x0c401f0000027f89 */ /* 0x000ea200000e0000 */
[----:B-1----:R-:W-:Y:S02]  /*9a50*/  FMNMX.FTZ R132, R132, R4, !PT ;  /* 0x0000000484847209 */ /* 0x002fe40007810000 */
[----:B------:R-:W-:Y:S03]  /*9a60*/  @P0 MOV R4, R8 ;  /* 0x0000000800040202 */ /* 0x000fe60000000f00 */
[----:B------:R-:W-:Y:S02]  /*9a70*/  FMUL.FTZ R186, R132, c[0x0][0x2d0] ;  /* 0x0000b40084ba7a20 */ /* 0x000fe40000410000 */
[----:B------:R-:W-:Y:S01]  /*9a80*/  @P0 IMAD.WIDE.U32 R4, R6, 0x60, R4 ;  /* 0x0000006006040825 */ /* 0x000fe200078e0004 */
[----:B--2---:R-:W-:Y:S03]  /*9a90*/  FMNMX.FTZ R0, R0, R2, !PT ;  /* 0x0000000200007209 */ /* 0x004fe60007810000 */
[--C-:B------:R-:W-:Y:S01]  /*9aa0*/  FFMA.FTZ R10, R189, c[0x0][0x2d0], -R186.reuse ;  /* 0x0000b400bd0a7a23 */ /* 0x100fe200000108ba */
[----:B------:R-:W-:Y:S01]  /*9ab0*/  @P0 IADD3 R6, R5, UR14, RZ ;  /* 0x0000000e05060c10 */ /* 0x000fe2000fffe0ff */
[----:B------:R-:W-:Y:S01]  /*9ac0*/  FFMA.FTZ R5, R188, c[0x0][0x2d0], -R186 ;  /* 0x0000b400bc057a23 */ /* 0x000fe200000108ba */
[C---:B------:R-:W-:Y:S01]  /*9ad0*/  @P0 SHF.L.U32 R7, R4.reuse, 0x1, RZ ;  /* 0x0000000104070819 */ /* 0x040fe200000006ff */
[----:B------:R1:W-:Y:S01]  /*9ae0*/  MUFU.EX2 R24, R10 ;  /* 0x0000000a00187308 */ /* 0x0003e20000000800 */
[----:B------:R-:W-:Y:S01]  /*9af0*/  @P0 SHF.L.U64.HI R6, R4, 0x1, R6 ;  /* 0x0000000104060819 */ /* 0x000fe20000010206 */
[----:B------:R-:W2:Y:S01]  /*9b00*/  SHFL.BFLY PT, R3, R0, 0x1, 0x1f ;  /* 0x0c201f0000037f89 */ /* 0x000ea200000e0000 */
[C---:B------:R-:W-:Y:S01]  /*9b10*/  @P0 IADD3 R8, P2, R7.reuse, 0x80, RZ ;  /* 0x0000008007080810 */ /* 0x040fe20007f5e0ff */
[----:B------:R-:W-:Y:S01]  /*9b20*/  @UP0 USHF.L.U32 UR14, UR4, 0x6, URZ ;  /* 0x00000006040e0899 */ /* 0x000fe2000800063f */
[----:B------:R-:W-:Y:S01]  /*9b30*/  FADD.FTZ R2, -R132, R133 ;  /* 0x0000008584027221 */ /* 0x000fe20000010100 */
[----:B------:R-:W-:Y:S02]  /*9b40*/  MOV R188, R35 ;  /* 0x0000002300bc7202 */ /* 0x000fe40000000f00 */
[----:B------:R-:W-:Y:S02]  /*9b50*/  @P0 IADD3 R8, P1, R8, c[0x0][0x1c8], RZ ;  /* 0x0000720008080a10 */ /* 0x000fe40007f3e0ff */
[----:B------:R3:W4:Y:S02]  /*9b60*/  MUFU.EX2 R11, R5 ;  /* 0x00000005000b7308 */ /* 0x0007240000000800 */
[----:B------:R-:W-:Y:S02]  /*9b70*/  @P0 IADD3.X R9, RZ, c[0x0][0x1cc], R6, P1, P2 ;  /* 0x00007300ff090a10 */ /* 0x000fe40000fe4406 */
[C---:B------:R-:W-:Y:S02]  /*9b80*/  @P0 IADD3 R4, P1, R7.reuse, c[0x0][0x1c8], RZ ;  /* 0x0000720007040a10 */ /* 0x040fe40007f3e0ff */
[----:B------:R-:W-:Y:S01]  /*9b90*/  @P0 IADD3 R12, P2, R7, 0x100, RZ ;  /* 0x00000100070c0810 */ /* 0x000fe20007f5e0ff */
[--C-:B-1----:R-:W-:Y:S01]  /*9ba0*/  FFMA.FTZ R10, R185, c[0x0][0x2d0], -R186.reuse ;  /* 0x0000b400b90a7a23 */ /* 0x102fe200000108ba */
[----:B--2---:R-:W-:Y:S01]  /*9bb0*/  FMNMX.FTZ R3, R0, R3, !PT ;  /* 0x0000000300037209 */ /* 0x004fe20007810000 */
[----:B------:R-:W-:Y:S02]  /*9bc0*/  FMUL.FTZ R0, R2, c[0x0][0x2d0] ;  /* 0x0000b40002007a20 */ /* 0x000fe40000410000 */
[----:B------:R-:W-:Y:S02]  /*9bd0*/  MUFU.EX2 R32, R10 ;  /* 0x0000000a00207308 */ /* 0x000fe40000000800 */
[----:B------:R-:W-:Y:S02]  /*9be0*/  FMUL.FTZ R133, R3, c[0x0][0x2d0] ;  /* 0x0000b40003857a20 */ /* 0x000fe40000410000 */
[----:B---3--:R-:W-:Y:S01]  /*9bf0*/  FFMA.FTZ R5, R190, c[0x0][0x2d0], -R186 ;  /* 0x0000b400be057a23 */ /* 0x008fe200000108ba */
[----:B----4-:R-:W-:Y:S01]  /*9c00*/  MOV R189, R11 ;  /* 0x0000000b00bd7202 */ /* 0x010fe20000000f00 */
[--C-:B------:R-:W-:Y:S01]  /*9c10*/  FFMA.FTZ R135, R135, c[0x0][0x2d0], -R133.reuse ;  /* 0x0000b40087877a23 */ /* 0x100fe20000010885 */
[----:B------:R-:W-:Y:S03]  /*9c20*/  MOV R190, R20 ;  /* 0x0000001400be7202 */ /* 0x000fe60000000f00 */
[----:B------:R1:W-:Y:S10]  /*9c30*/  MUFU.EX2 R18, R5 ;  /* 0x0000000500127308 */ /* 0x0003f40000000800 */
[----:B------:R2:W3:Y:S10]  /*9c40*/  MUFU.EX2 R2, R0 ;  /* 0x0000000000027308 */ /* 0x0004f40000000800 */
[----:B------:R-:W-:Y:S01]  /*9c50*/  MUFU.EX2 R135, R135 ;  /* 0x0000008700877308 */ /* 0x000fe20000000800 */
[----:B-1----:R-:W-:Y:S02]  /*9c60*/  @P0 IADD3.X R5, R6, c[0x0][0x1cc], RZ, P1, !PT ;  /* 0x0000730006050a10 */ /* 0x002fe40000ffe4ff */
[----:B------:R-:W-:Y:S03]  /*9c70*/  @P0 IADD3 R12, P1, R12, c[0x0][0x1c8], RZ ;  /* 0x000072000c0c0a10 */ /* 0x000fe60007f3e0ff */
[----:B------:R1:W-:Y:S01]  /*9c80*/  @P0 LDGSTS.E.BYPASS.LTC128B.128 [R247+0xc100], [R4.64], !P4 ;  /* 0x0c10000004f70fae */ /* 0x0003e2000e101d4a */
[----:B------:R-:W-:Y:S02]  /*9c90*/  @P0 IADD3.X R13, RZ, c[0x0][0x1cc], R6, P1, P2 ;  /* 0x00007300ff0d0a10 */ /* 0x000fe40000fe4406 */
[----:B------:R-:W-:Y:S01]  /*9ca0*/  @P0 IADD3 R7, P2, R7, 0x180, RZ ;  /* 0x0000018007070810 */ /* 0x000fe20007f5e0ff */
[----:B--2---:R-:W-:Y:S01]  /*9cb0*/  FADD.FTZ R0, -R3, R134 ;  /* 0x0000008603007221 */ /* 0x004fe20000010100 */
[----:B------:R-:W-:Y:S01]  /*9cc0*/  MOV R134, R15 ;  /* 0x0000000f00867202 */ /* 0x000fe20000000f00 */
[----:B---3--:R-:W-:Y:S02]  /*9cd0*/  FMUL.FTZ R41, R2, R173 ;  /* 0x000000ad02297220 */ /* 0x008fe40000410000 */
[----:B------:R2:W-:Y:S01]  /*9ce0*/  @P0 LDGSTS.E.BYPASS.LTC128B.128 [R247+0xf100], [R8.64], !P6 ;  /* 0x0f10000008f70fae */ /* 0x0005e2000f101d4a */
[----:B------:R-:W-:Y:S01]  /*9cf0*/  @P0 IADD3 R10, P1, R7, c[0x0][0x1c8], RZ ;  /* 0x00007200070a0a10 */ /* 0x000fe20007f3e0ff */
[--C-:B------:R-:W-:Y:S01]  /*9d00*/  FFMA.FTZ R7, R193, c[0x0][0x2d0], -R133.reuse ;  /* 0x0000b400c1077a23 */ /* 0x100fe20000010885 */
[----:B------:R-:W-:Y:S01]  /*9d10*/  MOV R193, R16 ;  /* 0x0000001000c17202 */ /* 0x000fe20000000f00 */
[----:B------:R-:W-:Y:S01]  /*9d20*/  FMUL.FTZ R0, R0, c[0x0][0x2d0] ;  /* 0x0000b40000007a20 */ /* 0x000fe20000410000 */
[----:B------:R-:W-:Y:S01]  /*9d30*/  @P0 IADD3.X R11, RZ, c[0x0][0x1cc], R6, P1, P2 ;  /* 0x00007300ff0b0a10 */ /* 0x000fe20000fe4406 */
[----:B------:R3:W-:Y:S01]  /*9d40*/  MUFU.EX2 R185, R7 ;  /* 0x0000000700b97308 */ /* 0x0007e20000000800 */
[C---:B------:R-:W-:Y:S01]  /*9d50*/  FMUL.FTZ R16, R2.reuse, R148 ;  /* 0x0000009402107220 */ /* 0x040fe20000410000 */
[----:B------:R4:W-:Y:S01]  /*9d60*/  @P0 LDGSTS.E.BYPASS.LTC128B.128 [R247+0x12100], [R12.64], !P3 ;  /* 0x121000000cf70fae */ /* 0x0009e2000d901d4a */
[----:B------:R-:W-:Y:S01]  /*9d70*/  MOV R148, R17 ;  /* 0x0000001100947202 */ /* 0x000fe20000000f00 */
[C---:B------:R-:W-:Y:S01]  /*9d80*/  FMUL.FTZ R17, R2.reuse, R149 ;  /* 0x0000009502117220 */ /* 0x040fe20000410000 */
[----:B------:R-:W-:Y:S01]  /*9d90*/  MOV R149, R18 ;  /* 0x0000001200957202 */ /* 0x000fe20000000f00 */
[C---:B------:R-:W-:Y:S02]  /*9da0*/  FMUL.FTZ R52, R2.reuse, R52 ;  /* 0x0000003402347220 */ /* 0x040fe40000410000 */
[C---:B------:R-:W-:Y:S02]  /*9db0*/  FMUL.FTZ R53, R2.reuse, R53 ;  /* 0x0000003502357220 */ /* 0x040fe40000410000 */
[----:B------:R4:W-:Y:S01]  /*9dc0*/  @P0 LDGSTS.E.BYPASS.LTC128B.128 [R247+0x15100], [R10.64], !P5 ;  /* 0x151000000af70fae */ /* 0x0009e2000e901d4a */
[----:B------:R-:W4:Y:S01]  /*9dd0*/  MUFU.EX2 R0, R0 ;  /* 0x0000000000007308 */ /* 0x000f220000000800 */
[----:B------:R-:W-:Y:S01]  /*9de0*/  FMUL.FTZ R56, R2, R56 ;  /* 0x0000003802387220 */ /* 0x000fe20000410000 */
[----:B-1----:R-:W-:Y:S01]  /*9df0*/  @P0 IADD3 R4, P1, R4, UR14, RZ ;  /* 0x0000000e04040c10 */ /* 0x002fe2000ff3e0ff */
[C---:B------:R-:W-:Y:S02]  /*9e00*/  FMUL.FTZ R57, R2.reuse, R57 ;  /* 0x0000003902397220 */ /* 0x040fe40000410000 */
[C---:B------:R-:W-:Y:S01]  /*9e10*/  FMUL.FTZ R60, R2.reuse, R60 ;  /* 0x0000003c023c7220 */ /* 0x040fe20000410000 */
[----:B------:R-:W-:Y:S01]  /*9e20*/  @P0 IADD3.X R5, R5, UR16, RZ, P1, !PT ;  /* 0x0000001005050c10 */ /* 0x000fe20008ffe4ff */
[----:B------:R-:W-:Y:S01]  /*9e30*/  FMUL.FTZ R61, R2, R61 ;  /* 0x0000003d023d7220 */ /* 0x000fe20000410000 */
[----:B------:R-:W-:Y:S01]  /*9e40*/  @P0 IADD3 R6, P1, R4, UR14, RZ ;  /* 0x0000000e04060c10 */ /* 0x000fe2000ff3e0ff */
[----:B------:R-:W-:Y:S02]  /*9e50*/  FMUL.FTZ R64, R2, R64 ;  /* 0x0000004002407220 */ /* 0x000fe40000410000 */
[----:B------:R1:W-:Y:S01]  /*9e60*/  @P0 LDGSTS.E.BYPASS.LTC128B.128 [R247+0xd100], [R4.64], !P4 ;  /* 0x0d10000004f70fae */ /* 0x0003e2000e101d4a */
[--C-:B--2---:R-:W-:Y:S01]  /*9e70*/  FFMA.FTZ R8, R194, c[0x0][0x2d0], -R133.reuse ;  /* 0x0000b400c2087a23 */ /* 0x104fe20000010885 */
[----:B---3--:R-:W-:Y:S01]  /*9e80*/  @P0 IADD3.X R7, R5, UR16, RZ, P1, !PT ;  /* 0x0000001005070c10 */ /* 0x008fe20008ffe4ff */
[C---:B------:R-:W-:Y:S01]  /*9e90*/  FMUL.FTZ R9, R2.reuse, R141 ;  /* 0x0000008d02097220 */ /* 0x040fe20000410000 */
[----:B------:R-:W-:Y:S01]  /*9ea0*/  MOV R194, R34 ;  /* 0x0000002200c27202 */ /* 0x000fe20000000f00 */
[----:B------:R2:W3:Y:S01]  /*9eb0*/  MUFU.EX2 R19, R8 ;  /* 0x0000000800137308 */ /* 0x0004e20000000800 */
[C---:B------:R-:W-:Y:S02]  /*9ec0*/  FMUL.FTZ R65, R2.reuse, R65 ;  /* 0x0000004102417220 */ /* 0x040fe40000410000 */
[----:B------:R1:W-:Y:S01]  /*9ed0*/  @P0 LDGSTS.E.BYPASS.LTC128B.128 [R247+0x10100], [R4.64+0x80], !P6 ;  /* 0x1010008004f70fae */ /* 0x0003e2000f101d4a */
[C---:B------:R-:W-:Y:S02]  /*9ee0*/  FMUL.FTZ R68, R2.reuse, R68 ;  /* 0x0000004402447220 */ /* 0x040fe40000410000 */
[----:B------:R-:W-:Y:S02]  /*9ef0*/  FMUL.FTZ R69, R2, R69 ;  /* 0x0000004502457220 */ /* 0x000fe40000410000 */
[C---:B----4-:R-:W-:Y:S02]  /*9f00*/  FMUL.FTZ R34, R0.reuse, R166 ;  /* 0x000000a600227220 */ /* 0x050fe40000410000 */
[C---:B------:R-:W-:Y:S01]  /*9f10*/  FMUL.FTZ R10, R0.reuse, R142 ;  /* 0x0000008e000a7220 */ /* 0x040fe20000410000 */
[----:B------:R1:W-:Y:S01]  /*9f20*/  @P0 LDGSTS.E.BYPASS.LTC128B.128 [R247+0x13100], [R4.64+0x100], !P3 ;  /* 0x1310010004f70fae */ /* 0x0003e2000d901d4a */
[C---:B------:R-:W-:Y:S02]  /*9f30*/  FMUL.FTZ R11, R0.reuse, R143 ;  /* 0x0000008f000b7220 */ /* 0x040fe40000410000 */
[C---:B------:R-:W-:Y:S02]  /*9f40*/  FMUL.FTZ R35, R0.reuse, R167 ;  /* 0x000000a700237220 */ /* 0x040fe40000410000 */
[C---:B------:R-:W-:Y:S02]  /*9f50*/  FMUL.FTZ R42, R0.reuse, R174 ;  /* 0x000000ae002a7220 */ /* 0x040fe40000410000 */
[C---:B------:R-:W-:Y:S01]  /*9f60*/  FMUL.FTZ R43, R0.reuse, R175 ;  /* 0x000000af002b7220 */ /* 0x040fe20000410000 */
[----:B------:R1:W-:Y:S01]  /*9f70*/  @P0 LDGSTS.E.BYPASS.LTC128B.128 [R247+0x16100], [R4.64+0x180], !P5 ;  /* 0x1610018004f70fae */ /* 0x0003e2000e901d4a */
[C---:B------:R-:W-:Y:S02]  /*9f80*/  FMUL.FTZ R54, R0.reuse, R54 ;  /* 0x0000003600367220 */ /* 0x040fe40000410000 */
[----:B------:R-:W-:Y:S02]  /*9f90*/  FMUL.FTZ R55, R0, R55 ;  /* 0x0000003700377220 */ /* 0x000fe40000410000 */
[----:B--2---:R-:W-:Y:S02]  /*9fa0*/  FMUL.FTZ R8, R2, R140 ;  /* 0x0000008c02087220 */ /* 0x004fe40000410000 */
[C---:B------:R-:W-:Y:S01]  /*9fb0*/  FMUL.FTZ R58, R0.reuse, R58 ;  /* 0x0000003a003a7220 */ /* 0x040fe20000410000 */
[----:B------:R2:W-:Y:S01]  /*9fc0*/  @P0 LDGSTS.E.BYPASS.LTC128B.128 [R247+0xe100], [R6.64], !P4 ;  /* 0x0e10000006f70fae */ /* 0x0005e2000e101d4a */
[C---:B------:R-:W-:Y:S02]  /*9fd0*/  FMUL.FTZ R59, R0.reuse, R59 ;  /* 0x0000003b003b7220 */ /* 0x040fe40000410000 */
[C---:B------:R-:W-:Y:S02]  /*9fe0*/  FMUL.FTZ R62, R0.reuse, R62 ;  /* 0x0000003e003e7220 */ /* 0x040fe40000410000 */
[C---:B------:R-:W-:Y:S02]  /*9ff0*/  FMUL.FTZ R63, R0.reuse, R63 ;  /* 0x0000003f003f7220 */ /* 0x040fe40000410000 */
[C---:B------:R-:W-:Y:S01]  /*a000*/  FMUL.FTZ R66, R0.reuse, R66 ;  /* 0x0000004200427220 */ /* 0x040fe20000410000 */
[----:B------:R2:W-:Y:S01]  /*a010*/  @P0 LDGSTS.E.BYPASS.LTC128B.128 [R247+0x11100], [R6.64+0x80], !P6 ;  /* 0x1110008006f70fae */ /* 0x0005e2000f101d4a */
[C---:B------:R-:W-:Y:S02]  /*a020*/  FMUL.FTZ R67, R0.reuse, R67 ;  /* 0x0000004300437220 */ /* 0x040fe40000410000 */
[C---:B------:R-:W-:Y:S02]  /*a030*/  FMUL.FTZ R70, R0.reuse, R70 ;  /* 0x0000004600467220 */ /* 0x040fe40000410000 */
[----:B------:R-:W-:Y:S02]  /*a040*/  FMUL.FTZ R71, R0, R71 ;  /* 0x0000004700477220 */ /* 0x000fe40000410000 */
[C---:B------:R-:W-:Y:S01]  /*a050*/  FMUL.FTZ R72, R2.reuse, R72 ;  /* 0x0000004802487220 */ /* 0x040fe20000410000 */
[----:B------:R2:W-:Y:S01]  /*a060*/  @P0 LDGSTS.E.BYPASS.LTC128B.128 [R247+0x14100], [R6.64+0x100], !P3 ;  /* 0x1410010006f70fae */ /* 0x0005e2000d901d4a */
[C---:B------:R-:W-:Y:S02]  /*a070*/  FMUL.FTZ R73, R2.reuse, R73 ;  /* 0x0000004902497220 */ /* 0x040fe40000410000 */
[--C-:B-1----:R-:W-:Y:S01]  /*a080*/  FFMA.FTZ R4, R191, c[0x0][0x2d0], -R133.reuse ;  /* 0x0000b400bf047a23 */ /* 0x102fe20000010885 */
[----:B------:R-:W-:Y:S01]  /*a090*/  MOV R191, R14 ;  /* 0x0000000e00bf7202 */ /* 0x000fe20000000f00 */
[----:B------:R-:W-:Y:S01]  /*a0a0*/  FMUL.FTZ R5, R2, R137 ;  /* 0x0000008902057220 */ /* 0x000fe20000410000 */
[----:B---3--:R-:W-:Y:S01]  /*a0b0*/  F2FP.BF16.PACK_AB R137, R19, R185 ;  /* 0x000000b91389723e */ /* 0x008fe200000010ff */
[----:B------:R1:W-:Y:S01]  /*a0c0*/  MUFU.EX2 R27, R4 ;  /* 0x00000004001b7308 */ /* 0x0003e20000000800 */
[----:B------:R2:W-:Y:S01]  /*a0d0*/  @P0 LDGSTS.E.BYPASS.LTC128B.128 [R247+0x17100], [R6.64+0x180], !P5 ;  /* 0x1710018006f70fae */ /* 0x0005e2000e901d4a */
[C---:B------:R-:W-:Y:S02]  /*a0e0*/  FMUL.FTZ R74, R0.reuse, R74 ;  /* 0x0000004a004a7220 */ /* 0x040fe40000410000 */
[----:B------:R-:W-:Y:S02]  /*a0f0*/  FMUL.FTZ R75, R0, R75 ;  /* 0x0000004b004b7220 */ /* 0x000fe40000410000 */
[C---:B------:R-:W-:Y:S02]  /*a100*/  FMUL.FTZ R76, R2.reuse, R76 ;  /* 0x0000004c024c7220 */ /* 0x040fe40000410000 */
[----:B------:R-:W-:Y:S01]  /*a110*/  FMUL.FTZ R77, R2, R77 ;  /* 0x0000004d024d7220 */ /* 0x000fe20000410000 */
[----:B------:R-:W3:Y:S01]  /*a120*/  LDSM.16.MT88.4 R12, [R213+0x100] ;  /* 0x00010000d50c783b */ /* 0x000ee20000004200 */
[C---:B------:R-:W-:Y:S02]  /*a130*/  FMUL.FTZ R78, R0.reuse, R78 ;  /* 0x0000004e004e7220 */ /* 0x040fe40000410000 */
[----:B------:R-:W-:Y:S02]  /*a140*/  FMUL.FTZ R79, R0, R79 ;  /* 0x0000004f004f7220 */ /* 0x000fe40000410000 */
[C---:B------:R-:W-:Y:S02]  /*a150*/  FMUL.FTZ R80, R2.reuse, R80 ;  /* 0x0000005002507220 */ /* 0x040fe40000410000 */
[----:B------:R-:W-:Y:S01]  /*a160*/  FMUL.FTZ R81, R2, R81 ;  /* 0x0000005102517220 */ /* 0x000fe20000410000 */
[----:B------:R-:W-:Y:S01]  /*a170*/  LDSM.16.MT88.4 R28, [R216+0x100] ;  /* 0x00010000d81c783b */ /* 0x000fe20000004200 */
[C---:B------:R-:W-:Y:S02]  /*a180*/  FMUL.FTZ R82, R0.reuse, R82 ;  /* 0x0000005200527220 */ /* 0x040fe40000410000 */
[----:B------:R-:W-:Y:S02]  /*a190*/  FMUL.FTZ R83, R0, R83 ;  /* 0x0000005300537220 */ /* 0x000fe40000410000 */
[----:B------:R-:W-:Y:S02]  /*a1a0*/  FMUL.FTZ R84, R2, R84 ;  /* 0x0000005402547220 */ /* 0x000fe40000410000 */
[--C-:B-1----:R-:W-:Y:S01]  /*a1b0*/  FFMA.FTZ R4, R192, c[0x0][0x2d0], -R133.reuse ;  /* 0x0000b400c0047a23 */ /* 0x102fe20000010885 */
[----:B------:R-:W-:Y:S01]  /*a1c0*/  MOV R192, R21 ;  /* 0x0000001500c07202 */ /* 0x000fe20000000f00 */
[----:B------:R-:W-:Y:S01]  /*a1d0*/  LDSM.16.MT88.4 R36, [R215+0x100] ;  /* 0x00010000d724783b */ /* 0x000fe20000004200 */
[----:B------:R-:W-:Y:S01]  /*a1e0*/  FMUL.FTZ R85, R2, R85 ;  /* 0x0000005502557220 */ /* 0x000fe20000410000 */
[----:B------:R-:W1:Y:S01]  /*a1f0*/  MUFU.EX2 R40, R4 ;  /* 0x0000000400287308 */ /* 0x000e620000000800 */
[----:B--2---:R-:W-:Y:S01]  /*a200*/  FMUL.FTZ R6, R0, R138 ;  /* 0x0000008a00067220 */ /* 0x004fe20000410000 */
[----:B------:R-:W-:Y:S01]  /*a210*/  F2FP.BF16.PACK_AB R138, R32, R24 ;  /* 0x00000018208a723e */ /* 0x000fe200000010ff */
[C---:B------:R-:W-:Y:S02]  /*a220*/  FMUL.FTZ R7, R0.reuse, R139 ;  /* 0x0000008b00077220 */ /* 0x040fe40000410000 */
[C---:B------:R-:W-:Y:S01]  /*a230*/  FMUL.FTZ R86, R0.reuse, R86 ;  /* 0x0000005600567220 */ /* 0x040fe20000410000 */
[----:B------:R-:W2:Y:S01]  /*a240*/  LDSM.16.MT88.4 R20, [R214+0x100] ;  /* 0x00010000d614783b */ /* 0x000ea20000004200 */
[----:B------:R-:W-:Y:S02]  /*a250*/  FMUL.FTZ R87, R0, R87 ;  /* 0x0000005700577220 */ /* 0x000fe40000410000 */
[C---:B------:R-:W-:Y:S02]  /*a260*/  FMUL.FTZ R88, R2.reuse, R88 ;  /* 0x0000005802587220 */ /* 0x040fe40000410000 */
[----:B------:R-:W-:Y:S02]  /*a270*/  FMUL.FTZ R89, R2, R89 ;  /* 0x0000005902597220 */ /* 0x000fe40000410000 */
[C---:B------:R-:W-:Y:S01]  /*a280*/  FMUL.FTZ R90, R0.reuse, R90 ;  /* 0x0000005a005a7220 */ /* 0x040fe20000410000 */
[----:B------:R-:W4:Y:S01]  /*a290*/  LDSM.16.MT88.4 R44, [R213+0x3100] ;  /* 0x00310000d52c783b */ /* 0x000f220000004200 */
[----:B------:R-:W-:Y:S02]  /*a2a0*/  FMUL.FTZ R91, R0, R91 ;  /* 0x0000005b005b7220 */ /* 0x000fe40000410000 */
[C---:B------:R-:W-:Y:S02]  /*a2b0*/  FMUL.FTZ R92, R2.reuse, R92 ;  /* 0x0000005c025c7220 */ /* 0x040fe40000410000 */
[----:B------:R-:W-:Y:S02]  /*a2c0*/  FMUL.FTZ R93, R2, R93 ;  /* 0x0000005d025d7220 */ /* 0x000fe40000410000 */
[C---:B------:R-:W-:Y:S01]  /*a2d0*/  FMUL.FTZ R94, R0.reuse, R94 ;  /* 0x0000005e005e7220 */ /* 0x040fe20000410000 */
[----:B------:R-:W4:Y:S01]  /*a2e0*/  LDSM.16.MT88.4 R140, [R214+0x3100] ;  /* 0x00310000d68c783b */ /* 0x000f220000004200 */
[----:B------:R-:W-:Y:S01]  /*a2f0*/  FMUL.FTZ R95, R0, R95 ;  /* 0x0000005f005f7220 */ /* 0x000fe20000410000 */
[----:B-1----:R-:W-:Y:S01]  /*a300*/  F2FP.BF16.PACK_AB R139, R40, R27 ;  /* 0x0000001b288b723e */ /* 0x002fe200000010ff */
[----:B------:R-:W-:Y:S01]  /*a310*/  FMUL.FTZ R4, R2, R136 ;  /* 0x0000008802047220 */ /* 0x000fe20000410000 */
[----:B------:R-:W-:Y:S01]  /*a320*/  F2FP.BF16.PACK_AB R136, R18, R189 ;  /* 0x000000bd1288723e */ /* 0x000fe200000010ff */
[C---:B------:R-:W-:Y:S01]  /*a330*/  FMUL.FTZ R18, R0.reuse, R150 ;  /* 0x0000009600127220 */ /* 0x040fe20000410000 */
[----:B------:R-:W-:Y:S01]  /*a340*/  MOV R150, R19 ;  /* 0x0000001300967202 */ /* 0x000fe20000000f00 */
[----:B------:R-:W-:Y:S01]  /*a350*/  FMUL.FTZ R19, R0, R151 ;  /* 0x0000009700137220 */ /* 0x000fe20000410000 */
[----:B------:R-:W0:Y:S01]  /*a360*/  LDGDEPBAR ;  /* 0x00000000000079af */ /* 0x000e220000000000 */
[----:B------:R-:W-:Y:S01]  /*a370*/  MOV R151, R40 ;  /* 0x0000002800977202 */ /* 0x000fe20000000f00 */
[C---:B------:R-:W-:Y:S01]  /*a380*/  FMUL.FTZ R40, R2.reuse, R172 ;  /* 0x000000ac02287220 */ /* 0x040fe20000410000 */
[C---:B---3--:R-:W-:Y:S05]  /*a390*/  HMMA.16816.F32.BF16 R4, R136.reuse, R12, R4 ;  /* 0x0000000c8804723c */ /* 0x048fea0000041804 */
[C---:B------:R-:W-:Y:S02]  /*a3a0*/  FMUL.FTZ R96, R2.reuse, R96 ;  /* 0x0000006002607220 */ /* 0x040fe40000410000 */
[C---:B------:R-:W-:Y:S01]  /*a3b0*/  FMUL.FTZ R12, R2.reuse, R144 ;  /* 0x00000090020c7220 */ /* 0x040fe20000410000 */
[C---:B------:R-:W-:Y:S04]  /*a3c0*/  HMMA.16816.F32.BF16 R8, R136.reuse, R14, R8 ;  /* 0x0000000e8808723c */ /* 0x040fe80000041808 */
[C---:B------:R-:W-:Y:S02]  /*a3d0*/  FMUL.FTZ R13, R2.reuse, R145 ;  /* 0x00000091020d7220 */ /* 0x040fe40000410000 */
[----:B------:R-:W-:Y:S02]  /*a3e0*/  FMUL.FTZ R97, R2, R97 ;  /* 0x0000006102617220 */ /* 0x000fe40000410000 */
[C---:B------:R-:W-:Y:S04]  /*a3f0*/  FMUL.FTZ R14, R0.reuse, R146 ;  /* 0x00000092000e7220 */ /* 0x040fe80000410000 */
[C---:B------:R-:W-:Y:S02]  /*a400*/  FMUL.FTZ R15, R0.reuse, R147 ;  /* 0x00000093000f7220 */ /* 0x040fe40000410000 */
[----:B------:R-:W1:Y:S01]  /*a410*/  LDSM.16.MT88.4 R144, [R216+0x3100] ;  /* 0x00310000d890783b */ /* 0x000e620000004200 */
[C---:B------:R-:W-:Y:S02]  /*a420*/  FMUL.FTZ R98, R0.reuse, R98 ;  /* 0x0000006200627220 */ /* 0x040fe40000410000 */
[----:B------:R-:W-:Y:S02]  /*a430*/  FMUL.FTZ R99, R0, R99 ;  /* 0x0000006300637220 */ /* 0x000fe40000410000 */
[C---:B--2---:R-:W-:Y:S03]  /*a440*/  HMMA.16816.F32.BF16 R12, R136.reuse, R20, R12 ;  /* 0x00000014880c723c */ /* 0x044fe6000004180c */
[C---:B------:R-:W-:Y:S02]  /*a450*/  FMUL.FTZ R100, R2.reuse, R100 ;  /* 0x0000006402647220 */ /* 0x040fe40000410000 */
        /* <DEDUP_REMOVED lines=11> */
[C---:B------:R-:W-:Y:S01]  /*a510*/  FMUL.FTZ R32, R2.reuse, R164 ;  /* 0x000000a402207220 */ /* 0x040fe20000410000 */
[----:B------:R-:W-:Y:S01]  /*a520*/  MOV R166, R154 ;  /* 0x0000009a00a67202 */ /* 0x000fe20000000f00 */
[C---:B------:R-:W-:Y:S01]  /*a530*/  FMUL.FTZ R33, R2.reuse, R165 ;  /* 0x000000a502217220 */ /* 0x040fe20000410000 */
[----:B------:R-:W-:Y:S01]  /*a540*/  MOV R155, R24 ;  /* 0x00000018009b7202 */ /* 0x000fe20000000f00 */
[C---:B------:R-:W-:Y:S01]  /*a550*/  FMUL.FTZ R24, R2.reuse, R156 ;  /* 0x0000009c02187220 */ /* 0x040fe20000410000 */
[C---:B------:R-:W-:Y:S03]  /*a560*/  HMMA.16816.F32.BF16 R20, R136.reuse, R28, R20 ;  /* 0x0000001c8814723c */ /* 0x040fe60000041814 */
[----:B------:R-:W-:Y:S01]  /*a570*/  MOV R156, R25 ;  /* 0x00000019009c7202 */ /* 0x000fe20000000f00 */
[----:B------:R-:W-:Y:S01]  /*a580*/  FMUL.FTZ R25, R2, R157 ;  /* 0x0000009d02197220 */ /* 0x000fe20000410000 */
[----:B------:R-:W-:Y:S01]  /*a590*/  MOV R157, R26 ;  /* 0x0000001a009d7202 */ /* 0x000fe20000000f00 */
[----:B------:R-:W-:Y:S01]  /*a5a0*/  FMUL.FTZ R26, R0, R158 ;  /* 0x0000009e001a7220 */ /* 0x000fe20000410000 */
[----:B------:R-:W-:Y:S01]  /*a5b0*/  MOV R158, R148 ;  /* 0x00000094009e7202 */ /* 0x000fe20000000f00 */
[C---:B------:R-:W-:Y:S01]  /*a5c0*/  FMUL.FTZ R28, R2.reuse, R160 ;  /* 0x000000a0021c7220 */ /* 0x040fe20000410000 */
[----:B------:R-:W-:Y:S03]  /*a5d0*/  MOV R160, R134 ;  /* 0x0000008600a07202 */ /* 0x000fe60000000f00 */
[----:B------:R-:W-:Y:S01]  /*a5e0*/  MOV R175, R158 ;  /* 0x0000009e00af7202 */ /* 0x000fe20000000f00 */
[C---:B------:R-:W-:Y:S03]  /*a5f0*/  HMMA.16816.F32.BF16 R24, R136.reuse, R30, R24 ;  /* 0x0000001e8818723c */ /* 0x040fe60000041818 */
[----:B------:R-:W-:Y:S01]  /*a600*/  FMUL.FTZ R29, R2, R161 ;  /* 0x000000a1021d7220 */ /* 0x000fe20000410000 */
[----:B------:R-:W-:Y:S01]  /*a610*/  MOV R161, R50 ;  /* 0x0000003200a17202 */ /* 0x000fe20000000f00 */
[--C-:B------:R-:W-:Y:S01]  /*a620*/  FFMA.FTZ R134, R187, c[0x0][0x2d0], -R186.reuse ;  /* 0x0000b400bb867a23 */ /* 0x100fe200000108ba */
[----:B------:R-:W-:Y:S01]  /*a630*/  MOV R164, R48 ;  /* 0x0000003000a47202 */ /* 0x000fe20000000f00 */
[C---:B------:R-:W-:Y:S01]  /*a640*/  FMUL.FTZ R30, R0.reuse, R162 ;  /* 0x000000a2001e7220 */ /* 0x040fe20000410000 */
[----:B------:R-:W-:Y:S01]  /*a650*/  MOV R162, R155 ;  /* 0x0000009b00a27202 */ /* 0x000fe20000000f00 */
[----:B------:R-:W-:Y:S03]  /*a660*/  FMUL.FTZ R31, R0, R163 ;  /* 0x000000a3001f7220 */ /* 0x000fe60000410000 */
[----:B------:R-:W-:Y:S01]  /*a670*/  MOV R155, R151 ;  /* 0x00000097009b7202 */ /* 0x000fe20000000f00 */
[----:B------:R-:W-:Y:S01]  /*a680*/  FMUL.FTZ R48, R2, R180 ;  /* 0x000000b402307220 */ /* 0x000fe20000410000 */
[----:B------:R-:W-:Y:S01]  /*a690*/  MOV R187, R210 ;  /* 0x000000d200bb7202 */ /* 0x000fe20000000f00 */
[C---:B------:R-:W-:Y:S01]  /*a6a0*/  FMUL.FTZ R50, R0.reuse, R182 ;  /* 0x000000b600327220 */ /* 0x040fe20000410000 */
[C---:B------:R-:W-:Y:S03]  /*a6b0*/  HMMA.16816.F32.BF16 R28, R136.reuse, R36, R28 ;  /* 0x00000024881c723c */ /* 0x040fe6000004181c */
[----:B------:R-:W-:Y:S01]  /*a6c0*/  MOV R182, R248 ;  /* 0x000000f800b67202 */ /* 0x000fe20000000f00 */
[C---:B------:R-:W-:Y:S01]  /*a6d0*/  FMUL.FTZ R102, R0.reuse, R102 ;  /* 0x0000006600667220 */ /* 0x040fe20000410000 */
[----:B------:R-:W-:Y:S01]  /*a6e0*/  MOV R167, R155 ;  /* 0x0000009b00a77202 */ /* 0x000fe20000000f00 */
[----:B------:R-:W-:Y:S01]  /*a6f0*/  FMUL.FTZ R103, R0, R103 ;  /* 0x0000006700677220 */ /* 0x000fe20000410000 */
[----:B------:R-:W-:Y:S01]  /*a700*/  MOV R191, R51 ;  /* 0x0000003300bf7202 */ /* 0x000fe20000000f00 */
[C---:B------:R-:W-:Y:S04]  /*a710*/  HMMA.16816.F32.BF16 R32, R136.reuse, R38, R32 ;  /* 0x000000268820723c */ /* 0x040fe80000041820 */
[C---:B------:R-:W-:Y:S01]  /*a720*/  FMUL.FTZ R36, R2.reuse, R168 ;  /* 0x000000a802247220 */ /* 0x040fe20000410000 */
[----:B------:R-:W-:Y:S01]  /*a730*/  MOV R163, R49 ;  /* 0x0000003100a37202 */ /* 0x000fe20000000f00 */
[----:B------:R2:W-:Y:S01]  /*a740*/  MUFU.EX2 R168, R134 ;  /* 0x0000008600a87308 */ /* 0x0005e20000000800 */
[----:B------:R-:W-:Y:S02]  /*a750*/  FMUL.FTZ R37, R2, R169 ;  /* 0x000000a902257220 */ /* 0x000fe40000410000 */
[C---:B------:R-:W-:Y:S03]  /*a760*/  FMUL.FTZ R38, R0.reuse, R170 ;  /* 0x000000aa00267220 */ /* 0x040fe60000410000 */
[----:B------:R-:W-:Y:S01]  /*a770*/  FMUL.FTZ R39, R0, R171 ;  /* 0x000000ab00277220 */ /* 0x000fe20000410000 */
[----:B------:R-:W-:Y:S01]  /*a780*/  MOV R180, R163 ;  /* 0x000000a300b47202 */ /* 0x000fe20000000f00 */
[----:B------:R-:W-:Y:S01]  /*a790*/  FMUL.FTZ R49, R2, R181 ;  /* 0x000000b502317220 */ /* 0x000fe20000410000 */
[----:B------:R-:W-:Y:S01]  /*a7a0*/  MOV R181, R160 ;  /* 0x000000a000b57202 */ /* 0x000fe20000000f00 */
[----:B------:R-:W-:Y:S01]  /*a7b0*/  FMUL.FTZ R51, R0, R183 ;  /* 0x000000b700337220 */ /* 0x000fe20000410000 */
[----:B------:R-:W-:Y:S01]  /*a7c0*/  MOV R160, R153 ;  /* 0x0000009900a07202 */ /* 0x000fe20000000f00 */
[C---:B------:R-:W-:Y:S01]  /*a7d0*/  FMUL.FTZ R104, R2.reuse, R104 ;  /* 0x0000006802687220 */ /* 0x040fe20000410000 */
[C---:B----4-:R-:W-:Y:S03]  /*a7e0*/  HMMA.16816.F32.BF16 R36, R136.reuse, R44, R36 ;  /* 0x0000002c8824723c */ /* 0x050fe60000041824 */
[----:B------:R-:W-:Y:S01]  /*a7f0*/  MOV R183, R211 ;  /* 0x000000d300b77202 */ /* 0x000fe20000000f00 */
[----:B------:R-:W-:Y:S02]  /*a800*/  FMUL.FTZ R105, R2, R105 ;  /* 0x0000006902697220 */ /* 0x000fe40000410000 */
[----:B------:R-:W-:Y:S02]  /*a810*/  FMUL.FTZ R106, R0, R106 ;  /* 0x0000006a006a7220 */ /* 0x000fe40000410000 */
[C---:B------:R-:W-:Y:S04]  /*a820*/  HMMA.16816.F32.BF16 R40, R136.reuse, R46, R40 ;  /* 0x0000002e8828723c */ /* 0x040fe80000041828 */
[--C-:B--2---:R-:W-:Y:S01]  /*a830*/  FFMA.FTZ R134, R195, c[0x0][0x2d0], -R186.reuse ;  /* 0x0000b400c3867a23 */ /* 0x104fe200000108ba */
[----:B------:R-:W-:Y:S01]  /*a840*/  MOV R195, R164 ;  /* 0x000000a400c37202 */ /* 0x000fe20000000f00 */
[C---:B------:R-:W-:Y:S01]  /*a850*/  FMUL.FTZ R44, R2.reuse, R176 ;  /* 0x000000b0022c7220 */ /* 0x040fe20000410000 */
[----:B------:R-:W-:Y:S01]  /*a860*/  MOV R176, R156 ;  /* 0x0000009c00b07202 */ /* 0x000fe20000000f00 */
[----:B------:R-:W-:Y:S01]  /*a870*/  FMUL.FTZ R45, R2, R177 ;  /* 0x000000b1022d7220 */ /* 0x000fe20000410000 */
[----:B------:R-:W-:Y:S01]  /*a880*/  MOV R156, R150 ;  /* 0x00000096009c7202 */ /* 0x000fe20000000f00 */
[----:B------:R2:W3:Y:S02]  /*a890*/  MUFU.EX2 R169, R134 ;  /* 0x0000008600a97308 */ /* 0x0004e40000000800 */
[----:B------:R-:W-:Y:S01]  /*a8a0*/  MOV R177, R157 ;  /* 0x0000009d00b17202 */ /* 0x000fe20000000f00 */
[C---:B------:R-:W-:Y:S01]  /*a8b0*/  FMUL.FTZ R46, R0.reuse, R178 ;  /* 0x000000b2002e7220 */ /* 0x040fe20000410000 */
[----:B------:R-:W-:Y:S01]  /*a8c0*/  MOV R157, R149 ;  /* 0x00000095009d7202 */ /* 0x000fe20000000f00 */
[C---:B------:R-:W-:Y:S01]  /*a8d0*/  FMUL.FTZ R47, R0.reuse, R179 ;  /* 0x000000b3002f7220 */ /* 0x040fe20000410000 */
[----:B------:R-:W4:Y:S01]  /*a8e0*/  LDSM.16.MT88.4 R148, [R215+0x3100] ;  /* 0x00310000d794783b */ /* 0x000f220000004200 */
[----:B------:R-:W-:Y:S01]  /*a8f0*/  MOV R179, R161 ;  /* 0x000000a100b37202 */ /* 0x000fe20000000f00 */
[----:B------:R-:W-:Y:S01]  /*a900*/  FMUL.FTZ R107, R0, R107 ;  /* 0x0000006b006b7220 */ /* 0x000fe20000410000 */
[----:B------:R-:W-:Y:S01]  /*a910*/  MOV R161, R152 ;  /* 0x0000009800a17202 */ /* 0x000fe20000000f00 */
[C---:B------:R-:W-:Y:S01]  /*a920*/  FMUL.FTZ R108, R2.reuse, R108 ;  /* 0x0000006c026c7220 */ /* 0x040fe20000410000 */
[----:B------:R-:W-:Y:S01]  /*a930*/  MOV R178, R159 ;  /* 0x0000009f00b27202 */ /* 0x000fe20000000f00 */
[C---:B------:R-:W-:Y:S02]  /*a940*/  HMMA.16816.F32.BF16 R44, R136.reuse, R140, R44 ;  /* 0x0000008c882c723c */ /* 0x040fe4000004182c */
[----:B------:R-:W-:Y:S01]  /*a950*/  LDSM.16.MT88.4 R152, [R216+0x900] ;  /* 0x00090000d898783b */ /* 0x000fe20000004200 */
[----:B------:R-:W-:Y:S01]  /*a960*/  MOV R174, R157 ;  /* 0x0000009d00ae7202 */ /* 0x000fe20000000f00 */
[----:B------:R-:W-:Y:S01]  /*a970*/  FMUL.FTZ R109, R2, R109 ;  /* 0x0000006d026d7220 */ /* 0x000fe20000410000 */
[----:B------:R-:W-:Y:S01]  /*a980*/  MOV R173, R156 ;  /* 0x0000009c00ad7202 */ /* 0x000fe20000000f00 */
[C---:B------:R-:W-:Y:S02]  /*a990*/  FMUL.FTZ R110, R0.reuse, R110 ;  /* 0x0000006e006e7220 */ /* 0x040fe40000410000 */
[C---:B------:R-:W-:Y:S02]  /*a9a0*/  HMMA.16816.F32.BF16 R48, R136.reuse, R142, R48 ;  /* 0x0000008e8830723c */ /* 0x040fe40000041830 */
[----:B------:R-:W3:Y:S02]  /*a9b0*/  LDSM.16.MT88.4 R140, [R213+0x6100] ;  /* 0x00610000d58c783b */ /* 0x000ee40000004200 */
[----:B------:R-:W-:Y:S02]  /*a9c0*/  FMUL.FTZ R111, R0, R111 ;  /* 0x0000006f006f7220 */ /* 0x000fe40000410000 */
[----:B------:R-:W-:Y:S02]  /*a9d0*/  FMUL.FTZ R112, R2, R112 ;  /* 0x0000007002707220 */ /* 0x000fe40000410000 */
[C---:B-1----:R-:W-:Y:S02]  /*a9e0*/  HMMA.16816.F32.BF16 R52, R136.reuse, R144, R52 ;  /* 0x000000908834723c */ /* 0x042fe40000041834 */
[----:B------:R-:W-:Y:S02]  /*a9f0*/  LDSM.16.MT88.4 R156, [R215+0x900] ;  /* 0x00090000d79c783b */ /* 0x000fe40000004200 */
[--C-:B--2---:R-:W-:Y:S01]  /*aa00*/  FFMA.FTZ R134, R196, c[0x0][0x2d0], -R133.reuse ;  /* 0x0000b400c4867a23 */ /* 0x104fe20000010885 */
[----:B------:R-:W-:Y:S01]  /*aa10*/  MOV R196, R202 ;  /* 0x000000ca00c47202 */ /* 0x000fe20000000f00 */
[----:B------:R-:W-:Y:S02]  /*aa20*/  FMUL.FTZ R113, R2, R113 ;  /* 0x0000007102717220 */ /* 0x000fe40000410000 */
[C---:B------:R-:W-:Y:S01]  /*aa30*/  HMMA.16816.F32.BF16 R56, R136.reuse, R146, R56 ;  /* 0x000000928838723c */ /* 0x040fe20000041838 */
[----:B------:R1:W-:Y:S01]  /*aa40*/  MUFU.EX2 R248, R134 ;  /* 0x0000008600f87308 */ /* 0x0003e20000000800 */
[----:B------:R-:W2:Y:S02]  /*aa50*/  LDSM.16.MT88.4 R144, [R214+0x6100] ;  /* 0x00610000d690783b */ /* 0x000ea40000004200 */
[C---:B------:R-:W-:Y:S02]  /*aa60*/  FMUL.FTZ R114, R0.reuse, R114 ;  /* 0x0000007200727220 */ /* 0x040fe40000410000 */
[----:B------:R-:W-:Y:S02]  /*aa70*/  FMUL.FTZ R115, R0, R115 ;  /* 0x0000007300737220 */ /* 0x000fe40000410000 */
[C---:B------:R-:W-:Y:S01]  /*aa80*/  FMUL.FTZ R116, R2.reuse, R116 ;  /* 0x0000007402747220 */ /* 0x040fe20000410000 */
[C---:B----4-:R-:W-:Y:S03]  /*aa90*/  HMMA.16816.F32.BF16 R60, R136.reuse, R148, R60 ;  /* 0x00000094883c723c */ /* 0x050fe6000004183c */
[----:B------:R-:W-:Y:S02]  /*aaa0*/  FMUL.FTZ R117, R2, R117 ;  /* 0x0000007502757220 */ /* 0x000fe40000410000 */
[C---:B------:R-:W-:Y:S02]  /*aab0*/  FMUL.FTZ R118, R0.reuse, R118 ;  /* 0x0000007600767220 */ /* 0x040fe40000410000 */
[----:B------:R-:W-:Y:S01]  /*aac0*/  FMUL.FTZ R119, R0, R119 ;  /* 0x0000007700777220 */ /* 0x000fe20000410000 */
[C---:B------:R-:W-:Y:S01]  /*aad0*/  HMMA.16816.F32.BF16 R64, R136.reuse, R150, R64 ;  /* 0x000000968840723c */ /* 0x040fe20000041840 */
[----:B------:R-:W4:Y:S03]  /*aae0*/  LDSM.16.MT88.4 R148, [R216+0x6100] ;  /* 0x00610000d894783b */ /* 0x000f260000004200 */
[C---:B------:R-:W-:Y:S02]  /*aaf0*/  FMUL.FTZ R120, R2.reuse, R120 ;  /* 0x0000007802787220 */ /* 0x040fe40000410000 */
[----:B------:R-:W-:Y:S02]  /*ab00*/  FMUL.FTZ R121, R2, R121 ;  /* 0x0000007902797220 */ /* 0x000fe40000410000 */
[C---:B---3--:R-:W-:Y:S04]  /*ab10*/  HMMA.16816.F32.BF16 R68, R136.reuse, R140, R68 ;  /* 0x0000008c8844723c */ /* 0x048fe80000041844 */
[--C-:B-1----:R-:W-:Y:S01]  /*ab20*/  FFMA.FTZ R134, R197, c[0x0][0x2d0], -R133.reuse ;  /* 0x0000b400c5867a23 */ /* 0x102fe20000010885 */
[----:B------:R-:W-:Y:S01]  /*ab30*/  MOV R197, R209 ;  /* 0x000000d100c57202 */ /* 0x000fe20000000f00 */
[C---:B------:R-:W-:Y:S02]  /*ab40*/  FMUL.FTZ R122, R0.reuse, R122 ;  /* 0x0000007a007a7220 */ /* 0x040fe40000410000 */
[C---:B------:R-:W-:Y:S01]  /*ab50*/  HMMA.16816.F32.BF16 R72, R136.reuse, R142, R72 ;  /* 0x0000008e8848723c */ /* 0x040fe20000041848 */
[----:B------:R1:W3:Y:S01]  /*ab60*/  MUFU.EX2 R211, R134 ;  /* 0x0000008600d37308 */ /* 0x0002e20000000800 */
[----:B------:R-:W3:Y:S02]  /*ab70*/  LDSM.16.MT88.4 R140, [R215+0x6100] ;  /* 0x00610000d78c783b */ /* 0x000ee40000004200 */
        /* <DEDUP_REMOVED lines=9> */
[----:B------:R-:W-:Y:S01]  /*ac10*/  FMUL.FTZ R129, R2, R129 ;  /* 0x0000008102817220 */ /* 0x000fe20000410000 */
[C---:B----4-:R-:W-:Y:S03]  /*ac20*/  HMMA.16816.F32.BF16 R84, R136.reuse, R148, R84 ;  /* 0x000000948854723c */ /* 0x050fe60000041854 */
[--C-:B-1----:R-:W-:Y:S02]  /*ac30*/  FFMA.FTZ R134, R198, c[0x0][0x2d0], -R186.reuse ;  /* 0x0000b400c6867a23 */ /* 0x102fe400000108ba */
[C---:B------:R-:W-:Y:S02]  /*ac40*/  FMUL.FTZ R130, R0.reuse, R130 ;  /* 0x0000008200827220 */ /* 0x040fe40000410000 */
[----:B------:R1:W-:Y:S01]  /*ac50*/  MUFU.EX2 R170, R134 ;  /* 0x0000008600aa7308 */ /* 0x0003e20000000800 */
[C---:B------:R-:W-:Y:S01]  /*ac60*/  HMMA.16816.F32.BF16 R88, R136.reuse, R150, R88 ;  /* 0x000000968858723c */ /* 0x040fe20000041858 */
[----:B------:R-:W4:Y:S03]  /*ac70*/  LDSM.16.MT88.4 R148, [R214+0x9100] ;  /* 0x00910000d694783b */ /* 0x000f260000004200 */
[----:B------:R-:W-:Y:S04]  /*ac80*/  FMUL.FTZ R131, R0, R131 ;  /* 0x0000008300837220 */ /* 0x000fe80000410000 */
[C---:B---3--:R-:W-:Y:S08]  /*ac90*/  HMMA.16816.F32.BF16 R92, R136.reuse, R140, R92 ;  /* 0x0000008c885c723c */ /* 0x048ff0000004185c */
[C---:B------:R-:W-:Y:S01]  /*aca0*/  HMMA.16816.F32.BF16 R96, R136.reuse, R142, R96 ;  /* 0x0000008e8860723c */ /* 0x040fe20000041860 */
[----:B------:R-:W3:Y:S03]  /*acb0*/  LDSM.16.MT88.4 R140, [R216+0x9100] ;  /* 0x00910000d88c783b */ /* 0x000ee60000004200 */
[--C-:B-1----:R-:W-:Y:S04]  /*acc0*/  FFMA.FTZ R134, R199, c[0x0][0x2d0], -R186.reuse ;  /* 0x0000b400c7867a23 */ /* 0x102fe800000108ba */
[C---:B--2---:R-:W-:Y:S01]  /*acd0*/  HMMA.16816.F32.BF16 R100, R136.reuse, R144, R100 ;  /* 0x000000908864723c */ /* 0x044fe20000041864 */
[----:B------:R1:W2:Y:S07]  /*ace0*/  MUFU.EX2 R171, R134 ;  /* 0x0000008600ab7308 */ /* 0x0002ae0000000800 */
[C---:B------:R-:W-:Y:S01]  /*acf0*/  HMMA.16816.F32.BF16 R104, R136.reuse, R146, R104 ;  /* 0x000000928868723c */ /* 0x040fe20000041868 */
[----:B------:R-:W2:Y:S07]  /*ad00*/  LDSM.16.MT88.4 R144, [R215+0x9100] ;  /* 0x00910000d790783b */ /* 0x000eae0000004200 */
[C---:B----4-:R-:W-:Y:S08]  /*ad10*/  HMMA.16816.F32.BF16 R108, R136.reuse, R148, R108 ;  /* 0x00000094886c723c */ /* 0x050ff0000004186c */
[C---:B------:R-:W-:Y:S01]  /*ad20*/  HMMA.16816.F32.BF16 R112, R136.reuse, R150, R112 ;  /* 0x000000968870723c */ /* 0x040fe20000041870 */
[----:B------:R-:W-:Y:S03]  /*ad30*/  LDSM.16.MT88.4 R148, [R214+0x900] ;  /* 0x00090000d694783b */ /* 0x000fe60000004200 */
[--C-:B-1----:R-:W-:Y:S04]  /*ad40*/  FFMA.FTZ R134, R204, c[0x0][0x2d0], -R133.reuse ;  /* 0x0000b400cc867a23 */ /* 0x102fe80000010885 */
[----:B------:R1:W-:Y:S01]  /*ad50*/  MUFU.EX2 R210, R134 ;  /* 0x0000008600d27308 */ /* 0x0003e20000000800 */
[C---:B---3--:R-:W-:Y:S08]  /*ad60*/  HMMA.16816.F32.BF16 R116, R136.reuse, R140, R116 ;  /* 0x0000008c8874723c */ /* 0x048ff00000041874 */
[C---:B------:R-:W-:Y:S01]  /*ad70*/  HMMA.16816.F32.BF16 R120, R136.reuse, R142, R120 ;  /* 0x0000008e8878723c */ /* 0x040fe20000041878 */
[----:B------:R-:W3:Y:S07]  /*ad80*/  LDSM.16.MT88.4 R140, [R213+0x900] ;  /* 0x00090000d58c783b */ /* 0x000eee0000004200 */
[C---:B--2---:R-:W-:Y:S04]  /*ad90*/  HMMA.16816.F32.BF16 R124, R136.reuse, R144, R124 ;  /* 0x00000090887c723c */ /* 0x044fe8000004187c */
[--C-:B-1----:R-:W-:Y:S04]  /*ada0*/  FFMA.FTZ R134, R205, c[0x0][0x2d0], -R133.reuse ;  /* 0x0000b400cd867a23 */ /* 0x102fe80000010885 */
[----:B------:R-:W-:Y:S01]  /*adb0*/  HMMA.16816.F32.BF16 R128, R136, R146, R128 ;  /* 0x000000928880723c */ /* 0x000fe20000041880 */
[----:B------:R-:W1:Y:S01]  /*adc0*/  LDSM.16.MT88.4 R144, [R213+0x3900] ;  /* 0x00390000d590783b */ /* 0x000e620000004200 */
[----:B------:R-:W2:Y:S05]  /*add0*/  MUFU.EX2 R209, R134 ;  /* 0x0000008600d17308 */ /* 0x000eaa0000000800 */
[----:B------:R-:W-:Y:S02]  /*ade0*/  F2FP.BF16.PACK_AB R136, R169, R168 ;  /* 0x000000a8a988723e */ /* 0x000fe400000010ff */
[----:B------:R-:W-:Y:S03]  /*adf0*/  F2FP.BF16.PACK_AB R137, R211, R248 ;  /* 0x000000f8d389723e */ /* 0x000fe600000010ff */
[----:B------:R-:W-:Y:S02]  /*ae00*/  F2FP.BF16.PACK_AB R138, R171, R170 ;  /* 0x000000aaab8a723e */ /* 0x000fe400000010ff */
[----:B--2---:R-:W-:Y:S01]  /*ae10*/  F2FP.BF16.PACK_AB R139, R209, R210 ;  /* 0x000000d2d18b723e */ /* 0x004fe200000010ff */
[--C-:B------:R-:W-:Y:S04]  /*ae20*/  FFMA.FTZ R134, R206, c[0x0][0x2d0], -R186.reuse ;  /* 0x0000b400ce867a23 */ /* 0x100fe800000108ba */
[----:B------:R2:W-:Y:S02]  /*ae30*/  MUFU.EX2 R163, R134 ;  /* 0x0000008600a37308 */ /* 0x0005e40000000800 */
[C---:B---3--:R-:W-:Y:S08]  /*ae40*/  HMMA.16816.F32.BF16 R4, R136.reuse, R140, R4 ;  /* 0x0000008c8804723c */ /* 0x048ff00000041804 */
[C---:B------:R-:W-:Y:S01]  /*ae50*/  HMMA.16816.F32.BF16 R8, R136.reuse, R142, R8 ;  /* 0x0000008e8808723c */ /* 0x040fe20000041808 */
[----:B------:R-:W3:Y:S07]  /*ae60*/  LDSM.16.MT88.4 R140, [R214+0x3900] ;  /* 0x00390000d68c783b */ /* 0x000eee0000004200 */
[C---:B------:R-:W-:Y:S04]  /*ae70*/  HMMA.16816.F32.BF16 R12, R136.reuse, R148, R12 ;  /* 0x00000094880c723c */ /* 0x040fe8000004180c */
[--C-:B--2---:R-:W-:Y:S04]  /*ae80*/  FFMA.FTZ R134, R207, c[0x0][0x2d0], -R186.reuse ;  /* 0x0000b400cf867a23 */ /* 0x104fe800000108ba */
[C---:B------:R-:W-:Y:S01]  /*ae90*/  HMMA.16816.F32.BF16 R16, R136.reuse, R150, R16 ;  /* 0x000000968810723c */ /* 0x040fe20000041810 */
[----:B------:R-:W2:Y:S01]  /*aea0*/  LDSM.16.MT88.4 R148, [R216+0x3900] ;  /* 0x00390000d894783b */ /* 0x000ea20000004200 */
[----:B------:R4:W1:Y:S06]  /*aeb0*/  MUFU.EX2 R164, R134 ;  /* 0x0000008600a47308 */ /* 0x00086c0000000800 */
[C---:B------:R-:W-:Y:S08]  /*aec0*/  HMMA.16816.F32.BF16 R20, R136.reuse, R152, R20 ;  /* 0x000000988814723c */ /* 0x040ff00000041814 */
[C---:B------:R-:W-:Y:S01]  /*aed0*/  HMMA.16816.F32.BF16 R24, R136.reuse, R154, R24 ;  /* 0x0000009a8818723c */ /* 0x040fe20000041818 */
[----:B------:R-:W2:Y:S07]  /*aee0*/  LDSM.16.MT88.4 R152, [R215+0x3900] ;  /* 0x00390000d798783b */ /* 0x000eae0000004200 */
[C---:B------:R-:W-:Y:S04]  /*aef0*/  HMMA.16816.F32.BF16 R28, R136.reuse, R156, R28 ;  /* 0x0000009c881c723c */ /* 0x040fe8000004181c */
[--C-:B----4-:R-:W-:Y:S04]  /*af00*/  FFMA.FTZ R134, R208, c[0x0][0x2d0], -R133.reuse ;  /* 0x0000b400d0867a23 */ /* 0x110fe80000010885 */
[C---:B------:R-:W-:Y:S01]  /*af10*/  HMMA.16816.F32.BF16 R32, R136.reuse, R158, R32 ;  /* 0x0000009e8820723c */ /* 0x040fe20000041820 */
[----:B------:R-:W4:Y:S01]  /*af20*/  LDSM.16.MT88.4 R156, [R213+0x6900] ;  /* 0x00690000d59c783b */ /* 0x000f220000004200 */
[----:B------:R2:W-:Y:S06]  /*af30*/  MUFU.EX2 R206, R134 ;  /* 0x0000008600ce7308 */ /* 0x0005ec0000000800 */
[C---:B-1----:R-:W-:Y:S08]  /*af40*/  HMMA.16816.F32.BF16 R36, R136.reuse, R144, R36 ;  /* 0x000000908824723c */ /* 0x042ff00000041824 */
[C---:B------:R-:W-:Y:S01]  /*af50*/  HMMA.16816.F32.BF16 R40, R136.reuse, R146, R40 ;  /* 0x000000928828723c */ /* 0x040fe20000041828 */
[----:B------:R-:W1:Y:S07]  /*af60*/  LDSM.16.MT88.4 R144, [R214+0x6900] ;  /* 0x00690000d690783b */ /* 0x000e6e0000004200 */
[C---:B---3--:R-:W-:Y:S04]  /*af70*/  HMMA.16816.F32.BF16 R44, R136.reuse, R140, R44 ;  /* 0x0000008c882c723c */ /* 0x048fe8000004182c */
[--C-:B--2---:R-:W-:Y:S04]  /*af80*/  FFMA.FTZ R134, R249, c[0x0][0x2d0], -R133.reuse ;  /* 0x0000b400f9867a23 */ /* 0x104fe80000010885 */
[C---:B------:R-:W-:Y:S01]  /*af90*/  HMMA.16816.F32.BF16 R48, R136.reuse, R142, R48 ;  /* 0x0000008e8830723c */ /* 0x040fe20000041830 */
[----:B------:R-:W2:Y:S01]  /*afa0*/  LDSM.16.MT88.4 R140, [R216+0x6900] ;  /* 0x00690000d88c783b */ /* 0x000ea20000004200 */
[----:B------:R3:W-:Y:S06]  /*afb0*/  MUFU.EX2 R205, R134 ;  /* 0x0000008600cd7308 */ /* 0x0007ec0000000800 */
[C---:B------:R-:W-:Y:S08]  /*afc0*/  HMMA.16816.F32.BF16 R52, R136.reuse, R148, R52 ;  /* 0x000000948834723c */ /* 0x040ff00000041834 */
[C---:B------:R-:W-:Y:S01]  /*afd0*/  HMMA.16816.F32.BF16 R56, R136.reuse, R150, R56 ;  /* 0x000000968838723c */ /* 0x040fe20000041838 */
[----:B------:R-:W2:Y:S07]  /*afe0*/  LDSM.16.MT88.4 R148, [R215+0x6900] ;  /* 0x00690000d794783b */ /* 0x000eae0000004200 */
[C---:B------:R-:W-:Y:S04]  /*aff0*/  HMMA.16816.F32.BF16 R60, R136.reuse, R152, R60 ;  /* 0x00000098883c723c */ /* 0x040fe8000004183c */
[--C-:B---3--:R-:W-:Y:S04]  /*b000*/  FFMA.FTZ R134, R250, c[0x0][0x2d0], -R186.reuse ;  /* 0x0000b400fa867a23 */ /* 0x108fe800000108ba */
[C---:B------:R-:W-:Y:S01]  /*b010*/  HMMA.16816.F32.BF16 R64, R136.reuse, R154, R64 ;  /* 0x0000009a8840723c */ /* 0x040fe20000041840 */
[----:B------:R-:W3:Y:S01]  /*b020*/  LDSM.16.MT88.4 R152, [R213+0x9900] ;  /* 0x00990000d598783b */ /* 0x000ee20000004200 */
[----:B------:R2:W-:Y:S06]  /*b030*/  MUFU.EX2 R165, R134 ;  /* 0x0000008600a57308 */ /* 0x0005ec0000000800 */
[C---:B----4-:R-:W-:Y:S08]  /*b040*/  HMMA.16816.F32.BF16 R68, R136.reuse, R156, R68 ;  /* 0x0000009c8844723c */ /* 0x050ff00000041844 */
[C---:B------:R-:W-:Y:S01]  /*b050*/  HMMA.16816.F32.BF16 R72, R136.reuse, R158, R72 ;  /* 0x0000009e8848723c */ /* 0x040fe20000041848 */
[----:B------:R-:W-:Y:S07]  /*b060*/  LDSM.16.MT88.4 R156, [R216+0x1100] ;  /* 0x00110000d89c783b */ /* 0x000fee0000004200 */
[C---:B-1----:R-:W-:Y:S04]  /*b070*/  HMMA.16816.F32.BF16 R76, R136.reuse, R144, R76 ;  /* 0x00000090884c723c */ /* 0x042fe8000004184c */
[--C-:B--2---:R-:W-:Y:S04]  /*b080*/  FFMA.FTZ R134, R251, c[0x0][0x2d0], -R186.reuse ;  /* 0x0000b400fb867a23 */ /* 0x104fe800000108ba */
[C---:B------:R-:W-:Y:S01]  /*b090*/  HMMA.16816.F32.BF16 R80, R136.reuse, R146, R80 ;  /* 0x000000928850723c */ /* 0x040fe20000041850 */
[----:B------:R-:W1:Y:S01]  /*b0a0*/  LDSM.16.MT88.4 R144, [R214+0x9900] ;  /* 0x00990000d690783b */ /* 0x000e620000004200 */
[----:B------:R2:W4:Y:S06]  /*b0b0*/  MUFU.EX2 R172, R134 ;  /* 0x0000008600ac7308 */ /* 0x00052c0000000800 */
[C---:B------:R-:W-:Y:S08]  /*b0c0*/  HMMA.16816.F32.BF16 R84, R136.reuse, R140, R84 ;  /* 0x0000008c8854723c */ /* 0x040ff00000041854 */
[C---:B------:R-:W-:Y:S01]  /*b0d0*/  HMMA.16816.F32.BF16 R88, R136.reuse, R142, R88 ;  /* 0x0000008e8858723c */ /* 0x040fe20000041858 */
[----:B------:R-:W4:Y:S07]  /*b0e0*/  LDSM.16.MT88.4 R140, [R216+0x9900] ;  /* 0x00990000d88c783b */ /* 0x000f2e0000004200 */
[C---:B------:R-:W-:Y:S04]  /*b0f0*/  HMMA.16816.F32.BF16 R92, R136.reuse, R148, R92 ;  /* 0x00000094885c723c */ /* 0x040fe8000004185c */
[--C-:B--2---:R-:W-:Y:S04]  /*b100*/  FFMA.FTZ R134, R252, c[0x0][0x2d0], -R133.reuse ;  /* 0x0000b400fc867a23 */ /* 0x104fe80000010885 */
[C---:B------:R-:W-:Y:S01]  /*b110*/  HMMA.16816.F32.BF16 R96, R136.reuse, R150, R96 ;  /* 0x000000968860723c */ /* 0x040fe20000041860 */
[----:B------:R-:W2:Y:S01]  /*b120*/  LDSM.16.MT88.4 R148, [R215+0x9900] ;  /* 0x00990000d794783b */ /* 0x000ea20000004200 */
[----:B------:R4:W-:Y:S06]  /*b130*/  MUFU.EX2 R202, R134 ;  /* 0x0000008600ca7308 */ /* 0x0009ec0000000800 */
[C---:B---3--:R-:W-:Y:S08]  /*b140*/  HMMA.16816.F32.BF16 R100, R136.reuse, R152, R100 ;  /* 0x000000988864723c */ /* 0x048ff00000041864 */
[C---:B------:R-:W-:Y:S01]  /*b150*/  HMMA.16816.F32.BF16 R104, R136.reuse, R154, R104 ;  /* 0x0000009a8868723c */ /* 0x040fe20000041868 */
[----:B------:R-:W3:Y:S07]  /*b160*/  LDSM.16.MT88.4 R152, [R213+0x1100] ;  /* 0x00110000d598783b */ /* 0x000eee0000004200 */
[C---:B-1----:R-:W-:Y:S04]  /*b170*/  HMMA.16816.F32.BF16 R108, R136.reuse, R144, R108 ;  /* 0x00000090886c723c */ /* 0x042fe8000004186c */
[--C-:B----4-:R-:W-:Y:S01]  /*b180*/  FFMA.FTZ R134, R197, c[0x0][0x2d0], -R133.reuse ;  /* 0x0000b400c5867a23 */ /* 0x110fe20000010885 */
[----:B------:R-:W-:Y:S03]  /*b190*/  MOV R197, R201 ;  /* 0x000000c900c57202 */ /* 0x000fe60000000f00 */
[C---:B------:R-:W-:Y:S01]  /*b1a0*/  HMMA.16816.F32.BF16 R112, R136.reuse, R146, R112 ;  /* 0x000000928870723c */ /* 0x040fe20000041870 */
[----:B------:R-:W1:Y:S01]  /*b1b0*/  LDSM.16.MT88.4 R144, [R214+0x1100] ;  /* 0x00110000d690783b */ /* 0x000e620000004200 */
[----:B------:R4:W1:Y:S06]  /*b1c0*/  MUFU.EX2 R201, R134 ;  /* 0x0000008600c97308 */ /* 0x00086c0000000800 */
[C---:B------:R-:W-:Y:S08]  /*b1d0*/  HMMA.16816.F32.BF16 R116, R136.reuse, R140, R116 ;  /* 0x0000008c8874723c */ /* 0x040ff00000041874 */
[C---:B------:R-:W-:Y:S01]  /*b1e0*/  HMMA.16816.F32.BF16 R120, R136.reuse, R142, R120 ;  /* 0x0000008e8878723c */ /* 0x040fe20000041878 */
[----:B------:R-:W3:Y:S07]  /*b1f0*/  LDSM.16.MT88.4 R140, [R215+0x1100] ;  /* 0x00110000d78c783b */ /* 0x000eee0000004200 */
[C---:B--2---:R-:W-:Y:S04]  /*b200*/  HMMA.16816.F32.BF16 R124, R136.reuse, R148, R124 ;  /* 0x00000094887c723c */ /* 0x044fe8000004187c */
[--C-:B----4-:R-:W-:Y:S04]  /*b210*/  FFMA.FTZ R134, R197, c[0x0][0x2d0], -R186.reuse ;  /* 0x0000b400c5867a23 */ /* 0x110fe800000108ba */
[----:B------:R-:W-:Y:S01]  /*b220*/  HMMA.16816.F32.BF16 R128, R136, R150, R128 ;  /* 0x000000968880723c */ /* 0x000fe20000041880 */
[----:B------:R-:W2:Y:S01]  /*b230*/  LDSM.16.MT88.4 R148, [R213+0x4100] ;  /* 0x00410000d594783b */ /* 0x000ea20000004200 */
[----:B------:R4:W-:Y:S05]  /*b240*/  MUFU.EX2 R252, R134 ;  /* 0x0000008600fc7308 */ /* 0x0009ea0000000800 */
[----:B------:R-:W-:Y:S02]  /*b250*/  F2FP.BF16.PACK_AB R136, R164, R163 ;  /* 0x000000a3a488723e */ /* 0x000fe400000010ff */
[----:B------:R-:W-:Y:S03]  /*b260*/  F2FP.BF16.PACK_AB R138, R172, R165 ;  /* 0x000000a5ac8a723e */ /* 0x000fe600000010ff */
[----:B------:R-:W-:Y:S02]  /*b270*/  F2FP.BF16.PACK_AB R137, R205, R206 ;  /* 0x000000cecd89723e */ /* 0x000fe400000010ff */
[----:B-1----:R-:W-:Y:S07]  /*b280*/  F2FP.BF16.PACK_AB R139, R201, R202 ;  /* 0x000000cac98b723e */ /* 0x002fee00000010ff */
[C---:B---3--:R-:W-:Y:S03]  /*b290*/  HMMA.16816.F32.BF16 R4, R136.reuse, R152, R4 ;  /* 0x000000988804723c */ /* 0x048fe60000041804 */
[--C-:B----4-:R-:W-:Y:S05]  /*b2a0*/  FFMA.FTZ R134, R196, c[0x0][0x2d0], -R186.reuse ;  /* 0x0000b400c4867a23 */ /* 0x110fea00000108ba */
[C---:B------:R-:W-:Y:S01]  /*b2b0*/  HMMA.16816.F32.BF16 R8, R136.reuse, R154, R8 ;  /* 0x0000009a8808723c */ /* 0x040fe20000041808 */
[----:B------:R-:W1:Y:S01]  /*b2c0*/  LDSM.16.MT88.4 R152, [R214+0x4100] ;  /* 0x00410000d698783b */ /* 0x000e620000004200 */
[----:B------:R3:W4:Y:S06]  /*b2d0*/  MUFU.EX2 R251, R134 ;  /* 0x0000008600fb7308 */ /* 0x00072c0000000800 */
[C---:B------:R-:W-:Y:S08]  /*b2e0*/  HMMA.16816.F32.BF16 R12, R136.reuse, R144, R12 ;  /* 0x00000090880c723c */ /* 0x040ff0000004180c */
[C---:B------:R-:W-:Y:S01]  /*b2f0*/  HMMA.16816.F32.BF16 R16, R136.reuse, R146, R16 ;  /* 0x000000928810723c */ /* 0x040fe20000041810 */
[----:B------:R-:W1:Y:S07]  /*b300*/  LDSM.16.MT88.4 R144, [R216+0x4100] ;  /* 0x00410000d890783b */ /* 0x000e6e0000004200 */
[C---:B------:R-:W-:Y:S04]  /*b310*/  HMMA.16816.F32.BF16 R20, R136.reuse, R156, R20 ;  /* 0x0000009c8814723c */ /* 0x040fe80000041814 */
[--C-:B---3--:R-:W-:Y:S01]  /*b320*/  FFMA.FTZ R134, R183, c[0x0][0x2d0], -R133.reuse ;  /* 0x0000b400b7867a23 */ /* 0x108fe20000010885 */
[----:B------:R-:W-:Y:S03]  /*b330*/  MOV R183, R200 ;  /* 0x000000c800b77202 */ /* 0x000fe60000000f00 */
[C---:B------:R-:W-:Y:S01]  /*b340*/  HMMA.16816.F32.BF16 R24, R136.reuse, R158, R24 ;  /* 0x0000009e8818723c */ /* 0x040fe20000041818 */
[----:B------:R-:W-:Y:S01]  /*b350*/  LDSM.16.MT88.4 R156, [R213+0x7100] ;  /* 0x00710000d59c783b */ /* 0x000fe20000004200 */
[----:B------:R3:W-:Y:S06]  /*b360*/  MUFU.EX2 R200, R134 ;  /* 0x0000008600c87308 */ /* 0x0007ec0000000800 */
[C---:B------:R-:W-:Y:S08]  /*b370*/  HMMA.16816.F32.BF16 R28, R136.reuse, R140, R28 ;  /* 0x0000008c881c723c */ /* 0x040ff0000004181c */
[C---:B------:R-:W-:Y:S01]  /*b380*/  HMMA.16816.F32.BF16 R32, R136.reuse, R142, R32 ;  /* 0x0000008e8820723c */ /* 0x040fe20000041820 */
[----:B------:R-:W4:Y:S07]  /*b390*/  LDSM.16.MT88.4 R140, [R215+0x4100] ;  /* 0x00410000d78c783b */ /* 0x000f2e0000004200 */
[C---:B--2---:R-:W-:Y:S04]  /*b3a0*/  HMMA.16816.F32.BF16 R36, R136.reuse, R148, R36 ;  /* 0x000000948824723c */ /* 0x044fe80000041824 */
[--C-:B---3--:R-:W-:Y:S04]  /*b3b0*/  FFMA.FTZ R134, R195, c[0x0][0x2d0], -R133.reuse ;  /* 0x0000b400c3867a23 */ /* 0x108fe80000010885 */
[C---:B------:R-:W-:Y:S01]  /*b3c0*/  HMMA.16816.F32.BF16 R40, R136.reuse, R150, R40 ;  /* 0x000000968828723c */ /* 0x040fe20000041828 */
[----:B------:R-:W2:Y:S01]  /*b3d0*/  LDSM.16.MT88.4 R148, [R214+0x7100] ;  /* 0x00710000d694783b */ /* 0x000ea20000004200 */
[----:B------:R3:W2:Y:S06]  /*b3e0*/  MUFU.EX2 R199, R134 ;  /* 0x0000008600c77308 */ /* 0x0006ac0000000800 */
[C---:B-1----:R-:W-:Y:S08]  /*b3f0*/  HMMA.16816.F32.BF16 R44, R136.reuse, R152, R44 ;  /* 0x00000098882c723c */ /* 0x042ff0000004182c */
[C---:B------:R-:W-:Y:S01]  /*b400*/  HMMA.16816.F32.BF16 R48, R136.reuse, R154, R48 ;  /* 0x0000009a8830723c */ /* 0x040fe20000041830 */
[----:B------:R-:W1:Y:S07]  /*b410*/  LDSM.16.MT88.4 R152, [R216+0x7100] ;  /* 0x00710000d898783b */ /* 0x000e6e0000004200 */
[C---:B------:R-:W-:Y:S04]  /*b420*/  HMMA.16816.F32.BF16 R52, R136.reuse, R144, R52 ;  /* 0x000000908834723c */ /* 0x040fe80000041834 */
[--C-:B---3--:R-:W-:Y:S04]  /*b430*/  FFMA.FTZ R134, R183, c[0x0][0x2d0], -R186.reuse ;  /* 0x0000b400b7867a23 */ /* 0x108fe800000108ba */
[C---:B------:R-:W-:Y:S01]  /*b440*/  HMMA.16816.F32.BF16 R56, R136.reuse, R146, R56 ;  /* 0x000000928838723c */ /* 0x040fe20000041838 */
[----:B------:R-:W3:Y:S01]  /*b450*/  LDSM.16.MT88.4 R144, [R215+0x7100] ;  /* 0x00710000d790783b */ /* 0x000ee20000004200 */
[----:B------:R1:W-:Y:S06]  /*b460*/  MUFU.EX2 R249, R134 ;  /* 0x0000008600f97308 */ /* 0x0003ec0000000800 */
[C---:B----4-:R-:W-:Y:S08]  /*b470*/  HMMA.16816.F32.BF16 R60, R136.reuse, R140, R60 ;  /* 0x0000008c883c723c */ /* 0x050ff0000004183c */
[C---:B------:R-:W-:Y:S01]  /*b480*/  HMMA.16816.F32.BF16 R64, R136.reuse, R142, R64 ;  /* 0x0000008e8840723c */ /* 0x040fe20000041840 */
[----:B------:R-:W4:Y:S07]  /*b490*/  LDSM.16.MT88.4 R140, [R213+0xa100] ;  /* 0x00a10000d58c783b */ /* 0x000f2e0000004200 */
[C---:B------:R-:W-:Y:S04]  /*b4a0*/  HMMA.16816.F32.BF16 R68, R136.reuse, R156, R68 ;  /* 0x0000009c8844723c */ /* 0x040fe80000041844 */
[--C-:B-1----:R-:W-:Y:S03]  /*b4b0*/  FFMA.FTZ R134, R182, c[0x0][0x2d0], -R133.reuse ;  /* 0x0000b400b6867a23 */ /* 0x102fe60000010885 */
[--C-:B------:R-:W-:Y:S01]  /*b4c0*/  FFMA.FTZ R156, R187, c[0x0][0x2d0], -R186.reuse ;  /* 0x0000b400bb9c7a23 */ /* 0x100fe200000108ba */
[C---:B------:R-:W-:Y:S01]  /*b4d0*/  HMMA.16816.F32.BF16 R72, R136.reuse, R158, R72 ;  /* 0x0000009e8848723c */ /* 0x040fe20000041848 */
[----:B------:R1:W-:Y:S07]  /*b4e0*/  MUFU.EX2 R198, R134 ;  /* 0x0000008600c67308 */ /* 0x0003ee0000000800 */
[C---:B--2---:R-:W-:Y:S03]  /*b4f0*/  HMMA.16816.F32.BF16 R76, R136.reuse, R148, R76 ;  /* 0x00000094884c723c */ /* 0x044fe6000004184c */
[----:B------:R2:W2:Y:S05]  /*b500*/  MUFU.EX2 R250, R156 ;  /* 0x0000009c00fa7308 */ /* 0x0004aa0000000800 */
[C---:B------:R-:W-:Y:S01]  /*b510*/  HMMA.16816.F32.BF16 R80, R136.reuse, R150, R80 ;  /* 0x000000968850723c */ /* 0x040fe20000041850 */
[----:B------:R-:W4:Y:S07]  /*b520*/  LDSM.16.MT88.4 R148, [R214+0xa100] ;  /* 0x00a10000d694783b */ /* 0x000f2e0000004200 */
[C---:B------:R-:W-:Y:S04]  /*b530*/  HMMA.16816.F32.BF16 R84, R136.reuse, R152, R84 ;  /* 0x000000988854723c */ /* 0x040fe80000041854 */
[--C-:B-1----:R-:W-:Y:S04]  /*b540*/  FFMA.FTZ R134, R181, c[0x0][0x2d0], -R133.reuse ;  /* 0x0000b400b5867a23 */ /* 0x102fe80000010885 */
[C---:B------:R-:W-:Y:S01]  /*b550*/  HMMA.16816.F32.BF16 R88, R136.reuse, R154, R88 ;  /* 0x0000009a8858723c */ /* 0x040fe20000041858 */
[----:B------:R-:W1:Y:S01]  /*b560*/  LDSM.16.MT88.4 R152, [R216+0xa100] ;  /* 0x00a10000d898783b */ /* 0x000e620000004200 */
[----:B------:R4:W1:Y:S06]  /*b570*/  MUFU.EX2 R197, R134 ;  /* 0x0000008600c57308 */ /* 0x00086c0000000800 */
[C---:B---3--:R-:W-:Y:S01]  /*b580*/  HMMA.16816.F32.BF16 R92, R136.reuse, R144, R92 ;  /* 0x00000090885c723c */ /* 0x048fe2000004185c */
[----:B--2---:R-:W-:Y:S07]  /*b590*/  LDSM.16.MT88.4 R156, [R215+0x1900] ;  /* 0x00190000d79c783b */ /* 0x004fee0000004200 */
[C---:B------:R-:W-:Y:S01]  /*b5a0*/  HMMA.16816.F32.BF16 R96, R136.reuse, R146, R96 ;  /* 0x000000928860723c */ /* 0x040fe20000041860 */
[----:B------:R-:W2:Y:S07]  /*b5b0*/  LDSM.16.MT88.4 R144, [R215+0xa100] ;  /* 0x00a10000d790783b */ /* 0x000eae0000004200 */
[C---:B----4-:R-:W-:Y:S04]  /*b5c0*/  HMMA.16816.F32.BF16 R100, R136.reuse, R140, R100 ;  /* 0x0000008c8864723c */ /* 0x050fe80000041864 */
[--C-:B------:R-:W-:Y:S01]  /*b5d0*/  FFMA.FTZ R134, R180, c[0x0][0x2d0], -R186.reuse ;  /* 0x0000b400b4867a23 */ /* 0x100fe200000108ba */
[----:B------:R-:W-:Y:S03]  /*b5e0*/  MOV R180, R189 ;  /* 0x000000bd00b47202 */ /* 0x000fe60000000f00 */
[C---:B------:R-:W-:Y:S01]  /*b5f0*/  HMMA.16816.F32.BF16 R104, R136.reuse, R142, R104 ;  /* 0x0000008e8868723c */ /* 0x040fe20000041868 */
[----:B------:R-:W3:Y:S01]  /*b600*/  LDSM.16.MT88.4 R140, [R213+0x1900] ;  /* 0x00190000d58c783b */ /* 0x000ee20000004200 */
[----:B------:R4:W-:Y:S06]  /*b610*/  MUFU.EX2 R208, R134 ;  /* 0x0000008600d07308 */ /* 0x0009ec0000000800 */
[C---:B------:R-:W-:Y:S08]  /*b620*/  HMMA.16816.F32.BF16 R108, R136.reuse, R148, R108 ;  /* 0x00000094886c723c */ /* 0x040ff0000004186c */
[C---:B------:R-:W-:Y:S01]  /*b630*/  HMMA.16816.F32.BF16 R112, R136.reuse, R150, R112 ;  /* 0x000000968870723c */ /* 0x040fe20000041870 */
[----:B------:R-:W3:Y:S07]  /*b640*/  LDSM.16.MT88.4 R148, [R214+0x1900] ;  /* 0x00190000d694783b */ /* 0x000eee0000004200 */
[C---:B-1----:R-:W-:Y:S04]  /*b650*/  HMMA.16816.F32.BF16 R116, R136.reuse, R152, R116 ;  /* 0x000000988874723c */ /* 0x042fe80000041874 */
[--C-:B----4-:R-:W-:Y:S02]  /*b660*/  FFMA.FTZ R134, R179, c[0x0][0x2d0], -R186.reuse ;  /* 0x0000b400b3867a23 */ /* 0x110fe400000108ba */
[----:B------:R-:W4:Y:S02]  /*b670*/  LDL.LU R179, [R1] ;  /* 0x0000000001b37983 */ /* 0x000f240000300800 */
[C---:B------:R-:W-:Y:S01]  /*b680*/  HMMA.16816.F32.BF16 R120, R136.reuse, R154, R120 ;  /* 0x0000009a8878723c */ /* 0x040fe20000041878 */
[----:B------:R1:W1:Y:S01]  /*b690*/  MUFU.EX2 R207, R134 ;  /* 0x0000008600cf7308 */ /* 0x0002620000000800 */
[----:B------:R-:W3:Y:S06]  /*b6a0*/  LDSM.16.MT88.4 R152, [R216+0x1900] ;  /* 0x00190000d898783b */ /* 0x000eec0000004200 */
[C---:B--2---:R-:W-:Y:S08]  /*b6b0*/  HMMA.16816.F32.BF16 R124, R136.reuse, R144, R124 ;  /* 0x00000090887c723c */ /* 0x044ff0000004187c */
[----:B------:R-:W-:Y:S01]  /*b6c0*/  HMMA.16816.F32.BF16 R128, R136, R146, R128 ;  /* 0x000000928880723c */ /* 0x000fe20000041880 */
[----:B------:R-:W2:Y:S06]  /*b6d0*/  LDSM.16.MT88.4 R144, [R213+0x4900] ;  /* 0x00490000d590783b */ /* 0x000eac0000004200 */
[----:B------:R-:W-:Y:S02]  /*b6e0*/  F2FP.BF16.PACK_AB R136, R251, R252 ;  /* 0x000000fcfb88723e */ /* 0x000fe400000010ff */
[----:B------:R-:W-:Y:S03]  /*b6f0*/  F2FP.BF16.PACK_AB R137, R199, R200 ;  /* 0x000000c8c789723e */ /* 0x000fe600000010ff */
[----:B------:R-:W-:Y:S01]  /*b700*/  F2FP.BF16.PACK_AB R138, R249, R250 ;  /* 0x000000faf98a723e */ /* 0x000fe200000010ff */
[--C-:B-1----:R-:W-:Y:S01]  /*b710*/  FFMA.FTZ R134, R177, c[0x0][0x2d0], -R133.reuse ;  /* 0x0000b400b1867a23 */ /* 0x102fe20000010885 */
[----:B------:R-:W-:Y:S02]  /*b720*/  F2FP.BF16.PACK_AB R139, R197, R198 ;  /* 0x000000c6c58b723e */ /* 0x000fe400000010ff */
[----:B------:R-:W-:Y:S02]  /*b730*/  MOV R177, R176 ;  /* 0x000000b000b17202 */ /* 0x000fe40000000f00 */
[----:B------:R-:W-:Y:S02]  /*b740*/  MOV R176, R193 ;  /* 0x000000c100b07202 */ /* 0x000fe40000000f00 */
[----:B------:R1:W-:Y:S01]  /*b750*/  MUFU.EX2 R193, R134 ;  /* 0x0000008600c17308 */ /* 0x0003e20000000800 */
[C---:B---3--:R-:W-:Y:S08]  /*b760*/  HMMA.16816.F32.BF16 R4, R136.reuse, R140, R4 ;  /* 0x0000008c8804723c */ /* 0x048ff00000041804 */
[C---:B------:R-:W-:Y:S01]  /*b770*/  HMMA.16816.F32.BF16 R8, R136.reuse, R142, R8 ;  /* 0x0000008e8808723c */ /* 0x040fe20000041808 */
[----:B------:R-:W3:Y:S07]  /*b780*/  LDSM.16.MT88.4 R140, [R214+0x4900] ;  /* 0x00490000d68c783b */ /* 0x000eee0000004200 */
[C---:B------:R-:W-:Y:S04]  /*b790*/  HMMA.16816.F32.BF16 R12, R136.reuse, R148, R12 ;  /* 0x00000094880c723c */ /* 0x040fe8000004180c */
[--C-:B-1----:R-:W-:Y:S04]  /*b7a0*/  FFMA.FTZ R134, R192, c[0x0][0x2d0], -R133.reuse ;  /* 0x0000b400c0867a23 */ /* 0x102fe80000010885 */
[C---:B------:R-:W-:Y:S01]  /*b7b0*/  HMMA.16816.F32.BF16 R16, R136.reuse, R150, R16 ;  /* 0x000000968810723c */ /* 0x040fe20000041810 */
[----:B------:R-:W1:Y:S01]  /*b7c0*/  LDSM.16.MT88.4 R148, [R216+0x4900] ;  /* 0x00490000d894783b */ /* 0x000e620000004200 */
[----:B------:R2:W1:Y:S06]  /*b7d0*/  MUFU.EX2 R192, R134 ;  /* 0x0000008600c07308 */ /* 0x00046c0000000800 */
[C---:B------:R-:W-:Y:S08]  /*b7e0*/  HMMA.16816.F32.BF16 R20, R136.reuse, R152, R20 ;  /* 0x000000988814723c */ /* 0x040ff00000041814 */
[C---:B------:R-:W-:Y:S01]  /*b7f0*/  HMMA.16816.F32.BF16 R24, R136.reuse, R154, R24 ;  /* 0x0000009a8818723c */ /* 0x040fe20000041818 */
[----:B------:R-:W1:Y:S07]  /*b800*/  LDSM.16.MT88.4 R152, [R215+0x4900] ;  /* 0x00490000d798783b */ /* 0x000e6e0000004200 */
[C---:B------:R-:W-:Y:S04]  /*b810*/  HMMA.16816.F32.BF16 R28, R136.reuse, R156, R28 ;  /* 0x0000009c881c723c */ /* 0x040fe8000004181c */
[--C-:B--2---:R-:W-:Y:S01]  /*b820*/  FFMA.FTZ R134, R178, c[0x0][0x2d0], -R186.reuse ;  /* 0x0000b400b2867a23 */ /* 0x104fe200000108ba */
[----:B------:R-:W-:Y:S03]  /*b830*/  MOV R178, R167 ;  /* 0x000000a700b27202 */ /* 0x000fe60000000f00 */
[C---:B------:R-:W-:Y:S01]  /*b840*/  HMMA.16816.F32.BF16 R32, R136.reuse, R158, R32 ;  /* 0x0000009e8820723c */ /* 0x040fe20000041820 */
[----:B------:R-:W2:Y:S01]  /*b850*/  LDSM.16.MT88.4 R156, [R213+0x7900] ;  /* 0x00790000d59c783b */ /* 0x000ea20000004200 */
[----:B------:R1:W-:Y:S06]  /*b860*/  MUFU.EX2 R204, R134 ;  /* 0x0000008600cc7308 */ /* 0x0003ec0000000800 */
[C---:B------:R-:W-:Y:S08]  /*b870*/  HMMA.16816.F32.BF16 R36, R136.reuse, R144, R36 ;  /* 0x000000908824723c */ /* 0x040ff00000041824 */
[C---:B------:R-:W-:Y:S01]  /*b880*/  HMMA.16816.F32.BF16 R40, R136.reuse, R146, R40 ;  /* 0x000000928828723c */ /* 0x040fe20000041828 */
[----:B------:R-:W2:Y:S07]  /*b890*/  LDSM.16.MT88.4 R144, [R214+0x7900] ;  /* 0x00790000d690783b */ /* 0x000eae0000004200 */
[C---:B---3--:R-:W-:Y:S04]  /*b8a0*/  HMMA.16816.F32.BF16 R44, R136.reuse, R140, R44 ;  /* 0x0000008c882c723c */ /* 0x048fe8000004182c */
        /* <DEDUP_REMOVED lines=8> */
[--C-:B---3--:R-:W-:Y:S04]  /*b930*/  FFMA.FTZ R134, R191, c[0x0][0x2d0], -R133.reuse ;  /* 0x0000b400bf867a23 */ /* 0x108fe80000010885 */
[C---:B------:R-:W-:Y:S01]  /*b940*/  HMMA.16816.F32.BF16 R64, R136.reuse, R154, R64 ;  /* 0x0000009a8840723c */ /* 0x040fe20000041840 */
[----:B------:R-:W3:Y:S01]  /*b950*/  LDSM.16.MT88.4 R152, [R213+0xa900] ;  /* 0x00a90000d598783b */ /* 0x000ee20000004200 */
[----:B------:R1:W-:Y:S06]  /*b960*/  MUFU.EX2 R191, R134 ;  /* 0x0000008600bf7308 */ /* 0x0003ec0000000800 */
[C---:B--2---:R-:W-:Y:S08]  /*b970*/  HMMA.16816.F32.BF16 R68, R136.reuse, R156, R68 ;  /* 0x0000009c8844723c */ /* 0x044ff00000041844 */
[C---:B------:R-:W-:Y:S01]  /*b980*/  HMMA.16816.F32.BF16 R72, R136.reuse, R158, R72 ;  /* 0x0000009e8848723c */ /* 0x040fe20000041848 */
[----:B------:R-:W-:Y:S07]  /*b990*/  LDSM.16.MT88.4 R156, [R213+0x5100] ;  /* 0x00510000d59c783b */ /* 0x000fee0000004200 */
[C---:B------:R-:W-:Y:S04]  /*b9a0*/  HMMA.16816.F32.BF16 R76, R136.reuse, R144, R76 ;  /* 0x00000090884c723c */ /* 0x040fe8000004184c */
[--C-:B-1----:R-:W-:Y:S01]  /*b9b0*/  FFMA.FTZ R134, R177, c[0x0][0x2d0], -R133.reuse ;  /* 0x0000b400b1867a23 */ /* 0x102fe20000010885 */
[----:B------:R-:W-:Y:S03]  /*b9c0*/  MOV R177, R190 ;  /* 0x000000be00b17202 */ /* 0x000fe60000000f00 */
        /* <DEDUP_REMOVED lines=12> */
[C---:B---3--:R-:W-:Y:S08]  /*ba90*/  HMMA.16816.F32.BF16 R100, R136.reuse, R152, R100 ;  /* 0x000000988864723c */ /* 0x048ff00000041864 */
[C---:B------:R-:W-:Y:S01]  /*baa0*/  HMMA.16816.F32.BF16 R104, R136.reuse, R154, R104 ;  /* 0x0000009a8868723c */ /* 0x040fe20000041868 */
[----:B------:R-:W-:Y:S07]  /*bab0*/  LDSM.16.MT88.4 R152, [R215+0x2100] ;  /* 0x00210000d798783b */ /* 0x000fee0000004200 */
[C---:B-1----:R-:W-:Y:S04]  /*bac0*/  HMMA.16816.F32.BF16 R108, R136.reuse, R144, R108 ;  /* 0x00000090886c723c */ /* 0x042fe8000004186c */
[----:B------:R-:W-:Y:S01]  /*bad0*/  FFMA.FTZ R134, R176, c[0x0][0x2d0], -R186 ;  /* 0x0000b400b0867a23 */ /* 0x000fe200000108ba */
[----:B------:R-:W-:Y:S03]  /*bae0*/  MOV R176, R173 ;  /* 0x000000ad00b07202 */ /* 0x000fe60000000f00 */
[C---:B------:R-:W-:Y:S01]  /*baf0*/  HMMA.16816.F32.BF16 R112, R136.reuse, R146, R112 ;  /* 0x000000928870723c */ /* 0x040fe20000041870 */
[----:B------:R-:W1:Y:S01]  /*bb00*/  LDSM.16.MT88.4 R144, [R213+0x2100] ;  /* 0x00210000d590783b */ /* 0x000e620000004200 */
[----:B------:R3:W1:Y:S06]  /*bb10*/  MUFU.EX2 R195, R134 ;  /* 0x0000008600c37308 */ /* 0x00066c0000000800 */
[C---:B------:R-:W-:Y:S08]  /*bb20*/  HMMA.16816.F32.BF16 R116, R136.reuse, R140, R116 ;  /* 0x0000008c8874723c */ /* 0x040ff00000041874 */
[C---:B------:R-:W-:Y:S01]  /*bb30*/  HMMA.16816.F32.BF16 R120, R136.reuse, R142, R120 ;  /* 0x0000008e8878723c */ /* 0x040fe20000041878 */
[----:B------:R-:W1:Y:S07]  /*bb40*/  LDSM.16.MT88.4 R140, [R214+0x2100] ;  /* 0x00210000d68c783b */ /* 0x000e6e0000004200 */
[C---:B--2---:R-:W-:Y:S04]  /*bb50*/  HMMA.16816.F32.BF16 R124, R136.reuse, R148, R124 ;  /* 0x00000094887c723c */ /* 0x044fe8000004187c */
[--C-:B---3--:R-:W-:Y:S04]  /*bb60*/  FFMA.FTZ R134, R175, c[0x0][0x2d0], -R133.reuse ;  /* 0x0000b400af867a23 */ /* 0x108fe80000010885 */
[----:B------:R-:W-:Y:S01]  /*bb70*/  HMMA.16816.F32.BF16 R128, R136, R150, R128 ;  /* 0x000000968880723c */ /* 0x000fe20000041880 */
[----:B------:R-:W2:Y:S01]  /*bb80*/  LDSM.16.MT88.4 R148, [R216+0x2100] ;  /* 0x00210000d894783b */ /* 0x000ea20000004200 */
[----:B------:R3:W-:Y:S05]  /*bb90*/  MUFU.EX2 R189, R134 ;  /* 0x0000008600bd7308 */ /* 0x0007ea0000000800 */
[----:B------:R-:W-:Y:S02]  /*bba0*/  F2FP.BF16.PACK_AB R136, R207, R208 ;  /* 0x000000d0cf88723e */ /* 0x000fe400000010ff */
[----:B------:R-:W-:Y:S03]  /*bbb0*/  F2FP.BF16.PACK_AB R137, R192, R193 ;  /* 0x000000c1c089723e */ /* 0x000fe600000010ff */
[----:B------:R-:W-:Y:S01]  /*bbc0*/  F2FP.BF16.PACK_AB R138, R203, R204 ;  /* 0x000000cccb8a723e */ /* 0x000fe200000010ff */
[----:B----4-:R-:W-:Y:S01]  /*bbd0*/  FFMA.FTZ R2, R2, R179, R180 ;  /* 0x000000b302027223 */ /* 0x010fe200000100b4 */
[----:B------:R-:W-:Y:S01]  /*bbe0*/  F2FP.BF16.PACK_AB R139, R190, R191 ;  /* 0x000000bfbe8b723e */ /* 0x000fe200000010ff */
[----:B------:R-:W-:Y:S01]  /*bbf0*/  LDSM.16.MT88.4 R180, [R214+0x5900] ;  /* 0x00590000d6b4783b */ /* 0x000fe20000004200 */
[----:B------:R-:W-:Y:S02]  /*bc00*/  MOV R179, R178 ;  /* 0x000000b200b37202 */ /* 0x000fe40000000f00 */
[----:B------:R-:W-:Y:S03]  /*bc10*/  MOV R178, R185 ;  /* 0x000000b900b27202 */ /* 0x000fe60000000f00 */
[C---:B-1----:R-:W-:Y:S03]  /*bc20*/  HMMA.16816.F32.BF16 R4, R136.reuse, R144, R4 ;  /* 0x000000908804723c */ /* 0x042fe60000041804 */
[--C-:B---3--:R-:W-:Y:S02]  /*bc30*/  FFMA.FTZ R134, R188, c[0x0][0x2d0], -R133.reuse ;  /* 0x0000b400bc867a23 */ /* 0x108fe40000010885 */
[----:B------:R-:W-:Y:S03]  /*bc40*/  FFMA.FTZ R133, R184, c[0x0][0x2d0], -R133 ;  /* 0x0000b400b8857a23 */ /* 0x000fe60000010885 */
[C---:B------:R-:W-:Y:S01]  /*bc50*/  HMMA.16816.F32.BF16 R8, R136.reuse, R146, R8 ;  /* 0x000000928808723c */ /* 0x040fe20000041808 */
[----:B------:R-:W1:Y:S01]  /*bc60*/  LDSM.16.MT88.4 R144, [R214+0x5100] ;  /* 0x00510000d690783b */ /* 0x000e620000004200 */
[----:B------:R3:W4:Y:S02]  /*bc70*/  MUFU.EX2 R188, R134 ;  /* 0x0000008600bc7308 */ /* 0x0007240000000800 */
[----:B------:R-:W-:Y:S04]  /*bc80*/  F2FP.BF16.PACK_AB R184, R195, R196 ;  /* 0x000000c4c3b8723e */ /* 0x000fe800000010ff */
[C---:B------:R-:W-:Y:S04]  /*bc90*/  HMMA.16816.F32.BF16 R12, R136.reuse, R140, R12 ;  /* 0x0000008c880c723c */ /* 0x040fe8000004180c */
[----:B------:R-:W1:Y:S04]  /*bca0*/  MUFU.EX2 R133, R133 ;  /* 0x0000008500857308 */ /* 0x000e680000000800 */
[C---:B------:R-:W-:Y:S01]  /*bcb0*/  HMMA.16816.F32.BF16 R16, R136.reuse, R142, R16 ;  /* 0x0000008e8810723c */ /* 0x040fe20000041810 */
[----:B------:R-:W1:Y:S07]  /*bcc0*/  LDSM.16.MT88.4 R140, [R216+0x5100] ;  /* 0x00510000d88c783b */ /* 0x000e6e0000004200 */
[C---:B--2---:R-:W-:Y:S04]  /*bcd0*/  HMMA.16816.F32.BF16 R20, R136.reuse, R148, R20 ;  /* 0x000000948814723c */ /* 0x044fe80000041814 */
[--C-:B---3--:R-:W-:Y:S01]  /*bce0*/  FFMA.FTZ R134, R194, c[0x0][0x2d0], -R186.reuse ;  /* 0x0000b400c2867a23 */ /* 0x108fe200000108ba */
[----:B----4-:R-:W-:Y:S03]  /*bcf0*/  F2FP.BF16.PACK_AB R185, R188, R189 ;  /* 0x000000bdbcb9723e */ /* 0x010fe600000010ff */
[C---:B------:R-:W-:Y:S01]  /*bd00*/  HMMA.16816.F32.BF16 R24, R136.reuse, R150, R24 ;  /* 0x000000968818723c */ /* 0x040fe20000041818 */
[----:B------:R-:W2:Y:S01]  /*bd10*/  LDSM.16.MT88.4 R148, [R215+0x5100] ;  /* 0x00510000d794783b */ /* 0x000ea20000004200 */
[----:B------:R3:W-:Y:S02]  /*bd20*/  MUFU.EX2 R194, R134 ;  /* 0x0000008600c27308 */ /* 0x0007e40000000800 */
[----:B-1----:R-:W-:Y:S04]  /*bd30*/  F2FP.BF16.PACK_AB R187, R133, R135 ;  /* 0x0000008785bb723e */ /* 0x002fe800000010ff */
[C---:B------:R-:W-:Y:S08]  /*bd40*/  HMMA.16816.F32.BF16 R28, R136.reuse, R152, R28 ;  /* 0x00000098881c723c */ /* 0x040ff0000004181c */
[C---:B------:R-:W-:Y:S01]  /*bd50*/  HMMA.16816.F32.BF16 R32, R136.reuse, R154, R32 ;  /* 0x0000009a8820723c */ /* 0x040fe20000041820 */
[----:B------:R-:W1:Y:S07]  /*bd60*/  LDSM.16.MT88.4 R152, [R213+0x8100] ;  /* 0x00810000d598783b */ /* 0x000e6e0000004200 */
[C---:B------:R-:W-:Y:S04]  /*bd70*/  HMMA.16816.F32.BF16 R36, R136.reuse, R156, R36 ;  /* 0x0000009c8824723c */ /* 0x040fe80000041824 */
[----:B---3--:R-:W-:Y:S04]  /*bd80*/  FFMA.FTZ R134, R166, c[0x0][0x2d0], -R186 ;  /* 0x0000b400a6867a23 */ /* 0x008fe800000108ba */
[C---:B------:R-:W-:Y:S01]  /*bd90*/  HMMA.16816.F32.BF16 R40, R136.reuse, R158, R40 ;  /* 0x0000009e8828723c */ /* 0x040fe20000041828 */
[----:B------:R-:W3:Y:S01]  /*bda0*/  LDSM.16.MT88.4 R156, [R214+0x8100] ;  /* 0x00810000d69c783b */ /* 0x000ee20000004200 */
[----:B------:R-:W4:Y:S06]  /*bdb0*/  MUFU.EX2 R134, R134 ;  /* 0x0000008600867308 */ /* 0x000f2c0000000800 */
[C---:B------:R-:W-:Y:S08]  /*bdc0*/  HMMA.16816.F32.BF16 R44, R136.reuse, R144, R44 ;  /* 0x00000090882c723c */ /* 0x040ff0000004182c */
[C---:B------:R-:W-:Y:S01]  /*bdd0*/  HMMA.16816.F32.BF16 R48, R136.reuse, R146, R48 ;  /* 0x000000928830723c */ /* 0x040fe20000041830 */
[----:B------:R-:W3:Y:S07]  /*bde0*/  LDSM.16.MT88.4 R144, [R216+0x8100] ;  /* 0x00810000d890783b */ /* 0x000eee0000004200 */
[C---:B------:R-:W-:Y:S04]  /*bdf0*/  HMMA.16816.F32.BF16 R52, R136.reuse, R140, R52 ;  /* 0x0000008c8834723c */ /* 0x040fe80000041834 */
[----:B----4-:R-:W-:Y:S04]  /*be00*/  F2FP.BF16.PACK_AB R186, R134, R194 ;  /* 0x000000c286ba723e */ /* 0x010fe800000010ff */
        /* <DEDUP_REMOVED lines=10> */
[----:B------:R-:W-:Y:S07]  /*beb0*/  LDSM.16.MT88.4 R156, [R216+0x2900] ;  /* 0x00290000d89c783b */ /* 0x000fee0000004200 */
[C---:B------:R-:W-:Y:S08]  /*bec0*/  HMMA.16816.F32.BF16 R84, R136.reuse, R144, R84 ;  /* 0x000000908854723c */ /* 0x040ff00000041854 */
        /* <DEDUP_REMOVED lines=11> */
[C---:B---3--:R-:W-:Y:S07]  /*bf80*/  HMMA.16816.F32.BF16 R116, R136.reuse, R144, R116 ;  /* 0x000000908874723c */ /* 0x048fee0000041874 */
[----:B------:R-:W-:Y:S01]  /*bf90*/  MOV R144, R165 ;  /* 0x000000a500907202 */ /* 0x000fe20000000f00 */
[C---:B------:R-:W-:Y:S04]  /*bfa0*/  HMMA.16816.F32.BF16 R120, R136.reuse, R146, R120 ;  /* 0x000000928878723c */ /* 0x040fe80000041878 */
[----:B------:R-:W-:Y:S02]  /*bfb0*/  MOV R145, R164 ;  /* 0x000000a400917202 */ /* 0x000fe40000000f00 */
[----:B------:R-:W3:Y:S01]  /*bfc0*/  LDSM.16.MT88.4 R164, [R215+0x2900] ;  /* 0x00290000d7a4783b */ /* 0x000ee20000004200 */
[----:B------:R-:W-:Y:S01]  /*bfd0*/  MOV R147, R172 ;  /* 0x000000ac00937202 */ /* 0x000fe20000000f00 */
[C---:B----4-:R-:W-:Y:S06]  /*bfe0*/  HMMA.16816.F32.BF16 R124, R136.reuse, R140, R124 ;  /* 0x0000008c887c723c */ /* 0x050fec000004187c */
[----:B------:R-:W4:Y:S02]  /*bff0*/  LDSM.16.MT88.4 R172, [R213+0x5900] ;  /* 0x00590000d5ac783b */ /* 0x000f240000004200 */
[----:B------:R-:W-:Y:S08]  /*c000*/  HMMA.16816.F32.BF16 R128, R136, R142, R128 ;  /* 0x0000008e8880723c */ /* 0x000ff00000041880 */
[C---:B--2---:R-:W-:Y:S07]  /*c010*/  HMMA.16816.F32.BF16 R136, R184.reuse, R148, R4 ;  /* 0x00000094b888723c */ /* 0x044fee0000041804 */
[----:B------:R-:W-:Y:S01]  /*c020*/  MOV R4, R147 ;  /* 0x0000009300047202 */ /* 0x000fe20000000f00 */
[C---:B------:R-:W-:Y:S04]  /*c030*/  HMMA.16816.F32.BF16 R140, R184.reuse, R150, R8 ;  /* 0x00000096b88c723c */ /* 0x040fe80000041808 */
[----:B------:R-:W-:Y:S02]  /*c040*/  MOV R5, R144 ;  /* 0x0000009000057202 */ /* 0x000fe40000000f00 */
[----:B------:R-:W-:Y:S02]  /*c050*/  MOV R6, R145 ;  /* 0x0000009100067202 */ /* 0x000fe40000000f00 */
[C---:B-1----:R-:W-:Y:S01]  /*c060*/  HMMA.16816.F32.BF16 R144, R184.reuse, R152, R12 ;  /* 0x00000098b890723c */ /* 0x042fe2000004180c */
[----:B------:R-:W-:Y:S03]  /*c070*/  LDSM.16.MT88.4 R12, [R213+0x8900] ;  /* 0x00890000d50c783b */ /* 0x000fe60000004200 */
[----:B------:R-:W-:Y:S02]  /*c080*/  MOV R7, R163 ;  /* 0x000000a300077202 */ /* 0x000fe40000000f00 */
[----:B------:R-:W-:Y:S02]  /*c090*/  MOV R9, R162 ;  /* 0x000000a200097202 */ /* 0x000fe40000000f00 */
[C---:B------:R-:W-:Y:S01]  /*c0a0*/  HMMA.16816.F32.BF16 R148, R184.reuse, R154, R16 ;  /* 0x0000009ab894723c */ /* 0x040fe20000041810 */
[----:B------:R-:W-:Y:S03]  /*c0b0*/  LDSM.16.MT88.4 R16, [R214+0x8900] ;  /* 0x00890000d610783b */ /* 0x000fe60000004200 */
[----:B------:R-:W-:Y:S02]  /*c0c0*/  MOV R10, R161 ;  /* 0x000000a1000a7202 */ /* 0x000fe40000000f00 */
[----:B------:R-:W-:Y:S02]  /*c0d0*/  MOV R11, R160 ;  /* 0x000000a0000b7202 */ /* 0x000fe40000000f00 */
[C---:B------:R-:W-:Y:S01]  /*c0e0*/  HMMA.16816.F32.BF16 R152, R184.reuse, R156, R20 ;  /* 0x0000009cb898723c */ /* 0x040fe20000041814 */
[----:B------:R-:W-:Y:S07]  /*c0f0*/  LDSM.16.MT88.4 R20, [R216+0x8900] ;  /* 0x00890000d814783b */ /* 0x000fee0000004200 */
[C---:B------:R-:W-:Y:S01]  /*c100*/  HMMA.16816.F32.BF16 R156, R184.reuse, R158, R24 ;  /* 0x0000009eb89c723c */ /* 0x040fe20000041818 */
[----:B------:R-:W-:Y:S07]  /*c110*/  LDSM.16.MT88.4 R24, [R215+0x8900] ;  /* 0x00890000d718783b */ /* 0x000fee0000004200 */
[C---:B---3--:R-:W-:Y:S07]  /*c120*/  HMMA.16816.F32.BF16 R160, R184.reuse, R164, R28 ;  /* 0x000000a4b8a0723c */ /* 0x048fee000004181c */
        /* <DEDUP_REMOVED lines=8> */
[C---:B----4-:R-:W-:Y:S03]  /*c1b0*/  HMMA.16816.F32.BF16 R168, R184.reuse, R172, R36 ;  /* 0x000000acb8a8723c */ /* 0x050fe60000041824 */
[----:B------:R-:W-:Y:S02]  /*c1c0*/  MOV R28, R7 ;  /* 0x00000007001c7202 */ /* 0x000fe40000000f00 */
[----:B------:R-:W1:Y:S02]  /*c1d0*/  LDSM.16.MT88.4 R4, [R216+0x5900] ;  /* 0x00590000d804783b */ /* 0x000e640000004200 */
[----:B------:R-:W-:Y:S01]  /*c1e0*/  MOV R36, R9 ;  /* 0x0000000900247202 */ /* 0x000fe20000000f00 */
[C---:B------:R-:W-:Y:S04]  /*c1f0*/  HMMA.16816.F32.BF16 R172, R184.reuse, R174, R40 ;  /* 0x000000aeb8ac723c */ /* 0x040fe80000041828 */
[----:B------:R-:W-:Y:S01]  /*c200*/  MOV R37, R10 ;  /* 0x0000000a00257202 */ /* 0x000fe20000000f00 */
[----:B------:R-:W2:Y:S01]  /*c210*/  LDL.LU R40, [R1+0x4] ;  /* 0x0000040001287983 */ /* 0x000ea20000300800 */
[----:B------:R-:W-:Y:S02]  /*c220*/  MOV R38, R11 ;  /* 0x0000000b00267202 */ /* 0x000fe40000000f00 */
[----:B------:R-:W-:Y:S01]  /*c230*/  MOV R39, R179 ;  /* 0x000000b300277202 */ /* 0x000fe20000000f00 */
[----:B------:R-:W3:Y:S03]  /*c240*/  LDSM.16.MT88.4 R8, [R215+0x5900] ;  /* 0x00590000d708783b */ /* 0x000ee60000004200 */
[----:B------:R-:W-:Y:S02]  /*c250*/  MOV R41, R178 ;  /* 0x000000b200297202 */ /* 0x000fe40000000f00 */
[----:B------:R-:W-:Y:S02]  /*c260*/  MOV R42, R177 ;  /* 0x000000b1002a7202 */ /* 0x000fe40000000f00 */
[----:B------:R-:W-:Y:S02]  /*c270*/  MOV R43, R176 ;  /* 0x000000b0002b7202 */ /* 0x000fe40000000f00 */
[C---:B------:R-:W-:Y:S03]  /*c280*/  HMMA.16816.F32.BF16 R176, R184.reuse, R180, R44 ;  /* 0x000000b4b8b0723c */ /* 0x040fe6000004182c */
[----:B------:R-:W-:Y:S04]  /*c290*/  FADD.FTZ R2, R42, R2 ;  /* 0x000000022a027221 */ /* 0x000fe80000010000 */
[----:B------:R-:W-:Y:S01]  /*c2a0*/  FADD.FTZ R2, R36, R2 ;  /* 0x0000000224027221 */ /* 0x000fe20000010000 */
[C---:B------:R-:W-:Y:S04]  /*c2b0*/  HMMA.16816.F32.BF16 R180, R184.reuse, R182, R48 ;  /* 0x000000b6b8b4723c */ /* 0x040fe80000041830 */
[----:B------:R-:W-:Y:S04]  /*c2c0*/  FADD.FTZ R2, R38, R2 ;  /* 0x0000000226027221 */ /* 0x000fe80000010000 */
[----:B------:R-:W-:Y:S01]  /*c2d0*/  FADD.FTZ R2, R32, R2 ;  /* 0x0000000220027221 */ /* 0x000fe20000010000 */
[C---:B-1----:R-:W-:Y:S03]  /*c2e0*/  HMMA.16816.F32.BF16 R52, R184.reuse, R4, R52 ;  /* 0x00000004b834723c */ /* 0x042fe60000041834 */
[----:B------:R-:W-:Y:S04]  /*c2f0*/  FADD.FTZ R2, R33, R2 ;  /* 0x0000000221027221 */ /* 0x000fe80000010000 */
[----:B------:R-:W-:Y:S01]  /*c300*/  FADD.FTZ R2, R34, R2 ;  /* 0x0000000222027221 */ /* 0x000fe20000010000 */
[C---:B------:R-:W-:Y:S01]  /*c310*/  HMMA.16816.F32.BF16 R56, R184.reuse, R6, R56 ;  /* 0x00000006b838723c */ /* 0x040fe20000041838 */
[----:B------:R-:W1:Y:S03]  /*c320*/  LDSM.16.MT88.4 R4, [R213+0xb900] ;  /* 0x00b90000d504783b */ /* 0x000e660000004200 */
[----:B------:R-:W-:Y:S04]  /*c330*/  FADD.FTZ R2, R35, R2 ;  /* 0x0000000223027221 */ /* 0x000fe80000010000 */
[C---:B---3--:R-:W-:Y:S04]  /*c340*/  HMMA.16816.F32.BF16 R60, R184.reuse, R8, R60 ;  /* 0x00000008b83c723c */ /* 0x048fe8000004183c */
[----:B------:R-:W-:Y:S04]  /*c350*/  FADD.FTZ R2, R28, R2 ;  /* 0x000000021c027221 */ /* 0x000fe80000010000 */
[C---:B------:R-:W-:Y:S01]  /*c360*/  HMMA.16816.F32.BF16 R64, R184.reuse, R10, R64 ;  /* 0x0000000ab840723c */ /* 0x040fe20000041840 */
[----:B------:R-:W3:Y:S03]  /*c370*/  LDSM.16.MT88.4 R8, [R214+0xb900] ;  /* 0x00b90000d608783b */ /* 0x000ee60000004200 */
[----:B------:R-:W-:Y:S04]  /*c380*/  FADD.FTZ R2, R29, R2 ;  /* 0x000000021d027221 */ /* 0x000fe80000010000 */
[C---:B------:R-:W-:Y:S04]  /*c390*/  HMMA.16816.F32.BF16 R68, R184.reuse, R12, R68 ;  /* 0x0000000cb844723c */ /* 0x040fe80000041844 */
[----:B------:R-:W-:Y:S04]  /*c3a0*/  FADD.FTZ R2, R30, R2 ;  /* 0x000000021e027221 */ /* 0x000fe80000010000 */
[C---:B------:R-:W-:Y:S01]  /*c3b0*/  HMMA.16816.F32.BF16 R72, R184.reuse, R14, R72 ;  /* 0x0000000eb848723c */ /* 0x040fe20000041848 */
[----:B------:R-:W4:Y:S03]  /*c3c0*/  LDSM.16.MT88.4 R12, [R216+0xb900] ;  /* 0x00b90000d80c783b */ /* 0x000f260000004200 */
[----:B------:R-:W-:Y:S04]  /*c3d0*/  FADD.FTZ R2, R31, R2 ;  /* 0x000000021f027221 */ /* 0x000fe80000010000 */
[C---:B------:R-:W-:Y:S04]  /*c3e0*/  HMMA.16816.F32.BF16 R76, R184.reuse, R16, R76 ;  /* 0x00000010b84c723c */ /* 0x040fe8000004184c */
        /* <DEDUP_REMOVED lines=11> */
[C---:B-1----:R-:W-:Y:S04]  /*c4a0*/  HMMA.16816.F32.BF16 R100, R184.reuse, R4, R100 ;  /* 0x00000004b864723c */ /* 0x042fe80000041864 */
[----:B------:R-:W-:Y:S04]  /*c4b0*/  FADD.FTZ R2, R204, R2 ;  /* 0x00000002cc027221 */ /* 0x000fe80000010000 */
[----:B------:R-:W-:Y:S01]  /*c4c0*/  FADD.FTZ R2, R203, R2 ;  /* 0x00000002cb027221 */ /* 0x000fe20000010000 */
[C---:B------:R-:W-:Y:S01]  /*c4d0*/  HMMA.16816.F32.BF16 R104, R184.reuse, R6, R104 ;  /* 0x00000006b868723c */ /* 0x040fe20000041868 */
[----:B------:R-:W1:Y:S07]  /*c4e0*/  LDSM.16.MT88.4 R4, [R215+0xb900] ;  /* 0x00b90000d704783b */ /* 0x000e6e0000004200 */
[C---:B---3--:R-:W-:Y:S08]  /*c4f0*/  HMMA.16816.F32.BF16 R108, R184.reuse, R8, R108 ;  /* 0x00000008b86c723c */ /* 0x048ff0000004186c */
[C---:B------:R-:W-:Y:S08]  /*c500*/  HMMA.16816.F32.BF16 R112, R184.reuse, R10, R112 ;  /* 0x0000000ab870723c */ /* 0x040ff00000041870 */
[C---:B----4-:R-:W-:Y:S08]  /*c510*/  HMMA.16816.F32.BF16 R116, R184.reuse, R12, R116 ;  /* 0x0000000cb874723c */ /* 0x050ff00000041874 */
[C---:B------:R-:W-:Y:S08]  /*c520*/  HMMA.16816.F32.BF16 R120, R184.reuse, R14, R120 ;  /* 0x0000000eb878723c */ /* 0x040ff00000041878 */
[C---:B-1----:R-:W-:Y:S08]  /*c530*/  HMMA.16816.F32.BF16 R124, R184.reuse, R4, R124 ;  /* 0x00000004b87c723c */ /* 0x042ff0000004187c */
[----:B------:R-:W-:Y:S04]  /*c540*/  HMMA.16816.F32.BF16 R128, R184, R6, R128 ;  /* 0x00000006b880723c */ /* 0x000fe80000041880 */
[----:B--2---:R-:W-:Y:S04]  /*c550*/  FFMA.FTZ R0, R0, R40, R41 ;  /* 0x0000002800007223 */ /* 0x004fe80000010029 */
[----:B------:R-:W-:Y:S04]  /*c560*/  FADD.FTZ R0, R43, R0 ;  /* 0x000000002b007221 */ /* 0x000fe80000010000 */
        /* <DEDUP_REMOVED lines=17> */
[----:B------:R-:W-:Y:S02]  /*c680*/  FADD.FTZ R4, R190, R0 ;  /* 0x00000000be047221 */ /* 0x000fe40000010000 */
[----:B------:R-:W-:Y:S02]  /*c690*/  FADD.FTZ R0, R196, R2 ;  /* 0x00000002c4007221 */ /* 0x000fe40000010000 */
[----:B------:R-:W-:Y:S02]  /*c6a0*/  FADD.FTZ R4, R189, R4 ;  /* 0x00000004bd047221 */ /* 0x000fe40000010000 */
[----:B------:R-:W-:Y:S02]  /*c6b0*/  FADD.FTZ R0, R195, R0 ;  /* 0x00000000c3007221 */ /* 0x000fe40000010000 */
[----:B------:R-:W-:Y:S02]  /*c6c0*/  FADD.FTZ R4, R188, R4 ;  /* 0x00000004bc047221 */ /* 0x000fe40000010000 */
[----:B------:R-:W-:Y:S02]  /*c6d0*/  FADD.FTZ R2, R194, R0 ;  /* 0x00000000c2027221 */ /* 0x000fe40000010000 */
[----:B------:R-:W-:Y:S02]  /*c6e0*/  FADD.FTZ R0, R135, R4 ;  /* 0x0000000487007221 */ /* 0x000fe40000010000 */
[----:B------:R-:W-:Y:S01]  /*c6f0*/  FADD.FTZ R2, R134, R2 ;  /* 0x0000000286027221 */ /* 0x000fe20000010000 */
[----:B------:R-:W-:Y:S01]  /*c700*/  MOV R134, R3 ;  /* 0x0000000300867202 */ /* 0x000fe20000000f00 */
[----:B------:R-:W-:Y:S01]  /*c710*/  FADD.FTZ R0, R133, R0 ;  /* 0x0000000085007221 */ /* 0x000fe20000010000 */
[----:B------:R-:W-:Y:S02]  /*c720*/  MOV R133, R132 ;  /* 0x0000008400857202 */ /* 0x000fe40000000f00 */
[----:B------:R1:W-:Y:S04]  /*c730*/  STL [R1], R2 ;  /* 0x0000000201007387 */ /* 0x0003e80000100800 */
[----:B------:R1:W-:Y:S01]  /*c740*/  STL [R1+0x4], R0 ;  /* 0x0000040001007387 */ /* 0x0003e20000100800 */
[----:B------:R-:W-:-:S05]  /*c750*/  @P0 BRA `(.L_x_1218) ;  /* 0xffffb22000000947 */ /* 0x000fca000383ffff */
.L_x_1217:
[----:B-1-3--:R-:W2:Y:S04]  /*c760*/  LDL.LU R0, [R1] ;  /* 0x0000000001007983 */ /* 0x00aea80000300800 */
        /* <DEDUP_REMOVED lines=8> */
[----:B------:R-:W1:Y:S01]  /*c7f0*/  SHFL.BFLY PT, R0, R6, 0x1, 0x1f ;  /* 0x0c201f0006007f89 */ /* 0x000e6200000e0000 */
[----:B------:R-:W-:-:S03]  /*c800*/  MOV R2, RZ ;  /* 0x000000ff00027202 */ /* 0x000fc60000000f00 */
[----:B------:R-:W2:Y:S01]  /*c810*/  SHFL.BFLY PT, R4, R7, 0x1, 0x1f ;  /* 0x0c201f0007047f89 */ /* 0x000ea200000e0000 */
[----:B-1----:R-:W-:Y:S01]  /*c820*/  FADD.FTZ R6, R6, R0 ;  /* 0x0000000006067221 */ /* 0x002fe20000010000 */
[----:B------:R-:W-:Y:S01]  /*c830*/  MOV R0, RZ ;  /* 0x000000ff00007202 */ /* 0x000fe20000000f00 */
[----:B--2---:R-:W-:-:S03]  /*c840*/  FADD.FTZ R7, R4, R7 ;  /* 0x0000000704077221 */ /* 0x004fc60000010000 */
[----:B------:R-:W-:Y:S02]  /*c850*/  FSETP.NE.FTZ.AND P1, PT, R6, RZ, PT ;  /* 0x000000ff0600720b */ /* 0x000fe40003f35000 */
[----:B------:R-:W-:-:S11]  /*c860*/  FSETP.NE.FTZ.AND P0, PT, R7, RZ, PT ;  /* 0x000000ff0700720b */ /* 0x000fd60003f15000 */
        /* <DEDUP_REMOVED lines=140> */
.L_x_1209:
        /* <DEDUP_REMOVED lines=311> */
.L_x_1221:
[----:B------:R-:W-:Y:S05]  /*e4a0*/  BSYNC B0 ;  /* 0x0000000000007941 */ /* 0x000fea0003800000 */
.L_x_1220:
        /* <DEDUP_REMOVED lines=195> */
.L_x_1219:
        /* <DEDUP_REMOVED lines=50> */
.L_x_1222:
        /* <DEDUP_REMOVED lines=16> */
.L_x_5203:


//--------------------- .text._ZN7cutlass13device_kernelIN5flash19enable_sm80_to_sm89INS1_16FlashAttnFwdSm80INS1_25CollectiveMainloopFwdSm80ILi8ELi1ELb0EN4cute5tupleIJNS5_1CILi128EEENS7_ILi64EEENS7_ILi256EEEEEELi256ENS_10bfloat16_tEfNS_4arch4Sm80ELb0ELb0ELb1ELb1ELb0ELb0ELb1ELb1EEENS1_21CollectiveEpilogueFwdINS6_IJS8_SA_S9_EEENS6_IJNS7_ILi1EEESI_SI_EEESC_SE_Li256ELb1ELb1ELb1ELb0EEENS1_36VarlenDynamicPersistentTileSchedulerILi128ELi64ELi256ELi256ELb1ELb1ELb0ELb0ELb1ELb1EEEEEEEEEvNT_6ParamsE --------------------------
	.section	.text._ZN7cutlass13device_kernelIN5flash19enable_sm80_to_sm89INS1_16FlashAttnFwdSm80INS1_25CollectiveMainloopFwdSm80ILi8ELi1ELb0EN4cute5tupleIJNS5_1CILi128EEENS7_ILi64EEENS7_ILi256EEEEEELi256ENS_10bfloat16_tEfNS_4arch4Sm80ELb0ELb0ELb1ELb1ELb0ELb0ELb1ELb1EEENS1_21CollectiveEpilogueFwdINS6_IJS8_SA_S9_EEENS6_IJNS7_ILi1EEESI_SI_EEESC_SE_Li256ELb1ELb1ELb1ELb0EEENS1_36VarlenDynamicPersistentTileSchedulerILi128ELi64ELi256ELi256ELb1ELb1ELb0ELb0ELb1ELb1EEEEEEEEEvNT_6ParamsE,"ax",@progbits
	.sectioninfo	@"SHI_REGISTERS=255"
	.align	128
.text._ZN7cutlass13device_kernelIN5flash19enable_sm80_to_sm89INS1_16FlashAttnFwdSm80INS1_25CollectiveMainloopFwdSm80ILi8ELi1ELb0EN4cute5tupleIJNS5_1CILi128EEENS7_ILi64EEENS7_ILi256EEEEEELi256ENS_10bfloat16_tEfNS_4arch4Sm80ELb0ELb0ELb1ELb1ELb0ELb0ELb1ELb1EEENS1_21CollectiveEpilogueFwdINS6_IJS8_SA_S9_EEENS6_IJNS7_ILi1EEESI_SI_EEESC_SE_Li256ELb1ELb1ELb1ELb0EEENS1_36VarlenDynamicPersistentTileSchedulerILi128ELi64ELi256ELi256ELb1ELb1ELb0ELb0ELb1ELb1EEEEEEEEEvNT_6ParamsE:
        .type           _ZN7cutlass13device_kernelIN5flash19enable_sm80_to_sm89INS1_16FlashAttnFwdSm80INS1_25CollectiveMainloopFwdSm80ILi8ELi1ELb0EN4cute5tupleIJNS5_1CILi128EEENS7_ILi64EEENS7_ILi256EEEEEELi256ENS_10bfloat16_tEfNS_4arch4Sm80ELb0ELb0ELb1ELb1ELb0ELb0ELb1ELb1EEENS1_21CollectiveEpilogueFwdINS6_IJS8_SA_S9_EEENS6_IJNS7_ILi1EEESI_SI_EEESC_SE_Li256ELb1ELb1ELb1ELb0EEENS1_36VarlenDynamicPersistentTileSchedulerILi128ELi64ELi256ELi256ELb1ELb1ELb0ELb0ELb1ELb1EEEEEEEEEvNT_6ParamsE,@function
        .size           _ZN7cutlass13device_kernelIN5flash19enable_sm80_to_sm89INS1_16FlashAttnFwdSm80INS1_25CollectiveMainloopFwdSm80ILi8ELi1ELb0EN4cute5tupleIJNS5_1CILi128EEENS7_ILi64EEENS7_ILi256EEEEEELi256ENS_10bfloat16_tEfNS_4arch4Sm80ELb0ELb0ELb1ELb1ELb0ELb0ELb1ELb1EEENS1_21CollectiveEpilogueFwdINS6_IJS8_SA_S9_EEENS6_IJNS7_ILi1EEESI_SI_EEESC_SE_Li256ELb1ELb1ELb1ELb0EEENS1_36VarlenDynamicPersistentTileSchedulerILi128ELi64ELi256ELi256ELb1ELb1ELb0ELb0ELb1ELb1EEEEEEEEEvNT_6ParamsE,(.L_x_5204 - _ZN7cutlass13device_kernelIN5flash19enable_sm80_to_sm89INS1_16FlashAttnFwdSm80INS1_25CollectiveMainloopFwdSm80ILi8ELi1ELb0EN4cute5tupleIJNS5_1CILi128EEENS7_ILi64EEENS7_ILi256EEEEEELi256ENS_10bfloat16_tEfNS_4arch4Sm80ELb0ELb0ELb1ELb1ELb0ELb0ELb1ELb1EEENS1_21CollectiveEpilogueFwdINS6_IJS8_SA_S9_EEENS6_IJNS7_ILi1EEESI_SI_EEESC_SE_Li256ELb1ELb1ELb1ELb0EEENS1_36VarlenDynamicPersistentTileSchedulerILi128ELi64ELi256ELi256ELb1ELb1ELb0ELb0ELb1ELb1EEEEEEEEEvNT_6ParamsE)
        .other          _ZN7cutlass13device_kernelIN5flash19enable_sm80_to_sm89INS1_16FlashAttnFwdSm80INS1_25CollectiveMainloopFwdSm80ILi8ELi1ELb0EN4cute5tupleIJNS5_1CILi128EEENS7_ILi64EEENS7_ILi256EEEEEELi256ENS_10bfloat16_tEfNS_4arch4Sm80ELb0ELb0ELb1ELb1ELb0ELb0ELb1ELb1EEENS1_21CollectiveEpilogueFwdINS6_IJS8_SA_S9_EEENS6_IJNS7_ILi1EEESI_SI_EEESC_SE_Li256ELb1ELb1ELb1ELb0EEENS1_36VarlenDynamicPersistentTileSchedulerILi128ELi64ELi256ELi256ELb1ELb1ELb0ELb0ELb1ELb1EEEEEEEEEvNT_6ParamsE,@"STO_CUDA_ENTRY STV_DEFAULT"
_ZN7cutlass13device_kernelIN5flash19enable_sm80_to_sm89INS1_16FlashAttnFwdSm80INS1_25CollectiveMainloopFwdSm80ILi8ELi1ELb0EN4cute5tupleIJNS5_1CILi128EEENS7_ILi64EEENS7_ILi256EEEEEELi256ENS_10bfloat16_tEfNS_4arch4Sm80ELb0ELb0ELb1ELb1ELb0ELb0ELb1ELb1EEENS1_21CollectiveEpilogueFwdINS6_IJS8_SA_S9_EEENS6_IJNS7_ILi1EEESI_SI_EEESC_SE_Li256ELb1ELb1ELb1ELb0EEENS1_36VarlenDynamicPersistentTileSchedulerILi128ELi64ELi256ELi256ELb1ELb1ELb0ELb0ELb1ELb1EEEEEEEEEvNT_6ParamsE:
        /* <DEDUP_REMOVED lines=54> */
.L_x_1228:
        /* <DEDUP_REMOVED lines=17> */
.L_x_1316:
        /* <DEDUP_REMOVED lines=16> */
.L_x_1317:
[----:B--2---:R-:W-:-:S05]  /*0570*/  IMAD R0, R0, c[0x0][0x538], RZ ;  /* 0x00014e0000007a24 */ /* 0x004fca00078e02ff */
[----:B------:R-:W-:-:S04]  /*0580*/  IADD3 R6, R0, R6, RZ ;  /* 0x0000000600067210 */ /* 0x000fc80007ffe0ff */
[----:B------:R-:W-:-:S13]  /*0590*/  ISETP.GT.AND P0, PT, R6, UR4, PT ;  /* 0x0000000406007c0c */ /* 0x000fda000bf04270 */
[----:B-1----:R-:W-:Y:S05]  /*05a0*/  @!P0 BRA `(.L_x_1228) ;  /* 0xfffffdb000008947 */ /* 0x002fea000383ffff */
.L_x_1224:
[----:B------:R-:W-:-:S05]  /*05b0*/  IADD3 R12, -R0, R6, RZ ;  /* 0x00000006000c7210 */ /* 0x000fca0007ffe1ff */
[----:B------:R-:W-:-:S05]  /*05c0*/  IMAD R0, R4, c[0x0][0x538], R12 ;  /* 0x00014e0004007a24 */ /* 0x000fca00078e020c */
[----:B------:R-:W-:Y:S01]  /*05d0*/  ISETP.GT.AND P0, PT, R0, UR4, PT ;  /* 0x0000000400007c0c */ /* 0x000fe2000bf04270 */
[----:B------:R-:W-:-:S12]  /*05e0*/  BRA.DIV ~URZ, `(.L_x_1229) ;  /* 0x0000f5927f007947 */ /* 0x000fd8000b800000 */
[----:B------:R-:W-:-:S04]  /*05f0*/  VOTE.ANY R6, PT, !P0 ;  /* 0x0000000000067806 */ /* 0x000fc800040e0100 */
.L_x_1318:
[----:B------:R1:W2:Y:S01]  /*0600*/  POPC R13, R6 ;  /* 0x00000006000d7309 */ /* 0x0002a20000000000 */
[----:B------:R-:W-:Y:S05]  /*0610*/  BRA.DIV ~URZ, `(.L_x_1230) ;  /* 0x0000f5b27f007947 */ /* 0x000fea000b800000 */
[----:B--2---:R-:W2:Y:S04]  /*0620*/  SHFL.IDX PT, R11, R8, R13, 0x1f ;  /* 0x00001f0d080b7589 */ /* 0x004ea800000e0000 */
[----:B------:R3:W4:Y:S02]  /*0630*/  SHFL.IDX PT, R10, R7, R13, 0x1f ;  /* 0x00001f0d070a7589 */ /* 0x00072400000e0000 */
[----:B---3--:R-:W-:Y:S02]  /*0640*/  MOV R7, RZ ;  /* 0x000000ff00077202 */ /* 0x008fe40000000f00 */
.L_x_1319:
[----:B--2-4-:R-:W-:Y:S01]  /*0650*/  ISETP.NE.AND P0, PT, R6, RZ, PT ;  /* 0x000000ff0600720c */ /* 0x014fe20003f05270 */
[----:B------:R-:W-:-:S12]  /*0660*/  BSSY B0, `(.L_x_1231) ;  /* 0x0000005000007945 */ /* 0x000fd80003800000 */
[----:B------:R-:W-:Y:S05]  /*0670*/  @!P0 BRA `(.L_x_1232) ;  /* 0x0000003000008947 */ /* 0x000fea0003800000 */
[----:B------:R-:W-:Y:S01]  /*0680*/  IADD3 R3, R13, -0x1, RZ ;  /* 0xffffffff0d037810 */ /* 0x000fe20007ffe0ff */
[----:B------:R-:W-:Y:S05]  /*0690*/  BRA.DIV ~URZ, `(.L_x_1233) ;  /* 0x0000f6127f007947 */ /* 0x000fea000b800000 */
[----:B------:R2:W3:Y:S02]  /*06a0*/  SHFL.IDX PT, R7, R4, R3, 0x1f ;  /* 0x00001f0304077589 */ /* 0x0004e400000e0000 */
.L_x_1232:
[----:B------:R-:W-:Y:S05]  /*06b0*/  BSYNC B0 ;  /* 0x0000000000007941 */ /* 0x000fea0003800000 */
.L_x_1231:
        /* <DEDUP_REMOVED lines=69> */
.L_x_1225:
[----:B------:R-:W-:Y:S01]  /*0b10*/  MOV R0, UR4 ;  /* 0x0000000400007c02 */ /* 0x000fe20008000f00 */
[----:B------:R-:W-:Y:S04]  /*0b20*/  STL [R1+0x24], RZ ;  /* 0x000024ff01007387 */ /* 0x000fe80000100800 */
[----:B------:R-:W-:Y:S04]  /*0b30*/  STL [R1+0x28], RZ ;  /* 0x000028ff01007387 */ /* 0x000fe80000100800 */
[----:B------:R1:W-:Y:S02]  /*0b40*/  STL [R1+0x20], R0 ;  /* 0x0000200001007387 */ /* 0x0003e40000100800 */
[----:B-1----:R-:W-:-:S05]  /*0b50*/  MOV R0, c[0x0][0x53c] ;  /* 0x00014f0000007a02 */ /* 0x002fca0000000f00 */
[----:B------:R1:W-:Y:S02]  /*0b60*/  STL [R1+0x2c], R0 ;  /* 0x00002c0001007387 */ /* 0x0003e40000100800 */
.L_x_1234:
        /* <DEDUP_REMOVED lines=8> */
.L_x_1223:
[----:B------:R-:W2:Y:S02]  /*0bf0*/  LDL R0, [R1+0x2c] ;  /* 0x00002c0001007983 */ /* 0x000ea40000100800 */
[----:B--2---:R-:W-:-:S13]  /*0c00*/  ISETP.GE.AND P0, PT, R0, c[0x0][0x53c], PT ;  /* 0x00014f0000007a0c */ /* 0x004fda0003f06270 */
[----:B------:R-:W-:Y:S05]  /*0c10*/  @P0 EXIT ;  /* 0x000000000000094d */ /* 0x000fea0003800000 */
[----:B------:R-:W2:Y:S02]  /*0c20*/  S2R R15, SR_TID.X ;  /* 0x00000000000f7919 */ /* 0x000ea40000002100 */
[----:B--2---:R-:W-:-:S04]  /*0c30*/  SHF.R.S32.HI R10, RZ, 0x1f, R15 ;  /* 0x0000001fff0a7819 */ /* 0x004fc8000001140f */
[CC--:B------:R-:W-:Y:S02]  /*0c40*/  LEA.HI R2, R10.reuse, R15.reuse, RZ, 0x4 ;  /* 0x0000000f0a027211 */ /* 0x0c0fe400078f20ff */
[----:B-1----:R-:W-:Y:S02]  /*0c50*/  LEA.HI R7, R10, R15, RZ, 0x3 ;  /* 0x0000000f0a077211 */ /* 0x002fe400078f18ff */
[----:B------:R-:W-:Y:S02]  /*0c60*/  SHF.R.S32.HI R3, RZ, 0x4, R2 ;  /* 0x00000004ff037819 */ /* 0x000fe40000011402 */
[----:B------:R-:W-:Y:S02]  /*0c70*/  LOP3.LUT R9, R7, 0xfffffff8, RZ, 0xc0, !PT ;  /* 0xfffffff807097812 */ /* 0x000fe400078ec0ff */
[----:B------:R-:W-:Y:S02]  /*0c80*/  LEA.HI R0, R2, R3, RZ, 0x1 ;  /* 0x0000000302007211 */ /* 0x000fe400078f08ff */
[----:B------:R-:W-:Y:S01]  /*0c90*/  SHF.R.S32.HI R17, RZ, 0x3, R7 ;  /* 0x00000003ff117819 */ /* 0x000fe20000011407 */
[----:B------:R-:W-:Y:S01]  /*0ca0*/  IMAD.IADD R9, R15, 0x1, -R9 ;  /* 0x000000010f097824 */ /* 0x000fe200078e0a09 */
[----:B------:R-:W-:-:S02]  /*0cb0*/  LOP3.LUT R0, R0, 0xfffffffe, RZ, 0xc0, !PT ;  /* 0xfffffffe00007812 */ /* 0x000fc400078ec0ff */
[----:B------:R-:W-:Y:S01]  /*0cc0*/  LEA.HI R11, R10, R15, RZ, 0x2 ;  /* 0x0000000f0a0b7211 */ /* 0x000fe200078f10ff */
[----:B------:R-:W-:Y:S02]  /*0cd0*/  IMAD.SHL.U32 R4, R17, 0x40, RZ ;  /* 0x0000004011047824 */ /* 0x000fe400078e00ff */
[----:B------:R-:W-:Y:S01]  /*0ce0*/  IMAD.IADD R13, R3, 0x1, -R0 ;  /* 0x00000001030d7824 */ /* 0x000fe200078e0a00 */
[----:B------:R-:W-:Y:S01]  /*0cf0*/  LOP3.LUT R0, R2, 0xfffffff0, RZ, 0xc0, !PT ;  /* 0xfffffff002007812 */ /* 0x000fe200078ec0ff */
[C---:B------:R-:W-:Y:S01]  /*0d00*/  IMAD.SHL.U32 R18, R9.reuse, 0x8, RZ ;  /* 0x0000000809127824 */ /* 0x040fe200078e00ff */
[--C-:B------:R-:W-:Y:S01]  /*0d10*/  SHF.R.S32.HI R8, RZ, 0x2, R11.reuse ;  /* 0x00000002ff087819 */ /* 0x100fe2000001140b */
[----:B------:R-:W-:Y:S01]  /*0d20*/  IMAD.SHL.U32 R6, R9, 0x40, RZ ;  /* 0x0000004009067824 */ /* 0x000fe200078e00ff */
[----:B------:R-:W-:Y:S01]  /*0d30*/  SHF.R.S32.HI R3, RZ, 0x1f, R11 ;  /* 0x0000001fff037819 */ /* 0x000fe2000001140b */
[----:B------:R-:W-:Y:S01]  /*0d40*/  IMAD.IADD R2, R15, 0x1, -R0 ;  /* 0x000000010f027824 */ /* 0x000fe200078e0a00 */
[----:B------:R-:W-:-:S02]  /*0d50*/  LOP3.LUT R0, R4, 0x1c0, RZ, 0xc0, !PT ;  /* 0x000001c004007812 */ /* 0x000fc400078ec0ff */
[----:B------:R-:W-:Y:S02]  /*0d60*/  LEA.HI R3, R3, R8, RZ, 0x3 ;  /* 0x0000000803037211 */ /* 0x000fe400078f18ff */
[----:B------:R-:W-:Y:S02]  /*0d70*/  SHF.R.S32.HI R12, RZ, 0x1f, R2 ;  /* 0x0000001fff0c7819 */ /* 0x000fe40000011402 */
[----:B------:R-:W-:Y:S02]  /*0d80*/  LOP3.LUT R4, R3, 0xfffffff8, RZ, 0xc0, !PT ;  /* 0xfffffff803047812 */ /* 0x000fe400078ec0ff */
[----:B------:R-:W-:Y:S02]  /*0d90*/  LOP3.LUT R5, R0, 0x38, R18, 0xf8, !PT ;  /* 0x0000003800057812 */ /* 0x000fe400078ef812 */
[----:B------:R-:W-:Y:S01]  /*0da0*/  SHF.R.U32.HI R3, RZ, 0x3, R0 ;  /* 0x00000003ff037819 */ /* 0x000fe20000011600 */
[----:B------:R-:W-:Y:S01]  /*0db0*/  IMAD.IADD R8, R8, 0x1, -R4 ;  /* 0x0000000108087824 */ /* 0x000fe200078e0a04 */
[----:B------:R-:W-:-:S02]  /*0dc0*/  LOP3.LUT R0, R6, 0x1c0, RZ, 0xc0, !PT ;  /* 0x000001c006007812 */ /* 0x000fc400078ec0ff */
[----:B------:R-:W-:Y:S02]  /*0dd0*/  LEA.HI R12, R12, R2, RZ, 0x3 ;  /* 0x000000020c0c7211 */ /* 0x000fe400078f18ff */
[----:B------:R-:W-:Y:S02]  /*0de0*/  LOP3.LUT R5, R5, R3, RZ, 0x3c, !PT ;  /* 0x0000000305057212 */ /* 0x000fe400078e3cff */
[----:B------:R-:W-:Y:S02]  /*0df0*/  LOP3.LUT R3, R0, 0x8, R7, 0xf8, !PT ;  /* 0x0000000800037812 */ /* 0x000fe400078ef807 */
[----:B------:R-:W-:Y:S02]  /*0e00*/  SHF.R.U32.HI R0, RZ, 0x3, R0 ;  /* 0x00000003ff007819 */ /* 0x000fe40000011600 */
[----:B------:R-:W-:Y:S02]  /*0e10*/  LEA.HI R7, R10, R15, RZ, 0x5 ;  /* 0x0000000f0a077211 */ /* 0x000fe400078f28ff */
[----:B------:R-:W-:-:S02]  /*0e20*/  LOP3.LUT R4, R12, 0xfffffff8, RZ, 0xc0, !PT ;  /* 0xfffffff80c047812 */ /* 0x000fc400078ec0ff */
[----:B------:R-:W-:Y:S02]  /*0e30*/  LEA.HI R6, R10, R15, RZ, 0x6 ;  /* 0x0000000f0a067211 */ /* 0x000fe400078f30ff */
[----:B------:R-:W-:Y:S01]  /*0e40*/  LOP3.LUT R14, R3, R0, RZ, 0x3c, !PT ;  /* 0x00000000030e7212 */ /* 0x000fe200078e3cff */
[----:B------:R-:W-:Y:S01]  /*0e50*/  IMAD.IADD R10, R2, 0x1, -R4 ;  /* 0x00000001020a7824 */ /* 0x000fe200078e0a04 */
[----:B------:R-:W-:Y:S01]  /*0e60*/  LOP3.LUT R0, R7, 0xffffffe0, RZ, 0xc0, !PT ;  /* 0xffffffe007007812 */ /* 0x000fe200078ec0ff */
[----:B------:R-:W-:Y:S01]  /*0e70*/  IMAD.SHL.U32 R4, R6, 0x8, RZ ;  /* 0x0000000806047824 */ /* 0x000fe200078e00ff */
[--C-:B------:R-:W-:Y:S02]  /*0e80*/  SHF.R.S32.HI R6, RZ, 0x5, R7.reuse ;  /* 0x00000005ff067819 */ /* 0x100fe40000011407 */
[----:B------:R-:W-:Y:S01]  /*0e90*/  SHF.R.S32.HI R2, RZ, 0x1f, R7 ;  /* 0x0000001fff027819 */ /* 0x000fe20000011407 */
[----:B------:R-:W-:Y:S01]  /*0ea0*/  IMAD.IADD R16, R15, 0x1, -R0 ;  /* 0x000000010f107824 */ /* 0x000fe200078e0a00 */
[----:B------:R-:W-:Y:S01]  /*0eb0*/  LOP3.LUT R3, R11, 0xfffffffc, RZ, 0xc0, !PT ;  /* 0xfffffffc0b037812 */ /* 0x000fe200078ec0ff */
[----:B------:R-:W-:Y:S01]  /*0ec0*/  IMAD.SHL.U32 R7, R13, 0x8, RZ ;  /* 0x000000080d077824 */ /* 0x000fe200078e00ff */
[----:B------:R-:W-:Y:S01]  /*0ed0*/  LEA.HI R0, R2, R6, RZ, 0x3 ;  /* 0x0000000602007211 */ /* 0x000fe200078f18ff */
[----:B------:R-:W-:Y:S01]  /*0ee0*/  IMAD.SHL.U32 R2, R10, 0x40, RZ ;  /* 0x000000400a027824 */ /* 0x000fe200078e00ff */
[----:B------:R-:W-:-:S02]  /*0ef0*/  SHF.R.S32.HI R11, RZ, 0x1f, R16 ;  /* 0x0000001fff0b7819 */ /* 0x000fc40000011410 */
[----:B------:R-:W-:Y:S02]  /*0f00*/  LOP3.LUT R0, R0, 0xffffff8, RZ, 0xc0, !PT ;  /* 0x0ffffff800007812 */ /* 0x000fe400078ec0ff */
[----:B------:R-:W-:Y:S02]  /*0f10*/  LEA.HI R11, R11, R16, RZ, 0x2 ;  /* 0x000000100b0b7211 */ /* 0x000fe400078f10ff */
[----:B------:R-:W-:Y:S02]  /*0f20*/  LOP3.LUT R2, R2, 0x1c0, RZ, 0xc0, !PT ;  /* 0x000001c002027812 */ /* 0x000fe400078ec0ff */
[----:B------:R-:W-:Y:S01]  /*0f30*/  LOP3.LUT R219, R5, 0x7ffffe00, R4, 0xf8, !PT ;  /* 0x7ffffe0005db7812 */ /* 0x000fe200078ef804 */
[----:B------:R-:W-:Y:S01]  /*0f40*/  IMAD.IADD R5, R15, 0x1, -R3 ;  /* 0x000000010f057824 */ /* 0x000fe200078e0a03 */
[----:B------:R-:W-:Y:S01]  /*0f50*/  LOP3.LUT R7, R2, 0x8, R7, 0xf8, !PT ;  /* 0x0000000802077812 */ /* 0x000fe200078ef807 */
[----:B------:R-:W-:Y:S01]  /*0f60*/  IMAD.IADD R3, R6, 0x1, -R0 ;  /* 0x0000000106037824 */ /* 0x000fe200078e0a00 */
[----:B------:R-:W-:Y:S01]  /*0f70*/  SHF.R.S32.HI R0, RZ, 0x2, R11 ;  /* 0x00000002ff007819 */ /* 0x000fe2000001140b */
[----:B------:R-:W-:Y:S01]  /*0f80*/  IMAD.SHL.U32 R219, R219, 0x2, RZ ;  /* 0x00000002dbdb7824 */ /* 0x000fe200078e00ff */
[----:B------:R-:W-:-:S02]  /*0f90*/  SHF.R.U32.HI R2, RZ, 0x3, R2 ;  /* 0x00000003ff027819 */ /* 0x000fc40000011602 */
[C---:B------:R-:W-:Y:S01]  /*0fa0*/  LOP3.LUT R4, R8.reuse, 0x1, RZ, 0xc0, !PT ;  /* 0x0000000108047812 */ /* 0x040fe200078ec0ff */
[----:B------:R-:W-:Y:S01]  /*0fb0*/  IMAD R15, R3, 0x10, R0 ;  /* 0x00000010030f7824 */ /* 0x000fe200078e0200 */
[----:B------:R-:W-:Y:S01]  /*0fc0*/  LOP3.LUT R7, R7, R2, RZ, 0x3c, !PT ;  /* 0x0000000207077212 */ /* 0x000fe200078e3cff */
[----:B------:R-:W-:Y:S01]  /*0fd0*/  IMAD.SHL.U32 R2, R8, 0x40, RZ ;  /* 0x0000004008027824 */ /* 0x000fe200078e00ff */
[----:B------:R-:W-:Y:S01]  /*0fe0*/  LEA.HI R0, R5, R5, RZ, 0x1 ;  /* 0x0000000505007211 */ /* 0x000fe200078f08ff */
[----:B------:R-:W-:Y:S01]  /*0ff0*/  IMAD.SHL.U32 R3, R12, 0x40, RZ ;  /* 0x000000400c037824 */ /* 0x000fe200078e00ff */
[----:B------:R-:W-:Y:S01]  /*1000*/  ISETP.NE.U32.AND P0, PT, R4, 0x1, PT ;  /* 0x000000010400780c */ /* 0x000fe20003f05070 */
[----:B------:R-:W-:Y:S01]  /*1010*/  IMAD.SHL.U32 R4, R6, 0x400, RZ ;  /* 0x0000040006047824 */ /* 0x000fe200078e00ff */
[----:B------:R-:W-:Y:S01]  /*1020*/  LOP3.LUT R0, R0, 0x1ffffffe, RZ, 0xc0, !PT ;  /* 0x1ffffffe00007812 */ /* 0x000fe200078ec0ff */
[----:B------:R-:W-:Y:S01]  /*1030*/  STL [R1+0xe4], R15 ;  /* 0x0000e40f01007387 */ /* 0x000fe20000100800 */
[----:B------:R-:W-:-:S02]  /*1040*/  LOP3.LUT R2, R2, 0x1c0, RZ, 0xc0, !PT ;  /* 0x000001c002027812 */ /* 0x000fc400078ec0ff */
[----:B------:R-:W-:Y:S01]  /*1050*/  LOP3.LUT R3, R3, 0xfffffe00, RZ, 0xc0, !PT ;  /* 0xfffffe0003037812 */ /* 0x000fe200078ec0ff */
[C---:B------:R-:W-:Y:S01]  /*1060*/  IMAD.IADD R12, R5.reuse, 0x1, -R0 ;  /* 0x00000001050c7824 */ /* 0x040fe200078e0a00 */
[----:B------:R-:W-:Y:S01]  /*1070*/  LEA.HI R2, R2, R2, RZ, 0x1d ;  /* 0x0000000202027211 */ /* 0x000fe200078fe8ff */
[----:B------:R-:W-:Y:S01]  /*1080*/  IMAD R5, R5, 0x2, R4 ;  /* 0x0000000205057824 */ /* 0x000fe200078e0204 */
[----:B------:R-:W-:Y:S01]  /*1090*/  R2P PR, R8, 0x6 ;  /* 0x0000000608007804 */ /* 0x000fe20000000000 */
[----:B------:R-:W-:Y:S01]  /*10a0*/  IMAD R0, R13, 0x200, R14 ;  /* 0x000002000d007824 */ /* 0x000fe200078e020e */
[-C--:B------:R-:W-:Y:S01]  /*10b0*/  IADD3 R4, R7, R3.reuse, R4 ;  /* 0x0000000307047210 */ /* 0x080fe20007ffe004 */
[----:B------:R-:W-:Y:S01]  /*10c0*/  IMAD.IADD R8, R5, 0x1, R2 ;  /* 0x0000000105087824 */ /* 0x000fe200078e0202 */
[----:B------:R-:W-:Y:S01]  /*10d0*/  LOP3.LUT R5, R7, R3, RZ, 0xfc, !PT ;  /* 0x0000000307057212 */ /* 0x000fe200078efcff */
[----:B------:R-:W-:Y:S01]  /*10e0*/  IMAD R3, R9, 0x20, R17 ;  /* 0x0000002009037824 */ /* 0x000fe200078e0211 */
[----:B------:R-:W-:Y:S01]  /*10f0*/  SHF.R.S32.HI R19, RZ, 0x1f, R18 ;  /* 0x0000001fff137819 */ /* 0x000fe20000011412 */
[----:B------:R-:W-:Y:S01]  /*1100*/  IMAD.MOV.U32 R13, RZ, RZ, 0x20 ;  /* 0x00000020ff0d7424 */ /* 0x000fe200078e00ff */
[----:B------:R-:W-:-:S02]  /*1110*/  IADD3 R7, R18, 0x40, RZ ;  /* 0x0000004012077810 */ /* 0x000fc40007ffe0ff */
[----:B------:R1:W-:Y:S01]  /*1120*/  STL [R1+0xa4], R3 ;  /* 0x0000a40301007387 */ /* 0x0003e20000100800 */
[C---:B------:R-:W-:Y:S02]  /*1130*/  IADD3 R6, R18.reuse, 0xc0, RZ ;  /* 0x000000c012067810 */ /* 0x040fe40007ffe0ff */
[C---:B------:R-:W-:Y:S01]  /*1140*/  LOP3.LUT P3, RZ, R9.reuse, 0x4, RZ, 0xc0, !PT ;  /* 0x0000000409ff7812 */ /* 0x040fe2000786c0ff */
[----:B------:R-:W-:Y:S01]  /*1150*/  STL.64 [R1], R18 ;  /* 0x0000001201007387 */ /* 0x000fe20000100a00 */
[----:B------:R-:W-:Y:S02]  /*1160*/  LOP3.LUT P4, RZ, R9, 0x2, RZ, 0xc0, !PT ;  /* 0x0000000209ff7812 */ /* 0x000fe4000788c0ff */
[----:B------:R-:W-:Y:S01]  /*1170*/  IADD3 R252, R18, 0x80, RZ ;  /* 0x0000008012fc7810 */ /* 0x000fe20007ffe0ff */
[----:B------:R2:W-:Y:S01]  /*1180*/  STL [R1+0x8], R7 ;  /* 0x0000080701007387 */ /* 0x0005e20000100800 */
[----:B------:R-:W-:Y:S02]  /*1190*/  SHF.R.S32.HI R9, RZ, 0x1f, R7 ;  /* 0x0000001fff097819 */ /* 0x000fe40000011407 */
[C---:B------:R-:W-:Y:S01]  /*11a0*/  LOP3.LUT P6, RZ, R10.reuse, 0x2, RZ, 0xc0, !PT ;  /* 0x000000020aff7812 */ /* 0x040fe200078cc0ff */
[----:B------:R3:W-:Y:S01]  /*11b0*/  STL [R1+0xc], R6 ;  /* 0x00000c0601007387 */ /* 0x0007e20000100800 */
[----:B------:R-:W-:Y:S01]  /*11c0*/  LOP3.LUT P5, RZ, R10, 0x4, RZ, 0xc0, !PT ;  /* 0x000000040aff7812 */ /* 0x000fe200078ac0ff */
[----:B------:R-:W-:Y:S01]  /*11d0*/  IMAD.MOV.U32 R10, RZ, RZ, 0x40 ;  /* 0x00000040ff0a7424 */ /* 0x000fe200078e00ff */
[----:B------:R-:W-:Y:S01]  /*11e0*/  LEA R192, R0, 0x8100, 0x1 ;  /* 0x0000810000c07811 */ /* 0x000fe200078e08ff */
[----:B------:R4:W-:Y:S01]  /*11f0*/  STL [R1+0x3c], R9 ;  /* 0x00003c0901007387 */ /* 0x0009e20000100800 */
[----:B------:R-:W-:-:S02]  /*1200*/  LEA R199, R4, 0x10100, 0x1 ;  /* 0x0001010004c77811 */ /* 0x000fc400078e08ff */
[C---:B------:R-:W-:Y:S02]  /*1210*/  SEL R2, R10.reuse, 0xffffffc0, !P3 ;  /* 0xffffffc00a027807 */ /* 0x040fe40005800000 */
[----:B------:R-:W-:Y:S02]  /*1220*/  SEL R0, R10, 0xffffffc0, !P5 ;  /* 0xffffffc00a007807 */ /* 0x000fe40006800000 */
[C---:B------:R-:W-:Y:S01]  /*1230*/  IADD3 R203, R192.reuse, 0x20, RZ ;  /* 0x00000020c0cb7810 */ /* 0x040fe20007ffe0ff */
[----:B------:R-:W-:Y:S01]  /*1240*/  IMAD.IADD R198, R192, 0x1, R2 ;  /* 0x00000001c0c67824 */ /* 0x000fe200078e0202 */
[----:B-1----:R-:W-:Y:S01]  /*1250*/  LOP3.LUT R3, R11, 0x7ffffffc, RZ, 0xc0, !PT ;  /* 0x7ffffffc0b037812 */ /* 0x002fe200078ec0ff */
[----:B------:R-:W-:Y:S01]  /*1260*/  IMAD R11, R12, 0x8, R15 ;  /* 0x000000080c0b7824 */ /* 0x000fe200078e020f */
[----:B------:R-:W-:Y:S01]  /*1270*/  @P4 IADD3 R203, R192, -0x20, RZ ;  /* 0xffffffe0c0cb4810 */ /* 0x000fe20007ffe0ff */
[----:B------:R-:W-:Y:S01]  /*1280*/  IMAD.IADD R202, R199, 0x1, R0 ;  /* 0x00000001c7ca7824 */ /* 0x000fe200078e0200 */
[----:B------:R-:W-:Y:S01]  /*1290*/  LEA R193, R5, 0x100, 0x1 ;  /* 0x0000010005c17811 */ /* 0x000fe200078e08ff */
[----:B------:R-:W-:Y:S01]  /*12a0*/  IMAD.IADD R3, R16, 0x1, -R3 ;  /* 0x0000000110037824 */ /* 0x000fe200078e0a03 */
[C---:B------:R-:W-:Y:S01]  /*12b0*/  IADD3 R218, R203.reuse, 0x800, RZ ;  /* 0x00000800cbda7810 */ /* 0x040fe20007ffe0ff */
[----:B------:R-:W-:Y:S01]  /*12c0*/  IMAD.IADD R195, R2, 0x1, R203 ;  /* 0x0000000102c37824 */ /* 0x000fe200078e02cb */
[----:B--2---:R-:W-:Y:S01]  /*12d0*/  SHF.R.S32.HI R7, RZ, 0x1f, R252 ;  /* 0x0000001fff077819 */ /* 0x004fe200000114fc */
[----:B------:R-:W-:Y:S01]  /*12e0*/  IMAD.IADD R197, R0, 0x1, R193 ;  /* 0x0000000100c57824 */ /* 0x000fe200078e02c1 */
[----:B------:R-:W-:-:S02]  /*12f0*/  IADD3 R217, R203, 0x1000, RZ ;  /* 0x00001000cbd97810 */ /* 0x000fc40007ffe0ff */
[----:B---3--:R-:W-:Y:S01]  /*1300*/  SHF.R.S32.HI R6, RZ, 0x1f, R6 ;  /* 0x0000001fff067819 */ /* 0x008fe20000011406 */
[----:B------:R1:W-:Y:S01]  /*1310*/  STL [R1+0x38], R7 ;  /* 0x0000380701007387 */ /* 0x0003e20000100800 */
[----:B------:R-:W-:Y:S01]  /*1320*/  IADD3 R216, R203, 0x1800, RZ ;  /* 0x00001800cbd87810 */ /* 0x000fe20007ffe0ff */
[----:B----4-:R-:W-:Y:S02]  /*1330*/  IMAD.SHL.U32 R9, R3, 0x2, RZ ;  /* 0x0000000203097824 */ /* 0x010fe400078e00ff */
[----:B------:R2:W-:Y:S01]  /*1340*/  STL [R1+0x34], R6 ;  /* 0x0000340601007387 */ /* 0x0005e20000100800 */
[----:B------:R-:W-:Y:S02]  /*1350*/  SEL R3, R13, 0xffffffe0, !P6 ;  /* 0xffffffe00d037807 */ /* 0x000fe40007000000 */
[----:B------:R-:W-:Y:S01]  /*1360*/  IADD3 R215, R203, 0x2000, RZ ;  /* 0x00002000cbd77810 */ /* 0x000fe20007ffe0ff */
[----:B------:R3:W-:Y:S01]  /*1370*/  STL [R1+0xe8], R11 ;  /* 0x0000e80b01007387 */ /* 0x0007e20000100800 */
[----:B------:R-:W-:Y:S01]  /*1380*/  IADD3 R23, R9, 0x90, RZ ;  /* 0x0000009009177810 */ /* 0x000fe20007ffe0ff */
[----:B------:R-:W-:Y:S01]  /*1390*/  IMAD.IADD R200, R199, 0x1, R3 ;  /* 0x00000001c7c87824 */ /* 0x000fe200078e0203 */
[C---:B------:R-:W-:Y:S01]  /*13a0*/  IADD3 R22, R9.reuse, 0x98, RZ ;  /* 0x0000009809167810 */ /* 0x040fe20007ffe0ff */
[----:B------:R-:W-:Y:S01]  /*13b0*/  STL [R1+0x10], R9 ;  /* 0x0000100901007387 */ /* 0x000fe20000100800 */
[----:B------:R-:W-:Y:S01]  /*13c0*/  IADD3 R21, R9, 0xa0, RZ ;  /* 0x000000a009157810 */ /* 0x000fe20007ffe0ff */
[----:B------:R-:W-:Y:S01]  /*13d0*/  IMAD.IADD R194, R3, 0x1, R193 ;  /* 0x0000000103c27824 */ /* 0x000fe200078e02c1 */
[C---:B------:R-:W-:Y:S01]  /*13e0*/  IADD3 R20, R9.reuse, 0xa8, RZ ;  /* 0x000000a809147810 */ /* 0x040fe20007ffe0ff */
[----:B------:R-:W-:Y:S01]  /*13f0*/  IMAD.IADD R201, R200, 0x1, R0 ;  /* 0x00000001c8c97824 */ /* 0x000fe200078e0200 */
[C---:B------:R-:W-:Y:S01]  /*1400*/  IADD3 R19, R9.reuse, 0xb0, RZ ;  /* 0x000000b009137810 */ /* 0x040fe20007ffe0ff */
[----:B------:R-:W-:Y:S01]  /*1410*/  IMAD.IADD R196, R0, 0x1, R194 ;  /* 0x0000000100c47824 */ /* 0x000fe200078e02c2 */
[----:B------:R-:W-:-:S02]  /*1420*/  IADD3 R18, R9, 0xb8, RZ ;  /* 0x000000b809127810 */ /* 0x000fc40007ffe0ff */
[C---:B------:R-:W-:Y:S02]  /*1430*/  IADD3 R17, R9.reuse, 0xc0, RZ ;  /* 0x000000c009117810 */ /* 0x040fe40007ffe0ff */
[C---:B------:R-:W-:Y:S02]  /*1440*/  IADD3 R16, R9.reuse, 0xc8, RZ ;  /* 0x000000c809107810 */ /* 0x040fe40007ffe0ff */
[----:B------:R-:W-:Y:S02]  /*1450*/  IADD3 R15, R9, 0xd0, RZ ;  /* 0x000000d0090f7810 */ /* 0x000fe40007ffe0ff */
[----:B-1----:R-:W-:Y:S02]  /*1460*/  SEL R7, R13, 0xffffffe0, !P1 ;  /* 0xffffffe00d077807 */ /* 0x002fe40004800000 */
[----:B--2---:R-:W-:Y:S02]  /*1470*/  SEL R6, R10, 0xffffffc0, !P2 ;  /* 0xffffffc00a067807 */ /* 0x004fe40005000000 */
[----:B------:R-:W-:-:S02]  /*1480*/  IADD3 R10, R9, 0x10, RZ ;  /* 0x00000010090a7810 */ /* 0x000fc40007ffe0ff */
[C---:B---3--:R-:W-:Y:S02]  /*1490*/  IADD3 R11, R9.reuse, 0x8, RZ ;  /* 0x00000008090b7810 */ /* 0x048fe40007ffe0ff */
[C---:B------:R-:W-:Y:S02]  /*14a0*/  IADD3 R14, R9.reuse, 0xd8, RZ ;  /* 0x000000d8090e7810 */ /* 0x040fe40007ffe0ff */
[C---:B------:R-:W-:Y:S01]  /*14b0*/  IADD3 R13, R9.reuse, 0xe0, RZ ;  /* 0x000000e0090d7810 */ /* 0x040fe20007ffe0ff */
[----:B------:R1:W-:Y:S01]  /*14c0*/  STL [R1+0x64], R11 ;  /* 0x0000640b01007387 */ /* 0x0003e20000100800 */
[----:B------:R-:W-:Y:S02]  /*14d0*/  IADD3 R12, R9, 0xe8, RZ ;  /* 0x000000e8090c7810 */ /* 0x000fe40007ffe0ff */
[C---:B------:R-:W-:Y:S01]  /*14e0*/  IADD3 R214, R203.reuse, 0x2800, RZ ;  /* 0x00002800cbd67810 */ /* 0x040fe20007ffe0ff */
[----:B------:R2:W-:Y:S01]  /*14f0*/  STL [R1+0x60], R10 ;  /* 0x0000600a01007387 */ /* 0x0005e20000100800 */
[----:B------:R-:W-:-:S02]  /*1500*/  IADD3 R213, R203, 0x3000, RZ ;  /* 0x00003000cbd57810 */ /* 0x000fc40007ffe0ff */
[C---:B------:R-:W-:Y:S01]  /*1510*/  IADD3 R212, R203.reuse, 0x3800, RZ ;  /* 0x00003800cbd47810 */ /* 0x040fe20007ffe0ff */
[----:B------:R-:W-:Y:S01]  /*1520*/  STL [R1+0xa0], R23 ;  /* 0x0000a01701007387 */ /* 0x000fe20000100800 */
[C---:B------:R-:W-:Y:S02]  /*1530*/  IADD3 R211, R203.reuse, 0x4000, RZ ;  /* 0x00004000cbd37810 */ /* 0x040fe40007ffe0ff */
[C---:B------:R-:W-:Y:S01]  /*1540*/  IADD3 R210, R203.reuse, 0x4800, RZ ;  /* 0x00004800cbd27810 */ /* 0x040fe20007ffe0ff */
[----:B------:R3:W-:Y:S01]  /*1550*/  STL [R1+0x9c], R22 ;  /* 0x00009c1601007387 */ /* 0x0007e20000100800 */
[C---:B------:R-:W-:Y:S02]  /*1560*/  IADD3 R209, R203.reuse, 0x5000, RZ ;  /* 0x00005000cbd17810 */ /* 0x040fe40007ffe0ff */
[C---:B------:R-:W-:Y:S01]  /*1570*/  IADD3 R208, R203.reuse, 0x5800, RZ ;  /* 0x00005800cbd07810 */ /* 0x040fe20007ffe0ff */
[----:B------:R4:W-:Y:S01]  /*1580*/  STL [R1+0x98], R21 ;  /* 0x0000981501007387 */ /* 0x0009e20000100800 */
[----:B------:R-:W-:-:S02]  /*1590*/  IADD3 R207, R203, 0x6000, RZ ;  /* 0x00006000cbcf7810 */ /* 0x000fc40007ffe0ff */
[C---:B------:R-:W-:Y:S01]  /*15a0*/  IADD3 R206, R203.reuse, 0x6800, RZ ;  /* 0x00006800cbce7810 */ /* 0x040fe20007ffe0ff */
[----:B------:R-:W-:Y:S01]  /*15b0*/  STL [R1+0x94], R20 ;  /* 0x0000941401007387 */ /* 0x000fe20000100800 */
[C---:B------:R-:W-:Y:S02]  /*15c0*/  IADD3 R205, R203.reuse, 0x7000, RZ ;  /* 0x00007000cbcd7810 */ /* 0x040fe40007ffe0ff */
[----:B------:R-:W-:Y:S01]  /*15d0*/  IADD3 R204, R203, 0x7800, RZ ;  /* 0x00007800cbcc7810 */ /* 0x000fe20007ffe0ff */
[----:B------:R5:W-:Y:S01]  /*15e0*/  STL [R1+0x90], R19 ;  /* 0x0000901301007387 */ /* 0x000be20000100800 */
[C---:B-1----:R-:W-:Y:S02]  /*15f0*/  IADD3 R11, R9.reuse, 0xf0, RZ ;  /* 0x000000f0090b7810 */ /* 0x042fe40007ffe0ff */
[----:B------:R-:W-:Y:S01]  /*1600*/  IADD3 R9, R9, 0xf8, RZ ;  /* 0x000000f809097810 */ /* 0x000fe20007ffe0ff */
[----:B------:R1:W-:Y:S01]  /*1610*/  STL [R1+0x8c], R18 ;  /* 0x00008c1201007387 */ /* 0x0003e20000100800 */
[----:B--2---:R-:W-:-:S02]  /*1620*/  LEA R10, R8, 0x80, 0x1 ;  /* 0x00000080080a7811 */ /* 0x004fc400078e08ff */
[----:B------:R-:W-:Y:S01]  /*1630*/  SHF.R.S32.HI R8, RZ, 0x1f, R23 ;  /* 0x0000001fff087819 */ /* 0x000fe20000011417 */
[----:B------:R-:W-:Y:S04]  /*1640*/  STL [R1+0x88], R17 ;  /* 0x0000881101007387 */ /* 0x000fe80000100800 */
[----:B------:R2:W-:Y:S01]  /*1650*/  STL [R1+0x84], R16 ;  /* 0x0000841001007387 */ /* 0x0005e20000100800 */
[----:B---3--:R-:W-:-:S03]  /*1660*/  SHF.R.S32.HI R22, RZ, 0x1f, R22 ;  /* 0x0000001fff167819 */ /* 0x008fc60000011416 */
[----:B------:R3:W-:Y:S01]  /*1670*/  STL [R1+0x80], R15 ;  /* 0x0000800f01007387 */ /* 0x0007e20000100800 */
[----:B----4-:R-:W-:-:S03]  /*1680*/  SHF.R.S32.HI R21, RZ, 0x1f, R21 ;  /* 0x0000001fff157819 */ /* 0x010fc60000011415 */
[----:B------:R-:W-:Y:S04]  /*1690*/  STL [R1+0x7c], R14 ;  /* 0x00007c0e01007387 */ /* 0x000fe80000100800 */
[----:B------:R4:W-:Y:S01]  /*16a0*/  STL [R1+0x78], R13 ;  /* 0x0000780d01007387 */ /* 0x0009e20000100800 */
[----:B-----5:R-:W-:-:S03]  /*16b0*/  SHF.R.S32.HI R19, RZ, 0x1f, R19 ;  /* 0x0000001fff137819 */ /* 0x020fc60000011413 */
[----:B------:R5:W-:Y:S01]  /*16c0*/  STL [R1+0x74], R12 ;  /* 0x0000740c01007387 */ /* 0x000be20000100800 */
[----:B-1----:R-:W-:-:S03]  /*16d0*/  SHF.R.S32.HI R18, RZ, 0x1f, R18 ;  /* 0x0000001fff127819 */ /* 0x002fc60000011412 */
[----:B------:R-:W-:Y:S04]  /*16e0*/  STL [R1+0x70], R11 ;  /* 0x0000700b01007387 */ /* 0x000fe80000100800 */
[----:B------:R1:W-:Y:S01]  /*16f0*/  STL [R1+0x6c], R9 ;  /* 0x00006c0901007387 */ /* 0x0003e20000100800 */
[----:B--2---:R-:W-:-:S03]  /*1700*/  SHF.R.S32.HI R16, RZ, 0x1f, R16 ;  /* 0x0000001fff107819 */ /* 0x004fc60000011410 */
[----:B------:R-:W-:Y:S01]  /*1710*/  STL [R1+0x40], R10 ;  /* 0x0000400a01007387 */ /* 0x000fe20000100800 */
[----:B---3--:R-:W-:-:S03]  /*1720*/  SHF.R.S32.HI R15, RZ, 0x1f, R15 ;  /* 0x0000001fff0f7819 */ /* 0x008fc6000001140f */
[----:B------:R2:W-:Y:S04]  /*1730*/  STL [R1+0xdc], R8 ;  /* 0x0000dc0801007387 */ /* 0x0005e80000100800 */
[----:B------:R-:W-:Y:S01]  /*1740*/  STL [R1+0xd8], R22 ;  /* 0x0000d81601007387 */ /* 0x000fe20000100800 */
[----:B----4-:R-:W-:-:S03]  /*1750*/  SHF.R.S32.HI R13, RZ, 0x1f, R13 ;  /* 0x0000001fff0d7819 */ /* 0x010fc6000001140d */
[----:B------:R-:W-:Y:S01]  /*1760*/  STL [R1+0xd4], R21 ;  /* 0x0000d41501007387 */ /* 0x000fe20000100800 */
[----:B-----5:R-:W-:Y:S02]  /*1770*/  SHF.R.S32.HI R12, RZ, 0x1f, R12 ;  /* 0x0000001fff0c7819 */ /* 0x020fe4000001140c */
[----:B-1----:R-:W-:Y:S02]  /*1780*/  SHF.R.S32.HI R9, RZ, 0x1f, R9 ;  /* 0x0000001fff097819 */ /* 0x002fe40000011409 */
[----:B--2---:R-:W-:-:S05]  /*1790*/  SHF.R.S32.HI R8, RZ, 0x1f, R20 ;  /* 0x0000001fff087819 */ /* 0x004fca0000011414 */
[----:B------:R1:W-:Y:S04]  /*17a0*/  STL [R1+0xd0], R8 ;  /* 0x0000d00801007387 */ /* 0x0003e80000100800 */
[----:B------:R-:W-:Y:S04]  /*17b0*/  STL [R1+0xcc], R19 ;  /* 0x0000cc1301007387 */ /* 0x000fe80000100800 */
[----:B------:R-:W-:Y:S01]  /*17c0*/  STL [R1+0xc8], R18 ;  /* 0x0000c81201007387 */ /* 0x000fe20000100800 */
[----:B-1----:R-:W-:-:S05]  /*17d0*/  SHF.R.S32.HI R8, RZ, 0x1f, R17 ;  /* 0x0000001fff087819 */ /* 0x002fca0000011411 */
[----:B------:R1:W-:Y:S04]  /*17e0*/  STL [R1+0xc4], R8 ;  /* 0x0000c40801007387 */ /* 0x0003e80000100800 */
[----:B------:R-:W-:Y:S04]  /*17f0*/  STL [R1+0xc0], R16 ;  /* 0x0000c01001007387 */ /* 0x000fe80000100800 */
[----:B------:R-:W-:Y:S01]  /*1800*/  STL [R1+0xbc], R15 ;  /* 0x0000bc0f01007387 */ /* 0x000fe20000100800 */
[----:B-1----:R-:W-:-:S05]  /*1810*/  SHF.R.S32.HI R8, RZ, 0x1f, R14 ;  /* 0x0000001fff087819 */ /* 0x002fca000001140e */
[----:B------:R1:W-:Y:S04]  /*1820*/  STL [R1+0xb8], R8 ;  /* 0x0000b80801007387 */ /* 0x0003e80000100800 */
[----:B------:R-:W-:Y:S04]  /*1830*/  STL [R1+0xb4], R13 ;  /* 0x0000b40d01007387 */ /* 0x000fe80000100800 */
[----:B------:R-:W-:Y:S01]  /*1840*/  STL [R1+0xb0], R12 ;  /* 0x0000b00c01007387 */ /* 0x000fe20000100800 */
[----:B-1----:R-:W-:Y:S01]  /*1850*/  SHF.R.S32.HI R8, RZ, 0x1f, R11 ;  /* 0x0000001fff087819 */ /* 0x002fe2000001140b */
[----:B------:R-:W-:-:S04]  /*1860*/  IMAD.IADD R11, R10, 0x1, R6 ;  /* 0x000000010a0b7824 */ /* 0x000fc800078e0206 */
[----:B------:R1:W-:Y:S04]  /*1870*/  STL [R1+0xac], R8 ;  /* 0x0000ac0801007387 */ /* 0x0003e80000100800 */
[----:B------:R2:W-:Y:S04]  /*1880*/  STL [R1+0xa8], R9 ;  /* 0x0000a80901007387 */ /* 0x0005e80000100800 */
[----:B------:R-:W-:Y:S01]  /*1890*/  STL [R1+0x5c], R11 ;  /* 0x00005c0b01007387 */ /* 0x000fe20000100800 */
[C---:B-1----:R-:W-:Y:S02]  /*18a0*/  IADD3 R8, R10.reuse, -0x10, RZ ;  /* 0xfffffff00a087810 */ /* 0x042fe40007ffe0ff */
[C---:B------:R-:W-:Y:S01]  /*18b0*/  @P0 IADD3 R8, R10.reuse, 0x10, RZ ;  /* 0x000000100a080810 */ /* 0x040fe20007ffe0ff */
[----:B--2---:R-:W-:-:S04]  /*18c0*/  IMAD.IADD R9, R10, 0x1, R7 ;  /* 0x000000010a097824 */ /* 0x004fc800078e0207 */
[----:B------:R-:W-:Y:S02]  /*18d0*/  IMAD.IADD R4, R6, 0x1, R8 ;  /* 0x0000000106047824 */ /* 0x000fe400078e0208 */
[----:B------:R-:W-:Y:S01]  /*18e0*/  IMAD.IADD R2, R9, 0x1, R6 ;  /* 0x0000000109027824 */ /* 0x000fe200078e0206 */
[----:B------:R-:W-:Y:S04]  /*18f0*/  STL [R1+0x4c], R9 ;  /* 0x00004c0901007387 */ /* 0x000fe80000100800 */
[----:B------:R1:W-:Y:S04]  /*1900*/  STL [R1+0x58], R2 ;  /* 0x0000580201007387 */ /* 0x0003e80000100800 */
[----:B------:R-:W-:Y:S04]  /*1910*/  STL [R1+0x44], R8 ;  /* 0x0000440801007387 */ /* 0x000fe80000100800 */
[----:B------:R-:W-:Y:S01]  /*1920*/  STL [R1+0x54], R4 ;  /* 0x0000540401007387 */ /* 0x000fe20000100800 */
[----:B-1----:R-:W-:-:S05]  /*1930*/  IMAD.IADD R2, R7, 0x1, R8 ;  /* 0x0000000107027824 */ /* 0x002fca00078e0208 */
[----:B------:R1:W-:Y:S02]  /*1940*/  STL [R1+0x48], R2 ;  /* 0x0000480201007387 */ /* 0x0003e40000100800 */
[----:B-1----:R-:W-:-:S05]  /*1950*/  IMAD.IADD R2, R2, 0x1, R6 ;  /* 0x0000000102027824 */ /* 0x002fca00078e0206 */
[----:B------:R1:W-:Y:S02]  /*1960*/  STL [R1+0x50], R2 ;  /* 0x0000500201007387 */ /* 0x0003e40000100800 */
.L_x_1315:
[----:B------:R-:W2:Y:S01]  /*1970*/  LDL R0, [R1+0x2c] ;  /* 0x00002c0001007983 */ /* 0x000ea20000100800 */
[----:B------:R-:W-:Y:S01]  /*1980*/  IMAD.MOV.U32 R13, RZ, RZ, 0x4 ;  /* 0x00000004ff0d7424 */ /* 0x000fe200078e00ff */
[----:B------:R-:W-:Y:S02]  /*1990*/  ISETP.NE.U32.AND P0, PT, RZ, c[0x0][0x370], PT ;  /* 0x0000dc00ff007a0c */ /* 0x000fe40003f05070 */
[----:B------:R-:W3:Y:S02]  /*19a0*/  LDL R11, [R1+0x28] ;  /* 0x00002800010b7983 */ /* 0x000ee40000100800 */
[----:B------:R-:W-:Y:S01]  /*19b0*/  ISETP.NE.AND.EX P0, PT, RZ, c[0x0][0x374], PT, P0 ;  /* 0x0000dd00ff007a0c */ /* 0x000fe20003f05300 */
[----:B-12---:R-:W-:-:S05]  /*19c0*/  IMAD.WIDE R2, R0, R13, c[0x0][0x588] ;  /* 0x0001620000027625 */ /* 0x006fca00078e020d */
[----:B------:R-:W2:Y:S01]  /*19d0*/  LDG.E R114, [R2.64] ;  /* 0x0000000602727981 */ /* 0x000ea2000c1e1900 */
[----:B------:R-:W-:Y:S01]  /*19e0*/  ISETP.NE.U32.AND P5, PT, RZ, c[0x0][0x360], PT ;  /* 0x0000d800ff007a0c */ /* 0x000fe20003fa5070 */
[----:B------:R-:W-:Y:S01]  /*19f0*/  CS2R R6, SRZ ;  /* 0x0000000000067805 */ /* 0x000fe2000001ff00 */
        /* <DEDUP_REMOVED lines=9> */
[----:B------:R-:W-:Y:S02]  /*1a90*/  @P0 LEA.HI.X R3, R114, c[0x0][0x374], R115, 0x2, P1 ;  /* 0x0000dd0072030a11 */ /* 0x000fe400008f1473 */
[----:B------:R-:W-:-:S03]  /*1aa0*/  ISETP.NE.U32.AND P1, PT, RZ, c[0x0][0x350], PT ;  /* 0x0000d400ff007a0c */ /* 0x000fc60003f25070 */
[----:B------:R2:W5:Y:S01]  /*1ab0*/  @P0 LDG.E R7, [R2.64] ;  /* 0x0000000602070981 */ /* 0x000562000c1e1900 */
[----:B------:R-:W-:Y:S02]  /*1ac0*/  ISETP.NE.AND.EX P1, PT, RZ, c[0x0][0x354], PT, P1 ;  /* 0x0000d500ff007a0c */ /* 0x000fe40003f25310 */
[C---:B------:R-:W-:Y:S02]  /*1ad0*/  @P5 LEA R8, P0, R114.reuse, c[0x0][0x360], 0x2 ;  /* 0x0000d80072085a11 */ /* 0x040fe400078010ff */
[C-C-:B------:R-:W-:Y:S02]  /*1ae0*/  LEA.HI.X R5, R114.reuse, c[0x0][0x34c], R115.reuse, 0x2, P4 ;  /* 0x0000d30072057a11 */ /* 0x140fe400020f1473 */
[----:B------:R-:W-:-:S03]  /*1af0*/  @P5 LEA.HI.X R9, R114, c[0x0][0x364], R115, 0x2, P0 ;  /* 0x0000d90072095a11 */ /* 0x000fc600000f1473 */
[----:B------:R1:W5:Y:S04]  /*1b00*/  @P2 LDG.E R6, [R4.64] ;  /* 0x0000000604062981 */ /* 0x000368000c1e1900 */
[----:B------:R1:W5:Y:S01]  /*1b10*/  @P5 LDG.E R18, [R8.64] ;  /* 0x0000000608125981 */ /* 0x000362000c1e1900 */
[----:B--2---:R-:W-:-:S04]  /*1b20*/  LEA R2, P3, R114, c[0x0][0x350], 0x2 ;  /* 0x0000d40072027a11 */ /* 0x004fc800078610ff */
[----:B------:R-:W-:-:S05]  /*1b30*/  LEA.HI.X R3, R114, c[0x0][0x354], R115, 0x2, P3 ;  /* 0x0000d50072037a11 */ /* 0x000fca00018f1473 */
[----:B------:R1:W5:Y:S01]  /*1b40*/  @P1 LDG.E R10, [R2.64] ;  /* 0x00000006020a1981 */ /* 0x000362000c1e1900 */
[----:B---3--:R-:W-:-:S05]  /*1b50*/  LOP3.LUT R107, R11, 0xffff, RZ, 0xc0, !PT ;  /* 0x0000ffff0b6b7812 */ /* 0x008fca00078ec0ff */
[----:B------:R1:W-:Y:S01]  /*1b60*/  STL [R1+0x1c], R107 ;  /* 0x00001c6b01007387 */ /* 0x0003e20000100800 */
[----:B------:R-:W-:Y:S01]  /*1b70*/  YIELD ;  /* 0x0000000000007946 */ /* 0x000fe20003800000 */
[----:B------:R-:W-:Y:S05]  /*1b80*/  @P5 BRA `(.L_x_1235) ;  /* 0x0000005000005947 */ /* 0x000fea0003800000 */
[----:B-----5:R-:W-:Y:S01]  /*1b90*/  MOV R18, c[0x0][0x168] ;  /* 0x00005a0000127a02 */ /* 0x020fe20000000f00 */
[----:B------:R-:W-:Y:S05]  /*1ba0*/  @!P2 BRA `(.L_x_1235) ;  /* 0x000000300000a947 */ /* 0x000fea0003800000 */
[----:B-1----:R-:W2:Y:S04]  /*1bb0*/  LDG.E R8, [R4.64] ;  /* 0x0000000604087981 */ /* 0x002ea8000c1e1900 */
[----:B------:R-:W2:Y:S02]  /*1bc0*/  LDG.E R0, [R4.64+0x4] ;  /* 0x0000040604007981 */ /* 0x000ea4000c1e1900 */
[----:B--2---:R-:W-:Y:S02]  /*1bd0*/  IADD3 R18, -R8, R0, RZ ;  /* 0x0000000008127210 */ /* 0x004fe40007ffe1ff */
.L_x_1235:
[----:B------:R-:W-:-:S04]  /*1be0*/  ISETP.NE.U32.AND P0, PT, RZ, c[0x0][0x368], PT ;  /* 0x0000da00ff007a0c */ /* 0x000fc80003f05070 */
[----:B------:R-:W-:-:S13]  /*1bf0*/  ISETP.NE.AND.EX P0, PT, RZ, c[0x0][0x36c], PT, P0 ;  /* 0x0000db00ff007a0c */ /* 0x000fda0003f05300 */
[----:B------:R-:W-:Y:S05]  /*1c00*/  @!P0 BRA `(.L_x_1236) ;  /* 0x0000004000008947 */ /* 0x000fea0003800000 */
[----:B-1----:R-:W-:-:S04]  /*1c10*/  LEA R2, P0, R114, c[0x0][0x368], 0x2 ;  /* 0x0000da0072027a11 */ /* 0x002fc800078010ff */
[----:B------:R-:W-:-:S05]  /*1c20*/  LEA.HI.X R3, R114, c[0x0][0x36c], R115, 0x2, P0 ;  /* 0x0000db0072037a11 */ /* 0x000fca00000f1473 */
[----:B------:R1:W5:Y:S01]  /*1c30*/  LDG.E R0, [R2.64] ;  /* 0x0000000602007981 */ /* 0x000362000c1e1900 */
[----:B------:R-:W-:Y:S05]  /*1c40*/  BRA `(.L_x_1237) ;  /* 0x0000005000007947 */ /* 0x000fea0003800000 */
.L_x_1236:
[----:B------:R-:W-:Y:S01]  /*1c50*/  MOV R0, c[0x0][0x1d0] ;  /* 0x0000740000007a02 */ /* 0x000fe20000000f00 */
[----:B------:R-:W-:Y:S05]  /*1c60*/  @!P1 BRA `(.L_x_1237) ;  /* 0x0000003000009947 */ /* 0x000fea0003800000 */
[----:B-1----:R-:W2:Y:S04]  /*1c70*/  LDG.E R4, [R2.64] ;  /* 0x0000000602047981 */ /* 0x002ea8000c1e1900 */
[----:B------:R-:W2:Y:S02]  /*1c80*/  LDG.E R0, [R2.64+0x4] ;  /* 0x0000040602007981 */ /* 0x000ea4000c1e1900 */
[----:B--2---:R-:W-:-:S04]  /*1c90*/  IADD3 R0, -R4, R0, RZ ;  /* 0x0000000004007210 */ /* 0x004fc80007ffe1ff */
.L_x_1237:
[C---:B-1----:R-:W-:Y:S01]  /*1ca0*/  LOP3.LUT R2, R11.reuse, 0xff000000, RZ, 0xc0, !PT ;  /* 0xff0000000b027812 */ /* 0x042fe200078ec0ff */
[--C-:B-----5:R-:W-:Y:S01]  /*1cb0*/  IMAD.IADD R19, R0, 0x1, -R7.reuse ;  /* 0x0000000100137824 */ /* 0x120fe200078e0a07 */
[----:B------:R-:W-:Y:S01]  /*1cc0*/  LOP3.LUT R3, R11, 0xff0000, RZ, 0xc0, !PT ;  /* 0x00ff00000b037812 */ /* 0x000fe200078ec0ff */
[----:B------:R-:W-:Y:S01]  /*1cd0*/  BSSY B0, `(.L_x_1238) ;  /* 0x000002d000007945 */ /* 0x000fe20003800000 */
[----:B------:R-:W-:Y:S01]  /*1ce0*/  SHF.R.U32.HI R4, RZ, 0x8, R2 ;  /* 0x00000008ff047819 */ /* 0x000fe20000011602 */
[----:B------:R-:W-:Y:S01]  /*1cf0*/  IMAD.IADD R12, R10, 0x1, R7 ;  /* 0x000000010a0c7824 */ /* 0x000fe200078e0207 */
[----:B------:R-:W-:-:S02]  /*1d00*/  ISETP.GE.AND P0, PT, R19, 0x1, PT ;  /* 0x000000011300780c */ /* 0x000fc40003f06270 */
[----:B------:R-:W-:Y:S02]  /*1d10*/  LEA.HI R3, R3, R4, RZ, 0x10 ;  /* 0x0000000403037211 */ /* 0x000fe400078f80ff */
[----:B------:R-:W-:Y:S02]  /*1d20*/  IADD3 R0, R19, 0x3f, RZ ;  /* 0x0000003f13007810 */ /* 0x000fe40007ffe0ff */
[----:B------:R-:W-:Y:S02]  /*1d30*/  LOP3.LUT R14, R3, 0xff, RZ, 0xc0, !PT ;  /* 0x000000ff030e7812 */ /* 0x000fe400078ec0ff */
[----:B------:R-:W-:Y:S02]  /*1d40*/  SHF.R.U32.HI R5, RZ, 0x10, R3 ;  /* 0x00000010ff057819 */ /* 0x000fe40000011603 */
[----:B------:R-:W-:Y:S01]  /*1d50*/  SHF.R.S32.HI R2, RZ, 0x1f, R0 ;  /* 0x0000001fff027819 */ /* 0x000fe20000011400 */
[----:B------:R1:W-:Y:S03]  /*1d60*/  STL [R1+0x68], R14 ;  /* 0x0000680e01007387 */ /* 0x0003e60000100800 */
[----:B------:R-:W-:Y:S01]  /*1d70*/  LEA.HI R0, R2, R0, RZ, 0x6 ;  /* 0x0000000002007211 */ /* 0x000fe200078f30ff */
[----:B------:R1:W-:Y:S01]  /*1d80*/  STL [R1+0x28], R5 ;  /* 0x0000280501007387 */ /* 0x0003e20000100800 */
[----:B------:R-:W-:-:S02]  /*1d90*/  IMAD.MOV.U32 R2, RZ, RZ, RZ ;  /* 0x000000ffff027224 */ /* 0x000fc400078e00ff */
[----:B------:R-:W-:Y:S01]  /*1da0*/  SHF.R.S32.HI R8, RZ, 0x6, R0 ;  /* 0x00000006ff087819 */ /* 0x000fe20000011400 */
        /* <DEDUP_REMOVED lines=31> */
.L_x_1239:
[----:B------:R-:W-:Y:S05]  /*1fa0*/  BSYNC B0 ;  /* 0x0000000000007941 */ /* 0x000fea0003800000 */
.L_x_1238:
        /* <DEDUP_REMOVED lines=73> */
[----:B------:R-:W2:Y:S01]  /*2440*/  LDL R102, [R1+0x24] ;  /* 0x0000240001667983 */ /* 0x000ea20000100800 */
[----:B------:R-:W-:-:S03]  /*2450*/  ISETP.NE.U32.AND P0, PT, RZ, c[0x0][0x340], PT ;  /* 0x0000d000ff007a0c */ /* 0x000fc60003f05070 */
[----:B------:R-:W3:Y:S04]  /*2460*/  LDL R106, [R1+0x8] ;  /* 0x00000800016a7983 */ /* 0x000ee80000100800 */
[----:B------:R-:W4:Y:S01]  /*2470*/  LDL.64 R110, [R1] ;  /* 0x00000000016e7983 */ /* 0x000f220000100a00 */
[----:B------:R-:W-:-:S03]  /*2480*/  ISETP.NE.AND.EX P0, PT, RZ, c[0x0][0x344], PT, P0 ;  /* 0x0000d100ff007a0c */ /* 0x000fc60003f05300 */
[----:B------:R-:W5:Y:S10]  /*2490*/  LDL R21, [R1+0xc] ;  /* 0x00000c0001157983 */ /* 0x000f740000100800 */
[----:B------:R-:W-:-:S05]  /*24a0*/  @P0 IMAD.WIDE R2, R114, R13, c[0x0][0x340] ;  /* 0x0000d00072020625 */ /* 0x000fca00078e020d */
[----:B------:R1:W4:Y:S04]  /*24b0*/  @P0 LDG.E R11, [R2.64] ;  /* 0x00000006020b0981 */ /* 0x000328000c1e1900 */
[----:B------:R-:W1:Y:S01]  /*24c0*/  S2R R8, SR_TID.X ;  /* 0x0000000000087919 */ /* 0x000e620000002100 */
[----:B------:R-:W-:-:S05]  /*24d0*/  SHF.R.S32.HI R0, RZ, 0x1f, R6 ;  /* 0x0000001fff007819 */ /* 0x000fca0000011406 */
[----:B------:R-:W-:-:S04]  /*24e0*/  IMAD R0, R0, c[0x0][0x178], RZ ;  /* 0x00005e0000007a24 */ /* 0x000fc800078e02ff */
[----:B------:R-:W-:Y:S02]  /*24f0*/  IMAD R0, R6, c[0x0][0x17c], R0 ;  /* 0x00005f0006007a24 */ /* 0x000fe400078e0200 */
[----:B-1----:R-:W-:-:S05]  /*2500*/  IMAD.MOV.U32 R2, RZ, RZ, c[0x0][0x2c4] ;  /* 0x0000b100ff027624 */ /* 0x002fca00078e00ff */
[----:B------:R-:W-:Y:S01]  /*2510*/  ISETP.NE.AND P3, PT, R2, 0x1, PT ;  /* 0x000000010200780c */ /* 0x000fe20003f65270 */
[----:B------:R-:W-:Y:S01]  /*2520*/  IMAD.WIDE.U32 R2, R6, c[0x0][0x178], RZ ;  /* 0x00005e0006027a25 */ /* 0x000fe200078e00ff */
[----:B------:R-:W-:-:S03]  /*2530*/  SHF.R.S32.HI R103, RZ, 0x1f, R8 ;  /* 0x0000001fff677819 */ /* 0x000fc60000011408 */
[----:B------:R-:W-:Y:S01]  /*2540*/  IMAD.IADD R3, R3, 0x1, R0 ;  /* 0x0000000103037824 */ /* 0x000fe200078e0200 */
[----:B------:R-:W-:Y:S02]  /*2550*/  LEA.HI R103, R103, R8, RZ, 0x3 ;  /* 0x0000000867677211 */ /* 0x000fe400078f18ff */
[----:B------:R-:W-:Y:S01]  /*2560*/  SEL R7, R115, RZ, !P2 ;  /* 0x000000ff73077207 */ /* 0x000fe20005000000 */
[----:B------:R-:W-:Y:S01]  /*2570*/  IMAD.WIDE.U32 R2, R107, c[0x0][0x1b8], R2 ;  /* 0x00006e006b027a25 */ /* 0x000fe200078e0002 */
[----:B------:R-:W-:-:S03]  /*2580*/  SHF.R.S32.HI R103, RZ, 0x3, R103 ;  /* 0x00000003ff677819 */ /* 0x000fc60000011467 */
[----:B------:R-:W-:Y:S01]  /*2590*/  IMAD R5, R107, c[0x0][0x1bc], R3 ;  /* 0x00006f006b057a24 */ /* 0x000fe200078e0203 */
[----:B------:R-:W-:Y:S01]  /*25a0*/  SEL R3, R114, RZ, !P2 ;  /* 0x000000ff72037207 */ /* 0x000fe20005000000 */
[----:B------:R-:W-:Y:S01]  /*25b0*/  IMAD R8, R7, c[0x0][0x1c0], RZ ;  /* 0x0000700007087a24 */ /* 0x000fe200078e02ff */
[----:B------:R-:W-:-:S03]  /*25c0*/  SHF.R.S32.HI R7, RZ, 0x1f, R12 ;  /* 0x0000001fff077819 */ /* 0x000fc6000001140c */
[----:B------:R-:W-:Y:S01]  /*25d0*/  IMAD R14, R3, c[0x0][0x1c4], R8 ;  /* 0x00007100030e7a24 */ /* 0x000fe200078e0208 */
[----:B------:R-:W-:Y:S02]  /*25e0*/  IADD3 R96, R224, -0x1, RZ ;  /* 0xffffffffe0607810 */ /* 0x000fe40007ffe0ff */
[----:B--2---:R-:W-:-:S05]  /*25f0*/  LEA R6, R102, R4, 0x7 ;  /* 0x0000000466067211 */ /* 0x004fca00078e38ff */
[----:B------:R-:W-:-:S04]  /*2600*/  @P3 IMAD.HI.U32 R4, R6, c[0x0][0x2c8], RZ ;  /* 0x0000b20006043a27 */ /* 0x000fc800078e00ff */
[----:B------:R-:W-:Y:S01]  /*2610*/  IMAD.MOV.U32 R0, RZ, RZ, R6 ;  /* 0x000000ffff007224 */ /* 0x000fe200078e0006 */
[----:B------:R-:W-:Y:S01]  /*2620*/  @P3 SHF.R.U32.HI R0, RZ, c[0x0][0x2cc], R4 ;  /* 0x0000b300ff003a19 */ /* 0x000fe20000011604 */
[----:B------:R-:W-:Y:S01]  /*2630*/  IMAD.MOV.U32 R4, RZ, RZ, R2 ;  /* 0x000000ffff047224 */ /* 0x000fe200078e0002 */
[----:B------:R-:W-:-:S03]  /*2640*/  IADD3 R2, P2, R103, R12, RZ ;  /* 0x0000000c67027210 */ /* 0x000fc60007f5e0ff */
[----:B------:R-:W-:Y:S01]  /*2650*/  IMAD.WIDE.U32 R4, R3, c[0x0][0x1c0], R4 ;  /* 0x0000700003047a25 */ /* 0x000fe200078e0004 */
[----:B------:R-:W-:-:S05]  /*2660*/  LEA.HI.X.SX32 R3, R103, R7, 0x1, P2 ;  /* 0x0000000767037211 */ /* 0x000fca00010f0eff */
[C---:B------:R-:W-:Y:S02]  /*2670*/  IMAD R15, R3.reuse, c[0x0][0x1e0], RZ ;  /* 0x00007800030f7a24 */ /* 0x040fe400078e02ff */
[----:B------:R-:W-:Y:S01]  /*2680*/  IMAD R3, R3, c[0x0][0x208], RZ ;  /* 0x0000820003037a24 */ /* 0x000fe200078e02ff */
[----:B---3--:R-:W-:Y:S01]  /*2690*/  ISETP.GE.AND P5, PT, R106, c[0x0][0x1d4], PT ;  /* 0x000075006a007a0c */ /* 0x008fe20003fa6270 */
[C---:B------:R-:W-:Y:S02]  /*26a0*/  IMAD R16, R2.reuse, c[0x0][0x1e4], R15 ;  /* 0x0000790002107a24 */ /* 0x040fe400078e020f */
[----:B----4-:R-:W-:Y:S01]  /*26b0*/  IMAD.WIDE.U32 R8, R2, c[0x0][0x1e0], R110 ;  /* 0x0000780002087a25 */ /* 0x010fe200078e006e */
[----:B------:R-:W-:-:S03]  /*26c0*/  ISETP.GE.AND P4, PT, R110, c[0x0][0x1d4], PT ;  /* 0x000075006e007a0c */ /* 0x000fc60003f86270 */
[----:B------:R-:W-:Y:S01]  /*26d0*/  IMAD.WIDE.U32 R12, R2, c[0x0][0x208], R110 ;  /* 0x00008200020c7a25 */ /* 0x000fe200078e006e */
[----:B------:R-:W-:-:S03]  /*26e0*/  SEL R7, RZ, 0xffffffff, P5 ;  /* 0xffffffffff077807 */ /* 0x000fc60002800000 */
[----:B------:R-:W-:Y:S01]  /*26f0*/  IMAD R15, R2, c[0x0][0x20c], R3 ;  /* 0x00008300020f7a24 */ /* 0x000fe200078e0203 */
[----:B------:R-:W-:Y:S02]  /*2700*/  SHF.R.S32.HI R2, RZ, 0x1f, R0 ;  /* 0x0000001fff027819 */ /* 0x000fe40000011400 */
[----:B------:R-:W-:Y:S02]  /*2710*/  IADD3 R3, R5, R14, RZ ;  /* 0x0000000e05037210 */ /* 0x000fe40007ffe0ff */
[----:B------:R-:W-:Y:S01]  /*2720*/  SEL R10, RZ, 0x1, P4 ;  /* 0x00000001ff0a7807 */ /* 0x000fe20002000000 */
[----:B------:R-:W-:Y:S01]  /*2730*/  IMAD R5, R2, c[0x0][0x1b0], RZ ;  /* 0x00006c0002057a24 */ /* 0x000fe200078e02ff */
[----:B------:R-:W-:Y:S01]  /*2740*/  SHF.L.U32 R17, R7, 0x1, RZ ;  /* 0x0000000107117819 */ /* 0x000fe200000006ff */
[----:B------:R-:W-:Y:S02]  /*2750*/  IMAD.MOV.U32 R2, RZ, RZ, R4 ;  /* 0x000000ffff027224 */ /* 0x000fe400078e0004 */
[----:B------:R-:W-:Y:S01]  /*2760*/  IMAD.MOV R7, RZ, RZ, -R0 ;  /* 0x000000ffff077224 */ /* 0x000fe200078e0a00 */
[----:B------:R-:W-:Y:S01]  /*2770*/  LOP3.LUT R17, R17, 0x2, R10, 0xe2, !PT ;  /* 0x0000000211117812 */ /* 0x000fe200078ee20a */
[----:B------:R-:W-:-:S02]  /*2780*/  IMAD R4, R0, c[0x0][0x1b4], R5 ;  /* 0x00006d0000047a24 */ /* 0x000fc400078e0205 */
[----:B------:R-:W-:Y:S01]  /*2790*/  IMAD.WIDE.U32 R2, R0, c[0x0][0x1b0], R2 ;  /* 0x00006c0000027a25 */ /* 0x000fe200078e0002 */
[----:B------:R-:W-:-:S03]  /*27a0*/  ISETP.GE.AND P2, PT, R252, c[0x0][0x1d4], PT ;  /* 0x00007500fc007a0c */ /* 0x000fc60003f46270 */
[----:B------:R-:W-:Y:S01]  /*27b0*/  IMAD R10, R7, c[0x0][0x2c4], R6 ;  /* 0x0000b100070a7a24 */ /* 0x000fe200078e0206 */
[----:B-----5:R-:W-:Y:S02]  /*27c0*/  ISETP.GE.AND P6, PT, R21, c[0x0][0x1d4], PT ;  /* 0x0000750015007a0c */ /* 0x020fe40003fc6270 */
[----:B------:R-:W-:Y:S02]  /*27d0*/  IADD3 R5, R9, R16, RZ ;  /* 0x0000001009057210 */ /* 0x000fe40007ffe0ff */
[----:B------:R-:W-:Y:S01]  /*27e0*/  IADD3 R3, R3, R4, RZ ;  /* 0x0000000403037210 */ /* 0x000fe20007ffe0ff */
[----:B------:R-:W-:Y:S01]  /*27f0*/  IMAD.MOV.U32 R4, RZ, RZ, R8 ;  /* 0x000000ffff047224 */ /* 0x000fe200078e0008 */
[----:B------:R-:W-:Y:S02]  /*2800*/  SHF.R.S32.HI R0, RZ, 0x1f, R10 ;  /* 0x0000001fff007819 */ /* 0x000fe4000001140a */
[----:B------:R-:W-:Y:S02]  /*2810*/  SEL R14, RZ, 0x4, P2 ;  /* 0x00000004ff0e7807 */ /* 0x000fe40001000000 */
[----:B------:R-:W-:Y:S01]  /*2820*/  SEL R6, RZ, 0x8, P6 ;  /* 0x00000008ff067807 */ /* 0x000fe20003000000 */
[----:B------:R-:W-:-:S03]  /*2830*/  IMAD.WIDE.U32 R8, R107, c[0x0][0x1e8], R4 ;  /* 0x00007a006b087a25 */ /* 0x000fc600078e0004 */
[----:B------:R-:W-:Y:S01]  /*2840*/  LOP3.LUT R28, R6, R17, R14, 0xfe, !PT ;  /* 0x00000011061c7212 */ /* 0x000fe200078efe0e */
[----:B------:R-:W-:Y:S01]  /*2850*/  IMAD R4, R0, c[0x0][0x1a8], RZ ;  /* 0x00006a0000047a24 */ /* 0x000fe200078e02ff */
[----:B------:R-:W-:Y:S01]  /*2860*/  MOV R6, R12 ;  /* 0x0000000c00067202 */ /* 0x000fe20000000f00 */
[----:B------:R-:W-:Y:S01]  /*2870*/  IMAD.IADD R7, R13, 0x1, R15 ;  /* 0x000000010d077824 */ /* 0x000fe200078e020f */
[----:B------:R-:W-:Y:S01]  /*2880*/  @P0 SHF.R.S32.HI R0, RZ, 0x1f, R11 ;  /* 0x0000001fff000819 */ /* 0x000fe2000001140b */
[----:B------:R-:W-:Y:S02]  /*2890*/  @!P0 IMAD.MOV.U32 R0, RZ, RZ, R115 ;  /* 0x000000ffff008224 */ /* 0x000fe400078e0073 */
[----:B------:R-:W-:Y:S02]  /*28a0*/  IMAD R12, R10, c[0x0][0x1ac], R4 ;  /* 0x00006b000a0c7a24 */ /* 0x000fe400078e0204 */
[----:B------:R-:W-:Y:S01]  /*28b0*/  IMAD.WIDE.U32 R4, R107, c[0x0][0x210], R6 ;  /* 0x000084006b047a25 */ /* 0x000fe200078e0006 */
[----:B------:R-:W-:-:S02]  /*28c0*/  SEL R6, R0, RZ, !P1 ;  /* 0x000000ff00067207 */ /* 0x000fc40004800000 */
[----:B------:R-:W-:Y:S01]  /*28d0*/  @!P0 MOV R11, R114 ;  /* 0x00000072000b8202 */ /* 0x000fe20000000f00 */
[----:B------:R-:W-:-:S03]  /*28e0*/  IMAD.WIDE.U32 R2, R10, c[0x0][0x1a8], R2 ;  /* 0x00006a000a027a25 */ /* 0x000fc600078e0002 */
[----:B------:R-:W-:Y:S01]  /*28f0*/  SEL R0, R11, RZ, !P1 ;  /* 0x000000ff0b007207 */ /* 0x000fe20004800000 */
[----:B------:R-:W-:Y:S01]  /*2900*/  IMAD.IADD R3, R3, 0x1, R12 ;  /* 0x0000000103037824 */ /* 0x000fe200078e020c */
[----:B------:R-:W-:Y:S01]  /*2910*/  LEA R15, P0, R2, c[0x0][0x160], 0x1 ;  /* 0x00005800020f7a11 */ /* 0x000fe200078008ff */
[C---:B------:R-:W-:Y:S02]  /*2920*/  IMAD R7, R6.reuse, c[0x0][0x1f0], RZ ;  /* 0x00007c0006077a24 */ /* 0x040fe400078e02ff */
[C---:B------:R-:W-:Y:S02]  /*2930*/  IMAD R5, R107.reuse, c[0x0][0x214], R5 ;  /* 0x000085006b057a24 */ /* 0x040fe400078e0205 */
[----:B------:R-:W-:Y:S02]  /*2940*/  IMAD R6, R6, c[0x0][0x218], RZ ;  /* 0x0000860006067a24 */ /* 0x000fe400078e02ff */
[----:B------:R-:W-:Y:S01]  /*2950*/  IMAD R9, R107, c[0x0][0x1ec], R9 ;  /* 0x00007b006b097a24 */ /* 0x000fe200078e0209 */
[----:B------:R-:W-:Y:S01]  /*2960*/  LEA.HI.X R14, R2, c[0x0][0x164], R3, 0x1, P0 ;  /* 0x00005900020e7a11 */ /* 0x000fe200000f0c03 */
[----:B------:R-:W-:-:S02]  /*2970*/  IMAD R2, R0, c[0x0][0x21c], R6 ;  /* 0x0000870000027a24 */ /* 0x000fc400078e0206 */
[----:B------:R-:W-:Y:S01]  /*2980*/  IMAD.WIDE.U32 R230, R0, c[0x0][0x218], R4 ;  /* 0x0000860000e67a25 */ /* 0x000fe200078e0004 */
[----:B------:R-:W-:-:S03]  /*2990*/  P2R R98, PR, RZ, 0x20 ;  /* 0x00000020ff627803 */ /* 0x000fc60000000000 */
[C---:B------:R-:W-:Y:S02]  /*29a0*/  IMAD R3, R0.reuse, c[0x0][0x1f4], R7 ;  /* 0x00007d0000037a24 */ /* 0x040fe400078e0207 */
[----:B------:R-:W-:Y:S01]  /*29b0*/  IMAD.WIDE.U32 R228, R0, c[0x0][0x1f0], R8 ;  /* 0x00007c0000e47a25 */ /* 0x000fe200078e0008 */
[----:B------:R-:W-:Y:S02]  /*29c0*/  P2R R99, PR, RZ, 0x10 ;  /* 0x00000010ff637803 */ /* 0x000fe40000000000 */
[----:B------:R-:W-:Y:S01]  /*29d0*/  P2R R20, PR, RZ, 0x4 ;  /* 0x00000004ff147803 */ /* 0x000fe20000000000 */
[----:B------:R-:W-:Y:S01]  /*29e0*/  IMAD.IADD R227, R229, 0x1, R3 ;  /* 0x00000001e5e37824 */ /* 0x000fe200078e0203 */
[----:B------:R-:W-:Y:S02]  /*29f0*/  ISETP.GE.AND P5, PT, R110, c[0x0][0x198], PT ;  /* 0x000066006e007a0c */ /* 0x000fe40003fa6270 */
[----:B------:R-:W-:Y:S02]  /*2a00*/  ISETP.GE.AND P4, PT, R106, c[0x0][0x198], PT ;  /* 0x000066006a007a0c */ /* 0x000fe40003f86270 */
[----:B------:R-:W-:-:S02]  /*2a10*/  ISETP.GE.AND P3, PT, R252, c[0x0][0x198], PT ;  /* 0x00006600fc007a0c */ /* 0x000fc40003f66270 */
[----:B------:R-:W-:Y:S02]  /*2a20*/  LEA R12, R102, R103, 0x7 ;  /* 0x00000067660c7211 */ /* 0x000fe400078e38ff */
[----:B------:R-:W-:Y:S02]  /*2a30*/  IADD3 R235, R231, R2, RZ ;  /* 0x00000002e7eb7210 */ /* 0x000fe40007ffe0ff */
[----:B------:R-:W-:Y:S01]  /*2a40*/  ISETP.GE.AND P2, PT, R21, c[0x0][0x198], PT ;  /* 0x0000660015007a0c */ /* 0x000fe20003f46270 */
[----:B------:R-:W-:Y:S10]  /*2a50*/  BRA.DIV ~URZ, `(.L_x_1241) ;  /* 0x0000d2b27f007947 */ /* 0x000ff4000b800000 */
[----:B------:R1:W2:Y:S02]  /*2a60*/  SHFL.IDX PT, R4, R14, RZ, 0x181f ;  /* 0x00181fff0e047589 */ /* 0x0002a400000e0000 */
.L_x_1320:
[----:B------:R-:W-:Y:S05]  /*2a70*/  BRA.DIV ~URZ, `(.L_x_1242) ;  /* 0x0000d3027f007947 */ /* 0x000fea000b800000 */
[----:B------:R3:W4:Y:S02]  /*2a80*/  SHFL.IDX PT, R0, R15, RZ, 0x181f ;  /* 0x00181fff0f007589 */ /* 0x00072400000e0000 */
.L_x_1321:
[----:B------:R-:W-:Y:S01]  /*2a90*/  IMAD R13, R18, c[0x0][0x2c4], RZ ;  /* 0x0000b100120d7a24 */ /* 0x000fe200078e02ff */
[----:B------:R-:W-:Y:S04]  /*2aa0*/  BSSY B0, `(.L_x_1243) ;  /* 0x0000018000007945 */ /* 0x000fe80003800000 */
[----:B------:R-:W-:-:S13]  /*2ab0*/  ISETP.GE.AND P0, PT, R12, R13, PT ;  /* 0x0000000d0c00720c */ /* 0x000fda0003f06270 */
[----:B------:R-:W-:Y:S05]  /*2ac0*/  @P0 BRA `(.L_x_1244) ;  /* 0x0000015000000947 */ /* 0x000fea0003800000 */
[----:B------:R-:W5:Y:S04]  /*2ad0*/  LDL.64 R8, [R1] ;  /* 0x0000000001087983 */ /* 0x000f680000100a00 */
[----:B---3--:R-:W3:Y:S04]  /*2ae0*/  LDL R3, [R1+0x8] ;  /* 0x0000080001037983 */ /* 0x008ee80000100800 */
[----:B----4-:R-:W4:Y:S04]  /*2af0*/  LDL R6, [R1+0x3c] ;  /* 0x00003c0001067983 */ /* 0x010f280000100800 */
[----:B--2---:R-:W2:Y:S04]  /*2b00*/  LDL R2, [R1+0x38] ;  /* 0x0000380001027983 */ /* 0x004ea80000100800 */
[----:B------:R-:W2:Y:S04]  /*2b10*/  LDL R5, [R1+0xc] ;  /* 0x00000c0001057983 */ /* 0x000ea80000100800 */
[----:B------:R-:W2:Y:S01]  /*2b20*/  LDL R16, [R1+0x34] ;  /* 0x0000340001107983 */ /* 0x000ea20000100800 */
[----:B-----5:R-:W-:-:S04]  /*2b30*/  LEA R10, P0, R8, R0, 0x1 ;  /* 0x00000000080a7211 */ /* 0x020fc800078008ff */
[----:B------:R-:W-:Y:S02]  /*2b40*/  LEA.HI.X R11, R8, R4, R9, 0x1, P0 ;  /* 0x00000004080b7211 */ /* 0x000fe400000f0c09 */
[----:B---3--:R-:W-:-:S03]  /*2b50*/  LEA R8, P0, R3, R0, 0x1 ;  /* 0x0000000003087211 */ /* 0x008fc600078008ff */
[----:B------:R-:W-:Y:S01]  /*2b60*/  @!PT LDS RZ, [RZ] ;  /* 0x00000000fffff984 */ /* 0x000fe20000000800 */
[----:B------:R-:W-:Y:S01]  /*2b70*/  @!PT LDS RZ, [RZ] ;  /* 0x00000000fffff984 */ /* 0x000fe20000000800 */
[----:B------:R-:W-:Y:S01]  /*2b80*/  @!PT LDS RZ, [RZ] ;  /* 0x00000000fffff984 */ /* 0x000fe20000000800 */
[----:B------:R3:W-:Y:S01]  /*2b90*/  LDGSTS.E.BYPASS.LTC128B.128 [R219+0x10100], [R10.64], !P5 ;  /* 0x101000000adb7fae */ /* 0x0007e2000e901d46 */
[----:B----4-:R-:W-:Y:S02]  /*2ba0*/  LEA.HI.X R9, R3, R4, R6, 0x1, P0 ;  /* 0x0000000403097211 */ /* 0x010fe400000f0c06 */
[----:B------:R-:W-:-:S03]  /*2bb0*/  LEA R6, P0, R252, R0, 0x1 ;  /* 0x00000000fc067211 */ /* 0x000fc600078008ff */
[----:B------:R3:W-:Y:S01]  /*2bc0*/  LDGSTS.E.BYPASS.LTC128B.128 [R219+0x14100], [R8.64], !P4 ;  /* 0x1410000008db7fae */ /* 0x0007e2000e101d46 */
[----:B--2---:R-:W-:Y:S02]  /*2bd0*/  LEA.HI.X R7, R252, R4, R2, 0x1, P0 ;  /* 0x00000004fc077211 */ /* 0x004fe400000f0c02 */
[----:B------:R-:W-:-:S03]  /*2be0*/  LEA R2, P0, R5, R0, 0x1 ;  /* 0x0000000005027211 */ /* 0x000fc600078008ff */
[----:B------:R3:W-:Y:S01]  /*2bf0*/  LDGSTS.E.BYPASS.LTC128B.128 [R219+0x18100], [R6.64], !P3 ;  /* 0x1810000006db7fae */ /* 0x0007e2000d901d46 */
[----:B------:R-:W-:-:S05]  /*2c00*/  LEA.HI.X R3, R5, R4, R16, 0x1, P0 ;  /* 0x0000000405037211 */ /* 0x000fca00000f0c10 */
[----:B------:R3:W-:Y:S04]  /*2c10*/  LDGSTS.E.BYPASS.LTC128B.128 [R219+0x1c100], [R2.64], !P2 ;  /* 0x1c10000002db7fae */ /* 0x0007e8000d101d46 */
.L_x_1244:
[----:B------:R-:W-:Y:S05]  /*2c20*/  BSYNC B0 ;  /* 0x0000000000007941 */ /* 0x000fea0003800000 */
.L_x_1243:
[----:B------:R-:W-:Y:S05]  /*2c30*/  BRA.DIV ~URZ, `(.L_x_1245) ;  /* 0x0000d1a27f007947 */ /* 0x000fea000b800000 */
[----:B--2---:R2:W1:Y:S04]  /*2c40*/  SHFL.IDX PT, R4, R14, 0x1, 0x181f ;  /* 0x00381f000e047f89 */ /* 0x00446800000e0000 */
[----:B----4-:R2:W4:Y:S02]  /*2c50*/  SHFL.IDX PT, R0, R15, 0x1, 0x181f ;  /* 0x00381f000f007f89 */ /* 0x01052400000e0000 */
.L_x_1322:
[----:B---3--:R-:W-:Y:S01]  /*2c60*/  IADD3 R2, R12, 0x20, RZ ;  /* 0x000000200c027810 */ /* 0x008fe20007ffe0ff */
[----:B------:R-:W-:Y:S03]  /*2c70*/  BSSY B0, `(.L_x_1246) ;  /* 0x0000018000007945 */ /* 0x000fe60003800000 */
[----:B------:R-:W-:-:S13]  /*2c80*/  ISETP.GE.AND P0, PT, R2, R13, PT ;  /* 0x0000000d0200720c */ /* 0x000fda0003f06270 */
[----:B------:R-:W-:Y:S05]  /*2c90*/  @P0 BRA `(.L_x_1247) ;  /* 0x0000015000000947 */ /* 0x000fea0003800000 */
[----:B------:R-:W3:Y:S04]  /*2ca0*/  LDL.64 R8, [R1] ;  /* 0x0000000001087983 */ /* 0x000ee80000100a00 */
[----:B------:R-:W5:Y:S04]  /*2cb0*/  LDL R6, [R1+0x8] ;  /* 0x0000080001067983 */ /* 0x000f680000100800 */
[----:B--2---:R-:W2:Y:S04]  /*2cc0*/  LDL R7, [R1+0x3c] ;  /* 0x00003c0001077983 */ /* 0x004ea80000100800 */
[----:B----4-:R-:W4:Y:S04]  /*2cd0*/  LDL R3, [R1+0x38] ;  /* 0x0000380001037983 */ /* 0x010f280000100800 */
[----:B------:R-:W4:Y:S04]  /*2ce0*/  LDL R5, [R1+0xc] ;  /* 0x00000c0001057983 */ /* 0x000f280000100800 */
[----:B------:R-:W4:Y:S01]  /*2cf0*/  LDL R16, [R1+0x34] ;  /* 0x0000340001107983 */ /* 0x000f220000100800 */
[----:B---3--:R-:W-:-:S04]  /*2d00*/  LEA R10, P0, R8, R0, 0x1 ;  /* 0x00000000080a7211 */ /* 0x008fc800078008ff */
[----:B-1----:R-:W-:Y:S02]  /*2d10*/  LEA.HI.X R11, R8, R4, R9, 0x1, P0 ;  /* 0x00000004080b7211 */ /* 0x002fe400000f0c09 */
[----:B-----5:R-:W-:-:S03]  /*2d20*/  LEA R8, P0, R6, R0, 0x1 ;  /* 0x0000000006087211 */ /* 0x020fc600078008ff */
[----:B------:R-:W-:Y:S01]  /*2d30*/  @!PT LDS RZ, [RZ] ;  /* 0x00000000fffff984 */ /* 0x000fe20000000800 */
[----:B------:R-:W-:Y:S01]  /*2d40*/  @!PT LDS RZ, [RZ] ;  /* 0x00000000fffff984 */ /* 0x000fe20000000800 */
[----:B------:R-:W-:Y:S01]  /*2d50*/  @!PT LDS RZ, [RZ] ;  /* 0x00000000fffff984 */ /* 0x000fe20000000800 */
[----:B------:R1:W-:Y:S01]  /*2d60*/  LDGSTS.E.BYPASS.LTC128B.128 [R219+0x11100], [R10.64], !P5 ;  /* 0x111000000adb7fae */ /* 0x0003e2000e901d46 */
[----:B--2---:R-:W-:Y:S02]  /*2d70*/  LEA.HI.X R9, R6, R4, R7, 0x1, P0 ;  /* 0x0000000406097211 */ /* 0x004fe400000f0c07 */
[----:B------:R-:W-:-:S03]  /*2d80*/  LEA R6, P0, R252, R0, 0x1 ;  /* 0x00000000fc067211 */ /* 0x000fc600078008ff */
[----:B------:R1:W-:Y:S01]  /*2d90*/  LDGSTS.E.BYPASS.LTC128B.128 [R219+0x15100], [R8.64], !P4 ;  /* 0x1510000008db7fae */ /* 0x0003e2000e101d46 */
[----:B----4-:R-:W-:Y:S02]  /*2da0*/  LEA.HI.X R7, R252, R4, R3, 0x1, P0 ;  /* 0x00000004fc077211 */ /* 0x010fe400000f0c03 */
[----:B------:R-:W-:-:S03]  /*2db0*/  LEA R2, P0, R5, R0, 0x1 ;  /* 0x0000000005027211 */ /* 0x000fc600078008ff */
[----:B------:R1:W-:Y:S01]  /*2dc0*/  LDGSTS.E.BYPASS.LTC128B.128 [R219+0x19100], [R6.64], !P3 ;  /* 0x1910000006db7fae */ /* 0x0003e2000d901d46 */
[----:B------:R-:W-:-:S05]  /*2dd0*/  LEA.HI.X R3, R5, R4, R16, 0x1, P0 ;  /* 0x0000000405037211 */ /* 0x000fca00000f0c10 */
[----:B------:R1:W-:Y:S04]  /*2de0*/  LDGSTS.E.BYPASS.LTC128B.128 [R219+0x1d100], [R2.64], !P2 ;  /* 0x1d10000002db7fae */ /* 0x0003e8000d101d46 */
.L_x_1247:
[----:B------:R-:W-:Y:S05]  /*2df0*/  BSYNC B0 ;  /* 0x0000000000007941 */ /* 0x000fea0003800000 */
.L_x_1246:
[----:B------:R-:W-:Y:S05]  /*2e00*/  BRA.DIV ~URZ, `(.L_x_1248) ;  /* 0x0000d0927f007947 */ /* 0x000fea000b800000 */
[----:B-1----:R1:W3:Y:S02]  /*2e10*/  SHFL.IDX PT, R4, R14, 0x2, 0x181f ;  /* 0x00581f000e047f89 */ /* 0x0022e400000e0000 */
.L_x_1323:
[----:B------:R-:W-:Y:S05]  /*2e20*/  BRA.DIV ~URZ, `(.L_x_1249) ;  /* 0x0000d0e27f007947 */ /* 0x000fea000b800000 */
[----:B----4-:R4:W1:Y:S02]  /*2e30*/  SHFL.IDX PT, R0, R15, 0x2, 0x181f ;  /* 0x00581f000f007f89 */ /* 0x01086400000e0000 */
.L_x_1324:
[----:B------:R-:W-:Y:S01]  /*2e40*/  IADD3 R2, R12, 0x40, RZ ;  /* 0x000000400c027810 */ /* 0x000fe20007ffe0ff */
[----:B------:R-:W-:Y:S03]  /*2e50*/  BSSY B0, `(.L_x_1250) ;  /* 0x0000018000007945 */ /* 0x000fe60003800000 */
[----:B------:R-:W-:-:S13]  /*2e60*/  ISETP.GE.AND P0, PT, R2, R13, PT ;  /* 0x0000000d0200720c */ /* 0x000fda0003f06270 */
[----:B------:R-:W-:Y:S05]  /*2e70*/  @P0 BRA `(.L_x_1251) ;  /* 0x0000015000000947 */ /* 0x000fea0003800000 */
[----:B------:R-:W5:Y:S04]  /*2e80*/  LDL.64 R8, [R1] ;  /* 0x0000000001087983 */ /* 0x000f680000100a00 */
[----:B--2---:R-:W2:Y:S04]  /*2e90*/  LDL R6, [R1+0x8] ;  /* 0x0000080001067983 */ /* 0x004ea80000100800 */
[----:B----4-:R-:W4:Y:S04]  /*2ea0*/  LDL R7, [R1+0x3c] ;  /* 0x00003c0001077983 */ /* 0x010f280000100800 */
[----:B---3--:R-:W3:Y:S04]  /*2eb0*/  LDL R3, [R1+0x38] ;  /* 0x0000380001037983 */ /* 0x008ee80000100800 */
[----:B------:R-:W3:Y:S04]  /*2ec0*/  LDL R5, [R1+0xc] ;  /* 0x00000c0001057983 */ /* 0x000ee80000100800 */
[----:B------:R-:W3:Y:S01]  /*2ed0*/  LDL R16, [R1+0x34] ;  /* 0x0000340001107983 */ /* 0x000ee20000100800 */
[----:B-1---5:R-:W-:-:S04]  /*2ee0*/  LEA R10, P0, R8, R0, 0x1 ;  /* 0x00000000080a7211 */ /* 0x022fc800078008ff */
[----:B------:R-:W-:Y:S02]  /*2ef0*/  LEA.HI.X R11, R8, R4, R9, 0x1, P0 ;  /* 0x00000004080b7211 */ /* 0x000fe400000f0c09 */
[----:B--2---:R-:W-:-:S03]  /*2f00*/  LEA R8, P0, R6, R0, 0x1 ;  /* 0x0000000006087211 */ /* 0x004fc600078008ff */
[----:B------:R-:W-:Y:S01]  /*2f10*/  @!PT LDS RZ, [RZ] ;  /* 0x00000000fffff984 */ /* 0x000fe20000000800 */
[----:B------:R-:W-:Y:S01]  /*2f20*/  @!PT LDS RZ, [RZ] ;  /* 0x00000000fffff984 */ /* 0x000fe20000000800 */
[----:B------:R-:W-:Y:S01]  /*2f30*/  @!PT LDS RZ, [RZ] ;  /* 0x00000000fffff984 */ /* 0x000fe20000000800 */
[----:B------:R1:W-:Y:S01]  /*2f40*/  LDGSTS.E.BYPASS.LTC128B.128 [R219+0x12100], [R10.64], !P5 ;  /* 0x121000000adb7fae */ /* 0x0003e2000e901d46 */
[----:B----4-:R-:W-:Y:S02]  /*2f50*/  LEA.HI.X R9, R6, R4, R7, 0x1, P0 ;  /* 0x0000000406097211 */ /* 0x010fe400000f0c07 */
[----:B------:R-:W-:-:S03]  /*2f60*/  LEA R6, P0, R252, R0, 0x1 ;  /* 0x00000000fc067211 */ /* 0x000fc600078008ff */
[----:B------:R1:W-:Y:S01]  /*2f70*/  LDGSTS.E.BYPASS.LTC128B.128 [R219+0x16100], [R8.64], !P4 ;  /* 0x1610000008db7fae */ /* 0x0003e2000e101d46 */
[----:B---3--:R-:W-:Y:S02]  /*2f80*/  LEA.HI.X R7, R252, R4, R3, 0x1, P0 ;  /* 0x00000004fc077211 */ /* 0x008fe400000f0c03 */
[----:B------:R-:W-:-:S03]  /*2f90*/  LEA R2, P0, R5, R0, 0x1 ;  /* 0x0000000005027211 */ /* 0x000fc600078008ff */
[----:B------:R1:W-:Y:S01]  /*2fa0*/  LDGSTS.E.BYPASS.LTC128B.128 [R219+0x1a100], [R6.64], !P3 ;  /* 0x1a10000006db7fae */ /* 0x0003e2000d901d46 */
[----:B------:R-:W-:-:S05]  /*2fb0*/  LEA.HI.X R3, R5, R4, R16, 0x1, P0 ;  /* 0x0000000405037211 */ /* 0x000fca00000f0c10 */
[----:B------:R1:W-:Y:S04]  /*2fc0*/  LDGSTS.E.BYPASS.LTC128B.128 [R219+0x1e100], [R2.64], !P2 ;  /* 0x1e10000002db7fae */ /* 0x0003e8000d101d46 */
.L_x_1251:
[----:B------:R-:W-:Y:S05]  /*2fd0*/  BSYNC B0 ;  /* 0x0000000000007941 */ /* 0x000fea0003800000 */
.L_x_1250:
[----:B------:R-:W-:Y:S05]  /*2fe0*/  BRA.DIV ~URZ, `(.L_x_1252) ;  /* 0x0000cf827f007947 */ /* 0x000fea000b800000 */
[----:B---3--:R3:W2:Y:S04]  /*2ff0*/  SHFL.IDX PT, R4, R14, 0x3, 0x181f ;  /* 0x00781f000e047f89 */ /* 0x0086a800000e0000 */
[----:B-1----:R3:W1:Y:S02]  /*3000*/  SHFL.IDX PT, R0, R15, 0x3, 0x181f ;  /* 0x00781f000f007f89 */ /* 0x00266400000e0000 */
.L_x_1325:
[----:B------:R-:W5:Y:S04]  /*3010*/  LDL.64 R6, [R1] ;  /* 0x0000000001067983 */ /* 0x000f680000100a00 */
[----:B---3--:R-:W3:Y:S04]  /*3020*/  LDL R3, [R1+0x8] ;  /* 0x0000080001037983 */ /* 0x008ee80000100800 */
[----:B----4-:R-:W4:Y:S04]  /*3030*/  LDL R5, [R1+0x3c] ;  /* 0x00003c0001057983 */ /* 0x010f280000100800 */
[----:B--2---:R-:W2:Y:S04]  /*3040*/  LDL R10, [R1+0x38] ;  /* 0x00003800010a7983 */ /* 0x004ea80000100800 */
[----:B------:R-:W2:Y:S04]  /*3050*/  LDL R11, [R1+0xc] ;  /* 0x00000c00010b7983 */ /* 0x000ea80000100800 */
[----:B------:R-:W2:Y:S01]  /*3060*/  LDL R14, [R1+0x34] ;  /* 0x00003400010e7983 */ /* 0x000ea20000100800 */
[----:B------:R-:W-:Y:S01]  /*3070*/  IADD3 R2, R12, 0x60, RZ ;  /* 0x000000600c027810 */ /* 0x000fe20007ffe0ff */
[----:B------:R-:W-:-:S02]  /*3080*/  IMAD R97, R96, -0x40, R19 ;  /* 0xffffffc060617824 */ /* 0x000fc400078e0213 */
[----:B------:R-:W2:Y:S01]  /*3090*/  LDL R133, [R1+0x18] ;  /* 0x0000180001857983 */ /* 0x000ea20000100800 */
[----:B------:R-:W-:-:S13]  /*30a0*/  ISETP.GE.AND P1, PT, R2, R13, PT ;  /* 0x0000000d0200720c */ /* 0x000fda0003f26270 */
[----:B-1---5:R-:W-:-:S04]  /*30b0*/  @!P1 LEA R8, P0, R6, R0, 0x1 ;  /* 0x0000000006089211 */ /* 0x022fc800078008ff */
[----:B------:R-:W-:Y:S02]  /*30c0*/  @!P1 LEA.HI.X R9, R6, R4, R7, 0x1, P0 ;  /* 0x0000000406099211 */ /* 0x000fe400000f0c07 */
[----:B---3--:R-:W-:-:S03]  /*30d0*/  @!P1 LEA R6, P0, R3, R0, 0x1 ;  /* 0x0000000003069211 */ /* 0x008fc600078008ff */
[----:B------:R-:W-:Y:S01]  /*30e0*/  @!PT LDS RZ, [RZ] ;  /* 0x00000000fffff984 */ /* 0x000fe20000000800 */
[----:B------:R-:W-:Y:S01]  /*30f0*/  @!PT LDS RZ, [RZ] ;  /* 0x00000000fffff984 */ /* 0x000fe20000000800 */
[----:B------:R-:W-:Y:S01]  /*3100*/  @!PT LDS RZ, [RZ] ;  /* 0x00000000fffff984 */ /* 0x000fe20000000800 */
[----:B------:R1:W-:Y:S01]  /*3110*/  @!P1 LDGSTS.E.BYPASS.LTC128B.128 [R219+0x13100], [R8.64], !P5 ;  /* 0x1310000008db9fae */ /* 0x0003e2000e901d46 */
[----:B----4-:R-:W-:-:S03]  /*3120*/  @!P1 LEA.HI.X R7, R3, R4, R5, 0x1, P0 ;  /* 0x0000000403079211 */ /* 0x010fc600000f0c05 */
[----:B------:R-:W3:Y:S01]  /*3130*/  S2R R5, SR_TID.X ;  /* 0x0000000000057919 */ /* 0x000ee20000002100 */
[----:B------:R-:W-:-:S03]  /*3140*/  @!P1 LEA R2, P0, R252, R0, 0x1 ;  /* 0x00000000fc029211 */ /* 0x000fc600078008ff */
[----:B------:R4:W-:Y:S01]  /*3150*/  @!P1 LDGSTS.E.BYPASS.LTC128B.128 [R219+0x17100], [R6.64], !P4 ;  /* 0x1710000006db9fae */ /* 0x0009e2000e101d46 */
[----:B--2---:R-:W-:-:S05]  /*3160*/  @!P1 LEA.HI.X R3, R252, R4, R10, 0x1, P0 ;  /* 0x00000004fc039211 */ /* 0x004fca00000f0c0a */
[----:B------:R2:W-:Y:S01]  /*3170*/  @!P1 LDGSTS.E.BYPASS.LTC128B.128 [R219+0x1b100], [R2.64], !P3 ;  /* 0x1b10000002db9fae */ /* 0x0005e2000d901d46 */
[----:B---3--:R-:W-:-:S04]  /*3180*/  SHF.R.S32.HI R10, RZ, 0x1f, R5 ;  /* 0x0000001fff0a7819 */ /* 0x008fc80000011405 */
[----:B------:R-:W-:-:S04]  /*3190*/  LEA.HI R10, R10, R5, RZ, 0x3 ;  /* 0x000000050a0a7211 */ /* 0x000fc800078f18ff */
[----:B------:R-:W-:Y:S02]  /*31a0*/  SHF.R.S32.HI R10, RZ, 0x3, R10 ;  /* 0x00000003ff0a7819 */ /* 0x000fe4000001140a */
[----:B----4-:R-:W-:-:S03]  /*31b0*/  SHF.R.S32.HI R6, RZ, 0x1f, R96 ;  /* 0x0000001fff067819 */ /* 0x010fc60000011460 */
[----:B------:R-:W-:Y:S01]  /*31c0*/  IMAD.IADD R5, R19, 0x1, -R10 ;  /* 0x0000000113057824 */ /* 0x000fe200078e0a0a */
[----:B--2---:R-:W-:-:S03]  /*31d0*/  @!P1 LEA R2, P0, R11, R0, 0x1 ;  /* 0x000000000b029211 */ /* 0x004fc600078008ff */
[----:B------:R-:W-:Y:S01]  /*31e0*/  IMAD R0, R96, -0x40, R5 ;  /* 0xffffffc060007824 */ /* 0x000fe200078e0205 */
[----:B------:R-:W-:Y:S01]  /*31f0*/  @!P1 LEA.HI.X R3, R11, R4, R14, 0x1, P0 ;  /* 0x000000040b039211 */ /* 0x000fe200000f0c0e */
[----:B------:R-:W-:-:S03]  /*3200*/  IMAD R7, R6, c[0x0][0x1e0], RZ ;  /* 0x0000780006077a24 */ /* 0x000fc600078e02ff */
[----:B------:R-:W-:Y:S01]  /*3210*/  ISETP.GE.AND P0, PT, R0, 0x1, PT ;  /* 0x000000010000780c */ /* 0x000fe20003f06270 */
[----:B------:R2:W-:Y:S01]  /*3220*/  @!P1 LDGSTS.E.BYPASS.LTC128B.128 [R219+0x1f100], [R2.64], !P2 ;  /* 0x1f10000002db9fae */ /* 0x0005e2000d101d46 */
[----:B------:R-:W-:-:S03]  /*3230*/  IMAD.WIDE.U32 R4, R96, c[0x0][0x1e0], RZ ;  /* 0x0000780060047a25 */ /* 0x000fc600078e00ff */
[----:B------:R-:W0:Y:S01]  /*3240*/  LDGDEPBAR ;  /* 0x00000000000079af */ /* 0x000e220000000000 */
[----:B------:R-:W-:Y:S01]  /*3250*/  IMAD R7, R96, c[0x0][0x1e4], R7 ;  /* 0x0000790060077a24 */ /* 0x000fe200078e0207 */
[----:B------:R-:W-:Y:S02]  /*3260*/  WARPSYNC 0xffffffff ;  /* 0xffffffff00007948 */ /* 0x000fe40003800000 */
[----:B------:R-:W-:Y:S01]  /*3270*/  BAR.SYNC.DEFER_BLOCKING 0x0 ;  /* 0x0000000000007b1d */ /* 0x000fe20000010000 */
[----:B------:R-:W-:Y:S02]  /*3280*/  ISETP.GE.AND P2, PT, R0, 0x21, PT ;  /* 0x000000210000780c */ /* 0x000fe40003f46270 */
[----:B------:R-:W-:Y:S02]  /*3290*/  LEA R0, P1, R4, R228, 0x6 ;  /* 0x000000e404007211 */ /* 0x000fe400078230ff */
[----:B------:R-:W-:Y:S02]  /*32a0*/  ISETP.NE.AND P3, PT, R99, RZ, PT ;  /* 0x000000ff6300720c */ /* 0x000fe40003f65270 */
[----:B------:R-:W-:-:S02]  /*32b0*/  ISETP.NE.AND P4, PT, R98, RZ, PT ;  /* 0x000000ff6200720c */ /* 0x000fc40003f85270 */
[----:B------:R-:W-:Y:S01]  /*32c0*/  ISETP.NE.AND P5, PT, R20, RZ, PT ;  /* 0x000000ff1400720c */ /* 0x000fe20003fa5270 */
[----:B--2---:R-:W-:Y:S02]  /*32d0*/  IMAD.IADD R2, R5, 0x1, R7 ;  /* 0x0000000105027824 */ /* 0x004fe400078e0207 */
[----:B------:R-:W-:-:S03]  /*32e0*/  IMAD.MOV.U32 R3, RZ, RZ, 0x20 ;  /* 0x00000020ff037424 */ /* 0x000fc600078e00ff */
[----:B------:R-:W-:Y:S01]  /*32f0*/  LEA.HI.X R2, R4, R227, R2, 0x6, P1 ;  /* 0x000000e304027211 */ /* 0x000fe200008f3402 */
[----:B-1----:R-:W-:Y:S01]  /*3300*/  IMAD.WIDE.U32 R8, R3, c[0x0][0x1e0], RZ ;  /* 0x0000780003087a25 */ /* 0x002fe200078e00ff */
[----:B------:R-:W-:-:S03]  /*3310*/  @P0 LEA R4, P1, R0, c[0x0][0x1c8], 0x1 ;  /* 0x0000720000040a11 */ /* 0x000fc600078208ff */
[----:B------:R-:W-:Y:S01]  /*3320*/  IMAD R3, R3, c[0x0][0x1e4], RZ ;  /* 0x0000790003037a24 */ /* 0x000fe200078e02ff */
[C---:B------:R-:W-:Y:S02]  /*3330*/  @P0 LEA.HI.X R5, R0.reuse, c[0x0][0x1cc], R2, 0x1, P1 ;  /* 0x0000730000050a11 */ /* 0x040fe400008f0c02 */
[----:B------:R-:W-:-:S03]  /*3340*/  @P2 IADD3 R0, P1, R0, R8, RZ ;  /* 0x0000000800002210 */ /* 0x000fc60007f3e0ff */
[----:B------:R-:W-:Y:S01]  /*3350*/  @!PT LDS RZ, [RZ] ;  /* 0x00000000fffff984 */ /* 0x000fe20000000800 */
[----:B------:R-:W-:Y:S01]  /*3360*/  @!PT LDS RZ, [RZ] ;  /* 0x00000000fffff984 */ /* 0x000fe20000000800 */
[----:B------:R-:W-:Y:S01]  /*3370*/  @!PT LDS RZ, [RZ] ;  /* 0x00000000fffff984 */ /* 0x000fe20000000800 */
[----:B------:R1:W-:Y:S01]  /*3380*/  @P0 LDGSTS.E.BYPASS.LTC128B.128 [R219+0x8100], [R4.64], !P3 ;  /* 0x0810000004db0fae */ /* 0x0003e2000d901d46 */
[----:B------:R-:W-:Y:S02]  /*3390*/  @P2 IADD3.X R3, R2, R9, R3, P1, !PT ;  /* 0x0000000902032210 */ /* 0x000fe40000ffe403 */
[C---:B------:R-:W-:Y:S01]  /*33a0*/  @P2 LEA R2, P1, R0.reuse, c[0x0][0x1c8], 0x1 ;  /* 0x0000720000022a11 */ /* 0x040fe200078208ff */
[----:B------:R1:W-:Y:S03]  /*33b0*/  @P0 LDGSTS.E.BYPASS.LTC128B.128 [R219+0xa100], [R4.64+0x80], !P4 ;  /* 0x0a10008004db0fae */ /* 0x0003e6000e101d46 */
[----:B------:R-:W-:Y:S01]  /*33c0*/  @P2 LEA.HI.X R3, R0, c[0x0][0x1cc], R3, 0x1, P1 ;  /* 0x0000730000032a11 */ /* 0x000fe200008f0c03 */
[----:B------:R1:W-:Y:S04]  /*33d0*/  @P0 LDGSTS.E.BYPASS.LTC128B.128 [R219+0xc100], [R4.64+0x100], !P5 ;  /* 0x0c10010004db0fae */ /* 0x0003e8000e901d46 */
[----:B------:R1:W-:Y:S04]  /*33e0*/  @P0 LDGSTS.E.BYPASS.LTC128B.128 [R219+0xe100], [R4.64+0x180], !P6 ;  /* 0x0e10018004db0fae */ /* 0x0003e8000f101d46 */
[----:B------:R2:W-:Y:S04]  /*33f0*/  @P2 LDGSTS.E.BYPASS.LTC128B.128 [R219+0x9100], [R2.64], !P3 ;  /* 0x0910000002db2fae */ /* 0x0005e8000d901d46 */
[----:B------:R2:W-:Y:S04]  /*3400*/  @P2 LDGSTS.E.BYPASS.LTC128B.128 [R219+0xb100], [R2.64+0x80], !P4 ;  /* 0x0b10008002db2fae */ /* 0x0005e8000e101d46 */
[----:B------:R2:W-:Y:S04]  /*3410*/  @P2 LDGSTS.E.BYPASS.LTC128B.128 [R219+0xd100], [R2.64+0x100], !P5 ;  /* 0x0d10010002db2fae */ /* 0x0005e8000e901d46 */
[----:B------:R2:W-:Y:S04]  /*3420*/  @P2 LDGSTS.E.BYPASS.LTC128B.128 [R219+0xf100], [R2.64+0x180], !P6 ;  /* 0x0f10018002db2fae */ /* 0x0005e8000f101d46 */
[----:B------:R-:W0:Y:S01]  /*3430*/  LDGDEPBAR ;  /* 0x00000000000079af */ /* 0x000e220000000000 */
[----:B------:R-:W-:-:S04]  /*3440*/  IMAD R0, R6, c[0x0][0x208], RZ ;  /* 0x0000820006007a24 */ /* 0x000fc800078e02ff */
[C---:B------:R-:W-:Y:S02]  /*3450*/  IMAD R6, R96.reuse, c[0x0][0x20c], R0 ;  /* 0x0000830060067a24 */ /* 0x040fe400078e0200 */
[----:B-1----:R-:W-:-:S05]  /*3460*/  IMAD.WIDE.U32 R4, R96, c[0x0][0x208], RZ ;  /* 0x0000820060047a25 */ /* 0x002fca00078e00ff */
[----:B------:R-:W-:Y:S02]  /*3470*/  LEA R0, P1, R4, R230, 0x6 ;  /* 0x000000e604007211 */ /* 0x000fe400078230ff */
[----:B--2---:R-:W-:Y:S01]  /*3480*/  IADD3 R3, R5, R6, RZ ;  /* 0x0000000605037210 */ /* 0x004fe20007ffe0ff */
[----:B------:R-:W-:-:S04]  /*3490*/  DEPBAR.LE SB0, 0x1 ;  /* 0x000080400000791a */ /* 0x000fc80000000000 */
[----:B------:R-:W-:-:S04]  /*34a0*/  DEPBAR.LE SB0, 0x0 ;  /* 0x000080000000791a */ /* 0x000fc80000000000 */
[----:B------:R-:W-:Y:S01]  /*34b0*/  BAR.SYNC.DEFER_BLOCKING 0x0 ;  /* 0x0000000000007b1d */ /* 0x000fe20000010000 */
[----:B------:R-:W-:Y:S01]  /*34c0*/  LEA R2, P0, R0, c[0x0][0x1f8], 0x1 ;  /* 0x00007e0000027a11 */ /* 0x000fe200078008ff */
[----:B------:R-:W-:Y:S01]  /*34d0*/  IMAD.MOV.U32 R5, RZ, RZ, c[0x0][0x208] ;  /* 0x00008200ff057624 */ /* 0x000fe200078e00ff */
[----:B------:R-:W-:Y:S02]  /*34e0*/  LEA.HI.X R3, R4, R235, R3, 0x6, P1 ;  /* 0x000000eb04037211 */ /* 0x000fe400008f3403 */
[----:B------:R-:W-:Y:S01]  /*34f0*/  LOP3.LUT R4, R28, 0x1, RZ, 0xc0, !PT ;  /* 0x000000011c047812 */ /* 0x000fe200078ec0ff */
[----:B------:R-:W-:Y:S01]  /*3500*/  IMAD.MOV.U32 R6, RZ, RZ, c[0x0][0x20c] ;  /* 0x00008300ff067624 */ /* 0x000fe200078e00ff */
[----:B------:R-:W-:Y:S02]  /*3510*/  LEA.HI.X R3, R0, c[0x0][0x1fc], R3, 0x1, P0 ;  /* 0x00007f0000037a11 */ /* 0x000fe400000f0c03 */
[----:B------:R-:W-:Y:S02]  /*3520*/  LEA R12, P0, R5, R2, 0x6 ;  /* 0x00000002050c7211 */ /* 0x000fe400078030ff */
[----:B------:R-:W-:-:S02]  /*3530*/  ISETP.NE.U32.AND P3, PT, R4, 0x1, PT ;  /* 0x000000010400780c */ /* 0x000fc40003f65070 */
[----:B------:R-:W-:Y:S02]  /*3540*/  IADD3 R0, -R10, R97, RZ ;  /* 0x000000610a007210 */ /* 0x000fe40007ffe1ff */
[----:B------:R-:W-:Y:S02]  /*3550*/  LEA.HI.X R13, R5, R3, R6, 0x6, P0 ;  /* 0x00000003050d7211 */ /* 0x000fe400000f3406 */
[----:B------:R-:W-:Y:S02]  /*3560*/  ISETP.LT.OR P0, PT, R0, 0x1, P3 ;  /* 0x000000010000780c */ /* 0x000fe40001f01670 */
[----:B------:R-:W-:Y:S01]  /*3570*/  LOP3.LUT P2, RZ, R28, 0x2, RZ, 0xc0, !PT ;  /* 0x000000021cff7812 */ /* 0x000fe2000784c0ff */
[----:B------:R-:W-:Y:S04]  /*3580*/  LDSM.16.M88.4 R4, [R199] ;  /* 0x00000000c704783b */ /* 0x000fe80000000200 */
[----:B------:R-:W1:Y:S04]  /*3590*/  LDSM.16.M88.4 R20, [R192] ;  /* 0x00000000c014783b */ /* 0x000e680000000200 */
[----:B------:R-:W2:Y:S04]  /*35a0*/  LDSM.16.M88.4 R16, [R192+0x800] ;  /* 0x00080000c010783b */ /* 0x000ea80000000200 */
[----:B------:R-:W3:Y:S04]  /*35b0*/  LDSM.16.M88.4 R24, [R192+0x1000] ;  /* 0x00100000c018783b */ /* 0x000ee80000000200 */
[----:B------:R-:W4:Y:S04]  /*35c0*/  LDSM.16.M88.4 R32, [R192+0x1800] ;  /* 0x00180000c020783b */ /* 0x000f280000000200 */
[----:B------:R-:W-:Y:S04]  /*35d0*/  LDSM.16.M88.4 R8, [R200] ;  /* 0x00000000c808783b */ /* 0x000fe80000000200 */
[----:B------:R-:W5:Y:S04]  /*35e0*/  LDSM.16.M88.4 R48, [R203] ;  /* 0x00000000cb30783b */ /* 0x000f680000000200 */
[----:B------:R-:W1:Y:S04]  /*35f0*/  LDSM.16.M88.4 R60, [R218] ;  /* 0x00000000da3c783b */ /* 0x000e680000000200 */
[----:B------:R-:W1:Y:S04]  /*3600*/  LDSM.16.M88.4 R64, [R217] ;  /* 0x00000000d940783b */ /* 0x000e680000000200 */
[----:B------:R-:W1:Y:S04]  /*3610*/  LDSM.16.M88.4 R76, [R216] ;  /* 0x00000000d84c783b */ /* 0x000e680000000200 */
[----:B------:R-:W-:Y:S01]  /*3620*/  @!PT LDS RZ, [RZ] ;  /* 0x00000000fffff984 */ /* 0x000fe20000000800 */
[----:B------:R-:W-:Y:S01]  /*3630*/  @!PT LDS RZ, [RZ] ;  /* 0x00000000fffff984 */ /* 0x000fe20000000800 */
[----:B------:R-:W-:Y:S01]  /*3640*/  @!PT LDS RZ, [RZ] ;  /* 0x00000000fffff984 */ /* 0x000fe20000000800 */
[----:B------:R1:W-:Y:S01]  /*3650*/  LDGSTS.E.BYPASS.LTC128B.128 [R219+0x100], [R2.64], !P0 ;  /* 0x0010000002db7fae */ /* 0x0003e2000c101d46 */
[----:B------:R-:W-:-:S02]  /*3660*/  ISETP.LT.OR P0, PT, R0, 0x1, !P2 ;  /* 0x000000010000780c */ /* 0x000fc40005701670 */
[----:B------:R-:W-:-:S11]  /*3670*/  LOP3.LUT P1, RZ, R28, 0x4, RZ, 0xc0, !PT ;  /* 0x000000041cff7812 */ /* 0x000fd6000782c0ff */
[----:B------:R2:W-:Y:S01]  /*3680*/  LDGSTS.E.BYPASS.LTC128B.128 [R219+0x2100], [R2.64+0x80], !P0 ;  /* 0x0210008002db7fae */ /* 0x0005e2000c101d46 */
[C---:B------:R-:W-:Y:S02]  /*3690*/  ISETP.LT.OR P0, PT, R0.reuse, 0x1, !P1 ;  /* 0x000000010000780c */ /* 0x040fe40004f01670 */
[C---:B------:R-:W-:Y:S02]  /*36a0*/  ISETP.LT.OR P3, PT, R0.reuse, 0x21, P3 ;  /* 0x000000210000780c */ /* 0x040fe40001f61670 */
[----:B------:R-:W-:-:S09]  /*36b0*/  ISETP.LT.OR P2, PT, R0, 0x21, !P2 ;  /* 0x000000210000780c */ /* 0x000fd20005741670 */
[----:B------:R2:W-:Y:S01]  /*36c0*/  LDGSTS.E.BYPASS.LTC128B.128 [R219+0x4100], [R2.64+0x100], !P0 ;  /* 0x0410010002db7fae */ /* 0x0005e2000c101d46 */
[----:B------:R-:W-:-:S04]  /*36d0*/  LOP3.LUT P0, RZ, R28, 0x8, RZ, 0xc0, !PT ;  /* 0x000000081cff7812 */ /* 0x000fc8000780c0ff */
[C---:B------:R-:W-:Y:S02]  /*36e0*/  ISETP.LT.OR P4, PT, R0.reuse, 0x1, !P0 ;  /* 0x000000010000780c */ /* 0x040fe40004781670 */
[C---:B------:R-:W-:Y:S02]  /*36f0*/  ISETP.LT.OR P1, PT, R0.reuse, 0x21, !P1 ;  /* 0x000000210000780c */ /* 0x040fe40004f21670 */
[----:B------:R-:W-:Y:S01]  /*3700*/  ISETP.LT.OR P0, PT, R0, 0x21, !P0 ;  /* 0x000000210000780c */ /* 0x000fe20004701670 */
[C---:B-1----:R-:W-:Y:S08]  /*3710*/  HMMA.16816.F32.BF16 R28, R4.reuse, R20, RZ ;  /* 0x00000014041c723c */ /* 0x042ff000000418ff */
[----:B------:R1:W-:Y:S01]  /*3720*/  LDGSTS.E.BYPASS.LTC128B.128 [R219+0x6100], [R2.64+0x180], !P4 ;  /* 0x0610018002db7fae */ /* 0x0003e2000e101d46 */
[C---:B------:R-:W-:Y:S03]  /*3730*/  HMMA.16816.F32.BF16 R20, R4.reuse, R22, RZ ;  /* 0x000000160414723c */ /* 0x040fe600000418ff */
[----:B------:R1:W-:Y:S04]  /*3740*/  LDGSTS.E.BYPASS.LTC128B.128 [R219+0x1100], [R12.64], !P3 ;  /* 0x011000000cdb7fae */ /* 0x0003e8000d901d46 */
[----:B------:R1:W-:Y:S01]  /*3750*/  LDGSTS.E.BYPASS.LTC128B.128 [R219+0x3100], [R12.64+0x80], !P2 ;  /* 0x031000800cdb7fae */ /* 0x0003e2000d101d46 */
[C---:B--2---:R-:W-:Y:S03]  /*3760*/  HMMA.16816.F32.BF16 R36, R4.reuse, R16, RZ ;  /* 0x000000100424723c */ /* 0x044fe600000418ff */
[----:B------:R1:W-:Y:S04]  /*3770*/  LDGSTS.E.BYPASS.LTC128B.128 [R219+0x5100], [R12.64+0x100], !P1 ;  /* 0x051001000cdb7fae */ /* 0x0003e8000c901d46 */
[----:B------:R1:W-:Y:S01]  /*3780*/  LDGSTS.E.BYPASS.LTC128B.128 [R219+0x7100], [R12.64+0x180], !P0 ;  /* 0x071001800cdb7fae */ /* 0x0003e2000c101d46 */
[C---:B------:R-:W-:Y:S03]  /*3790*/  HMMA.16816.F32.BF16 R40, R4.reuse, R18, RZ ;  /* 0x000000120428723c */ /* 0x040fe600000418ff */
[----:B------:R-:W-:Y:S04]  /*37a0*/  LDSM.16.M88.4 R68, [R198] ;  /* 0x00000000c644783b */ /* 0x000fe80000000200 */
[----:B------:R-:W-:Y:S01]  /*37b0*/  LDSM.16.M88.4 R72, [R198+0x800] ;  /* 0x00080000c648783b */ /* 0x000fe20000000200 */
[C---:B---3--:R-:W-:Y:S03]  /*37c0*/  HMMA.16816.F32.BF16 R44, R4.reuse, R24, RZ ;  /* 0x00000018042c723c */ /* 0x048fe600000418ff */
[----:B------:R-:W-:Y:S04]  /*37d0*/  LDSM.16.M88.4 R84, [R198+0x1000] ;  /* 0x00100000c654783b */ /* 0x000fe80000000200 */
[----:B------:R-:W-:Y:S01]  /*37e0*/  LDSM.16.M88.4 R80, [R195+0x800] ;  /* 0x00080000c350783b */ /* 0x000fe20000000200 */
[C---:B------:R-:W-:Y:S03]  /*37f0*/  HMMA.16816.F32.BF16 R52, R4.reuse, R26, RZ ;  /* 0x0000001a0434723c */ /* 0x040fe600000418ff */
[----:B------:R-:W-:Y:S04]  /*3800*/  LDSM.16.M88.4 R88, [R195+0x1000] ;  /* 0x00100000c358783b */ /* 0x000fe80000000200 */
[----:B------:R-:W0:Y:S04]  /*3810*/  LDGDEPBAR ;  /* 0x00000000000079af */ /* 0x000e280000000000 */
[----:B-1----:R-:W1:Y:S01]  /*3820*/  LDSM.16.M88.4 R12, [R202] ;  /* 0x00000000ca0c783b */ /* 0x002e620000000200 */
[C---:B----4-:R-:W-:Y:S08]  /*3830*/  HMMA.16816.F32.BF16 R56, R4.reuse, R32, RZ ;  /* 0x000000200438723c */ /* 0x050ff000000418ff */
[----:B------:R-:W-:Y:S01]  /*3840*/  HMMA.16816.F32.BF16 R16, R4, R34, RZ ;  /* 0x000000220410723c */ /* 0x000fe200000418ff */
[----:B------:R-:W-:Y:S07]  /*3850*/  LDSM.16.M88.4 R4, [R201] ;  /* 0x00000000c904783b */ /* 0x000fee0000000200 */
[C---:B-----5:R-:W-:Y:S08]  /*3860*/  HMMA.16816.F32.BF16 R24, R8.reuse, R48, R28 ;  /* 0x000000300818723c */ /* 0x060ff0000004181c */
[C---:B------:R-:W-:Y:S01]  /*3870*/  HMMA.16816.F32.BF16 R28, R8.reuse, R50, R20 ;  /* 0x00000032081c723c */ /* 0x040fe20000041814 */
[----:B------:R-:W2:Y:S04]  /*3880*/  LDSM.16.M88.4 R20, [R198+0x1800] ;  /* 0x00180000c614783b */ /* 0x000ea80000000200 */
[----:B------:R-:W-:Y:S03]  /*3890*/  LDSM.16.M88.4 R48, [R195+0x1800] ;  /* 0x00180000c330783b */ /* 0x000fe60000000200 */
[C---:B------:R-:W-:Y:S08]  /*38a0*/  HMMA.16816.F32.BF16 R32, R8.reuse, R60, R36 ;  /* 0x0000003c0820723c */ /* 0x040ff00000041824 */
[C---:B------:R-:W-:Y:S01]  /*38b0*/  HMMA.16816.F32.BF16 R36, R8.reuse, R62, R40 ;  /* 0x0000003e0824723c */ /* 0x040fe20000041828 */
[----:B------:R-:W3:Y:S07]  /*38c0*/  LDSM.16.M88.4 R60, [R195] ;  /* 0x00000000c33c783b */ /* 0x000eee0000000200 */
[C---:B------:R-:W-:Y:S08]  /*38d0*/  HMMA.16816.F32.BF16 R40, R8.reuse, R64, R44 ;  /* 0x000000400828723c */ /* 0x040ff0000004182c */
[C---:B------:R-:W-:Y:S01]  /*38e0*/  HMMA.16816.F32.BF16 R44, R8.reuse, R66, R52 ;  /* 0x00000042082c723c */ /* 0x040fe20000041834 */
[----:B------:R-:W-:Y:S07]  /*38f0*/  LDSM.16.M88.4 R64, [R192+0x2800] ;  /* 0x00280000c040783b */ /* 0x000fee0000000200 */
[C---:B------:R-:W-:Y:S01]  /*3900*/  HMMA.16816.F32.BF16 R52, R8.reuse, R76, R56 ;  /* 0x0000004c0834723c */ /* 0x040fe20000041838 */
[----:B------:R-:W-:Y:S07]  /*3910*/  LDSM.16.M88.4 R56, [R192+0x2000] ;  /* 0x00200000c038783b */ /* 0x000fee0000000200 */
[----:B------:R-:W-:Y:S01]  /*3920*/  HMMA.16816.F32.BF16 R16, R8, R78, R16 ;  /* 0x0000004e0810723c */ /* 0x000fe20000041810 */
[----:B------:R-:W4:Y:S04]  /*3930*/  LDSM.16.M88.4 R8, [R199+0x4000] ;  /* 0x00400000c708783b */ /* 0x000f280000000200 */
[----:B------:R-:W-:Y:S03]  /*3940*/  LDSM.16.M88.4 R76, [R214] ;  /* 0x00000000d64c783b */ /* 0x000fe60000000200 */
        /* <DEDUP_REMOVED lines=8> */
[----:B------:R-:W1:Y:S07]  /*39d0*/  LDSM.16.M88.4 R84, [R192+0x3000] ;  /* 0x00300000c054783b */ /* 0x000e6e0000000200 */
[C---:B--2---:R-:W-:Y:S08]  /*39e0*/  HMMA.16816.F32.BF16 R52, R12.reuse, R20, R52 ;  /* 0x000000140c34723c */ /* 0x044ff00000041834 */
[----:B------:R-:W-:Y:S01]  /*39f0*/  HMMA.16816.F32.BF16 R12, R12, R22, R16 ;  /* 0x000000160c0c723c */ /* 0x000fe20000041810 */
[----:B------:R-:W2:Y:S04]  /*3a00*/  LDSM.16.M88.4 R20, [R192+0x3800] ;  /* 0x00380000c014783b */ /* 0x000ea80000000200 */
[----:B------:R-:W-:Y:S03]  /*3a10*/  LDSM.16.M88.4 R16, [R200+0x4000] ;  /* 0x00400000c810783b */ /* 0x000fe60000000200 */
[C---:B---3--:R-:W-:Y:S08]  /*3a20*/  HMMA.16816.F32.BF16 R24, R4.reuse, R60, R24 ;  /* 0x0000003c0418723c */ /* 0x048ff00000041818 */
[C---:B------:R-:W-:Y:S01]  /*3a30*/  HMMA.16816.F32.BF16 R28, R4.reuse, R62, R28 ;  /* 0x0000003e041c723c */ /* 0x040fe2000004181c */
[----:B------:R-:W3:Y:S07]  /*3a40*/  LDSM.16.M88.4 R60, [R215] ;  /* 0x00000000d73c783b */ /* 0x000eee0000000200 */
[C---:B------:R-:W-:Y:S08]  /*3a50*/  HMMA.16816.F32.BF16 R32, R4.reuse, R80, R32 ;  /* 0x000000500420723c */ /* 0x040ff00000041820 */
[C---:B------:R-:W-:Y:S01]  /*3a60*/  HMMA.16816.F32.BF16 R36, R4.reuse, R82, R36 ;  /* 0x000000520424723c */ /* 0x040fe20000041824 */
[----:B------:R-:W-:Y:S07]  /*3a70*/  LDSM.16.M88.4 R80, [R198+0x3000] ;  /* 0x00300000c650783b */ /* 0x000fee0000000200 */
[C---:B------:R-:W-:Y:S08]  /*3a80*/  HMMA.16816.F32.BF16 R40, R4.reuse, R88, R40 ;  /* 0x000000580428723c */ /* 0x040ff00000041828 */
[C---:B------:R-:W-:Y:S01]  /*3a90*/  HMMA.16816.F32.BF16 R44, R4.reuse, R90, R44 ;  /* 0x0000005a042c723c */ /* 0x040fe2000004182c */
[----:B------:R-:W5:Y:S07]  /*3aa0*/  LDSM.16.M88.4 R88, [R213] ;  /* 0x00000000d558783b */ /* 0x000f6e0000000200 */
[C---:B------:R-:W-:Y:S08]  /*3ab0*/  HMMA.16816.F32.BF16 R52, R4.reuse, R48, R52 ;  /* 0x000000300434723c */ /* 0x040ff00000041834 */
[----:B------:R-:W-:Y:S01]  /*3ac0*/  HMMA.16816.F32.BF16 R12, R4, R50, R12 ;  /* 0x00000032040c723c */ /* 0x000fe2000004180c */
[----:B------:R-:W-:Y:S04]  /*3ad0*/  LDSM.16.M88.4 R4, [R202+0x4000] ;  /* 0x00400000ca04783b */ /* 0x000fe80000000200 */
[----:B------:R-:W-:Y:S03]  /*3ae0*/  LDSM.16.M88.4 R48, [R198+0x3800] ;  /* 0x00380000c630783b */ /* 0x000fe60000000200 */
[C---:B----4-:R-:W-:Y:S08]  /*3af0*/  HMMA.16816.F32.BF16 R24, R8.reuse, R56, R24 ;  /* 0x000000380818723c */ /* 0x050ff00000041818 */
[C---:B------:R-:W-:Y:S01]  /*3b00*/  HMMA.16816.F32.BF16 R28, R8.reuse, R58, R28 ;  /* 0x0000003a081c723c */ /* 0x040fe2000004181c */
[----:B------:R-:W4:Y:S07]  /*3b10*/  LDSM.16.M88.4 R56, [R212] ;  /* 0x00000000d438783b */ /* 0x000f2e0000000200 */
[C---:B------:R-:W-:Y:S08]  /*3b20*/  HMMA.16816.F32.BF16 R32, R8.reuse, R64, R32 ;  /* 0x000000400820723c */ /* 0x040ff00000041820 */
[C---:B------:R-:W-:Y:S01]  /*3b30*/  HMMA.16816.F32.BF16 R36, R8.reuse, R66, R36 ;  /* 0x000000420824723c */ /* 0x040fe20000041824 */
[----:B------:R-:W-:Y:S07]  /*3b40*/  LDSM.16.M88.4 R64, [R195+0x2000] ;  /* 0x00200000c340783b */ /* 0x000fee0000000200 */
[C---:B-1----:R-:W-:Y:S08]  /*3b50*/  HMMA.16816.F32.BF16 R40, R8.reuse, R84, R40 ;  /* 0x000000540828723c */ /* 0x042ff00000041828 */
[C---:B------:R-:W-:Y:S01]  /*3b60*/  HMMA.16816.F32.BF16 R44, R8.reuse, R86, R44 ;  /* 0x00000056082c723c */ /* 0x040fe2000004182c */
[----:B------:R-:W-:Y:S07]  /*3b70*/  LDSM.16.M88.4 R84, [R192+0x5000] ;  /* 0x00500000c054783b */ /* 0x000fee0000000200 */
[C---:B--2---:R-:W-:Y:S08]  /*3b80*/  HMMA.16816.F32.BF16 R52, R8.reuse, R20, R52 ;  /* 0x000000140834723c */ /* 0x044ff00000041834 */
[----:B------:R-:W-:Y:S01]  /*3b90*/  HMMA.16816.F32.BF16 R20, R8, R22, R12 ;  /* 0x000000160814723c */ /* 0x000fe2000004180c */
[----:B------:R-:W1:Y:S07]  /*3ba0*/  LDSM.16.M88.4 R12, [R201+0x4000] ;  /* 0x00400000c90c783b */ /* 0x000e6e0000000200 */
[C---:B---3--:R-:W-:Y:S08]  /*3bb0*/  HMMA.16816.F32.BF16 R8, R16.reuse, R60, R24 ;  /* 0x0000003c1008723c */ /* 0x048ff00000041818 */
[C---:B------:R-:W-:Y:S01]  /*3bc0*/  HMMA.16816.F32.BF16 R28, R16.reuse, R62, R28 ;  /* 0x0000003e101c723c */ /* 0x040fe2000004181c */
[----:B------:R-:W-:Y:S07]  /*3bd0*/  LDSM.16.M88.4 R60, [R195+0x3800] ;  /* 0x00380000c33c783b */ /* 0x000fee0000000200 */
[C---:B------:R-:W-:Y:S08]  /*3be0*/  HMMA.16816.F32.BF16 R32, R16.reuse, R76, R32 ;  /* 0x0000004c1020723c */ /* 0x040ff00000041820 */
[C---:B------:R-:W-:Y:S01]  /*3bf0*/  HMMA.16816.F32.BF16 R36, R16.reuse, R78, R36 ;  /* 0x0000004e1024723c */ /* 0x040fe20000041824 */
[----:B------:R-:W2:Y:S07]  /*3c00*/  LDSM.16.M88.4 R76, [R195+0x2800] ;  /* 0x00280000c34c783b */ /* 0x000eae0000000200 */
[C---:B-----5:R-:W-:Y:S08]  /*3c10*/  HMMA.16816.F32.BF16 R40, R16.reuse, R88, R40 ;  /* 0x000000581028723c */ /* 0x060ff00000041828 */
[C---:B------:R-:W-:Y:S01]  /*3c20*/  HMMA.16816.F32.BF16 R44, R16.reuse, R90, R44 ;  /* 0x0000005a102c723c */ /* 0x040fe2000004182c */
[----:B------:R-:W3:Y:S07]  /*3c30*/  LDSM.16.M88.4 R88, [R195+0x3000] ;  /* 0x00300000c358783b */ /* 0x000eee0000000200 */
[C---:B----4-:R-:W-:Y:S08]  /*3c40*/  HMMA.16816.F32.BF16 R52, R16.reuse, R56, R52 ;  /* 0x000000381034723c */ /* 0x050ff00000041834 */
[----:B------:R-:W-:Y:S01]  /*3c50*/  HMMA.16816.F32.BF16 R24, R16, R58, R20 ;  /* 0x0000003a1018723c */ /* 0x000fe20000041814 */
[----:B------:R-:W-:Y:S04]  /*3c60*/  LDSM.16.M88.4 R16, [R199+0x8000] ;  /* 0x00800000c710783b */ /* 0x000fe80000000200 */
[----:B------:R-:W-:Y:S03]  /*3c70*/  LDSM.16.M88.4 R56, [R192+0x5800] ;  /* 0x00580000c038783b */ /* 0x000fe60000000200 */
[C---:B------:R-:W-:Y:S08]  /*3c80*/  HMMA.16816.F32.BF16 R20, R4.reuse, R68, R8 ;  /* 0x000000440414723c */ /* 0x040ff00000041808 */
[C---:B------:R-:W-:Y:S01]  /*3c90*/  HMMA.16816.F32.BF16 R8, R4.reuse, R70, R28 ;  /* 0x000000460408723c */ /* 0x040fe2000004181c */
[----:B------:R-:W4:Y:S07]  /*3ca0*/  LDSM.16.M88.4 R68, [R192+0x4000] ;  /* 0x00400000c044783b */ /* 0x000f2e0000000200 */
[C---:B------:R-:W-:Y:S08]  /*3cb0*/  HMMA.16816.F32.BF16 R32, R4.reuse, R72, R32 ;  /* 0x000000480420723c */ /* 0x040ff00000041820 */
[C---:B------:R-:W-:Y:S01]  /*3cc0*/  HMMA.16816.F32.BF16 R36, R4.reuse, R74, R36 ;  /* 0x0000004a0424723c */ /* 0x040fe20000041824 */
[----:B------:R-:W5:Y:S07]  /*3cd0*/  LDSM.16.M88.4 R72, [R192+0x4800] ;  /* 0x00480000c048783b */ /* 0x000f6e0000000200 */
[C---:B------:R-:W-:Y:S08]  /*3ce0*/  HMMA.16816.F32.BF16 R40, R4.reuse, R80, R40 ;  /* 0x000000500428723c */ /* 0x040ff00000041828 */
[C---:B------:R-:W-:Y:S01]  /*3cf0*/  HMMA.16816.F32.BF16 R44, R4.reuse, R82, R44 ;  /* 0x00000052042c723c */ /* 0x040fe2000004182c */
[----:B------:R-:W-:Y:S07]  /*3d00*/  LDSM.16.M88.4 R80, [R198+0x4800] ;  /* 0x00480000c650783b */ /* 0x000fee0000000200 */
[C---:B------:R-:W-:Y:S08]  /*3d10*/  HMMA.16816.F32.BF16 R52, R4.reuse, R48, R52 ;  /* 0x000000300434723c */ /* 0x040ff00000041834 */
[----:B------:R-:W-:Y:S08]  /*3d20*/  HMMA.16816.F32.BF16 R28, R4, R50, R24 ;  /* 0x00000032041c723c */ /* 0x000ff00000041818 */
[C---:B-1----:R-:W-:Y:S08]  /*3d30*/  HMMA.16816.F32.BF16 R24, R12.reuse, R64, R20 ;  /* 0x000000400c18723c */ /* 0x042ff00000041814 */
[C---:B------:R-:W-:Y:S01]  /*3d40*/  HMMA.16816.F32.BF16 R20, R12.reuse, R66, R8 ;  /* 0x000000420c14723c */ /* 0x040fe20000041808 */
[----:B------:R-:W-:Y:S04]  /*3d50*/  LDSM.16.M88.4 R8, [R200+0x8000] ;  /* 0x00800000c808783b */ /* 0x000fe80000000200 */
[----:B------:R-:W1:Y:S03]  /*3d60*/  LDSM.16.M88.4 R64, [R211] ;  /* 0x00000000d340783b */ /* 0x000e660000000200 */
[C---:B--2---:R-:W-:Y:S08]  /*3d70*/  HMMA.16816.F32.BF16 R4, R12.reuse, R76, R32 ;  /* 0x0000004c0c04723c */ /* 0x044ff00000041820 */
[C---:B------:R-:W-:Y:S01]  /*3d80*/  HMMA.16816.F32.BF16 R36, R12.reuse, R78, R36 ;  /* 0x0000004e0c24723c */ /* 0x040fe20000041824 */
[----:B------:R-:W2:Y:S07]  /*3d90*/  LDSM.16.M88.4 R76, [R210] ;  /* 0x00000000d24c783b */ /* 0x000eae0000000200 */
[C---:B---3--:R-:W-:Y:S08]  /*3da0*/  HMMA.16816.F32.BF16 R40, R12.reuse, R88, R40 ;  /* 0x000000580c28723c */ /* 0x048ff00000041828 */
[C---:B------:R-:W-:Y:S01]  /*3db0*/  HMMA.16816.F32.BF16 R44, R12.reuse, R90, R44 ;  /* 0x0000005a0c2c723c */ /* 0x040fe2000004182c */
[----:B------:R-:W3:Y:S07]  /*3dc0*/  LDSM.16.M88.4 R88, [R209] ;  /* 0x00000000d158783b */ /* 0x000eee0000000200 */
[C---:B------:R-:W-:Y:S08]  /*3dd0*/  HMMA.16816.F32.BF16 R52, R12.reuse, R60, R52 ;  /* 0x0000003c0c34723c */ /* 0x040ff00000041834 */
[----:B------:R-:W-:Y:S01]  /*3de0*/  HMMA.16816.F32.BF16 R32, R12, R62, R28 ;  /* 0x0000003e0c20723c */ /* 0x000fe2000004181c */
[----:B------:R-:W1:Y:S07]  /*3df0*/  LDSM.16.M88.4 R60, [R208] ;  /* 0x00000000d03c783b */ /* 0x000e6e0000000200 */
[C---:B----4-:R-:W-:Y:S08]  /*3e00*/  HMMA.16816.F32.BF16 R28, R16.reuse, R68, R24 ;  /* 0x00000044101c723c */ /* 0x050ff00000041818 */
[C---:B------:R-:W-:Y:S01]  /*3e10*/  HMMA.16816.F32.BF16 R24, R16.reuse, R70, R20 ;  /* 0x000000461018723c */ /* 0x040fe20000041814 */
[----:B------:R-:W-:Y:S07]  /*3e20*/  LDSM.16.M88.4 R68, [R195+0x4000] ;  /* 0x00400000c344783b */ /* 0x000fee0000000200 */
[C---:B-----5:R-:W-:Y:S01]  /*3e30*/  HMMA.16816.F32.BF16 R20, R16.reuse, R72, R4 ;  /* 0x000000481014723c */ /* 0x060fe20000041804 */
[----:B------:R-:W-:Y:S07]  /*3e40*/  LDSM.16.M88.4 R4, [R202+0x8000] ;  /* 0x00800000ca04783b */ /* 0x000fee0000000200 */
[C---:B------:R-:W-:Y:S01]  /*3e50*/  HMMA.16816.F32.BF16 R12, R16.reuse, R74, R36 ;  /* 0x0000004a100c723c */ /* 0x040fe20000041824 */
[----:B------:R-:W4:Y:S07]  /*3e60*/  LDSM.16.M88.4 R72, [R198+0x4000] ;  /* 0x00400000c648783b */ /* 0x000f2e0000000200 */
[C---:B------:R-:W-:Y:S08]  /*3e70*/  HMMA.16816.F32.BF16 R40, R16.reuse, R84, R40 ;  /* 0x000000541028723c */ /* 0x040ff00000041828 */
[C---:B------:R-:W-:Y:S01]  /*3e80*/  HMMA.16816.F32.BF16 R48, R16.reuse, R86, R44 ;  /* 0x000000561030723c */ /* 0x040fe2000004182c */
[----:B------:R-:W5:Y:S07]  /*3e90*/  LDSM.16.M88.4 R84, [R198+0x5000] ;  /* 0x00500000c654783b */ /* 0x000f6e0000000200 */
[C---:B------:R-:W-:Y:S08]  /*3ea0*/  HMMA.16816.F32.BF16 R44, R16.reuse, R56, R52 ;  /* 0x00000038102c723c */ /* 0x040ff00000041834 */
[----:B------:R-:W-:Y:S08]  /*3eb0*/  HMMA.16816.F32.BF16 R36, R16, R58, R32 ;  /* 0x0000003a1024723c */ /* 0x000ff00000041820 */
[C---:B-1----:R-:W-:Y:S08]  /*3ec0*/  HMMA.16816.F32.BF16 R32, R8.reuse, R64, R28 ;  /* 0x000000400820723c */ /* 0x042ff0000004181c */
[C---:B------:R-:W-:Y:S01]  /*3ed0*/  HMMA.16816.F32.BF16 R28, R8.reuse, R66, R24 ;  /* 0x00000042081c723c */ /* 0x040fe20000041818 */
[----:B------:R-:W1:Y:S07]  /*3ee0*/  LDSM.16.M88.4 R64, [R198+0x5800] ;  /* 0x00580000c640783b */ /* 0x000e6e0000000200 */
[C---:B--2---:R-:W-:Y:S01]  /*3ef0*/  HMMA.16816.F32.BF16 R24, R8.reuse, R76, R20 ;  /* 0x0000004c0818723c */ /* 0x044fe20000041814 */
[----:B------:R-:W2:Y:S07]  /*3f00*/  LDSM.16.M88.4 R20, [R201+0x8000] ;  /* 0x00800000c914783b */ /* 0x000eae0000000200 */
[C---:B------:R-:W-:Y:S01]  /*3f10*/  HMMA.16816.F32.BF16 R16, R8.reuse, R78, R12 ;  /* 0x0000004e0810723c */ /* 0x040fe2000004180c */
[----:B------:R-:W1:Y:S07]  /*3f20*/  LDSM.16.M88.4 R76, [R195+0x4800] ;  /* 0x00480000c34c783b */ /* 0x000e6e0000000200 */
[C---:B---3--:R-:W-:Y:S01]  /*3f30*/  HMMA.16816.F32.BF16 R12, R8.reuse, R88, R40 ;  /* 0x00000058080c723c */ /* 0x048fe20000041828 */
[----:B------:R-:W-:Y:S07]  /*3f40*/  LDSM.16.M88.4 R40, [R195+0x5000] ;  /* 0x00500000c328783b */ /* 0x000fee0000000200 */
[C---:B------:R-:W-:Y:S08]  /*3f50*/  HMMA.16816.F32.BF16 R56, R8.reuse, R90, R48 ;  /* 0x0000005a0838723c */ /* 0x040ff00000041830 */
[C---:B------:R-:W-:Y:S08]  /*3f60*/  HMMA.16816.F32.BF16 R48, R8.reuse, R60, R44 ;  /* 0x0000003c0830723c */ /* 0x040ff0000004182c */
[----:B------:R-:W-:Y:S01]  /*3f70*/  HMMA.16816.F32.BF16 R44, R8, R62, R36 ;  /* 0x0000003e082c723c */ /* 0x000fe20000041824 */
[----:B------:R-:W-:Y:S07]  /*3f80*/  LDSM.16.M88.4 R60, [R192+0x6000] ;  /* 0x00600000c03c783b */ /* 0x000fee0000000200 */
[C---:B----4-:R-:W-:Y:S08]  /*3f90*/  HMMA.16816.F32.BF16 R36, R4.reuse, R72, R32 ;  /* 0x000000480424723c */ /* 0x050ff00000041820 */
[C---:B------:R-:W-:Y:S01]  /*3fa0*/  HMMA.16816.F32.BF16 R52, R4.reuse, R82, R16 ;  /* 0x000000520434723c */ /* 0x040fe20000041810 */
[----:B------:R-:W3:Y:S07]  /*3fb0*/  LDSM.16.M88.4 R16, [R199+0xc000] ;  /* 0x00c00000c710783b */ /* 0x000eee0000000200 */
[C---:B------:R-:W-:Y:S08]  /*3fc0*/  HMMA.16816.F32.BF16 R32, R4.reuse, R80, R24 ;  /* 0x000000500420723c */ /* 0x040ff00000041818 */
[C---:B-----5:R-:W-:Y:S01]  /*3fd0*/  HMMA.16816.F32.BF16 R24, R4.reuse, R84, R12 ;  /* 0x000000540418723c */ /* 0x060fe2000004180c */
[----:B------:R-:W-:Y:S07]  /*3fe0*/  LDSM.16.M88.4 R12, [R200+0xc000] ;  /* 0x00c00000c80c783b */ /* 0x000fee0000000200 */
[C---:B------:R-:W-:Y:S01]  /*3ff0*/  HMMA.16816.F32.BF16 R8, R4.reuse, R86, R56 ;  /* 0x000000560408723c */ /* 0x040fe20000041838 */
[----:B------:R-:W4:Y:S04]  /*4000*/  LDSM.16.M88.4 R84, [R195+0x5800] ;  /* 0x00580000c354783b */ /* 0x000f280000000200 */
[----:B------:R-:W-:Y:S03]  /*4010*/  LDSM.16.M88.4 R56, [R195+0x6000] ;  /* 0x00600000c338783b */ /* 0x000fe60000000200 */
[C---:B------:R-:W-:Y:S01]  /*4020*/  HMMA.16816.F32.BF16 R28, R4.reuse, R74, R28 ;  /* 0x0000004a041c723c */ /* 0x040fe2000004181c */
[----:B------:R-:W-:Y:S07]  /*4030*/  LDSM.16.M88.4 R72, [R192+0x7800] ;  /* 0x00780000c048783b */ /* 0x000fee0000000200 */
[C---:B-1----:R-:W-:Y:S08]  /*4040*/  HMMA.16816.F32.BF16 R48, R4.reuse, R64, R48 ;  /* 0x000000400430723c */ /* 0x042ff00000041830 */
[----:B------:R-:W-:Y:S01]  /*4050*/  HMMA.16816.F32.BF16 R92, R4, R66, R44 ;  /* 0x00000042045c723c */ /* 0x000fe2000004182c */
[----:B------:R-:W-:Y:S04]  /*4060*/  LDSM.16.M88.4 R64, [R206] ;  /* 0x00000000ce40783b */ /* 0x000fe80000000200 */
[----:B------:R-:W-:Y:S03]  /*4070*/  LDSM.16.M88.4 R44, [R192+0x7000] ;  /* 0x00700000c02c783b */ /* 0x000fe60000000200 */
[C---:B--2---:R-:W-:Y:S01]  /*4080*/  HMMA.16816.F32.BF16 R4, R20.reuse, R68, R36 ;  /* 0x000000441404723c */ /* 0x044fe20000041824 */
[----:B------:R-:W1:Y:S07]  /*4090*/  LDSM.16.M88.4 R36, [R207] ;  /* 0x00000000cf24783b */ /* 0x000e6e0000000200 */
[C---:B------:R-:W-:Y:S08]  /*40a0*/  HMMA.16816.F32.BF16 R28, R20.reuse, R70, R28 ;  /* 0x00000046141c723c */ /* 0x040ff0000004181c */
[----:B------:R-:W-:Y:S01]  /*40b0*/  HMMA.16816.F32.BF16 R68, R20, R78, R52 ;  /* 0x0000004e1444723c */ /* 0x000fe20000041834 */
[----:B------:R-:W2:Y:S07]  /*40c0*/  LDSM.16.M88.4 R52, [R192+0x6800] ;  /* 0x00680000c034783b */ /* 0x000eae0000000200 */
[----:B---3--:R-:W-:Y:S08]  /*40d0*/  HMMA.16816.F32.BF16 R4, R16, R60, R4 ;  /* 0x0000003c1004723c */ /* 0x008ff00000041804 */
[C---:B------:R-:W-:Y:S08]  /*40e0*/  HMMA.16816.F32.BF16 R32, R20.reuse, R76, R32 ;  /* 0x0000004c1420723c */ /* 0x040ff00000041820 */
[C---:B------:R-:W-:Y:S01]  /*40f0*/  HMMA.16816.F32.BF16 R76, R20.reuse, R42, R8 ;  /* 0x0000002a144c723c */ /* 0x040fe20000041808 */
[----:B------:R-:W-:Y:S07]  /*4100*/  LDSM.16.M88.4 R8, [R202+0xc000] ;  /* 0x00c00000ca08783b */ /* 0x000fee0000000200 */
[----:B----4-:R-:W-:Y:S01]  /*4110*/  HMMA.16816.F32.BF16 R88, R20, R84, R48 ;  /* 0x000000541458723c */ /* 0x010fe20000041830 */
[----:B------:R-:W3:Y:S07]  /*4120*/  LDSM.16.M88.4 R48, [R198+0x6000] ;  /* 0x00600000c630783b */ /* 0x000eee0000000200 */
[----:B------:R-:W-:Y:S01]  /*4130*/  HMMA.16816.F32.BF16 R28, R16, R62, R28 ;  /* 0x0000003e101c723c */ /* 0x000fe2000004181c */
[----:B------:R-:W-:Y:S07]  /*4140*/  LDSM.16.M88.4 R60, [R198+0x6800] ;  /* 0x00680000c63c783b */ /* 0x000fee0000000200 */
[----:B------:R-:W-:Y:S08]  /*4150*/  HMMA.16816.F32.BF16 R80, R20, R40, R24 ;  /* 0x000000281450723c */ /* 0x000ff00000041818 */
[C---:B-1----:R-:W-:Y:S01]  /*4160*/  HMMA.16816.F32.BF16 R24, R12.reuse, R36, R4 ;  /* 0x000000240c18723c */ /* 0x042fe20000041804 */
[----:B------:R-:W1:Y:S07]  /*4170*/  LDSM.16.M88.4 R4, [R201+0xc000] ;  /* 0x00c00000c904783b */ /* 0x000e6e0000000200 */
[----:B------:R-:W-:Y:S08]  /*4180*/  HMMA.16816.F32.BF16 R28, R12, R38, R28 ;  /* 0x000000260c1c723c */ /* 0x000ff0000004181c */
[----:B--2---:R-:W-:Y:S08]  /*4190*/  HMMA.16816.F32.BF16 R32, R16, R52, R32 ;  /* 0x000000341020723c */ /* 0x004ff00000041820 */
[----:B---3--:R-:W-:Y:S08]  /*41a0*/  HMMA.16816.F32.BF16 R24, R8, R48, R24 ;  /* 0x000000300818723c */ /* 0x008ff00000041818 */
[----:B------:R-:W-:Y:S01]  /*41b0*/  HMMA.16816.F32.BF16 R40, R16, R54, R68 ;  /* 0x000000361028723c */ /* 0x000fe20000041844 */
[----:B------:R-:W2:Y:S04]  /*41c0*/  LDSM.16.M88.4 R68, [R205] ;  /* 0x00000000cd44783b */ /* 0x000ea80000000200 */
[----:B------:R-:W3:Y:S03]  /*41d0*/  LDSM.16.M88.4 R52, [R195+0x6800] ;  /* 0x00680000c334783b */ /* 0x000ee60000000200 */
[----:B------:R-:W-:Y:S08]  /*41e0*/  HMMA.16816.F32.BF16 R28, R8, R50, R28 ;  /* 0x00000032081c723c */ /* 0x000ff0000004181c */
[----:B------:R-:W-:Y:S08]  /*41f0*/  HMMA.16816.F32.BF16 R36, R12, R64, R32 ;  /* 0x000000400c24723c */ /* 0x000ff00000041820 */
[----:B-1----:R-:W-:Y:S08]  /*4200*/  HMMA.16816.F32.BF16 R48, R4, R56, R24 ;  /* 0x000000380430723c */ /* 0x002ff00000041818 */
[----:B------:R-:W-:Y:S08]  /*4210*/  HMMA.16816.F32.BF16 R84, R20, R86, R92 ;  /* 0x000000561454723c */ /* 0x000ff0000004185c */
[----:B------:R-:W-:Y:S08]  /*4220*/  HMMA.16816.F32.BF16 R20, R16, R44, R80 ;  /* 0x0000002c1014723c */ /* 0x000ff00000041850 */
[----:B------:R-:W-:Y:S08]  /*4230*/  HMMA.16816.F32.BF16 R32, R12, R66, R40 ;  /* 0x000000420c20723c */ /* 0x000ff00000041828 */
[----:B------:R-:W-:Y:S01]  /*4240*/  HMMA.16816.F32.BF16 R28, R4, R58, R28 ;  /* 0x0000003a041c723c */ /* 0x000fe2000004181c */
[----:B------:R-:W1:Y:S07]  /*4250*/  LDSM.16.M88.4 R56, [R198+0x7000] ;  /* 0x00700000c638783b */ /* 0x000e6e0000000200 */
[----:B------:R-:W-:Y:S01]  /*4260*/  HMMA.16816.F32.BF16 R36, R8, R60, R36 ;  /* 0x0000003c0824723c */ /* 0x000fe20000041824 */
[----:B------:R-:W-:-:S07]  /*4270*/  FMUL.FTZ R0, R48, c[0x0][0x320] ;  /* 0x0000c80030007a20 */ /* 0x000fce0000410000 */
[----:B------:R-:W-:Y:S01]  /*4280*/  HMMA.16816.F32.BF16 R44, R16, R46, R76 ;  /* 0x0000002e102c723c */ /* 0x000fe2000004184c */
[----:B------:R4:W1:Y:S07]  /*4290*/  MUFU.TANH R78, R0 ;  /* 0x00000000004e7308 */ /* 0x00086e0000002400 */
[----:B--2---:R-:W-:Y:S01]  /*42a0*/  HMMA.16816.F32.BF16 R24, R12, R68, R20 ;  /* 0x000000440c18723c */ /* 0x004fe20000041814 */
[----:B----4-:R-:W-:-:S07]  /*42b0*/  FMUL.FTZ R0, R49, c[0x0][0x320] ;  /* 0x0000c80031007a20 */ /* 0x010fce0000410000 */
[----:B------:R-:W-:Y:S01]  /*42c0*/  HMMA.16816.F32.BF16 R20, R8, R62, R32 ;  /* 0x0000003e0814723c */ /* 0x000fe20000041820 */
[----:B------:R-:W2:Y:S01]  /*42d0*/  LDSM.16.M88.4 R60, [R204] ;  /* 0x00000000cc3c783b */ /* 0x000ea20000000200 */
[----:B------:R4:W1:Y:S06]  /*42e0*/  MUFU.TANH R77, R0 ;  /* 0x00000000004d7308 */ /* 0x00086c0000002400 */
[----:B---3--:R-:W-:Y:S01]  /*42f0*/  HMMA.16816.F32.BF16 R36, R4, R52, R36 ;  /* 0x000000340424723c */ /* 0x008fe20000041824 */
[----:B----4-:R-:W-:-:S04]  /*4300*/  FMUL.FTZ R0, R50, c[0x0][0x320] ;  /* 0x0000c80032007a20 */ /* 0x010fc80000410000 */
[----:B------:R3:W4:Y:S03]  /*4310*/  MUFU.TANH R76, R0 ;  /* 0x00000000004c7308 */ /* 0x0007260000002400 */
[----:B------:R-:W-:Y:S01]  /*4320*/  HMMA.16816.F32.BF16 R64, R16, R72, R88 ;  /* 0x000000481040723c */ /* 0x000fe20000041858 */
[----:B---3--:R-:W-:Y:S02]  /*4330*/  FMUL.FTZ R0, R51, c[0x0][0x320] ;  /* 0x0000c80033007a20 */ /* 0x008fe40000410000 */
[----:B------:R-:W3:Y:S02]  /*4340*/  LDSM.16.M88.4 R48, [R195+0x7000] ;  /* 0x00700000c330783b */ /* 0x000ee40000000200 */
[----:B------:R5:W1:Y:S03]  /*4350*/  MUFU.TANH R73, R0 ;  /* 0x0000000000497308 */ /* 0x000a660000002400 */
[----:B------:R-:W-:Y:S01]  /*4360*/  HMMA.16816.F32.BF16 R40, R12, R70, R44 ;  /* 0x000000460c28723c */ /* 0x000fe2000004182c */
[----:B------:R-:W2:Y:S01]  /*4370*/  LDSM.16.M88.4 R44, [R198+0x7800] ;  /* 0x00780000c62c783b */ /* 0x000ea20000000200 */
[----:B-----5:R-:W-:-:S04]  /*4380*/  FMUL.FTZ R0, R28, c[0x0][0x320] ;  /* 0x0000c8001c007a20 */ /* 0x020fc80000410000 */
[----:B------:R5:W2:Y:S02]  /*4390*/  MUFU.TANH R72, R0 ;  /* 0x0000000000487308 */ /* 0x000aa40000002400 */
[----:B-1----:R-:W-:Y:S01]  /*43a0*/  HMMA.16816.F32.BF16 R32, R8, R56, R24 ;  /* 0x000000380820723c */ /* 0x002fe20000041818 */
[----:B-----5:R-:W-:-:S05]  /*43b0*/  FMUL.FTZ R0, R29, c[0x0][0x320] ;  /* 0x0000c8001d007a20 */ /* 0x020fca0000410000 */
[----:B------:R1:W1:Y:S02]  /*43c0*/  MUFU.TANH R68, R0 ;  /* 0x0000000000447308 */ /* 0x0002640000002400 */
[----:B------:R-:W-:Y:S01]  /*43d0*/  HMMA.16816.F32.BF16 R24, R4, R54, R20 ;  /* 0x000000360418723c */ /* 0x000fe20000041814 */
[----:B-1----:R-:W-:-:S05]  /*43e0*/  FMUL.FTZ R0, R30, c[0x0][0x320] ;  /* 0x0000c8001e007a20 */ /* 0x002fca0000410000 */
[----:B------:R1:W1:Y:S02]  /*43f0*/  MUFU.TANH R69, R0 ;  /* 0x0000000000457308 */ /* 0x0002640000002400 */
[----:B------:R-:W-:Y:S01]  /*4400*/  HMMA.16816.F32.BF16 R16, R16, R74, R84 ;  /* 0x0000004a1010723c */ /* 0x000fe20000041854 */
[----:B-1----:R-:W-:-:S05]  /*4410*/  FMUL.FTZ R0, R31, c[0x0][0x320] ;  /* 0x0000c8001f007a20 */ /* 0x002fca0000410000 */
[----:B------:R1:W1:Y:S02]  /*4420*/  MUFU.TANH R56, R0 ;  /* 0x0000000000387308 */ /* 0x0002640000002400 */
[----:B--2---:R-:W-:Y:S01]  /*4430*/  HMMA.16816.F32.BF16 R20, R12, R60, R64 ;  /* 0x0000003c0c14723c */ /* 0x004fe20000041840 */
[----:B-1----:R-:W-:-:S05]  /*4440*/  FMUL.FTZ R0, R36, c[0x0][0x320] ;  /* 0x0000c80024007a20 */ /* 0x002fca0000410000 */
[----:B------:R1:W2:Y:S02]  /*4450*/  MUFU.TANH R55, R0 ;  /* 0x0000000000377308 */ /* 0x0002a40000002400 */
[----:B------:R-:W-:Y:S01]  /*4460*/  HMMA.16816.F32.BF16 R28, R8, R58, R40 ;  /* 0x0000003a081c723c */ /* 0x000fe20000041828 */
[----:B-1----:R-:W-:-:S05]  /*4470*/  FMUL.FTZ R0, R37, c[0x0][0x320] ;  /* 0x0000c80025007a20 */ /* 0x002fca0000410000 */
[----:B------:R1:W1:Y:S02]  /*4480*/  MUFU.TANH R54, R0 ;  /* 0x0000000000367308 */ /* 0x0002640000002400 */
[----:B---3--:R-:W-:Y:S01]  /*4490*/  HMMA.16816.F32.BF16 R32, R4, R48, R32 ;  /* 0x000000300420723c */ /* 0x008fe20000041820 */
[----:B-1----:R-:W-:-:S05]  /*44a0*/  FMUL.FTZ R0, R38, c[0x0][0x320] ;  /* 0x0000c80026007a20 */ /* 0x002fca0000410000 */
[----:B------:R1:W3:Y:S02]  /*44b0*/  MUFU.TANH R53, R0 ;  /* 0x0000000000357308 */ /* 0x0002e40000002400 */
[----:B------:R-:W-:Y:S01]  /*44c0*/  HMMA.16816.F32.BF16 R12, R12, R62, R16 ;  /* 0x0000003e0c0c723c */ /* 0x000fe20000041810 */
[----:B-1----:R-:W-:Y:S02]  /*44d0*/  FMUL.FTZ R0, R39, c[0x0][0x320] ;  /* 0x0000c80027007a20 */ /* 0x002fe40000410000 */
[----:B------:R-:W1:Y:S05]  /*44e0*/  LDSM.16.M88.4 R36, [R195+0x7800] ;  /* 0x00780000c324783b */ /* 0x000e6a0000000200 */
[----:B------:R-:W-:Y:S01]  /*44f0*/  HMMA.16816.F32.BF16 R16, R8, R44, R20 ;  /* 0x0000002c0810723c */ /* 0x000fe20000041814 */
[----:B------:R5:W1:Y:S01]  /*4500*/  MUFU.TANH R52, R0 ;  /* 0x0000000000347308 */ /* 0x000a620000002400 */
[----:B------:R-:W-:Y:S01]  /*4510*/  ISETP.GT.AND P0, PT, R96, R133, PT ;  /* 0x000000856000720c */ /* 0x000fe20003f04270 */
[----:B------:R-:W-:-:S04]  /*4520*/  DEPBAR.LE SB0, 0x0 ;  /* 0x000080000000791a */ /* 0x000fc80000000000 */
[----:B-----5:R-:W-:-:S04]  /*4530*/  FMUL.FTZ R0, R24, c[0x0][0x320] ;  /* 0x0000c80018007a20 */ /* 0x020fc80000410000 */
[----:B------:R5:W1:Y:S01]  /*4540*/  MUFU.TANH R43, R0 ;  /* 0x00000000002b7308 */ /* 0x000a620000002400 */
[----:B------:R-:W-:Y:S01]  /*4550*/  HMMA.16816.F32.BF16 R20, R4, R50, R28 ;  /* 0x000000320414723c */ /* 0x000fe2000004181c */
[----:B-----5:R-:W-:-:S06]  /*4560*/  FMUL.FTZ R0, R25, c[0x0][0x320] ;  /* 0x0000c80019007a20 */ /* 0x020fcc0000410000 */
[----:B------:R5:W1:Y:S02]  /*4570*/  MUFU.TANH R48, R0 ;  /* 0x0000000000307308 */ /* 0x000a640000002400 */
[----:B-----5:R-:W-:-:S06]  /*4580*/  FMUL.FTZ R0, R26, c[0x0][0x320] ;  /* 0x0000c8001a007a20 */ /* 0x020fcc0000410000 */
[----:B------:R5:W1:Y:S02]  /*4590*/  MUFU.TANH R42, R0 ;  /* 0x00000000002a7308 */ /* 0x000a640000002400 */
[----:B-----5:R-:W-:-:S06]  /*45a0*/  FMUL.FTZ R0, R27, c[0x0][0x320] ;  /* 0x0000c8001b007a20 */ /* 0x020fcc0000410000 */
[----:B------:R5:W1:Y:S01]  /*45b0*/  MUFU.TANH R41, R0 ;  /* 0x0000000000297308 */ /* 0x000a620000002400 */
[----:B------:R-:W-:Y:S01]  /*45c0*/  HMMA.16816.F32.BF16 R8, R8, R46, R12 ;  /* 0x0000002e0808723c */ /* 0x000fe2000004180c */
[----:B-----5:R-:W-:-:S06]  /*45d0*/  FMUL.FTZ R0, R32, c[0x0][0x320] ;  /* 0x0000c80020007a20 */ /* 0x020fcc0000410000 */
[----:B------:R5:W2:Y:S01]  /*45e0*/  MUFU.TANH R40, R0 ;  /* 0x0000000000287308 */ /* 0x000aa20000002400 */
[----:B-1----:R-:W-:Y:S01]  /*45f0*/  HMMA.16816.F32.BF16 R12, R4, R36, R16 ;  /* 0x00000024040c723c */ /* 0x002fe20000041810 */
[----:B-----5:R-:W-:-:S06]  /*4600*/  FMUL.FTZ R0, R33, c[0x0][0x320] ;  /* 0x0000c80021007a20 */ /* 0x020fcc0000410000 */
[----:B------:R1:W1:Y:S02]  /*4610*/  MUFU.TANH R32, R0 ;  /* 0x0000000000207308 */ /* 0x0002640000002400 */
[----:B-1----:R-:W-:-:S06]  /*4620*/  FMUL.FTZ R0, R34, c[0x0][0x320] ;  /* 0x0000c80022007a20 */ /* 0x002fcc0000410000 */
[----:B------:R1:W1:Y:S02]  /*4630*/  MUFU.TANH R34, R0 ;  /* 0x0000000000227308 */ /* 0x0002640000002400 */
[----:B-1----:R-:W-:-:S06]  /*4640*/  FMUL.FTZ R0, R35, c[0x0][0x320] ;  /* 0x0000c80023007a20 */ /* 0x002fcc0000410000 */
[----:B------:R1:W1:Y:S02]  /*4650*/  MUFU.TANH R33, R0 ;  /* 0x0000000000217308 */ /* 0x0002640000002400 */
[----:B-1----:R-:W-:-:S06]  /*4660*/  FMUL.FTZ R0, R20, c[0x0][0x320] ;  /* 0x0000c80014007a20 */ /* 0x002fcc0000410000 */
[----:B------:R1:W1:Y:S01]  /*4670*/  MUFU.TANH R28, R0 ;  /* 0x00000000001c7308 */ /* 0x0002620000002400 */
[----:B------:R-:W-:Y:S01]  /*4680*/  HMMA.16816.F32.BF16 R4, R4, R38, R8 ;  /* 0x000000260404723c */ /* 0x000fe20000041808 */
        /* <DEDUP_REMOVED lines=25> */
[----:B-1234-:R-:W-:Y:S01]  /*4820*/  IADD3 R0, R224, -0x2, RZ ;  /* 0xfffffffee0007810 */ /* 0x01efe20007ffe0ff */
[----:B------:R-:W-:Y:S01]  /*4830*/  IMAD.MOV.U32 R6, RZ, RZ, c[0x0][0x1e4] ;  /* 0x00007900ff067624 */ /* 0x000fe200078e00ff */
[----:B------:R-:W-:Y:S02]  /*4840*/  ISETP.NE.AND P3, PT, R99, RZ, PT ;  /* 0x000000ff6300720c */ /* 0x000fe40003f65270 */
[----:B------:R-:W-:Y:S01]  /*4850*/  SHF.R.S32.HI R2, RZ, 0x1f, R0 ;  /* 0x0000001fff027819 */ /* 0x000fe20000011400 */
[----:B------:R-:W-:Y:S01]  /*4860*/  IMAD.WIDE.U32 R4, R0, c[0x0][0x1e0], RZ ;  /* 0x0000780000047a25 */ /* 0x000fe200078e00ff */
[----:B------:R-:W-:-:S03]  /*4870*/  ISETP.NE.AND P4, PT, R98, RZ, PT ;  /* 0x000000ff6200720c */ /* 0x000fc60003f85270 */
        /* <DEDUP_REMOVED lines=21> */
.L_x_1254:
[----:B--234-:R-:W-:Y:S05]  /*49d0*/  BSYNC B0 ;  /* 0x0000000000007941 */ /* 0x01cfea0003800000 */
.L_x_1253:
[----:B-1----:R-:W2:Y:S04]  /*49e0*/  LDL R0, [R1+0x10] ;  /* 0x0000100001007983 */ /* 0x002ea80000100800 */
[----:B------:R-:W-:Y:S04]  /*49f0*/  LDSM.16.MT88.4 R44, [R194+0x800] ;  /* 0x00080000c22c783b */ /* 0x000fe80000004200 */
[----:B------:R-:W-:Y:S04]  /*4a00*/  LDSM.16.MT88.4 R36, [R197] ;  /* 0x00000000c524783b */ /* 0x000fe80000004200 */
[----:B------:R-:W-:Y:S04]  /*4a10*/  LDSM.16.MT88.4 R64, [R194+0x2800] ;  /* 0x00280000c240783b */ /* 0x000fe80000004200 */
[----:B------:R-:W0:Y:S01]  /*4a20*/  LDGDEPBAR ;  /* 0x00000000000079af */ /* 0x000e220000000000 */
[----:B--2---:R-:W-:-:S05]  /*4a30*/  IMAD.IADD R0, R97, 0x1, -R0 ;  /* 0x0000000161007824 */ /* 0x004fca00078e0a00 */
[C---:B------:R-:W-:Y:S02]  /*4a40*/  ISETP.GT.AND P1, PT, R0.reuse, RZ, PT ;  /* 0x000000ff0000720c */ /* 0x040fe40003f24270 */
[C---:B------:R-:W-:Y:S02]  /*4a50*/  ISETP.GT.AND P0, PT, R0.reuse, 0x1, PT ;  /* 0x000000010000780c */ /* 0x040fe40003f04270 */
[----:B------:R-:W-:Y:S02]  /*4a60*/  ISETP.GT.AND P6, PT, R0, 0x8, PT ;  /* 0x000000080000780c */ /* 0x000fe40003fc4270 */
[----:B------:R-:W-:Y:S02]  /*4a70*/  FSEL R5, R78, -INF , P1 ;  /* 0xff8000004e057808 */ /* 0x000fe40000800000 */
[----:B------:R-:W-:Y:S02]  /*4a80*/  FSEL R6, R77, -INF , P0 ;  /* 0xff8000004d067808 */ /* 0x000fe40000000000 */
[----:B------:R-:W-:-:S02]  /*4a90*/  ISETP.GT.AND P5, PT, R0, 0x9, PT ;  /* 0x000000090000780c */ /* 0x000fc40003fa4270 */
[----:B------:R-:W-:Y:S02]  /*4aa0*/  FSEL R7, R72, -INF , P6 ;  /* 0xff80000048077808 */ /* 0x000fe40003000000 */
        /* <DEDUP_REMOVED lines=18> */
[----:B------:R-:W-:Y:S01]  /*4bd0*/  FMNMX.FTZ R2, R11, R2, !PT ;  /* 0x000000020b027209 */ /* 0x000fe20007810000 */
[----:B------:R-:W-:Y:S01]  /*4be0*/  LDSM.16.MT88.4 R48, [R197+0x800] ;  /* 0x00080000c530783b */ /* 0x000fe20000004200 */
[----:B------:R-:W-:Y:S02]  /*4bf0*/  FSEL R13, R69, -INF , P6 ;  /* 0xff800000450d7808 */ /* 0x000fe40003000000 */
[----:B------:R-:W-:Y:S02]  /*4c00*/  ISETP.GT.AND P6, PT, R0, 0x21, PT ;  /* 0x000000210000780c */ /* 0x000fe40003fc4270 */
[----:B------:R-:W-:Y:S02]  /*4c10*/  FSEL R104, R40, -INF , P0 ;  /* 0xff80000028687808 */ /* 0x000fe40000000000 */
        /* <DEDUP_REMOVED lines=14> */
[----:B------:R-:W-:Y:S01]  /*4d00*/  LDSM.16.MT88.4 R52, [R196] ;  /* 0x00000000c434783b */ /* 0x000fe20000004200 */
        /* <DEDUP_REMOVED lines=9> */
[----:B------:R-:W-:Y:S01]  /*4da0*/  ISETP.GT.AND P1, PT, R0, 0x38, PT ;  /* 0x000000380000780c */ /* 0x000fe20003f24270 */
[----:B------:R-:W-:Y:S01]  /*4db0*/  LDSM.16.MT88.4 R40, [R196+0x800] ;  /* 0x00080000c428783b */ /* 0x000fe20000004200 */
[----:B------:R-:W-:Y:S02]  /*4dc0*/  FSEL R99, R22, -INF , P2 ;  /* 0xff80000016637808 */ /* 0x000fe40001000000 */
[----:B------:R-:W-:Y:S02]  /*4dd0*/  FMNMX.FTZ R2, R100, R2, !PT ;  /* 0x0000000264027209 */ /* 0x000fe40007810000 */
[----:B------:R-:W-:-:S02]  /*4de0*/  FSEL R105, R34, -INF , P0 ;  /* 0xff80000022697808 */ /* 0x000fc40000000000 */
[----:B------:R-:W-:Y:S02]  /*4df0*/  FMNMX.FTZ R3, R20, R3, !PT ;  /* 0x0000000314037209 */ /* 0x000fe40007810000 */
[----:B------:R-:W-:Y:S02]  /*4e00*/  ISETP.GT.AND P0, PT, R0, 0x39, PT ;  /* 0x000000390000780c */ /* 0x000fe40003f04270 */
[----:B------:R-:W-:Y:S02]  /*4e10*/  FSEL R95, R16, -INF , P1 ;  /* 0xff800000105f7808 */ /* 0x000fe40000800000 */
[----:B------:R-:W-:Y:S02]  /*4e20*/  FMNMX.FTZ R0, R99, R2, !PT ;  /* 0x0000000263007209 */ /* 0x000fe40007810000 */
        /* <DEDUP_REMOVED lines=9> */
[----:B------:R-:W-:Y:S01]  /*4ec0*/  FMNMX.FTZ R2, R98, R2, !PT ;  /* 0x0000000262027209 */ /* 0x000fe20007810000 */
[----:B------:R-:W-:Y:S01]  /*4ed0*/  LDSM.16.MT88.4 R32, [R193+0x800] ;  /* 0x00080000c120783b */ /* 0x000fe20000004200 */
[----:B------:R-:W-:Y:S02]  /*4ee0*/  FSEL R96, R30, -INF , P4 ;  /* 0xff8000001e607808 */ /* 0x000fe40002000000 */
[----:B------:R-:W-:Y:S02]  /*4ef0*/  FMNMX.FTZ R2, R97, R2, !PT ;  /* 0x0000000261027209 */ /* 0x000fe40007810000 */
[----:B------:R-:W-:Y:S02]  /*4f00*/  FSEL R94, R27, -INF , P3 ;  /* 0xff8000001b5e7808 */ /* 0x000fe40001800000 */
[----:B------:R-:W-:Y:S02]  /*4f10*/  FMNMX.FTZ R2, R96, R2, !PT ;  /* 0x0000000260027209 */ /* 0x000fe40007810000 */
[----:B------:R-:W-:-:S02]  /*4f20*/  FSEL R93, R26, -INF , P2 ;  /* 0xff8000001a5d7808 */ /* 0x000fc40001000000 */
[----:B------:R-:W-:Y:S02]  /*4f30*/  FMNMX.FTZ R2, R94, R2, !PT ;  /* 0x000000025e027209 */ /* 0x000fe40007810000 */
[----:B------:R-:W-:Y:S02]  /*4f40*/  FSEL R91, R25, -INF , P1 ;  /* 0xff800000195b7808 */ /* 0x000fe40000800000 */
[----:B------:R-:W-:Y:S02]  /*4f50*/  FMNMX.FTZ R2, R93, R2, !PT ;  /* 0x000000025d027209 */ /* 0x000fe40007810000 */
[----:B------:R-:W-:Y:S02]  /*4f60*/  FSEL R90, R24, -INF , P0 ;  /* 0xff800000185a7808 */ /* 0x000fe40000000000 */
[----:B------:R-:W-:Y:S02]  /*4f70*/  FMNMX.FTZ R2, R91, R2, !PT ;  /* 0x000000025b027209 */ /* 0x000fe40007810000 */
[----:B-1----:R-:W-:-:S02]  /*4f80*/  FMNMX.FTZ R0, R0, R3, !PT ;  /* 0x0000000300007209 */ /* 0x002fc40007810000 */
[----:B------:R-:W-:-:S03]  /*4f90*/  FMNMX.FTZ R2, R90, R2, !PT ;  /* 0x000000025a027209 */ /* 0x000fc60007810000 */
        /* <DEDUP_REMOVED lines=8> */
[----:B------:R-:W-:-:S04]  /*5020*/  FFMA.FTZ R3, R5, c[0x0][0x2d0], -R2 ;  /* 0x0000b40005037a23 */ /* 0x000fc80000010802 */
[----:B------:R2:W-:Y:S01]  /*5030*/  MUFU.EX2 R80, R3 ;  /* 0x0000000300507308 */ /* 0x0005e20000000800 */
[----:B-1----:R-:W-:Y:S01]  /*5040*/  FMNMX.FTZ R16, R0, R4, !PT ;  /* 0x0000000400107209 */ /* 0x002fe20007810000 */
[--C-:B------:R-:W-:Y:S02]  /*5050*/  FFMA.FTZ R0, R9, c[0x0][0x2d0], -R2.reuse ;  /* 0x0000b40009007a23 */ /* 0x100fe40000010802 */
[----:B--2---:R-:W-:Y:S01]  /*5060*/  FFMA.FTZ R3, R6, c[0x0][0x2d0], -R2 ;  /* 0x0000b40006037a23 */ /* 0x004fe20000010802 */
[----:B------:R-:W-:-:S03]  /*5070*/  FSETP.NEU.FTZ.AND P0, PT, R16, -INF , PT ;  /* 0xff8000001000780b */ /* 0x000fc60003f1d000 */
[----:B------:R1:W-:Y:S08]  /*5080*/  MUFU.EX2 R82, R0 ;  /* 0x0000000000527308 */ /* 0x0003f00000000800 */
[----:B------:R2:W3:Y:S01]  /*5090*/  MUFU.EX2 R79, R3 ;  /* 0x00000003004f7308 */ /* 0x0004e20000000800 */
[----:B-1----:R-:W-:-:S05]  /*50a0*/  FMUL.FTZ R0, R16, c[0x0][0x2d0] ;  /* 0x0000b40010007a20 */ /* 0x002fca0000410000 */
[----:B------:R-:W-:Y:S01]  /*50b0*/  FSEL R0, R0, RZ, P0 ;  /* 0x000000ff00007208 */ /* 0x000fe20000000000 */
[--C-:B--2---:R-:W-:Y:S02]  /*50c0*/  FFMA.FTZ R3, R7, c[0x0][0x2d0], -R2.reuse ;  /* 0x0000b40007037a23 */ /* 0x104fe40000010802 */
[----:B------:R-:W1:Y:S02]  /*50d0*/  LDSM.16.MT88.4 R4, [R193] ;  /* 0x00000000c104783b */ /* 0x000e640000004200 */
[----:B------:R2:W-:Y:S02]  /*50e0*/  MUFU.EX2 R81, R3 ;  /* 0x0000000300517308 */ /* 0x0005e40000000800 */
[----:B--2---:R-:W-:Y:S01]  /*50f0*/  FFMA.FTZ R3, R8, c[0x0][0x2d0], -R2 ;  /* 0x0000b40008037a23 */ /* 0x004fe20000010802 */
[----:B---3--:R-:W-:-:S05]  /*5100*/  F2FP.BF16.PACK_AB R8, R79, R80 ;  /* 0x000000504f08723e */ /* 0x008fca00000010ff */
[----:B------:R2:W3:Y:S02]  /*5110*/  MUFU.EX2 R83, R3 ;  /* 0x0000000300537308 */ /* 0x0004e40000000800 */
[----:B--2---:R-:W-:Y:S01]  /*5120*/  FFMA.FTZ R3, R10, c[0x0][0x2d0], -R2 ;  /* 0x0000b4000a037a23 */ /* 0x004fe20000010802 */
[----:B---3--:R-:W-:-:S05]  /*5130*/  F2FP.BF16.PACK_AB R10, R83, R81 ;  /* 0x00000051530a723e */ /* 0x008fca00000010ff */
[----:B------:R2:W-:Y:S02]  /*5140*/  MUFU.EX2 R84, R3 ;  /* 0x0000000300547308 */ /* 0x0005e40000000800 */
[----:B--2---:R-:W-:-:S06]  /*5150*/  FFMA.FTZ R3, R11, c[0x0][0x2d0], -R2 ;  /* 0x0000b4000b037a23 */ /* 0x004fcc0000010802 */
[----:B------:R2:W-:Y:S02]  /*5160*/  MUFU.EX2 R86, R3 ;  /* 0x0000000300567308 */ /* 0x0005e40000000800 */
[----:B--2---:R-:W-:-:S06]  /*5170*/  FFMA.FTZ R3, R12, c[0x0][0x2d0], -R0 ;  /* 0x0000b4000c037a23 */ /* 0x004fcc0000010800 */
[----:B------:R2:W-:Y:S02]  /*5180*/  MUFU.EX2 R77, R3 ;  /* 0x00000003004d7308 */ /* 0x0005e40000000800 */
[----:B--2---:R-:W-:-:S06]  /*5190*/  FFMA.FTZ R3, R14, c[0x0][0x2d0], -R0 ;  /* 0x0000b4000e037a23 */ /* 0x004fcc0000010800 */
[----:B------:R2:W3:Y:S02]  /*51a0*/  MUFU.EX2 R76, R3 ;  /* 0x00000003004c7308 */ /* 0x0004e40000000800 */
[--C-:B--2---:R-:W-:Y:S01]  /*51b0*/  FFMA.FTZ R3, R13, c[0x0][0x2d0], -R0.reuse ;  /* 0x0000b4000d037a23 */ /* 0x104fe20000010800 */
[----:B---3--:R-:W-:Y:S01]  /*51c0*/  F2FP.BF16.PACK_AB R9, R76, R77 ;  /* 0x0000004d4c09723e */ /* 0x008fe200000010ff */
[----:B------:R-:W2:Y:S04]  /*51d0*/  LDSM.16.MT88.4 R12, [R194] ;  /* 0x00000000c20c783b */ /* 0x000ea80000004200 */
[----:B------:R3:W-:Y:S02]  /*51e0*/  MUFU.EX2 R78, R3 ;  /* 0x00000003004e7308 */ /* 0x0007e40000000800 */
[----:B---3--:R-:W-:-:S06]  /*51f0*/  FFMA.FTZ R3, R18, c[0x0][0x2d0], -R0 ;  /* 0x0000b40012037a23 */ /* 0x008fcc0000010800 */
[----:B------:R3:W4:Y:S02]  /*5200*/  MUFU.EX2 R18, R3 ;  /* 0x0000000300127308 */ /* 0x0007240000000800 */
[----:B---3--:R-:W-:Y:S01]  /*5210*/  FFMA.FTZ R3, R17, c[0x0][0x2d0], -R2 ;  /* 0x0000b40011037a23 */ /* 0x008fe20000010802 */
[----:B----4-:R-:W-:-:S05]  /*5220*/  F2FP.BF16.PACK_AB R11, R18, R78 ;  /* 0x0000004e120b723e */ /* 0x010fca00000010ff */
[----:B------:R3:W-:Y:S02]  /*5230*/  MUFU.EX2 R87, R3 ;  /* 0x0000000300577308 */ /* 0x0007e40000000800 */
[----:B-1----:R-:W-:Y:S01]  /*5240*/  HMMA.16816.F32.BF16 R24, R8, R4, RZ ;  /* 0x000000040818723c */ /* 0x002fe200000418ff */
[----:B---3--:R-:W-:-:S05]  /*5250*/  FFMA.FTZ R3, R19, c[0x0][0x2d0], -R0 ;  /* 0x0000b40013037a23 */ /* 0x008fca0000010800 */
[----:B------:R1:W-:Y:S02]  /*5260*/  MUFU.EX2 R19, R3 ;  /* 0x0000000300137308 */ /* 0x0003e40000000800 */
[----:B-1----:R-:W-:-:S06]  /*5270*/  FFMA.FTZ R3, R20, c[0x0][0x2d0], -R0 ;  /* 0x0000b40014037a23 */ /* 0x002fcc0000010800 */
[----:B------:R1:W3:Y:S02]  /*5280*/  MUFU.EX2 R85, R3 ;  /* 0x0000000300557308 */ /* 0x0002e40000000800 */
[----:B-1----:R-:W-:Y:S02]  /*5290*/  FFMA.FTZ R3, R21, c[0x0][0x2d0], -R0 ;  /* 0x0000b40015037a23 */ /* 0x002fe40000010800 */
[C---:B------:R-:W-:Y:S04]  /*52a0*/  HMMA.16816.F32.BF16 R20, R8.reuse, R6, RZ ;  /* 0x000000060814723c */ /* 0x040fe800000418ff */
[----:B------:R1:W-:Y:S04]  /*52b0*/  MUFU.EX2 R89, R3 ;  /* 0x0000000300597308 */ /* 0x0003e80000000800 */
[----:B--2---:R-:W-:Y:S07]  /*52c0*/  HMMA.16816.F32.BF16 R4, R8, R12, RZ ;  /* 0x0000000c0804723c */ /* 0x004fee00000418ff */
[----:B------:R-:W-:-:S02]  /*52d0*/  F2FP.BF16.PACK_AB R12, R84, R82 ;  /* 0x00000052540c723e */ /* 0x000fc400000010ff */
[----:B---3--:R-:W-:Y:S01]  /*52e0*/  F2FP.BF16.PACK_AB R13, R85, R19 ;  /* 0x00000013550d723e */ /* 0x008fe200000010ff */
[----:B-1----:R-:W-:Y:S02]  /*52f0*/  FFMA.FTZ R3, R28, c[0x0][0x2d0], -R0 ;  /* 0x0000b4001c037a23 */ /* 0x002fe40000010800 */
[----:B------:R-:W-:Y:S02]  /*5300*/  HMMA.16816.F32.BF16 R28, R8, R14, RZ ;  /* 0x0000000e081c723c */ /* 0x000fe400000418ff */
[----:B------:R-:W1:Y:S05]  /*5310*/  MUFU.EX2 R88, R3 ;  /* 0x0000000300587308 */ /* 0x000e6a0000000800 */
[----:B------:R-:W-:-:S02]  /*5320*/  F2FP.BF16.PACK_AB R14, R87, R86 ;  /* 0x00000056570e723e */ /* 0x000fc400000010ff */
[----:B-1----:R-:W-:Y:S11]  /*5330*/  F2FP.BF16.PACK_AB R15, R88, R89 ;  /* 0x00000059580f723e */ /* 0x002ff600000010ff */
[----:B------:R-:W-:Y:S04]  /*5340*/  @!UPT UIADD3 URZ, URZ, URZ, URZ ;  /* 0x0000003f3f3ff290 */ /* 0x000fe8000fffe03f */
[C---:B------:R-:W-:Y:S08]  /*5350*/  HMMA.16816.F32.BF16 R28, R12.reuse, R46, R28 ;  /* 0x0000002e0c1c723c */ /* 0x040ff0000004181c */
[----:B------:R-:W-:Y:S08]  /*5360*/  HMMA.16816.F32.BF16 R60, R12, R34, R20 ;  /* 0x000000220c3c723c */ /* 0x000ff00000041814 */
[----:B------:R-:W-:Y:S08]  /*5370*/  HMMA.16816.F32.BF16 R20, R8, R38, RZ ;  /* 0x000000260814723c */ /* 0x000ff000000418ff */
[----:B------:R-:W-:Y:S01]  /*5380*/  HMMA.16816.F32.BF16 R136, R12, R32, R24 ;  /* 0x000000200c88723c */ /* 0x000fe20000041818 */
[----:B------:R-:W-:-:S02]  /*5390*/  IMAD.MOV.U32 R111, RZ, RZ, R28 ;  /* 0x000000ffff6f7224 */ /* 0x000fc400078e001c */
[----:B------:R-:W-:Y:S02]  /*53a0*/  IMAD.MOV.U32 R110, RZ, RZ, R29 ;  /* 0x000000ffff6e7224 */ /* 0x000fe400078e001d */
[----:B------:R-:W-:Y:S02]  /*53b0*/  IMAD.MOV.U32 R109, RZ, RZ, R30 ;  /* 0x000000ffff6d7224 */ /* 0x000fe400078e001e */
[----:B------:R-:W-:Y:S01]  /*53c0*/  IMAD.MOV.U32 R108, RZ, RZ, R31 ;  /* 0x000000ffff6c7224 */ /* 0x000fe200078e001f */
[----:B------:R-:W-:Y:S01]  /*53d0*/  HMMA.16816.F32.BF16 R24, R8, R36, RZ ;  /* 0x000000240818723c */ /* 0x000fe200000418ff */
[----:B------:R-:W1:Y:S01]  /*53e0*/  LDSM.16.MT88.4 R28, [R193+0x2000] ;  /* 0x00200000c11c783b */ /* 0x000e620000004200 */
[----:B------:R-:W-:Y:S02]  /*53f0*/  IMAD.MOV.U32 R107, RZ, RZ, R60 ;  /* 0x000000ffff6b7224 */ /* 0x000fe400078e003c */
[----:B------:R-:W-:Y:S01]  /*5400*/  IMAD.MOV.U32 R106, RZ, RZ, R61 ;  /* 0x000000ffff6a7224 */ /* 0x000fe200078e003d */
[----:B------:R-:W-:Y:S01]  /*5410*/  LDSM.16.MT88.4 R36, [R197+0x2000] ;  /* 0x00200000c524783b */ /* 0x000fe20000004200 */
[----:B------:R-:W-:-:S02]  /*5420*/  IMAD.MOV.U32 R17, RZ, RZ, R62 ;  /* 0x000000ffff117224 */ /* 0x000fc400078e003e */
[C---:B------:R-:W-:Y:S01]  /*5430*/  HMMA.16816.F32.BF16 R20, R12.reuse, R50, R20 ;  /* 0x000000320c14723c */ /* 0x040fe20000041814 */
[----:B------:R-:W-:Y:S02]  /*5440*/  IMAD.MOV.U32 R3, RZ, RZ, R63 ;  /* 0x000000ffff037224 */ /* 0x000fe400078e003f */
[----:B------:R-:W-:Y:S05]  /*5450*/  LDSM.16.MT88.4 R60, [R197+0x2800] ;  /* 0x00280000c53c783b */ /* 0x000fea0000004200 */
[C---:B------:R-:W-:Y:S01]  /*5460*/  HMMA.16816.F32.BF16 R144, R12.reuse, R44, R4 ;  /* 0x0000002c0c90723c */ /* 0x040fe20000041804 */
[----:B------:R-:W2:Y:S07]  /*5470*/  LDSM.16.MT88.4 R44, [R194+0x2000] ;  /* 0x00200000c22c783b */ /* 0x000eae0000004200 */
[----:B------:R-:W-:Y:S01]  /*5480*/  HMMA.16816.F32.BF16 R152, R12, R48, R24 ;  /* 0x000000300c98723c */ /* 0x000fe20000041818 */
[----:B------:R-:W3:Y:S07]  /*5490*/  LDSM.16.MT88.4 R48, [R193+0x2800] ;  /* 0x00280000c130783b */ /* 0x000eee0000004200 */
[----:B------:R-:W-:Y:S01]  /*54a0*/  HMMA.16816.F32.BF16 R32, R8, R54, RZ ;  /* 0x000000360820723c */ /* 0x000fe200000418ff */
[----:B------:R-:W-:-:S02]  /*54b0*/  IMAD.MOV.U32 R115, RZ, RZ, R20 ;  /* 0x000000ffff737224 */ /* 0x000fc400078e0014 */
[----:B------:R-:W-:Y:S02]  /*54c0*/  IMAD.MOV.U32 R114, RZ, RZ, R21 ;  /* 0x000000ffff727224 */ /* 0x000fe400078e0015 */
[----:B------:R-:W-:Y:S02]  /*54d0*/  IMAD.MOV.U32 R113, RZ, RZ, R22 ;  /* 0x000000ffff717224 */ /* 0x000fe400078e0016 */
[----:B------:R-:W-:Y:S01]  /*54e0*/  IMAD.MOV.U32 R112, RZ, RZ, R23 ;  /* 0x000000ffff707224 */ /* 0x000fe200078e0017 */
[C---:B------:R-:W-:Y:S01]  /*54f0*/  HMMA.16816.F32.BF16 R4, R8.reuse, R52, RZ ;  /* 0x000000340804723c */ /* 0x040fe200000418ff */
[----:B------:R-:W-:Y:S07]  /*5500*/  LDSM.16.MT88.4 R52, [R194+0x4000] ;  /* 0x00400000c234783b */ /* 0x000fee0000004200 */
[----:B-1----:R-:W-:Y:S08]  /*5510*/  HMMA.16816.F32.BF16 R20, R8, R30, RZ ;  /* 0x0000001e0814723c */ /* 0x002ff000000418ff */
[C---:B------:R-:W-:Y:S08]  /*5520*/  HMMA.16816.F32.BF16 R68, R12.reuse, R42, R32 ;  /* 0x0000002a0c44723c */ /* 0x040ff00000041820 */
[----:B------:R-:W-:Y:S08]  /*5530*/  HMMA.16816.F32.BF16 R160, R12, R40, R4 ;  /* 0x000000280ca0723c */ /* 0x000ff00000041804 */
[C---:B------:R-:W-:Y:S08]  /*5540*/  HMMA.16816.F32.BF16 R24, R8.reuse, R28, RZ ;  /* 0x0000001c0818723c */ /* 0x040ff000000418ff */
[----:B--2---:R-:W-:Y:S01]  /*5550*/  HMMA.16816.F32.BF16 R4, R8, R44, RZ ;  /* 0x0000002c0804723c */ /* 0x004fe200000418ff */
[----:B------:R-:W-:-:S02]  /*5560*/  IMAD.MOV.U32 R119, RZ, RZ, R68 ;  /* 0x000000ffff777224 */ /* 0x000fc400078e0044 */
[----:B------:R-:W-:Y:S02]  /*5570*/  IMAD.MOV.U32 R118, RZ, RZ, R69 ;  /* 0x000000ffff767224 */ /* 0x000fe400078e0045 */
[----:B------:R-:W-:Y:S02]  /*5580*/  IMAD.MOV.U32 R117, RZ, RZ, R70 ;  /* 0x000000ffff757224 */ /* 0x000fe400078e0046 */
[----:B------:R-:W-:Y:S01]  /*5590*/  IMAD.MOV.U32 R116, RZ, RZ, R71 ;  /* 0x000000ffff747224 */ /* 0x000fe200078e0047 */
[----:B---3--:R-:W-:Y:S01]  /*55a0*/  HMMA.16816.F32.BF16 R20, R12, R50, R20 ;  /* 0x000000320c14723c */ /* 0x008fe20000041814 */
[----:B------:R-:W-:Y:S07]  /*55b0*/  LDSM.16.MT88.4 R68, [R193+0x4800] ;  /* 0x00480000c144783b */ /* 0x000fee0000004200 */
[C---:B------:R-:W-:Y:S01]  /*55c0*/  HMMA.16816.F32.BF16 R40, R8.reuse, R46, RZ ;  /* 0x0000002e0828723c */ /* 0x040fe200000418ff */
[----:B------:R-:W1:Y:S07]  /*55d0*/  LDSM.16.MT88.4 R44, [R196+0x2800] ;  /* 0x00280000c42c783b */ /* 0x000e6e0000004200 */
[----:B------:R-:W-:Y:S08]  /*55e0*/  HMMA.16816.F32.BF16 R32, R8, R36, RZ ;  /* 0x000000240820723c */ /* 0x000ff000000418ff */
[----:B------:R-:W-:Y:S01]  /*55f0*/  HMMA.16816.F32.BF16 R244, R12, R48, R24 ;  /* 0x000000300cf4723c */ /* 0x000fe20000041818 */
[----:B------:R-:W-:Y:S01]  /*5600*/  IMAD.MOV.U32 R37, RZ, RZ, R22 ;  /* 0x000000ffff257224 */ /* 0x000fe200078e0016 */
[----:B------:R-:W-:-:S05]  /*5610*/  MOV R36, R23 ;  /* 0x0000001700247202 */ /* 0x000fca0000000f00 */
[----:B------:R-:W-:Y:S01]  /*5620*/  IMAD.MOV.U32 R49, RZ, RZ, R20 ;  /* 0x000000ffff317224 */ /* 0x000fe200078e0014 */
[----:B------:R-:W-:Y:S01]  /*5630*/  HMMA.16816.F32.BF16 R240, R12, R64, R4 ;  /* 0x000000400cf0723c */ /* 0x000fe20000041804 */
[----:B------:R-:W-:-:S07]  /*5640*/  IMAD.MOV.U32 R48, RZ, RZ, R21 ;  /* 0x000000ffff307224 */ /* 0x000fce00078e0015 */
[C---:B------:R-:W-:Y:S07]  /*5650*/  HMMA.16816.F32.BF16 R20, R8.reuse, R58, RZ ;  /* 0x0000003a0814723c */ /* 0x040fee00000418ff */
[----:B------:R-:W-:Y:S01]  /*5660*/  IMAD.MOV.U32 R58, RZ, RZ, R37 ;  /* 0x000000ffff3a7224 */ /* 0x000fe200078e0025 */
[----:B------:R-:W-:Y:S01]  /*5670*/  HMMA.16816.F32.BF16 R4, R8, R72, RZ ;  /* 0x000000480804723c */ /* 0x000fe200000418ff */
[----:B------:R-:W-:-:S06]  /*5680*/  IMAD.MOV.U32 R59, RZ, RZ, R36 ;  /* 0x000000ffff3b7224 */ /* 0x000fcc00078e0024 */
[----:B------:R-:W-:Y:S01]  /*5690*/  IMAD.MOV.U32 R72, RZ, RZ, R111 ;  /* 0x000000ffff487224 */ /* 0x000fe200078e006f */
[----:B------:R-:W-:Y:S01]  /*56a0*/  HMMA.16816.F32.BF16 R28, R8, R38, RZ ;  /* 0x00000026081c723c */ /* 0x000fe200000418ff */
[----:B------:R-:W2:Y:S01]  /*56b0*/  LDSM.16.MT88.4 R36, [R194+0x4800] ;  /* 0x00480000c224783b */ /* 0x000ea20000004200 */
[----:B------:R-:W-:-:S06]  /*56c0*/  IMAD.MOV.U32 R73, RZ, RZ, R110 ;  /* 0x000000ffff497224 */ /* 0x000fcc00078e006e */
[C---:B------:R-:W-:Y:S01]  /*56d0*/  HMMA.16816.F32.BF16 R184, R12.reuse, R60, R32 ;  /* 0x0000003c0cb8723c */ /* 0x040fe20000041820 */
[----:B------:R-:W3:Y:S06]  /*56e0*/  LDSM.16.MT88.4 R32, [R197+0x4000] ;  /* 0x00400000c520783b */ /* 0x000eec0000004200 */
[----:B------:R-:W-:Y:S01]  /*56f0*/  IMAD.MOV.U32 R60, RZ, RZ, R119 ;  /* 0x000000ffff3c7224 */ /* 0x000fe200078e0077 */
[----:B-1----:R-:W-:Y:S01]  /*5700*/  HMMA.16816.F32.BF16 R188, R12, R46, R20 ;  /* 0x0000002e0cbc723c */ /* 0x002fe20000041814 */
[----:B------:R-:W-:-:S06]  /*5710*/  IMAD.MOV.U32 R61, RZ, RZ, R118 ;  /* 0x000000ffff3d7224 */ /* 0x000fcc00078e0076 */
[----:B------:R-:W-:Y:S01]  /*5720*/  MOV R46, R113 ;  /* 0x00000071002e7202 */ /* 0x000fe20000000f00 */
[----:B------:R-:W-:Y:S01]  /*5730*/  HMMA.16816.F32.BF16 R176, R12, R68, R4 ;  /* 0x000000440cb0723c */ /* 0x000fe20000041804 */
[----:B------:R-:W-:-:S07]  /*5740*/  IMAD.MOV.U32 R47, RZ, RZ, R112 ;  /* 0x000000ffff2f7224 */ /* 0x000fce00078e0070 */
[----:B------:R-:W-:Y:S07]  /*5750*/  HMMA.16816.F32.BF16 R24, R8, R56, RZ ;  /* 0x000000380818723c */ /* 0x000fee00000418ff */
[----:B------:R-:W-:Y:S01]  /*5760*/  IMAD.MOV.U32 R56, RZ, RZ, R49 ;  /* 0x000000ffff387224 */ /* 0x000fe200078e0031 */
[----:B------:R-:W-:Y:S01]  /*5770*/  HMMA.16816.F32.BF16 R236, R12, R66, R40 ;  /* 0x000000420cec723c */ /* 0x000fe20000041828 */
[----:B------:R-:W1:Y:S01]  /*5780*/  LDSM.16.MT88.4 R40, [R196+0x4000] ;  /* 0x00400000c428783b */ /* 0x000e620000004200 */
[----:B------:R-:W-:-:S06]  /*5790*/  IMAD.MOV.U32 R57, RZ, RZ, R48 ;  /* 0x000000ffff397224 */ /* 0x000fcc00078e0030 */
[C---:B------:R-:W-:Y:S07]  /*57a0*/  HMMA.16816.F32.BF16 R20, R8.reuse, R52, RZ ;  /* 0x000000340814723c */ /* 0x040fee00000418ff */
[----:B------:R-:W-:Y:S01]  /*57b0*/  IMAD.MOV.U32 R52, RZ, RZ, R107 ;  /* 0x000000ffff347224 */ /* 0x000fe200078e006b */
[----:B------:R-:W-:Y:S01]  /*57c0*/  HMMA.16816.F32.BF16 R4, R8, R54, RZ ;  /* 0x000000360804723c */ /* 0x000fe200000418ff */
[----:B------:R-:W-:-:S06]  /*57d0*/  IMAD.MOV.U32 R53, RZ, RZ, R106 ;  /* 0x000000ffff357224 */ /* 0x000fcc00078e006a */
[----:B------:R-:W-:Y:S01]  /*57e0*/  IMAD.MOV.U32 R54, RZ, RZ, R17 ;  /* 0x000000ffff367224 */ /* 0x000fe200078e0011 */
[C---:B------:R-:W-:Y:S01]  /*57f0*/  HMMA.16816.F32.BF16 R220, R12.reuse, R62, R28 ;  /* 0x0000003e0cdc723c */ /* 0x040fe2000004181c */
[----:B------:R-:W4:Y:S01]  /*5800*/  LDSM.16.MT88.4 R28, [R197+0x4800] ;  /* 0x00480000c51c783b */ /* 0x000f220000004200 */
[----:B------:R-:W-:Y:S02]  /*5810*/  FADD.FTZ R17, R77, R76 ;  /* 0x0000004c4d117221 */ /* 0x000fe40000010000 */
[----:B------:R-:W-:Y:S02]  /*5820*/  IMAD.MOV.U32 R55, RZ, RZ, R3 ;  /* 0x000000ffff377224 */ /* 0x000fe400078e0003 */
[----:B------:R-:W-:Y:S02]  /*5830*/  FADD.FTZ R3, R80, R79 ;  /* 0x0000004f50037221 */ /* 0x000fe40000010000 */
[----:B------:R-:W-:Y:S01]  /*5840*/  HMMA.16816.F32.BF16 R180, R12, R44, R24 ;  /* 0x0000002c0cb4723c */ /* 0x000fe20000041818 */
[----:B------:R-:W-:-:S02]  /*5850*/  IMAD.MOV.U32 R62, RZ, RZ, R117 ;  /* 0x000000ffff3e7224 */ /* 0x000fc400078e0075 */
[----:B------:R-:W-:Y:S02]  /*5860*/  IMAD.MOV.U32 R63, RZ, RZ, R116 ;  /* 0x000000ffff3f7224 */ /* 0x000fe400078e0074 */
[----:B------:R-:W-:Y:S02]  /*5870*/  FADD.FTZ R3, R81, R3 ;  /* 0x0000000351037221 */ /* 0x000fe40000010000 */
[----:B------:R-:W-:Y:S01]  /*5880*/  IMAD.MOV.U32 R44, RZ, RZ, R115 ;  /* 0x000000ffff2c7224 */ /* 0x000fe200078e0073 */
[----:B--2---:R-:W-:Y:S01]  /*5890*/  HMMA.16816.F32.BF16 R148, R12, R36, R20 ;  /* 0x000000240c94723c */ /* 0x004fe20000041814 */
[----:B------:R-:W-:Y:S02]  /*58a0*/  IMAD.MOV.U32 R45, RZ, RZ, R114 ;  /* 0x000000ffff2d7224 */ /* 0x000fe400078e0072 */
[----:B------:R-:W-:-:S04]  /*58b0*/  FADD.FTZ R3, R83, R3 ;  /* 0x0000000353037221 */ /* 0x000fc80000010000 */
[----:B------:R-:W-:Y:S01]  /*58c0*/  FADD.FTZ R3, R82, R3 ;  /* 0x0000000352037221 */ /* 0x000fe20000010000 */
[----:B------:R-:W-:Y:S01]  /*58d0*/  HMMA.16816.F32.BF16 R156, R12, R38, R4 ;  /* 0x000000260c9c723c */ /* 0x000fe20000041804 */
[----:B------:R-:W2:Y:S02]  /*58e0*/  LDSM.16.MT88.4 R36, [R196+0x4800] ;  /* 0x00480000c424783b */ /* 0x000ea40000004200 */
[----:B------:R-:W-:-:S05]  /*58f0*/  FADD.FTZ R3, R84, R3 ;  /* 0x0000000354037221 */ /* 0x000fca0000010000 */
[C---:B------:R-:W-:Y:S07]  /*5900*/  HMMA.16816.F32.BF16 R24, R8.reuse, R74, RZ ;  /* 0x0000004a0818723c */ /* 0x040fee00000418ff */
[----:B------:R-:W-:Y:S01]  /*5910*/  IMAD.MOV.U32 R74, RZ, RZ, R109 ;  /* 0x000000ffff4a7224 */ /* 0x000fe200078e006d */
[----:B---3--:R-:W-:Y:S01]  /*5920*/  HMMA.16816.F32.BF16 R20, R8, R34, RZ ;  /* 0x000000220814723c */ /* 0x008fe200000418ff */
[----:B------:R-:W-:-:S06]  /*5930*/  IMAD.MOV.U32 R75, RZ, RZ, R108 ;  /* 0x000000ffff4b7224 */ /* 0x000fcc00078e006c */
[--C-:B------:R-:W-:Y:S01]  /*5940*/  FFMA.FTZ R35, R95, c[0x0][0x2d0], -R2.reuse ;  /* 0x0000b4005f237a23 */ /* 0x100fe20000010802 */
[----:B-1----:R-:W-:Y:S01]  /*5950*/  HMMA.16816.F32.BF16 R4, R8, R40, RZ ;  /* 0x000000280804723c */ /* 0x002fe200000418ff */
[----:B------:R-:W-:-:S06]  /*5960*/  FFMA.FTZ R34, R92, c[0x0][0x2d0], -R2 ;  /* 0x0000b4005c227a23 */ /* 0x000fcc0000010802 */
[--C-:B------:R-:W-:Y:S01]  /*5970*/  FFMA.FTZ R40, R94, c[0x0][0x2d0], -R0.reuse ;  /* 0x0000b4005e287a23 */ /* 0x100fe20000010800 */
[----:B------:R-:W-:Y:S01]  /*5980*/  HMMA.16816.F32.BF16 R164, R12, R70, R24 ;  /* 0x000000460ca4723c */ /* 0x000fe20000041818 */
[----:B------:R-:W-:-:S07]  /*5990*/  FFMA.FTZ R41, R93, c[0x0][0x2d0], -R0 ;  /* 0x0000b4005d297a23 */ /* 0x000fce0000010800 */
[----:B------:R-:W-:Y:S07]  /*59a0*/  HMMA.16816.F32.BF16 R24, R8, R32, RZ ;  /* 0x000000200818723c */ /* 0x000fee00000418ff */
[--C-:B------:R-:W-:Y:S01]  /*59b0*/  FFMA.FTZ R32, R100, c[0x0][0x2d0], -R2.reuse ;  /* 0x0000b40064207a23 */ /* 0x100fe20000010802 */
[----:B----4-:R-:W-:Y:S01]  /*59c0*/  HMMA.16816.F32.BF16 R140, R12, R30, R20 ;  /* 0x0000001e0c8c723c */ /* 0x010fe20000041814 */
[----:B------:R-:W1:Y:S01]  /*59d0*/  LDSM.16.MT88.4 R20, [R193+0x6000] ;  /* 0x00600000c114783b */ /* 0x000e620000004200 */
[----:B------:R-:W-:-:S06]  /*59e0*/  FFMA.FTZ R33, R99, c[0x0][0x2d0], -R2 ;  /* 0x0000b40063217a23 */ /* 0x000fcc0000010802 */
[----:B--2---:R-:W-:Y:S07]  /*59f0*/  HMMA.16816.F32.BF16 R112, R12, R36, R4 ;  /* 0x000000240c70723c */ /* 0x004fee0000041804 */
[--C-:B------:R-:W-:Y:S01]  /*5a00*/  FFMA.FTZ R36, R98, c[0x0][0x2d0], -R0.reuse ;  /* 0x0000b40062247a23 */ /* 0x100fe20000010800 */
[----:B------:R-:W-:Y:S07]  /*5a10*/  HMMA.16816.F32.BF16 R4, R8, R42, RZ ;  /* 0x0000002a0804723c */ /* 0x000fee00000418ff */
[--C-:B------:R-:W-:Y:S01]  /*5a20*/  FFMA.FTZ R42, R91, c[0x0][0x2d0], -R0.reuse ;  /* 0x0000b4005b2a7a23 */ /* 0x100fe20000010800 */
[----:B------:R-:W-:Y:S01]  /*5a30*/  HMMA.16816.F32.BF16 R108, R12, R28, R24 ;  /* 0x0000001c0c6c723c */ /* 0x000fe20000041818 */
[----:B------:R-:W2:Y:S01]  /*5a40*/  LDSM.16.MT88.4 R28, [R193+0x6800] ;  /* 0x00680000c11c783b */ /* 0x000ea20000004200 */
[----:B------:R-:W-:-:S03]  /*5a50*/  FFMA.FTZ R43, R90, c[0x0][0x2d0], -R0 ;  /* 0x0000b4005a2b7a23 */ /* 0x000fc60000010800 */
[----:B------:R-:W3:Y:S11]  /*5a60*/  LDSM.16.MT88.4 R24, [R194+0x6000] ;  /* 0x00600000c218783b */ /* 0x000ef60000004200 */
[----:B------:R-:W-:Y:S07]  /*5a70*/  HMMA.16816.F32.BF16 R116, R12, R38, R4 ;  /* 0x000000260c74723c */ /* 0x000fee0000041804 */
[--C-:B------:R-:W-:Y:S01]  /*5a80*/  FFMA.FTZ R38, R97, c[0x0][0x2d0], -R0.reuse ;  /* 0x0000b40061267a23 */ /* 0x100fe20000010800 */
[----:B-1----:R-:W-:Y:S01]  /*5a90*/  HMMA.16816.F32.BF16 R4, R8, R20, RZ ;  /* 0x000000140804723c */ /* 0x002fe200000418ff */
[----:B------:R-:W-:Y:S11]  /*5aa0*/  FFMA.FTZ R39, R96, c[0x0][0x2d0], -R0 ;  /* 0x0000b40060277a23 */ /* 0x000ff60000010800 */
[----:B------:R-:W-:Y:S11]  /*5ab0*/  @!UPT UIADD3 URZ, URZ, URZ, URZ ;  /* 0x0000003f3f3ff290 */ /* 0x000ff6000fffe03f */
[----:B------:R-:W-:Y:S01]  /*5ac0*/  @!UPT UIADD3 URZ, URZ, URZ, URZ ;  /* 0x0000003f3f3ff290 */ /* 0x000fe2000fffe03f */
[----:B--2---:R-:W-:Y:S07]  /*5ad0*/  HMMA.16816.F32.BF16 R120, R12, R28, R4 ;  /* 0x0000001c0c78723c */ /* 0x004fee0000041804 */
[----:B------:R-:W-:-:S04]  /*5ae0*/  FADD.FTZ R4, R78, R17 ;  /* 0x000000114e047221 */ /* 0x000fc80000010000 */
[----:B------:R-:W-:Y:S02]  /*5af0*/  FADD.FTZ R17, R18, R4 ;  /* 0x0000000412117221 */ /* 0x000fe40000010000 */
[----:B------:R-:W-:Y:S01]  /*5b00*/  HMMA.16816.F32.BF16 R4, R8, R22, RZ ;  /* 0x000000160804723c */ /* 0x000fe200000418ff */
[----:B------:R-:W1:Y:S01]  /*5b10*/  LDSM.16.MT88.4 R20, [R194+0x6800] ;  /* 0x00680000c214783b */ /* 0x000e620000004200 */
[----:B------:R-:W-:Y:S02]  /*5b20*/  FFMA.FTZ R18, R102, c[0x0][0x2d0], -R2 ;  /* 0x0000b40066127a23 */ /* 0x000fe40000010802 */
[----:B------:R-:W-:Y:S02]  /*5b30*/  FADD.FTZ R17, R19, R17 ;  /* 0x0000001113117221 */ /* 0x000fe40000010000 */
[----:B------:R-:W-:-:S06]  /*5b40*/  FFMA.FTZ R19, R105, c[0x0][0x2d0], -R0 ;  /* 0x0000b40069137a23 */ /* 0x000fcc0000010800 */
[----:B------:R-:W-:Y:S11]  /*5b50*/  MUFU.EX2 R19, R19 ;  /* 0x0000001300137308 */ /* 0x000ff60000000800 */
[----:B------:R-:W-:Y:S01]  /*5b60*/  @!UPT UIADD3 URZ, URZ, URZ, URZ ;  /* 0x0000003f3f3ff290 */ /* 0x000fe2000fffe03f */
[----:B------:R-:W-:Y:S01]  /*5b70*/  HMMA.16816.F32.BF16 R172, R12, R30, R4 ;  /* 0x0000001e0cac723c */ /* 0x000fe20000041804 */
[----:B------:R-:W2:Y:S07]  /*5b80*/  LDSM.16.MT88.4 R28, [R197+0x6000] ;  /* 0x00600000c51c783b */ /* 0x000eae0000004200 */
[----:B---3--:R-:W-:Y:S11]  /*5b90*/  HMMA.16816.F32.BF16 R4, R8, R24, RZ ;  /* 0x000000180804723c */ /* 0x008ff600000418ff */
[----:B------:R-:W-:Y:S11]  /*5ba0*/  @!UPT UIADD3 URZ, URZ, URZ, URZ ;  /* 0x0000003f3f3ff290 */ /* 0x000ff6000fffe03f */
[----:B------:R-:W-:Y:S02]  /*5bb0*/  @!UPT UIADD3 URZ, URZ, URZ, URZ ;  /* 0x0000003f3f3ff290 */ /* 0x000fe4000fffe03f */
[----:B-1----:R-:W-:Y:S08]  /*5bc0*/  HMMA.16816.F32.BF16 R168, R12, R20, R4 ;  /* 0x000000140ca8723c */ /* 0x002ff00000041804 */
[----:B------:R-:W-:Y:S01]  /*5bd0*/  HMMA.16816.F32.BF16 R4, R8, R26, RZ ;  /* 0x0000001a0804723c */ /* 0x000fe200000418ff */
[----:B------:R-:W1:Y:S11]  /*5be0*/  LDSM.16.MT88.4 R24, [R197+0x6800] ;  /* 0x00680000c518783b */ /* 0x000e760000004200 */
[----:B------:R-:W-:Y:S11]  /*5bf0*/  @!UPT UIADD3 URZ, URZ, URZ, URZ ;  /* 0x0000003f3f3ff290 */ /* 0x000ff6000fffe03f */
[----:B------:R-:W-:Y:S01]  /*5c00*/  @!UPT UIADD3 URZ, URZ, URZ, URZ ;  /* 0x0000003f3f3ff290 */ /* 0x000fe2000fffe03f */
[----:B------:R-:W-:Y:S07]  /*5c10*/  HMMA.16816.F32.BF16 R124, R12, R22, R4 ;  /* 0x000000160c7c723c */ /* 0x000fee0000041804 */
[----:B------:R-:W-:Y:S01]  /*5c20*/  FADD.FTZ R4, R86, R3 ;  /* 0x0000000356047221 */ /* 0x000fe20000010000 */
[----:B--2---:R-:W-:Y:S01]  /*5c30*/  HMMA.16816.F32.BF16 R20, R8, R28, RZ ;  /* 0x0000001c0814723c */ /* 0x004fe200000418ff */
[--C-:B------:R-:W-:Y:S02]  /*5c40*/  FFMA.FTZ R3, R104, c[0x0][0x2d0], -R2.reuse ;  /* 0x0000b40068037a23 */ /* 0x100fe40000010802 */
[----:B------:R-:W-:-:S02]  /*5c50*/  FFMA.FTZ R6, R103, c[0x0][0x2d0], -R2 ;  /* 0x0000b40067067a23 */ /* 0x000fc40000010802 */
[----:B------:R-:W-:Y:S02]  /*5c60*/  FFMA.FTZ R7, R101, c[0x0][0x2d0], -R2 ;  /* 0x0000b40065077a23 */ /* 0x000fe40000010802 */
[----:B------:R-:W2:Y:S01]  /*5c70*/  MUFU.EX2 R3, R3 ;  /* 0x0000000300037308 */ /* 0x000ea20000000800 */
[----:B------:R-:W-:Y:S02]  /*5c80*/  FADD.FTZ R4, R87, R4 ;  /* 0x0000000457047221 */ /* 0x000fe40000010000 */
[----:B------:R-:W-:-:S04]  /*5c90*/  FADD.FTZ R5, R85, R17 ;  /* 0x0000001155057221 */ /* 0x000fc80000010000 */
[----:B------:R-:W-:Y:S01]  /*5ca0*/  FADD.FTZ R5, R89, R5 ;  /* 0x0000000559057221 */ /* 0x000fe20000010000 */
[----:B------:R-:W3:Y:S03]  /*5cb0*/  MUFU.EX2 R2, R6 ;  /* 0x0000000600027308 */ /* 0x000ee60000000800 */
[----:B------:R-:W-:Y:S02]  /*5cc0*/  FADD.FTZ R37, R88, R5 ;  /* 0x0000000558257221 */ /* 0x000fe40000010000 */
[----:B--2---:R-:W-:-:S04]  /*5cd0*/  FADD.FTZ R0, R3, R4 ;  /* 0x0000000403007221 */ /* 0x004fc80000010000 */
[----:B-1----:R-:W-:Y:S01]  /*5ce0*/  HMMA.16816.F32.BF16 R64, R12, R24, R20 ;  /* 0x000000180c40723c */ /* 0x002fe20000041814 */
[----:B------:R-:W-:Y:S01]  /*5cf0*/  MUFU.EX2 R5, R32 ;  /* 0x0000002000057308 */ /* 0x000fe20000000800 */
[C---:B---3--:R-:W-:Y:S01]  /*5d00*/  FADD.FTZ R6, R2.reuse, R0 ;  /* 0x0000000002067221 */ /* 0x048fe20000010000 */
[----:B------:R-:W-:-:S05]  /*5d10*/  F2FP.BF16.PACK_AB R4, R2, R3 ;  /* 0x000000030204723e */ /* 0x000fca00000010ff */
[----:B------:R-:W-:Y:S01]  /*5d20*/  HMMA.16816.F32.BF16 R20, R8, R30, RZ ;  /* 0x0000001e0814723c */ /* 0x000fe200000418ff */
[----:B------:R-:W1:Y:S08]  /*5d30*/  MUFU.EX2 R2, R18 ;  /* 0x0000001200027308 */ /* 0x000e700000000800 */
[----:B------:R-:W2:Y:S08]  /*5d40*/  MUFU.EX2 R0, R7 ;  /* 0x0000000700007308 */ /* 0x000eb00000000800 */
[----:B------:R-:W3:Y:S01]  /*5d50*/  MUFU.EX2 R3, R33 ;  /* 0x0000002100037308 */ /* 0x000ee20000000800 */
[----:B-1----:R-:W-:-:S06]  /*5d60*/  FADD.FTZ R6, R2, R6 ;  /* 0x0000000602067221 */ /* 0x002fcc0000010000 */
[----:B------:R-:W-:Y:S01]  /*5d70*/  HMMA.16816.F32.BF16 R48, R12, R26, R20 ;  /* 0x0000001a0c30723c */ /* 0x000fe20000041814 */
[C---:B--2---:R-:W-:Y:S01]  /*5d80*/  FADD.FTZ R6, R0.reuse, R6 ;  /* 0x0000000600067221 */ /* 0x044fe20000010000 */
[----:B------:R-:W1:Y:S05]  /*5d90*/  MUFU.EX2 R17, R35 ;  /* 0x0000002300117308 */ /* 0x000e6a0000000800 */
[----:B------:R-:W-:Y:S01]  /*5da0*/  FADD.FTZ R20, R5, R6 ;  /* 0x0000000605147221 */ /* 0x000fe20000010000 */
[----:B------:R-:W-:Y:S01]  /*5db0*/  F2FP.BF16.PACK_AB R6, R0, R2 ;  /* 0x000000020006723e */ /* 0x000fe200000010ff */
[----:B------:R-:W-:Y:S01]  /*5dc0*/  FADD.FTZ R2, R19, R37 ;  /* 0x0000002513027221 */ /* 0x000fe20000010000 */
[----:B------:R-:W2:Y:S01]  /*5dd0*/  MUFU.EX2 R7, R34 ;  /* 0x0000002200077308 */ /* 0x000ea20000000800 */
[C---:B---3--:R-:W-:Y:S01]  /*5de0*/  FADD.FTZ R0, R3.reuse, R20 ;  /* 0x0000001403007221 */ /* 0x048fe20000010000 */
[----:B------:R-:W-:Y:S01]  /*5df0*/  F2FP.BF16.PACK_AB R128, R3, R5 ;  /* 0x000000050380723e */ /* 0x000fe200000010ff */
[----:B------:R-:W3:Y:S05]  /*5e00*/  LDSM.16.MT88.4 R20, [R196+0x6000] ;  /* 0x00600000c414783b */ /* 0x000eea0000004200 */
[----:B------:R-:W4:Y:S01]  /*5e10*/  MUFU.EX2 R18, R36 ;  /* 0x0000002400127308 */ /* 0x000f220000000800 */
[----:B-1----:R-:W-:-:S04]  /*5e20*/  FADD.FTZ R0, R17, R0 ;  /* 0x0000000011007221 */ /* 0x002fc80000010000 */
[C---:B--2---:R-:W-:Y:S01]  /*5e30*/  FADD.FTZ R251, R7.reuse, R0 ;  /* 0x0000000007fb7221 */ /* 0x044fe20000010000 */
[----:B------:R-:W-:Y:S02]  /*5e40*/  F2FP.BF16.PACK_AB R130, R7, R17 ;  /* 0x000000110782723e */ /* 0x000fe400000010ff */
[----:B------:R-:W-:Y:S01]  /*5e50*/  MUFU.EX2 R3, R39 ;  /* 0x0000002700037308 */ /* 0x000fe20000000800 */
[C---:B----4-:R-:W-:Y:S01]  /*5e60*/  FADD.FTZ R0, R18.reuse, R2 ;  /* 0x0000000212007221 */ /* 0x050fe20000010000 */
[----:B------:R-:W-:-:S06]  /*5e70*/  F2FP.BF16.PACK_AB R5, R18, R19 ;  /* 0x000000131205723e */ /* 0x000fcc00000010ff */
[----:B------:R-:W1:Y:S08]  /*5e80*/  MUFU.EX2 R7, R38 ;  /* 0x0000002600077308 */ /* 0x000e700000000800 */
[----:B------:R-:W-:Y:S08]  /*5e90*/  MUFU.EX2 R18, R40 ;  /* 0x0000002800127308 */ /* 0x000ff00000000800 */
[----:B------:R-:W2:Y:S01]  /*5ea0*/  MUFU.EX2 R17, R41 ;  /* 0x0000002900117308 */ /* 0x000ea20000000800 */
[C---:B---3--:R-:W-:Y:S07]  /*5eb0*/  HMMA.16816.F32.BF16 R24, R8.reuse, R20, RZ ;  /* 0x000000140818723c */ /* 0x048fee00000418ff */
[----:B------:R-:W3:Y:S01]  /*5ec0*/  MUFU.EX2 R2, R42 ;  /* 0x0000002a00027308 */ /* 0x000ee20000000800 */
[----:B------:R-:W-:Y:S07]  /*5ed0*/  HMMA.16816.F32.BF16 R20, R8, R22, RZ ;  /* 0x000000160814723c */ /* 0x000fee00000418ff */
[----:B-1----:R-:W-:Y:S01]  /*5ee0*/  FADD.FTZ R8, R7, R0 ;  /* 0x0000000007087221 */ /* 0x002fe20000010000 */
[----:B------:R-:W-:Y:S01]  /*5ef0*/  F2FP.BF16.PACK_AB R7, R3, R7 ;  /* 0x000000070307723e */ /* 0x000fe200000010ff */
[----:B------:R-:W1:Y:S01]  /*5f00*/  MUFU.EX2 R0, R43 ;  /* 0x0000002b00007308 */ /* 0x000e620000000800 */
[----:B--2---:R-:W-:Y:S01]  /*5f10*/  F2FP.BF16.PACK_AB R129, R17, R18 ;  /* 0x000000121181723e */ /* 0x004fe200000010ff */
[----:B------:R-:W-:-:S04]  /*5f20*/  FADD.FTZ R8, R3, R8 ;  /* 0x0000000803087221 */ /* 0x000fc80000010000 */
[----:B------:R-:W-:-:S04]  /*5f30*/  FADD.FTZ R8, R18, R8 ;  /* 0x0000000812087221 */ /* 0x000fc80000010000 */
[----:B------:R-:W-:-:S04]  /*5f40*/  FADD.FTZ R8, R17, R8 ;  /* 0x0000000811087221 */ /* 0x000fc80000010000 */
[----:B---3--:R-:W-:Y:S02]  /*5f50*/  FADD.FTZ R3, R2, R8 ;  /* 0x0000000802037221 */ /* 0x008fe40000010000 */
[----:B------:R-:W2:Y:S01]  /*5f60*/  LDSM.16.MT88.4 R8, [R196+0x6800] ;  /* 0x00680000c408783b */ /* 0x000ea20000004200 */
[C---:B-1----:R-:W-:Y:S01]  /*5f70*/  F2FP.BF16.PACK_AB R131, R0.reuse, R2 ;  /* 0x000000020083723e */ /* 0x042fe200000010ff */
[----:B------:R-:W-:Y:S01]  /*5f80*/  FADD.FTZ R250, R0, R3 ;  /* 0x0000000300fa7221 */ /* 0x000fe20000010000 */
[----:B------:R-:W-:-:S04]  /*5f90*/  IADD3 R0, R224, -0x2, RZ ;  /* 0xfffffffee0007810 */ /* 0x000fc80007ffe0ff */
[----:B------:R-:W-:Y:S01]  /*5fa0*/  ISETP.GE.AND P0, PT, R0, R133, PT ;  /* 0x000000850000720c */ /* 0x000fe20003f06270 */
[C---:B--2---:R-:W-:Y:S08]  /*5fb0*/  HMMA.16816.F32.BF16 R32, R12.reuse, R8, R24 ;  /* 0x000000080c20723c */ /* 0x044ff00000041818 */
[----:B------:R-:W-:Y:S01]  /*5fc0*/  HMMA.16816.F32.BF16 R24, R12, R10, R20 ;  /* 0x0000000a0c18723c */ /* 0x000fe20000041814 */
[----:B------:R-:W1:Y:S04]  /*5fd0*/  LDSM.16.MT88.4 R8, [R193+0x1000] ;  /* 0x00100000c108783b */ /* 0x000e680000004200 */
[----:B------:R-:W2:Y:S04]  /*5fe0*/  LDSM.16.MT88.4 R12, [R194+0x1000] ;  /* 0x00100000c20c783b */ /* 0x000ea80000004200 */
[----:B------:R-:W3:Y:S01]  /*5ff0*/  LDSM.16.MT88.4 R20, [R194+0x7000] ;  /* 0x00700000c214783b */ /* 0x000ee20000004200 */
        /* <DEDUP_REMOVED lines=27> */
[----:B------:R-:W1:Y:S07]  /*61b0*/  LDSM.16.MT88.4 R164, [R196+0x1800] ;  /* 0x00180000c4a4783b */ /* 0x000e6e0000004200 */
[C---:B------:R-:W-:Y:S01]  /*61c0*/  HMMA.16816.F32.BF16 R88, R4.reuse, R8, R176 ;  /* 0x000000080458723c */ /* 0x040fe200000418b0 */
[----:B------:R-:W-:Y:S07]  /*61d0*/  LDSM.16.MT88.4 R8, [R197+0x5000] ;  /* 0x00500000c508783b */ /* 0x000fee0000004200 */
[C---:B--2---:R-:W-:Y:S01]  /*61e0*/  HMMA.16816.F32.BF16 R100, R4.reuse, R14, R156 ;  /* 0x0000000e0464723c */ /* 0x044fe2000004189c */
[----:B------:R-:W2:Y:S07]  /*61f0*/  LDSM.16.MT88.4 R156, [R197+0x1800] ;  /* 0x00180000c59c783b */ /* 0x000eae0000004200 */
[----:B------:R-:W-:Y:S01]  /*6200*/  HMMA.16816.F32.BF16 R96, R4, R12, R148 ;  /* 0x0000000c0460723c */ /* 0x000fe20000041894 */
[----:B------:R-:W3:Y:S04]  /*6210*/  LDSM.16.MT88.4 R12, [R196+0x5000] ;  /* 0x00500000c40c783b */ /* 0x000ee80000004200 */
[----:B------:R-:W4:Y:S03]  /*6220*/  LDSM.16.MT88.4 R148, [R194+0x1800] ;  /* 0x00180000c294783b */ /* 0x000f260000004200 */
[C---:B-1----:R-:W-:Y:S08]  /*6230*/  HMMA.16816.F32.BF16 R160, R128.reuse, R164, R160 ;  /* 0x000000a480a0723c */ /* 0x042ff000000418a0 */
[C---:B------:R-:W-:Y:S08]  /*6240*/  HMMA.16816.F32.BF16 R164, R128.reuse, R166, R44 ;  /* 0x000000a680a4723c */ /* 0x040ff0000004182c */
[C---:B--2---:R-:W-:Y:S08]  /*6250*/  HMMA.16816.F32.BF16 R152, R128.reuse, R156, R152 ;  /* 0x0000009c8098723c */ /* 0x044ff00000041898 */
[----:B------:R-:W-:Y:S01]  /*6260*/  HMMA.16816.F32.BF16 R156, R128, R158, R40 ;  /* 0x0000009e809c723c */ /* 0x000fe20000041828 */
[----:B------:R-:W1:Y:S07]  /*6270*/  LDSM.16.MT88.4 R40, [R193+0x3800] ;  /* 0x00380000c128783b */ /* 0x000e6e0000004200 */
[C---:B---3--:R-:W-:Y:S08]  /*6280*/  HMMA.16816.F32.BF16 R112, R4.reuse, R12, R112 ;  /* 0x0000000c0470723c */ /* 0x048ff00000041870 */
[----:B------:R-:W-:Y:S01]  /*6290*/  HMMA.16816.F32.BF16 R116, R4, R14, R116 ;  /* 0x0000000e0474723c */ /* 0x000fe20000041874 */
[----:B------:R-:W2:Y:S07]  /*62a0*/  LDSM.16.MT88.4 R12, [R197+0x7000] ;  /* 0x00700000c50c783b */ /* 0x000eae0000004200 */
[C---:B----4-:R-:W-:Y:S08]  /*62b0*/  HMMA.16816.F32.BF16 R144, R128.reuse, R148, R144 ;  /* 0x000000948090723c */ /* 0x050ff00000041890 */
[----:B------:R-:W-:Y:S08]  /*62c0*/  HMMA.16816.F32.BF16 R148, R128, R150, R36 ;  /* 0x000000968094723c */ /* 0x000ff00000041824 */
[----:B------:R-:W-:Y:S08]  /*62d0*/  HMMA.16816.F32.BF16 R104, R4, R8, R108 ;  /* 0x000000080468723c */ /* 0x000ff0000004186c */
[C---:B-1----:R-:W-:Y:S08]  /*62e0*/  HMMA.16816.F32.BF16 R36, R128.reuse, R40, R52 ;  /* 0x000000288024723c */ /* 0x042ff00000041834 */
[----:B------:R-:W-:Y:S01]  /*62f0*/  HMMA.16816.F32.BF16 R40, R128, R42, R56 ;  /* 0x0000002a8028723c */ /* 0x000fe20000041838 */
[----:B------:R-:W1:Y:S07]  /*6300*/  LDSM.16.MT88.4 R56, [R197+0x3800] ;  /* 0x00380000c538783b */ /* 0x000e6e0000004200 */
[C---:B--2---:R-:W-:Y:S01]  /*6310*/  HMMA.16816.F32.BF16 R20, R4.reuse, R12, R64 ;  /* 0x0000000c0414723c */ /* 0x044fe20000041840 */
[----:B------:R-:W-:Y:S07]  /*6320*/  LDSM.16.MT88.4 R64, [R196+0x3800] ;  /* 0x00380000c440783b */ /* 0x000fee0000004200 */
[C---:B------:R-:W-:Y:S01]  /*6330*/  HMMA.16816.F32.BF16 R12, R4.reuse, R14, R48 ;  /* 0x0000000e040c723c */ /* 0x040fe20000041830 */
[----:B------:R-:W2:Y:S07]  /*6340*/  LDSM.16.MT88.4 R48, [R194+0x3800] ;  /* 0x00380000c230783b */ /* 0x000eae0000004200 */
[----:B------:R-:W-:Y:S01]  /*6350*/  HMMA.16816.F32.BF16 R108, R4, R10, R140 ;  /* 0x0000000a046c723c */ /* 0x000fe2000004188c */
[----:B------:R-:W-:Y:S04]  /*6360*/  LDSM.16.MT88.4 R8, [R193+0x7000] ;  /* 0x00700000c108783b */ /* 0x000fe80000004200 */
[----:B------:R-:W-:Y:S03]  /*6370*/  LDSM.16.MT88.4 R140, [R193+0x1800] ;  /* 0x00180000c18c783b */ /* 0x000fe60000004200 */
[C---:B-1----:R-:W-:Y:S01]  /*6380*/  HMMA.16816.F32.BF16 R52, R128.reuse, R56, R72 ;  /* 0x000000388034723c */ /* 0x042fe20000041848 */
[----:B------:R-:W1:Y:S07]  /*6390*/  LDSM.16.MT88.4 R72, [R193+0x5800] ;  /* 0x00580000c148783b */ /* 0x000e6e0000004200 */
[C---:B------:R-:W-:Y:S08]  /*63a0*/  HMMA.16816.F32.BF16 R56, R128.reuse, R58, R76 ;  /* 0x0000003a8038723c */ /* 0x040ff0000004184c */
[C---:B--2---:R-:W-:Y:S08]  /*63b0*/  HMMA.16816.F32.BF16 R44, R128.reuse, R48, R60 ;  /* 0x00000030802c723c */ /* 0x044ff0000004183c */
[C---:B------:R-:W-:Y:S08]  /*63c0*/  HMMA.16816.F32.BF16 R48, R128.reuse, R50, R68 ;  /* 0x000000328030723c */ /* 0x040ff00000041844 */
[C---:B------:R-:W-:Y:S01]  /*63d0*/  HMMA.16816.F32.BF16 R60, R128.reuse, R64, R80 ;  /* 0x00000040803c723c */ /* 0x040fe20000041850 */
[----:B------:R-:W2:Y:S07]  /*63e0*/  LDSM.16.MT88.4 R80, [R194+0x5800] ;  /* 0x00580000c250783b */ /* 0x000eae0000004200 */
[C---:B------:R-:W-:Y:S08]  /*63f0*/  HMMA.16816.F32.BF16 R64, R128.reuse, R66, R84 ;  /* 0x000000428040723c */ /* 0x040ff00000041854 */
[----:B-1----:R-:W-:Y:S01]  /*6400*/  HMMA.16816.F32.BF16 R68, R128, R72, R88 ;  /* 0x000000488044723c */ /* 0x002fe20000041858 */
[----:B------:R-:W1:Y:S07]  /*6410*/  LDSM.16.MT88.4 R88, [R197+0x5800] ;  /* 0x00580000c558783b */ /* 0x000e6e0000004200 */
[C---:B------:R-:W-:Y:S08]  /*6420*/  HMMA.16816.F32.BF16 R120, R4.reuse, R8, R120 ;  /* 0x000000080478723c */ /* 0x040ff00000041878 */
[----:B------:R-:W-:Y:S01]  /*6430*/  HMMA.16816.F32.BF16 R172, R4, R10, R172 ;  /* 0x0000000a04ac723c */ /* 0x000fe200000418ac */
[----:B------:R-:W3:Y:S07]  /*6440*/  LDSM.16.MT88.4 R8, [R196+0x7000] ;  /* 0x00700000c408783b */ /* 0x000eee0000004200 */
[C---:B------:R-:W-:Y:S08]  /*6450*/  HMMA.16816.F32.BF16 R72, R128.reuse, R74, R92 ;  /* 0x0000004a8048723c */ /* 0x040ff0000004185c */
[C---:B--2---:R-:W-:Y:S01]  /*6460*/  HMMA.16816.F32.BF16 R76, R128.reuse, R80, R96 ;  /* 0x00000050804c723c */ /* 0x044fe20000041860 */
[----:B------:R-:W2:Y:S07]  /*6470*/  LDSM.16.MT88.4 R96, [R196+0x5800] ;  /* 0x00580000c460783b */ /* 0x000eae0000004200 */
[C---:B------:R-:W-:Y:S08]  /*6480*/  HMMA.16816.F32.BF16 R80, R128.reuse, R82, R100 ;  /* 0x000000528050723c */ /* 0x040ff00000041864 */
[C---:B-1----:R-:W-:Y:S01]  /*6490*/  HMMA.16816.F32.BF16 R84, R128.reuse, R88, R104 ;  /* 0x000000588054723c */ /* 0x042fe20000041868 */
[----:B------:R-:W1:Y:S07]  /*64a0*/  LDSM.16.MT88.4 R104, [R193+0x7800] ;  /* 0x00780000c168783b */ /* 0x000e6e0000004200 */
[----:B------:R-:W-:Y:S08]  /*64b0*/  HMMA.16816.F32.BF16 R88, R128, R90, R108 ;  /* 0x0000005a8058723c */ /* 0x000ff0000004186c */
[C---:B---3--:R-:W-:Y:S08]  /*64c0*/  HMMA.16816.F32.BF16 R32, R4.reuse, R8, R32 ;  /* 0x000000080420723c */ /* 0x048ff00000041820 */
[----:B------:R-:W-:Y:S01]  /*64d0*/  HMMA.16816.F32.BF16 R24, R4, R10, R24 ;  /* 0x0000000a0418723c */ /* 0x000fe20000041818 */
[----:B------:R-:W-:Y:S07]  /*64e0*/  LDSM.16.MT88.4 R4, [R196+0x7800] ;  /* 0x00780000c404783b */ /* 0x000fee0000004200 */
[C---:B--2---:R-:W-:Y:S01]  /*64f0*/  HMMA.16816.F32.BF16 R92, R128.reuse, R96, R112 ;  /* 0x00000060805c723c */ /* 0x044fe20000041870 */
[----:B------:R-:W2:Y:S07]  /*6500*/  LDSM.16.MT88.4 R112, [R194+0x7800] ;  /* 0x00780000c270783b */ /* 0x000eae0000004200 */
[C---:B------:R-:W-:Y:S08]  /*6510*/  HMMA.16816.F32.BF16 R96, R128.reuse, R98, R116 ;  /* 0x000000628060723c */ /* 0x040ff00000041874 */
[C---:B-1----:R-:W-:Y:S01]  /*6520*/  HMMA.16816.F32.BF16 R100, R128.reuse, R104, R120 ;  /* 0x000000688064723c */ /* 0x042fe20000041878 */
[----:B------:R-:W1:Y:S07]  /*6530*/  LDSM.16.MT88.4 R120, [R197+0x7800] ;  /* 0x00780000c578783b */ /* 0x000e6e0000004200 */
[C---:B------:R-:W-:Y:S08]  /*6540*/  HMMA.16816.F32.BF16 R136, R128.reuse, R140, R136 ;  /* 0x0000008c8088723c */ /* 0x040ff00000041888 */
[C---:B------:R-:W-:Y:S08]  /*6550*/  HMMA.16816.F32.BF16 R140, R128.reuse, R142, R28 ;  /* 0x0000008e808c723c */ /* 0x040ff0000004181c */
[C---:B------:R-:W-:Y:S08]  /*6560*/  HMMA.16816.F32.BF16 R104, R128.reuse, R106, R172 ;  /* 0x0000006a8068723c */ /* 0x040ff000000418ac */
[C---:B--2---:R-:W-:Y:S08]  /*6570*/  HMMA.16816.F32.BF16 R108, R128.reuse, R112, R168 ;  /* 0x00000070806c723c */ /* 0x044ff000000418a8 */
[C---:B------:R-:W-:Y:S08]  /*6580*/  HMMA.16816.F32.BF16 R112, R128.reuse, R114, R124 ;  /* 0x000000728070723c */ /* 0x040ff0000004187c */
[C---:B-1----:R-:W-:Y:S08]  /*6590*/  HMMA.16816.F32.BF16 R116, R128.reuse, R120, R20 ;  /* 0x000000788074723c */ /* 0x042ff00000041814 */
[C---:B------:R-:W-:Y:S08]  /*65a0*/  HMMA.16816.F32.BF16 R120, R128.reuse, R122, R12 ;  /* 0x0000007a8078723c */ /* 0x040ff0000004180c */
[C---:B------:R-:W-:Y:S08]  /*65b0*/  HMMA.16816.F32.BF16 R124, R128.reuse, R4, R32 ;  /* 0x00000004807c723c */ /* 0x040ff00000041820 */
[----:B------:R-:W-:Y:S01]  /*65c0*/  HMMA.16816.F32.BF16 R128, R128, R6, R24 ;  /* 0x000000068080723c */ /* 0x000fe20000041818 */
[----:B------:R-:W-:Y:S07]  /*65d0*/  @!UPT UIADD3 URZ, URZ, URZ, URZ ;  /* 0x0000003f3f3ff290 */ /* 0x000fee000fffe03f */
[----:B------:R-:W-:Y:S11]  /*65e0*/  @!P0 BRA `(.L_x_1255) ;  /* 0x0000383000008947 */ /* 0x000ff60003800000 */
[----:B------:R-:W-:Y:S02]  /*65f0*/  MOV R220, R0 ;  /* 0x0000000000dc7202 */ /* 0x000fe40000000f00 */
[----:B------:R-:W-:-:S02]  /*6600*/  MOV R134, R16 ;  /* 0x0000001000867202 */ /* 0x000fc40000000f00 */
[----:B------:R-:W-:Y:S02]  /*6610*/  MOV R133, R132 ;  /* 0x0000008400857202 */ /* 0x000fe40000000f00 */
.L_x_1256:
[----:B------:R-:W2:Y:S01]  /*6620*/  LDL.64 R10, [R1] ;  /* 0x00000000010a7983 */ /* 0x000ea20000100a00 */
[----:B------:R-:W-:Y:S01]  /*6630*/  SHF.R.S32.HI R0, RZ, 0x1f, R220 ;  /* 0x0000001fff007819 */ /* 0x000fe200000114dc */
[----:B------:R-:W-:Y:S04]  /*6640*/  DEPBAR.LE SB0, 0x0 ;  /* 0x000080000000791a */ /* 0x000fe80000000000 */
[----:B------:R-:W3:Y:S01]  /*6650*/  LDL R9, [R1+0x8] ;  /* 0x0000080001097983 */ /* 0x000ee20000100800 */
[----:B------:R-:W-:Y:S01]  /*6660*/  WARPSYNC 0xffffffff ;  /* 0xffffffff00007948 */ /* 0x000fe20003800000 */
[----:B------:R-:W-:Y:S02]  /*6670*/  IMAD R0, R0, c[0x0][0x208], RZ ;  /* 0x0000820000007a24 */ /* 0x000fe400078e02ff */
[----:B------:R-:W-:Y:S01]  /*6680*/  BAR.SYNC.DEFER_BLOCKING 0x0 ;  /* 0x0000000000007b1d */ /* 0x000fe20000010000 */
[----:B------:R-:W-:Y:S01]  /*6690*/  IMAD.WIDE.U32 R4, R220, c[0x0][0x208], RZ ;  /* 0x00008200dc047a25 */ /* 0x000fe200078e00ff */
[C---:B------:R-:W-:Y:S02]  /*66a0*/  IADD3 R14, P2, R230.reuse, 0x40, RZ ;  /* 0x00000040e60e7810 */ /* 0x040fe40007f5e0ff */
[----:B------:R-:W-:Y:S01]  /*66b0*/  IADD3 R15, P3, R230, 0x80, RZ ;  /* 0x00000080e60f7810 */ /* 0x000fe20007f7e0ff */
[----:B------:R-:W-:Y:S01]  /*66c0*/  IMAD R0, R220, c[0x0][0x20c], R0 ;  /* 0x00008300dc007a24 */ /* 0x000fe200078e0200 */
[C---:B------:R-:W-:Y:S02]  /*66d0*/  SHF.L.U32 R3, R4.reuse, 0x6, RZ ;  /* 0x0000000604037819 */ /* 0x040fe400000006ff */
[-C--:B------:R-:W-:Y:S02]  /*66e0*/  IADD3.X R20, RZ, R235.reuse, RZ, P2, !PT ;  /* 0x000000ebff147210 */ /* 0x080fe400017fe4ff */
[----:B------:R-:W-:Y:S02]  /*66f0*/  IADD3 R0, R5, R0, RZ ;  /* 0x0000000005007210 */ /* 0x000fe40007ffe0ff */
[C---:B------:R-:W-:Y:S02]  /*6700*/  IADD3 R2, P1, R3.reuse, R230, RZ ;  /* 0x000000e603027210 */ /* 0x040fe40007f3e0ff */
[----:B------:R-:W-:Y:S02]  /*6710*/  SHF.L.U64.HI R0, R4, 0x6, R0 ;  /* 0x0000000604007819 */ /* 0x000fe40000010200 */
[C---:B------:R-:W-:Y:S02]  /*6720*/  IADD3 R4, P0, R3.reuse, R14, RZ ;  /* 0x0000000e03047210 */ /* 0x040fe40007f1e0ff */
[CC--:B------:R-:W-:Y:S02]  /*6730*/  IADD3.X R5, R0.reuse, R235.reuse, RZ, P1, !PT ;  /* 0x000000eb00057210 */ /* 0x0c0fe40000ffe4ff */
[----:B------:R-:W-:Y:S02]  /*6740*/  IADD3.X R8, R0, R20, RZ, P0, !PT ;  /* 0x0000001400087210 */ /* 0x000fe400007fe4ff */
[----:B------:R-:W-:Y:S02]  /*6750*/  LEA R12, P1, R4, c[0x0][0x1f8], 0x1 ;  /* 0x00007e00040c7a11 */ /* 0x000fe400078208ff */
[----:B------:R-:W-:Y:S01]  /*6760*/  LEA R6, P2, R2, c[0x0][0x1f8], 0x1 ;  /* 0x00007e0002067a11 */ /* 0x000fe200078408ff */
[----:B------:R-:W4:Y:S01]  /*6770*/  LDL R23, [R1+0xc] ;  /* 0x00000c0001177983 */ /* 0x000f220000100800 */
[----:B------:R-:W-:Y:S02]  /*6780*/  LEA.HI.X R13, R4, c[0x0][0x1fc], R8, 0x1, P1 ;  /* 0x00007f00040d7a11 */ /* 0x000fe400008f0c08 */
[----:B------:R-:W-:Y:S01]  /*6790*/  LEA.HI.X R7, R2, c[0x0][0x1fc], R5, 0x1, P2 ;  /* 0x00007f0002077a11 */ /* 0x000fe200010f0c05 */
[----:B------:R-:W-:Y:S01]  /*67a0*/  LDSM.16.M88.4 R32, [R199] ;  /* 0x00000000c720783b */ /* 0x000fe20000000200 */
[----:B------:R-:W-:Y:S02]  /*67b0*/  ISETP.GE.AND P2, PT, R252, c[0x0][0x1d4], PT ;  /* 0x00007500fc007a0c */ /* 0x000fe40003f46270 */
[----:B------:R-:W-:Y:S02]  /*67c0*/  IADD3.X R21, RZ, R235, RZ, P3, !PT ;  /* 0x000000ebff157210 */ /* 0x000fe40001ffe4ff */
[----:B------:R-:W-:Y:S03]  /*67d0*/  IADD3 R2, P4, R3, R15, RZ ;  /* 0x0000000f03027210 */ /* 0x000fe60007f9e0ff */
[----:B------:R-:W-:Y:S01]  /*67e0*/  LDSM.16.M88.4 R16, [R192+0x800] ;  /* 0x00080000c010783b */ /* 0x000fe20000000200 */
[----:B------:R-:W-:Y:S02]  /*67f0*/  LEA R4, P3, R2, c[0x0][0x1f8], 0x1 ;  /* 0x00007e0002047a11 */ /* 0x000fe400078608ff */
[----:B------:R-:W-:Y:S04]  /*6800*/  IADD3.X R5, R0, R21, RZ, P4, !PT ;  /* 0x0000001500057210 */ /* 0x000fe800027fe4ff */
[----:B------:R-:W-:Y:S01]  /*6810*/  LEA.HI.X R5, R2, c[0x0][0x1fc], R5, 0x1, P3 ;  /* 0x00007f0002057a11 */ /* 0x000fe200018f0c05 */
[----:B------:R-:W-:Y:S08]  /*6820*/  LDSM.16.M88.4 R24, [R192+0x1000] ;  /* 0x00100000c018783b */ /* 0x000ff00000000200 */
[----:B------:R-:W-:Y:S08]  /*6830*/  LDSM.16.M88.4 R168, [R192+0x1800] ;  /* 0x00180000c0a8783b */ /* 0x000ff00000000200 */
[----:B------:R-:W-:Y:S08]  /*6840*/  LDSM.16.M88.4 R172, [R200] ;  /* 0x00000000c8ac783b */ /* 0x000ff00000000200 */
[----:B------:R-:W-:Y:S08]  /*6850*/  LDSM.16.M88.4 R176, [R203] ;  /* 0x00000000cbb0783b */ /* 0x000ff00000000200 */
[----:B------:R-:W-:Y:S08]  /*6860*/  LDSM.16.M88.4 R180, [R218] ;  /* 0x00000000dab4783b */ /* 0x000ff00000000200 */
[----:B------:R-:W-:Y:S08]  /*6870*/  LDSM.16.M88.4 R184, [R217] ;  /* 0x00000000d9b8783b */ /* 0x000ff00000000200 */
[----:B------:R-:W-:Y:S08]  /*6880*/  LDSM.16.M88.4 R188, [R216] ;  /* 0x00000000d8bc783b */ /* 0x000ff00000000200 */
[----:B------:R-:W5:Y:S01]  /*6890*/  LDL R132, [R1+0x18] ;  /* 0x0000180001847983 */ /* 0x000f620000100800 */
[----:B--2---:R-:W-:Y:S02]  /*68a0*/  ISETP.GE.AND P0, PT, R10, c[0x0][0x1d4], PT ;  /* 0x000075000a007a0c */ /* 0x004fe40003f06270 */
[----:B---3--:R-:W-:Y:S02]  /*68b0*/  ISETP.GE.AND P1, PT, R9, c[0x0][0x1d4], PT ;  /* 0x0000750009007a0c */ /* 0x008fe40003f26270 */
[----:B------:R-:W1:Y:S09]  /*68c0*/  LDSM.16.M88.4 R8, [R192] ;  /* 0x00000000c008783b */ /* 0x000e720000000200 */
[----:B------:R-:W-:Y:S01]  /*68d0*/  @!PT LDS RZ, [RZ] ;  /* 0x00000000fffff984 */ /* 0x000fe20000000800 */
[----:B------:R-:W-:Y:S01]  /*68e0*/  @!PT LDS RZ, [RZ] ;  /* 0x00000000fffff984 */ /* 0x000fe20000000800 */
[----:B------:R-:W-:Y:S01]  /*68f0*/  @!PT LDS RZ, [RZ] ;  /* 0x00000000fffff984 */ /* 0x000fe20000000800 */
[----:B------:R2:W-:Y:S08]  /*6900*/  LDGSTS.E.BYPASS.LTC128B.128 [R219+0x100], [R6.64], !P0 ;  /* 0x0010000006db7fae */ /* 0x0005f0000c101d46 */
[----:B------:R3:W-:Y:S08]  /*6910*/  LDGSTS.E.BYPASS.LTC128B.128 [R219+0x2100], [R12.64], !P1 ;  /* 0x021000000cdb7fae */ /* 0x0007f0000c901d46 */
[----:B------:R1:W-:Y:S01]  /*6920*/  LDGSTS.E.BYPASS.LTC128B.128 [R219+0x4100], [R4.64], !P2 ;  /* 0x0410000004db7fae */ /* 0x0003e2000d101d46 */
[----:B--2---:R-:W-:Y:S02]  /*6930*/  IADD3 R7, P3, R230, 0xc0, RZ ;  /* 0x000000c0e6077810 */ /* 0x004fe40007f7e0ff */
[----:B------:R-:W-:Y:S02]  /*6940*/  MOV R6, c[0x0][0x208] ;  /* 0x0000820000067a02 */ /* 0x000fe40000000f00 */
[----:B------:R-:W-:Y:S02]  /*6950*/  IADD3.X R22, RZ, R235, RZ, P3, !PT ;  /* 0x000000ebff167210 */ /* 0x000fe40001ffe4ff */
[----:B----4-:R-:W-:Y:S02]  /*6960*/  ISETP.GE.AND P3, PT, R23, c[0x0][0x1d4], PT ;  /* 0x0000750017007a0c */ /* 0x010fe40003f66270 */
[C---:B------:R-:W-:Y:S02]  /*6970*/  LEA R2, P4, R6.reuse, R3, 0x5 ;  /* 0x0000000306027211 */ /* 0x040fe400078828ff */
[----:B-1----:R-:W-:Y:S02]  /*6980*/  MOV R4, c[0x0][0x20c] ;  /* 0x0000830000047a02 */ /* 0x002fe40000000f00 */
[----:B------:R-:W-:Y:S02]  /*6990*/  IADD3 R5, P5, R3, R7, RZ ;  /* 0x0000000703057210 */ /* 0x000fe40007fbe0ff */
[----:B------:R-:W-:Y:S02]  /*69a0*/  LEA.HI.X R3, R6, R0, R4, 0x5, P4 ;  /* 0x0000000006037211 */ /* 0x000fe400020f2c04 */
[C---:B------:R-:W-:Y:S02]  /*69b0*/  LEA R4, P4, R5.reuse, c[0x0][0x1f8], 0x1 ;  /* 0x00007e0005047a11 */ /* 0x040fe400078808ff */
[----:B------:R-:W-:Y:S04]  /*69c0*/  IADD3.X R0, R0, R22, RZ, P5, !PT ;  /* 0x0000001600007210 */ /* 0x000fe80002ffe4ff */
[----:B------:R-:W-:Y:S02]  /*69d0*/  LEA.HI.X R5, R5, c[0x0][0x1fc], R0, 0x1, P4 ;  /* 0x00007f0005057a11 */ /* 0x000fe400020f0c00 */
[----:B------:R-:W-:Y:S03]  /*69e0*/  IADD3 R6, P4, R2, R230, RZ ;  /* 0x000000e602067210 */ /* 0x000fe60007f9e0ff */
[----:B------:R1:W-:Y:S01]  /*69f0*/  LDGSTS.E.BYPASS.LTC128B.128 [R219+0x6100], [R4.64], !P3 ;  /* 0x0610000004db7fae */ /* 0x0003e2000d901d46 */
[----:B---3--:R-:W-:Y:S02]  /*6a00*/  LEA R12, P5, R6, c[0x0][0x1f8], 0x1 ;  /* 0x00007e00060c7a11 */ /* 0x008fe400078a08ff */
[C---:B-1----:R-:W-:Y:S02]  /*6a10*/  IADD3.X R4, R3.reuse, R235, RZ, P4, !PT ;  /* 0x000000eb03047210 */ /* 0x042fe400027fe4ff */
[----:B------:R-:W-:Y:S02]  /*6a20*/  IADD3 R0, P4, R2, R14, RZ ;  /* 0x0000000e02007210 */ /* 0x000fe40007f9e0ff */
[----:B------:R-:W-:Y:S02]  /*6a30*/  LEA.HI.X R13, R6, c[0x0][0x1fc], R4, 0x1, P5 ;  /* 0x00007f00060d7a11 */ /* 0x000fe400028f0c04 */
[----:B------:R-:W-:Y:S02]  /*6a40*/  LEA R14, P5, R0, c[0x0][0x1f8], 0x1 ;  /* 0x00007e00000e7a11 */ /* 0x000fe400078a08ff */
[C---:B------:R-:W-:Y:S01]  /*6a50*/  IADD3.X R5, R3.reuse, R20, RZ, P4, !PT ;  /* 0x0000001403057210 */ /* 0x040fe200027fe4ff */
[----:B------:R1:W-:Y:S01]  /*6a60*/  LDGSTS.E.BYPASS.LTC128B.128 [R219+0x1100], [R12.64], !P0 ;  /* 0x011000000cdb7fae */ /* 0x0003e2000c101d46 */
[----:B------:R-:W-:Y:S02]  /*6a70*/  IADD3 R4, P4, R2, R15, RZ ;  /* 0x0000000f02047210 */ /* 0x000fe40007f9e0ff */
[----:B------:R-:W-:Y:S02]  /*6a80*/  LEA.HI.X R15, R0, c[0x0][0x1fc], R5, 0x1, P5 ;  /* 0x00007f00000f7a11 */ /* 0x000fe400028f0c05 */
[----:B------:R-:W-:Y:S02]  /*6a90*/  LEA R20, P5, R4, c[0x0][0x1f8], 0x1 ;  /* 0x00007e0004147a11 */ /* 0x000fe400078a08ff */
[C---:B------:R-:W-:Y:S01]  /*6aa0*/  IADD3.X R5, R3.reuse, R21, RZ, P4, !PT ;  /* 0x0000001503057210 */ /* 0x040fe200027fe4ff */
[----:B------:R1:W-:Y:S01]  /*6ab0*/  LDGSTS.E.BYPASS.LTC128B.128 [R219+0x3100], [R14.64], !P1 ;  /* 0x031000000edb7fae */ /* 0x0003e2000c901d46 */
[----:B------:R-:W-:Y:S02]  /*6ac0*/  IADD3 R0, P4, R2, R7, RZ ;  /* 0x0000000702007210 */ /* 0x000fe40007f9e0ff */
[----:B------:R-:W-:Y:S02]  /*6ad0*/  LEA.HI.X R21, R4, c[0x0][0x1fc], R5, 0x1, P5 ;  /* 0x00007f0004157a11 */ /* 0x000fe400028f0c05 */
[C---:B------:R-:W-:Y:S03]  /*6ae0*/  HMMA.16816.F32.BF16 R4, R32.reuse, R8, RZ ;  /* 0x000000082004723c */ /* 0x040fe600000418ff */
[----:B------:R2:W-:Y:S01]  /*6af0*/  LDGSTS.E.BYPASS.LTC128B.128 [R219+0x5100], [R20.64], !P2 ;  /* 0x0510000014db7fae */ /* 0x0005e2000d101d46 */
[----:B------:R-:W-:Y:S02]  /*6b00*/  IADD3.X R3, R3, R22, RZ, P4, !PT ;  /* 0x0000001603037210 */ /* 0x000fe400027fe4ff */
[C---:B------:R-:W-:Y:S02]  /*6b10*/  LEA R2, P4, R0.reuse, c[0x0][0x1f8], 0x1 ;  /* 0x00007e0000027a11 */ /* 0x040fe400078808ff */
[C---:B------:R-:W-:Y:S04]  /*6b20*/  HMMA.16816.F32.BF16 R8, R32.reuse, R10, RZ ;  /* 0x0000000a2008723c */ /* 0x040fe800000418ff */
[----:B------:R-:W-:Y:S02]  /*6b30*/  LEA.HI.X R3, R0, c[0x0][0x1fc], R3, 0x1, P4 ;  /* 0x00007f0000037a11 */ /* 0x000fe400020f0c03 */
[C---:B-----5:R-:W-:Y:S02]  /*6b40*/  ISETP.GT.AND P4, PT, R220.reuse, R132, PT ;  /* 0x00000084dc00720c */ /* 0x060fe40003f84270 */
[----:B------:R-:W-:Y:S01]  /*6b50*/  IADD3 R220, R220, -0x1, RZ ;  /* 0xffffffffdcdc7810 */ /* 0x000fe20007ffe0ff */
[----:B------:R3:W-:Y:S01]  /*6b60*/  LDGSTS.E.BYPASS.LTC128B.128 [R219+0x7100], [R2.64], !P3 ;  /* 0x0710000002db7fae */ /* 0x0007e2000d901d46 */
[C---:B-1----:R-:W-:Y:S07]  /*6b70*/  HMMA.16816.F32.BF16 R12, R32.reuse, R16, RZ ;  /* 0x00000010200c723c */ /* 0x042fee00000418ff */
[----:B------:R-:W0:Y:S01]  /*6b80*/  LDGDEPBAR ;  /* 0x00000000000079af */ /* 0x000e220000000000 */
[C---:B------:R-:W-:Y:S08]  /*6b90*/  HMMA.16816.F32.BF16 R16, R32.reuse, R18, RZ ;  /* 0x000000122010723c */ /* 0x040ff000000418ff */
[C---:B--2---:R-:W-:Y:S08]  /*6ba0*/  HMMA.16816.F32.BF16 R20, R32.reuse, R24, RZ ;  /* 0x000000182014723c */ /* 0x044ff000000418ff */
[C---:B------:R-:W-:Y:S08]  /*6bb0*/  HMMA.16816.F32.BF16 R24, R32.reuse, R26, RZ ;  /* 0x0000001a2018723c */ /* 0x040ff000000418ff */
[C---:B------:R-:W-:Y:S08]  /*6bc0*/  HMMA.16816.F32.BF16 R28, R32.reuse, R168, RZ ;  /* 0x000000a8201c723c */ /* 0x040ff000000418ff */
[----:B------:R-:W-:Y:S01]  /*6bd0*/  HMMA.16816.F32.BF16 R32, R32, R170, RZ ;  /* 0x000000aa2020723c */ /* 0x000fe200000418ff */
[----:B------:R-:W-:Y:S07]  /*6be0*/  LDSM.16.M88.4 R168, [R202] ;  /* 0x00000000caa8783b */ /* 0x000fee0000000200 */
[C---:B------:R-:W-:Y:S08]  /*6bf0*/  HMMA.16816.F32.BF16 R4, R172.reuse, R176, R4 ;  /* 0x000000b0ac04723c */ /* 0x040ff00000041804 */
[C---:B------:R-:W-:Y:S01]  /*6c00*/  HMMA.16816.F32.BF16 R8, R172.reuse, R178, R8 ;  /* 0x000000b2ac08723c */ /* 0x040fe20000041808 */
[----:B------:R-:W1:Y:S07]  /*6c10*/  LDSM.16.M88.4 R176, [R198] ;  /* 0x00000000c6b0783b */ /* 0x000e6e0000000200 */
[C---:B------:R-:W-:Y:S08]  /*6c20*/  HMMA.16816.F32.BF16 R12, R172.reuse, R180, R12 ;  /* 0x000000b4ac0c723c */ /* 0x040ff0000004180c */
[C---:B------:R-:W-:Y:S01]  /*6c30*/  HMMA.16816.F32.BF16 R16, R172.reuse, R182, R16 ;  /* 0x000000b6ac10723c */ /* 0x040fe20000041810 */
[----:B------:R-:W2:Y:S07]  /*6c40*/  LDSM.16.M88.4 R180, [R198+0x800] ;  /* 0x00080000c6b4783b */ /* 0x000eae0000000200 */
[C---:B------:R-:W-:Y:S08]  /*6c50*/  HMMA.16816.F32.BF16 R20, R172.reuse, R184, R20 ;  /* 0x000000b8ac14723c */ /* 0x040ff00000041814 */
[C---:B------:R-:W-:Y:S01]  /*6c60*/  HMMA.16816.F32.BF16 R24, R172.reuse, R186, R24 ;  /* 0x000000baac18723c */ /* 0x040fe20000041818 */
[----:B------:R-:W-:Y:S07]  /*6c70*/  LDSM.16.M88.4 R184, [R198+0x1800] ;  /* 0x00180000c6b8783b */ /* 0x000fee0000000200 */
[C---:B------:R-:W-:Y:S08]  /*6c80*/  HMMA.16816.F32.BF16 R28, R172.reuse, R188, R28 ;  /* 0x000000bcac1c723c */ /* 0x040ff0000004181c */
[----:B------:R-:W-:Y:S01]  /*6c90*/  HMMA.16816.F32.BF16 R32, R172, R190, R32 ;  /* 0x000000beac20723c */ /* 0x000fe20000041820 */
[----:B------:R-:W4:Y:S07]  /*6ca0*/  LDSM.16.M88.4 R172, [R198+0x1000] ;  /* 0x00100000c6ac783b */ /* 0x000f2e0000000200 */
[C---:B-1----:R-:W-:Y:S08]  /*6cb0*/  HMMA.16816.F32.BF16 R4, R168.reuse, R176, R4 ;  /* 0x000000b0a804723c */ /* 0x042ff00000041804 */
[C---:B------:R-:W-:Y:S01]  /*6cc0*/  HMMA.16816.F32.BF16 R8, R168.reuse, R178, R8 ;  /* 0x000000b2a808723c */ /* 0x040fe20000041808 */
[----:B------:R-:W-:Y:S07]  /*6cd0*/  LDSM.16.M88.4 R176, [R195] ;  /* 0x00000000c3b0783b */ /* 0x000fee0000000200 */
[C---:B--2---:R-:W-:Y:S08]  /*6ce0*/  HMMA.16816.F32.BF16 R12, R168.reuse, R180, R12 ;  /* 0x000000b4a80c723c */ /* 0x044ff0000004180c */
[C---:B------:R-:W-:Y:S01]  /*6cf0*/  HMMA.16816.F32.BF16 R16, R168.reuse, R182, R16 ;  /* 0x000000b6a810723c */ /* 0x040fe20000041810 */
[----:B------:R-:W-:Y:S07]  /*6d00*/  LDSM.16.M88.4 R180, [R195+0x800] ;  /* 0x00080000c3b4783b */ /* 0x000fee0000000200 */
[C---:B----4-:R-:W-:Y:S08]  /*6d10*/  HMMA.16816.F32.BF16 R20, R168.reuse, R172, R20 ;  /* 0x000000aca814723c */ /* 0x050ff00000041814 */
[C---:B------:R-:W-:Y:S01]  /*6d20*/  HMMA.16816.F32.BF16 R24, R168.reuse, R174, R24 ;  /* 0x000000aea818723c */ /* 0x040fe20000041818 */
[----:B------:R-:W1:Y:S07]  /*6d30*/  LDSM.16.M88.4 R172, [R201] ;  /* 0x00000000c9ac783b */ /* 0x000e6e0000000200 */
[C---:B------:R-:W-:Y:S08]  /*6d40*/  HMMA.16816.F32.BF16 R28, R168.reuse, R184, R28 ;  /* 0x000000b8a81c723c */ /* 0x040ff0000004181c */
[----:B------:R-:W-:Y:S01]  /*6d50*/  HMMA.16816.F32.BF16 R32, R168, R186, R32 ;  /* 0x000000baa820723c */ /* 0x000fe20000041820 */
[----:B------:R-:W2:Y:S08]  /*6d60*/  LDSM.16.M88.4 R168, [R195+0x1000] ;  /* 0x00100000c3a8783b */ /* 0x000eb00000000200 */
[----:B------:R-:W4:Y:S01]  /*6d70*/  LDSM.16.M88.4 R184, [R195+0x1800] ;  /* 0x00180000c3b8783b */ /* 0x000f220000000200 */
[C---:B-1----:R-:W-:Y:S08]  /*6d80*/  HMMA.16816.F32.BF16 R4, R172.reuse, R176, R4 ;  /* 0x000000b0ac04723c */ /* 0x042ff00000041804 */
        /* <DEDUP_REMOVED lines=8> */
[C---:B----4-:R-:W-:Y:S08]  /*6e10*/  HMMA.16816.F32.BF16 R28, R172.reuse, R184, R28 ;  /* 0x000000b8ac1c723c */ /* 0x050ff0000004181c */
[----:B------:R-:W-:Y:S01]  /*6e20*/  HMMA.16816.F32.BF16 R32, R172, R186, R32 ;  /* 0x000000baac20723c */ /* 0x000fe20000041820 */
[----:B------:R-:W2:Y:S08]  /*6e30*/  LDSM.16.M88.4 R172, [R192+0x3000] ;  /* 0x00300000c0ac783b */ /* 0x000eb00000000200 */
[----:B------:R-:W4:Y:S01]  /*6e40*/  LDSM.16.M88.4 R184, [R192+0x3800] ;  /* 0x00380000c0b8783b */ /* 0x000f220000000200 */
[C---:B-1----:R-:W-:Y:S08]  /*6e50*/  HMMA.16816.F32.BF16 R4, R168.reuse, R176, R4 ;  /* 0x000000b0a804723c */ /* 0x042ff00000041804 */
        /* <DEDUP_REMOVED lines=8> */
[C---:B----4-:R-:W-:Y:S08]  /*6ee0*/  HMMA.16816.F32.BF16 R28, R168.reuse, R184, R28 ;  /* 0x000000b8a81c723c */ /* 0x050ff0000004181c */
[----:B------:R-:W-:Y:S01]  /*6ef0*/  HMMA.16816.F32.BF16 R32, R168, R186, R32 ;  /* 0x000000baa820723c */ /* 0x000fe20000041820 */
[----:B------:R-:W2:Y:S08]  /*6f00*/  LDSM.16.M88.4 R168, [R213] ;  /* 0x00000000d5a8783b */ /* 0x000eb00000000200 */
[----:B------:R-:W4:Y:S01]  /*6f10*/  LDSM.16.M88.4 R184, [R212] ;  /* 0x00000000d4b8783b */ /* 0x000f220000000200 */
        /* <DEDUP_REMOVED lines=122> */
[----:B------:R-:W4:Y:S07]  /*76c0*/  LDSM.16.M88.4 R180, [R201+0xc000] ;  /* 0x00c00000c9b4783b */ /* 0x000f2e0000000200 */
[C---:B--2---:R-:W-:Y:S08]  /*76d0*/  HMMA.16816.F32.BF16 R20, R168.reuse, R172, R20 ;  /* 0x000000aca814723c */ /* 0x044ff00000041814 */
[C---:B------:R-:W-:Y:S08]  /*76e0*/  HMMA.16816.F32.BF16 R24, R168.reuse, R174, R24 ;  /* 0x000000aea818723c */ /* 0x040ff00000041818 */
[C---:B-1----:R-:W-:Y:S08]  /*76f0*/  HMMA.16816.F32.BF16 R28, R168.reuse, R176, R28 ;  /* 0x000000b0a81c723c */ /* 0x042ff0000004181c */
[----:B------:R-:W-:Y:S01]  /*7700*/  HMMA.16816.F32.BF16 R32, R168, R178, R32 ;  /* 0x000000b2a820723c */ /* 0x000fe20000041820 */
[----:B------:R-:W1:Y:S07]  /*7710*/  LDSM.16.M88.4 R168, [R195+0x6800] ;  /* 0x00680000c3a8783b */ /* 0x000e6e0000000200 */
[C---:B----4-:R-:W-:Y:S08]  /*7720*/  HMMA.16816.F32.BF16 R4, R180.reuse, R184, R4 ;  /* 0x000000b8b404723c */ /* 0x050ff00000041804 */
[C---:B------:R-:W-:Y:S11]  /*7730*/  HMMA.16816.F32.BF16 R8, R180.reuse, R186, R8 ;  /* 0x000000bab408723c */ /* 0x040ff60000041808 */
[----:B------:R-:W-:Y:S05]  /*7740*/  @!UPT UIADD3 URZ, URZ, URZ, URZ ;  /* 0x0000003f3f3ff290 */ /* 0x000fea000fffe03f */
[----:B------:R-:W-:Y:S04]  /*7750*/  FMUL.FTZ R0, R4, c[0x0][0x320] ;  /* 0x0000c80004007a20 */ /* 0x000fe80000410000 */
[----:B------:R2:W4:Y:S04]  /*7760*/  MUFU.TANH R176, R0 ;  /* 0x0000000000b07308 */ /* 0x0005280000002400 */
[----:B---3--:R-:W-:Y:S01]  /*7770*/  FMUL.FTZ R2, R11, c[0x0][0x320] ;  /* 0x0000c8000b027a20 */ /* 0x008fe20000410000 */
[C---:B-1----:R-:W-:Y:S05]  /*7780*/  HMMA.16816.F32.BF16 R12, R180.reuse, R168, R12 ;  /* 0x000000a8b40c723c */ /* 0x042fea000004180c */
[----:B------:R1:W-:Y:S03]  /*7790*/  MUFU.TANH R174, R2 ;  /* 0x0000000200ae7308 */ /* 0x0003e60000002400 */
[C---:B------:R-:W-:Y:S04]  /*77a0*/  HMMA.16816.F32.BF16 R16, R180.reuse, R170, R16 ;  /* 0x000000aab410723c */ /* 0x040fe80000041810 */
[----:B--2---:R-:W-:Y:S04]  /*77b0*/  FMUL.FTZ R0, R5, c[0x0][0x320] ;  /* 0x0000c80005007a20 */ /* 0x004fe80000410000 */
[----:B------:R2:W3:Y:S11]  /*77c0*/  MUFU.TANH R175, R0 ;  /* 0x0000000000af7308 */ /* 0x0004f60000002400 */
[----:B------:R-:W-:Y:S05]  /*77d0*/  @!UPT UIADD3 URZ, URZ, URZ, URZ ;  /* 0x0000003f3f3ff290 */ /* 0x000fea000fffe03f */
[----:B-1----:R-:W-:Y:S04]  /*77e0*/  FMUL.FTZ R2, R19, c[0x0][0x320] ;  /* 0x0000c80013027a20 */ /* 0x002fe80000410000 */
[----:B------:R-:W-:Y:S01]  /*77f0*/  MUFU.TANH R225, R2 ;  /* 0x0000000200e17308 */ /* 0x000fe20000002400 */
[----:B--2---:R-:W-:Y:S09]  /*7800*/  FMUL.FTZ R0, R6, c[0x0][0x320] ;  /* 0x0000c80006007a20 */ /* 0x004ff20000410000 */
[----:B------:R1:W-:Y:S02]  /*7810*/  MUFU.TANH R177, R0 ;  /* 0x0000000000b17308 */ /* 0x0003e40000002400 */
[----:B-1----:R-:W-:Y:S02]  /*7820*/  FMUL.FTZ R0, R7, c[0x0][0x320] ;  /* 0x0000c80007007a20 */ /* 0x002fe40000410000 */
[----:B------:R-:W1:Y:S06]  /*7830*/  LDSM.16.M88.4 R4, [R195+0x7000] ;  /* 0x00700000c304783b */ /* 0x000e6c0000000200 */
[----:B------:R2:W-:Y:S02]  /*7840*/  MUFU.TANH R178, R0 ;  /* 0x0000000000b27308 */ /* 0x0005e40000002400 */
[----:B--2---:R-:W-:Y:S08]  /*7850*/  FMUL.FTZ R0, R8, c[0x0][0x320] ;  /* 0x0000c80008007a20 */ /* 0x004ff00000410000 */
[----:B------:R2:W5:Y:S01]  /*7860*/  MUFU.TANH R173, R0 ;  /* 0x0000000000ad7308 */ /* 0x0005620000002400 */
[C---:B-1----:R-:W-:Y:S08]  /*7870*/  HMMA.16816.F32.BF16 R20, R180.reuse, R4, R20 ;  /* 0x00000004b414723c */ /* 0x042ff00000041814 */
[C---:B------:R-:W-:Y:S04]  /*7880*/  HMMA.16816.F32.BF16 R24, R180.reuse, R6, R24 ;  /* 0x00000006b418723c */ /* 0x040fe80000041818 */
[----:B--2---:R-:W-:Y:S04]  /*7890*/  FMUL.FTZ R0, R9, c[0x0][0x320] ;  /* 0x0000c80009007a20 */ /* 0x004fe80000410000 */
[----:B------:R1:W2:Y:S11]  /*78a0*/  MUFU.TANH R169, R0 ;  /* 0x0000000000a97308 */ /* 0x0002b60000002400 */
[----:B------:R-:W-:Y:S05]  /*78b0*/  @!UPT UIADD3 URZ, URZ, URZ, URZ ;  /* 0x0000003f3f3ff290 */ /* 0x000fea000fffe03f */
[----:B------:R-:W-:Y:S02]  /*78c0*/  FMUL.FTZ R2, R27, c[0x0][0x320] ;  /* 0x0000c8001b027a20 */ /* 0x000fe40000410000 */
[----:B------:R-:W-:Y:S02]  /*78d0*/  FMUL.FTZ R5, R25, c[0x0][0x320] ;  /* 0x0000c80019057a20 */ /* 0x000fe40000410000 */
[----:B------:R2:W-:Y:S01]  /*78e0*/  MUFU.TANH R243, R2 ;  /* 0x0000000200f37308 */ /* 0x0005e20000002400 */
[----:B-1----:R-:W-:Y:S02]  /*78f0*/  FMUL.FTZ R0, R10, c[0x0][0x320] ;  /* 0x0000c8000a007a20 */ /* 0x002fe40000410000 */
[----:B------:R-:W1:Y:S01]  /*7900*/  LDSM.16.M88.4 R8, [R195+0x7800] ;  /* 0x00780000c308783b */ /* 0x000e620000000200 */
[----:B------:R-:W-:Y:S06]  /*7910*/  DEPBAR.LE SB0, 0x0 ;  /* 0x000080000000791a */ /* 0x000fec0000000000 */
[----:B------:R3:W-:Y:S01]  /*7920*/  MUFU.TANH R172, R0 ;  /* 0x0000000000ac7308 */ /* 0x0007e20000002400 */
[----:B------:R-:W-:Y:S01]  /*7930*/  BAR.SYNC.DEFER_BLOCKING 0x0 ;  /* 0x0000000000007b1d */ /* 0x000fe20000010000 */
[----:B--2---:R-:W-:Y:S04]  /*7940*/  @P4 IMAD.WIDE.U32 R2, R220, c[0x0][0x1e0], RZ ;  /* 0x00007800dc024a25 */ /* 0x004fe800078e00ff */
[----:B---3--:R-:W-:Y:S04]  /*7950*/  FMUL.FTZ R0, R12, c[0x0][0x320] ;  /* 0x0000c8000c007a20 */ /* 0x008fe80000410000 */
[----:B------:R2:W3:Y:S01]  /*7960*/  MUFU.TANH R171, R0 ;  /* 0x0000000000ab7308 */ /* 0x0004e20000002400 */
[C---:B-1----:R-:W-:Y:S09]  /*7970*/  HMMA.16816.F32.BF16 R28, R180.reuse, R8, R28 ;  /* 0x00000008b41c723c */ /* 0x042ff2000004181c */
[----:B------:R4:W-:Y:S03]  /*7980*/  MUFU.TANH R240, R5 ;  /* 0x0000000500f07308 */ /* 0x0009e60000002400 */
[----:B------:R-:W-:Y:S01]  /*7990*/  @P4 MOV R9, c[0x0][0x1e4] ;  /* 0x0000790000094a02 */ /* 0x000fe20000000f00 */
[----:B------:R-:W-:Y:S03]  /*79a0*/  HMMA.16816.F32.BF16 R32, R180, R10, R32 ;  /* 0x0000000ab420723c */ /* 0x000fe60000041820 */
[----:B--2---:R-:W-:Y:S04]  /*79b0*/  FMUL.FTZ R0, R13, c[0x0][0x320] ;  /* 0x0000c8000d007a20 */ /* 0x004fe80000410000 */
[----:B------:R1:W2:Y:S05]  /*79c0*/  MUFU.TANH R179, R0 ;  /* 0x0000000000b37308 */ /* 0x0002aa0000002400 */
[----:B------:R-:W-:Y:S02]  /*79d0*/  FMUL.FTZ R4, R28, c[0x0][0x320] ;  /* 0x0000c8001c047a20 */ /* 0x000fe40000410000 */
[----:B------:R-:W-:Y:S01]  /*79e0*/  FMUL.FTZ R10, R30, c[0x0][0x320] ;  /* 0x0000c8001e0a7a20 */ /* 0x000fe20000410000 */
[----:B----4-:R-:W-:Y:S02]  /*79f0*/  FMNMX.FTZ R5, R176, R133, !PT ;  /* 0x00000085b0057209 */ /* 0x010fe40007810000 */
[----:B------:R4:W-:Y:S02]  /*7a00*/  MUFU.TANH R249, R4 ;  /* 0x0000000400f97308 */ /* 0x0009e40000002400 */
[----:B------:R-:W-:Y:S04]  /*7a10*/  FMNMX.FTZ R5, R175, R5, !PT ;  /* 0x00000005af057209 */ /* 0x000fe80007810000 */
[----:B-----5:R-:W-:Y:S04]  /*7a20*/  FMNMX.FTZ R7, R173, R5, !PT ;  /* 0x00000005ad077209 */ /* 0x020fe80007810000 */
[----:B------:R-:W-:Y:S01]  /*7a30*/  MUFU.TANH R248, R10 ;  /* 0x0000000a00f87308 */ /* 0x000fe20000002400 */
[----:B-1----:R-:W-:Y:S02]  /*7a40*/  FMUL.FTZ R0, R14, c[0x0][0x320] ;  /* 0x0000c8000e007a20 */ /* 0x002fe40000410000 */
[----:B------:R-:W-:Y:S07]  /*7a50*/  FMUL.FTZ R14, R33, c[0x0][0x320] ;  /* 0x0000c800210e7a20 */ /* 0x000fee0000410000 */
[----:B------:R1:W-:Y:S01]  /*7a60*/  MUFU.TANH R184, R0 ;  /* 0x0000000000b87308 */ /* 0x0003e20000002400 */
[----:B----4-:R-:W-:Y:S09]  /*7a70*/  FMUL.FTZ R4, R29, c[0x0][0x320] ;  /* 0x0000c8001d047a20 */ /* 0x010ff20000410000 */
[----:B------:R-:W-:Y:S10]  /*7a80*/  MUFU.TANH R246, R4 ;  /* 0x0000000400f67308 */ /* 0x000ff40000002400 */
[----:B------:R-:W-:Y:S01]  /*7a90*/  MUFU.TANH R245, R14 ;  /* 0x0000000e00f57308 */ /* 0x000fe20000002400 */
[----:B-1----:R-:W-:Y:S02]  /*7aa0*/  FMUL.FTZ R0, R15, c[0x0][0x320] ;  /* 0x0000c8000f007a20 */ /* 0x002fe40000410000 */
[----:B------:R-:W-:Y:S07]  /*7ab0*/  FMUL.FTZ R15, R31, c[0x0][0x320] ;  /* 0x0000c8001f0f7a20 */ /* 0x000fee0000410000 */
[----:B------:R1:W-:Y:S10]  /*7ac0*/  MUFU.TANH R185, R0 ;  /* 0x0000000000b97308 */ /* 0x0003f40000002400 */
[----:B------:R-:W-:Y:S01]  /*7ad0*/  MUFU.TANH R244, R15 ;  /* 0x0000000f00f47308 */ /* 0x000fe20000002400 */
[----:B-1----:R-:W-:Y:S09]  /*7ae0*/  FMUL.FTZ R0, R16, c[0x0][0x320] ;  /* 0x0000c80010007a20 */ /* 0x002ff20000410000 */
[----:B------:R1:W4:Y:S02]  /*7af0*/  MUFU.TANH R186, R0 ;  /* 0x0000000000ba7308 */ /* 0x0003240000002400 */
[----:B-1----:R-:W-:Y:S08]  /*7b00*/  FMUL.FTZ R0, R17, c[0x0][0x320] ;  /* 0x0000c80011007a20 */ /* 0x002ff00000410000 */
[----:B------:R1:W5:Y:S02]  /*7b10*/  MUFU.TANH R187, R0 ;  /* 0x0000000000bb7308 */ /* 0x0003640000002400 */
[----:B-1----:R-:W-:Y:S08]  /*7b20*/  FMUL.FTZ R0, R18, c[0x0][0x320] ;  /* 0x0000c80012007a20 */ /* 0x002ff00000410000 */
[----:B------:R1:W-:Y:S02]  /*7b30*/  MUFU.TANH R188, R0 ;  /* 0x0000000000bc7308 */ /* 0x0003e40000002400 */
[----:B-1----:R-:W-:Y:S08]  /*7b40*/  FMUL.FTZ R0, R20, c[0x0][0x320] ;  /* 0x0000c80014007a20 */ /* 0x002ff00000410000 */
[----:B------:R1:W1:Y:S02]  /*7b50*/  MUFU.TANH R239, R0 ;  /* 0x0000000000ef7308 */ /* 0x0002640000002400 */
[----:B-1----:R-:W-:Y:S08]  /*7b60*/  FMUL.FTZ R0, R21, c[0x0][0x320] ;  /* 0x0000c80015007a20 */ /* 0x002ff00000410000 */
[----:B------:R1:W1:Y:S02]  /*7b70*/  MUFU.TANH R238, R0 ;  /* 0x0000000000ee7308 */ /* 0x0002640000002400 */
[----:B-1----:R-:W-:Y:S08]  /*7b80*/  FMUL.FTZ R0, R22, c[0x0][0x320] ;  /* 0x0000c80016007a20 */ /* 0x002ff00000410000 */
[----:B------:R1:W-:Y:S02]  /*7b90*/  MUFU.TANH R237, R0 ;  /* 0x0000000000ed7308 */ /* 0x0003e40000002400 */
[----:B-1----:R-:W-:Y:S08]  /*7ba0*/  FMUL.FTZ R0, R23, c[0x0][0x320] ;  /* 0x0000c80017007a20 */ /* 0x002ff00000410000 */
[----:B------:R1:W-:Y:S02]  /*7bb0*/  MUFU.TANH R236, R0 ;  /* 0x0000000000ec7308 */ /* 0x0003e40000002400 */
[----:B-1----:R-:W-:Y:S08]  /*7bc0*/  FMUL.FTZ R0, R24, c[0x0][0x320] ;  /* 0x0000c80018007a20 */ /* 0x002ff00000410000 */
[----:B------:R1:W1:Y:S02]  /*7bd0*/  MUFU.TANH R241, R0 ;  /* 0x0000000000f17308 */ /* 0x0002640000002400 */
[----:B-1----:R-:W-:Y:S08]  /*7be0*/  FMUL.FTZ R0, R26, c[0x0][0x320] ;  /* 0x0000c8001a007a20 */ /* 0x002ff00000410000 */
[----:B------:R1:W-:Y:S02]  /*7bf0*/  MUFU.TANH R242, R0 ;  /* 0x0000000000f27308 */ /* 0x0003e40000002400 */
[----:B-1----:R-:W-:Y:S05]  /*7c00*/  @P4 SHF.R.S32.HI R0, RZ, 0x1f, R220 ;  /* 0x0000001fff004819 */ /* 0x002fea00000114dc */
[----:B------:R-:W-:Y:S04]  /*7c10*/  @P4 IMAD R0, R0, c[0x0][0x1e0], RZ ;  /* 0x0000780000004a24 */ /* 0x000fe800078e02ff */
[----:B------:R-:W-:Y:S05]  /*7c20*/  @P4 IMAD R0, R220, c[0x0][0x1e4], R0 ;  /* 0x00007900dc004a24 */ /* 0x000fea00078e0200 */
[----:B------:R-:W-:Y:S02]  /*7c30*/  @P4 IADD3 R0, R3, R0, RZ ;  /* 0x0000000003004210 */ /* 0x000fe40007ffe0ff */
[C---:B------:R-:W-:Y:S02]  /*7c40*/  @P4 SHF.L.U32 R3, R2.reuse, 0x6, RZ ;  /* 0x0000000602034819 */ /* 0x040fe400000006ff */
[----:B------:R-:W-:Y:S02]  /*7c50*/  @P4 SHF.L.U64.HI R2, R2, 0x6, R0 ;  /* 0x0000000602024819 */ /* 0x000fe40000010200 */
[----:B------:R-:W-:Y:S02]  /*7c60*/  @P4 MOV R0, c[0x0][0x1e0] ;  /* 0x0000780000004a02 */ /* 0x000fe40000000f00 */
[----:B------:R-:W-:Y:S02]  /*7c70*/  @P4 IADD3 R6, P6, R3, R228, RZ ;  /* 0x000000e403064210 */ /* 0x000fe40007fde0ff */
[----:B------:R-:W-:Y:S02]  /*7c80*/  @P4 LEA R4, P5, R0, R3, 0x5 ;  /* 0x0000000300044211 */ /* 0x000fe400078a28ff */
[----:B------:R-:W-:Y:S02]  /*7c90*/  @P4 IADD3.X R8, R2, R227, RZ, P6, !PT ;  /* 0x000000e302084210 */ /* 0x000fe400037fe4ff */
[----:B------:R-:W-:Y:S02]  /*7ca0*/  @P4 LEA R20, P6, R6, c[0x0][0x1c8], 0x1 ;  /* 0x0000720006144a11 */ /* 0x000fe400078c08ff */
[----:B------:R-:W-:Y:S02]  /*7cb0*/  @P4 LEA.HI.X R5, R0, R2, R9, 0x5, P5 ;  /* 0x0000000200054211 */ /* 0x000fe400028f2c09 */
[----:B------:R-:W-:Y:S02]  /*7cc0*/  FMNMX.FTZ R0, R169, R7, !PT ;  /* 0x00000007a9007209 */ /* 0x000fe40007810000 */
[----:B------:R-:W-:Y:S01]  /*7cd0*/  @P4 LEA.HI.X R21, R6, c[0x0][0x1cc], R8, 0x1, P6 ;  /* 0x0000730006154a11 */ /* 0x000fe200030f0c08 */
[----:B------:R-:W-:Y:S01]  /*7ce0*/  FMUL.FTZ R6, R32, c[0x0][0x320] ;  /* 0x0000c80020067a20 */ /* 0x000fe20000410000 */
[----:B---3--:R-:W-:Y:S02]  /*7cf0*/  FMNMX.FTZ R0, R171, R0, !PT ;  /* 0x00000000ab007209 */ /* 0x008fe40007810000 */
[C---:B------:R-:W-:Y:S01]  /*7d00*/  @P4 IADD3 R7, P5, R228.reuse, 0x40, RZ ;  /* 0x00000040e4074810 */ /* 0x040fe20007fbe0ff */
[----:B------:R1:W3:Y:S01]  /*7d10*/  MUFU.TANH R247, R6 ;  /* 0x0000000600f77308 */ /* 0x0002e20000002400 */
[----:B------:R-:W-:Y:S01]  /*7d20*/  @P4 IADD3 R9, P6, R228, 0x80, RZ ;  /* 0x00000080e4094810 */ /* 0x000fe20007fde0ff */
[----:B------:R-:W-:Y:S01]  /*7d30*/  @!PT LDS RZ, [RZ] ;  /* 0x00000000fffff984 */ /* 0x000fe20000000800 */
[----:B------:R-:W-:Y:S01]  /*7d40*/  @!PT LDS RZ, [RZ] ;  /* 0x00000000fffff984 */ /* 0x000fe20000000800 */
[----:B------:R-:W-:Y:S01]  /*7d50*/  @!PT LDS RZ, [RZ] ;  /* 0x00000000fffff984 */ /* 0x000fe20000000800 */
[----:B------:R1:W-:Y:S01]  /*7d60*/  @P4 LDGSTS.E.BYPASS.LTC128B.128 [R219+0x8100], [R20.64], !P0 ;  /* 0x0810000014db4fae */ /* 0x0003e2000c101d46 */
[----:B--2---:R-:W-:Y:S02]  /*7d70*/  FMNMX.FTZ R0, R179, R0, !PT ;  /* 0x00000000b3007209 */ /* 0x004fe40007810000 */
[-C--:B------:R-:W-:Y:S02]  /*7d80*/  @P4 IADD3.X R10, RZ, R227.reuse, RZ, P5, !PT ;  /* 0x000000e3ff0a4210 */ /* 0x080fe40002ffe4ff */
[----:B------:R-:W-:Y:S02]  /*7d90*/  @P4 IADD3.X R11, RZ, R227, RZ, P6, !PT ;  /* 0x000000e3ff0b4210 */ /* 0x000fe400037fe4ff */
[----:B----4-:R-:W-:Y:S02]  /*7da0*/  FMNMX.FTZ R13, R186, R0, !PT ;  /* 0x00000000ba0d7209 */ /* 0x010fe40007810000 */
[----:B------:R-:W-:Y:S02]  /*7db0*/  @P4 IADD3 R0, P5, R3, R9, RZ ;  /* 0x0000000903004210 */ /* 0x000fe40007fbe0ff */
[----:B------:R-:W-:Y:S04]  /*7dc0*/  FMNMX.FTZ R8, R177, R134, !PT ;  /* 0x00000086b1087209 */ /* 0x000fe80007810000 */
[----:B------:R-:W-:Y:S02]  /*7dd0*/  FMNMX.FTZ R12, R178, R8, !PT ;  /* 0x00000008b20c7209 */ /* 0x000fe40007810000 */
[----:B-----5:R-:W-:Y:S02]  /*7de0*/  FMNMX.FTZ R8, R187, R13, !PT ;  /* 0x0000000dbb087209 */ /* 0x020fe40007810000 */
[----:B------:R-:W-:Y:S02]  /*7df0*/  @P4 IADD3.X R13, R2, R11, RZ, P5, !PT ;  /* 0x0000000b020d4210 */ /* 0x000fe40002ffe4ff */
[----:B------:R-:W-:Y:S02]  /*7e00*/  @P4 LEA R16, P5, R0, c[0x0][0x1c8], 0x1 ;  /* 0x0000720000104a11 */ /* 0x000fe400078a08ff */
[----:B------:R-:W-:Y:S02]  /*7e10*/  FMNMX.FTZ R12, R172, R12, !PT ;  /* 0x0000000cac0c7209 */ /* 0x000fe40007810000 */
[----:B------:R-:W-:Y:S01]  /*7e20*/  @P4 LEA.HI.X R17, R0, c[0x0][0x1cc], R13, 0x1, P5 ;  /* 0x0000730000114a11 */ /* 0x000fe200028f0c0d */
[----:B------:R-:W-:Y:S01]  /*7e30*/  FMUL.FTZ R13, R34, c[0x0][0x320] ;  /* 0x0000c800220d7a20 */ /* 0x000fe20000410000 */
[----:B------:R-:W-:Y:S01]  /*7e40*/  FMNMX.FTZ R8, R239, R8, !PT ;  /* 0x00000008ef087209 */ /* 0x000fe20007810000 */
[----:B------:R-:W-:Y:S01]  /*7e50*/  FMUL.FTZ R0, R35, c[0x0][0x320] ;  /* 0x0000c80023007a20 */ /* 0x000fe20000410000 */
[----:B-1----:R-:W-:Y:S01]  /*7e60*/  @P4 IADD3 R6, P6, R3, R7, RZ ;  /* 0x0000000703064210 */ /* 0x002fe20007fde0ff */
[----:B------:R1:W2:Y:S01]  /*7e70*/  MUFU.TANH R135, R13 ;  /* 0x0000000d00877308 */ /* 0x0002a20000002400 */
[----:B------:R-:W-:Y:S02]  /*7e80*/  FMNMX.FTZ R12, R174, R12, !PT ;  /* 0x0000000cae0c7209 */ /* 0x000fe40007810000 */
[----:B------:R-:W-:Y:S02]  /*7e90*/  FMNMX.FTZ R8, R238, R8, !PT ;  /* 0x00000008ee087209 */ /* 0x000fe40007810000 */
[----:B------:R-:W-:Y:S02]  /*7ea0*/  @P4 IADD3.X R14, R2, R10, RZ, P6, !PT ;  /* 0x0000000a020e4210 */ /* 0x000fe400037fe4ff */
[----:B------:R-:W-:Y:S02]  /*7eb0*/  @P4 LEA R18, P6, R6, c[0x0][0x1c8], 0x1 ;  /* 0x0000720006124a11 */ /* 0x000fe400078c08ff */
[----:B------:R-:W-:Y:S01]  /*7ec0*/  FMNMX.FTZ R12, R184, R12, !PT ;  /* 0x0000000cb80c7209 */ /* 0x000fe20007810000 */
[----:B------:R4:W5:Y:S01]  /*7ed0*/  MUFU.TANH R168, R0 ;  /* 0x0000000000a87308 */ /* 0x0009620000002400 */
[----:B------:R-:W-:Y:S02]  /*7ee0*/  FMNMX.FTZ R8, R241, R8, !PT ;  /* 0x00000008f1087209 */ /* 0x000fe40007810000 */
[----:B------:R-:W-:Y:S02]  /*7ef0*/  @P4 LEA.HI.X R19, R6, c[0x0][0x1cc], R14, 0x1, P6 ;  /* 0x0000730006134a11 */ /* 0x000fe400030f0c0e */
[----:B------:R-:W-:Y:S02]  /*7f00*/  FMNMX.FTZ R6, R240, R8, !PT ;  /* 0x00000008f0067209 */ /* 0x000fe40007810000 */
[----:B------:R-:W-:Y:S01]  /*7f10*/  FMNMX.FTZ R12, R185, R12, !PT ;  /* 0x0000000cb90c7209 */ /* 0x000fe20007810000 */
[----:B------:R2:W-:Y:S01]  /*7f20*/  @P4 LDGSTS.E.BYPASS.LTC128B.128 [R219+0xa100], [R18.64], !P1 ;  /* 0x0a10000012db4fae */ /* 0x0005e2000c901d46 */
[----:B------:R-:W-:Y:S02]  /*7f30*/  FMNMX.FTZ R8, R249, R6, !PT ;  /* 0x00000006f9087209 */ /* 0x000fe40007810000 */
[----:B------:R-:W-:Y:S02]  /*7f40*/  FMNMX.FTZ R12, R188, R12, !PT ;  /* 0x0000000cbc0c7209 */ /* 0x000fe40007810000 */
[----:B------:R-:W-:Y:S02]  /*7f50*/  @P4 IADD3 R6, P5, R228, 0xc0, RZ ;  /* 0x000000c0e4064810 */ /* 0x000fe40007fbe0ff */
[----:B-1----:R-:W-:Y:S01]  /*7f60*/  FMNMX.FTZ R13, R225, R12, !PT ;  /* 0x0000000ce10d7209 */ /* 0x002fe20007810000 */
[----:B------:R1:W-:Y:S01]  /*7f70*/  @P4 LDGSTS.E.BYPASS.LTC128B.128 [R219+0xc100], [R16.64], !P2 ;  /* 0x0c10000010db4fae */ /* 0x0003e2000d101d46 */
[----:B------:R-:W-:Y:S02]  /*7f80*/  FMNMX.FTZ R12, R246, R8, !PT ;  /* 0x00000008f60c7209 */ /* 0x000fe40007810000 */
[----:B------:R-:W-:Y:S02]  /*7f90*/  @P4 IADD3 R3, P6, R3, R6, RZ ;  /* 0x0000000603034210 */ /* 0x000fe40007fde0ff */
[----:B------:R-:W-:Y:S02]  /*7fa0*/  @P4 IADD3.X R8, RZ, R227, RZ, P5, !PT ;  /* 0x000000e3ff084210 */ /* 0x000fe40002ffe4ff */
[----:B---3--:R-:W-:Y:S02]  /*7fb0*/  FMNMX.FTZ R12, R247, R12, !PT ;  /* 0x0000000cf70c7209 */ /* 0x008fe40007810000 */
[----:B------:R-:W-:Y:S02]  /*7fc0*/  @P4 LEA R14, P5, R3, c[0x0][0x1c8], 0x1 ;  /* 0x00007200030e4a11 */ /* 0x000fe400078a08ff */
[----:B------:R-:W-:Y:S02]  /*7fd0*/  @P4 IADD3.X R15, R2, R8, RZ, P6, !PT ;  /* 0x00000008020f4210 */ /* 0x000fe400037fe4ff */
[----:B------:R-:W-:Y:S02]  /*7fe0*/  FMNMX.FTZ R2, R245, R12, !PT ;  /* 0x0000000cf5027209 */ /* 0x000fe40007810000 */
[----:B------:R-:W-:Y:S02]  /*7ff0*/  @P4 LEA.HI.X R15, R3, c[0x0][0x1cc], R15, 0x1, P5 ;  /* 0x00007300030f4a11 */ /* 0x000fe400028f0c0f */
[----:B------:R-:W-:Y:S01]  /*8000*/  FMNMX.FTZ R13, R237, R13, !PT ;  /* 0x0000000ded0d7209 */ /* 0x000fe20007810000 */
[----:B------:R-:W3:Y:S01]  /*8010*/  SHFL.BFLY PT, R3, R2, 0x2, 0x1f ;  /* 0x0c401f0002037f89 */ /* 0x000ee200000e0000 */
[----:B------:R-:W-:Y:S02]  /*8020*/  @P4 IADD3 R7, P5, R4, R7, RZ ;  /* 0x0000000704074210 */ /* 0x000fe40007fbe0ff */
[----:B------:R-:W-:Y:S04]  /*8030*/  FMNMX.FTZ R13, R236, R13, !PT ;  /* 0x0000000dec0d7209 */ /* 0x000fe80007810000 */
[----:B----4-:R-:W-:Y:S01]  /*8040*/  FMNMX.FTZ R0, R242, R13, !PT ;  /* 0x0000000df2007209 */ /* 0x010fe20007810000 */
[----:B------:R4:W-:Y:S03]  /*8050*/  @P4 LDGSTS.E.BYPASS.LTC128B.128 [R219+0xe100], [R14.64], !P3 ;  /* 0x0e1000000edb4fae */ /* 0x0009e6000d901d46 */
[----:B------:R-:W-:Y:S04]  /*8060*/  FMNMX.FTZ R0, R243, R0, !PT ;  /* 0x00000000f3007209 */ /* 0x000fe80007810000 */
[----:B------:R-:W-:Y:S04]  /*8070*/  FMNMX.FTZ R0, R248, R0, !PT ;  /* 0x00000000f8007209 */ /* 0x000fe80007810000 */
[----:B------:R-:W-:Y:S04]  /*8080*/  FMNMX.FTZ R0, R244, R0, !PT ;  /* 0x00000000f4007209 */ /* 0x000fe80007810000 */
[----:B--2---:R-:W-:Y:S02]  /*8090*/  FMNMX.FTZ R0, R135, R0, !PT ;  /* 0x0000000087007209 */ /* 0x004fe40007810000 */
[----:B---3--:R-:W-:Y:S02]  /*80a0*/  FMNMX.FTZ R3, R2, R3, !PT ;  /* 0x0000000302037209 */ /* 0x008fe40007810000 */
[----:B-----5:R-:W-:Y:S03]  /*80b0*/  FMNMX.FTZ R0, R168, R0, !PT ;  /* 0x00000000a8007209 */ /* 0x020fe60007810000 */
[----:B------:R-:W2:Y:S08]  /*80c0*/  SHFL.BFLY PT, R12, R3, 0x1, 0x1f ;  /* 0x0c201f00030c7f89 */ /* 0x000eb000000e0000 */
[----:B------:R-:W3:Y:S01]  /*80d0*/  SHFL.BFLY PT, R2, R0, 0x2, 0x1f ;  /* 0x0c401f0000027f89 */ /* 0x000ee200000e0000 */
[----:B--2---:R-:W-:Y:S02]  /*80e0*/  FMNMX.FTZ R132, R3, R12, !PT ;  /* 0x0000000c03847209 */ /* 0x004fe40007810000 */
[----:B------:R-:W-:Y:S02]  /*80f0*/  @P4 IADD3 R12, P6, R4, R9, RZ ;  /* 0x00000009040c4210 */ /* 0x000fe40007fde0ff */
[C---:B------:R-:W-:Y:S01]  /*8100*/  @P4 IADD3.X R9, R5.reuse, R10, RZ, P5, !PT ;  /* 0x0000000a05094210 */ /* 0x040fe20002ffe4ff */
[----:B------:R-:W-:Y:S01]  /*8110*/  FMUL.FTZ R170, R132, c[0x0][0x2d0] ;  /* 0x0000b40084aa7a20 */ /* 0x000fe20000410000 */
[C---:B------:R-:W-:Y:S02]  /*8120*/  @P4 IADD3 R13, P5, R4.reuse, R6, RZ ;  /* 0x00000006040d4210 */ /* 0x040fe40007fbe0ff */
[C---:B------:R-:W-:Y:S02]  /*8130*/  @P4 IADD3.X R23, R5.reuse, R11, RZ, P6, !PT ;  /* 0x0000000b05174210 */ /* 0x040fe400037fe4ff */
[----:B------:R-:W-:Y:S02]  /*8140*/  @P4 IADD3 R4, P6, R4, R228, RZ ;  /* 0x000000e404044210 */ /* 0x000fe40007fde0ff */
[C---:B------:R-:W-:Y:S02]  /*8150*/  @P4 IADD3.X R22, R5.reuse, R8, RZ, P5, !PT ;  /* 0x0000000805164210 */ /* 0x040fe40002ffe4ff */
[----:B------:R-:W-:Y:S02]  /*8160*/  @P4 LEA R10, P5, R4, c[0x0][0x1c8], 0x1 ;  /* 0x00007200040a4a11 */ /* 0x000fe400078a08ff */
[----:B------:R-:W-:Y:S02]  /*8170*/  @P4 IADD3.X R5, R5, R227, RZ, P6, !PT ;  /* 0x000000e305054210 */ /* 0x000fe400037fe4ff */
[----:B---3--:R-:W-:Y:S01]  /*8180*/  FMNMX.FTZ R0, R0, R2, !PT ;  /* 0x0000000200007209 */ /* 0x008fe20007810000 */
[----:B------:R-:W-:Y:S01]  /*8190*/  FADD.FTZ R2, -R132, R133 ;  /* 0x0000008584027221 */ /* 0x000fe20000010100 */
[----:B------:R-:W-:Y:S01]  /*81a0*/  @P4 LEA.HI.X R11, R4, c[0x0][0x1cc], R5, 0x1, P5 ;  /* 0x00007300040b4a11 */ /* 0x000fe200028f0c05 */
[--C-:B------:R-:W-:Y:S01]  /*81b0*/  FFMA.FTZ R4, R176, c[0x0][0x2d0], -R170.reuse ;  /* 0x0000b400b0047a23 */ /* 0x100fe200000108aa */
[C---:B------:R-:W-:Y:S01]  /*81c0*/  @P4 LEA R8, P5, R7.reuse, c[0x0][0x1c8], 0x1 ;  /* 0x0000720007084a11 */ /* 0x040fe200078a08ff */
[----:B------:R-:W2:Y:S02]  /*81d0*/  SHFL.BFLY PT, R3, R0, 0x1, 0x1f ;  /* 0x0c201f0000037f89 */ /* 0x000ea400000e0000 */
[----:B------:R3:W-:Y:S01]  /*81e0*/  MUFU.EX2 R226, R4 ;  /* 0x0000000400e27308 */ /* 0x0007e20000000800 */
[----:B------:R-:W-:Y:S02]  /*81f0*/  @P4 LEA.HI.X R9, R7, c[0x0][0x1cc], R9, 0x1, P5 ;  /* 0x0000730007094a11 */ /* 0x000fe400028f0c09 */
[C---:B------:R-:W-:Y:S03]  /*8200*/  @P4 LEA R6, P5, R12.reuse, c[0x0][0x1c8], 0x1 ;  /* 0x000072000c064a11 */ /* 0x040fe600078a08ff */
[----:B------:R5:W-:Y:S01]  /*8210*/  @P4 LDGSTS.E.BYPASS.LTC128B.128 [R219+0x9100], [R10.64], !P0 ;  /* 0x091000000adb4fae */ /* 0x000be2000c101d46 */
[----:B------:R-:W-:Y:S07]  /*8220*/  @P4 LEA.HI.X R7, R12, c[0x0][0x1cc], R23, 0x1, P5 ;  /* 0x000073000c074a11 */ /* 0x000fee00028f0c17 */
[----:B------:R1:W-:Y:S01]  /*8230*/  @P4 LDGSTS.E.BYPASS.LTC128B.128 [R219+0xb100], [R8.64], !P1 ;  /* 0x0b10000008db4fae */ /* 0x0003e2000c901d46 */
[----:B--2---:R-:W-:Y:S07]  /*8240*/  FMNMX.FTZ R3, R0, R3, !PT ;  /* 0x0000000300037209 */ /* 0x004fee0007810000 */
[----:B------:R2:W-:Y:S01]  /*8250*/  @P4 LDGSTS.E.BYPASS.LTC128B.128 [R219+0xd100], [R6.64], !P2 ;  /* 0x0d10000006db4fae */ /* 0x0005e2000d101d46 */
[--C-:B---3--:R-:W-:Y:S02]  /*8260*/  FFMA.FTZ R4, R175, c[0x0][0x2d0], -R170.reuse ;  /* 0x0000b400af047a23 */ /* 0x108fe400000108aa */
[----:B------:R-:W-:Y:S02]  /*8270*/  FMUL.FTZ R0, R2, c[0x0][0x2d0] ;  /* 0x0000b40002007a20 */ /* 0x000fe40000410000 */
[----:B------:R3:W-:Y:S01]  /*8280*/  MUFU.EX2 R234, R4 ;  /* 0x0000000400ea7308 */ /* 0x0007e20000000800 */
[----:B------:R-:W-:Y:S04]  /*8290*/  FMUL.FTZ R133, R3, c[0x0][0x2d0] ;  /* 0x0000b40003857a20 */ /* 0x000fe80000410000 */
[--C-:B------:R-:W-:Y:S02]  /*82a0*/  FFMA.FTZ R5, R177, c[0x0][0x2d0], -R133.reuse ;  /* 0x0000b400b1057a23 */ /* 0x100fe40000010885 */
[--C-:B------:R-:W-:Y:S02]  /*82b0*/  FFMA.FTZ R12, R178, c[0x0][0x2d0], -R133.reuse ;  /* 0x0000b400b20c7a23 */ /* 0x100fe40000010885 */
[--C-:B------:R-:W-:Y:S01]  /*82c0*/  FFMA.FTZ R135, R135, c[0x0][0x2d0], -R133.reuse ;  /* 0x0000b40087877a23 */ /* 0x100fe20000010885 */
[----:B------:R2:W2:Y:S01]  /*82d0*/  MUFU.EX2 R2, R0 ;  /* 0x0000000000027308 */ /* 0x0004a20000000800 */
[--C-:B-1----:R-:W-:Y:S09]  /*82e0*/  FFMA.FTZ R8, R172, c[0x0][0x2d0], -R133.reuse ;  /* 0x0000b400ac087a23 */ /* 0x102ff20000010885 */
[----:B------:R-:W-:Y:S01]  /*82f0*/  MUFU.EX2 R191, R12 ;  /* 0x0000000c00bf7308 */ /* 0x000fe20000000800 */
[----:B---3--:R-:W-:Y:S09]  /*8300*/  FFMA.FTZ R4, R173, c[0x0][0x2d0], -R170 ;  /* 0x0000b400ad047a23 */ /* 0x008ff200000108aa */
[----:B------:R1:W-:Y:S01]  /*8310*/  MUFU.EX2 R233, R4 ;  /* 0x0000000400e97308 */ /* 0x0003e20000000800 */
[----:B--2---:R-:W-:Y:S02]  /*8320*/  FADD.FTZ R0, -R3, R134 ;  /* 0x0000008603007221 */ /* 0x004fe40000010100 */
[----:B------:R-:W-:Y:S02]  /*8330*/  FMUL.FTZ R9, R2, R141 ;  /* 0x0000008d02097220 */ /* 0x000fe40000410000 */
[----:B------:R-:W-:Y:S05]  /*8340*/  FMUL.FTZ R0, R0, c[0x0][0x2d0] ;  /* 0x0000b40000007a20 */ /* 0x000fea0000410000 */
[----:B------:R2:W-:Y:S01]  /*8350*/  MUFU.EX2 R190, R8 ;  /* 0x0000000800be7308 */ /* 0x0005e20000000800 */
[C---:B------:R-:W-:Y:S02]  /*8360*/  FMUL.FTZ R16, R2.reuse, R148 ;  /* 0x0000009402107220 */ /* 0x040fe40000410000 */
[C---:B------:R-:W-:Y:S02]  /*8370*/  FMUL.FTZ R17, R2.reuse, R149 ;  /* 0x0000009502117220 */ /* 0x040fe40000410000 */
[C---:B------:R-:W-:Y:S02]  /*8380*/  FMUL.FTZ R24, R2.reuse, R156 ;  /* 0x0000009c02187220 */ /* 0x040fe40000410000 */
[C---:B------:R-:W-:Y:S02]  /*8390*/  FMUL.FTZ R25, R2.reuse, R157 ;  /* 0x0000009d02197220 */ /* 0x040fe40000410000 */
[--C-:B------:R-:W-:Y:S01]  /*83a0*/  FFMA.FTZ R134, R171, c[0x0][0x2d0], -R170.reuse ;  /* 0x0000b400ab867a23 */ /* 0x100fe200000108aa */
[----:B------:R-:W3:Y:S01]  /*83b0*/  MUFU.EX2 R0, R0 ;  /* 0x0000000000007308 */ /* 0x000ee20000000800 */
[C---:B------:R-:W-:Y:S02]  /*83c0*/  FMUL.FTZ R32, R2.reuse, R164 ;  /* 0x000000a402207220 */ /* 0x040fe40000410000 */
[C---:B------:R-:W-:Y:S02]  /*83d0*/  FMUL.FTZ R33, R2.reuse, R165 ;  /* 0x000000a502217220 */ /* 0x040fe40000410000 */
[----:B-1----:R-:W-:Y:S02]  /*83e0*/  FFMA.FTZ R4, R169, c[0x0][0x2d0], -R170 ;  /* 0x0000b400a9047a23 */ /* 0x002fe400000108aa */
[C---:B------:R-:W-:Y:S02]  /*83f0*/  FMUL.FTZ R36, R2.reuse, R36 ;  /* 0x0000002402247220 */ /* 0x040fe40000410000 */
[C---:B------:R-:W-:Y:S01]  /*8400*/  FMUL.FTZ R37, R2.reuse, R37 ;  /* 0x0000002502257220 */ /* 0x040fe20000410000 */
[----:B------:R1:W1:Y:S01]  /*8410*/  MUFU.EX2 R232, R4 ;  /* 0x0000000400e87308 */ /* 0x0002620000000800 */
[C---:B------:R-:W-:Y:S02]  /*8420*/  FMUL.FTZ R40, R2.reuse, R40 ;  /* 0x0000002802287220 */ /* 0x040fe40000410000 */
[C---:B------:R-:W-:Y:S02]  /*8430*/  FMUL.FTZ R41, R2.reuse, R41 ;  /* 0x0000002902297220 */ /* 0x040fe40000410000 */
[C---:B--2---:R-:W-:Y:S02]  /*8440*/  FMUL.FTZ R8, R2.reuse, R140 ;  /* 0x0000008c02087220 */ /* 0x044fe40000410000 */
[C---:B------:R-:W-:Y:S02]  /*8450*/  FMUL.FTZ R44, R2.reuse, R44 ;  /* 0x0000002c022c7220 */ /* 0x040fe40000410000 */
[C---:B------:R-:W-:Y:S01]  /*8460*/  FMUL.FTZ R45, R2.reuse, R45 ;  /* 0x0000002d022d7220 */ /* 0x040fe20000410000 */
[----:B------:R2:W2:Y:S01]  /*8470*/  MUFU.EX2 R169, R5 ;  /* 0x0000000500a97308 */ /* 0x0004a20000000800 */
[C---:B------:R-:W-:Y:S02]  /*8480*/  FMUL.FTZ R48, R2.reuse, R48 ;  /* 0x0000003002307220 */ /* 0x040fe40000410000 */
[----:B------:R-:W-:Y:S02]  /*8490*/  FMUL.FTZ R49, R2, R49 ;  /* 0x0000003102317220 */ /* 0x000fe40000410000 */
[C---:B---3--:R-:W-:Y:S02]  /*84a0*/  FMUL.FTZ R6, R0.reuse, R138 ;  /* 0x0000008a00067220 */ /* 0x048fe40000410000 */
[C---:B------:R-:W-:Y:S02]  /*84b0*/  FMUL.FTZ R7, R0.reuse, R139 ;  /* 0x0000008b00077220 */ /* 0x040fe40000410000 */
[C---:B-----5:R-:W-:Y:S01]  /*84c0*/  FMUL.FTZ R10, R0.reuse, R142 ;  /* 0x0000008e000a7220 */ /* 0x060fe20000410000 */
[----:B------:R-:W-:Y:S01]  /*84d0*/  MUFU.EX2 R224, R134 ;  /* 0x0000008600e07308 */ /* 0x000fe20000000800 */
[C---:B------:R-:W-:Y:S02]  /*84e0*/  FMUL.FTZ R11, R0.reuse, R143 ;  /* 0x0000008f000b7220 */ /* 0x040fe40000410000 */
[C---:B------:R-:W-:Y:S01]  /*84f0*/  FMUL.FTZ R18, R0.reuse, R150 ;  /* 0x0000009600127220 */ /* 0x040fe20000410000 */
[C---:B-1----:R-:W-:Y:S01]  /*8500*/  @P4 LEA R4, P5, R13.reuse, c[0x0][0x1c8], 0x1 ;  /* 0x000072000d044a11 */ /* 0x042fe200078a08ff */
[----:B------:R-:W-:Y:S01]  /*8510*/  FMUL.FTZ R19, R0, R151 ;  /* 0x0000009700137220 */ /* 0x000fe20000410000 */
[----:B------:R-:W-:Y:S01]  /*8520*/  F2FP.BF16.PACK_AB R138, R232, R233 ;  /* 0x000000e9e88a723e */ /* 0x000fe200000010ff */
[C---:B------:R-:W-:Y:S02]  /*8530*/  FMUL.FTZ R26, R0.reuse, R158 ;  /* 0x0000009e001a7220 */ /* 0x040fe40000410000 */
[C---:B------:R-:W-:Y:S01]  /*8540*/  FMUL.FTZ R27, R0.reuse, R159 ;  /* 0x0000009f001b7220 */ /* 0x040fe20000410000 */
[----:B------:R-:W-:Y:S01]  /*8550*/  MUFU.EX2 R135, R135 ;  /* 0x0000008700877308 */ /* 0x000fe20000000800 */
[C---:B------:R-:W-:Y:S02]  /*8560*/  FMUL.FTZ R34, R0.reuse, R166 ;  /* 0x000000a600227220 */ /* 0x040fe40000410000 */
[C---:B------:R-:W-:Y:S01]  /*8570*/  FMUL.FTZ R35, R0.reuse, R167 ;  /* 0x000000a700237220 */ /* 0x040fe20000410000 */
[----:B--2---:R-:W-:Y:S01]  /*8580*/  @P4 LEA.HI.X R5, R13, c[0x0][0x1cc], R22, 0x1, P5 ;  /* 0x000073000d054a11 */ /* 0x004fe200028f0c16 */
[C---:B------:R-:W-:Y:S02]  /*8590*/  FMUL.FTZ R38, R0.reuse, R38 ;  /* 0x0000002600267220 */ /* 0x040fe40000410000 */
[C---:B------:R-:W-:Y:S02]  /*85a0*/  FMUL.FTZ R39, R0.reuse, R39 ;  /* 0x0000002700277220 */ /* 0x040fe40000410000 */
[----:B------:R1:W-:Y:S01]  /*85b0*/  @P4 LDGSTS.E.BYPASS.LTC128B.128 [R219+0xf100], [R4.64], !P3 ;  /* 0x0f10000004db4fae */ /* 0x0003e2000d901d46 */
[C---:B------:R-:W-:Y:S02]  /*85c0*/  FMUL.FTZ R42, R0.reuse, R42 ;  /* 0x0000002a002a7220 */ /* 0x040fe40000410000 */
[C---:B------:R-:W-:Y:S02]  /*85d0*/  FMUL.FTZ R43, R0.reuse, R43 ;  /* 0x0000002b002b7220 */ /* 0x040fe40000410000 */
[C---:B------:R-:W-:Y:S02]  /*85e0*/  FMUL.FTZ R46, R0.reuse, R46 ;  /* 0x0000002e002e7220 */ /* 0x040fe40000410000 */
[C---:B------:R-:W-:Y:S01]  /*85f0*/  FMUL.FTZ R47, R0.reuse, R47 ;  /* 0x0000002f002f7220 */ /* 0x040fe20000410000 */
[----:B----4-:R-:W2:Y:S01]  /*8600*/  LDSM.16.MT88.4 R12, [R193] ;  /* 0x00000000c10c783b */ /* 0x010ea20000004200 */
[C---:B------:R-:W-:Y:S02]  /*8610*/  FMUL.FTZ R50, R0.reuse, R50 ;  /* 0x0000003200327220 */ /* 0x040fe40000410000 */
        /* <DEDUP_REMOVED lines=8> */
[----:B------:R-:W4:Y:S01]  /*86a0*/  LDSM.16.MT88.4 R28, [R197] ;  /* 0x00000000c51c783b */ /* 0x000f220000004200 */
[----:B------:R-:W-:Y:S02]  /*86b0*/  FMUL.FTZ R58, R0, R58 ;  /* 0x0000003a003a7220 */ /* 0x000fe40000410000 */
[--C-:B-1----:R-:W-:Y:S02]  /*86c0*/  FFMA.FTZ R4, R174, c[0x0][0x2d0], -R133.reuse ;  /* 0x0000b400ae047a23 */ /* 0x102fe40000010885 */
[----:B------:R-:W-:Y:S01]  /*86d0*/  FMUL.FTZ R5, R2, R137 ;  /* 0x0000008902057220 */ /* 0x000fe20000410000 */
[----:B------:R-:W-:Y:S01]  /*86e0*/  F2FP.BF16.PACK_AB R137, R191, R169 ;  /* 0x000000a9bf89723e */ /* 0x000fe200000010ff */
[----:B------:R-:W1:Y:S01]  /*86f0*/  MUFU.EX2 R189, R4 ;  /* 0x0000000400bd7308 */ /* 0x000e620000000800 */
[----:B------:R-:W5:Y:S01]  /*8700*/  LDSM.16.MT88.4 R140, [R196] ;  /* 0x00000000c48c783b */ /* 0x000f620000004200 */
[----:B------:R-:W-:Y:S02]  /*8710*/  FMUL.FTZ R59, R0, R59 ;  /* 0x0000003b003b7220 */ /* 0x000fe40000410000 */
[C---:B------:R-:W-:Y:S02]  /*8720*/  FMUL.FTZ R60, R2.reuse, R60 ;  /* 0x0000003c023c7220 */ /* 0x040fe40000410000 */
[----:B------:R-:W-:Y:S02]  /*8730*/  FMUL.FTZ R61, R2, R61 ;  /* 0x0000003d023d7220 */ /* 0x000fe40000410000 */
[C---:B------:R-:W-:Y:S01]  /*8740*/  FMUL.FTZ R62, R0.reuse, R62 ;  /* 0x0000003e003e7220 */ /* 0x040fe20000410000 */
[----:B------:R-:W-:Y:S01]  /*8750*/  LDSM.16.MT88.4 R148, [R194+0x2000] ;  /* 0x00200000c294783b */ /* 0x000fe20000004200 */
[----:B------:R-:W-:Y:S02]  /*8760*/  FMUL.FTZ R63, R0, R63 ;  /* 0x0000003f003f7220 */ /* 0x000fe40000410000 */
[C---:B------:R-:W-:Y:S02]  /*8770*/  FMUL.FTZ R64, R2.reuse, R64 ;  /* 0x0000004002407220 */ /* 0x040fe40000410000 */
[----:B------:R-:W-:Y:S02]  /*8780*/  FMUL.FTZ R65, R2, R65 ;  /* 0x0000004102417220 */ /* 0x000fe40000410000 */
[C---:B------:R-:W-:Y:S01]  /*8790*/  FMUL.FTZ R66, R0.reuse, R66 ;  /* 0x0000004200427220 */ /* 0x040fe20000410000 */
[----:B------:R-:W-:Y:S01]  /*87a0*/  LDSM.16.MT88.4 R156, [R197+0x1800] ;  /* 0x00180000c59c783b */ /* 0x000fe20000004200 */
[----:B------:R-:W-:Y:S02]  /*87b0*/  FMUL.FTZ R67, R0, R67 ;  /* 0x0000004300437220 */ /* 0x000fe40000410000 */
[C---:B------:R-:W-:Y:S02]  /*87c0*/  FMUL.FTZ R68, R2.reuse, R68 ;  /* 0x0000004402447220 */ /* 0x040fe40000410000 */
[C---:B------:R-:W-:Y:S01]  /*87d0*/  FMUL.FTZ R69, R2.reuse, R69 ;  /* 0x0000004502457220 */ /* 0x040fe20000410000 */
[----:B-1----:R-:W-:Y:S01]  /*87e0*/  F2FP.BF16.PACK_AB R139, R189, R190 ;  /* 0x000000bebd8b723e */ /* 0x002fe200000010ff */
[----:B------:R-:W-:Y:S01]  /*87f0*/  FMUL.FTZ R4, R2, R136 ;  /* 0x0000008802047220 */ /* 0x000fe20000410000 */
[----:B------:R-:W-:Y:S01]  /*8800*/  F2FP.BF16.PACK_AB R136, R234, R226 ;  /* 0x000000e2ea88723e */ /* 0x000fe200000010ff */
[----:B------:R-:W-:Y:S01]  /*8810*/  LDSM.16.MT88.4 R164, [R196+0x1800] ;  /* 0x00180000c4a4783b */ /* 0x000fe20000004200 */
[C---:B------:R-:W-:Y:S02]  /*8820*/  FMUL.FTZ R70, R0.reuse, R70 ;  /* 0x0000004600467220 */ /* 0x040fe40000410000 */
[----:B------:R-:W-:Y:S02]  /*8830*/  FMUL.FTZ R71, R0, R71 ;  /* 0x0000004700477220 */ /* 0x000fe40000410000 */
[C---:B------:R-:W-:Y:S01]  /*8840*/  FMUL.FTZ R72, R2.reuse, R72 ;  /* 0x0000004802487220 */ /* 0x040fe20000410000 */
[C---:B--2---:R-:W-:Y:S02]  /*8850*/  HMMA.16816.F32.BF16 R4, R136.reuse, R12, R4 ;  /* 0x0000000c8804723c */ /* 0x044fe40000041804 */
[----:B------:R-:W0:Y:S03]  /*8860*/  LDGDEPBAR ;  /* 0x00000000000079af */ /* 0x000e260000000000 */
[C---:B------:R-:W-:Y:S02]  /*8870*/  FMUL.FTZ R73, R2.reuse, R73 ;  /* 0x0000004902497220 */ /* 0x040fe40000410000 */
[C---:B------:R-:W-:Y:S01]  /*8880*/  FMUL.FTZ R12, R2.reuse, R144 ;  /* 0x00000090020c7220 */ /* 0x040fe20000410000 */
[C---:B------:R-:W-:Y:S04]  /*8890*/  HMMA.16816.F32.BF16 R8, R136.reuse, R14, R8 ;  /* 0x0000000e8808723c */ /* 0x040fe80000041808 */
[----:B------:R-:W-:Y:S02]  /*88a0*/  FMUL.FTZ R13, R2, R145 ;  /* 0x00000091020d7220 */ /* 0x000fe40000410000 */
[--C-:B------:R-:W-:Y:S02]  /*88b0*/  FFMA.FTZ R134, R179, c[0x0][0x2d0], -R170.reuse ;  /* 0x0000b400b3867a23 */ /* 0x100fe400000108aa */
[C---:B------:R-:W-:Y:S02]  /*88c0*/  FMUL.FTZ R14, R0.reuse, R146 ;  /* 0x00000092000e7220 */ /* 0x040fe40000410000 */
[----:B------:R1:W2:Y:S02]  /*88d0*/  MUFU.EX2 R223, R134 ;  /* 0x0000008600df7308 */ /* 0x0002a40000000800 */
[C---:B------:R-:W-:Y:S02]  /*88e0*/  FMUL.FTZ R15, R0.reuse, R147 ;  /* 0x00000093000f7220 */ /* 0x040fe40000410000 */
[----:B------:R-:W1:Y:S01]  /*88f0*/  LDSM.16.MT88.4 R144, [R193+0x2000] ;  /* 0x00200000c190783b */ /* 0x000e620000004200 */
[C---:B------:R-:W-:Y:S02]  /*8900*/  FMUL.FTZ R74, R0.reuse, R74 ;  /* 0x0000004a004a7220 */ /* 0x040fe40000410000 */
[----:B------:R-:W-:Y:S02]  /*8910*/  FMUL.FTZ R75, R0, R75 ;  /* 0x0000004b004b7220 */ /* 0x000fe40000410000 */
[C---:B---3--:R-:W-:Y:S03]  /*8920*/  HMMA.16816.F32.BF16 R12, R136.reuse, R20, R12 ;  /* 0x00000014880c723c */ /* 0x048fe6000004180c */
[C---:B------:R-:W-:Y:S02]  /*8930*/  FMUL.FTZ R76, R2.reuse, R76 ;  /* 0x0000004c024c7220 */ /* 0x040fe40000410000 */
[----:B------:R-:W-:Y:S02]  /*8940*/  FMUL.FTZ R77, R2, R77 ;  /* 0x0000004d024d7220 */ /* 0x000fe40000410000 */
[----:B------:R-:W-:Y:S01]  /*8950*/  FMUL.FTZ R78, R0, R78 ;  /* 0x0000004e004e7220 */ /* 0x000fe20000410000 */
[C---:B------:R-:W-:Y:S04]  /*8960*/  HMMA.16816.F32.BF16 R16, R136.reuse, R22, R16 ;  /* 0x000000168810723c */ /* 0x040fe80000041810 */
[C---:B------:R-:W-:Y:S02]  /*8970*/  FMUL.FTZ R20, R2.reuse, R152 ;  /* 0x0000009802147220 */ /* 0x040fe40000410000 */
[----:B------:R-:W-:Y:S02]  /*8980*/  FMUL.FTZ R21, R2, R153 ;  /* 0x0000009902157220 */ /* 0x000fe40000410000 */
[C---:B------:R-:W-:Y:S04]  /*8990*/  FMUL.FTZ R22, R0.reuse, R154 ;  /* 0x0000009a00167220 */ /* 0x040fe80000410000 */
[C---:B------:R-:W-:Y:S02]  /*89a0*/  FMUL.FTZ R23, R0.reuse, R155 ;  /* 0x0000009b00177220 */ /* 0x040fe40000410000 */
[----:B------:R-:W-:Y:S02]  /*89b0*/  FMUL.FTZ R79, R0, R79 ;  /* 0x0000004f004f7220 */ /* 0x000fe40000410000 */
[C---:B------:R-:W-:Y:S02]  /*89c0*/  FMUL.FTZ R80, R2.reuse, R80 ;  /* 0x0000005002507220 */ /* 0x040fe40000410000 */
[----:B------:R-:W-:Y:S01]  /*89d0*/  FMUL.FTZ R81, R2, R81 ;  /* 0x0000005102517220 */ /* 0x000fe20000410000 */
[C---:B----4-:R-:W-:Y:S03]  /*89e0*/  HMMA.16816.F32.BF16 R20, R136.reuse, R28, R20 ;  /* 0x0000001c8814723c */ /* 0x050fe60000041814 */
[C---:B------:R-:W-:Y:S02]  /*89f0*/  FMUL.FTZ R82, R0.reuse, R82 ;  /* 0x0000005200527220 */ /* 0x040fe40000410000 */
[----:B------:R-:W-:Y:S02]  /*8a00*/  FMUL.FTZ R83, R0, R83 ;  /* 0x0000005300537220 */ /* 0x000fe40000410000 */
[C---:B------:R-:W-:Y:S01]  /*8a10*/  FMUL.FTZ R28, R2.reuse, R160 ;  /* 0x000000a0021c7220 */ /* 0x040fe20000410000 */
[C---:B------:R-:W-:Y:S04]  /*8a20*/  HMMA.16816.F32.BF16 R24, R136.reuse, R30, R24 ;  /* 0x0000001e8818723c */ /* 0x040fe80000041818 */
[----:B------:R-:W-:Y:S02]  /*8a30*/  FMUL.FTZ R29, R2, R161 ;  /* 0x000000a1021d7220 */ /* 0x000fe40000410000 */
[--C-:B-1----:R-:W-:Y:S02]  /*8a40*/  FFMA.FTZ R134, R184, c[0x0][0x2d0], -R133.reuse ;  /* 0x0000b400b8867a23 */ /* 0x102fe40000010885 */
[C---:B------:R-:W-:Y:S02]  /*8a50*/  FMUL.FTZ R30, R0.reuse, R162 ;  /* 0x000000a2001e7220 */ /* 0x040fe40000410000 */
[----:B------:R1:W-:Y:S02]  /*8a60*/  MUFU.EX2 R184, R134 ;  /* 0x0000008600b87308 */ /* 0x0003e40000000800 */
[----:B------:R-:W-:Y:S02]  /*8a70*/  FMUL.FTZ R31, R0, R163 ;  /* 0x000000a3001f7220 */ /* 0x000fe40000410000 */
[C---:B------:R-:W-:Y:S02]  /*8a80*/  FMUL.FTZ R84, R2.reuse, R84 ;  /* 0x0000005402547220 */ /* 0x040fe40000410000 */
[----:B------:R-:W-:Y:S02]  /*8a90*/  FMUL.FTZ R85, R2, R85 ;  /* 0x0000005502557220 */ /* 0x000fe40000410000 */
[C---:B------:R-:W-:Y:S01]  /*8aa0*/  FMUL.FTZ R86, R0.reuse, R86 ;  /* 0x0000005600567220 */ /* 0x040fe20000410000 */
[C---:B-----5:R-:W-:Y:S03]  /*8ab0*/  HMMA.16816.F32.BF16 R28, R136.reuse, R140, R28 ;  /* 0x0000008c881c723c */ /* 0x060fe6000004181c */
[----:B------:R-:W-:Y:S02]  /*8ac0*/  FMUL.FTZ R87, R0, R87 ;  /* 0x0000005700577220 */ /* 0x000fe40000410000 */
[C---:B------:R-:W-:Y:S02]  /*8ad0*/  FMUL.FTZ R88, R2.reuse, R88 ;  /* 0x0000005802587220 */ /* 0x040fe40000410000 */
[----:B------:R-:W-:Y:S01]  /*8ae0*/  FMUL.FTZ R89, R2, R89 ;  /* 0x0000005902597220 */ /* 0x000fe20000410000 */
[C---:B------:R-:W-:Y:S01]  /*8af0*/  HMMA.16816.F32.BF16 R32, R136.reuse, R142, R32 ;  /* 0x0000008e8820723c */ /* 0x040fe20000041820 */
[----:B------:R-:W3:Y:S03]  /*8b00*/  LDSM.16.MT88.4 R140, [R197+0x2000] ;  /* 0x00200000c58c783b */ /* 0x000ee60000004200 */
[C---:B------:R-:W-:Y:S02]  /*8b10*/  FMUL.FTZ R90, R0.reuse, R90 ;  /* 0x0000005a005a7220 */ /* 0x040fe40000410000 */
[----:B------:R-:W-:Y:S02]  /*8b20*/  FMUL.FTZ R91, R0, R91 ;  /* 0x0000005b005b7220 */ /* 0x000fe40000410000 */
[C---:B------:R-:W-:Y:S04]  /*8b30*/  HMMA.16816.F32.BF16 R36, R136.reuse, R144, R36 ;  /* 0x000000908824723c */ /* 0x040fe80000041824 */
[C---:B------:R-:W-:Y:S02]  /*8b40*/  FMUL.FTZ R92, R2.reuse, R92 ;  /* 0x0000005c025c7220 */ /* 0x040fe40000410000 */
[----:B------:R-:W-:Y:S02]  /*8b50*/  FMUL.FTZ R93, R2, R93 ;  /* 0x0000005d025d7220 */ /* 0x000fe40000410000 */
[C---:B------:R-:W-:Y:S01]  /*8b60*/  HMMA.16816.F32.BF16 R40, R136.reuse, R146, R40 ;  /* 0x000000928828723c */ /* 0x040fe20000041828 */
[----:B------:R-:W4:Y:S03]  /*8b70*/  LDSM.16.MT88.4 R144, [R196+0x2000] ;  /* 0x00200000c490783b */ /* 0x000f260000004200 */
[C---:B------:R-:W-:Y:S02]  /*8b80*/  FMUL.FTZ R94, R0.reuse, R94 ;  /* 0x0000005e005e7220 */ /* 0x040fe40000410000 */
[----:B------:R-:W-:Y:S02]  /*8b90*/  FMUL.FTZ R95, R0, R95 ;  /* 0x0000005f005f7220 */ /* 0x000fe40000410000 */
[C---:B------:R-:W-:Y:S04]  /*8ba0*/  HMMA.16816.F32.BF16 R44, R136.reuse, R148, R44 ;  /* 0x00000094882c723c */ /* 0x040fe8000004182c */
[C---:B------:R-:W-:Y:S02]  /*8bb0*/  FMUL.FTZ R96, R2.reuse, R96 ;  /* 0x0000006002607220 */ /* 0x040fe40000410000 */
[----:B------:R-:W-:Y:S02]  /*8bc0*/  FMUL.FTZ R97, R2, R97 ;  /* 0x0000006102617220 */ /* 0x000fe40000410000 */
[C---:B------:R-:W-:Y:S01]  /*8bd0*/  HMMA.16816.F32.BF16 R48, R136.reuse, R150, R48 ;  /* 0x000000968830723c */ /* 0x040fe20000041830 */
[----:B------:R-:W5:Y:S03]  /*8be0*/  LDSM.16.MT88.4 R148, [R193+0x4000] ;  /* 0x00400000c194783b */ /* 0x000f660000004200 */
[C---:B------:R-:W-:Y:S02]  /*8bf0*/  FMUL.FTZ R98, R0.reuse, R98 ;  /* 0x0000006200627220 */ /* 0x040fe40000410000 */
[----:B------:R-:W-:Y:S02]  /*8c00*/  FMUL.FTZ R99, R0, R99 ;  /* 0x0000006300637220 */ /* 0x000fe40000410000 */
[C---:B------:R-:W-:Y:S01]  /*8c10*/  FMUL.FTZ R100, R2.reuse, R100 ;  /* 0x0000006402647220 */ /* 0x040fe20000410000 */
[C---:B---3--:R-:W-:Y:S03]  /*8c20*/  HMMA.16816.F32.BF16 R52, R136.reuse, R140, R52 ;  /* 0x0000008c8834723c */ /* 0x048fe60000041834 */
[----:B------:R-:W-:Y:S02]  /*8c30*/  FMUL.FTZ R101, R2, R101 ;  /* 0x0000006502657220 */ /* 0x000fe40000410000 */
[C---:B------:R-:W-:Y:S02]  /*8c40*/  FMUL.FTZ R102, R0.reuse, R102 ;  /* 0x0000006600667220 */ /* 0x040fe40000410000 */
[----:B------:R-:W-:Y:S01]  /*8c50*/  FMUL.FTZ R103, R0, R103 ;  /* 0x0000006700677220 */ /* 0x000fe20000410000 */
[C---:B------:R-:W-:Y:S01]  /*8c60*/  HMMA.16816.F32.BF16 R56, R136.reuse, R142, R56 ;  /* 0x0000008e8838723c */ /* 0x040fe20000041838 */
[----:B------:R-:W3:Y:S03]  /*8c70*/  LDSM.16.MT88.4 R140, [R194+0x4000] ;  /* 0x00400000c28c783b */ /* 0x000ee60000004200 */
[C---:B------:R-:W-:Y:S02]  /*8c80*/  FMUL.FTZ R104, R2.reuse, R104 ;  /* 0x0000006802687220 */ /* 0x040fe40000410000 */
[----:B------:R-:W-:Y:S02]  /*8c90*/  FMUL.FTZ R105, R2, R105 ;  /* 0x0000006902697220 */ /* 0x000fe40000410000 */
[C---:B----4-:R-:W-:Y:S04]  /*8ca0*/  HMMA.16816.F32.BF16 R60, R136.reuse, R144, R60 ;  /* 0x00000090883c723c */ /* 0x050fe8000004183c */
[--C-:B-1----:R-:W-:Y:S02]  /*8cb0*/  FFMA.FTZ R134, R185, c[0x0][0x2d0], -R133.reuse ;  /* 0x0000b400b9867a23 */ /* 0x102fe40000010885 */
[C---:B------:R-:W-:Y:S02]  /*8cc0*/  FMUL.FTZ R106, R0.reuse, R106 ;  /* 0x0000006a006a7220 */ /* 0x040fe40000410000 */
[C---:B------:R-:W-:Y:S01]  /*8cd0*/  HMMA.16816.F32.BF16 R64, R136.reuse, R146, R64 ;  /* 0x000000928840723c */ /* 0x040fe20000041840 */
[----:B------:R1:W4:Y:S01]  /*8ce0*/  MUFU.EX2 R183, R134 ;  /* 0x0000008600b77308 */ /* 0x0003220000000800 */
[----:B------:R-:W2:Y:S02]  /*8cf0*/  LDSM.16.MT88.4 R144, [R197+0x4000] ;  /* 0x00400000c590783b */ /* 0x000ea40000004200 */
[----:B------:R-:W-:Y:S02]  /*8d00*/  FMUL.FTZ R107, R0, R107 ;  /* 0x0000006b006b7220 */ /* 0x000fe40000410000 */
[C---:B------:R-:W-:Y:S02]  /*8d10*/  FMUL.FTZ R108, R2.reuse, R108 ;  /* 0x0000006c026c7220 */ /* 0x040fe40000410000 */
[C---:B-----5:R-:W-:Y:S04]  /*8d20*/  HMMA.16816.F32.BF16 R68, R136.reuse, R148, R68 ;  /* 0x000000948844723c */ /* 0x060fe80000041844 */
[----:B------:R-:W-:Y:S02]  /*8d30*/  FMUL.FTZ R109, R2, R109 ;  /* 0x0000006d026d7220 */ /* 0x000fe40000410000 */
[C---:B------:R-:W-:Y:S02]  /*8d40*/  FMUL.FTZ R110, R0.reuse, R110 ;  /* 0x0000006e006e7220 */ /* 0x040fe40000410000 */
[C---:B------:R-:W-:Y:S01]  /*8d50*/  HMMA.16816.F32.BF16 R72, R136.reuse, R150, R72 ;  /* 0x000000968848723c */ /* 0x040fe20000041848 */
[----:B------:R-:W5:Y:S03]  /*8d60*/  LDSM.16.MT88.4 R148, [R196+0x4000] ;  /* 0x00400000c494783b */ /* 0x000f660000004200 */
[----:B------:R-:W-:Y:S02]  /*8d70*/  FMUL.FTZ R111, R0, R111 ;  /* 0x0000006f006f7220 */ /* 0x000fe40000410000 */
[C---:B------:R-:W-:Y:S02]  /*8d80*/  FMUL.FTZ R112, R2.reuse, R112 ;  /* 0x0000007002707220 */ /* 0x040fe40000410000 */
[----:B------:R-:W-:Y:S01]  /*8d90*/  FMUL.FTZ R113, R2, R113 ;  /* 0x0000007102717220 */ /* 0x000fe20000410000 */
[C---:B---3--:R-:W-:Y:S03]  /*8da0*/  HMMA.16816.F32.BF16 R76, R136.reuse, R140, R76 ;  /* 0x0000008c884c723c */ /* 0x048fe6000004184c */
[--C-:B-1----:R-:W-:Y:S02]  /*8db0*/  FFMA.FTZ R134, R186, c[0x0][0x2d0], -R170.reuse ;  /* 0x0000b400ba867a23 */ /* 0x102fe400000108aa */
[C---:B------:R-:W-:Y:S02]  /*8dc0*/  FMUL.FTZ R114, R0.reuse, R114 ;  /* 0x0000007200727220 */ /* 0x040fe40000410000 */
[----:B------:R1:W-:Y:S01]  /*8dd0*/  MUFU.EX2 R222, R134 ;  /* 0x0000008600de7308 */ /* 0x0003e20000000800 */
[C---:B------:R-:W-:Y:S01]  /*8de0*/  HMMA.16816.F32.BF16 R80, R136.reuse, R142, R80 ;  /* 0x0000008e8850723c */ /* 0x040fe20000041850 */
[----:B------:R-:W3:Y:S03]  /*8df0*/  LDSM.16.MT88.4 R140, [R193+0x6000] ;  /* 0x00600000c18c783b */ /* 0x000ee60000004200 */
        /* <DEDUP_REMOVED lines=10> */
[--C-:B-1----:R-:W-:Y:S02]  /*8ea0*/  FFMA.FTZ R134, R187, c[0x0][0x2d0], -R170.reuse ;  /* 0x0000b400bb867a23 */ /* 0x102fe400000108aa */
[C---:B-----5:R-:W-:Y:S02]  /*8eb0*/  HMMA.16816.F32.BF16 R92, R136.reuse, R148, R92 ;  /* 0x00000094885c723c */ /* 0x060fe4000004185c */
[----:B------:R1:W5:Y:S02]  /*8ec0*/  MUFU.EX2 R221, R134 ;  /* 0x0000008600dd7308 */ /* 0x0003640000000800 */
[C---:B------:R-:W-:Y:S02]  /*8ed0*/  FMUL.FTZ R122, R0.reuse, R122 ;  /* 0x0000007a007a7220 */ /* 0x040fe40000410000 */
[----:B------:R-:W-:Y:S02]  /*8ee0*/  FMUL.FTZ R123, R0, R123 ;  /* 0x0000007b007b7220 */ /* 0x000fe40000410000 */
[C---:B------:R-:W-:Y:S01]  /*8ef0*/  HMMA.16816.F32.BF16 R96, R136.reuse, R150, R96 ;  /* 0x000000968860723c */ /* 0x040fe20000041860 */
[----:B------:R-:W4:Y:S03]  /*8f00*/  LDSM.16.MT88.4 R148, [R197+0x6000] ;  /* 0x00600000c594783b */ /* 0x000f260000004200 */
[C---:B------:R-:W-:Y:S02]  /*8f10*/  FMUL.FTZ R124, R2.reuse, R124 ;  /* 0x0000007c027c7220 */ /* 0x040fe40000410000 */
[----:B------:R-:W-:Y:S02]  /*8f20*/  FMUL.FTZ R125, R2, R125 ;  /* 0x0000007d027d7220 */ /* 0x000fe40000410000 */
[C---:B---3--:R-:W-:Y:S04]  /*8f30*/  HMMA.16816.F32.BF16 R100, R136.reuse, R140, R100 ;  /* 0x0000008c8864723c */ /* 0x048fe80000041864 */
[C---:B------:R-:W-:Y:S02]  /*8f40*/  FMUL.FTZ R126, R0.reuse, R126 ;  /* 0x0000007e007e7220 */ /* 0x040fe40000410000 */
[----:B------:R-:W-:Y:S02]  /*8f50*/  FMUL.FTZ R127, R0, R127 ;  /* 0x0000007f007f7220 */ /* 0x000fe40000410000 */
[C---:B------:R-:W-:Y:S01]  /*8f60*/  HMMA.16816.F32.BF16 R104, R136.reuse, R142, R104 ;  /* 0x0000008e8868723c */ /* 0x040fe20000041868 */
[----:B------:R-:W3:Y:S03]  /*8f70*/  LDSM.16.MT88.4 R140, [R196+0x6000] ;  /* 0x00600000c48c783b */ /* 0x000ee60000004200 */
[----:B-1----:R-:W-:Y:S02]  /*8f80*/  FFMA.FTZ R134, R188, c[0x0][0x2d0], -R133 ;  /* 0x0000b400bc867a23 */ /* 0x002fe40000010885 */
[C---:B------:R-:W-:Y:S02]  /*8f90*/  FMUL.FTZ R128, R2.reuse, R128 ;  /* 0x0000008002807220 */ /* 0x040fe40000410000 */
[----:B------:R1:W-:Y:S01]  /*8fa0*/  MUFU.EX2 R182, R134 ;  /* 0x0000008600b67308 */ /* 0x0003e20000000800 */
[C---:B--2---:R-:W-:Y:S03]  /*8fb0*/  HMMA.16816.F32.BF16 R108, R136.reuse, R144, R108 ;  /* 0x00000090886c723c */ /* 0x044fe6000004186c */
[----:B------:R-:W-:Y:S02]  /*8fc0*/  FMUL.FTZ R129, R2, R129 ;  /* 0x0000008102817220 */ /* 0x000fe40000410000 */
[C---:B------:R-:W-:Y:S02]  /*8fd0*/  FMUL.FTZ R130, R0.reuse, R130 ;  /* 0x0000008200827220 */ /* 0x040fe40000410000 */
[C---:B------:R-:W-:Y:S01]  /*8fe0*/  FMUL.FTZ R131, R0.reuse, R131 ;  /* 0x0000008300837220 */ /* 0x040fe20000410000 */
[C---:B------:R-:W-:Y:S01]  /*8ff0*/  HMMA.16816.F32.BF16 R112, R136.reuse, R146, R112 ;  /* 0x000000928870723c */ /* 0x040fe20000041870 */
[----:B------:R-:W2:Y:S03]  /*9000*/  LDSM.16.MT88.4 R144, [R193+0x800] ;  /* 0x00080000c190783b */ /* 0x000ea60000004200 */
[----:B------:R-:W-:Y:S02]  /*9010*/  FFMA.FTZ R152, R245, c[0x0][0x2d0], -R170 ;  /* 0x0000b400f5987a23 */ /* 0x000fe400000108aa */
[----:B------:R-:W-:Y:S02]  /*9020*/  FFMA.FTZ R0, R0, R250, R169 ;  /* 0x000000fa00007223 */ /* 0x000fe400000100a9 */
[C---:B----4-:R-:W-:Y:S04]  /*9030*/  HMMA.16816.F32.BF16 R116, R136.reuse, R148, R116 ;  /* 0x000000948874723c */ /* 0x050fe80000041874 */
[----:B------:R-:W-:Y:S02]  /*9040*/  FFMA.FTZ R2, R2, R251, R226 ;  /* 0x000000fb02027223 */ /* 0x000fe400000100e2 */
[----:B------:R-:W-:Y:S02]  /*9050*/  FADD.FTZ R0, R191, R0 ;  /* 0x00000000bf007221 */ /* 0x000fe40000010000 */
[C---:B------:R-:W-:Y:S01]  /*9060*/  HMMA.16816.F32.BF16 R120, R136.reuse, R150, R120 ;  /* 0x000000968878723c */ /* 0x040fe20000041878 */
[----:B------:R-:W4:Y:S03]  /*9070*/  LDSM.16.MT88.4 R148, [R194+0x800] ;  /* 0x00080000c294783b */ /* 0x000f260000004200 */
[--C-:B-1----:R-:W-:Y:S02]  /*9080*/  FFMA.FTZ R134, R225, c[0x0][0x2d0], -R133.reuse ;  /* 0x0000b400e1867a23 */ /* 0x102fe40000010885 */
[----:B------:R-:W-:Y:S02]  /*9090*/  FADD.FTZ R2, R234, R2 ;  /* 0x00000002ea027221 */ /* 0x000fe40000010000 */
[C---:B---3--:R-:W-:Y:S01]  /*90a0*/  HMMA.16816.F32.BF16 R124, R136.reuse, R140, R124 ;  /* 0x0000008c887c723c */ /* 0x048fe2000004187c */
[----:B------:R-:W1:Y:S03]  /*90b0*/  MUFU.EX2 R181, R134 ;  /* 0x0000008600b57308 */ /* 0x000e660000000800 */
[----:B------:R-:W-:Y:S02]  /*90c0*/  FADD.FTZ R2, R233, R2 ;  /* 0x00000002e9027221 */ /* 0x000fe40000010000 */
[----:B------:R-:W-:Y:S02]  /*90d0*/  FADD.FTZ R0, R190, R0 ;  /* 0x00000000be007221 */ /* 0x000fe40000010000 */
[----:B------:R-:W-:Y:S01]  /*90e0*/  HMMA.16816.F32.BF16 R128, R136, R142, R128 ;  /* 0x0000008e8880723c */ /* 0x000fe20000041880 */
[----:B------:R-:W3:Y:S03]  /*90f0*/  LDSM.16.MT88.4 R140, [R197+0x800] ;  /* 0x00080000c58c783b */ /* 0x000ee60000004200 */
[----:B------:R-:W-:Y:S02]  /*9100*/  FADD.FTZ R2, R232, R2 ;  /* 0x00000002e8027221 */ /* 0x000fe40000010000 */
[----:B------:R-:W-:Y:S01]  /*9110*/  FADD.FTZ R0, R189, R0 ;  /* 0x00000000bd007221 */ /* 0x000fe20000010000 */
[----:B------:R-:W-:Y:S01]  /*9120*/  F2FP.BF16.PACK_AB R136, R223, R224 ;  /* 0x000000e0df88723e */ /* 0x000fe200000010ff */
[----:B------:R-:W-:Y:S01]  /*9130*/  FADD.FTZ R2, R224, R2 ;  /* 0x00000002e0027221 */ /* 0x000fe20000010000 */
[----:B------:R-:W-:Y:S03]  /*9140*/  F2FP.BF16.PACK_AB R137, R183, R184 ;  /* 0x000000b8b789723e */ /* 0x000fe600000010ff */
[----:B-----5:R-:W-:Y:S01]  /*9150*/  F2FP.BF16.PACK_AB R138, R221, R222 ;  /* 0x000000dedd8a723e */ /* 0x020fe200000010ff */
[----:B------:R-:W-:Y:S02]  /*9160*/  FADD.FTZ R0, R184, R0 ;  /* 0x00000000b8007221 */ /* 0x000fe40000010000 */
[----:B------:R-:W-:Y:S01]  /*9170*/  FADD.FTZ R2, R223, R2 ;  /* 0x00000002df027221 */ /* 0x000fe20000010000 */
[----:B-1----:R-:W-:Y:S01]  /*9180*/  F2FP.BF16.PACK_AB R139, R181, R182 ;  /* 0x000000b6b58b723e */ /* 0x002fe200000010ff */
[----:B------:R-:W-:Y:S02]  /*9190*/  FFMA.FTZ R134, R239, c[0x0][0x2d0], -R170 ;  /* 0x0000b400ef867a23 */ /* 0x000fe400000108aa */
[----:B------:R-:W-:Y:S02]  /*91a0*/  FADD.FTZ R0, R183, R0 ;  /* 0x00000000b7007221 */ /* 0x000fe40000010000 */
[----:B------:R1:W5:Y:S01]  /*91b0*/  MUFU.EX2 R187, R134 ;  /* 0x0000008600bb7308 */ /* 0x0003620000000800 */
[----:B------:R-:W-:Y:S01]  /*91c0*/  FADD.FTZ R2, R222, R2 ;  /* 0x00000002de027221 */ /* 0x000fe20000010000 */
[C---:B--2---:R-:W-:Y:S03]  /*91d0*/  HMMA.16816.F32.BF16 R4, R136.reuse, R144, R4 ;  /* 0x000000908804723c */ /* 0x044fe60000041804 */
[----:B------:R-:W-:Y:S02]  /*91e0*/  FADD.FTZ R0, R182, R0 ;  /* 0x00000000b6007221 */ /* 0x000fe40000010000 */
[----:B------:R-:W-:Y:S02]  /*91f0*/  FADD.FTZ R2, R221, R2 ;  /* 0x00000002dd027221 */ /* 0x000fe40000010000 */
[----:B------:R-:W-:Y:S01]  /*9200*/  FADD.FTZ R0, R181, R0 ;  /* 0x00000000b5007221 */ /* 0x000fe20000010000 */
[C---:B------:R-:W-:Y:S01]  /*9210*/  HMMA.16816.F32.BF16 R8, R136.reuse, R146, R8 ;  /* 0x000000928808723c */ /* 0x040fe20000041808 */
[----:B------:R-:W2:Y:S07]  /*9220*/  LDSM.16.MT88.4 R144, [R196+0x800] ;  /* 0x00080000c490783b */ /* 0x000eae0000004200 */
[C---:B----4-:R-:W-:Y:S04]  /*9230*/  HMMA.16816.F32.BF16 R12, R136.reuse, R148, R12 ;  /* 0x00000094880c723c */ /* 0x050fe8000004180c */
[----:B-1----:R-:W-:Y:S04]  /*9240*/  FFMA.FTZ R134, R238, c[0x0][0x2d0], -R170 ;  /* 0x0000b400ee867a23 */ /* 0x002fe800000108aa */
[C---:B------:R-:W-:Y:S01]  /*9250*/  HMMA.16816.F32.BF16 R16, R136.reuse, R150, R16 ;  /* 0x000000968810723c */ /* 0x040fe20000041810 */
[----:B------:R-:W1:Y:S01]  /*9260*/  LDSM.16.MT88.4 R148, [R193+0x2800] ;  /* 0x00280000c194783b */ /* 0x000e620000004200 */
[----:B------:R4:W4:Y:S02]  /*9270*/  MUFU.EX2 R188, R134 ;  /* 0x0000008600bc7308 */ /* 0x0009240000000800 */
[----:B-----5:R-:W-:Y:S04]  /*9280*/  FADD.FTZ R2, R187, R2 ;  /* 0x00000002bb027221 */ /* 0x020fe80000010000 */
[C---:B---3--:R-:W-:Y:S08]  /*9290*/  HMMA.16816.F32.BF16 R20, R136.reuse, R140, R20 ;  /* 0x0000008c8814723c */ /* 0x048ff00000041814 */
[C---:B------:R-:W-:Y:S01]  /*92a0*/  HMMA.16816.F32.BF16 R24, R136.reuse, R142, R24 ;  /* 0x0000008e8818723c */ /* 0x040fe20000041818 */
[----:B------:R-:W3:Y:S07]  /*92b0*/  LDSM.16.MT88.4 R140, [R194+0x2800] ;  /* 0x00280000c28c783b */ /* 0x000eee0000004200 */
[C---:B--2---:R-:W-:Y:S04]  /*92c0*/  HMMA.16816.F32.BF16 R28, R136.reuse, R144, R28 ;  /* 0x00000090881c723c */ /* 0x044fe8000004181c */
[--C-:B----4-:R-:W-:Y:S02]  /*92d0*/  FFMA.FTZ R134, R237, c[0x0][0x2d0], -R133.reuse ;  /* 0x0000b400ed867a23 */ /* 0x110fe40000010885 */
[----:B------:R-:W-:Y:S02]  /*92e0*/  FADD.FTZ R2, R188, R2 ;  /* 0x00000002bc027221 */ /* 0x000fe40000010000 */
[----:B------:R2:W4:Y:S01]  /*92f0*/  MUFU.EX2 R176, R134 ;  /* 0x0000008600b07308 */ /* 0x0005220000000800 */
[C---:B------:R-:W-:Y:S01]  /*9300*/  HMMA.16816.F32.BF16 R32, R136.reuse, R146, R32 ;  /* 0x000000928820723c */ /* 0x040fe20000041820 */
[----:B------:R-:W5:Y:S07]  /*9310*/  LDSM.16.MT88.4 R144, [R197+0x2800] ;  /* 0x00280000c590783b */ /* 0x000f6e0000004200 */
[C---:B-1----:R-:W-:Y:S08]  /*9320*/  HMMA.16816.F32.BF16 R36, R136.reuse, R148, R36 ;  /* 0x000000948824723c */ /* 0x042ff00000041824 */
[C---:B------:R-:W-:Y:S01]  /*9330*/  HMMA.16816.F32.BF16 R40, R136.reuse, R150, R40 ;  /* 0x000000968828723c */ /* 0x040fe20000041828 */
[----:B------:R-:W1:Y:S03]  /*9340*/  LDSM.16.MT88.4 R148, [R196+0x2800] ;  /* 0x00280000c494783b */ /* 0x000e660000004200 */
[--C-:B--2---:R-:W-:Y:S04]  /*9350*/  FFMA.FTZ R134, R236, c[0x0][0x2d0], -R133.reuse ;  /* 0x0000b400ec867a23 */ /* 0x104fe80000010885 */
[C---:B---3--:R-:W-:Y:S01]  /*9360*/  HMMA.16816.F32.BF16 R44, R136.reuse, R140, R44 ;  /* 0x0000008c882c723c */ /* 0x048fe2000004182c */
[----:B------:R2:W3:Y:S03]  /*9370*/  MUFU.EX2 R177, R134 ;  /* 0x0000008600b17308 */ /* 0x0004e60000000800 */
[----:B----4-:R-:W-:Y:S04]  /*9380*/  FADD.FTZ R0, R176, R0 ;  /* 0x00000000b0007221 */ /* 0x010fe80000010000 */
[C---:B------:R-:W-:Y:S01]  /*9390*/  HMMA.16816.F32.BF16 R48, R136.reuse, R142, R48 ;  /* 0x0000008e8830723c */ /* 0x040fe20000041830 */
[----:B------:R-:W4:Y:S07]  /*93a0*/  LDSM.16.MT88.4 R140, [R193+0x4800] ;  /* 0x00480000c18c783b */ /* 0x000f2e0000004200 */
[C---:B-----5:R-:W-:Y:S08]  /*93b0*/  HMMA.16816.F32.BF16 R52, R136.reuse, R144, R52 ;  /* 0x000000908834723c */ /* 0x060ff00000041834 */
[C---:B------:R-:W-:Y:S01]  /*93c0*/  HMMA.16816.F32.BF16 R56, R136.reuse, R146, R56 ;  /* 0x000000928838723c */ /* 0x040fe20000041838 */
[----:B------:R-:W5:Y:S03]  /*93d0*/  LDSM.16.MT88.4 R144, [R194+0x4800] ;  /* 0x00480000c290783b */ /* 0x000f660000004200 */
[----:B--2---:R-:W-:Y:S02]  /*93e0*/  FFMA.FTZ R134, R241, c[0x0][0x2d0], -R170 ;  /* 0x0000b400f1867a23 */ /* 0x004fe400000108aa */
[----:B---3--:R-:W-:Y:S02]  /*93f0*/  FADD.FTZ R0, R177, R0 ;  /* 0x00000000b1007221 */ /* 0x008fe40000010000 */
[C---:B-1----:R-:W-:Y:S01]  /*9400*/  HMMA.16816.F32.BF16 R60, R136.reuse, R148, R60 ;  /* 0x00000094883c723c */ /* 0x042fe2000004183c */
[----:B------:R1:W2:Y:S07]  /*9410*/  MUFU.EX2 R186, R134 ;  /* 0x0000008600ba7308 */ /* 0x0002ae0000000800 */
[C---:B------:R-:W-:Y:S01]  /*9420*/  HMMA.16816.F32.BF16 R64, R136.reuse, R150, R64 ;  /* 0x000000968840723c */ /* 0x040fe20000041840 */
[----:B------:R-:W3:Y:S07]  /*9430*/  LDSM.16.MT88.4 R148, [R197+0x4800] ;  /* 0x00480000c594783b */ /* 0x000eee0000004200 */
[C---:B----4-:R-:W-:Y:S08]  /*9440*/  HMMA.16816.F32.BF16 R68, R136.reuse, R140, R68 ;  /* 0x0000008c8844723c */ /* 0x050ff00000041844 */
[C---:B------:R-:W-:Y:S01]  /*9450*/  HMMA.16816.F32.BF16 R72, R136.reuse, R142, R72 ;  /* 0x0000008e8848723c */ /* 0x040fe20000041848 */
[----:B------:R-:W4:Y:S03]  /*9460*/  LDSM.16.MT88.4 R140, [R196+0x4800] ;  /* 0x00480000c48c783b */ /* 0x000f260000004200 */
[----:B-1----:R-:W-:Y:S02]  /*9470*/  FFMA.FTZ R134, R240, c[0x0][0x2d0], -R170 ;  /* 0x0000b400f0867a23 */ /* 0x002fe400000108aa */
[----:B--2---:R-:W-:Y:S02]  /*9480*/  FADD.FTZ R2, R186, R2 ;  /* 0x00000002ba027221 */ /* 0x004fe40000010000 */
[----:B------:R1:W-:Y:S01]  /*9490*/  MUFU.EX2 R185, R134 ;  /* 0x0000008600b97308 */ /* 0x0003e20000000800 */
[C---:B-----5:R-:W-:Y:S08]  /*94a0*/  HMMA.16816.F32.BF16 R76, R136.reuse, R144, R76 ;  /* 0x00000090884c723c */ /* 0x060ff0000004184c */
[C---:B------:R-:W-:Y:S01]  /*94b0*/  HMMA.16816.F32.BF16 R80, R136.reuse, R146, R80 ;  /* 0x000000928850723c */ /* 0x040fe20000041850 */
[----:B------:R-:W2:Y:S07]  /*94c0*/  LDSM.16.MT88.4 R144, [R193+0x6800] ;  /* 0x00680000c190783b */ /* 0x000eae0000004200 */
[C---:B---3--:R-:W-:Y:S04]  /*94d0*/  HMMA.16816.F32.BF16 R84, R136.reuse, R148, R84 ;  /* 0x000000948854723c */ /* 0x048fe80000041854 */
[--C-:B-1----:R-:W-:Y:S04]  /*94e0*/  FFMA.FTZ R134, R242, c[0x0][0x2d0], -R133.reuse ;  /* 0x0000b400f2867a23 */ /* 0x102fe80000010885 */
[C---:B------:R-:W-:Y:S01]  /*94f0*/  HMMA.16816.F32.BF16 R88, R136.reuse, R150, R88 ;  /* 0x000000968858723c */ /* 0x040fe20000041858 */
[----:B------:R-:W1:Y:S01]  /*9500*/  LDSM.16.MT88.4 R148, [R194+0x6800] ;  /* 0x00680000c294783b */ /* 0x000e620000004200 */
[----:B------:R3:W5:Y:S06]  /*9510*/  MUFU.EX2 R175, R134 ;  /* 0x0000008600af7308 */ /* 0x00076c0000000800 */
[C---:B----4-:R-:W-:Y:S08]  /*9520*/  HMMA.16816.F32.BF16 R92, R136.reuse, R140, R92 ;  /* 0x0000008c885c723c */ /* 0x050ff0000004185c */
[C---:B------:R-:W-:Y:S01]  /*9530*/  HMMA.16816.F32.BF16 R96, R136.reuse, R142, R96 ;  /* 0x0000008e8860723c */ /* 0x040fe20000041860 */
[----:B------:R-:W4:Y:S07]  /*9540*/  LDSM.16.MT88.4 R140, [R197+0x6800] ;  /* 0x00680000c58c783b */ /* 0x000f2e0000004200 */
[C---:B--2---:R-:W-:Y:S04]  /*9550*/  HMMA.16816.F32.BF16 R100, R136.reuse, R144, R100 ;  /* 0x000000908864723c */ /* 0x044fe80000041864 */
[--C-:B---3--:R-:W-:Y:S02]  /*9560*/  FFMA.FTZ R134, R243, c[0x0][0x2d0], -R133.reuse ;  /* 0x0000b400f3867a23 */ /* 0x108fe40000010885 */
[----:B-----5:R-:W-:Y:S02]  /*9570*/  FADD.FTZ R0, R175, R0 ;  /* 0x00000000af007221 */ /* 0x020fe40000010000 */
[----:B------:R2:W3:Y:S01]  /*9580*/  MUFU.EX2 R174, R134 ;  /* 0x0000008600ae7308 */ /* 0x0004e20000000800 */
[C---:B------:R-:W-:Y:S01]  /*9590*/  HMMA.16816.F32.BF16 R104, R136.reuse, R146, R104 ;  /* 0x000000928868723c */ /* 0x040fe20000041868 */
[----:B------:R-:W5:Y:S07]  /*95a0*/  LDSM.16.MT88.4 R144, [R196+0x6800] ;  /* 0x00680000c490783b */ /* 0x000f6e0000004200 */
[C---:B-1----:R-:W-:Y:S08]  /*95b0*/  HMMA.16816.F32.BF16 R108, R136.reuse, R148, R108 ;  /* 0x00000094886c723c */ /* 0x042ff0000004186c */
[C---:B------:R-:W-:Y:S01]  /*95c0*/  HMMA.16816.F32.BF16 R112, R136.reuse, R150, R112 ;  /* 0x000000968870723c */ /* 0x040fe20000041870 */
[----:B------:R-:W-:Y:S03]  /*95d0*/  LDSM.16.MT88.4 R148, [R194+0x1000] ;  /* 0x00100000c294783b */ /* 0x000fe60000004200 */
[--C-:B--2---:R-:W-:Y:S04]  /*95e0*/  FFMA.FTZ R134, R249, c[0x0][0x2d0], -R170.reuse ;  /* 0x0000b400f9867a23 */ /* 0x104fe800000108aa */
[C---:B----4-:R-:W-:Y:S01]  /*95f0*/  HMMA.16816.F32.BF16 R116, R136.reuse, R140, R116 ;  /* 0x0000008c8874723c */ /* 0x050fe20000041874 */
[----:B------:R1:W-:Y:S07]  /*9600*/  MUFU.EX2 R180, R134 ;  /* 0x0000008600b47308 */ /* 0x0003ee0000000800 */
[C---:B------:R-:W-:Y:S01]  /*9610*/  HMMA.16816.F32.BF16 R120, R136.reuse, R142, R120 ;  /* 0x0000008e8878723c */ /* 0x040fe20000041878 */
[----:B------:R-:W2:Y:S07]  /*9620*/  LDSM.16.MT88.4 R140, [R193+0x1000] ;  /* 0x00100000c18c783b */ /* 0x000eae0000004200 */
[C---:B-----5:R-:W-:Y:S08]  /*9630*/  HMMA.16816.F32.BF16 R124, R136.reuse, R144, R124 ;  /* 0x00000090887c723c */ /* 0x060ff0000004187c */
[----:B------:R-:W-:Y:S01]  /*9640*/  HMMA.16816.F32.BF16 R128, R136, R146, R128 ;  /* 0x000000928880723c */ /* 0x000fe20000041880 */
[----:B------:R-:W4:Y:S03]  /*9650*/  LDSM.16.MT88.4 R144, [R197+0x1000] ;  /* 0x00100000c590783b */ /* 0x000f260000004200 */
[--C-:B-1----:R-:W-:Y:S03]  /*9660*/  FFMA.FTZ R134, R246, c[0x0][0x2d0], -R170.reuse ;  /* 0x0000b400f6867a23 */ /* 0x102fe600000108aa */
[----:B------:R-:W-:Y:S01]  /*9670*/  F2FP.BF16.PACK_AB R136, R188, R187 ;  /* 0x000000bbbc88723e */ /* 0x000fe200000010ff */
[----:B------:R1:W5:Y:S01]  /*9680*/  MUFU.EX2 R179, R134 ;  /* 0x0000008600b37308 */ /* 0x0003620000000800 */
[----:B------:R-:W-:Y:S03]  /*9690*/  F2FP.BF16.PACK_AB R137, R177, R176 ;  /* 0x000000b0b189723e */ /* 0x000fe600000010ff */
[----:B------:R-:W-:Y:S02]  /*96a0*/  F2FP.BF16.PACK_AB R138, R185, R186 ;  /* 0x000000bab98a723e */ /* 0x000fe400000010ff */
[----:B---3--:R-:W-:Y:S07]  /*96b0*/  F2FP.BF16.PACK_AB R139, R174, R175 ;  /* 0x000000afae8b723e */ /* 0x008fee00000010ff */
[C---:B--2---:R-:W-:Y:S08]  /*96c0*/  HMMA.16816.F32.BF16 R4, R136.reuse, R140, R4 ;  /* 0x0000008c8804723c */ /* 0x044ff00000041804 */
[C---:B------:R-:W-:Y:S01]  /*96d0*/  HMMA.16816.F32.BF16 R8, R136.reuse, R142, R8 ;  /* 0x0000008e8808723c */ /* 0x040fe20000041808 */
[----:B------:R-:W2:Y:S03]  /*96e0*/  LDSM.16.MT88.4 R140, [R196+0x1000] ;  /* 0x00100000c48c783b */ /* 0x000ea60000004200 */
[--C-:B-1----:R-:W-:Y:S04]  /*96f0*/  FFMA.FTZ R134, R248, c[0x0][0x2d0], -R133.reuse ;  /* 0x0000b400f8867a23 */ /* 0x102fe80000010885 */
[C---:B------:R-:W-:Y:S01]  /*9700*/  HMMA.16816.F32.BF16 R12, R136.reuse, R148, R12 ;  /* 0x00000094880c723c */ /* 0x040fe2000004180c */
[----:B------:R1:W-:Y:S07]  /*9710*/  MUFU.EX2 R172, R134 ;  /* 0x0000008600ac7308 */ /* 0x0003ee0000000800 */
[C---:B------:R-:W-:Y:S01]  /*9720*/  HMMA.16816.F32.BF16 R16, R136.reuse, R150, R16 ;  /* 0x000000968810723c */ /* 0x040fe20000041810 */
[----:B------:R-:W3:Y:S07]  /*9730*/  LDSM.16.MT88.4 R148, [R193+0x3000] ;  /* 0x00300000c194783b */ /* 0x000eee0000004200 */
[C---:B----4-:R-:W-:Y:S08]  /*9740*/  HMMA.16816.F32.BF16 R20, R136.reuse, R144, R20 ;  /* 0x000000908814723c */ /* 0x050ff00000041814 */
[C---:B------:R-:W-:Y:S01]  /*9750*/  HMMA.16816.F32.BF16 R24, R136.reuse, R146, R24 ;  /* 0x000000928818723c */ /* 0x040fe20000041818 */
[----:B------:R-:W4:Y:S03]  /*9760*/  LDSM.16.MT88.4 R144, [R194+0x3000] ;  /* 0x00300000c290783b */ /* 0x000f260000004200 */
[--C-:B-1----:R-:W-:Y:S02]  /*9770*/  FFMA.FTZ R134, R244, c[0x0][0x2d0], -R133.reuse ;  /* 0x0000b400f4867a23 */ /* 0x102fe40000010885 */
[----:B------:R-:W-:Y:S01]  /*9780*/  FFMA.FTZ R133, R168, c[0x0][0x2d0], -R133 ;  /* 0x0000b400a8857a23 */ /* 0x000fe20000010885 */
[----:B-----5:R-:W-:Y:S01]  /*9790*/  F2FP.BF16.PACK_AB R168, R179, R180 ;  /* 0x000000b4b3a8723e */ /* 0x020fe200000010ff */
[----:B------:R-:W1:Y:S01]  /*97a0*/  MUFU.EX2 R173, R134 ;  /* 0x0000008600ad7308 */ /* 0x000e620000000800 */
[C---:B--2---:R-:W-:Y:S08]  /*97b0*/  HMMA.16816.F32.BF16 R28, R136.reuse, R140, R28 ;  /* 0x0000008c881c723c */ /* 0x044ff0000004181c */
[C---:B------:R-:W-:Y:S01]  /*97c0*/  HMMA.16816.F32.BF16 R32, R136.reuse, R142, R32 ;  /* 0x0000008e8820723c */ /* 0x040fe20000041820 */
[----:B------:R-:W2:Y:S01]  /*97d0*/  LDSM.16.MT88.4 R140, [R197+0x3000] ;  /* 0x00300000c58c783b */ /* 0x000ea20000004200 */
[----:B------:R-:W5:Y:S06]  /*97e0*/  MUFU.EX2 R133, R133 ;  /* 0x0000008500857308 */ /* 0x000f6c0000000800 */
[C---:B---3--:R-:W-:Y:S04]  /*97f0*/  HMMA.16816.F32.BF16 R36, R136.reuse, R148, R36 ;  /* 0x000000948824723c */ /* 0x048fe80000041824 */
[----:B-1----:R-:W-:Y:S04]  /*9800*/  F2FP.BF16.PACK_AB R169, R173, R172 ;  /* 0x000000acada9723e */ /* 0x002fe800000010ff */
[C---:B------:R-:W-:Y:S01]  /*9810*/  HMMA.16816.F32.BF16 R40, R136.reuse, R150, R40 ;  /* 0x000000968828723c */ /* 0x040fe20000041828 */
[----:B------:R-:W1:Y:S03]  /*9820*/  LDSM.16.MT88.4 R148, [R196+0x3000] ;  /* 0x00300000c494783b */ /* 0x000e660000004200 */
[----:B------:R-:W-:Y:S04]  /*9830*/  FFMA.FTZ R134, R247, c[0x0][0x2d0], -R170 ;  /* 0x0000b400f7867a23 */ /* 0x000fe800000108aa */
[C---:B----4-:R-:W-:Y:S01]  /*9840*/  HMMA.16816.F32.BF16 R44, R136.reuse, R144, R44 ;  /* 0x00000090882c723c */ /* 0x050fe2000004182c */
[----:B------:R-:W-:Y:S03]  /*9850*/  MUFU.EX2 R178, R134 ;  /* 0x0000008600b27308 */ /* 0x000fe60000000800 */
[----:B-----5:R-:W-:Y:S04]  /*9860*/  F2FP.BF16.PACK_AB R171, R133, R135 ;  /* 0x0000008785ab723e */ /* 0x020fe800000010ff */
[C---:B------:R-:W-:Y:S01]  /*9870*/  HMMA.16816.F32.BF16 R48, R136.reuse, R146, R48 ;  /* 0x000000928830723c */ /* 0x040fe20000041830 */
[----:B------:R-:W3:Y:S02]  /*9880*/  LDSM.16.MT88.4 R144, [R193+0x5000] ;  /* 0x00500000c190783b */ /* 0x000ee40000004200 */
[----:B------:R-:W4:Y:S05]  /*9890*/  MUFU.EX2 R134, R152 ;  /* 0x0000009800867308 */ /* 0x000f2a0000000800 */
[C---:B--2---:R-:W-:Y:S08]  /*98a0*/  HMMA.16816.F32.BF16 R52, R136.reuse, R140, R52 ;  /* 0x0000008c8834723c */ /* 0x044ff00000041834 */
[C---:B------:R-:W-:Y:S01]  /*98b0*/  HMMA.16816.F32.BF16 R56, R136.reuse, R142, R56 ;  /* 0x0000008e8838723c */ /* 0x040fe20000041838 */
[----:B------:R-:W2:Y:S07]  /*98c0*/  LDSM.16.MT88.4 R140, [R194+0x5000] ;  /* 0x00500000c28c783b */ /* 0x000eae0000004200 */
[C---:B-1----:R-:W-:Y:S04]  /*98d0*/  HMMA.16816.F32.BF16 R60, R136.reuse, R148, R60 ;  /* 0x00000094883c723c */ /* 0x042fe8000004183c */
[----:B----4-:R-:W-:Y:S04]  /*98e0*/  F2FP.BF16.PACK_AB R170, R134, R178 ;  /* 0x000000b286aa723e */ /* 0x010fe800000010ff */
        /* <DEDUP_REMOVED lines=10> */
[----:B------:R-:W-:Y:S07]  /*9990*/  LDSM.16.MT88.4 R148, [R197+0x7000] ;  /* 0x00700000c594783b */ /* 0x000fee0000004200 */
[C---:B---3--:R-:W-:Y:S08]  /*99a0*/  HMMA.16816.F32.BF16 R92, R136.reuse, R144, R92 ;  /* 0x00000090885c723c */ /* 0x048ff0000004185c */
        /* <DEDUP_REMOVED lines=8> */
[C---:B------:R-:W-:Y:S08]  /*9a30*/  HMMA.16816.F32.BF16 R116, R136.reuse, R148, R116 ;  /* 0x000000948874723c */ /* 0x040ff00000041874 */
[C---:B------:R-:W-:Y:S01]  /*9a40*/  HMMA.16816.F32.BF16 R120, R136.reuse, R150, R120 ;  /* 0x000000968878723c */ /* 0x040fe20000041878 */
[----:B------:R-:W3:Y:S07]  /*9a50*/  LDSM.16.MT88.4 R148, [R194+0x1800] ;  /* 0x00180000c294783b */ /* 0x000eee0000004200 */
[C---:B--2---:R-:W-:Y:S08]  /*9a60*/  HMMA.16816.F32.BF16 R124, R136.reuse, R140, R124 ;  /* 0x0000008c887c723c */ /* 0x044ff0000004187c */
[----:B------:R-:W-:Y:S08]  /*9a70*/  HMMA.16816.F32.BF16 R128, R136, R142, R128 ;  /* 0x0000008e8880723c */ /* 0x000ff00000041880 */
[C---:B-1----:R-:W-:Y:S01]  /*9a80*/  HMMA.16816.F32.BF16 R136, R168.reuse, R144, R4 ;  /* 0x00000090a888723c */ /* 0x042fe20000041804 */
[----:B------:R-:W1:Y:S07]  /*9a90*/  LDSM.16.MT88.4 R4, [R193+0x3800] ;  /* 0x00380000c104783b */ /* 0x000e6e0000004200 */
[C---:B------:R-:W-:Y:S01]  /*9aa0*/  HMMA.16816.F32.BF16 R140, R168.reuse, R146, R8 ;  /* 0x00000092a88c723c */ /* 0x040fe20000041808 */
[----:B------:R-:W2:Y:S07]  /*9ab0*/  LDSM.16.MT88.4 R8, [R194+0x3800] ;  /* 0x00380000c208783b */ /* 0x000eae0000004200 */
[C---:B---3--:R-:W-:Y:S01]  /*9ac0*/  HMMA.16816.F32.BF16 R144, R168.reuse, R148, R12 ;  /* 0x00000094a890723c */ /* 0x048fe2000004180c */
[----:B------:R-:W3:Y:S07]  /*9ad0*/  LDSM.16.MT88.4 R12, [R197+0x3800] ;  /* 0x00380000c50c783b */ /* 0x000eee0000004200 */
[C---:B------:R-:W-:Y:S01]  /*9ae0*/  HMMA.16816.F32.BF16 R148, R168.reuse, R150, R16 ;  /* 0x00000096a894723c */ /* 0x040fe20000041810 */
[----:B------:R-:W4:Y:S07]  /*9af0*/  LDSM.16.MT88.4 R16, [R196+0x3800] ;  /* 0x00380000c410783b */ /* 0x000f2e0000004200 */
[C---:B------:R-:W-:Y:S08]  /*9b00*/  HMMA.16816.F32.BF16 R152, R168.reuse, R156, R20 ;  /* 0x0000009ca898723c */ /* 0x040ff00000041814 */
        /* <DEDUP_REMOVED lines=24> */
[C---:B----4-:R-:W-:Y:S07]  /*9c90*/  HMMA.16816.F32.BF16 R92, R168.reuse, R16, R92 ;  /* 0x00000010a85c723c */ /* 0x050fee000004185c */
[-C--:B------:R-:W-:Y:S01]  /*9ca0*/  MOV R16, R3.reuse ;  /* 0x0000000300107202 */ /* 0x080fe20000000f00 */
[C---:B------:R-:W-:Y:S08]  /*9cb0*/  HMMA.16816.F32.BF16 R96, R168.reuse, R18, R96 ;  /* 0x00000012a860723c */ /* 0x040ff00000041860 */
[C---:B-1----:R-:W-:Y:S08]  /*9cc0*/  HMMA.16816.F32.BF16 R100, R168.reuse, R4, R100 ;  /* 0x00000004a864723c */ /* 0x042ff00000041864 */
[C---:B------:R-:W-:Y:S01]  /*9cd0*/  HMMA.16816.F32.BF16 R104, R168.reuse, R6, R104 ;  /* 0x00000006a868723c */ /* 0x040fe20000041868 */
[----:B------:R-:W1:Y:S07]  /*9ce0*/  LDSM.16.MT88.4 R4, [R196+0x7800] ;  /* 0x00780000c404783b */ /* 0x000e6e0000004200 */
[C---:B--2---:R-:W-:Y:S08]  /*9cf0*/  HMMA.16816.F32.BF16 R108, R168.reuse, R8, R108 ;  /* 0x00000008a86c723c */ /* 0x044ff0000004186c */
        /* <DEDUP_REMOVED lines=11> */
[----:B------:R-:W-:Y:S02]  /*9db0*/  FADD.FTZ R2, R178, R0 ;  /* 0x00000000b2027221 */ /* 0x000fe40000010000 */
[----:B------:R-:W-:Y:S02]  /*9dc0*/  FADD.FTZ R0, R135, R4 ;  /* 0x0000000487007221 */ /* 0x000fe40000010000 */
[----:B------:R-:W-:Y:S01]  /*9dd0*/  FADD.FTZ R251, R134, R2 ;  /* 0x0000000286fb7221 */ /* 0x000fe20000010000 */
[----:B------:R-:W-:Y:S01]  /*9de0*/  MOV R134, R3 ;  /* 0x0000000300867202 */ /* 0x000fe20000000f00 */
[----:B------:R-:W-:Y:S01]  /*9df0*/  FADD.FTZ R250, R133, R0 ;  /* 0x0000000085fa7221 */ /* 0x000fe20000010000 */
[----:B------:R-:W-:Y:S01]  /*9e00*/  MOV R133, R132 ;  /* 0x0000008400857202 */ /* 0x000fe20000000f00 */
[----:B------:R-:W-:-:S05]  /*9e10*/  @P4 BRA `(.L_x_1256) ;  /* 0xffffc80000004947 */ /* 0x000fca000383ffff */
.L_x_1255:
        /* <DEDUP_REMOVED lines=8> */
.L_x_1326:
[----:B------:R-:W-:Y:S01]  /*9ea0*/  FSETP.NE.FTZ.AND P1, PT, R0, RZ, PT ;  /* 0x000000ff0000720b */ /* 0x000fe20003f35000 */
[----:B---3--:R-:W-:Y:S01]  /*9eb0*/  FADD.FTZ R3, R3, R4 ;  /* 0x0000000403037221 */ /* 0x008fe20000010000 */
[----:B------:R-:W-:Y:S02]  /*9ec0*/  MOV R2, RZ ;  /* 0x000000ff00027202 */ /* 0x000fe40000000f00 */
[----:B------:R-:W-:Y:S02]  /*9ed0*/  MOV R21, 0xff800000 ;  /* 0xff80000000157802 */ /* 0x000fe40000000f00 */
[----:B------:R-:W-:-:S02]  /*9ee0*/  FSETP.NE.FTZ.AND P0, PT, R3, RZ, PT ;  /* 0x000000ff0300720b */ /* 0x000fc40003f15000 */
[----:B------:R-:W-:-:S05]  /*9ef0*/  MOV R20, 0xff800000 ;  /* 0xff80000000147802 */ /* 0x000fca0000000f00 */
[----:B------:R-:W1:Y:S01]  /*9f00*/  @P1 MUFU.LG2 R5, R0 ;  /* 0x0000000000051308 */ /* 0x000e620000000c00 */
[----:B--2---:R-:W-:-:S05]  /*9f10*/  @P1 MOV R4, 0x3f317218 ;  /* 0x3f31721800041802 */ /* 0x004fca0000000f00 */
[----:B------:R-:W-:Y:S02]  /*9f20*/  @P1 FMUL.FTZ R4, R4, c[0x0][0x2d0] ;  /* 0x0000b40004041a20 */ /* 0x000fe40000410000 */
[----:B------:R2:W3:Y:S01]  /*9f30*/  @P1 MUFU.RCP R2, R0 ;  /* 0x0000000000021308 */ /* 0x0004e20000001000 */
[----:B-1----:R-:W-:-:S04]  /*9f40*/  @P1 FMUL.FTZ R5, R5, 0.69314718246459960938 ;  /* 0x3f31721805051820 */ /* 0x002fc80000410000 */
[----:B------:R-:W-:Y:S01]  /*9f50*/  @P1 FFMA.FTZ R21, R4, R132, R5 ;  /* 0x0000008404151223 */ /* 0x000fe20000010005 */
[----:B------:R-:W-:Y:S02]  /*9f60*/  MOV R4, 0x1 ;  /* 0x0000000100047802 */ /* 0x000fe40000000f00 */
[----:B--2---:R-:W-:Y:S01]  /*9f70*/  MOV R0, RZ ;  /* 0x000000ff00007202 */ /* 0x004fe20000000f00 */
[C---:B---3--:R-:W-:Y:S02]  /*9f80*/  FMUL.FTZ R22, R2.reuse, R140 ;  /* 0x0000008c02167220 */ /* 0x048fe40000410000 */
[C---:B------:R-:W-:Y:S02]  /*9f90*/  FMUL.FTZ R23, R2.reuse, R141 ;  /* 0x0000008d02177220 */ /* 0x040fe40000410000 */
[C---:B------:R-:W-:Y:S01]  /*9fa0*/  FMUL.FTZ R30, R2.reuse, R148 ;  /* 0x00000094021e7220 */ /* 0x040fe20000410000 */
[----:B------:R-:W1:Y:S01]  /*9fb0*/  @P0 MUFU.RCP R0, R3 ;  /* 0x0000000300000308 */ /* 0x000e620000001000 */
        /* <DEDUP_REMOVED lines=61> */
[----:B------:R2:W3:Y:S01]  /*a390*/  @P0 MUFU.LG2 R2, R3 ;  /* 0x0000000300020308 */ /* 0x0004e20000000c00 */
[C---:B-1----:R-:W-:Y:S02]  /*a3a0*/  FMUL.FTZ R120, R0.reuse, R142 ;  /* 0x0000008e00787220 */ /* 0x042fe40000410000 */
[C---:B------:R-:W-:Y:S02]  /*a3b0*/  FMUL.FTZ R121, R0.reuse, R143 ;  /* 0x0000008f00797220 */ /* 0x040fe40000410000 */
[C---:B------:R-:W-:Y:S02]  /*a3c0*/  FMUL.FTZ R128, R0.reuse, R158 ;  /* 0x0000009e00807220 */ /* 0x040fe40000410000 */
[C---:B------:R-:W-:Y:S02]  /*a3d0*/  FMUL.FTZ R129, R0.reuse, R159 ;  /* 0x0000009f00817220 */ /* 0x040fe40000410000 */
[C---:B------:R-:W-:Y:S02]  /*a3e0*/  FMUL.FTZ R112, R0.reuse, R138 ;  /* 0x0000008a00707220 */ /* 0x040fe40000410000 */
[----:B------:R-:W-:-:S02]  /*a3f0*/  FMUL.FTZ R113, R0, R139 ;  /* 0x0000008b00717220 */ /* 0x000fc40000410000 */
[C---:B------:R-:W-:Y:S02]  /*a400*/  FMUL.FTZ R116, R0.reuse, R146 ;  /* 0x0000009200747220 */ /* 0x040fe40000410000 */
[C---:B------:R-:W-:Y:S01]  /*a410*/  FMUL.FTZ R117, R0.reuse, R147 ;  /* 0x0000009300757220 */ /* 0x040fe20000410000 */
[----:B--2---:R-:W-:Y:S01]  /*a420*/  @P0 MOV R3, 0x3f317218 ;  /* 0x3f31721800030802 */ /* 0x004fe20000000f00 */
[C---:B------:R-:W-:Y:S02]  /*a430*/  FMUL.FTZ R142, R0.reuse, R166 ;  /* 0x000000a6008e7220 */ /* 0x040fe40000410000 */
[C---:B------:R-:W-:Y:S02]  /*a440*/  FMUL.FTZ R143, R0.reuse, R167 ;  /* 0x000000a7008f7220 */ /* 0x040fe40000410000 */
[C---:B------:R-:W-:Y:S02]  /*a450*/  FMUL.FTZ R158, R0.reuse, R50 ;  /* 0x00000032009e7220 */ /* 0x040fe40000410000 */
[----:B------:R-:W-:-:S02]  /*a460*/  FMUL.FTZ R159, R0, R51 ;  /* 0x00000033009f7220 */ /* 0x000fc40000410000 */
[C---:B------:R-:W-:Y:S02]  /*a470*/  FMUL.FTZ R156, R0.reuse, R54 ;  /* 0x00000036009c7220 */ /* 0x040fe40000410000 */
[----:B------:R-:W-:Y:S02]  /*a480*/  FMUL.FTZ R157, R0, R55 ;  /* 0x00000037009d7220 */ /* 0x000fe40000410000 */
[----:B---3--:R-:W-:Y:S02]  /*a490*/  @P0 FMUL.FTZ R2, R2, 0.69314718246459960938 ;  /* 0x3f31721802020820 */ /* 0x008fe40000410000 */
        /* <DEDUP_REMOVED lines=50> */
[----:B------:R-:W-:Y:S01]  /*a7c0*/  FMUL.FTZ R39, R0, R131 ;  /* 0x0000008300277220 */ /* 0x000fe20000410000 */
[----:B------:R-:W-:Y:S01]  /*a7d0*/  PRMT R0, R4, 0x7610, R0 ;  /* 0x0000761004007816 */ /* 0x000fe20000000000 */
[----:B------:R-:W-:-:S02]  /*a7e0*/  @P0 FFMA.FTZ R20, R3, R16, R2 ;  /* 0x0000001003140223 */ /* 0x000fc40000010002 */
.L_x_1240:
        /* <DEDUP_REMOVED lines=19> */
.L_x_1259:
[----:B--2---:R-:W-:Y:S05]  /*a920*/  BSYNC B0 ;  /* 0x0000000000007941 */ /* 0x004fea0003800000 */
.L_x_1258:
[----:B------:R-:W-:Y:S01]  /*a930*/  PRMT R0, R0, 0x9910, RZ ;  /* 0x0000991000007816 */ /* 0x000fe200000000ff */
[----:B------:R-:W-:Y:S01]  /*a940*/  BSSY B1, `(.L_x_1260) ;  /* 0x000043a000017945 */ /* 0x000fe20003800000 */
[----:B-----5:R-:W-:Y:S02]  /*a950*/  IMAD.MOV.U32 R98, RZ, RZ, R6 ;  /* 0x000000ffff627224 */ /* 0x020fe400078e0006 */
[----:B------:R-:W-:-:S13]  /*a960*/  ISETP.NE.AND P0, PT, R0, RZ, PT ;  /* 0x000000ff0000720c */ /* 0x000fda0003f05270 */
        /* <DEDUP_REMOVED lines=8> */
[----:B------:R-:W4:Y:S01]  /*a9f0*/  LDL R11, [R1+0x50] ;  /* 0x00005000010b7983 */ /* 0x000f220000100800 */
[----:B------:R-:W-:Y:S01]  /*aa00*/  WARPSYNC 0xffffffff ;  /* 0xffffffff00007948 */ /* 0x000fe20003800000 */
[----:B------:R-:W-:-:S02]  /*aa10*/  F2FP.BF16.PACK_AB R0, R25, R24 ;  /* 0x000000181900723e */ /* 0x000fc400000010ff */
[----:B------:R-:W-:Y:S01]  /*aa20*/  BAR.SYNC.DEFER_BLOCKING 0x1, 0x100 ;  /* 0x0044000000007b1d */ /* 0x000fe20000010000 */
[----:B------:R-:W-:Y:S02]  /*aa30*/  F2FP.BF16.PACK_AB R2, R113, R112 ;  /* 0x000000707102723e */ /* 0x000fe400000010ff */
[----:B------:R-:W-:-:S03]  /*aa40*/  F2FP.BF16.PACK_AB R3, R23, R22 ;  /* 0x000000161703723e */ /* 0x000fc600000010ff */
[----:B------:R-:W4:Y:S01]  /*aa50*/  LDL R9, [R1+0x14] ;  /* 0x0000140001097983 */ /* 0x000f220000100800 */
[----:B------:R-:W-:-:S03]  /*aa60*/  F2FP.BF16.PACK_AB R4, R85, R84 ;  /* 0x000000545504723e */ /* 0x000fc600000010ff */
[----:B--2---:R1:W-:Y:S04]  /*aa70*/  STS [R8], R0 ;  /* 0x0000000008007388 */ /* 0x0043e80000000800 */
[----:B------:R2:W-:Y:S04]  /*aa80*/  STS [R8+0x400], R2 ;  /* 0x0004000208007388 */ /* 0x0005e80000000800 */
[----:B---3--:R3:W-:Y:S01]  /*aa90*/  STS [R13], R3 ;  /* 0x000000030d007388 */ /* 0x0087e20000000800 */
[----:B-1----:R-:W-:Y:S02]  /*aaa0*/  F2FP.BF16.PACK_AB R0, R121, R120 ;  /* 0x000000787900723e */ /* 0x002fe400000010ff */
        /* <DEDUP_REMOVED lines=91> */
[----:B------:R1:W-:Y:S04]  /*b060*/  STS [R8+0xc000], R0 ;  /* 0x00c0000008007388 */ /* 0x0003e80000000800 */
[----:B------:R2:W-:Y:S01]  /*b070*/  STS [R8+0xc400], R2 ;  /* 0x00c4000208007388 */ /* 0x0005e20000000800 */
[----:B---3--:R-:W-:Y:S02]  /*b080*/  F2FP.BF16.PACK_AB R3, R89, R88 ;  /* 0x000000585903723e */ /* 0x008fe400000010ff */
[----:B-1----:R-:W-:Y:S01]  /*b090*/  F2FP.BF16.PACK_AB R0, R63, R62 ;  /* 0x0000003e3f00723e */ /* 0x002fe200000010ff */
[----:B--2---:R-:W2:Y:S01]  /*b0a0*/  LDL R8, [R1+0x30] ;  /* 0x0000300001087983 */ /* 0x004ea20000100800 */
[----:B------:R-:W-:-:S03]  /*b0b0*/  F2FP.BF16.PACK_AB R2, R93, R92 ;  /* 0x0000005c5d02723e */ /* 0x000fc600000010ff */
[----:B------:R1:W-:Y:S04]  /*b0c0*/  STS [R13+0xc000], R4 ;  /* 0x00c000040d007388 */ /* 0x0003e80000000800 */
[----:B------:R3:W-:Y:S04]  /*b0d0*/  STS [R13+0xc400], R0 ;  /* 0x00c400000d007388 */ /* 0x0007e80000000800 */
[----:B------:R4:W-:Y:S01]  /*b0e0*/  STS [R10+0xc000], R3 ;  /* 0x00c000030a007388 */ /* 0x0009e20000000800 */
[----:B-1----:R-:W-:Y:S02]  /*b0f0*/  F2FP.BF16.PACK_AB R4, R67, R66 ;  /* 0x000000424304723e */ /* 0x002fe400000010ff */
[----:B---3--:R-:W-:-:S03]  /*b100*/  F2FP.BF16.PACK_AB R0, R95, R94 ;  /* 0x0000005e5f00723e */ /* 0x008fc600000010ff */
[----:B------:R1:W-:Y:S01]  /*b110*/  STS [R10+0xc400], R4 ;  /* 0x00c400040a007388 */ /* 0x0003e20000000800 */
[----:B----4-:R-:W-:-:S03]  /*b120*/  F2FP.BF16.PACK_AB R3, R109, R108 ;  /* 0x0000006c6d03723e */ /* 0x010fc600000010ff */
[----:B------:R3:W-:Y:S04]  /*b130*/  STS [R12+0xc000], R2 ;  /* 0x00c000020c007388 */ /* 0x0007e80000000800 */
[----:B------:R4:W-:Y:S04]  /*b140*/  STS [R12+0xc400], R0 ;  /* 0x00c400000c007388 */ /* 0x0009e80000000800 */
[----:B------:R4:W-:Y:S01]  /*b150*/  STS [R7+0xc000], R3 ;  /* 0x00c0000307007388 */ /* 0x0009e20000000800 */
[----:B------:R-:W-:Y:S02]  /*b160*/  ISETP.NE.U32.AND P2, PT, RZ, c[0x0][0x508], PT ;  /* 0x00014200ff007a0c */ /* 0x000fe40003f45070 */
[----:B------:R-:W-:Y:S01]  /*b170*/  ISETP.NE.U32.AND P1, PT, RZ, c[0x0][0x500], PT ;  /* 0x00014000ff007a0c */ /* 0x000fe20003f25070 */
[----:B-1----:R-:W2:Y:S01]  /*b180*/  LDL.LU R10, [R1+0x28] ;  /* 0x00002800010a7983 */ /* 0x002ea20000300800 */
[----:B------:R-:W-:-:S02]  /*b190*/  ISETP.NE.AND.EX P2, PT, RZ, c[0x0][0x50c], PT, P2 ;  /* 0x00014300ff007a0c */ /* 0x000fc40003f45320 */
[----:B------:R-:W-:Y:S02]  /*b1a0*/  ISETP.NE.AND.EX P1, PT, RZ, c[0x0][0x504], PT, P1 ;  /* 0x00014100ff007a0c */ /* 0x000fe40003f25310 */
[----:B---3--:R-:W-:Y:S02]  /*b1b0*/  F2FP.BF16.PACK_AB R2, R87, R86 ;  /* 0x000000565702723e */ /* 0x008fe400000010ff */
[----:B----4-:R-:W-:Y:S01]  /*b1c0*/  F2FP.BF16.PACK_AB R0, R105, R104 ;  /* 0x000000686900723e */ /* 0x010fe200000010ff */
[----:B------:R-:W-:Y:S02]  /*b1d0*/  IMAD.MOV.U32 R12, RZ, RZ, c[0x0][0x388] ;  /* 0x0000e200ff0c7624 */ /* 0x000fe400078e00ff */
[----:B------:R1:W-:Y:S01]  /*b1e0*/  STS [R7+0xc400], R2 ;  /* 0x00c4000207007388 */ /* 0x0003e20000000800 */
[----:B------:R-:W-:-:S03]  /*b1f0*/  F2FP.BF16.PACK_AB R3, R71, R70 ;  /* 0x000000464703723e */ /* 0x000fc600000010ff */
[----:B------:R3:W-:Y:S01]  /*b200*/  STS [R6+0xc000], R0 ;  /* 0x00c0000006007388 */ /* 0x0007e20000000800 */
[----:B------:R-:W-:-:S03]  /*b210*/  @P2 LEA R4, P0, R9, c[0x0][0x508], 0x2 ;  /* 0x0001420009042a11 */ /* 0x000fc600078010ff */
[----:B------:R4:W-:Y:S01]  /*b220*/  STS [R6+0xc400], R3 ;  /* 0x00c4000306007388 */ /* 0x0009e20000000800 */
[----:B-1----:R-:W-:Y:S02]  /*b230*/  F2FP.BF16.PACK_AB R2, R97, R96 ;  /* 0x000000606102723e */ /* 0x002fe400000010ff */
[----:B---3--:R-:W-:-:S03]  /*b240*/  F2FP.BF16.PACK_AB R0, R47, R46 ;  /* 0x0000002e2f00723e */ /* 0x008fc600000010ff */
[----:B------:R1:W-:Y:S01]  /*b250*/  STS [R5+0xc000], R2 ;  /* 0x00c0000205007388 */ /* 0x0003e20000000800 */
[----:B----4-:R-:W-:-:S03]  /*b260*/  F2FP.BF16.PACK_AB R3, R49, R48 ;  /* 0x000000303103723e */ /* 0x010fc600000010ff */
[----:B------:R3:W-:Y:S01]  /*b270*/  STS [R5+0xc400], R0 ;  /* 0x00c4000005007388 */ /* 0x0007e20000000800 */
[----:B------:R-:W-:-:S03]  /*b280*/  IMAD.MOV.U32 R6, RZ, RZ, 0x4 ;  /* 0x00000004ff067424 */ /* 0x000fc600078e00ff */
[----:B------:R-:W-:Y:S01]  /*b290*/  STS [R11+0xc000], R3 ;  /* 0x00c000030b007388 */ /* 0x000fe20000000800 */
[----:B------:R-:W-:-:S04]  /*b2a0*/  IMAD.WIDE R6, R9, R6, c[0x0][0x500] ;  /* 0x0001400009067625 */ /* 0x000fc800078e0206 */
[----:B-1----:R-:W-:Y:S01]  /*b2b0*/  IMAD.MOV.U32 R2, RZ, RZ, RZ ;  /* 0x000000ffff027224 */ /* 0x002fe200078e00ff */
[----:B---3--:R-:W-:-:S05]  /*b2c0*/  F2FP.BF16.PACK_AB R0, R39, R38 ;  /* 0x000000262700723e */ /* 0x008fca00000010ff */
[----:B------:R1:W-:Y:S04]  /*b2d0*/  STS [R11+0xc400], R0 ;  /* 0x00c400000b007388 */ /* 0x0003e80000000800 */
[----:B------:R-:W-:Y:S06]  /*b2e0*/  BAR.SYNC.DEFER_BLOCKING 0x1, 0x100 ;  /* 0x0044000000007b1d */ /* 0x000fec0000010000 */
[----:B------:R3:W5:Y:S01]  /*b2f0*/  @P1 LDG.E R2, [R6.64] ;  /* 0x0000000606021981 */ /* 0x000762000c1e1900 */
[----:B--2---:R-:W-:-:S05]  /*b300*/  @P2 LEA.HI.X R5, R9, c[0x0][0x50c], R8, 0x2, P0 ;  /* 0x0001430009052a11 */ /* 0x004fca00000f1408 */
[----:B------:R3:W5:Y:S01]  /*b310*/  @P2 LDG.E R12, [R4.64] ;  /* 0x00000006040c2981 */ /* 0x000762000c1e1900 */
[----:B------:R-:W-:-:S04]  /*b320*/  ISETP.NE.AND P0, PT, R10, RZ, PT ;  /* 0x000000ff0a00720c */ /* 0x000fc80003f05270 */
[----:B-1----:R-:W-:Y:S01]  /*b330*/  SEL R0, R10, c[0x0][0x3d4], P0 ;  /* 0x0000f5000a007a07 */ /* 0x002fe20000000000 */
[----:B------:R-:W-:Y:S05]  /*b340*/  @P2 BRA `(.L_x_1262) ;  /* 0x0000004000002947 */ /* 0x000fea0003800000 */
[----:B---3--:R-:W-:Y:S05]  /*b350*/  @!P1 BRA `(.L_x_1262) ;  /* 0x0000003000009947 */ /* 0x008fea0003800000 */
[----:B-----5:R1:W2:Y:S04]  /*b360*/  LDG.E R12, [R6.64] ;  /* 0x00000006060c7981 */ /* 0x0202a8000c1e1900 */
[----:B-1----:R-:W2:Y:S02]  /*b370*/  LDG.E R6, [R6.64+0x4] ;  /* 0x0000040606067981 */ /* 0x002ea4000c1e1900 */
[----:B--2---:R-:W-:Y:S02]  /*b380*/  IADD3 R12, -R12, R6, RZ ;  /* 0x000000060c0c7210 */ /* 0x004fe40007ffe1ff */
.L_x_1262:
[----:B---3--:R-:W2:Y:S01]  /*b390*/  LDL R102, [R1+0x1c] ;  /* 0x00001c0001667983 */ /* 0x008ea20000100800 */
[----:B------:R-:W-:Y:S01]  /*b3a0*/  IMAD.MOV.U32 R10, RZ, RZ, 0x368 ;  /* 0x00000368ff0a7424 */ /* 0x000fe200078e00ff */
[----:B------:R-:W-:Y:S02]  /*b3b0*/  ISETP.GT.AND P2, PT, R0, 0x1, PT ;  /* 0x000000010000780c */ /* 0x000fe40003f44270 */
[----:B------:R-:W3:Y:S02]  /*b3c0*/  LDL R103, [R1+0xe8] ;  /* 0x0000e80001677983 */ /* 0x000ee40000100800 */
[----:B------:R-:W-:-:S02]  /*b3d0*/  SEL R10, R10, 0x328, P2 ;  /* 0x000003280a0a7807 */ /* 0x000fc40001000000 */
[----:B------:R-:W3:Y:S02]  /*b3e0*/  LDL R99, [R1+0x24] ;  /* 0x0000240001637983 */ /* 0x000ee40000100800 */
[----:B------:R-:W2:Y:S02]  /*b3f0*/  LDC.64 R14, c[0x0][R10+0x168] ;  /* 0x00005a000a0e7b82 */ /* 0x000ea40000000a00 */
[----:B------:R-:W4:Y:S01]  /*b400*/  LDL R106, [R1+0x68] ;  /* 0x00006800016a7983 */ /* 0x000f220000100800 */
[----:B------:R-:W-:-:S04]  /*b410*/  ISETP.NE.U32.AND P0, PT, RZ, c[0x0][0x500], PT ;  /* 0x00014000ff007a0c */ /* 0x000fc80003f05070 */
[----:B------:R-:W-:-:S04]  /*b420*/  ISETP.NE.AND.EX P0, PT, RZ, c[0x0][0x504], PT, P0 ;  /* 0x00014100ff007a0c */ /* 0x000fc80003f05300 */
[----:B------:R-:W-:Y:S01]  /*b430*/  SEL R4, R8, RZ, !P0 ;  /* 0x000000ff08047207 */ /* 0x000fe20004000000 */
[----:B------:R-:W1:Y:S08]  /*b440*/  LDC.64 R6, c[0x0][R10+0x170] ;  /* 0x00005c000a067b82 */ /* 0x000e700000000a00 */
[----:B------:R-:W1:Y:S08]  /*b450*/  LDC.64 R16, c[0x0][R10+0x178] ;  /* 0x00005e000a107b82 */ /* 0x000e700000000a00 */
[----:B------:R1:W1:Y:S01]  /*b460*/  LDC.64 R18, c[0x0][R10+0x160] ;  /* 0x000058000a127b82 */ /* 0x0002620000000a00 */
[----:B------:R-:W-:Y:S01]  /*b470*/  SEL R0, R9, RZ, !P0 ;  /* 0x000000ff09007207 */ /* 0x000fe20004000000 */
[----:B------:R-:W-:-:S05]  /*b480*/  IMAD.MOV.U32 R5, RZ, RZ, c[0x0][0x4e8] ;  /* 0x00013a00ff057624 */ /* 0x000fca00078e00ff */
[----:B------:R-:W-:Y:S01]  /*b490*/  ISETP.NE.AND P1, PT, R5, 0x1, PT ;  /* 0x000000010500780c */ /* 0x000fe20003f25270 */
[----:B--2---:R-:W-:Y:S02]  /*b4a0*/  IMAD R8, R15, R102, RZ ;  /* 0x000000660f087224 */ /* 0x004fe400078e02ff */
[----:B------:R-:W2:Y:S01]  /*b4b0*/  LDL R15, [R1+0xe4] ;  /* 0x0000e400010f7983 */ /* 0x000ea20000100800 */
[----:B-1----:R-:W-:-:S04]  /*b4c0*/  IMAD R3, R7, R0, RZ ;  /* 0x0000000007037224 */ /* 0x002fc800078e02ff */
[C---:B------:R-:W-:Y:S02]  /*b4d0*/  IMAD R3, R6.reuse, R4, R3 ;  /* 0x0000000406037224 */ /* 0x040fe400078e0203 */
[----:B------:R-:W-:-:S04]  /*b4e0*/  IMAD.WIDE.U32 R4, R6, R0, RZ ;  /* 0x0000000006047225 */ /* 0x000fc800078e00ff */
[----:B------:R-:W-:-:S04]  /*b4f0*/  IMAD.WIDE.U32 R6, R14, R102, RZ ;  /* 0x000000660e067225 */ /* 0x000fc800078e00ff */
[----:B------:R-:W-:Y:S01]  /*b500*/  IMAD.IADD R13, R5, 0x1, R3 ;  /* 0x00000001050d7824 */ /* 0x000fe200078e0203 */
[----:B-----5:R-:W-:Y:S01]  /*b510*/  IADD3 R9, P5, P4, R4, R6, R2 ;  /* 0x0000000604097210 */ /* 0x020fe20007cbe002 */
[----:B---3--:R-:W-:Y:S01]  /*b520*/  IMAD R3, R99, 0x80, R103 ;  /* 0x0000008063037824 */ /* 0x008fe200078e0267 */
[----:B----4-:R-:W-:Y:S01]  /*b530*/  SEL R4, R106, RZ, P2 ;  /* 0x000000ff6a047207 */ /* 0x010fe20001000000 */
[----:B------:R-:W-:Y:S02]  /*b540*/  IMAD.IADD R11, R7, 0x1, R8 ;  /* 0x00000001070b7824 */ /* 0x000fe400078e0208 */
[----:B------:R-:W-:Y:S01]  /*b550*/  @P1 IMAD.HI.U32 R5, R3, c[0x0][0x4ec], RZ ;  /* 0x00013b0003051a27 */ /* 0x000fe200078e00ff */
[----:B------:R-:W1:Y:S03]  /*b560*/  S2R R103, SR_TID.X ;  /* 0x0000000000677919 */ /* 0x000e660000002100 */
[----:B------:R-:W-:-:S02]  /*b570*/  IMAD R8, R17, R4, RZ ;  /* 0x0000000411087224 */ /* 0x000fc400078e02ff */
[----:B------:R-:W-:-:S04]  /*b580*/  IMAD.WIDE.U32 R6, R16, R4, RZ ;  /* 0x0000000410067225 */ /* 0x000fc800078e00ff */
[----:B------:R-:W-:Y:S01]  /*b590*/  IMAD.MOV.U32 R4, RZ, RZ, R3 ;  /* 0x000000ffff047224 */ /* 0x000fe200078e0003 */
[----:B------:R-:W-:Y:S01]  /*b5a0*/  @P1 SHF.R.U32.HI R4, RZ, c[0x0][0x4f0], R5 ;  /* 0x00013c00ff041a19 */ /* 0x000fe20000011605 */
[----:B------:R-:W-:-:S03]  /*b5b0*/  IMAD.IADD R10, R7, 0x1, R8 ;  /* 0x00000001070a7824 */ /* 0x000fc600078e0208 */
[----:B------:R-:W-:Y:S01]  /*b5c0*/  IADD3 R8, P3, P0, R4, R9, R6 ;  /* 0x0000000904087210 */ /* 0x000fe2000787e006 */
[----:B------:R-:W-:Y:S01]  /*b5d0*/  IMAD.MOV R5, RZ, RZ, -R4 ;  /* 0x000000ffff057224 */ /* 0x000fe200078e0a04 */
[----:B------:R-:W-:Y:S02]  /*b5e0*/  SHF.R.S32.HI R6, RZ, 0x1f, R2 ;  /* 0x0000001fff067819 */ /* 0x000fe40000011402 */
[----:B------:R-:W-:Y:S01]  /*b5f0*/  SHF.R.S32.HI R7, RZ, 0x1f, R4 ;  /* 0x0000001fff077819 */ /* 0x000fe20000011404 */
[----:B------:R-:W-:Y:S01]  /*b600*/  IMAD R4, R5, c[0x0][0x4e8], R3 ;  /* 0x00013a0005047a24 */ /* 0x000fe200078e0203 */
[----:B------:R-:W-:-:S04]  /*b610*/  IADD3.X R9, R13, R11, R6, P5, P4 ;  /* 0x0000000b0d097210 */ /* 0x000fc80002fe8406 */
[----:B------:R-:W-:Y:S01]  /*b620*/  IADD3.X R9, R7, R9, R10, P3, P0 ;  /* 0x0000000907097210 */ /* 0x000fe20001fe040a */
[----:B------:R-:W-:Y:S01]  /*b630*/  IMAD R5, R19, R4, RZ ;  /* 0x0000000413057224 */ /* 0x000fe200078e02ff */
[----:B------:R-:W-:Y:S01]  /*b640*/  SHF.R.S32.HI R7, RZ, 0x1f, R4 ;  /* 0x0000001fff077819 */ /* 0x000fe20000011404 */
[----:B------:R-:W-:-:S04]  /*b650*/  IMAD.MOV.U32 R10, RZ, RZ, c[0x0][0x4a8] ;  /* 0x00012a00ff0a7624 */ /* 0x000fc800078e00ff */
[C---:B------:R-:W-:Y:S02]  /*b660*/  IMAD R7, R18.reuse, R7, R5 ;  /* 0x0000000712077224 */ /* 0x040fe400078e0205 */
        /* <DEDUP_REMOVED lines=13> */
[----:B------:R-:W-:Y:S04]  /*b740*/  SHFL.IDX PT, R8, R8, 0x1, 0x1c1f ;  /* 0x003c1f0008087f89 */ /* 0x000fe800000e0000 */
[----:B------:R3:W4:Y:S01]  /*b750*/  SHFL.IDX PT, R9, R4, 0x1, 0x1c1f ;  /* 0x003c1f0004097f89 */ /* 0x00072200000e0000 */
[----:B------:R-:W-:Y:S01]  /*b760*/  LOP3.LUT P0, RZ, R14, 0x3, RZ, 0xc0, !PT ;  /* 0x000000030eff7812 */ /* 0x000fe2000780c0ff */
[----:B---3--:R-:W-:Y:S02]  /*b770*/  IMAD R4, R12, c[0x0][0x4e8], RZ ;  /* 0x00013a000c047a24 */ /* 0x008fe400078e02ff */
[----:B--2---:R-:W-:-:S05]  /*b780*/  IMAD R5, R99, 0x80, R15 ;  /* 0x0000008063057824 */ /* 0x004fca00078e020f */
[C---:B------:R-:W-:Y:S02]  /*b790*/  IADD3 R7, R5.reuse, 0x8, RZ ;  /* 0x0000000805077810 */ /* 0x040fe40007ffe0ff */
[-C--:B------:R-:W-:Y:S02]  /*b7a0*/  ISETP.GE.OR P3, PT, R5, R4.reuse, P0 ;  /* 0x000000040500720c */ /* 0x080fe40000766670 */
[----:B------:R-:W-:-:S11]  /*b7b0*/  ISETP.GE.OR P0, PT, R7, R4, P0 ;  /* 0x000000040700720c */ /* 0x000fd60000706670 */
[----:B-1----:R1:W-:Y:S01]  /*b7c0*/  @!P3 ST.E [R10.64], R21 ;  /* 0x000000150a00b985 */ /* 0x0023e2000c101906 */
[----:B------:R-:W-:-:S03]  /*b7d0*/  ISETP.GE.AND P3, PT, R5, R4, PT ;  /* 0x000000040500720c */ /* 0x000fc60003f66270 */
[----:B----4-:R1:W-:Y:S01]  /*b7e0*/  @!P0 ST.E [R8.64], R20 ;  /* 0x0000001408008985 */ /* 0x0103e2000c101906 */
[----:B------:R-:W-:Y:S01]  /*b7f0*/  ISETP.GE.AND P0, PT, R7, R4, PT ;  /* 0x000000040700720c */ /* 0x000fe20003f06270 */
[----:B------:R-:W-:Y:S05]  /*b800*/  @P2 BRA `(.L_x_1263) ;  /* 0x00000ad000002947 */ /* 0x000fea0003800000 */
[----:B------:R-:W2:Y:S01]  /*b810*/  LDL R14, [R1+0xa4] ;  /* 0x0000a400010e7983 */ /* 0x000ea20000100800 */
[----:B------:R-:W-:Y:S01]  /*b820*/  IMAD R3, R6, c[0x0][0x3a0], RZ ;  /* 0x0000e80006037a24 */ /* 0x000fe200078e02ff */
[----:B-1----:R-:W-:Y:S01]  /*b830*/  SHF.R.S32.HI R8, RZ, 0x1f, R0 ;  /* 0x0000001fff087819 */ /* 0x002fe20000011400 */
[C---:B------:R-:W-:Y:S01]  /*b840*/  IMAD.WIDE.U32 R6, R2.reuse, c[0x0][0x3a0], RZ ;  /* 0x0000e80002067a25 */ /* 0x040fe200078e00ff */
[----:B------:R1:W3:Y:S03]  /*b850*/  LDS.128 R28, [R219+0x80] ;  /* 0x00008000db1c7984 */ /* 0x0002e60000000c00 */
[----:B------:R-:W-:Y:S01]  /*b860*/  IMAD R2, R2, c[0x0][0x3a4], R3 ;  /* 0x0000e90002027a24 */ /* 0x000fe200078e0203 */
[----:B------:R1:W4:Y:S04]  /*b870*/  LDS.128 R44, [R219+0x1080] ;  /* 0x00108000db2c7984 */ /* 0x0003280000000c00 */
[----:B------:R-:W-:Y:S01]  /*b880*/  IADD3 R3, R7, R2, RZ ;  /* 0x0000000207037210 */ /* 0x000fe20007ffe0ff */
[----:B------:R1:W1:Y:S01]  /*b890*/  LDS.128 R60, [R219+0x2080] ;  /* 0x00208000db3c7984 */ /* 0x0002620000000c00 */
[----:B------:R-:W-:-:S03]  /*b8a0*/  MOV R2, R6 ;  /* 0x0000000600027202 */ /* 0x000fc60000000f00 */
[----:B------:R1:W1:Y:S02]  /*b8b0*/  LDS.128 R72, [R219+0x3080] ;  /* 0x00308000db487984 */ /* 0x0002640000000c00 */
[----:B------:R-:W-:Y:S02]  /*b8c0*/  IMAD.WIDE.U32 R6, R102, c[0x0][0x3e8], R2 ;  /* 0x0000fa0066067a25 */ /* 0x000fe400078e0002 */
[----:B------:R1:W1:Y:S02]  /*b8d0*/  LDS.128 R24, [R219+0x4080] ;  /* 0x00408000db187984 */ /* 0x0002640000000c00 */
[----:B------:R-:W-:Y:S02]  /*b8e0*/  IMAD R3, R8, c[0x0][0x3f0], RZ ;  /* 0x0000fc0008037a24 */ /* 0x000fe400078e02ff */
[----:B------:R1:W1:Y:S01]  /*b8f0*/  LDS.128 R40, [R219+0x5080] ;  /* 0x00508000db287984 */ /* 0x0002620000000c00 */
[----:B------:R-:W-:-:S03]  /*b900*/  IMAD R7, R102, c[0x0][0x3ec], R7 ;  /* 0x0000fb0066077a24 */ /* 0x000fc600078e0207 */
[----:B------:R1:W1:Y:S01]  /*b910*/  LDS.128 R56, [R219+0x6080] ;  /* 0x00608000db387984 */ /* 0x0002620000000c00 */
[----:B------:R-:W-:-:S03]  /*b920*/  IMAD.WIDE.U32 R6, R0, c[0x0][0x3f0], R6 ;  /* 0x0000fc0000067a25 */ /* 0x000fc600078e0006 */
[----:B------:R1:W1:Y:S04]  /*b930*/  LDS.128 R68, [R219+0x7080] ;  /* 0x00708000db447984 */ /* 0x0002680000000c00 */
        /* <DEDUP_REMOVED lines=8> */
[----:B------:R-:W5:Y:S02]  /*b9c0*/  S2R R10, SR_TID.X ;  /* 0x00000000000a7919 */ /* 0x000f640000002100 */
[----:B-----5:R-:W-:-:S04]  /*b9d0*/  SHF.R.S32.HI R9, RZ, 0x1f, R10 ;  /* 0x0000001fff097819 */ /* 0x020fc8000001140a */
[----:B------:R-:W-:-:S04]  /*b9e0*/  LEA.HI R9, R9, R10, RZ, 0x3 ;  /* 0x0000000a09097211 */ /* 0x000fc800078f18ff */
[----:B------:R-:W-:Y:S02]  /*b9f0*/  SHF.R.S32.HI R9, RZ, 0x3, R9 ;  /* 0x00000003ff097819 */ /* 0x000fe40000011409 */
[----:B--2---:R-:W-:-:S04]  /*ba00*/  LEA R5, R99, R14, 0x7 ;  /* 0x0000000e63057211 */ /* 0x004fc800078e38ff */
[----:B------:R-:W-:Y:S01]  /*ba10*/  MOV R2, R5 ;  /* 0x0000000500027202 */ /* 0x000fe20000000f00 */
[----:B------:R-:W-:-:S05]  /*ba20*/  @P1 IMAD.HI.U32 R8, R5, c[0x0][0x4ec], RZ ;  /* 0x00013b0005081a27 */ /* 0x000fca00078e00ff */
[----:B------:R-:W-:Y:S01]  /*ba30*/  @P1 SHF.R.U32.HI R2, RZ, c[0x0][0x4f0], R8 ;  /* 0x00013c00ff021a19 */ /* 0x000fe20000011608 */
[----:B------:R-:W-:-:S03]  /*ba40*/  IMAD R8, R0, c[0x0][0x3f4], R3 ;  /* 0x0000fd0000087a24 */ /* 0x000fc600078e0203 */
[----:B------:R-:W-:Y:S02]  /*ba50*/  SHF.R.S32.HI R3, RZ, 0x1f, R2 ;  /* 0x0000001fff037819 */ /* 0x000fe40000011402 */
[----:B------:R-:W-:Y:S02]  /*ba60*/  IADD3 R0, -R2, RZ, RZ ;  /* 0x000000ff02007210 */ /* 0x000fe40007ffe1ff */
[----:B------:R-:W-:Y:S01]  /*ba70*/  IADD3 R7, R7, R8, RZ ;  /* 0x0000000807077210 */ /* 0x000fe20007ffe0ff */
[----:B------:R-:W-:Y:S02]  /*ba80*/  IMAD R3, R3, c[0x0][0x3e0], RZ ;  /* 0x0000f80003037a24 */ /* 0x000fe400078e02ff */
[----:B------:R-:W-:Y:S02]  /*ba90*/  IMAD R0, R0, c[0x0][0x4e8], R5 ;  /* 0x00013a0000007a24 */ /* 0x000fe400078e0205 */
[C---:B------:R-:W-:Y:S02]  /*baa0*/  IMAD R8, R2.reuse, c[0x0][0x3e4], R3 ;  /* 0x0000f90002087a24 */ /* 0x040fe400078e0203 */
[----:B------:R-:W-:Y:S01]  /*bab0*/  IMAD.WIDE.U32 R2, R2, c[0x0][0x3e0], R6 ;  /* 0x0000f80002027a25 */ /* 0x000fe200078e0006 */
[----:B------:R-:W-:-:S02]  /*bac0*/  SHF.R.S32.HI R5, RZ, 0x1f, R0 ;  /* 0x0000001fff057819 */ /* 0x000fc40000011400 */
[----:B------:R-:W-:Y:S02]  /*bad0*/  LEA R7, R99, R9, 0x7 ;  /* 0x0000000963077211 */ /* 0x000fe400078e38ff */
        /* <DEDUP_REMOVED lines=8> */
[----:B-1-34-:R1:W2:Y:S02]  /*bb60*/  SHFL.IDX PT, R6, R14, RZ, 0x181f ;  /* 0x00181fff0e067589 */ /* 0x01a2a400000e0000 */
.L_x_1327:
[----:B------:R-:W-:Y:S05]  /*bb70*/  BRA.DIV ~URZ, `(.L_x_1265) ;  /* 0x000046927f007947 */ /* 0x000fea000b800000 */
[----:B------:R3:W4:Y:S02]  /*bb80*/  SHFL.IDX PT, R0, R15, RZ, 0x181f ;  /* 0x00181fff0f007589 */ /* 0x00072400000e0000 */
.L_x_1328:
[----:B------:R-:W-:Y:S01]  /*bb90*/  ISETP.GE.AND P0, PT, R7, R4, PT ;  /* 0x000000040700720c */ /* 0x000fe20003f06270 */
[----:B------:R-:W-:-:S12]  /*bba0*/  BSSY B0, `(.L_x_1266) ;  /* 0x0000018000007945 */ /* 0x000fd80003800000 */
[----:B------:R-:W-:Y:S05]  /*bbb0*/  @P0 BRA `(.L_x_1267) ;  /* 0x0000016000000947 */ /* 0x000fea0003800000 */
[----:B------:R-:W5:Y:S04]  /*bbc0*/  LDL.64 R2, [R1] ;  /* 0x0000000001027983 */ /* 0x000f680000100a00 */
[----:B---3--:R-:W3:Y:S04]  /*bbd0*/  LDL R82, [R1+0x8] ;  /* 0x0000080001527983 */ /* 0x008ee80000100800 */
[----:B----4-:R-:W4:Y:S04]  /*bbe0*/  LDL R5, [R1+0xc] ;  /* 0x00000c0001057983 */ /* 0x010f280000100800 */
[----:B--2---:R-:W2:Y:S04]  /*bbf0*/  LDL R83, [R1+0x3c] ;  /* 0x00003c0001537983 */ /* 0x004ea80000100800 */
[----:B------:R-:W2:Y:S04]  /*bc00*/  LDL R81, [R1+0x38] ;  /* 0x0000380001517983 */ /* 0x000ea80000100800 */
[----:B------:R-:W2:Y:S01]  /*bc10*/  LDL R80, [R1+0x34] ;  /* 0x0000340001507983 */ /* 0x000ea20000100800 */
[----:B------:R-:W-:-:S13]  /*bc20*/  ISETP.GE.AND P4, PT, R252, c[0x0][0x3c8], PT ;  /* 0x0000f200fc007a0c */ /* 0x000fda0003f86270 */
[----:B------:R-:W-:Y:S02]  /*bc30*/  @!P4 LEA R8, P1, R252, R0, 0x1 ;  /* 0x00000000fc08c211 */ /* 0x000fe400078208ff */
        /* <DEDUP_REMOVED lines=8> */
[----:B------:R-:W-:-:S02]  /*bcc0*/  @!P4 LEA.HI.X R9, R252, R6, R81, 0x1, P1 ;  /* 0x00000006fc09c211 */ /* 0x000fc400008f0c51 */
[----:B------:R-:W-:Y:S01]  /*bcd0*/  @!P3 LEA.HI.X R3, R5, R6, R80, 0x1, P0 ;  /* 0x000000060503b211 */ /* 0x000fe200000f0c50 */
[----:B------:R2:W-:Y:S04]  /*bce0*/  @!P6 ST.E.128 [R12.64], R28 ;  /* 0x0000001c0c00e985 */ /* 0x0005e8000c101d06 */
[----:B------:R2:W-:Y:S04]  /*bcf0*/  @!P5 ST.E.128 [R10.64], R24 ;  /* 0x000000180a00d985 */ /* 0x0005e8000c101d06 */
[----:B------:R2:W-:Y:S04]  /*bd00*/  @!P4 ST.E.128 [R8.64], R20 ;  /* 0x000000140800c985 */ /* 0x0005e8000c101d06 */
[----:B------:R2:W-:Y:S02]  /*bd10*/  @!P3 ST.E.128 [R2.64], R16 ;  /* 0x000000100200b985 */ /* 0x0005e4000c101d06 */
.L_x_1267:
[----:B------:R-:W-:Y:S05]  /*bd20*/  BSYNC B0 ;  /* 0x0000000000007941 */ /* 0x000fea0003800000 */
.L_x_1266:
[----:B------:R-:W-:Y:S05]  /*bd30*/  BRA.DIV ~URZ, `(.L_x_1268) ;  /* 0x000045327f007947 */ /* 0x000fea000b800000 */
[----:B--2---:R2:W1:Y:S04]  /*bd40*/  SHFL.IDX PT, R6, R14, 0x1, 0x181f ;  /* 0x00381f000e067f89 */ /* 0x00446800000e0000 */
[----:B----4-:R2:W4:Y:S02]  /*bd50*/  SHFL.IDX PT, R0, R15, 0x1, 0x181f ;  /* 0x00381f000f007f89 */ /* 0x01052400000e0000 */
.L_x_1329:
[----:B------:R-:W-:Y:S01]  /*bd60*/  IADD3 R2, R7, 0x20, RZ ;  /* 0x0000002007027810 */ /* 0x000fe20007ffe0ff */
[----:B------:R-:W-:Y:S03]  /*bd70*/  BSSY B0, `(.L_x_1269) ;  /* 0x0000019000007945 */ /* 0x000fe60003800000 */
[----:B------:R-:W-:-:S13]  /*bd80*/  ISETP.GE.AND P0, PT, R2, R4, PT ;  /* 0x000000040200720c */ /* 0x000fda0003f06270 */
[----:B------:R-:W-:Y:S05]  /*bd90*/  @P0 BRA `(.L_x_1270) ;  /* 0x0000016000000947 */ /* 0x000fea0003800000 */
[----:B------:R-:W5:Y:S04]  /*bda0*/  LDL.64 R20, [R1] ;  /* 0x0000000001147983 */ /* 0x000f680000100a00 */
[----:B--2---:R-:W2:Y:S04]  /*bdb0*/  LDL R18, [R1+0x8] ;  /* 0x0000080001127983 */ /* 0x004ea80000100800 */
[----:B---3--:R-:W3:Y:S04]  /*bdc0*/  LDL R5, [R1+0xc] ;  /* 0x00000c0001057983 */ /* 0x008ee80000100800 */
[----:B----4-:R-:W4:Y:S04]  /*bdd0*/  LDL R19, [R1+0x3c] ;  /* 0x00003c0001137983 */ /* 0x010f280000100800 */
[----:B------:R-:W4:Y:S04]  /*bde0*/  LDL R17, [R1+0x38] ;  /* 0x0000380001117983 */ /* 0x000f280000100800 */
[----:B------:R-:W4:Y:S01]  /*bdf0*/  LDL R16, [R1+0x34] ;  /* 0x0000340001107983 */ /* 0x000f220000100800 */
[----:B------:R-:W-:-:S13]  /*be00*/  ISETP.GE.AND P1, PT, R252, c[0x0][0x3c8], PT ;  /* 0x0000f200fc007a0c */ /* 0x000fda0003f26270 */
[----:B------:R-:W-:Y:S02]  /*be10*/  @!P1 LEA R8, P5, R252, R0, 0x1 ;  /* 0x00000000fc089211 */ /* 0x000fe400078a08ff */
[----:B-----5:R-:W-:Y:S02]  /*be20*/  ISETP.GE.AND P3, PT, R20, c[0x0][0x3c8], PT ;  /* 0x0000f20014007a0c */ /* 0x020fe40003f66270 */
[----:B--2---:R-:W-:Y:S02]  /*be30*/  ISETP.GE.AND P2, PT, R18, c[0x0][0x3c8], PT ;  /* 0x0000f20012007a0c */ /* 0x004fe40003f46270 */
[----:B---3--:R-:W-:-:S09]  /*be40*/  ISETP.GE.AND P0, PT, R5, c[0x0][0x3c8], PT ;  /* 0x0000f20005007a0c */ /* 0x008fd20003f06270 */
[-C--:B------:R-:W-:Y:S02]  /*be50*/  @!P3 LEA R12, P4, R20, R0.reuse, 0x1 ;  /* 0x00000000140cb211 */ /* 0x080fe400078808ff */
[----:B------:R-:W-:Y:S02]  /*be60*/  @!P2 LEA R10, P6, R18, R0, 0x1 ;  /* 0x00000000120aa211 */ /* 0x000fe400078c08ff */
[----:B-1----:R-:W-:Y:S02]  /*be70*/  @!P3 LEA.HI.X R13, R20, R6, R21, 0x1, P4 ;  /* 0x00000006140db211 */ /* 0x002fe400020f0c15 */
[----:B------:R-:W-:Y:S02]  /*be80*/  @!P0 LEA R2, P4, R5, R0, 0x1 ;  /* 0x0000000005028211 */ /* 0x000fe400078808ff */
[-C--:B----4-:R-:W-:Y:S02]  /*be90*/  @!P2 LEA.HI.X R11, R18, R6.reuse, R19, 0x1, P6 ;  /* 0x00000006120ba211 */ /* 0x090fe400030f0c13 */
[----:B------:R-:W-:-:S02]  /*bea0*/  @!P1 LEA.HI.X R9, R252, R6, R17, 0x1, P5 ;  /* 0x00000006fc099211 */ /* 0x000fc400028f0c11 */
[----:B------:R-:W-:Y:S01]  /*beb0*/  @!P0 LEA.HI.X R3, R5, R6, R16, 0x1, P4 ;  /* 0x0000000605038211 */ /* 0x000fe200020f0c10 */
[----:B------:R1:W-:Y:S04]  /*bec0*/  @!P3 ST.E.128 [R12.64], R44 ;  /* 0x0000002c0c00b985 */ /* 0x0003e8000c101d06 */
[----:B------:R1:W-:Y:S04]  /*bed0*/  @!P2 ST.E.128 [R10.64], R40 ;  /* 0x000000280a00a985 */ /* 0x0003e8000c101d06 */
[----:B------:R1:W-:Y:S04]  /*bee0*/  @!P1 ST.E.128 [R8.64], R36 ;  /* 0x0000002408009985 */ /* 0x0003e8000c101d06 */
[----:B------:R1:W-:Y:S02]  /*bef0*/  @!P0 ST.E.128 [R2.64], R32 ;  /* 0x0000002002008985 */ /* 0x0003e4000c101d06 */
.L_x_1270:
[----:B------:R-:W-:Y:S05]  /*bf00*/  BSYNC B0 ;  /* 0x0000000000007941 */ /* 0x000fea0003800000 */
.L_x_1269:
[----:B------:R-:W-:Y:S05]  /*bf10*/  BRA.DIV ~URZ, `(.L_x_1271) ;  /* 0x000044127f007947 */ /* 0x000fea000b800000 */
[----:B-1----:R1:W2:Y:S02]  /*bf20*/  SHFL.IDX PT, R6, R14, 0x2, 0x181f ;  /* 0x00581f000e067f89 */ /* 0x0022a400000e0000 */
.L_x_1330:
[----:B------:R-:W-:Y:S05]  /*bf30*/  BRA.DIV ~URZ, `(.L_x_1272) ;  /* 0x000044627f007947 */ /* 0x000fea000b800000 */
[----:B----4-:R4:W1:Y:S02]  /*bf40*/  SHFL.IDX PT, R0, R15, 0x2, 0x181f ;  /* 0x00581f000f007f89 */ /* 0x01086400000e0000 */
.L_x_1331:
[----:B------:R-:W-:Y:S01]  /*bf50*/  IADD3 R2, R7, 0x40, RZ ;  /* 0x0000004007027810 */ /* 0x000fe20007ffe0ff */
[----:B------:R-:W-:Y:S03]  /*bf60*/  BSSY B0, `(.L_x_1273) ;  /* 0x0000019000007945 */ /* 0x000fe60003800000 */
        /* <DEDUP_REMOVED lines=9> */
[----:B-1----:R-:W-:Y:S02]  /*c000*/  @!P1 LEA R8, P5, R252, R0, 0x1 ;  /* 0x00000000fc089211 */ /* 0x002fe400078a08ff */
        /* <DEDUP_REMOVED lines=14> */
.L_x_1274:
[----:B------:R-:W-:Y:S05]  /*c0f0*/  BSYNC B0 ;  /* 0x0000000000007941 */ /* 0x000fea0003800000 */
.L_x_1273:
[----:B------:R-:W-:Y:S05]  /*c100*/  BRA.DIV ~URZ, `(.L_x_1275) ;  /* 0x000042f27f007947 */ /* 0x000fea000b800000 */
[----:B--2---:R2:W3:Y:S04]  /*c110*/  SHFL.IDX PT, R6, R14, 0x3, 0x181f ;  /* 0x00781f000e067f89 */ /* 0x0044e800000e0000 */
[----:B-1----:R2:W1:Y:S02]  /*c120*/  SHFL.IDX PT, R0, R15, 0x3, 0x181f ;  /* 0x00781f000f007f89 */ /* 0x00246400000e0000 */
.L_x_1332:
[----:B------:R-:W-:-:S04]  /*c130*/  IADD3 R2, R7, 0x60, RZ ;  /* 0x0000006007027810 */ /* 0x000fc80007ffe0ff */
[----:B------:R-:W-:-:S13]  /*c140*/  ISETP.GE.AND P0, PT, R2, R4, PT ;  /* 0x000000040200720c */ /* 0x000fda0003f06270 */
[----:B------:R-:W-:Y:S05]  /*c150*/  @P0 BRA `(.L_x_1276) ;  /* 0x00002b8000000947 */ /* 0x000fea0003800000 */
[----:B--234-:R-:W2:Y:S04]  /*c160*/  LDL.64 R14, [R1] ;  /* 0x00000000010e7983 */ /* 0x01cea80000100a00 */
[----:B------:R-:W3:Y:S04]  /*c170*/  LDL R12, [R1+0x8] ;  /* 0x00000800010c7983 */ /* 0x000ee80000100800 */
[----:B------:R-:W4:Y:S04]  /*c180*/  LDL R13, [R1+0x3c] ;  /* 0x00003c00010d7983 */ /* 0x000f280000100800 */
[----:B------:R-:W5:Y:S04]  /*c190*/  LDL R11, [R1+0x38] ;  /* 0x00003800010b7983 */ /* 0x000f680000100800 */
[----:B------:R-:W4:Y:S01]  /*c1a0*/  LDL R10, [R1+0xc] ;  /* 0x00000c00010a7983 */ /* 0x000f220000100800 */
[----:B------:R-:W-:-:S13]  /*c1b0*/  ISETP.GE.AND P0, PT, R252, c[0x0][0x3c8], PT ;  /* 0x0000f200fc007a0c */ /* 0x000fda0003f06270 */
[----:B-1----:R-:W-:Y:S02]  /*c1c0*/  @!P0 LEA R2, P3, R252, R0, 0x1 ;  /* 0x00000000fc028211 */ /* 0x002fe400078608ff */
[----:B--2---:R-:W-:Y:S02]  /*c1d0*/  ISETP.GE.AND P2, PT, R14, c[0x0][0x3c8], PT ;  /* 0x0000f2000e007a0c */ /* 0x004fe40003f46270 */
[----:B---3--:R-:W-:-:S11]  /*c1e0*/  ISETP.GE.AND P1, PT, R12, c[0x0][0x3c8], PT ;  /* 0x0000f2000c007a0c */ /* 0x008fd60003f26270 */
[-C--:B------:R-:W-:Y:S02]  /*c1f0*/  @!P2 LEA R8, P5, R14, R0.reuse, 0x1 ;  /* 0x000000000e08a211 */ /* 0x080fe400078a08ff */
[----:B------:R-:W-:Y:S02]  /*c200*/  @!P1 LEA R4, P4, R12, R0, 0x1 ;  /* 0x000000000c049211 */ /* 0x000fe400078808ff */
[-C--:B------:R-:W-:Y:S02]  /*c210*/  @!P2 LEA.HI.X R9, R14, R6.reuse, R15, 0x1, P5 ;  /* 0x000000060e09a211 */ /* 0x080fe400028f0c0f */
[-C--:B----4-:R-:W-:Y:S02]  /*c220*/  @!P1 LEA.HI.X R5, R12, R6.reuse, R13, 0x1, P4 ;  /* 0x000000060c059211 */ /* 0x090fe400020f0c0d */
[----:B-----5:R-:W-:Y:S01]  /*c230*/  @!P0 LEA.HI.X R3, R252, R6, R11, 0x1, P3 ;  /* 0x00000006fc038211 */ /* 0x020fe200018f0c0b */
        /* <DEDUP_REMOVED lines=10> */
.L_x_1263:
        /* <DEDUP_REMOVED lines=8> */
[----:B------:R-:W-:-:S04]  /*c360*/  IMAD R2, R2, c[0x0][0x440], RZ ;  /* 0x0001100002027a24 */ /* 0x000fc800078e02ff */
        /* <DEDUP_REMOVED lines=25> */
.L_x_1333:
[----:B------:R-:W-:Y:S05]  /*c500*/  BRA.DIV ~URZ, `(.L_x_1278) ;  /* 0x000040227f007947 */ /* 0x000fea000b800000 */
[----:B------:R3:W4:Y:S02]  /*c510*/  SHFL.IDX PT, R0, R21, RZ, 0x1c1f ;  /* 0x001c1fff15007589 */ /* 0x00072400000e0000 */
.L_x_1334:
[----:B------:R-:W-:Y:S01]  /*c520*/  BSSY B0, `(.L_x_1279) ;  /* 0x00000c2000007945 */ /* 0x000fe20003800000 */
[----:B------:R-:W-:Y:S05]  /*c530*/  @P3 BRA `(.L_x_1280) ;  /* 0x00000c0000003947 */ /* 0x000fea0003800000 */
[----:B------:R-:W5:Y:S04]  /*c540*/  LDL R107, [R1+0x10] ;  /* 0x00001000016b7983 */ /* 0x000f680000100800 */
        /* <DEDUP_REMOVED lines=8> */
[----:B------:R-:W-:-:S04]  /*c5d0*/  IADD3 R6, R107, 0x18, RZ ;  /* 0x000000186b067810 */ /* 0x000fc80007ffe0ff */
[----:B------:R-:W-:-:S05]  /*c5e0*/  ISETP.GE.AND P5, PT, R6, c[0x0][0x3c8], PT ;  /* 0x0000f20006007a0c */ /* 0x000fca0003fa6270 */
[----:B------:R-:W-:Y:S02]  /*c5f0*/  @!P2 IMAD.MOV.U32 R2, RZ, RZ, R0 ;  /* 0x000000ffff02a224 */ /* 0x000fe400078e0000 */
[----:B------:R-:W-:Y:S01]  /*c600*/  @!P2 IMAD.MOV.U32 R3, RZ, RZ, R4 ;  /* 0x000000ffff03a224 */ /* 0x000fe200078e0004 */
[----:B----4-:R-:W-:Y:S02]  /*c610*/  ISETP.GE.AND P3, PT, R12, c[0x0][0x3c8], PT ;  /* 0x0000f2000c007a0c */ /* 0x010fe40003f66270 */
[----:B------:R-:W-:Y:S01]  /*c620*/  SHF.R.S32.HI R7, RZ, 0x1f, R10 ;  /* 0x0000001fff077819 */ /* 0x000fe2000001140a */
[C---:B------:R-:W-:Y:S01]  /*c630*/  @!P2 IMAD.WIDE R2, R107.reuse, 0x4, R2 ;  /* 0x000000046b02a825 */ /* 0x040fe200078e0202 */
[C---:B------:R-:W-:Y:S02]  /*c640*/  @!P1 LEA R8, P4, R10.reuse, R0, 0x2 ;  /* 0x000000000a089211 */ /* 0x040fe400078810ff */
[----:B------:R-:W-:Y:S02]  /*c650*/  IADD3 R5, R107, 0x20, RZ ;  /* 0x000000206b057810 */ /* 0x000fe40007ffe0ff */
[----:B------:R-:W-:Y:S01]  /*c660*/  @!P1 LEA.HI.X R9, R10, R4, R7, 0x2, P4 ;  /* 0x000000040a099211 */ /* 0x000fe200020f1407 */
[----:B------:R3:W-:Y:S01]  /*c670*/  @!P2 ST.E.64 [R2.64], R24 ;  /* 0x000000180200a985 */ /* 0x0007e2000c101b06 */
[----:B------:R-:W-:-:S02]  /*c680*/  ISETP.GE.AND P4, PT, R5, c[0x0][0x3c8], PT ;  /* 0x0000f20005007a0c */ /* 0x000fc40003f86270 */
[----:B------:R-:W-:Y:S01]  /*c690*/  SHF.R.S32.HI R11, RZ, 0x1f, R6 ;  /* 0x0000001fff0b7819 */ /* 0x000fe20000011406 */
[----:B------:R4:W-:Y:S01]  /*c6a0*/  @!P1 ST.E.64 [R8.64], R22 ;  /* 0x0000001608009985 */ /* 0x0009e2000c101b06 */
[C---:B------:R-:W-:Y:S02]  /*c6b0*/  @!P5 LEA R10, P1, R6.reuse, R0, 0x2 ;  /* 0x00000000060ad211 */ /* 0x040fe400078210ff */
[----:B------:R-:W-:Y:S02]  /*c6c0*/  SHF.R.S32.HI R7, RZ, 0x1f, R12 ;  /* 0x0000001fff077819 */ /* 0x000fe4000001140c */
[----:B------:R-:W-:Y:S02]  /*c6d0*/  @!P5 LEA.HI.X R11, R6, R4, R11, 0x2, P1 ;  /* 0x00000004060bd211 */ /* 0x000fe400008f140b */
[----:B------:R-:W-:Y:S02]  /*c6e0*/  SHF.R.S32.HI R13, RZ, 0x1f, R5 ;  /* 0x0000001fff0d7819 */ /* 0x000fe40000011405 */
[C---:B---3--:R-:W-:Y:S01]  /*c6f0*/  IADD3 R3, R107.reuse, 0x28, RZ ;  /* 0x000000286b037810 */ /* 0x048fe20007ffe0ff */
[----:B------:R-:W3:Y:S01]  /*c700*/  LDL R24, [R1+0xd8] ;  /* 0x0000d80001187983 */ /* 0x000ee20000100800 */
[----:B------:R-:W-:-:S02]  /*c710*/  IADD3 R2, R107, 0x30, RZ ;  /* 0x000000306b027810 */ /* 0x000fc40007ffe0ff */
[----:B------:R-:W-:Y:S01]  /*c720*/  ISETP.GE.AND P6, PT, R3, c[0x0][0x3c8], PT ;  /* 0x0000f20003007a0c */ /* 0x000fe20003fc6270 */
[----:B----4-:R-:W4:Y:S01]  /*c730*/  LDL R22, [R1+0x9c] ;  /* 0x00009c0001167983 */ /* 0x010f220000100800 */
[----:B------:R-:W-:Y:S02]  /*c740*/  @!P3 LEA R8, P2, R12, R0, 0x2 ;  /* 0x000000000c08b211 */ /* 0x000fe400078410ff */
[----:B------:R-:W-:Y:S01]  /*c750*/  ISETP.GE.AND P1, PT, R2, c[0x0][0x3c8], PT ;  /* 0x0000f20002007a0c */ /* 0x000fe20003f26270 */
[----:B------:R-:W5:Y:S01]  /*c760*/  LDL R25, [R1+0x88] ;  /* 0x0000880001197983 */ /* 0x000f620000100800 */
[----:B------:R-:W-:Y:S02]  /*c770*/  @!P3 LEA.HI.X R9, R12, R4, R7, 0x2, P2 ;  /* 0x000000040c09b211 */ /* 0x000fe400010f1407 */
[----:B------:R-:W-:Y:S01]  /*c780*/  @!P4 LEA R12, P2, R5, R0, 0x2 ;  /* 0x00000000050cc211 */ /* 0x000fe200078410ff */
[----:B------:R-:W3:Y:S01]  /*c790*/  LDL R23, [R1+0x84] ;  /* 0x0000840001177983 */ /* 0x000ee20000100800 */
[----:B------:R-:W-:-:S02]  /*c7a0*/  IADD3 R7, R107, 0x38, RZ ;  /* 0x000000386b077810 */ /* 0x000fc40007ffe0ff */
[----:B------:R-:W-:Y:S02]  /*c7b0*/  @!P4 LEA.HI.X R13, R5, R4, R13, 0x2, P2 ;  /* 0x00000004050dc211 */ /* 0x000fe400010f140d */
[----:B------:R-:W-:Y:S02]  /*c7c0*/  SHF.R.S32.HI R5, RZ, 0x1f, R3 ;  /* 0x0000001fff057819 */ /* 0x000fe40000011403 */
[----:B------:R-:W-:Y:S01]  /*c7d0*/  @!P6 LEA R16, P2, R3, R0, 0x2 ;  /* 0x000000000310e211 */ /* 0x000fe200078410ff */
[----:B------:R1:W-:Y:S01]  /*c7e0*/  @!P3 ST.E.64 [R8.64], R26 ;  /* 0x0000001a0800b985 */ /* 0x0003e2000c101b06 */
[----:B------:R-:W-:Y:S02]  /*c7f0*/  ISETP.GE.AND P3, PT, R7, c[0x0][0x3c8], PT ;  /* 0x0000f20007007a0c */ /* 0x000fe40003f66270 */
[----:B------:R-:W-:Y:S02]  /*c800*/  @!P6 LEA.HI.X R17, R3, R4, R5, 0x2, P2 ;  /* 0x000000040311e211 */ /* 0x000fe400010f1405 */
[----:B------:R-:W-:-:S02]  /*c810*/  SHF.R.S32.HI R3, RZ, 0x1f, R2 ;  /* 0x0000001fff037819 */ /* 0x000fc40000011402 */
[C---:B------:R-:W-:Y:S02]  /*c820*/  IADD3 R6, R107.reuse, 0x40, RZ ;  /* 0x000000406b067810 */ /* 0x040fe40007ffe0ff */
[----:B------:R-:W-:Y:S01]  /*c830*/  IADD3 R5, R107, 0x48, RZ ;  /* 0x000000486b057810 */ /* 0x000fe20007ffe0ff */
[----:B------:R2:W-:Y:S01]  /*c840*/  @!P5 ST.E.64 [R10.64], R30 ;  /* 0x0000001e0a00d985 */ /* 0x0005e2000c101b06 */
[----:B------:R-:W-:-:S03]  /*c850*/  ISETP.GE.AND P5, PT, R6, c[0x0][0x3c8], PT ;  /* 0x0000f20006007a0c */ /* 0x000fc60003fa6270 */
[----:B------:R2:W-:Y:S01]  /*c860*/  @!P4 ST.E.64 [R12.64], R28 ;  /* 0x0000001c0c00c985 */ /* 0x0005e2000c101b06 */
[----:B------:R-:W-:-:S03]  /*c870*/  ISETP.GE.AND P4, PT, R5, c[0x0][0x3c8], PT ;  /* 0x0000f20005007a0c */ /* 0x000fc60003f86270 */
[----:B------:R-:W-:Y:S01]  /*c880*/  @!P6 ST.E.64 [R16.64], R34 ;  /* 0x000000221000e985 */ /* 0x000fe2000c101b06 */
[----:B-1----:R-:W-:-:S03]  /*c890*/  @!P1 LEA R8, P2, R2, R0, 0x2 ;  /* 0x0000000002089211 */ /* 0x002fc600078410ff */
[----:B------:R-:W5:Y:S01]  /*c8a0*/  LDL R27, [R1+0x8c] ;  /* 0x00008c00011b7983 */ /* 0x000f620000100800 */
[----:B------:R-:W-:-:S03]  /*c8b0*/  @!P1 LEA.HI.X R9, R2, R4, R3, 0x2, P2 ;  /* 0x0000000402099211 */ /* 0x000fc600010f1403 */
[----:B------:R-:W5:Y:S01]  /*c8c0*/  LDL R26, [R1+0xc4] ;  /* 0x0000c400011a7983 */ /* 0x000f620000100800 */
[----:B------:R-:W-:-:S04]  /*c8d0*/  IADD3 R3, R107, 0x50, RZ ;  /* 0x000000506b037810 */ /* 0x000fc80007ffe0ff */
[----:B------:R-:W-:Y:S01]  /*c8e0*/  ISETP.GE.AND P6, PT, R3, c[0x0][0x3c8], PT ;  /* 0x0000f20003007a0c */ /* 0x000fe20003fc6270 */
[----:B--2---:R-:W2:Y:S01]  /*c8f0*/  LDL R31, [R1+0xd4] ;  /* 0x0000d400011f7983 */ /* 0x004ea20000100800 */
[----:B------:R-:W-:Y:S02]  /*c900*/  SHF.R.S32.HI R2, RZ, 0x1f, R7 ;  /* 0x0000001fff027819 */ /* 0x000fe40000011407 */
[-C--:B------:R-:W-:Y:S01]  /*c910*/  @!P3 LEA R14, P2, R7, R0.reuse, 0x2 ;  /* 0x00000000070eb211 */ /* 0x080fe200078410ff */
[----:B------:R1:W-:Y:S01]  /*c920*/  @!P1 ST.E.64 [R8.64], R32 ;  /* 0x0000002008009985 */ /* 0x0003e2000c101b06 */
[----:B------:R-:W-:Y:S02]  /*c930*/  @!P4 LEA R12, P1, R5, R0, 0x2 ;  /* 0x00000000050cc211 */ /* 0x000fe400078210ff */
[----:B------:R-:W-:Y:S01]  /*c940*/  @!P3 LEA.HI.X R15, R7, R4, R2, 0x2, P2 ;  /* 0x00000004070fb211 */ /* 0x000fe200010f1402 */
[----:B------:R-:W2:Y:S01]  /*c950*/  LDL R29, [R1+0x90] ;  /* 0x00009000011d7983 */ /* 0x000ea20000100800 */
[----:B------:R-:W-:-:S02]  /*c960*/  @!P5 LEA R10, P2, R6, R0, 0x2 ;  /* 0x00000000060ad211 */ /* 0x000fc400078410ff */
[----:B------:R-:W-:Y:S01]  /*c970*/  SHF.R.S32.HI R7, RZ, 0x1f, R5 ;  /* 0x0000001fff077819 */ /* 0x000fe20000011405 */
[----:B------:R-:W2:Y:S03]  /*c980*/  LDL R30, [R1+0xcc] ;  /* 0x0000cc00011e7983 */ /* 0x000ea60000100800 */
[----:B------:R-:W-:Y:S01]  /*c990*/  @!P4 LEA.HI.X R13, R5, R4, R7, 0x2, P1 ;  /* 0x00000004050dc211 */ /* 0x000fe200008f1407 */
[----:B------:R-:W2:Y:S01]  /*c9a0*/  LDL R28, [R1+0xc8] ;  /* 0x0000c800011c7983 */ /* 0x000ea20000100800 */
[----:B------:R-:W-:-:S03]  /*c9b0*/  @!P6 LEA R18, P1, R3, R0, 0x2 ;  /* 0x000000000312e211 */ /* 0x000fc600078210ff */
[----:B------:R-:W-:Y:S01]  /*c9c0*/  @!P3 ST.E.64 [R14.64], R132 ;  /* 0x000000840e00b985 */ /* 0x000fe2000c101b06 */
[----:B-1----:R-:W-:-:S04]  /*c9d0*/  SHF.R.S32.HI R8, RZ, 0x1f, R6 ;  /* 0x0000001fff087819 */ /* 0x002fc80000011406 */
[----:B------:R-:W-:Y:S02]  /*c9e0*/  @!P5 LEA.HI.X R11, R6, R4, R8, 0x2, P2 ;  /* 0x00000004060bd211 */ /* 0x000fe400010f1408 */
[----:B------:R-:W-:-:S04]  /*c9f0*/  SHF.R.S32.HI R6, RZ, 0x1f, R3 ;  /* 0x0000001fff067819 */ /* 0x000fc80000011403 */
[----:B------:R-:W-:Y:S01]  /*ca00*/  @!P6 LEA.HI.X R19, R3, R4, R6, 0x2, P1 ;  /* 0x000000040313e211 */ /* 0x000fe200008f1406 */
[----:B------:R-:W-:Y:S04]  /*ca10*/  @!P5 ST.E.64 [R10.64], R134 ;  /* 0x000000860a00d985 */ /* 0x000fe8000c101b06 */
[----:B------:R-:W-:Y:S04]  /*ca20*/  @!P4 ST.E.64 [R12.64], R36 ;  /* 0x000000240c00c985 */ /* 0x000fe8000c101b06 */
[----:B------:R1:W-:Y:S04]  /*ca30*/  @!P6 ST.E.64 [R18.64], R44 ;  /* 0x0000002c1200e985 */ /* 0x0003e8000c101b06 */
[----:B-1----:R-:W2:Y:S01]  /*ca40*/  LDL R18, [R1+0xd0] ;  /* 0x0000d00001127983 */ /* 0x002ea20000100800 */
[----:B------:R-:W-:-:S02]  /*ca50*/  IADD3 R2, R107, 0x58, RZ ;  /* 0x000000586b027810 */ /* 0x000fc40007ffe0ff */
[----:B------:R-:W-:Y:S01]  /*ca60*/  IADD3 R5, R107, 0x60, RZ ;  /* 0x000000606b057810 */ /* 0x000fe20007ffe0ff */
[----:B------:R-:W5:Y:S01]  /*ca70*/  LDL R19, [R1+0x80] ;  /* 0x0000800001137983 */ /* 0x000f620000100800 */
[----:B------:R-:W-:Y:S02]  /*ca80*/  ISETP.GE.AND P2, PT, R2, c[0x0][0x3c8], PT ;  /* 0x0000f20002007a0c */ /* 0x000fe40003f46270 */
[----:B------:R-:W-:Y:S02]  /*ca90*/  SHF.R.S32.HI R3, RZ, 0x1f, R2 ;  /* 0x0000001fff037819 */ /* 0x000fe40000011402 */
[----:B------:R-:W-:-:S09]  /*caa0*/  ISETP.GE.AND P3, PT, R5, c[0x0][0x3c8], PT ;  /* 0x0000f20005007a0c */ /* 0x000fd20003f66270 */
[----:B------:R-:W-:-:S04]  /*cab0*/  @!P2 LEA R8, P1, R2, R0, 0x2 ;  /* 0x000000000208a211 */ /* 0x000fc800078210ff */
[----:B------:R-:W-:Y:S02]  /*cac0*/  @!P2 LEA.HI.X R9, R2, R4, R3, 0x2, P1 ;  /* 0x000000040209a211 */ /* 0x000fe400008f1403 */
[C---:B------:R-:W-:Y:S02]  /*cad0*/  IADD3 R3, R107.reuse, 0x68, RZ ;  /* 0x000000686b037810 */ /* 0x040fe40007ffe0ff */
[----:B------:R-:W-:Y:S02]  /*cae0*/  IADD3 R2, R107, 0x70, RZ ;  /* 0x000000706b027810 */ /* 0x000fe40007ffe0ff */
[----:B------:R-:W-:Y:S02]  /*caf0*/  ISETP.GE.AND P5, PT, R3, c[0x0][0x3c8], PT ;  /* 0x0000f20003007a0c */ /* 0x000fe40003fa6270 */
[----:B------:R-:W-:Y:S02]  /*cb00*/  ISETP.GE.AND P1, PT, R2, c[0x0][0x3c8], PT ;  /* 0x0000f20002007a0c */ /* 0x000fe40003f26270 */
[----:B------:R-:W-:-:S04]  /*cb10*/  IADD3 R6, R107, 0x78, RZ ;  /* 0x000000786b067810 */ /* 0x000fc80007ffe0ff */
[----:B------:R-:W-:Y:S02]  /*cb20*/  ISETP.GE.AND P6, PT, R6, c[0x0][0x3c8], PT ;  /* 0x0000f20006007a0c */ /* 0x000fe40003fc6270 */
[----:B------:R-:W-:Y:S02]  /*cb30*/  SHF.R.S32.HI R7, RZ, 0x1f, R5 ;  /* 0x0000001fff077819 */ /* 0x000fe40000011405 */
[CC--:B------:R-:W-:Y:S01]  /*cb40*/  @!P3 LEA R16, P4, R5.reuse, R0.reuse, 0x2 ;  /* 0x000000000510b211 */ /* 0x0c0fe200078810ff */
[----:B------:R1:W-:Y:S02]  /*cb50*/  @!P2 ST.E.64 [R8.64], R40 ;  /* 0x000000280800a985 */ /* 0x0003e4000c101b06 */
[----:B------:R-:W-:Y:S02]  /*cb60*/  @!P1 LEA R12, P2, R2, R0, 0x2 ;  /* 0x00000000020c9211 */ /* 0x000fe400078410ff */
[----:B------:R-:W-:Y:S02]  /*cb70*/  @!P3 LEA.HI.X R17, R5, R4, R7, 0x2, P4 ;  /* 0x000000040511b211 */ /* 0x000fe400020f1407 */
[----:B------:R-:W-:-:S02]  /*cb80*/  @!P5 LEA R14, P4, R3, R0, 0x2 ;  /* 0x00000000030ed211 */ /* 0x000fc400078810ff */
[----:B------:R-:W-:Y:S02]  /*cb90*/  SHF.R.S32.HI R7, RZ, 0x1f, R2 ;  /* 0x0000001fff077819 */ /* 0x000fe40000011402 */
[C---:B------:R-:W-:Y:S02]  /*cba0*/  IADD3 R5, R107.reuse, 0x80, RZ ;  /* 0x000000806b057810 */ /* 0x040fe40007ffe0ff */
[----:B------:R-:W-:Y:S02]  /*cbb0*/  @!P1 LEA.HI.X R13, R2, R4, R7, 0x2, P2 ;  /* 0x00000004020d9211 */ /* 0x000fe400010f1407 */
[----:B------:R-:W-:Y:S02]  /*cbc0*/  @!P6 LEA R10, P2, R6, R0, 0x2 ;  /* 0x00000000060ae211 */ /* 0x000fe400078410ff */
[----:B------:R-:W-:Y:S02]  /*cbd0*/  IADD3 R2, R107, 0x88, RZ ;  /* 0x000000886b027810 */ /* 0x000fe40007ffe0ff */
[----:B-1----:R-:W-:-:S04]  /*cbe0*/  SHF.R.S32.HI R8, RZ, 0x1f, R3 ;  /* 0x0000001fff087819 */ /* 0x002fc80000011403 */
[----:B------:R-:W-:Y:S02]  /*cbf0*/  @!P5 LEA.HI.X R15, R3, R4, R8, 0x2, P4 ;  /* 0x00000004030fd211 */ /* 0x000fe400020f1408 */
[----:B------:R-:W-:Y:S02]  /*cc00*/  ISETP.GE.AND P4, PT, R5, c[0x0][0x3c8], PT ;  /* 0x0000f20005007a0c */ /* 0x000fe40003f86270 */
[----:B------:R-:W-:-:S04]  /*cc10*/  SHF.R.S32.HI R3, RZ, 0x1f, R6 ;  /* 0x0000001fff037819 */ /* 0x000fc80000011406 */
[----:B------:R-:W-:Y:S02]  /*cc20*/  @!P6 LEA.HI.X R11, R6, R4, R3, 0x2, P2 ;  /* 0x00000004060be211 */ /* 0x000fe400010f1403 */
[----:B------:R-:W-:Y:S01]  /*cc30*/  ISETP.GE.AND P2, PT, R2, c[0x0][0x3c8], PT ;  /* 0x0000f20002007a0c */ /* 0x000fe20003f46270 */
[----:B------:R1:W-:Y:S01]  /*cc40*/  @!P3 ST.E.64 [R16.64], R140 ;  /* 0x0000008c1000b985 */ /* 0x0003e2000c101b06 */
[----:B------:R-:W-:-:S03]  /*cc50*/  SHF.R.S32.HI R3, RZ, 0x1f, R5 ;  /* 0x0000001fff037819 */ /* 0x000fc60000011405 */
[C---:B------:R-:W-:Y:S01]  /*cc60*/  @!P4 LEA R8, P3, R5.reuse, R0, 0x2 ;  /* 0x000000000508c211 */ /* 0x040fe200078610ff */
[----:B------:R1:W-:Y:S04]  /*cc70*/  @!P5 ST.E.64 [R14.64], R148 ;  /* 0x000000940e00d985 */ /* 0x0003e8000c101b06 */
[----:B------:R1:W-:Y:S01]  /*cc80*/  @!P1 ST.E.64 [R12.64], R136 ;  /* 0x000000880c009985 */ /* 0x0003e2000c101b06 */
[----:B------:R-:W-:Y:S02]  /*cc90*/  @!P4 LEA.HI.X R9, R5, R4, R3, 0x2, P3 ;  /* 0x000000040509c211 */ /* 0x000fe400018f1403 */
[----:B------:R-:W-:Y:S01]  /*cca0*/  SHF.R.S32.HI R3, RZ, 0x1f, R2 ;  /* 0x0000001fff037819 */ /* 0x000fe20000011402 */
[----:B------:R1:W-:Y:S01]  /*ccb0*/  @!P6 ST.E.64 [R10.64], R144 ;  /* 0x000000900a00e985 */ /* 0x0003e2000c101b06 */
[----:B------:R-:W-:-:S03]  /*ccc0*/  @!P2 LEA R6, P3, R2, R0, 0x2 ;  /* 0x000000000206a211 */ /* 0x000fc600078610ff */
[----:B------:R-:W5:Y:S01]  /*ccd0*/  LDL R5, [R1+0x6c] ;  /* 0x00006c0001057983 */ /* 0x000f620000100800 */
[----:B------:R-:W-:-:S03]  /*cce0*/  @!P2 LEA.HI.X R7, R2, R4, R3, 0x2, P3 ;  /* 0x000000040207a211 */ /* 0x000fc600018f1403 */
[----:B------:R-:W-:Y:S04]  /*ccf0*/  @!P4 ST.E.64 [R8.64], R52 ;  /* 0x000000340800c985 */ /* 0x000fe8000c101b06 */
[----:B------:R3:W-:Y:S01]  /*cd00*/  @!P2 ST.E.64 [R6.64], R56 ;  /* 0x000000380600a985 */ /* 0x0007e2000c101b06 */
[----:B------:R-:W-:-:S03]  /*cd10*/  ISETP.GE.AND P2, PT, R99, c[0x0][0x3c8], PT ;  /* 0x0000f20063007a0c */ /* 0x000fc60003f46270 */
[----:B-1----:R-:W5:Y:S04]  /*cd20*/  LDL R17, [R1+0x78] ;  /* 0x0000780001117983 */ /* 0x002f680000100800 */
[----:B------:R-:W5:Y:S04]  /*cd30*/  LDL R16, [R1+0xb0] ;  /* 0x0000b00001107983 */ /* 0x000f680000100800 */
[----:B------:R-:W5:Y:S04]  /*cd40*/  LDL R15, [R1+0x74] ;  /* 0x00007400010f7983 */ /* 0x000f680000100800 */
[----:B------:R-:W5:Y:S04]  /*cd50*/  LDL R13, [R1+0x70] ;  /* 0x00007000010d7983 */ /* 0x000f680000100800 */
[----:B------:R-:W5:Y:S04]  /*cd60*/  LDL R10, [R1+0x7c] ;  /* 0x00007c00010a7983 */ /* 0x000f680000100800 */
[----:B------:R-:W5:Y:S04]  /*cd70*/  LDL R11, [R1+0xb8] ;  /* 0x0000b800010b7983 */ /* 0x000f680000100800 */
[----:B------:R-:W5:Y:S04]  /*cd80*/  LDL R14, [R1+0xac] ;  /* 0x0000ac00010e7983 */ /* 0x000f680000100800 */
[----:B------:R-:W5:Y:S01]  /*cd90*/  LDL R12, [R1+0xa8] ;  /* 0x0000a800010c7983 */ /* 0x000f620000100800 */
[----:B----4-:R-:W-:-:S13]  /*cda0*/  ISETP.GE.AND P1, PT, R22, c[0x0][0x3c8], PT ;  /* 0x0000f20016007a0c */ /* 0x010fda0003f26270 */
[----:B---3--:R-:W-:-:S04]  /*cdb0*/  @!P1 LEA R6, P3, R22, R0, 0x2 ;  /* 0x0000000016069211 */ /* 0x008fc800078610ff */
[----:B------:R-:W-:Y:S02]  /*cdc0*/  @!P1 LEA.HI.X R7, R22, R4, R24, 0x2, P3 ;  /* 0x0000000416079211 */ /* 0x000fe400018f1418 */
[----:B------:R-:W3:Y:S04]  /*cdd0*/  LDL R24, [R1+0xc0] ;  /* 0x0000c00001187983 */ /* 0x000ee80000100800 */
[----:B------:R-:W4:Y:S01]  /*cde0*/  LDL R22, [R1+0xbc] ;  /* 0x0000bc0001167983 */ /* 0x000f220000100800 */
[----:B------:R-:W-:-:S04]  /*cdf0*/  @!P2 LEA R8, P3, R99, R0, 0x2 ;  /* 0x000000006308a211 */ /* 0x000fc800078610ff */
[----:B--2---:R-:W-:Y:S02]  /*ce00*/  @!P2 LEA.HI.X R9, R99, R4, R18, 0x2, P3 ;  /* 0x000000046309a211 */ /* 0x004fe400018f1412 */
[----:B------:R-:W2:Y:S01]  /*ce10*/  LDL R18, [R1+0xb4] ;  /* 0x0000b40001127983 */ /* 0x000ea20000100800 */
[----:B------:R-:W-:Y:S02]  /*ce20*/  ISETP.GE.AND P5, PT, R103, c[0x0][0x3c8], PT ;  /* 0x0000f20067007a0c */ /* 0x000fe40003fa6270 */
[----:B------:R-:W-:-:S11]  /*ce30*/  ISETP.GE.AND P6, PT, R102, c[0x0][0x3c8], PT ;  /* 0x0000f20066007a0c */ /* 0x000fd60003fc6270 */
[----:B------:R-:W-:-:S04]  /*ce40*/  @!P5 LEA R2, P4, R103, R0, 0x2 ;  /* 0x000000006702d211 */ /* 0x000fc800078810ff */
[----:B------:R-:W-:-:S05]  /*ce50*/  @!P5 LEA.HI.X R3, R103, R4, R106, 0x2, P4 ;  /* 0x000000046703d211 */ /* 0x000fca00020f146a */
[----:B------:R1:W-:Y:S01]  /*ce60*/  @!P5 ST.E.64 [R2.64], R60 ;  /* 0x0000003c0200d985 */ /* 0x0003e2000c101b06 */
[----:B------:R-:W-:-:S03]  /*ce70*/  ISETP.GE.AND P5, PT, R29, c[0x0][0x3c8], PT ;  /* 0x0000f2001d007a0c */ /* 0x000fc60003fa6270 */
[----:B------:R5:W-:Y:S02]  /*ce80*/  @!P1 ST.E.64 [R6.64], R64 ;  /* 0x0000004006009985 */ /* 0x000be4000c101b06 */
[----:B-----5:R-:W-:Y:S02]  /*ce90*/  ISETP.GE.AND P1, PT, R27, c[0x0][0x3c8], PT ;  /* 0x0000f2001b007a0c */ /* 0x020fe40003f26270 */
[----:B-1----:R-:W-:-:S04]  /*cea0*/  @!P6 LEA R2, P4, R102, R0, 0x2 ;  /* 0x000000006602e211 */ /* 0x002fc800078810ff */
[----:B------:R-:W-:Y:S02]  /*ceb0*/  @!P6 LEA.HI.X R3, R102, R4, R31, 0x2, P4 ;  /* 0x000000046603e211 */ /* 0x000fe400020f141f */
[----:B------:R-:W-:-:S03]  /*cec0*/  @!P5 LEA R6, P3, R29, R0, 0x2 ;  /* 0x000000001d06d211 */ /* 0x000fc600078610ff */
[----:B------:R1:W-:Y:S01]  /*ced0*/  @!P6 ST.E.64 [R2.64], R68 ;  /* 0x000000440200e985 */ /* 0x0003e2000c101b06 */
[----:B------:R-:W-:Y:S02]  /*cee0*/  ISETP.GE.AND P6, PT, R25, c[0x0][0x3c8], PT ;  /* 0x0000f20019007a0c */ /* 0x000fe40003fc6270 */
[----:B------:R-:W-:Y:S01]  /*cef0*/  ISETP.GE.AND P4, PT, R23, c[0x0][0x3c8], PT ;  /* 0x0000f20017007a0c */ /* 0x000fe20003f86270 */
[----:B------:R5:W-:Y:S01]  /*cf00*/  @!P2 ST.E.64 [R8.64], R72 ;  /* 0x000000480800a985 */ /* 0x000be2000c101b06 */
[----:B------:R-:W-:Y:S02]  /*cf10*/  @!P5 LEA.HI.X R7, R29, R4, R30, 0x2, P3 ;  /* 0x000000041d07d211 */ /* 0x000fe400018f141e */
[----:B------:R-:W-:-:S03]  /*cf20*/  ISETP.GE.AND P3, PT, R19, c[0x0][0x3c8], PT ;  /* 0x0000f20013007a0c */ /* 0x000fc60003f66270 */
[----:B------:R5:W-:Y:S01]  /*cf30*/  @!P5 ST.E.64 [R6.64], R76 ;  /* 0x0000004c0600d985 */ /* 0x000be2000c101b06 */
[----:B-1----:R-:W-:-:S04]  /*cf40*/  @!P1 LEA R2, P2, R27, R0, 0x2 ;  /* 0x000000001b029211 */ /* 0x002fc800078410ff */
[----:B------:R-:W-:Y:S02]  /*cf50*/  @!P1 LEA.HI.X R3, R27, R4, R28, 0x2, P2 ;  /* 0x000000041b039211 */ /* 0x000fe400010f141c */
[----:B-----5:R-:W-:-:S03]  /*cf60*/  @!P6 LEA R8, P2, R25, R0, 0x2 ;  /* 0x000000001908e211 */ /* 0x020fc600078410ff */
[----:B------:R1:W-:Y:S01]  /*cf70*/  @!P1 ST.E.64 [R2.64], R80 ;  /* 0x0000005002009985 */ /* 0x0003e2000c101b06 */
[----:B------:R-:W-:Y:S02]  /*cf80*/  @!P6 LEA.HI.X R9, R25, R4, R26, 0x2, P2 ;  /* 0x000000041909e211 */ /* 0x000fe400010f141a */
[----:B------:R-:W-:-:S03]  /*cf90*/  @!P3 LEA R6, P2, R19, R0, 0x2 ;  /* 0x000000001306b211 */ /* 0x000fc600078410ff */
[----:B------:R-:W-:Y:S01]  /*cfa0*/  @!P6 ST.E.64 [R8.64], R100 ;  /* 0x000000640800e985 */ /* 0x000fe2000c101b06 */
[----:B------:R-:W-:Y:S02]  /*cfb0*/  ISETP.GE.AND P6, PT, R17, c[0x0][0x3c8], PT ;  /* 0x0000f20011007a0c */ /* 0x000fe40003fc6270 */
[----:B------:R-:W-:Y:S02]  /*cfc0*/  ISETP.GE.AND P1, PT, R10, c[0x0][0x3c8], PT ;  /* 0x0000f2000a007a0c */ /* 0x000fe40003f26270 */
[----:B-1----:R-:W-:-:S04]  /*cfd0*/  @!P4 LEA R2, P5, R23, R0, 0x2 ;  /* 0x000000001702c211 */ /* 0x002fc800078a10ff */
[-C--:B---3--:R-:W-:Y:S02]  /*cfe0*/  @!P4 LEA.HI.X R3, R23, R4.reuse, R24, 0x2, P5 ;  /* 0x000000041703c211 */ /* 0x088fe400028f1418 */
[----:B------:R-:W-:Y:S02]  /*cff0*/  ISETP.GE.AND P5, PT, R15, c[0x0][0x3c8], PT ;  /* 0x0000f2000f007a0c */ /* 0x000fe40003fa6270 */
[----:B----4-:R-:W-:Y:S01]  /*d000*/  @!P3 LEA.HI.X R7, R19, R4, R22, 0x2, P2 ;  /* 0x000000041307b211 */ /* 0x010fe200010f1416 */
[----:B------:R1:W-:Y:S01]  /*d010*/  @!P4 ST.E.64 [R2.64], R84 ;  /* 0x000000540200c985 */ /* 0x0003e2000c101b06 */
[----:B------:R-:W-:-:S03]  /*d020*/  ISETP.GE.AND P4, PT, R13, c[0x0][0x3c8], PT ;  /* 0x0000f2000d007a0c */ /* 0x000fc60003f86270 */
[----:B------:R-:W-:Y:S01]  /*d030*/  @!P3 ST.E.64 [R6.64], R88 ;  /* 0x000000580600b985 */ /* 0x000fe2000c101b06 */
[----:B------:R-:W-:Y:S02]  /*d040*/  ISETP.GE.AND P3, PT, R5, c[0x0][0x3c8], PT ;  /* 0x0000f20005007a0c */ /* 0x000fe40003f66270 */
[----:B-1----:R-:W-:-:S04]  /*d050*/  @!P1 LEA R2, P2, R10, R0, 0x2 ;  /* 0x000000000a029211 */ /* 0x002fc800078410ff */
[----:B------:R-:W-:Y:S02]  /*d060*/  @!P1 LEA.HI.X R3, R10, R4, R11, 0x2, P2 ;  /* 0x000000040a039211 */ /* 0x000fe400010f140b */
[----:B------:R-:W-:-:S03]  /*d070*/  @!P6 LEA R10, P2, R17, R0, 0x2 ;  /* 0x00000000110ae211 */ /* 0x000fc600078410ff */
[----:B------:R1:W-:Y:S01]  /*d080*/  @!P1 ST.E.64 [R2.64], R92 ;  /* 0x0000005c02009985 */ /* 0x0003e2000c101b06 */
[----:B------:R-:W-:-:S04]  /*d090*/  @!P5 LEA R8, P1, R15, R0, 0x2 ;  /* 0x000000000f08d211 */ /* 0x000fc800078210ff */
[----:B------:R-:W-:Y:S02]  /*d0a0*/  @!P5 LEA.HI.X R9, R15, R4, R16, 0x2, P1 ;  /* 0x000000040f09d211 */ /* 0x000fe400008f1410 */
[----:B-1----:R-:W-:-:S04]  /*d0b0*/  @!P3 LEA R2, P1, R5, R0, 0x2 ;  /* 0x000000000502b211 */ /* 0x002fc800078210ff */
[-C--:B------:R-:W-:Y:S02]  /*d0c0*/  @!P3 LEA.HI.X R3, R5, R4.reuse, R12, 0x2, P1 ;  /* 0x000000040503b211 */ /* 0x080fe400008f140c */
[----:B--2---:R-:W-:Y:S02]  /*d0d0*/  @!P6 LEA.HI.X R11, R17, R4, R18, 0x2, P2 ;  /* 0x00000004110be211 */ /* 0x004fe400010f1412 */
[----:B------:R-:W-:-:S04]  /*d0e0*/  @!P4 LEA R6, P2, R13, R0, 0x2 ;  /* 0x000000000d06c211 */ /* 0x000fc800078410ff */
[----:B------:R-:W-:Y:S01]  /*d0f0*/  @!P4 LEA.HI.X R7, R13, R4, R14, 0x2, P2 ;  /* 0x000000040d07c211 */ /* 0x000fe200010f140e */
[----:B------:R1:W-:Y:S04]  /*d100*/  @!P6 ST.E.64 [R10.64], R108 ;  /* 0x0000006c0a00e985 */ /* 0x0003e8000c101b06 */
[----:B------:R1:W-:Y:S04]  /*d110*/  @!P5 ST.E.64 [R8.64], R104 ;  /* 0x000000680800d985 */ /* 0x0003e8000c101b06 */
[----:B------:R1:W-:Y:S04]  /*d120*/  @!P4 ST.E.64 [R6.64], R96 ;  /* 0x000000600600c985 */ /* 0x0003e8000c101b06 */
[----:B------:R1:W-:Y:S02]  /*d130*/  @!P3 ST.E.64 [R2.64], R48 ;  /* 0x000000300200b985 */ /* 0x0003e4000c101b06 */
.L_x_1280:
[----:B------:R-:W-:Y:S05]  /*d140*/  BSYNC B0 ;  /* 0x0000000000007941 */ /* 0x000fea0003800000 */
.L_x_1279:
[----:B------:R-:W-:Y:S05]  /*d150*/  BRA.DIV ~URZ, `(.L_x_1281) ;  /* 0x000034327f007947 */ /* 0x000fea000b800000 */
[----:B--2---:R2:W1:Y:S04]  /*d160*/  SHFL.IDX PT, R4, R20, 0x1, 0x1c1f ;  /* 0x003c1f0014047f89 */ /* 0x00446800000e0000 */
[----:B----4-:R2:W4:Y:S02]  /*d170*/  SHFL.IDX PT, R0, R21, 0x1, 0x1c1f ;  /* 0x003c1f0015007f89 */ /* 0x01052400000e0000 */
.L_x_1335:
[----:B------:R-:W-:Y:S05]  /*d180*/  @P0 BRA `(.L_x_1276) ;  /* 0x00001b5000000947 */ /* 0x000fea0003800000 */
[----:B--23--:R-:W2:Y:S04]  /*d190*/  LDL R21, [R1+0x10] ;  /* 0x0000100001157983 */ /* 0x00cea80000100800 */
[----:B------:R-:W3:Y:S04]  /*d1a0*/  LDL R13, [R1+0x64] ;  /* 0x00006400010d7983 */ /* 0x000ee80000100800 */
[----:B------:R-:W5:Y:S04]  /*d1b0*/  LDL R12, [R1+0x60] ;  /* 0x00006000010c7983 */ /* 0x000f680000100800 */
[----:B-1--4-:R-:W4:Y:S04]  /*d1c0*/  LDL R20, [R1+0xa0] ;  /* 0x0000a00001147983 */ /* 0x012f280000100800 */
[----:B------:R-:W4:Y:S04]  /*d1d0*/  LDL R22, [R1+0xdc] ;  /* 0x0000dc0001167983 */ /* 0x000f280000100800 */
        /* <DEDUP_REMOVED lines=8> */
[----:B------:R-:W4:Y:S01]  /*d260*/  LDL R24, [R1+0xc4] ;  /* 0x0000c40001187983 */ /* 0x000f220000100800 */
[----:B--2---:R-:W-:-:S02]  /*d270*/  ISETP.GE.AND P0, PT, R21, c[0x0][0x3c8], PT ;  /* 0x0000f20015007a0c */ /* 0x004fc40003f06270 */
[----:B------:R-:W-:-:S04]  /*d280*/  IADD3 R2, R21, 0x18, RZ ;  /* 0x0000001815027810 */ /* 0x000fc80007ffe0ff */
[----:B------:R-:W-:Y:S02]  /*d290*/  ISETP.GE.AND P3, PT, R2, c[0x0][0x3c8], PT ;  /* 0x0000f20002007a0c */ /* 0x000fe40003f66270 */
[----:B---3--:R-:W-:-:S05]  /*d2a0*/  ISETP.GE.AND P5, PT, R13, c[0x0][0x3c8], PT ;  /* 0x0000f2000d007a0c */ /* 0x008fca0003fa6270 */
[----:B------:R-:W-:Y:S02]  /*d2b0*/  @!P0 IMAD.MOV.U32 R6, RZ, RZ, R0 ;  /* 0x000000ffff068224 */ /* 0x000fe400078e0000 */
[----:B------:R-:W-:Y:S01]  /*d2c0*/  @!P0 IMAD.MOV.U32 R7, RZ, RZ, R4 ;  /* 0x000000ffff078224 */ /* 0x000fe200078e0004 */
[----:B-----5:R-:W-:Y:S02]  /*d2d0*/  ISETP.GE.AND P4, PT, R12, c[0x0][0x3c8], PT ;  /* 0x0000f2000c007a0c */ /* 0x020fe40003f86270 */
[----:B------:R-:W-:Y:S01]  /*d2e0*/  SHF.R.S32.HI R5, RZ, 0x1f, R2 ;  /* 0x0000001fff057819 */ /* 0x000fe20000011402 */
[C---:B------:R-:W-:Y:S01]  /*d2f0*/  @!P0 IMAD.WIDE R6, R21.reuse, 0x4, R6 ;  /* 0x0000000415068825 */ /* 0x040fe200078e0206 */
[C---:B------:R-:W-:Y:S02]  /*d300*/  @!P3 LEA R16, P1, R2.reuse, R0, 0x2 ;  /* 0x000000000210b211 */ /* 0x040fe400078210ff */
[----:B------:R-:W-:Y:S02]  /*d310*/  IADD3 R3, R21, 0x20, RZ ;  /* 0x0000002015037810 */ /* 0x000fe40007ffe0ff */
[----:B------:R1:W-:Y:S01]  /*d320*/  @!P0 ST.E.64 [R6.64], R112 ;  /* 0x0000007006008985 */ /* 0x0003e2000c101b06 */
[----:B------:R-:W-:-:S02]  /*d330*/  @!P3 LEA.HI.X R17, R2, R4, R5, 0x2, P1 ;  /* 0x000000040211b211 */ /* 0x000fc400008f1405 */
[----:B------:R-:W-:Y:S02]  /*d340*/  ISETP.GE.AND P2, PT, R3, c[0x0][0x3c8], PT ;  /* 0x0000f20003007a0c */ /* 0x000fe40003f46270 */
[-C--:B------:R-:W-:Y:S02]  /*d350*/  @!P5 LEA R10, P1, R13, R0.reuse, 0x2 ;  /* 0x000000000d0ad211 */ /* 0x080fe400078210ff */
[C---:B------:R-:W-:Y:S02]  /*d360*/  IADD3 R2, R21.reuse, 0x28, RZ ;  /* 0x0000002815027810 */ /* 0x040fe40007ffe0ff */
[----:B------:R-:W-:Y:S02]  /*d370*/  @!P4 LEA R8, P0, R12, R0, 0x2 ;  /* 0x000000000c08c211 */ /* 0x000fe400078010ff */
[----:B------:R-:W-:Y:S02]  /*d380*/  IADD3 R5, R21, 0x30, RZ ;  /* 0x0000003015057810 */ /* 0x000fe40007ffe0ff */
[----:B-1----:R-:W-:-:S04]  /*d390*/  SHF.R.S32.HI R7, RZ, 0x1f, R13 ;  /* 0x0000001fff077819 */ /* 0x002fc8000001140d */
[-C--:B------:R-:W-:Y:S02]  /*d3a0*/  @!P5 LEA.HI.X R11, R13, R4.reuse, R7, 0x2, P1 ;  /* 0x000000040d0bd211 */ /* 0x080fe400008f1407 */
[----:B------:R-:W-:Y:S02]  /*d3b0*/  ISETP.GE.AND P1, PT, R2, c[0x0][0x3c8], PT ;  /* 0x0000f20002007a0c */ /* 0x000fe40003f26270 */
[----:B------:R-:W-:Y:S02]  /*d3c0*/  SHF.R.S32.HI R6, RZ, 0x1f, R12 ;  /* 0x0000001fff067819 */ /* 0x000fe4000001140c */
[----:B------:R-:W-:Y:S02]  /*d3d0*/  SHF.R.S32.HI R7, RZ, 0x1f, R3 ;  /* 0x0000001fff077819 */ /* 0x000fe40000011403 */
[----:B------:R-:W-:Y:S02]  /*d3e0*/  @!P4 LEA.HI.X R9, R12, R4, R6, 0x2, P0 ;  /* 0x000000040c09c211 */ /* 0x000fe400000f1406 */
[----:B------:R-:W-:-:S02]  /*d3f0*/  @!P2 LEA R12, P6, R3, R0, 0x2 ;  /* 0x00000000030ca211 */ /* 0x000fc400078c10ff */
[----:B------:R-:W-:Y:S02]  /*d400*/  ISETP.GE.AND P0, PT, R5, c[0x0][0x3c8], PT ;  /* 0x0000f20005007a0c */ /* 0x000fe40003f06270 */
[----:B------:R-:W-:Y:S01]  /*d410*/  IADD3 R6, R21, 0x38, RZ ;  /* 0x0000003815067810 */ /* 0x000fe20007ffe0ff */
[----:B------:R1:W-:Y:S01]  /*d420*/  @!P5 ST.E.64 [R10.64], R120 ;  /* 0x000000780a00d985 */ /* 0x0003e2000c101b06 */
[----:B------:R-:W-:Y:S02]  /*d430*/  @!P2 LEA.HI.X R13, R3, R4, R7, 0x2, P6 ;  /* 0x00000004030da211 */ /* 0x000fe400030f1407 */
[----:B------:R-:W-:Y:S01]  /*d440*/  ISETP.GE.AND P5, PT, R6, c[0x0][0x3c8], PT ;  /* 0x0000f20006007a0c */ /* 0x000fe20003fa6270 */
[----:B------:R2:W-:Y:S01]  /*d450*/  @!P4 ST.E.64 [R8.64], R116 ;  /* 0x000000740800c985 */ /* 0x0005e2000c101b06 */
[----:B------:R-:W-:Y:S02]  /*d460*/  SHF.R.S32.HI R7, RZ, 0x1f, R2 ;  /* 0x0000001fff077819 */ /* 0x000fe40000011402 */
[----:B------:R-:W-:-:S03]  /*d470*/  IADD3 R3, R21, 0x40, RZ ;  /* 0x0000004015037810 */ /* 0x000fc60007ffe0ff */
[-C--:B------:R-:W-:Y:S02]  /*d480*/  @!P0 LEA R14, P6, R5, R0.reuse, 0x2 ;  /* 0x00000000050e8211 */ /* 0x080fe400078c10ff */
[----:B-1----:R-:W-:-:S04]  /*d490*/  @!P1 LEA R10, P4, R2, R0, 0x2 ;  /* 0x00000000020a9211 */ /* 0x002fc800078810ff */
[----:B------:R-:W-:Y:S02]  /*d4a0*/  @!P1 LEA.HI.X R11, R2, R4, R7, 0x2, P4 ;  /* 0x00000004020b9211 */ /* 0x000fe400020f1407 */
[----:B------:R-:W-:Y:S02]  /*d4b0*/  ISETP.GE.AND P4, PT, R3, c[0x0][0x3c8], PT ;  /* 0x0000f20003007a0c */ /* 0x000fe40003f86270 */
[----:B--2---:R-:W-:-:S04]  /*d4c0*/  SHF.R.S32.HI R8, RZ, 0x1f, R5 ;  /* 0x0000001fff087819 */ /* 0x004fc80000011405 */
[----:B------:R-:W-:Y:S02]  /*d4d0*/  @!P0 LEA.HI.X R15, R5, R4, R8, 0x2, P6 ;  /* 0x00000004050f8211 */ /* 0x000fe400030f1408 */
[----:B------:R-:W-:Y:S02]  /*d4e0*/  SHF.R.S32.HI R5, RZ, 0x1f, R6 ;  /* 0x0000001fff057819 */ /* 0x000fe40000011406 */
[C---:B------:R-:W-:Y:S02]  /*d4f0*/  @!P5 LEA R8, P6, R6.reuse, R0, 0x2 ;  /* 0x000000000608d211 */ /* 0x040fe400078c10ff */
[----:B------:R-:W-:Y:S02]  /*d500*/  IADD3 R2, R21, 0x48, RZ ;  /* 0x0000004815027810 */ /* 0x000fe40007ffe0ff */
[----:B------:R-:W-:Y:S02]  /*d510*/  @!P5 LEA.HI.X R9, R6, R4, R5, 0x2, P6 ;  /* 0x000000040609d211 */ /* 0x000fe400030f1405 */
[----:B------:R-:W-:-:S02]  /*d520*/  SHF.R.S32.HI R5, RZ, 0x1f, R3 ;  /* 0x0000001fff057819 */ /* 0x000fc40000011403 */
[C---:B------:R-:W-:Y:S01]  /*d530*/  @!P4 LEA R18, P6, R3.reuse, R0, 0x2 ;  /* 0x000000000312c211 */ /* 0x040fe200078c10ff */
[----:B------:R-:W-:Y:S01]  /*d540*/  @!P3 ST.E.64 [R16.64], R124 ;  /* 0x0000007c1000b985 */ /* 0x000fe2000c101b06 */
[----:B------:R-:W-:Y:S02]  /*d550*/  ISETP.GE.AND P3, PT, R2, c[0x0][0x3c8], PT ;  /* 0x0000f20002007a0c */ /* 0x000fe40003f66270 */
[----:B------:R-:W-:Y:S02]  /*d560*/  @!P4 LEA.HI.X R19, R3, R4, R5, 0x2, P6 ;  /* 0x000000040313c211 */ /* 0x000fe400030f1405 */
[C---:B------:R-:W-:Y:S02]  /*d570*/  IADD3 R5, R21.reuse, 0x50, RZ ;  /* 0x0000005015057810 */ /* 0x040fe40007ffe0ff */
[----:B------:R-:W-:Y:S01]  /*d580*/  IADD3 R3, R21, 0x58, RZ ;  /* 0x0000005815037810 */ /* 0x000fe20007ffe0ff */
[----:B------:R1:W-:Y:S01]  /*d590*/  @!P2 ST.E.64 [R12.64], R138 ;  /* 0x0000008a0c00a985 */ /* 0x0003e2000c101b06 */
[----:B------:R-:W-:-:S03]  /*d5a0*/  ISETP.GE.AND P2, PT, R5, c[0x0][0x3c8], PT ;  /* 0x0000f20005007a0c */ /* 0x000fc60003f46270 */
[----:B------:R-:W-:Y:S01]  /*d5b0*/  @!P1 ST.E.64 [R10.64], R128 ;  /* 0x000000800a009985 */ /* 0x000fe2000c101b06 */
[----:B------:R-:W-:Y:S02]  /*d5c0*/  ISETP.GE.AND P1, PT, R3, c[0x0][0x3c8], PT ;  /* 0x0000f20003007a0c */ /* 0x000fe40003f26270 */
[----:B------:R-:W-:Y:S01]  /*d5d0*/  SHF.R.S32.HI R7, RZ, 0x1f, R2 ;  /* 0x0000001fff077819 */ /* 0x000fe20000011402 */
[----:B------:R-:W-:Y:S04]  /*d5e0*/  @!P0 ST.E.64 [R14.64], R146 ;  /* 0x000000920e008985 */ /* 0x000fe8000c101b06 */
[----:B------:R2:W-:Y:S04]  /*d5f0*/  @!P5 ST.E.64 [R8.64], R142 ;  /* 0x0000008e0800d985 */ /* 0x0005e8000c101b06 */
[----:B------:R3:W-:Y:S01]  /*d600*/  @!P4 ST.E.64 [R18.64], R150 ;  /* 0x000000961200c985 */ /* 0x0007e2000c101b06 */
[----:B-1----:R-:W-:-:S04]  /*d610*/  @!P3 LEA R12, P6, R2, R0, 0x2 ;  /* 0x00000000020cb211 */ /* 0x002fc800078c10ff */
[----:B------:R-:W-:Y:S02]  /*d620*/  @!P3 LEA.HI.X R13, R2, R4, R7, 0x2, P6 ;  /* 0x00000004020db211 */ /* 0x000fe400030f1407 */
[----:B------:R-:W-:Y:S02]  /*d630*/  SHF.R.S32.HI R7, RZ, 0x1f, R3 ;  /* 0x0000001fff077819 */ /* 0x000fe40000011403 */
[-C--:B------:R-:W-:Y:S02]  /*d640*/  @!P1 LEA R16, P6, R3, R0.reuse, 0x2 ;  /* 0x0000000003109211 */ /* 0x080fe400078c10ff */
[----:B--2---:R-:W-:Y:S02]  /*d650*/  SHF.R.S32.HI R9, RZ, 0x1f, R5 ;  /* 0x0000001fff097819 */ /* 0x004fe40000011405 */
[----:B------:R-:W-:Y:S02]  /*d660*/  @!P2 LEA R8, P5, R5, R0, 0x2 ;  /* 0x000000000508a211 */ /* 0x000fe400078a10ff */
[-C--:B------:R-:W-:Y:S01]  /*d670*/  @!P1 LEA.HI.X R17, R3, R4.reuse, R7, 0x2, P6 ;  /* 0x0000000403119211 */ /* 0x080fe200030f1407 */
[----:B---3--:R-:W2:Y:S01]  /*d680*/  LDL R19, [R1+0xd8] ;  /* 0x0000d80001137983 */ /* 0x008ea20000100800 */
[----:B------:R-:W-:-:S03]  /*d690*/  @!P2 LEA.HI.X R9, R5, R4, R9, 0x2, P5 ;  /* 0x000000040509a211 */ /* 0x000fc600028f1409 */
[----:B------:R1:W-:Y:S04]  /*d6a0*/  @!P3 ST.E.64 [R12.64], R154 ;  /* 0x0000009a0c00b985 */ /* 0x0003e8000c101b06 */
[----:B------:R-:W-:Y:S04]  /*d6b0*/  @!P2 ST.E.64 [R8.64], R152 ;  /* 0x000000980800a985 */ /* 0x000fe8000c101b06 */
[----:B------:R3:W-:Y:S01]  /*d6c0*/  @!P1 ST.E.64 [R16.64], R158 ;  /* 0x0000009e10009985 */ /* 0x0007e2000c101b06 */
[----:B------:R-:W-:-:S03]  /*d6d0*/  IADD3 R6, R21, 0x60, RZ ;  /* 0x0000006015067810 */ /* 0x000fc60007ffe0ff */
[----:B------:R-:W5:Y:S04]  /*d6e0*/  LDL R18, [R1+0x7c] ;  /* 0x00007c0001127983 */ /* 0x000f680000100800 */
[----:B-1----:R-:W5:Y:S01]  /*d6f0*/  LDL R13, [R1+0xd0] ;  /* 0x0000d000010d7983 */ /* 0x002f620000100800 */
[C---:B------:R-:W-:Y:S02]  /*d700*/  IADD3 R2, R21.reuse, 0x68, RZ ;  /* 0x0000006815027810 */ /* 0x040fe40007ffe0ff */
[----:B------:R-:W-:Y:S01]  /*d710*/  IADD3 R5, R21, 0x70, RZ ;  /* 0x0000007015057810 */ /* 0x000fe20007ffe0ff */
[----:B------:R-:W5:Y:S04]  /*d720*/  LDL R12, [R1+0x70] ;  /* 0x00007000010c7983 */ /* 0x000f680000100800 */
[----:B---3--:R-:W3:Y:S01]  /*d730*/  LDL R17, [R1+0xd4] ;  /* 0x0000d40001117983 */ /* 0x008ee20000100800 */
[----:B------:R-:W-:-:S02]  /*d740*/  ISETP.GE.AND P0, PT, R6, c[0x0][0x3c8], PT ;  /* 0x0000f20006007a0c */ /* 0x000fc40003f06270 */
[----:B------:R-:W-:Y:S01]  /*d750*/  ISETP.GE.AND P5, PT, R2, c[0x0][0x3c8], PT ;  /* 0x0000f20002007a0c */ /* 0x000fe20003fa6270 */
[----:B------:R-:W3:Y:S01]  /*d760*/  LDL R16, [R1+0x78] ;  /* 0x0000780001107983 */ /* 0x000ee20000100800 */
[----:B------:R-:W-:-:S09]  /*d770*/  SHF.R.S32.HI R3, RZ, 0x1f, R6 ;  /* 0x0000001fff037819 */ /* 0x000fd20000011406 */
[----:B------:R-:W-:-:S04]  /*d780*/  @!P0 LEA R10, P6, R6, R0, 0x2 ;  /* 0x00000000060a8211 */ /* 0x000fc800078c10ff */
[----:B------:R-:W-:Y:S02]  /*d790*/  @!P0 LEA.HI.X R11, R6, R4, R3, 0x2, P6 ;  /* 0x00000004060b8211 */ /* 0x000fe400030f1403 */
[----:B------:R-:W-:Y:S02]  /*d7a0*/  SHF.R.S32.HI R3, RZ, 0x1f, R2 ;  /* 0x0000001fff037819 */ /* 0x000fe40000011402 */
[C---:B------:R-:W-:Y:S02]  /*d7b0*/  @!P5 LEA R14, P6, R2.reuse, R0, 0x2 ;  /* 0x00000000020ed211 */ /* 0x040fe400078c10ff */
[----:B------:R-:W-:Y:S02]  /*d7c0*/  ISETP.GE.AND P4, PT, R5, c[0x0][0x3c8], PT ;  /* 0x0000f20005007a0c */ /* 0x000fe40003f86270 */
[----:B------:R-:W-:Y:S02]  /*d7d0*/  @!P5 LEA.HI.X R15, R2, R4, R3, 0x2, P6 ;  /* 0x00000004020fd211 */ /* 0x000fe400030f1403 */
[----:B------:R-:W-:-:S04]  /*d7e0*/  IADD3 R3, R21, 0x78, RZ ;  /* 0x0000007815037810 */ /* 0x000fc80007ffe0ff */
[----:B------:R-:W-:Y:S02]  /*d7f0*/  ISETP.GE.AND P3, PT, R3, c[0x0][0x3c8], PT ;  /* 0x0000f20003007a0c */ /* 0x000fe40003f66270 */
[----:B------:R-:W-:Y:S02]  /*d800*/  SHF.R.S32.HI R6, RZ, 0x1f, R5 ;  /* 0x0000001fff067819 */ /* 0x000fe40000011405 */
[----:B------:R-:W-:Y:S02]  /*d810*/  IADD3 R2, R21, 0x80, RZ ;  /* 0x0000008015027810 */ /* 0x000fe40007ffe0ff */
[C---:B------:R-:W-:Y:S01]  /*d820*/  @!P4 LEA R8, P6, R5.reuse, R0, 0x2 ;  /* 0x000000000508c211 */ /* 0x040fe200078c10ff */
[----:B------:R1:W-:Y:S01]  /*d830*/  @!P0 ST.E.64 [R10.64], R156 ;  /* 0x0000009c0a008985 */ /* 0x0003e2000c101b06 */
[----:B------:R-:W-:Y:S02]  /*d840*/  ISETP.GE.AND P2, PT, R2, c[0x0][0x3c8], PT ;  /* 0x0000f20002007a0c */ /* 0x000fe40003f46270 */
[----:B------:R-:W-:-:S02]  /*d850*/  @!P4 LEA.HI.X R9, R5, R4, R6, 0x2, P6 ;  /* 0x000000040509c211 */ /* 0x000fc400030f1406 */
[----:B------:R-:W-:Y:S02]  /*d860*/  IADD3 R5, R21, 0x88, RZ ;  /* 0x0000008815057810 */ /* 0x000fe40007ffe0ff */
[----:B------:R-:W-:Y:S01]  /*d870*/  SHF.R.S32.HI R7, RZ, 0x1f, R3 ;  /* 0x0000001fff077819 */ /* 0x000fe20000011403 */
[----:B------:R1:W-:Y:S01]  /*d880*/  @!P5 ST.E.64 [R14.64], R166 ;  /* 0x000000a60e00d985 */ /* 0x0003e2000c101b06 */
[----:B------:R-:W-:Y:S02]  /*d890*/  @!P3 LEA R6, P0, R3, R0, 0x2 ;  /* 0x000000000306b211 */ /* 0x000fe400078010ff */
[----:B------:R-:W-:Y:S01]  /*d8a0*/  ISETP.GE.AND P1, PT, R5, c[0x0][0x3c8], PT ;  /* 0x0000f20005007a0c */ /* 0x000fe20003f26270 */
[----:B------:R-:W3:Y:S01]  /*d8b0*/  LDL R21, [R1+0x84] ;  /* 0x0000840001157983 */ /* 0x000ee20000100800 */
[----:B------:R-:W-:Y:S02]  /*d8c0*/  @!P3 LEA.HI.X R7, R3, R4, R7, 0x2, P0 ;  /* 0x000000040307b211 */ /* 0x000fe400000f1407 */
[----:B----4-:R-:W-:Y:S01]  /*d8d0*/  ISETP.GE.AND P0, PT, R20, c[0x0][0x3c8], PT ;  /* 0x0000f20014007a0c */ /* 0x010fe20003f06270 */
[----:B------:R-:W-:Y:S01]  /*d8e0*/  @!P4 ST.E.64 [R8.64], R160 ;  /* 0x000000a00800c985 */ /* 0x000fe2000c101b06 */
[----:B------:R-:W-:-:S03]  /*d8f0*/  SHF.R.S32.HI R3, RZ, 0x1f, R5 ;  /* 0x0000001fff037819 */ /* 0x000fc60000011405 */
[----:B------:R4:W-:Y:S01]  /*d900*/  @!P3 ST.E.64 [R6.64], R58 ;  /* 0x0000003a0600b985 */ /* 0x0009e2000c101b06 */
[----:B-1----:R-:W-:Y:S02]  /*d910*/  SHF.R.S32.HI R11, RZ, 0x1f, R2 ;  /* 0x0000001fff0b7819 */ /* 0x002fe40000011402 */
[----:B------:R-:W-:-:S04]  /*d920*/  @!P2 LEA R10, P6, R2, R0, 0x2 ;  /* 0x00000000020aa211 */ /* 0x000fc800078c10ff */
[----:B------:R-:W-:Y:S02]  /*d930*/  @!P2 LEA.HI.X R11, R2, R4, R11, 0x2, P6 ;  /* 0x00000004020ba211 */ /* 0x000fe400030f140b */
[-C--:B------:R-:W-:Y:S01]  /*d940*/  @!P0 LEA R2, P6, R20, R0.reuse, 0x2 ;  /* 0x0000000014028211 */ /* 0x080fe200078c10ff */
[----:B------:R-:W3:Y:S04]  /*d950*/  LDL R14, [R1+0x74] ;  /* 0x00007400010e7983 */ /* 0x000ee80000100800 */
[----:B------:R-:W3:Y:S01]  /*d960*/  LDL R15, [R1+0xb0] ;  /* 0x0000b000010f7983 */ /* 0x000ee20000100800 */
[----:B----4-:R-:W-:-:S04]  /*d970*/  @!P1 LEA R6, P3, R5, R0, 0x2 ;  /* 0x0000000005069211 */ /* 0x010fc800078610ff */
[-C--:B------:R-:W-:Y:S02]  /*d980*/  @!P1 LEA.HI.X R7, R5, R4.reuse, R3, 0x2, P3 ;  /* 0x0000000405079211 */ /* 0x080fe400018f1403 */
[----:B------:R-:W-:Y:S02]  /*d990*/  @!P0 LEA.HI.X R3, R20, R4, R22, 0x2, P6 ;  /* 0x0000000414038211 */ /* 0x000fe400030f1416 */
[----:B------:R-:W-:Y:S01]  /*d9a0*/  ISETP.GE.AND P5, PT, R31, c[0x0][0x3c8], PT ;  /* 0x0000f2001f007a0c */ /* 0x000fe20003fa6270 */
[----:B------:R-:W4:Y:S01]  /*d9b0*/  LDL R20, [R1+0x80] ;  /* 0x0000800001147983 */ /* 0x000f220000100800 */
[C---:B------:R-:W-:Y:S02]  /*d9c0*/  ISETP.GE.AND P4, PT, R30.reuse, c[0x0][0x3c8], PT ;  /* 0x0000f2001e007a0c */ /* 0x040fe40003f86270 */
[----:B------:R-:W-:Y:S01]  /*d9d0*/  ISETP.GE.AND P3, PT, R29, c[0x0][0x3c8], PT ;  /* 0x0000f2001d007a0c */ /* 0x000fe20003f66270 */
[----:B------:R-:W4:Y:S04]  /*d9e0*/  LDL R22, [R1+0xc0] ;  /* 0x0000c00001167983 */ /* 0x000f280000100800 */
[----:B------:R1:W-:Y:S04]  /*d9f0*/  @!P2 ST.E.64 [R10.64], R162 ;  /* 0x000000a20a00a985 */ /* 0x0003e8000c101b06 */
[-C--:B------:R-:W-:Y:S01]  /*da00*/  @!P5 LEA R8, P6, R31, R0.reuse, 0x2 ;  /* 0x000000001f08d211 */ /* 0x080fe200078c10ff */
[----:B------:R1:W-:Y:S04]  /*da10*/  @!P1 ST.E.64 [R6.64], R74 ;  /* 0x0000004a06009985 */ /* 0x0003e8000c101b06 */
[----:B------:R2:W-:Y:S04]  /*da20*/  @!P0 ST.E.64 [R2.64], R50 ;  /* 0x0000003202008985 */ /* 0x0005e8000c101b06 */
[----:B------:R-:W4:Y:S04]  /*da30*/  LDL R5, [R1+0x6c] ;  /* 0x00006c0001057983 */ /* 0x000f280000100800 */
[----:B-1----:R-:W4:Y:S01]  /*da40*/  LDL R10, [R1+0xbc] ;  /* 0x0000bc00010a7983 */ /* 0x002f220000100800 */
[----:B------:R-:W-:-:S02]  /*da50*/  @!P4 LEA R6, P0, R30, R0, 0x2 ;  /* 0x000000001e06c211 */ /* 0x000fc400078010ff */
[----:B--2---:R-:W-:Y:S02]  /*da60*/  @!P5 LEA.HI.X R9, R31, R4, R19, 0x2, P6 ;  /* 0x000000041f09d211 */ /* 0x004fe400030f1413 */
[C---:B------:R-:W-:Y:S01]  /*da70*/  @!P3 LEA R2, P6, R29.reuse, R0, 0x2 ;  /* 0x000000001d02b211 */ /* 0x040fe200078c10ff */
[----:B------:R-:W2:Y:S03]  /*da80*/  LDL R19, [R1+0xb8] ;  /* 0x0000b80001137983 */ /* 0x000ea60000100800 */
[-C--:B-----5:R-:W-:Y:S02]  /*da90*/  @!P3 LEA.HI.X R3, R29, R4.reuse, R13, 0x2, P6 ;  /* 0x000000041d03b211 */ /* 0x0a0fe400030f140d */
[----:B------:R-:W5:Y:S01]  /*daa0*/  LDL R13, [R1+0xac] ;  /* 0x0000ac00010d7983 */ /* 0x000f620000100800 */
[----:B---3--:R-:W-:-:S03]  /*dab0*/  @!P4 LEA.HI.X R7, R30, R4, R17, 0x2, P0 ;  /* 0x000000041e07c211 */ /* 0x008fc600000f1411 */
[----:B------:R-:W3:Y:S01]  /*dac0*/  LDL R17, [R1+0xb4] ;  /* 0x0000b40001117983 */ /* 0x000ee20000100800 */
[----:B------:R-:W-:Y:S02]  /*dad0*/  ISETP.GE.AND P2, PT, R27, c[0x0][0x3c8], PT ;  /* 0x0000f2001b007a0c */ /* 0x000fe40003f46270 */
[----:B------:R-:W-:Y:S02]  /*dae0*/  ISETP.GE.AND P1, PT, R25, c[0x0][0x3c8], PT ;  /* 0x0000f20019007a0c */ /* 0x000fe40003f26270 */
[----:B------:R-:W-:Y:S01]  /*daf0*/  ISETP.GE.AND P0, PT, R23, c[0x0][0x3c8], PT ;  /* 0x0000f20017007a0c */ /* 0x000fe20003f06270 */
[----:B------:R1:W-:Y:S04]  /*db00*/  @!P5 ST.E.64 [R8.64], R164 ;  /* 0x000000a40800d985 */ /* 0x0003e8000c101b06 */
[----:B------:R1:W-:Y:S04]  /*db10*/  @!P4 ST.E.64 [R6.64], R78 ;  /* 0x0000004e0600c985 */ /* 0x0003e8000c101b06 */
[----:B------:R1:W-:Y:S02]  /*db20*/  @!P3 ST.E.64 [R2.64], R54 ;  /* 0x000000360200b985 */ /* 0x0003e4000c101b06 */
[----:B-1----:R-:W-:-:S02]  /*db30*/  @!P2 LEA R8, P5, R27, R0, 0x2 ;  /* 0x000000001b08a211 */ /* 0x002fc400078a10ff */
[----:B------:R-:W-:Y:S02]  /*db40*/  @!P1 LEA R6, P6, R25, R0, 0x2 ;  /* 0x0000000019069211 */ /* 0x000fe400078c10ff */
[----:B------:R-:W-:Y:S02]  /*db50*/  @!P2 LEA.HI.X R9, R27, R4, R28, 0x2, P5 ;  /* 0x000000041b09a211 */ /* 0x000fe400028f141c */
[----:B------:R-:W-:Y:S02]  /*db60*/  @!P0 LEA R2, P3, R23, R0, 0x2 ;  /* 0x0000000017028211 */ /* 0x000fe400078610ff */
[----:B------:R-:W-:Y:S02]  /*db70*/  ISETP.GE.AND P4, PT, R21, c[0x0][0x3c8], PT ;  /* 0x0000f20015007a0c */ /* 0x000fe40003f86270 */
[-C--:B------:R-:W-:Y:S02]  /*db80*/  @!P1 LEA.HI.X R7, R25, R4.reuse, R26, 0x2, P6 ;  /* 0x0000000419079211 */ /* 0x080fe400030f141a */
[----:B------:R-:W-:Y:S01]  /*db90*/  @!P0 LEA.HI.X R3, R23, R4, R24, 0x2, P3 ;  /* 0x0000000417038211 */ /* 0x000fe200018f1418 */
[----:B------:R-:W-:Y:S01]  /*dba0*/  @!P2 ST.E.64 [R8.64], R90 ;  /* 0x0000005a0800a985 */ /* 0x000fe2000c101b06 */
[----:B------:R-:W-:-:S03]  /*dbb0*/  ISETP.GE.AND P3, PT, R18, c[0x0][0x3c8], PT ;  /* 0x0000f20012007a0c */ /* 0x000fc60003f66270 */
[----:B------:R1:W-:Y:S04]  /*dbc0*/  @!P1 ST.E.64 [R6.64], R82 ;  /* 0x0000005206009985 */ /* 0x0003e8000c101b06 */
[----:B------:R4:W-:Y:S01]  /*dbd0*/  @!P0 ST.E.64 [R2.64], R42 ;  /* 0x0000002a02008985 */ /* 0x0009e2000c101b06 */
[----:B------:R-:W-:Y:S02]  /*dbe0*/  ISETP.GE.AND P2, PT, R16, c[0x0][0x3c8], PT ;  /* 0x0000f20010007a0c */ /* 0x000fe40003f46270 */
[----:B------:R-:W-:Y:S02]  /*dbf0*/  ISETP.GE.AND P1, PT, R14, c[0x0][0x3c8], PT ;  /* 0x0000f2000e007a0c */ /* 0x000fe40003f26270 */
[----:B-1----:R-:W-:Y:S02]  /*dc00*/  @!P4 LEA R6, P0, R21, R0, 0x2 ;  /* 0x000000001506c211 */ /* 0x002fe400078010ff */
[----:B----4-:R-:W-:-:S02]  /*dc10*/  ISETP.GE.AND P5, PT, R20, c[0x0][0x3c8], PT ;  /* 0x0000f20014007a0c */ /* 0x010fc40003fa6270 */
[----:B------:R-:W-:Y:S02]  /*dc20*/  @!P4 LEA.HI.X R7, R21, R4, R22, 0x2, P0 ;  /* 0x000000041507c211 */ /* 0x000fe400000f1416 */
[----:B------:R-:W-:-:S09]  /*dc30*/  ISETP.GE.AND P0, PT, R12, c[0x0][0x3c8], PT ;  /* 0x0000f2000c007a0c */ /* 0x000fd20003f06270 */
[C---:B------:R-:W-:Y:S01]  /*dc40*/  @!P5 LEA R2, P6, R20.reuse, R0, 0x2 ;  /* 0x000000001402d211 */ /* 0x040fe200078c10ff */
[----:B------:R1:W-:Y:S03]  /*dc50*/  @!P4 ST.E.64 [R6.64], R62 ;  /* 0x0000003e0600c985 */ /* 0x0003e6000c101b06 */
[----:B------:R-:W-:Y:S02]  /*dc60*/  @!P5 LEA.HI.X R3, R20, R4, R10, 0x2, P6 ;  /* 0x000000041403d211 */ /* 0x000fe400030f140a */
[-C--:B------:R-:W-:Y:S02]  /*dc70*/  @!P3 LEA R10, P4, R18, R0.reuse, 0x2 ;  /* 0x00000000120ab211 */ /* 0x080fe400078810ff */
[-C--:B------:R-:W-:Y:S01]  /*dc80*/  @!P2 LEA R8, P6, R16, R0.reuse, 0x2 ;  /* 0x000000001008a211 */ /* 0x080fe200078c10ff */
[----:B------:R4:W-:Y:S01]  /*dc90*/  @!P5 ST.E.64 [R2.64], R66 ;  /* 0x000000420200d985 */ /* 0x0009e2000c101b06 */
[----:B-1----:R-:W-:-:S04]  /*dca0*/  @!P1 LEA R6, P5, R14, R0, 0x2 ;  /* 0x000000000e069211 */ /* 0x002fc800078a10ff */
[-C--:B------:R-:W-:Y:S02]  /*dcb0*/  @!P1 LEA.HI.X R7, R14, R4.reuse, R15, 0x2, P5 ;  /* 0x000000040e079211 */ /* 0x080fe400028f140f */
[----:B--2---:R-:W-:Y:S02]  /*dcc0*/  @!P3 LEA.HI.X R11, R18, R4, R19, 0x2, P4 ;  /* 0x00000004120bb211 */ /* 0x004fe400020f1413 */
[----:B----4-:R-:W-:-:S03]  /*dcd0*/  @!P0 LEA R2, P4, R12, R0, 0x2 ;  /* 0x000000000c028211 */ /* 0x010fc600078810ff */
[----:B------:R1:W-:Y:S01]  /*dce0*/  @!P3 ST.E.64 [R10.64], R94 ;  /* 0x0000005e0a00b985 */ /* 0x0003e2000c101b06 */
[-C--:B-----5:R-:W-:Y:S02]  /*dcf0*/  @!P0 LEA.HI.X R3, R12, R4.reuse, R13, 0x2, P4 ;  /* 0x000000040c038211 */ /* 0x0a0fe400020f140d */
[----:B---3--:R-:W-:-:S05]  /*dd00*/  @!P2 LEA.HI.X R9, R16, R4, R17, 0x2, P6 ;  /* 0x000000041009a211 */ /* 0x008fca00030f1411 */
[----:B------:R1:W-:Y:S04]  /*dd10*/  @!P2 ST.E.64 [R8.64], R86 ;  /* 0x000000560800a985 */ /* 0x0003e8000c101b06 */
[----:B------:R1:W-:Y:S04]  /*dd20*/  @!P1 ST.E.64 [R6.64], R70 ;  /* 0x0000004606009985 */ /* 0x0003e8000c101b06 */
[----:B------:R1:W-:Y:S01]  /*dd30*/  @!P0 ST.E.64 [R2.64], R46 ;  /* 0x0000002e02008985 */ /* 0x0003e2000c101b06 */
[----:B------:R-:W-:-:S13]  /*dd40*/  ISETP.GE.AND P0, PT, R5, c[0x0][0x3c8], PT ;  /* 0x0000f20005007a0c */ /* 0x000fda0003f06270 */
[----:B------:R-:W-:Y:S05]  /*dd50*/  @P0 BRA `(.L_x_1276) ;  /* 0x00000f8000000947 */ /* 0x000fea0003800000 */
[----:B------:R-:W2:Y:S01]  /*dd60*/  LDL R12, [R1+0xa8] ;  /* 0x0000a800010c7983 */ /* 0x000ea20000100800 */
[----:B-1----:R-:W-:-:S04]  /*dd70*/  LEA R2, P0, R5, R0, 0x2 ;  /* 0x0000000005027211 */ /* 0x002fc800078010ff */
[----:B--2---:R-:W-:-:S05]  /*dd80*/  LEA.HI.X R3, R5, R4, R12, 0x2, P0 ;  /* 0x0000000405037211 */ /* 0x004fca00000f140c */
[----:B------:R1:W-:Y:S01]  /*dd90*/  ST.E.64 [R2.64], R38 ;  /* 0x0000002602007985 */ /* 0x0003e2000c101b06 */
[----:B------:R-:W-:Y:S05]  /*dda0*/  BRA `(.L_x_1276) ;  /* 0x00000f3000007947 */ /* 0x000fea0003800000 */
.L_x_1261:
        /* <DEDUP_REMOVED lines=22> */
.L_x_1282:
        /* <DEDUP_REMOVED lines=57> */
.L_x_1284:
[----:B------:R-:W-:Y:S05]  /*e2a0*/  BSYNC B0 ;  /* 0x0000000000007941 */ /* 0x000fea0003800000 */
.L_x_1283:
[----:B------:R-:W-:-:S13]  /*e2b0*/  ISETP.GT.AND P0, PT, R16, 0x1, PT ;  /* 0x000000011000780c */ /* 0x000fda0003f04270 */
[----:B------:R-:W-:Y:S05]  /*e2c0*/  @P0 BRA `(.L_x_1276) ;  /* 0x00000a1000000947 */ /* 0x000fea0003800000 */
[----:B------:R-:W2:Y:S04]  /*e2d0*/  LDL.LU R4, [R1+0x1c] ;  /* 0x00001c0001047983 */ /* 0x000ea80000300800 */
[----:B-1----:R-:W3:Y:S04]  /*e2e0*/  LDL.LU R2, [R1+0x24] ;  /* 0x0000240001027983 */ /* 0x002ee80000300800 */
[----:B------:R-:W4:Y:S04]  /*e2f0*/  LDL R6, [R1+0xa4] ;  /* 0x0000a40001067983 */ /* 0x000f280000100800 */
[----:B------:R-:W1:Y:S02]  /*e300*/  S2R R12, SR_TID.X ;  /* 0x00000000000c7919 */ /* 0x000e640000002100 */
[----:B-1----:R-:W-:-:S04]  /*e310*/  SHF.R.S32.HI R11, RZ, 0x1f, R12 ;  /* 0x0000001fff0b7819 */ /* 0x002fc8000001140c */
[----:B------:R-:W-:-:S04]  /*e320*/  LEA.HI R11, R11, R12, RZ, 0x3 ;  /* 0x0000000c0b0b7211 */ /* 0x000fc800078f18ff */
[----:B------:R-:W-:Y:S02]  /*e330*/  SHF.R.S32.HI R11, RZ, 0x3, R11 ;  /* 0x00000003ff0b7819 */ /* 0x000fe4000001140b */
[----:B--2---:R-:W-:Y:S02]  /*e340*/  MOV R8, R4 ;  /* 0x0000000400087202 */ /* 0x004fe40000000f00 */
[----:B------:R-:W-:Y:S02]  /*e350*/  MOV R4, c[0x0][0x4e8] ;  /* 0x00013a0000047a02 */ /* 0x000fe40000000f00 */
[----:B---3--:R-:W-:Y:S01]  /*e360*/  MOV R10, R2 ;  /* 0x00000002000a7202 */ /* 0x008fe20000000f00 */
[----:B------:R-:W-:Y:S01]  /*e370*/  IMAD R2, R13, c[0x0][0x3a0], RZ ;  /* 0x0000e8000d027a24 */ /* 0x000fe200078e02ff */
[----:B------:R-:W-:Y:S01]  /*e380*/  ISETP.NE.AND P0, PT, R4, 0x1, PT ;  /* 0x000000010400780c */ /* 0x000fe20003f05270 */
[----:B------:R-:W-:Y:S01]  /*e390*/  IMAD.WIDE.U32 R4, R0, c[0x0][0x3a0], RZ ;  /* 0x0000e80000047a25 */ /* 0x000fe200078e00ff */
[----:B------:R-:W-:-:S03]  /*e3a0*/  LEA R14, R10, R11, 0x7 ;  /* 0x0000000b0a0e7211 */ /* 0x000fc600078e38ff */
[----:B------:R-:W-:Y:S01]  /*e3b0*/  IMAD R0, R0, c[0x0][0x3a4], R2 ;  /* 0x0000e90000007a24 */ /* 0x000fe200078e0202 */
[----:B----4-:R-:W-:Y:S01]  /*e3c0*/  LEA R2, R10, R6, 0x7 ;  /* 0x000000060a027211 */ /* 0x010fe200078e38ff */
[----:B------:R-:W-:-:S03]  /*e3d0*/  IMAD R6, R20, c[0x0][0x3f0], RZ ;  /* 0x0000fc0014067a24 */ /* 0x000fc600078e02ff */
[----:B------:R-:W-:Y:S01]  /*e3e0*/  IADD3 R5, R5, R0, RZ ;  /* 0x0000000005057210 */ /* 0x000fe20007ffe0ff */
[----:B------:R-:W-:Y:S02]  /*e3f0*/  IMAD.MOV.U32 R0, RZ, RZ, R2 ;  /* 0x000000ffff007224 */ /* 0x000fe400078e0002 */
[----:B------:R-:W-:-:S04]  /*e400*/  @P0 IMAD.HI.U32 R7, R2, c[0x0][0x4ec], RZ ;  /* 0x00013b0002070a27 */ /* 0x000fc800078e00ff */
[----:B------:R-:W-:Y:S01]  /*e410*/  IMAD.WIDE.U32 R4, R8, c[0x0][0x3e8], R4 ;  /* 0x0000fa0008047a25 */ /* 0x000fe200078e0004 */
[----:B------:R-:W-:-:S03]  /*e420*/  @P0 SHF.R.U32.HI R0, RZ, c[0x0][0x4f0], R7 ;  /* 0x00013c00ff000a19 */ /* 0x000fc60000011607 */
[----:B------:R-:W-:Y:S01]  /*e430*/  IMAD R5, R8, c[0x0][0x3ec], R5 ;  /* 0x0000fb0008057a24 */ /* 0x000fe200078e0205 */
[----:B------:R-:W-:Y:S01]  /*e440*/  SHF.R.S32.HI R8, RZ, 0x1f, R0 ;  /* 0x0000001fff087819 */ /* 0x000fe20000011400 */
[C---:B------:R-:W-:Y:S02]  /*e450*/  IMAD R9, R3.reuse, c[0x0][0x3f4], R6 ;  /* 0x0000fd0003097a24 */ /* 0x040fe400078e0206 */
[----:B------:R-:W-:Y:S01]  /*e460*/  IMAD.WIDE.U32 R6, R3, c[0x0][0x3f0], R4 ;  /* 0x0000fc0003067a25 */ /* 0x000fe200078e0004 */
[----:B------:R-:W-:-:S03]  /*e470*/  IADD3 R4, -R0, RZ, RZ ;  /* 0x000000ff00047210 */ /* 0x000fc60007ffe1ff */
[----:B------:R-:W-:Y:S01]  /*e480*/  IMAD R5, R8, c[0x0][0x3e0], RZ ;  /* 0x0000f80008057a24 */ /* 0x000fe200078e02ff */
[----:B------:R-:W-:Y:S01]  /*e490*/  IADD3 R3, R7, R9, RZ ;  /* 0x0000000907037210 */ /* 0x000fe20007ffe0ff */
[----:B------:R-:W-:Y:S02]  /*e4a0*/  IMAD R4, R4, c[0x0][0x4e8], R2 ;  /* 0x00013a0004047a24 */ /* 0x000fe400078e0202 */
[----:B------:R-:W-:Y:S02]  /*e4b0*/  IMAD.MOV.U32 R2, RZ, RZ, R6 ;  /* 0x000000ffff027224 */ /* 0x000fe400078e0006 */
        /* <DEDUP_REMOVED lines=12> */
.L_x_1336:
[----:B------:R-:W-:Y:S05]  /*e580*/  BRA.DIV ~URZ, `(.L_x_1286) ;  /* 0x000021327f007947 */ /* 0x000fea000b800000 */
[----:B------:R3:W4:Y:S02]  /*e590*/  SHFL.IDX PT, R0, R15, RZ, 0x181f ;  /* 0x00181fff0f007589 */ /* 0x00072400000e0000 */
.L_x_1337:
        /* <DEDUP_REMOVED lines=15> */
[CC--:B------:R-:W-:Y:S02]  /*e690*/  @!P3 LEA R10, P4, R2.reuse, R0.reuse, 0x1 ;  /* 0x00000000020ab211 */ /* 0x0c0fe400078808ff */
[----:B------:R-:W-:Y:S02]  /*e6a0*/  @!P2 LEA R8, P6, R19, R0, 0x1 ;  /* 0x000000001308a211 */ /* 0x000fe400078c08ff */
[----:B------:R-:W-:Y:S02]  /*e6b0*/  @!P3 LEA.HI.X R11, R2, R4, R3, 0x1, P4 ;  /* 0x00000004020bb211 */ /* 0x000fe400020f0c03 */
[----:B------:R-:W-:Y:S02]  /*e6c0*/  @!P0 LEA R2, P4, R5, R0, 0x1 ;  /* 0x0000000005028211 */ /* 0x000fe400078808ff */
[-C--:B--2---:R-:W-:Y:S02]  /*e6d0*/  @!P2 LEA.HI.X R9, R19, R4.reuse, R20, 0x1, P6 ;  /* 0x000000041309a211 */ /* 0x084fe400030f0c14 */
[----:B------:R-:W-:-:S02]  /*e6e0*/  @!P1 LEA.HI.X R7, R252, R4, R18, 0x1, P5 ;  /* 0x00000004fc079211 */ /* 0x000fc400028f0c12 */
[----:B------:R-:W-:Y:S01]  /*e6f0*/  @!P0 LEA.HI.X R3, R5, R4, R16, 0x1, P4 ;  /* 0x0000000405038211 */ /* 0x000fe200020f0c10 */
[----:B------:R2:W-:Y:S04]  /*e700*/  @!P3 ST.E.128 [R10.64], RZ ;  /* 0x000000ff0a00b985 */ /* 0x0005e8000c101d06 */
[----:B------:R2:W-:Y:S04]  /*e710*/  @!P2 ST.E.128 [R8.64], RZ ;  /* 0x000000ff0800a985 */ /* 0x0005e8000c101d06 */
[----:B------:R2:W-:Y:S04]  /*e720*/  @!P1 ST.E.128 [R6.64], RZ ;  /* 0x000000ff06009985 */ /* 0x0005e8000c101d06 */
[----:B------:R2:W-:Y:S02]  /*e730*/  @!P0 ST.E.128 [R2.64], RZ ;  /* 0x000000ff02008985 */ /* 0x0005e4000c101d06 */
.L_x_1288:
[----:B------:R-:W-:Y:S05]  /*e740*/  BSYNC B0 ;  /* 0x0000000000007941 */ /* 0x000fea0003800000 */
.L_x_1287:
[----:B------:R-:W-:Y:S05]  /*e750*/  BRA.DIV ~URZ, `(.L_x_1289) ;  /* 0x00001fc27f007947 */ /* 0x000fea000b800000 */
[----:B--2---:R2:W1:Y:S04]  /*e760*/  SHFL.IDX PT, R4, R12, 0x1, 0x181f ;  /* 0x00381f000c047f89 */ /* 0x00446800000e0000 */
[----:B----4-:R2:W4:Y:S02]  /*e770*/  SHFL.IDX PT, R0, R15, 0x1, 0x181f ;  /* 0x00381f000f007f89 */ /* 0x01052400000e0000 */
.L_x_1338:
        /* <DEDUP_REMOVED lines=22> */
[----:B------:R1:W-:Y:S04]  /*e8e0*/  @!P3 ST.E.128 [R10.64], RZ ;  /* 0x000000ff0a00b985 */ /* 0x0003e8000c101d06 */
[----:B------:R1:W-:Y:S04]  /*e8f0*/  @!P2 ST.E.128 [R8.64], RZ ;  /* 0x000000ff0800a985 */ /* 0x0003e8000c101d06 */
[----:B------:R1:W-:Y:S04]  /*e900*/  @!P1 ST.E.128 [R6.64], RZ ;  /* 0x000000ff06009985 */ /* 0x0003e8000c101d06 */
[----:B------:R1:W-:Y:S02]  /*e910*/  @!P0 ST.E.128 [R2.64], RZ ;  /* 0x000000ff02008985 */ /* 0x0003e4000c101d06 */
.L_x_1291:
[----:B------:R-:W-:Y:S05]  /*e920*/  BSYNC B0 ;  /* 0x0000000000007941 */ /* 0x000fea0003800000 */
.L_x_1290:
[----:B------:R-:W-:Y:S05]  /*e930*/  BRA.DIV ~URZ, `(.L_x_1292) ;  /* 0x00001ea27f007947 */ /* 0x000fea000b800000 */
[----:B-1----:R1:W2:Y:S02]  /*e940*/  SHFL.IDX PT, R4, R12, 0x2, 0x181f ;  /* 0x00581f000c047f89 */ /* 0x0022a400000e0000 */
.L_x_1339:
[----:B------:R-:W-:Y:S05]  /*e950*/  BRA.DIV ~URZ, `(.L_x_1293) ;  /* 0x00001ef27f007947 */ /* 0x000fea000b800000 */
[----:B----4-:R4:W1:Y:S02]  /*e960*/  SHFL.IDX PT, R0, R15, 0x2, 0x181f ;  /* 0x00581f000f007f89 */ /* 0x01086400000e0000 */
.L_x_1340:
        /* <DEDUP_REMOVED lines=26> */
.L_x_1295:
[----:B------:R-:W-:Y:S05]  /*eb10*/  BSYNC B0 ;  /* 0x0000000000007941 */ /* 0x000fea0003800000 */
.L_x_1294:
[----:B------:R-:W-:Y:S05]  /*eb20*/  BRA.DIV ~URZ, `(.L_x_1296) ;  /* 0x00001d827f007947 */ /* 0x000fea000b800000 */
[----:B--2---:R2:W3:Y:S04]  /*eb30*/  SHFL.IDX PT, R4, R12, 0x3, 0x181f ;  /* 0x00781f000c047f89 */ /* 0x0044e800000e0000 */
[----:B-1----:R2:W1:Y:S02]  /*eb40*/  SHFL.IDX PT, R0, R15, 0x3, 0x181f ;  /* 0x00781f000f007f89 */ /* 0x00246400000e0000 */
.L_x_1341:
[----:B------:R-:W-:-:S04]  /*eb50*/  IADD3 R14, R14, 0x60, RZ ;  /* 0x000000600e0e7810 */ /* 0x000fc80007ffe0ff */
        /* <DEDUP_REMOVED lines=8> */
[----:B------:R-:W-:-:S13]  /*ebe0*/  ISETP.GE.AND P1, PT, R252, c[0x0][0x3c8], PT ;  /* 0x0000f200fc007a0c */ /* 0x000fda0003f26270 */
[----:B-1----:R-:W-:Y:S02]  /*ebf0*/  @!P1 LEA R6, P5, R252, R0, 0x1 ;  /* 0x00000000fc069211 */ /* 0x002fe400078a08ff */
        /* <DEDUP_REMOVED lines=8> */
[----:B------:R-:W-:-:S02]  /*ec80*/  @!P1 LEA.HI.X R7, R252, R4, R15, 0x1, P5 ;  /* 0x00000004fc079211 */ /* 0x000fc400028f0c0f */
[----:B------:R-:W-:Y:S01]  /*ec90*/  @!P0 LEA.HI.X R3, R5, R4, R12, 0x1, P4 ;  /* 0x0000000405038211 */ /* 0x000fe200020f0c0c */
[----:B------:R1:W-:Y:S04]  /*eca0*/  @!P3 ST.E.128 [R10.64], RZ ;  /* 0x000000ff0a00b985 */ /* 0x0003e8000c101d06 */
[----:B------:R1:W-:Y:S04]  /*ecb0*/  @!P2 ST.E.128 [R8.64], RZ ;  /* 0x000000ff0800a985 */ /* 0x0003e8000c101d06 */
[----:B------:R1:W-:Y:S04]  /*ecc0*/  @!P1 ST.E.128 [R6.64], RZ ;  /* 0x000000ff06009985 */ /* 0x0003e8000c101d06 */
[----:B------:R1:W-:Y:S02]  /*ecd0*/  @!P0 ST.E.128 [R2.64], RZ ;  /* 0x000000ff02008985 */ /* 0x0003e4000c101d06 */
.L_x_1276:
[----:B------:R-:W-:Y:S05]  /*ece0*/  BSYNC B1 ;  /* 0x0000000000017941 */ /* 0x000fea0003800000 */
.L_x_1260:
[----:B-1--4-:R-:W4:Y:S02]  /*ecf0*/  LDL R0, [R1+0xe0] ;  /* 0x0000e00001007983 */ /* 0x012f240000100800 */
[----:B----4-:R-:W-:-:S13]  /*ed00*/  ISETP.NE.AND P0, PT, R0, RZ, PT ;  /* 0x000000ff0000720c */ /* 0x010fda0003f05270 */
[----:B------:R-:W-:Y:S01]  /*ed10*/  @P0 WARPSYNC 0xffffffff ;  /* 0xffffffff00000948 */ /* 0x000fe20003800000 */
[----:B------:R-:W-:Y:S06]  /*ed20*/  @P0 BAR.SYNC.DEFER_BLOCKING 0x5, 0x100 ;  /* 0x0144000000000b1d */ /* 0x000fec0000010000 */
[----:B---3--:R-:W1:Y:S04]  /*ed30*/  @P0 LDS.128 R4, [0x20100] ;  /* 0x02010000ff040984 */ /* 0x008e680000000c00 */
        /* <DEDUP_REMOVED lines=10> */
.L_x_1342:
[----:B------:R-:W-:Y:S05]  /*ede0*/  BRA.DIV ~URZ, `(.L_x_1299) ;  /* 0x00001bf27f007947 */ /* 0x000fea000b800000 */
[----:B------:R3:W4:Y:S02]  /*edf0*/  SHFL.IDX PT, R8, R98, 0x1, 0x1f ;  /* 0x00201f0062087f89 */ /* 0x00072400000e0000 */
.L_x_1343:
        /* <DEDUP_REMOVED lines=19> */
.L_x_1344:
        /* <DEDUP_REMOVED lines=16> */
.L_x_1345:
[----:B---3--:R-:W-:Y:S01]  /*f030*/  IMAD R0, R0, c[0x0][0x538], RZ ;  /* 0x00014e0000007a24 */ /* 0x008fe200078e02ff */
[----:B------:R-:W-:Y:S04]  /*f040*/  BSSY B1, `(.L_x_1302) ;  /* 0x0000084000017945 */ /* 0x000fe80003800000 */
[----:B----4-:R-:W-:-:S04]  /*f050*/  IADD3 R8, R0, R8, RZ ;  /* 0x0000000800087210 */ /* 0x010fc80007ffe0ff */
[----:B--2---:R-:W-:-:S13]  /*f060*/  ISETP.GT.AND P6, PT, R8, R9, PT ;  /* 0x000000090800720c */ /* 0x004fda0003fc4270 */
[----:B------:R-:W-:Y:S05]  /*f070*/  @P6 BRA `(.L_x_1303) ;  /* 0x0000025000006947 */ /* 0x000fea0003800000 */
.L_x_1307:
        /* <DEDUP_REMOVED lines=17> */
.L_x_1346:
        /* <DEDUP_REMOVED lines=16> */
.L_x_1347:
[----:B--2---:R-:W-:-:S05]  /*f290*/  IMAD R0, R0, c[0x0][0x538], RZ ;  /* 0x00014e0000007a24 */ /* 0x004fca00078e02ff */
[----:B------:R-:W-:-:S04]  /*f2a0*/  IADD3 R8, R0, R8, RZ ;  /* 0x0000000800087210 */ /* 0x000fc80007ffe0ff */
[----:B------:R-:W-:-:S13]  /*f2b0*/  ISETP.GT.AND P6, PT, R8, R9, PT ;  /* 0x000000090800720c */ /* 0x000fda0003fc4270 */
[----:B-1----:R-:W-:Y:S05]  /*f2c0*/  @!P6 BRA `(.L_x_1307) ;  /* 0xfffffdb00000e947 */ /* 0x002fea000383ffff */
.L_x_1303:
[----:B------:R-:W-:-:S05]  /*f2d0*/  IADD3 R12, -R0, R8, RZ ;  /* 0x00000008000c7210 */ /* 0x000fca0007ffe1ff */
[----:B------:R-:W-:-:S05]  /*f2e0*/  IMAD R0, R4, c[0x0][0x538], R12 ;  /* 0x00014e0004007a24 */ /* 0x000fca00078e020c */
[----:B------:R-:W-:Y:S01]  /*f2f0*/  ISETP.GT.AND P0, PT, R0, R9, PT ;  /* 0x000000090000720c */ /* 0x000fe20003f04270 */
[----:B------:R-:W-:-:S12]  /*f300*/  BRA.DIV ~URZ, `(.L_x_1308) ;  /* 0x00001b127f007947 */ /* 0x000fd8000b800000 */
[----:B------:R-:W-:-:S04]  /*f310*/  VOTE.ANY R11, PT, !P0 ;  /* 0x00000000000b7806 */ /* 0x000fc800040e0100 */
.L_x_1348:
[----:B------:R2:W3:Y:S01]  /*f320*/  POPC R10, R11 ;  /* 0x0000000b000a7309 */ /* 0x0004e20000000000 */
[----:B------:R-:W-:Y:S05]  /*f330*/  BRA.DIV ~URZ, `(.L_x_1309) ;  /* 0x00001b327f007947 */ /* 0x000fea000b800000 */
[----:B---3--:R3:W4:Y:S04]  /*f340*/  SHFL.IDX PT, R8, R6, R10, 0x1f ;  /* 0x00001f0a06087589 */ /* 0x00872800000e0000 */
[----:B------:R3:W1:Y:S02]  /*f350*/  SHFL.IDX PT, R7, R7, R10, 0x1f ;  /* 0x00001f0a07077589 */ /* 0x00066400000e0000 */
.L_x_1349:
[----:B------:R-:W-:Y:S01]  /*f360*/  ISETP.NE.AND P0, PT, R11, RZ, PT ;  /* 0x000000ff0b00720c */ /* 0x000fe20003f05270 */
[----:B------:R-:W-:-:S12]  /*f370*/  BSSY B0, `(.L_x_1310) ;  /* 0x0000005000007945 */ /* 0x000fd80003800000 */
[----:B------:R-:W-:Y:S05]  /*f380*/  @!P0 BRA `(.L_x_1311) ;  /* 0x0000003000008947 */ /* 0x000fea0003800000 */
[----:B------:R-:W-:Y:S01]  /*f390*/  IADD3 R3, R10, -0x1, RZ ;  /* 0xffffffff0a037810 */ /* 0x000fe20007ffe0ff */
[----:B------:R-:W-:Y:S05]  /*f3a0*/  BRA.DIV ~URZ, `(.L_x_1312) ;  /* 0x00001b927f007947 */ /* 0x000fea000b800000 */
[----:B------:R2:W3:Y:S02]  /*f3b0*/  SHFL.IDX PT, R13, R4, R3, 0x1f ;  /* 0x00001f03040d7589 */ /* 0x0004e400000e0000 */
.L_x_1311:
[----:B------:R-:W-:Y:S05]  /*f3c0*/  BSYNC B0 ;  /* 0x0000000000007941 */ /* 0x000fea0003800000 */
.L_x_1310:
[----:B---3--:R-:W-:Y:S01]  /*f3d0*/  IMAD R6, R13, c[0x0][0x538], R12 ;  /* 0x00014e000d067a24 */ /* 0x008fe200078e020c */
[----:B----4-:R-:W-:Y:S02]  /*f3e0*/  IABS R2, R8 ;  /* 0x0000000800027213 */ /* 0x010fe40000000000 */
[----:B-12---:R-:W-:Y:S01]  /*f3f0*/  IABS R3, R7 ;  /* 0x0000000700037213 */ /* 0x006fe20000000000 */
[----:B------:R-:W-:Y:S01]  /*f400*/  IMAD.IADD R9, R9, 0x1, -R6 ;  /* 0x0000000109097824 */ /* 0x000fe200078e0a06 */
[----:B------:R1:W-:Y:S01]  /*f410*/  STL [R1+0x20], R6 ;  /* 0x0000200601007387 */ /* 0x0003e20000100800 */
[----:B------:R-:W2:Y:S03]  /*f420*/  I2F.RP R4, R2 ;  /* 0x0000000200047306 */ /* 0x000ea60000209400 */
[----:B------:R-:W3:Y:S05]  /*f430*/  LDL.LU R13, [R1+0x2c] ;  /* 0x00002c00010d7983 */ /* 0x000eea0000300800 */
[----:B--2---:R-:W2:Y:S02]  /*f440*/  MUFU.RCP R4, R4 ;  /* 0x0000000400047308 */ /* 0x004ea40000001000 */
[----:B--2---:R-:W-:-:S06]  /*f450*/  IADD3 R4, R4, 0xffffffe, RZ ;  /* 0x0ffffffe04047810 */ /* 0x004fcc0007ffe0ff */
[----:B------:R-:W2:Y:S01]  /*f460*/  F2I.FTZ.U32.TRUNC.NTZ R5, R4 ;  /* 0x0000000400057305 */ /* 0x000ea2000021f000 */
[----:B-1----:R-:W-:Y:S02]  /*f470*/  MOV R6, R3 ;  /* 0x0000000300067202 */ /* 0x002fe40000000f00 */
[----:B------:R-:W-:Y:S01]  /*f480*/  IABS R11, R9 ;  /* 0x00000009000b7213 */ /* 0x000fe20000000000 */
[----:B--2---:R-:W-:-:S04]  /*f490*/  IMAD.MOV R0, RZ, RZ, -R5 ;  /* 0x000000ffff007224 */ /* 0x004fc800078e0a05 */
[----:B------:R-:W-:Y:S01]  /*f4a0*/  IMAD.MOV.U32 R4, RZ, RZ, R0 ;  /* 0x000000ffff047224 */ /* 0x000fe200078e0000 */
[----:B------:R-:W-:-:S03]  /*f4b0*/  IABS R0, R8 ;  /* 0x0000000800007213 */ /* 0x000fc60000000000 */
[----:B------:R-:W-:Y:S02]  /*f4c0*/  IMAD R3, R4, R2, RZ ;  /* 0x0000000204037224 */ /* 0x000fe400078e02ff */
[----:B------:R-:W-:Y:S01]  /*f4d0*/  IMAD.MOV.U32 R4, RZ, RZ, RZ ;  /* 0x000000ffff047224 */ /* 0x000fe200078e00ff */
[----:B------:R-:W1:Y:S01]  /*f4e0*/  I2F.RP R12, R6 ;  /* 0x00000006000c7306 */ /* 0x000e620000209400 */
[----:B------:R-:W-:Y:S02]  /*f4f0*/  IMAD.MOV R0, RZ, RZ, -R0 ;  /* 0x000000ffff007224 */ /* 0x000fe400078e0a00 */
[----:B------:R-:W-:-:S04]  /*f500*/  IMAD.HI.U32 R5, R5, R3, R4 ;  /* 0x0000000305057227 */ /* 0x000fc800078e0004 */
[----:B------:R-:W-:Y:S01]  /*f510*/  IMAD.MOV.U32 R3, RZ, RZ, R11 ;  /* 0x000000ffff037224 */ /* 0x000fe200078e000b */
[----:B------:R-:W-:-:S03]  /*f520*/  MOV R4, R0 ;  /* 0x0000000000047202 */ /* 0x000fc60000000f00 */
[----:B------:R-:W-:-:S04]  /*f530*/  IMAD.HI.U32 R0, R5, R3, RZ ;  /* 0x0000000305007227 */ /* 0x000fc800078e00ff */
[----:B------:R-:W-:Y:S02]  /*f540*/  IMAD R3, R0, R4, R3 ;  /* 0x0000000400037224 */ /* 0x000fe400078e0203 */
[----:B-1----:R-:W1:Y:S03]  /*f550*/  MUFU.RCP R4, R12 ;  /* 0x0000000c00047308 */ /* 0x002e660000001000 */
[----:B------:R-:W-:-:S13]  /*f560*/  ISETP.GT.U32.AND P1, PT, R2, R3, PT ;  /* 0x000000030200720c */ /* 0x000fda0003f24070 */
[----:B------:R-:W-:Y:S01]  /*f570*/  @!P1 IMAD.IADD R3, R3, 0x1, -R2 ;  /* 0x0000000103039824 */ /* 0x000fe200078e0a02 */
[----:B-1----:R-:W-:-:S04]  /*f580*/  IADD3 R4, R4, 0xffffffe, RZ ;  /* 0x0ffffffe04047810 */ /* 0x002fc80007ffe0ff */
[----:B------:R-:W-:Y:S02]  /*f590*/  ISETP.GE.U32.AND P2, PT, R3, R2, PT ;  /* 0x000000020300720c */ /* 0x000fe40003f46070 */
[----:B------:R-:W1:Y:S01]  /*f5a0*/  F2I.FTZ.U32.TRUNC.NTZ R3, R4 ;  /* 0x0000000400037305 */ /* 0x000e62000021f000 */
[----:B------:R-:W-:Y:S02]  /*f5b0*/  LOP3.LUT R2, R9, R8, RZ, 0x3c, !PT ;  /* 0x0000000809027212 */ /* 0x000fe400078e3cff */
[----:B------:R-:W-:Y:S02]  /*f5c0*/  @!P1 IADD3 R0, R0, 0x1, RZ ;  /* 0x0000000100009810 */ /* 0x000fe40007ffe0ff */
[----:B------:R-:W-:Y:S02]  /*f5d0*/  ISETP.GE.AND P0, PT, R2, RZ, PT ;  /* 0x000000ff0200720c */ /* 0x000fe40003f06270 */
[----:B------:R-:W-:-:S04]  /*f5e0*/  ISETP.NE.AND P1, PT, R8, RZ, PT ;  /* 0x000000ff0800720c */ /* 0x000fc80003f25270 */
[----:B------:R-:W-:Y:S01]  /*f5f0*/  @P2 IADD3 R0, R0, 0x1, RZ ;  /* 0x0000000100002810 */ /* 0x000fe20007ffe0ff */
[----:B-1----:R-:W-:-:S06]  /*f600*/  IMAD.MOV R2, RZ, RZ, -R3 ;  /* 0x000000ffff027224 */ /* 0x002fcc00078e0a03 */
[----:B------:R-:W-:Y:S01]  /*f610*/  @!P0 IMAD.MOV R0, RZ, RZ, -R0 ;  /* 0x000000ffff008224 */ /* 0x000fe200078e0a00 */
[----:B------:R-:W-:Y:S02]  /*f620*/  MOV R4, R2 ;  /* 0x0000000200047202 */ /* 0x000fe40000000f00 */
[----:B------:R-:W-:Y:S02]  /*f630*/  IABS R2, R7 ;  /* 0x0000000700027213 */ /* 0x000fe40000000000 */
[----:B------:R-:W-:Y:S01]  /*f640*/  @!P1 LOP3.LUT R0, RZ, R8, RZ, 0x33, !PT ;  /* 0x00000008ff009212 */ /* 0x000fe200078e33ff */
[----:B------:R-:W-:Y:S02]  /*f650*/  IMAD R4, R4, R6, RZ ;  /* 0x0000000604047224 */ /* 0x000fe400078e02ff */
[----:B------:R-:W-:Y:S01]  /*f660*/  IMAD.MOV R5, RZ, RZ, -R2 ;  /* 0x000000ffff057224 */ /* 0x000fe200078e0a02 */
[----:B------:R-:W-:Y:S01]  /*f670*/  IABS R11, R0 ;  /* 0x00000000000b7213 */ /* 0x000fe20000000000 */
[----:B------:R-:W-:-:S04]  /*f680*/  IMAD.MOV.U32 R2, RZ, RZ, RZ ;  /* 0x000000ffff027224 */ /* 0x000fc800078e00ff */
        /* <DEDUP_REMOVED lines=26> */
.L_x_1304:
[----:B------:R-:W-:Y:S01]  /*f830*/  MOV R0, c[0x0][0x53c] ;  /* 0x00014f0000007a02 */ /* 0x000fe20000000f00 */
[----:B------:R2:W-:Y:S04]  /*f840*/  STL [R1+0x20], R9 ;  /* 0x0000200901007387 */ /* 0x0005e80000100800 */
[----:B------:R2:W-:Y:S04]  /*f850*/  STL [R1+0x24], RZ ;  /* 0x000024ff01007387 */ /* 0x0005e80000100800 */
[----:B------:R2:W-:Y:S04]  /*f860*/  STL [R1+0x28], RZ ;  /* 0x000028ff01007387 */ /* 0x0005e80000100800 */
[----:B------:R2:W-:Y:S02]  /*f870*/  STL [R1+0x2c], R0 ;  /* 0x00002c0001007387 */ /* 0x0005e40000100800 */
.L_x_1313:
[----:B------:R-:W-:Y:S05]  /*f880*/  BSYNC B1 ;  /* 0x0000000000017941 */ /* 0x000fea0003800000 */
.L_x_1302:
        /* <DEDUP_REMOVED lines=9> */
.L_x_1297:
[----:B--2---:R-:W2:Y:S02]  /*f920*/  LDL R0, [R1+0x2c] ;  /* 0x00002c0001007983 */ /* 0x004ea40000100800 */
[----:B--2---:R-:W-:-:S13]  /*f930*/  ISETP.GE.AND P0, PT, R0, c[0x0][0x53c], PT ;  /* 0x00014f0000007a0c */ /* 0x004fda0003f06270 */
[----:B-1----:R-:W-:Y:S01]  /*f940*/  @P0 CALL.REL.NOINC `(.L_x_1314) ;  /* 0x0000001000000944 */ /* 0x002fe20003c00000 */
[----:B------:R-:W-:Y:S05]  /*f950*/  BRA `(.L_x_1315) ;  /* 0xffff201000007947 */ /* 0x000fea000383ffff */
.L_x_1314:
[----:B------:R-:W-:Y:S05]  /*f960*/  EXIT ;  /* 0x000000000000794d */ /* 0x000fea0003800000 */
.L_x_1226:
[----:B------:R-:W-:Y:S01]  /*f970*/  IMAD.MOV.U32 R0, RZ, RZ, R5 ;  /* 0x000000ffff007224 */ /* 0x000fe200078e0005 */
[----:B------:R-:W-:Y:S02]  /*f980*/  MOV R2, 0x1 ;  /* 0x0000000100027802 */ /* 0x000fe40000000f00 */
[----:B------:R-:W-:Y:S02]  /*f990*/  MOV R3, 0xf9b0 ;  /* 0x0000f9b000037802 */ /* 0x000fe40000000f00 */
[----:B------:R-:W-:Y:S05]  /*f9a0*/  CALL.REL.NOINC `($__internal_28_$__cuda_sm70_shflsync_up_p) ;  /* 0x0000169000007944 */ /* 0x000fea0003c00000 */
[----:B------:R-:W-:Y:S01]  /*f9b0*/  MOV R0, R4 ;  /* 0x0000000400007202 */ /* 0x000fe20000000f00 */
[----:B------:R-:W-:Y:S05]  /*f9c0*/  BRA `(.L_x_1316) ;  /* 0xffff0aa000007947 */ /* 0x000fea000383ffff */
.L_x_1227:
[----:B------:R-:W-:Y:S01]  /*f9d0*/  IMAD.MOV.U32 R0, RZ, RZ, R5 ;  /* 0x000000ffff007224 */ /* 0x000fe200078e0005 */
[----:B------:R-:W-:Y:S02]  /*f9e0*/  MOV R2, 0x2 ;  /* 0x0000000200027802 */ /* 0x000fe40000000f00 */
[----:B------:R-:W-:Y:S02]  /*f9f0*/  MOV R3, 0xfa10 ;  /* 0x0000fa1000037802 */ /* 0x000fe40000000f00 */
[----:B------:R-:W-:Y:S05]  /*fa00*/  CALL.REL.NOINC `($__internal_28_$__cuda_sm70_shflsync_up_p) ;  /* 0x0000163000007944 */ /* 0x000fea0003c00000 */
[----:B------:R-:W-:Y:S01]  /*fa10*/  SEL R0, R4, RZ, P4 ;  /* 0x000000ff04007207 */ /* 0x000fe20002000000 */
[----:B------:R-:W-:Y:S01]  /*fa20*/  IMAD.MOV.U32 R2, RZ, RZ, 0x4 ;  /* 0x00000004ff027424 */ /* 0x000fe200078e00ff */
[----:B------:R-:W-:-:S03]  /*fa30*/  MOV R3, 0xfa60 ;  /* 0x0000fa6000037802 */ /* 0x000fc60000000f00 */
[----:B------:R-:W-:Y:S02]  /*fa40*/  IMAD.IADD R0, R5, 0x1, R0 ;  /* 0x0000000105007824 */ /* 0x000fe400078e0200 */
        /* <DEDUP_REMOVED lines=14> */
[----:B------:R-:W-:Y:S01]  /*fb30*/  IMAD.IADD R4, R0, 0x1, R4 ;  /* 0x0000000100047824 */ /* 0x000fe200078e0204 */
[----:B------:R-:W-:-:S03]  /*fb40*/  MOV R0, 0x1f ;  /* 0x0000001f00007802 */ /* 0x000fc60000000f00 */
[----:B------:R-:W-:Y:S02]  /*fb50*/  IMAD.MOV.U32 R5, RZ, RZ, R4 ;  /* 0x000000ffff057224 */ /* 0x000fe400078e0004 */
[----:B------:R-:W-:Y:S05]  /*fb60*/  CALL.REL.NOINC `($__internal_27_$__cuda_sm70_shflsync_idx_p) ;  /* 0x0000148000007944 */ /* 0x000fea0003c00000 */
[----:B------:R-:W-:Y:S05]  /*fb70*/  BRA `(.L_x_1317) ;  /* 0xffff09f000007947 */ /* 0x000fea000383ffff */
.L_x_1229:
[----:B------:R-:W-:Y:S02]  /*fb80*/  SEL R0, RZ, 0x1, P0 ;  /* 0x00000001ff007807 */ /* 0x000fe40000000000 */
[----:B------:R-:W-:Y:S02]  /*fb90*/  MOV R2, 0xfbb0 ;  /* 0x0000fbb000027802 */ /* 0x000fe40000000f00 */
[----:B------:R-:W-:Y:S05]  /*fba0*/  CALL.REL.NOINC `($__internal_29_$__cuda_sm70_votesync_ballot) ;  /* 0x0000150000007944 */ /* 0x000fea0003c00000 */
[----:B------:R-:W-:Y:S01]  /*fbb0*/  MOV R6, R0 ;  /* 0x0000000000067202 */ /* 0x000fe20000000f00 */
[----:B------:R-:W-:Y:S05]  /*fbc0*/  BRA `(.L_x_1318) ;  /* 0xffff0a3000007947 */ /* 0x000fea000383ffff */
.L_x_1230:
[----:B------:R-:W-:Y:S01]  /*fbd0*/  IMAD.MOV.U32 R5, RZ, RZ, R8 ;  /* 0x000000ffff057224 */ /* 0x000fe200078e0008 */
[----:B--2---:R-:W-:Y:S01]  /*fbe0*/  MOV R3, R13 ;  /* 0x0000000d00037202 */ /* 0x004fe20000000f00 */
[----:B------:R-:W-:Y:S01]  /*fbf0*/  IMAD.MOV.U32 R0, RZ, RZ, 0x1f ;  /* 0x0000001fff007424 */ /* 0x000fe200078e00ff */
[----:B------:R-:W-:Y:S02]  /*fc00*/  MOV R2, 0xfc20 ;  /* 0x0000fc2000027802 */ /* 0x000fe40000000f00 */
[----:B-1----:R-:W-:Y:S05]  /*fc10*/  CALL.REL.NOINC `($__internal_27_$__cuda_sm70_shflsync_idx_p) ;  /* 0x000013d000007944 */ /* 0x002fea0003c00000 */
[----:B------:R-:W-:Y:S01]  /*fc20*/  IMAD.MOV.U32 R11, RZ, RZ, R0 ;  /* 0x000000ffff0b7224 */ /* 0x000fe200078e0000 */
[----:B------:R-:W-:Y:S01]  /*fc30*/  MOV R5, R7 ;  /* 0x0000000700057202 */ /* 0x000fe20000000f00 */
[----:B------:R-:W-:Y:S01]  /*fc40*/  IMAD.MOV.U32 R7, RZ, RZ, RZ ;  /* 0x000000ffff077224 */ /* 0x000fe200078e00ff */
[----:B------:R-:W-:Y:S01]  /*fc50*/  MOV R3, R13 ;  /* 0x0000000d00037202 */ /* 0x000fe20000000f00 */
[----:B------:R-:W-:Y:S01]  /*fc60*/  IMAD.MOV.U32 R0, RZ, RZ, 0x1f ;  /* 0x0000001fff007424 */ /* 0x000fe200078e00ff */
[----:B------:R-:W-:-:S02]  /*fc70*/  MOV R2, 0xfc90 ;  /* 0x0000fc9000027802 */ /* 0x000fc40000000f00 */
[----:B------:R-:W-:Y:S05]  /*fc80*/  CALL.REL.NOINC `($__internal_27_$__cuda_sm70_shflsync_idx_p) ;  /* 0x0000136000007944 */ /* 0x000fea0003c00000 */
[----:B------:R-:W-:Y:S01]  /*fc90*/  MOV R10, R0 ;  /* 0x00000000000a7202 */ /* 0x000fe20000000f00 */
[----:B------:R-:W-:Y:S05]  /*fca0*/  BRA `(.L_x_1319) ;  /* 0xffff09a000007947 */ /* 0x000fea000383ffff */
.L_x_1233:
[----:B------:R-:W-:Y:S01]  /*fcb0*/  IMAD.MOV.U32 R5, RZ, RZ, R4 ;  /* 0x000000ffff057224 */ /* 0x000fe200078e0004 */
[----:B------:R-:W-:-:S02]  /*fcc0*/  MOV R0, 0x1f ;  /* 0x0000001f00007802 */ /* 0x000fc40000000f00 */
[----:B------:R-:W-:Y:S02]  /*fcd0*/  MOV R2, 0xfcf0 ;  /* 0x0000fcf000027802 */ /* 0x000fe40000000f00 */
[----:B-1----:R-:W-:Y:S05]  /*fce0*/  CALL.REL.NOINC `($__internal_27_$__cuda_sm70_shflsync_idx_p) ;  /* 0x0000130000007944 */ /* 0x002fea0003c00000 */
[----:B------:R-:W-:Y:S01]  /*fcf0*/  MOV R7, R0 ;  /* 0x0000000000077202 */ /* 0x000fe20000000f00 */
[----:B------:R-:W-:Y:S05]  /*fd00*/  BRA `(.L_x_1232) ;  /* 0xffff09a000007947 */ /* 0x000fea000383ffff */
.L_x_1241:
[----:B------:R-:W-:Y:S01]  /*fd10*/  IMAD.MOV.U32 R5, RZ, RZ, R14 ;  /* 0x000000ffff057224 */ /* 0x000fe200078e000e */
[----:B------:R-:W-:Y:S01]  /*fd20*/  MOV R3, RZ ;  /* 0x000000ff00037202 */ /* 0x000fe20000000f00 */
[----:B------:R-:W-:Y:S01]  /*fd30*/  IMAD.MOV.U32 R0, RZ, RZ, 0x181f ;  /* 0x0000181fff007424 */ /* 0x000fe200078e00ff */
[----:B------:R-:W-:Y:S02]  /*fd40*/  MOV R2, 0xfd60 ;  /* 0x0000fd6000027802 */ /* 0x000fe40000000f00 */
[----:B------:R-:W-:Y:S05]  /*fd50*/  CALL.REL.NOINC `($__internal_27_$__cuda_sm70_shflsync_idx_p) ;  /* 0x0000129000007944 */ /* 0x000fea0003c00000 */
[----:B------:R-:W-:Y:S01]  /*fd60*/  MOV R4, R0 ;  /* 0x0000000000047202 */ /* 0x000fe20000000f00 */
[----:B------:R-:W-:Y:S05]  /*fd70*/  BRA `(.L_x_1320) ;  /* 0xffff2cf000007947 */ /* 0x000fea000383ffff */
.L_x_1242:
[----:B------:R-:W-:Y:S01]  /*fd80*/  IMAD.MOV.U32 R5, RZ, RZ, R15 ;  /* 0x000000ffff057224 */ /* 0x000fe200078e000f */
[----:B------:R-:W-:Y:S01]  /*fd90*/  MOV R3, RZ ;  /* 0x000000ff00037202 */ /* 0x000fe20000000f00 */
[----:B------:R-:W-:Y:S01]  /*fda0*/  IMAD.MOV.U32 R0, RZ, RZ, 0x181f ;  /* 0x0000181fff007424 */ /* 0x000fe200078e00ff */
[----:B------:R-:W-:Y:S02]  /*fdb0*/  MOV R2, 0xfdd0 ;  /* 0x0000fdd000027802 */ /* 0x000fe40000000f00 */
[----:B-12---:R-:W-:Y:S05]  /*fdc0*/  CALL.REL.NOINC `($__internal_27_$__cuda_sm70_shflsync_idx_p) ;  /* 0x0000122000007944 */ /* 0x006fea0003c00000 */
[----:B------:R-:W-:Y:S05]  /*fdd0*/  BRA `(.L_x_1321) ;  /* 0xffff2cb000007947 */ /* 0x000fea000383ffff */
.L_x_1245:
[----:B------:R-:W-:Y:S01]  /*fde0*/  IMAD.MOV.U32 R5, RZ, RZ, R14 ;  /* 0x000000ffff057224 */ /* 0x000fe200078e000e */
[----:B---3--:R-:W-:Y:S01]  /*fdf0*/  MOV R3, 0x1 ;  /* 0x0000000100037802 */ /* 0x008fe20000000f00 */
[----:B----4-:R-:W-:Y:S01]  /*fe00*/  IMAD.MOV.U32 R0, RZ, RZ, 0x181f ;  /* 0x0000181fff007424 */ /* 0x010fe200078e00ff */
[----:B------:R-:W-:-:S02]  /*fe10*/  MOV R2, 0xfe30 ;  /* 0x0000fe3000027802 */ /* 0x000fc40000000f00 */
[----:B-12---:R-:W-:Y:S05]  /*fe20*/  CALL.REL.NOINC `($__internal_27_$__cuda_sm70_shflsync_idx_p) ;  /* 0x000011c000007944 */ /* 0x006fea0003c00000 */
[----:B------:R-:W-:Y:S01]  /*fe30*/  IMAD.MOV.U32 R4, RZ, RZ, R0 ;  /* 0x000000ffff047224 */ /* 0x000fe200078e0000 */
[----:B------:R-:W-:Y:S01]  /*fe40*/  MOV R3, 0x1 ;  /* 0x0000000100037802 */ /* 0x000fe20000000f00 */
[----:B------:R-:W-:Y:S01]  /*fe50*/  IMAD.MOV.U32 R5, RZ, RZ, R15 ;  /* 0x000000ffff057224 */ /* 0x000fe200078e000f */
[----:B------:R-:W-:-:S02]  /*fe60*/  MOV R0, 0x181f ;  /* 0x0000181f00007802 */ /* 0x000fc40000000f00 */
[----:B------:R-:W-:Y:S02]  /*fe70*/  MOV R2, 0xfe90 ;  /* 0x0000fe9000027802 */ /* 0x000fe40000000f00 */
[----:B------:R-:W-:Y:S05]  /*fe80*/  CALL.REL.NOINC `($__internal_27_$__cuda_sm70_shflsync_idx_p) ;  /* 0x0000116000007944 */ /* 0x000fea0003c00000 */
[----:B------:R-:W-:Y:S05]  /*fe90*/  BRA `(.L_x_1322) ;  /* 0xffff2dc000007947 */ /* 0x000fea000383ffff */
.L_x_1248:
[----:B------:R-:W-:Y:S01]  /*fea0*/  IMAD.MOV.U32 R5, RZ, RZ, R14 ;  /* 0x000000ffff057224 */ /* 0x000fe200078e000e */
[----:B-1----:R-:W-:Y:S01]  /*feb0*/  MOV R3, 0x2 ;  /* 0x0000000200037802 */ /* 0x002fe20000000f00 */
[----:B----4-:R-:W-:Y:S01]  /*fec0*/  IMAD.MOV.U32 R0, RZ, RZ, 0x181f ;  /* 0x0000181fff007424 */ /* 0x010fe200078e00ff */
[----:B------:R-:W-:Y:S02]  /*fed0*/  MOV R2, 0xfef0 ;  /* 0x0000fef000027802 */ /* 0x000fe40000000f00 */
[----:B--2---:R-:W-:Y:S05]  /*fee0*/  CALL.REL.NOINC `($__internal_27_$__cuda_sm70_shflsync_idx_p) ;  /* 0x0000110000007944 */ /* 0x004fea0003c00000 */
[----:B------:R-:W-:Y:S01]  /*fef0*/  MOV R4, R0 ;  /* 0x0000000000047202 */ /* 0x000fe20000000f00 */
[----:B------:R-:W-:Y:S05]  /*ff00*/  BRA `(.L_x_1323) ;  /* 0xffff2f1000007947 */ /* 0x000fea000383ffff */
.L_x_1249:
[----:B------:R-:W-:Y:S01]  /*ff10*/  IMAD.MOV.U32 R5, RZ, RZ, R15 ;  /* 0x000000ffff057224 */ /* 0x000fe200078e000f */
[----:B------:R-:W-:Y:S01]  /*ff20*/  MOV R3, 0x2 ;  /* 0x0000000200037802 */ /* 0x000fe20000000f00 */
[----:B----4-:R-:W-:Y:S01]  /*ff30*/  IMAD.MOV.U32 R0, RZ, RZ, 0x181f ;  /* 0x0000181fff007424 */ /* 0x010fe200078e00ff */
[----:B------:R-:W-:Y:S02]  /*ff40*/  MOV R2, 0xff60 ;  /* 0x0000ff6000027802 */ /* 0x000fe40000000f00 */
[----:B-123--:R-:W-:Y:S05]  /*ff50*/  CALL.REL.NOINC `($__internal_27_$__cuda_sm70_shflsync_idx_p) ;  /* 0x0000109000007944 */ /* 0x00efea0003c00000 */
[----:B------:R-:W-:Y:S05]  /*ff60*/  BRA `(.L_x_1324) ;  /* 0xffff2ed000007947 */ /* 0x000fea000383ffff */
.L_x_1252:
[----:B------:R-:W-:Y:S01]  /*ff70*/  IMAD.MOV.U32 R5, RZ, RZ, R14 ;  /* 0x000000ffff057224 */ /* 0x000fe200078e000e */
[----:B-1----:R-:W-:Y:S01]  /*ff80*/  MOV R3, 0x3 ;  /* 0x0000000300037802 */ /* 0x002fe20000000f00 */
[----:B------:R-:W-:Y:S01]  /*ff90*/  IMAD.MOV.U32 R0, RZ, RZ, 0x181f ;  /* 0x0000181fff007424 */ /* 0x000fe200078e00ff */
[----:B------:R-:W-:-:S02]  /*ffa0*/  MOV R2, 0xffc0 ;  /* 0x0000ffc000027802 */ /* 0x000fc40000000f00 */
[----:B--234-:R-:W-:Y:S05]  /*ffb0*/  CALL.REL.NOINC `($__internal_27_$__cuda_sm70_shflsync_idx_p) ;  /* 0x0000103000007944 */ /* 0x01cfea0003c00000 */
[----:B------:R-:W-:Y:S01]  /*ffc0*/  IMAD.MOV.U32 R4, RZ, RZ, R0 ;  /* 0x000000ffff047224 */ /* 0x000fe200078e0000 */
[----:B------:R-:W-:Y:S01]  /*ffd0*/  MOV R3, 0x3 ;  /* 0x0000000300037802 */ /* 0x000fe20000000f00 */
[----:B------:R-:W-:Y:S01]  /*ffe0*/  IMAD.MOV.U32 R5, RZ, RZ, R15 ;  /* 0x000000ffff057224 */ /* 0x000fe200078e000f */
[----:B------:R-:W-:-:S02]  /*fff0*/  MOV R0, 0x181f ;  /* 0x0000181f00007802 */ /* 0x000fc40000000f00 */
[----:B------:R-:W-:Y:S02]  /*10000*/  MOV R2, 0x10020 ;  /* 0x0001002000027802 */ /* 0x000fe40000000f00 */
[----:B------:R-:W-:Y:S05]  /*10010*/  CALL.REL.NOINC `($__internal_27_$__cuda_sm70_shflsync_idx_p) ;  /* 0x00000fd000007944 */ /* 0x000fea0003c00000 */
[----:B------:R-:W-:Y:S05]  /*10020*/  BRA `(.L_x_1325) ;  /* 0xffff2fe000007947 */ /* 0x000fea000383ffff */
.L_x_1257:
[----:B------:R-:W-:Y:S01]  /*10030*/  IMAD.MOV.U32 R2, RZ, RZ, R251 ;  /* 0x000000ffff027224 */ /* 0x000fe200078e00fb */
[----:B------:R-:W-:Y:S01]  /*10040*/  MOV R7, 0x1f ;  /* 0x0000001f00077802 */ /* 0x000fe20000000f00 */
[----:B------:R-:W-:Y:S01]  /*10050*/  IMAD.MOV.U32 R5, RZ, RZ, 0x2 ;  /* 0x00000002ff057424 */ /* 0x000fe200078e00ff */
[----:B------:R-:W-:Y:S02]  /*10060*/  MOV R6, 0xffffffff ;  /* 0xffffffff00067802 */ /* 0x000fe40000000f00 */
[----:B------:R-:W-:Y:S02]  /*10070*/  MOV R3, 0x10090 ;  /* 0x0001009000037802 */ /* 0x000fe40000000f00 */
[----:B------:R-:W-:Y:S05]  /*10080*/  CALL.REL.NOINC `($__internal_26_$__cuda_sm70_shflsync_bfly_p) ;  /* 0x00000f1000007944 */ /* 0x000fea0003c00000 */
[----:B------:R-:W-:Y:S01]  /*10090*/  FADD.FTZ R0, R251, R5 ;  /* 0x00000005fb007221 */ /* 0x000fe20000010000 */
[----:B------:R-:W-:Y:S02]  /*100a0*/  MOV R5, 0x1 ;  /* 0x0000000100057802 */ /* 0x000fe40000000f00 */
[----:B------:R-:W-:Y:S02]  /*100b0*/  MOV R3, 0x100e0 ;  /* 0x000100e000037802 */ /* 0x000fe40000000f00 */
[----:B------:R-:W-:-:S02]  /*100c0*/  MOV R2, R0 ;  /* 0x0000000000027202 */ /* 0x000fc40000000f00 */
[----:B------:R-:W-:Y:S05]  /*100d0*/  CALL.REL.NOINC `($__internal_26_$__cuda_sm70_shflsync_bfly_p) ;  /* 0x00000ec000007944 */ /* 0x000fea0003c00000 */
[----:B------:R-:W-:Y:S01]  /*100e0*/  FADD.FTZ R0, R0, R5 ;  /* 0x0000000500007221 */ /* 0x000fe20000010000 */
[----:B------:R-:W-:-:S02]  /*100f0*/  MOV R2, R250 ;  /* 0x000000fa00027202 */ /* 0x000fc40000000f00 */
[----:B------:R-:W-:Y:S02]  /*10100*/  MOV R5, 0x2 ;  /* 0x0000000200057802 */ /* 0x000fe40000000f00 */
[----:B------:R-:W-:Y:S02]  /*10110*/  MOV R3, 0x10130 ;  /* 0x0001013000037802 */ /* 0x000fe40000000f00 */
[----:B------:R-:W-:Y:S05]  /*10120*/  CALL.REL.NOINC `($__internal_26_$__cuda_sm70_shflsync_bfly_p) ;  /* 0x00000e7000007944 */ /* 0x000fea0003c00000 */
[----:B------:R-:W-:Y:S01]  /*10130*/  FADD.FTZ R4, R250, R5 ;  /* 0x00000005fa047221 */ /* 0x000fe20000010000 */
[----:B------:R-:W-:Y:S02]  /*10140*/  MOV R5, 0x1 ;  /* 0x0000000100057802 */ /* 0x000fe40000000f00 */
[----:B------:R-:W-:Y:S02]  /*10150*/  MOV R3, 0x10180 ;  /* 0x0001018000037802 */ /* 0x000fe40000000f00 */
[----:B------:R-:W-:Y:S02]  /*10160*/  MOV R2, R4 ;  /* 0x0000000400027202 */ /* 0x000fe40000000f00 */
[----:B------:R-:W-:Y:S05]  /*10170*/  CALL.REL.NOINC `($__internal_26_$__cuda_sm70_shflsync_bfly_p) ;  /* 0x00000e2000007944 */ /* 0x000fea0003c00000 */
[----:B------:R-:W-:Y:S01]  /*10180*/  MOV R3, R5 ;  /* 0x0000000500037202 */ /* 0x000fe20000000f00 */
[----:B------:R-:W-:Y:S05]  /*10190*/  BRA `(.L_x_1326) ;  /* 0xffff9d0000007947 */ /* 0x000fea000383ffff */
.L_x_1264:
[----:B-1-34-:R-:W-:Y:S01]  /*101a0*/  IMAD.MOV.U32 R5, RZ, RZ, R14 ;  /* 0x000000ffff057224 */ /* 0x01afe200078e000e */
[----:B------:R-:W-:Y:S01]  /*101b0*/  MOV R3, RZ ;  /* 0x000000ff00037202 */ /* 0x000fe20000000f00 */
[----:B------:R-:W-:Y:S01]  /*101c0*/  IMAD.MOV.U32 R0, RZ, RZ, 0x181f ;  /* 0x0000181fff007424 */ /* 0x000fe200078e00ff */
[----:B------:R-:W-:-:S02]  /*101d0*/  MOV R2, 0x101f0 ;  /* 0x000101f000027802 */ /* 0x000fc40000000f00 */
[----:B------:R-:W-:Y:S05]  /*101e0*/  CALL.REL.NOINC `($__internal_27_$__cuda_sm70_shflsync_idx_p) ;  /* 0x00000e0000007944 */ /* 0x000fea0003c00000 */
[----:B------:R-:W-:Y:S01]  /*101f0*/  MOV R6, R0 ;  /* 0x0000000000067202 */ /* 0x000fe20000000f00 */
[----:B------:R-:W-:Y:S05]  /*10200*/  BRA `(.L_x_1327) ;  /* 0xffffb96000007947 */ /* 0x000fea000383ffff */
.L_x_1265:
[----:B------:R-:W-:Y:S01]  /*10210*/  IMAD.MOV.U32 R5, RZ, RZ, R15 ;  /* 0x000000ffff057224 */ /* 0x000fe200078e000f */
[----:B------:R-:W-:Y:S01]  /*10220*/  MOV R3, RZ ;  /* 0x000000ff00037202 */ /* 0x000fe20000000f00 */
[----:B------:R-:W-:Y:S01]  /*10230*/  IMAD.MOV.U32 R0, RZ, RZ, 0x181f ;  /* 0x0000181fff007424 */ /* 0x000fe200078e00ff */
[----:B------:R-:W-:-:S02]  /*10240*/  MOV R2, 0x10260 ;  /* 0x0001026000027802 */ /* 0x000fc40000000f00 */
[----:B-12---:R-:W-:Y:S05]  /*10250*/  CALL.REL.NOINC `($__internal_27_$__cuda_sm70_shflsync_idx_p) ;  /* 0x00000d9000007944 */ /* 0x006fea0003c00000 */
[----:B------:R-:W-:Y:S05]  /*10260*/  BRA `(.L_x_1328) ;  /* 0xffffb92000007947 */ /* 0x000fea000383ffff */
.L_x_1268:
[----:B------:R-:W-:Y:S01]  /*10270*/  IMAD.MOV.U32 R5, RZ, RZ, R14 ;  /* 0x000000ffff057224 */ /* 0x000fe200078e000e */
[----:B--2---:R-:W-:Y:S01]  /*10280*/  MOV R3, 0x1 ;  /* 0x0000000100037802 */ /* 0x004fe20000000f00 */
[----:B----4-:R-:W-:Y:S01]  /*10290*/  IMAD.MOV.U32 R0, RZ, RZ, 0x181f ;  /* 0x0000181fff007424 */ /* 0x010fe200078e00ff */
[----:B------:R-:W-:-:S02]  /*102a0*/  MOV R2, 0x102c0 ;  /* 0x000102c000027802 */ /* 0x000fc40000000f00 */
[----:B-1-3--:R-:W-:Y:S05]  /*102b0*/  CALL.REL.NOINC `($__internal_27_$__cuda_sm70_shflsync_idx_p) ;  /* 0x00000d3000007944 */ /* 0x00afea0003c00000 */
[----:B------:R-:W-:Y:S01]  /*102c0*/  IMAD.MOV.U32 R6, RZ, RZ, R0 ;  /* 0x000000ffff067224 */ /* 0x000fe200078e0000 */
[----:B------:R-:W-:Y:S01]  /*102d0*/  MOV R3, 0x1 ;  /* 0x0000000100037802 */ /* 0x000fe20000000f00 */
[----:B------:R-:W-:Y:S01]  /*102e0*/  IMAD.MOV.U32 R5, RZ, RZ, R15 ;  /* 0x000000ffff057224 */ /* 0x000fe200078e000f */
[----:B------:R-:W-:-:S02]  /*102f0*/  MOV R0, 0x181f ;  /* 0x0000181f00007802 */ /* 0x000fc40000000f00 */
[----:B------:R-:W-:Y:S02]  /*10300*/  MOV R2, 0x10320 ;  /* 0x0001032000027802 */ /* 0x000fe40000000f00 */
[----:B------:R-:W-:Y:S05]  /*10310*/  CALL.REL.NOINC `($__internal_27_$__cuda_sm70_shflsync_idx_p) ;  /* 0x00000cd000007944 */ /* 0x000fea0003c00000 */
[----:B------:R-:W-:Y:S05]  /*10320*/  BRA `(.L_x_1329) ;  /* 0xffffba3000007947 */ /* 0x000fea000383ffff */
.L_x_1271:
[----:B------:R-:W-:Y:S01]  /*10330*/  IMAD.MOV.U32 R5, RZ, RZ, R14 ;  /* 0x000000ffff057224 */ /* 0x000fe200078e000e */
[----:B-1----:R-:W-:Y:S01]  /*10340*/  MOV R3, 0x2 ;  /* 0x0000000200037802 */ /* 0x002fe20000000f00 */
[----:B----4-:R-:W-:Y:S01]  /*10350*/  IMAD.MOV.U32 R0, RZ, RZ, 0x181f ;  /* 0x0000181fff007424 */ /* 0x010fe200078e00ff */
[----:B------:R-:W-:Y:S02]  /*10360*/  MOV R2, 0x10380 ;  /* 0x0001038000027802 */ /* 0x000fe40000000f00 */
[----:B--23--:R-:W-:Y:S05]  /*10370*/  CALL.REL.NOINC `($__internal_27_$__cuda_sm70_shflsync_idx_p) ;  /* 0x00000c7000007944 */ /* 0x00cfea0003c00000 */
[----:B------:R-:W-:Y:S01]  /*10380*/  MOV R6, R0 ;  /* 0x0000000000067202 */ /* 0x000fe20000000f00 */
[----:B------:R-:W-:Y:S05]  /*10390*/  BRA `(.L_x_1330) ;  /* 0xffffbb9000007947 */ /* 0x000fea000383ffff */
.L_x_1272:
[----:B------:R-:W-:Y:S01]  /*103a0*/  IMAD.MOV.U32 R5, RZ, RZ, R15 ;  /* 0x000000ffff057224 */ /* 0x000fe200078e000f */
[----:B------:R-:W-:Y:S01]  /*103b0*/  MOV R3, 0x2 ;  /* 0x0000000200037802 */ /* 0x000fe20000000f00 */
[----:B----4-:R-:W-:Y:S01]  /*103c0*/  IMAD.MOV.U32 R0, RZ, RZ, 0x181f ;  /* 0x0000181fff007424 */ /* 0x010fe200078e00ff */
[----:B------:R-:W-:Y:S02]  /*103d0*/  MOV R2, 0x103f0 ;  /* 0x000103f000027802 */ /* 0x000fe40000000f00 */
[----:B-123--:R-:W-:Y:S05]  /*103e0*/  CALL.REL.NOINC `($__internal_27_$__cuda_sm70_shflsync_idx_p) ;  /* 0x00000c0000007944 */ /* 0x00efea0003c00000 */
[----:B------:R-:W-:Y:S05]  /*103f0*/  BRA `(.L_x_1331) ;  /* 0xffffbb5000007947 */ /* 0x000fea000383ffff */
.L_x_1275:
        /* <DEDUP_REMOVED lines=12> */
.L_x_1277:
[----:B------:R-:W-:Y:S01]  /*104c0*/  IMAD.MOV.U32 R5, RZ, RZ, R20 ;  /* 0x000000ffff057224 */ /* 0x000fe200078e0014 */
[----:B------:R-:W-:Y:S01]  /*104d0*/  MOV R3, RZ ;  /* 0x000000ff00037202 */ /* 0x000fe20000000f00 */
[----:B------:R-:W-:Y:S01]  /*104e0*/  IMAD.MOV.U32 R0, RZ, RZ, 0x1c1f ;  /* 0x00001c1fff007424 */ /* 0x000fe200078e00ff */
[----:B------:R-:W-:Y:S02]  /*104f0*/  MOV R2, 0x10510 ;  /* 0x0001051000027802 */ /* 0x000fe40000000f00 */
[----:B------:R-:W-:Y:S05]  /*10500*/  CALL.REL.NOINC `($__internal_27_$__cuda_sm70_shflsync_idx_p) ;  /* 0x00000ae000007944 */ /* 0x000fea0003c00000 */
[----:B------:R-:W-:Y:S01]  /*10510*/  MOV R4, R0 ;  /* 0x0000000000047202 */ /* 0x000fe20000000f00 */
[----:B------:R-:W-:Y:S05]  /*10520*/  BRA `(.L_x_1333) ;  /* 0xffffbfd000007947 */ /* 0x000fea000383ffff */
.L_x_1278:
[----:B------:R-:W-:Y:S01]  /*10530*/  IMAD.MOV.U32 R5, RZ, RZ, R21 ;  /* 0x000000ffff057224 */ /* 0x000fe200078e0015 */
[----:B------:R-:W-:Y:S01]  /*10540*/  MOV R3, RZ ;  /* 0x000000ff00037202 */ /* 0x000fe20000000f00 */
[----:B------:R-:W-:Y:S01]  /*10550*/  IMAD.MOV.U32 R0, RZ, RZ, 0x1c1f ;  /* 0x00001c1fff007424 */ /* 0x000fe200078e00ff */
[----:B------:R-:W-:Y:S02]  /*10560*/  MOV R2, 0x10580 ;  /* 0x0001058000027802 */ /* 0x000fe40000000f00 */
[----:B-12---:R-:W-:Y:S05]  /*10570*/  CALL.REL.NOINC `($__internal_27_$__cuda_sm70_shflsync_idx_p) ;  /* 0x00000a7000007944 */ /* 0x006fea0003c00000 */
[----:B------:R-:W-:Y:S05]  /*10580*/  BRA `(.L_x_1334) ;  /* 0xffffbf9000007947 */ /* 0x000fea000383ffff */
.L_x_1281:
[----:B------:R-:W-:Y:S01]  /*10590*/  IMAD.MOV.U32 R5, RZ, RZ, R20 ;  /* 0x000000ffff057224 */ /* 0x000fe200078e0014 */
[----:B-1----:R-:W-:Y:S01]  /*105a0*/  MOV R3, 0x1 ;  /* 0x0000000100037802 */ /* 0x002fe20000000f00 */
[----:B----4-:R-:W-:Y:S01]  /*105b0*/  IMAD.MOV.U32 R0, RZ, RZ, 0x1c1f ;  /* 0x00001c1fff007424 */ /* 0x010fe200078e00ff */
[----:B------:R-:W-:-:S02]  /*105c0*/  MOV R2, 0x105e0 ;  /* 0x000105e000027802 */ /* 0x000fc40000000f00 */
[----:B--23--:R-:W-:Y:S05]  /*105d0*/  CALL.REL.NOINC `($__internal_27_$__cuda_sm70_shflsync_idx_p) ;  /* 0x00000a1000007944 */ /* 0x00cfea0003c00000 */
[----:B------:R-:W-:Y:S01]  /*105e0*/  IMAD.MOV.U32 R4, RZ, RZ, R0 ;  /* 0x000000ffff047224 */ /* 0x000fe200078e0000 */
[----:B------:R-:W-:Y:S01]  /*105f0*/  MOV R3, 0x1 ;  /* 0x0000000100037802 */ /* 0x000fe20000000f00 */
[----:B------:R-:W-:Y:S01]  /*10600*/  IMAD.MOV.U32 R5, RZ, RZ, R21 ;  /* 0x000000ffff057224 */ /* 0x000fe200078e0015 */
[----:B------:R-:W-:-:S02]  /*10610*/  MOV R0, 0x1c1f ;  /* 0x00001c1f00007802 */ /* 0x000fc40000000f00 */
[----:B------:R-:W-:Y:S02]  /*10620*/  MOV R2, 0x10640 ;  /* 0x0001064000027802 */ /* 0x000fe40000000f00 */
[----:B------:R-:W-:Y:S05]  /*10630*/  CALL.REL.NOINC `($__internal_27_$__cuda_sm70_shflsync_idx_p) ;  /* 0x000009b000007944 */ /* 0x000fea0003c00000 */
[----:B------:R-:W-:Y:S05]  /*10640*/  BRA `(.L_x_1335) ;  /* 0xffffcb3000007947 */ /* 0x000fea000383ffff */
.L_x_1285:
[----:B------:R-:W-:Y:S01]  /*10650*/  IMAD.MOV.U32 R5, RZ, RZ, R12 ;  /* 0x000000ffff057224 */ /* 0x000fe200078e000c */
[----:B------:R-:W-:Y:S01]  /*10660*/  MOV R3, RZ ;  /* 0x000000ff00037202 */ /* 0x000fe20000000f00 */
[----:B------:R-:W-:Y:S01]  /*10670*/  IMAD.MOV.U32 R0, RZ, RZ, 0x181f ;  /* 0x0000181fff007424 */ /* 0x000fe200078e00ff */
[----:B------:R-:W-:Y:S02]  /*10680*/  MOV R2, 0x106a0 ;  /* 0x000106a000027802 */ /* 0x000fe40000000f00 */
[----:B------:R-:W-:Y:S05]  /*10690*/  CALL.REL.NOINC `($__internal_27_$__cuda_sm70_shflsync_idx_p) ;  /* 0x0000095000007944 */ /* 0x000fea0003c00000 */
[----:B------:R-:W-:Y:S01]  /*106a0*/  MOV R4, R0 ;  /* 0x0000000000047202 */ /* 0x000fe20000000f00 */
[----:B------:R-:W-:Y:S05]  /*106b0*/  BRA `(.L_x_1336) ;  /* 0xffffdec000007947 */ /* 0x000fea000383ffff */
.L_x_1286:
[----:B------:R-:W-:Y:S01]  /*106c0*/  IMAD.MOV.U32 R5, RZ, RZ, R15 ;  /* 0x000000ffff057224 */ /* 0x000fe200078e000f */
[----:B------:R-:W-:Y:S01]  /*106d0*/  MOV R3, RZ ;  /* 0x000000ff00037202 */ /* 0x000fe20000000f00 */
[----:B------:R-:W-:Y:S01]  /*106e0*/  IMAD.MOV.U32 R0, RZ, RZ, 0x181f ;  /* 0x0000181fff007424 */ /* 0x000fe200078e00ff */
[----:B------:R-:W-:Y:S02]  /*106f0*/  MOV R2, 0x10710 ;  /* 0x0001071000027802 */ /* 0x000fe40000000f00 */
[----:B-12---:R-:W-:Y:S05]  /*10700*/  CALL.REL.NOINC `($__internal_27_$__cuda_sm70_shflsync_idx_p) ;  /* 0x000008e000007944 */ /* 0x006fea0003c00000 */
[----:B------:R-:W-:Y:S05]  /*10710*/  BRA `(.L_x_1337) ;  /* 0xffffde8000007947 */ /* 0x000fea000383ffff */
.L_x_1289:
        /* <DEDUP_REMOVED lines=12> */
.L_x_1292:
[----:B------:R-:W-:Y:S01]  /*107e0*/  IMAD.MOV.U32 R5, RZ, RZ, R12 ;  /* 0x000000ffff057224 */ /* 0x000fe200078e000c */
[----:B-1----:R-:W-:Y:S01]  /*107f0*/  MOV R3, 0x2 ;  /* 0x0000000200037802 */ /* 0x002fe20000000f00 */
[----:B----4-:R-:W-:Y:S01]  /*10800*/  IMAD.MOV.U32 R0, RZ, RZ, 0x181f ;  /* 0x0000181fff007424 */ /* 0x010fe200078e00ff */
[----:B------:R-:W-:Y:S02]  /*10810*/  MOV R2, 0x10830 ;  /* 0x0001083000027802 */ /* 0x000fe40000000f00 */
[----:B--23--:R-:W-:Y:S05]  /*10820*/  CALL.REL.NOINC `($__internal_27_$__cuda_sm70_shflsync_idx_p) ;  /* 0x000007c000007944 */ /* 0x00cfea0003c00000 */
[----:B------:R-:W-:Y:S01]  /*10830*/  MOV R4, R0 ;  /* 0x0000000000047202 */ /* 0x000fe20000000f00 */
[----:B------:R-:W-:Y:S05]  /*10840*/  BRA `(.L_x_1339) ;  /* 0xffffe10000007947 */ /* 0x000fea000383ffff */
.L_x_1293:
[----:B------:R-:W-:Y:S01]  /*10850*/  IMAD.MOV.U32 R5, RZ, RZ, R15 ;  /* 0x000000ffff057224 */ /* 0x000fe200078e000f */
[----:B------:R-:W-:Y:S01]  /*10860*/  MOV R3, 0x2 ;  /* 0x0000000200037802 */ /* 0x000fe20000000f00 */
[----:B----4-:R-:W-:Y:S01]  /*10870*/  IMAD.MOV.U32 R0, RZ, RZ, 0x181f ;  /* 0x0000181fff007424 */ /* 0x010fe200078e00ff */
[----:B------:R-:W-:Y:S02]  /*10880*/  MOV R2, 0x108a0 ;  /* 0x000108a000027802 */ /* 0x000fe40000000f00 */
[----:B-123--:R-:W-:Y:S05]  /*10890*/  CALL.REL.NOINC `($__internal_27_$__cuda_sm70_shflsync_idx_p) ;  /* 0x0000075000007944 */ /* 0x00efea0003c00000 */
[----:B------:R-:W-:Y:S05]  /*108a0*/  BRA `(.L_x_1340) ;  /* 0xffffe0c000007947 */ /* 0x000fea000383ffff */
.L_x_1296:
        /* <DEDUP_REMOVED lines=12> */
.L_x_1298:
[----:B------:R-:W-:Y:S01]  /*10970*/  IMAD.MOV.U32 R5, RZ, RZ, R98 ;  /* 0x000000ffff057224 */ /* 0x000fe200078e0062 */
[----:B------:R-:W-:Y:S01]  /*10980*/  MOV R3, RZ ;  /* 0x000000ff00037202 */ /* 0x000fe20000000f00 */
[----:B------:R-:W-:Y:S01]  /*10990*/  IMAD.MOV.U32 R0, RZ, RZ, 0x1f ;  /* 0x0000001fff007424 */ /* 0x000fe200078e00ff */
[----:B------:R-:W-:Y:S02]  /*109a0*/  MOV R2, 0x109c0 ;  /* 0x000109c000027802 */ /* 0x000fe40000000f00 */
[----:B------:R-:W-:Y:S05]  /*109b0*/  CALL.REL.NOINC `($__internal_27_$__cuda_sm70_shflsync_idx_p) ;  /* 0x0000063000007944 */ /* 0x000fea0003c00000 */
[----:B------:R-:W-:Y:S01]  /*109c0*/  MOV R9, R0 ;  /* 0x0000000000097202 */ /* 0x000fe20000000f00 */
[----:B------:R-:W-:Y:S05]  /*109d0*/  BRA `(.L_x_1342) ;  /* 0xffffe40000007947 */ /* 0x000fea000383ffff */
.L_x_1299:
[----:B------:R-:W-:Y:S01]  /*109e0*/  IMAD.MOV.U32 R5, RZ, RZ, R98 ;  /* 0x000000ffff057224 */ /* 0x000fe200078e0062 */
[----:B------:R-:W-:Y:S01]  /*109f0*/  MOV R3, 0x1 ;  /* 0x0000000100037802 */ /* 0x000fe20000000f00 */
[----:B------:R-:W-:Y:S01]  /*10a00*/  IMAD.MOV.U32 R0, RZ, RZ, 0x1f ;  /* 0x0000001fff007424 */ /* 0x000fe200078e00ff */
[----:B------:R-:W-:Y:S02]  /*10a10*/  MOV R2, 0x10a30 ;  /* 0x00010a3000027802 */ /* 0x000fe40000000f00 */
[----:B-12---:R-:W-:Y:S05]  /*10a20*/  CALL.REL.NOINC `($__internal_27_$__cuda_sm70_shflsync_idx_p) ;  /* 0x000005c000007944 */ /* 0x006fea0003c00000 */
[----:B------:R-:W-:Y:S01]  /*10a30*/  MOV R8, R0 ;  /* 0x0000000000087202 */ /* 0x000fe20000000f00 */
[----:B------:R-:W-:Y:S05]  /*10a40*/  BRA `(.L_x_1343) ;  /* 0xffffe3b000007947 */ /* 0x000fea000383ffff */
.L_x_1300:
[----:B------:R-:W-:Y:S02]  /*10a50*/  MOV R2, 0x1 ;  /* 0x0000000100027802 */ /* 0x000fe40000000f00 */
[----:B------:R-:W-:-:S02]  /*10a60*/  MOV R3, 0x10a80 ;  /* 0x00010a8000037802 */ /* 0x000fc40000000f00 */
[----:B-1234-:R-:W-:Y:S05]  /*10a70*/  CALL.REL.NOINC `($__internal_28_$__cuda_sm70_shflsync_up_p) ;  /* 0x000005c000007944 */ /* 0x01efea0003c00000 */
[----:B------:R-:W-:Y:S05]  /*10a80*/  BRA `(.L_x_1344) ;  /* 0xffffe4a000007947 */ /* 0x000fea000383ffff */
.L_x_1301:
[----:B------:R-:W-:Y:S02]  /*10a90*/  MOV R2, 0x2 ;  /* 0x0000000200027802 */ /* 0x000fe40000000f00 */
[----:B------:R-:W-:-:S02]  /*10aa0*/  MOV R3, 0x10ac0 ;  /* 0x00010ac000037802 */ /* 0x000fc40000000f00 */
[----:B--2-4-:R-:W-:Y:S05]  /*10ab0*/  CALL.REL.NOINC `($__internal_28_$__cuda_sm70_shflsync_up_p) ;  /* 0x0000058000007944 */ /* 0x014fea0003c00000 */
        /* <DEDUP_REMOVED lines=23> */
.L_x_1305:
[----:B------:R-:W-:Y:S02]  /*10c30*/  MOV R2, 0x1 ;  /* 0x0000000100027802 */ /* 0x000fe40000000f00 */
[----:B------:R-:W-:Y:S02]  /*10c40*/  MOV R3, 0x10c60 ;  /* 0x00010c6000037802 */ /* 0x000fe40000000f00 */
[----:B------:R-:W-:Y:S05]  /*10c50*/  CALL.REL.NOINC `($__internal_28_$__cuda_sm70_shflsync_up_p) ;  /* 0x000003e000007944 */ /* 0x000fea0003c00000 */
[----:B------:R-:W-:Y:S01]  /*10c60*/  MOV R2, R4 ;  /* 0x0000000400027202 */ /* 0x000fe20000000f00 */
[----:B------:R-:W-:Y:S05]  /*10c70*/  BRA `(.L_x_1346) ;  /* 0xffffe51000007947 */ /* 0x000fea000383ffff */
.L_x_1306:
        /* <DEDUP_REMOVED lines=26> */
.L_x_1308:
[----:B------:R-:W-:Y:S02]  /*10e20*/  SEL R0, RZ, 0x1, P0 ;  /* 0x00000001ff007807 */ /* 0x000fe40000000000 */
[----:B------:R-:W-:Y:S02]  /*10e30*/  MOV R2, 0x10e50 ;  /* 0x00010e5000027802 */ /* 0x000fe40000000f00 */
[----:B-1----:R-:W-:Y:S05]  /*10e40*/  CALL.REL.NOINC `($__internal_29_$__cuda_sm70_votesync_ballot) ;  /* 0x0000026000007944 */ /* 0x002fea0003c00000 */
[----:B------:R-:W-:Y:S01]  /*10e50*/  MOV R11, R0 ;  /* 0x00000000000b7202 */ /* 0x000fe20000000f00 */
[----:B------:R-:W-:Y:S05]  /*10e60*/  BRA `(.L_x_1348) ;  /* 0xffffe4b000007947 */ /* 0x000fea000383ffff */
.L_x_1309:
[----:B------:R-:W-:Y:S01]  /*10e70*/  IMAD.MOV.U32 R5, RZ, RZ, R6 ;  /* 0x000000ffff057224 */ /* 0x000fe200078e0006 */
[----:B---3--:R-:W-:Y:S01]  /*10e80*/  MOV R3, R10 ;  /* 0x0000000a00037202 */ /* 0x008fe20000000f00 */
[----:B------:R-:W-:Y:S01]  /*10e90*/  IMAD.MOV.U32 R0, RZ, RZ, 0x1f ;  /* 0x0000001fff007424 */ /* 0x000fe200078e00ff */
[----:B------:R-:W-:Y:S02]  /*10ea0*/  MOV R2, 0x10ec0 ;  /* 0x00010ec000027802 */ /* 0x000fe40000000f00 */
[----:B-12---:R-:W-:Y:S05]  /*10eb0*/  CALL.REL.NOINC `($__internal_27_$__cuda_sm70_shflsync_idx_p) ;  /* 0x0000013000007944 */ /* 0x006fea0003c00000 */
[----:B------:R-:W-:Y:S01]  /*10ec0*/  IMAD.MOV.U32 R8, RZ, RZ, R0 ;  /* 0x000000ffff087224 */ /* 0x000fe200078e0000 */
[----:B------:R-:W-:Y:S01]  /*10ed0*/  MOV R3, R10 ;  /* 0x0000000a00037202 */ /* 0x000fe20000000f00 */
[----:B------:R-:W-:Y:S01]  /*10ee0*/  IMAD.MOV.U32 R5, RZ, RZ, R7 ;  /* 0x000000ffff057224 */ /* 0x000fe200078e0007 */
[----:B------:R-:W-:Y:S02]  /*10ef0*/  MOV R0, 0x1f ;  /* 0x0000001f00007802 */ /* 0x000fe40000000f00 */
[----:B------:R-:W-:-:S02]  /*10f00*/  MOV R2, 0x10f20 ;  /* 0x00010f2000027802 */ /* 0x000fc40000000f00 */
[----:B------:R-:W-:Y:S05]  /*10f10*/  CALL.REL.NOINC `($__internal_27_$__cuda_sm70_shflsync_idx_p) ;  /* 0x000000d000007944 */ /* 0x000fea0003c00000 */
[----:B------:R-:W-:Y:S01]  /*10f20*/  MOV R7, R0 ;  /* 0x0000000000077202 */ /* 0x000fe20000000f00 */
[----:B------:R-:W-:Y:S05]  /*10f30*/  BRA `(.L_x_1349) ;  /* 0xffffe42000007947 */ /* 0x000fea000383ffff */
.L_x_1312:
[----:B------:R-:W-:Y:S01]  /*10f40*/  IMAD.MOV.U32 R5, RZ, RZ, R4 ;  /* 0x000000ffff057224 */ /* 0x000fe200078e0004 */
[----:B------:R-:W-:-:S02]  /*10f50*/  MOV R0, 0x1f ;  /* 0x0000001f00007802 */ /* 0x000fc40000000f00 */
[----:B------:R-:W-:Y:S02]  /*10f60*/  MOV R2, 0x10f80 ;  /* 0x00010f8000027802 */ /* 0x000fe40000000f00 */
[----:B-1234-:R-:W-:Y:S05]  /*10f70*/  CALL.REL.NOINC `($__internal_27_$__cuda_sm70_shflsync_idx_p) ;  /* 0x0000007000007944 */ /* 0x01efea0003c00000 */
[----:B------:R-:W-:Y:S01]  /*10f80*/  MOV R13, R0 ;  /* 0x00000000000d7202 */ /* 0x000fe20000000f00 */
[----:B------:R-:W-:Y:S05]  /*10f90*/  BRA `(.L_x_1311) ;  /* 0xffffe42000007947 */ /* 0x000fea000383ffff */
        .weak           $__internal_26_$__cuda_sm70_shflsync_bfly_p
        .type           $__internal_26_$__cuda_sm70_shflsync_bfly_p,@function
        .size           $__internal_26_$__cuda_sm70_shflsync_bfly_p,($__internal_27_$__cuda_sm70_shflsync_idx_p - $__internal_26_$__cuda_sm70_shflsync_bfly_p)
$__internal_26_$__cuda_sm70_shflsync_bfly_p:
[----:B------:R-:W-:Y:S04]  /*10fa0*/  WARPSYNC R6 ;  /* 0x0000000600007348 */ /* 0x000fe80003800000 */
[----:B------:R1:W2:Y:S02]  /*10fb0*/  SHFL.BFLY PT, R5, R2, R5, R7 ;  /* 0x0c00000502057389 */ /* 0x0002a400000e0007 */
[----:B-1----:R-:W-:Y:S02]  /*10fc0*/  MOV R2, R3 ;  /* 0x0000000300027202 */ /* 0x002fe40000000f00 */
[----:B------:R-:W-:-:S04]  /*10fd0*/  MOV R3, 0x0 ;  /* 0x0000000000037802 */ /* 0x000fc80000000f00 */
[----:B--2---:R-:W-:Y:S05]  /*10fe0*/  RET.REL.NODEC R2 `(_ZN7cutlass13device_kernelIN5flash19enable_sm80_to_sm89INS1_16FlashAttnFwdSm80INS1_25CollectiveMainloopFwdSm80ILi8ELi1ELb0EN4cute5tupleIJNS5_1CILi128EEENS7_ILi64EEENS7_ILi256EEEEEELi256ENS_10bfloat16_tEfNS_4arch4Sm80ELb0ELb0ELb1ELb1ELb0ELb0ELb1ELb1EEENS1_21CollectiveEpilogueFwdINS6_IJS8_SA_S9_EEENS6_IJNS7_ILi1EEESI_SI_EEESC_SE_Li256ELb1ELb1ELb1ELb0EEENS1_36VarlenDynamicPersistentTileSchedulerILi128ELi64ELi256ELi256ELb1ELb1ELb0ELb0ELb1ELb1EEEEEEEEEvNT_6ParamsE) ;  /* 0xfffef01002007950 */ /* 0x004fea0003c3ffff */
        .weak           $__internal_27_$__cuda_sm70_shflsync_idx_p
        .type           $__internal_27_$__cuda_sm70_shflsync_idx_p,@function
        .size           $__internal_27_$__cuda_sm70_shflsync_idx_p,($__internal_28_$__cuda_sm70_shflsync_up_p - $__internal_27_$__cuda_sm70_shflsync_idx_p)
$__internal_27_$__cuda_sm70_shflsync_idx_p:
[----:B------:R-:W-:-:S04]  /*10ff0*/  MOV R102, 0xffffffff ;  /* 0xffffffff00667802 */ /* 0x000fc80000000f00 */
[----:B------:R-:W-:Y:S04]  /*11000*/  WARPSYNC R102 ;  /* 0x0000006600007348 */ /* 0x000fe80003800000 */
[----:B------:R1:W2:Y:S02]  /*11010*/  SHFL.IDX PT, R0, R5, R3, R0 ;  /* 0x0000000305007389 */ /* 0x0002a400000e0000 */
[----:B-1----:R-:W-:-:S04]  /*11020*/  MOV R3, 0x0 ;  /* 0x0000000000037802 */ /* 0x002fc80000000f00 */
[----:B--2---:R-:W-:Y:S05]  /*11030*/  RET.REL.NODEC R2 `(_ZN7cutlass13device_kernelIN5flash19enable_sm80_to_sm89INS1_16FlashAttnFwdSm80INS1_25CollectiveMainloopFwdSm80ILi8ELi1ELb0EN4cute5tupleIJNS5_1CILi128EEENS7_ILi64EEENS7_ILi256EEEEEELi256ENS_10bfloat16_tEfNS_4arch4Sm80ELb0ELb0ELb1ELb1ELb0ELb0ELb1ELb1EEENS1_21CollectiveEpilogueFwdINS6_IJS8_SA_S9_EEENS6_IJNS7_ILi1EEESI_SI_EEESC_SE_Li256ELb1ELb1ELb1ELb0EEENS1_36VarlenDynamicPersistentTileSchedulerILi128ELi64ELi256ELi256ELb1ELb1ELb0ELb0ELb1ELb1EEEEEEEEEvNT_6ParamsE) ;  /* 0xfffeefc002007950 */ /* 0x004fea0003c3ffff */
        .weak           $__internal_28_$__cuda_sm70_shflsync_up_p
        .type           $__internal_28_$__cuda_sm70_shflsync_up_p,@function
        .size           $__internal_28_$__cuda_sm70_shflsync_up_p,($__internal_29_$__cuda_sm70_votesync_ballot - $__internal_28_$__cuda_sm70_shflsync_up_p)
$__internal_28_$__cuda_sm70_shflsync_up_p:
[----:B------:R-:W-:Y:S02]  /*11040*/  IMAD.MOV.U32 R4, RZ, RZ, RZ ;  /* 0x000000ffff047224 */ /* 0x000fe400078e00ff */
[----:B------:R-:W-:-:S04]  /*11050*/  IMAD.MOV.U32 R10, RZ, RZ, -0x1 ;  /* 0xffffffffff0a7424 */ /* 0x000fc800078e00ff */
[----:B------:R-:W-:Y:S04]  /*11060*/  WARPSYNC R10 ;  /* 0x0000000a00007348 */ /* 0x000fe80003800000 */
[----:B------:R1:W2:Y:S02]  /*11070*/  SHFL.UP PT, R4, R0, R2, R4 ;  /* 0x0400000200047389 */ /* 0x0002a400000e0004 */
[----:B-1----:R-:W-:Y:S02]  /*11080*/  MOV R2, R3 ;  /* 0x0000000300027202 */ /* 0x002fe40000000f00 */
[----:B------:R-:W-:-:S04]  /*11090*/  MOV R3, 0x0 ;  /* 0x0000000000037802 */ /* 0x000fc80000000f00 */
[----:B--2---:R-:W-:Y:S05]  /*110a0*/  RET.REL.NODEC R2 `(_ZN7cutlass13device_kernelIN5flash19enable_sm80_to_sm89INS1_16FlashAttnFwdSm80INS1_25CollectiveMainloopFwdSm80ILi8ELi1ELb0EN4cute5tupleIJNS5_1CILi128EEENS7_ILi64EEENS7_ILi256EEEEEELi256ENS_10bfloat16_tEfNS_4arch4Sm80ELb0ELb0ELb1ELb1ELb0ELb0ELb1ELb1EEENS1_21CollectiveEpilogueFwdINS6_IJS8_SA_S9_EEENS6_IJNS7_ILi1EEESI_SI_EEESC_SE_Li256ELb1ELb1ELb1ELb0EEENS1_36VarlenDynamicPersistentTileSchedulerILi128ELi64ELi256ELi256ELb1ELb1ELb0ELb0ELb1ELb1EEEEEEEEEvNT_6ParamsE) ;  /* 0xfffeef5002007950 */ /* 0x004fea0003c3ffff */
        .weak           $__internal_29_$__cuda_sm70_votesync_ballot
        .type           $__internal_29_$__cuda_sm70_votesync_ballot,@function
        .size           $__internal_29_$__cuda_sm70_votesync_ballot,(.L_x_5204 - $__internal_29_$__cuda_sm70_votesync_ballot)
$__internal_29_$__cuda_sm70_votesync_ballot:
[----:B------:R-:W-:Y:S01]  /*110b0*/  ISETP.NE.U32.AND P0, PT, R0, 0x1, PT ;  /* 0x000000010000780c */ /* 0x000fe20003f05070 */
[----:B------:R-:W-:-:S04]  /*110c0*/  IMAD.MOV.U32 R3, RZ, RZ, -0x1 ;  /* 0xffffffffff037424 */ /* 0x000fc800078e00ff */
[----:B------:R-:W-:Y:S08]  /*110d0*/  WARPSYNC R3 ;  /* 0x0000000300007348 */ /* 0x000ff00003800000 */
[----:B------:R-:W-:-:S04]  /*110e0*/  VOTE.ANY R0, PT, !P0 ;  /* 0x0000000000007806 */ /* 0x000fc800040e0100 */
[----:B------:R-:W-:Y:S01]  /*110f0*/  LOP3.LUT R0, R0, R3, RZ, 0xc0, !PT ;  /* 0x0000000300007212 */ /* 0x000fe200078ec0ff */
[----:B------:R-:W-:-:S04]  /*11100*/  IMAD.MOV.U32 R3, RZ, RZ, 0x0 ;  /* 0x00000000ff037424 */ /* 0x000fc800078e00ff */
[----:B------:R-:W-:Y:S05]  /*11110*/  RET.REL.NODEC R2 `(_ZN7cutlass13device_kernelIN5flash19enable_sm80_to_sm89INS1_16FlashAttnFwdSm80INS1_25CollectiveMainloopFwdSm80ILi8ELi1ELb0EN4cute5tupleIJNS5_1CILi128EEENS7_ILi64EEENS7_ILi256EEEEEELi256ENS_10bfloat16_tEfNS_4arch4Sm80ELb0ELb0ELb1ELb1ELb0ELb0ELb1ELb1EEENS1_21CollectiveEpilogueFwdINS6_IJS8_SA_S9_EEENS6_IJNS7_ILi1EEESI_SI_EEESC_SE_Li256ELb1ELb1ELb1ELb0EEENS1_36VarlenDynamicPersistentTileSchedulerILi128ELi64ELi256ELi256ELb1ELb1ELb0ELb0ELb1ELb1EEEEEEEEEvNT_6ParamsE) ;  /* 0xfffeeee002007950 */ /* 0x000fea0003c3ffff */
.L_x_1350:
        /* <DEDUP_REMOVED lines=14> */
.L_x_5204:


//--------------------- .text._ZN7cutlass13device_kernelIN5flash19enable_sm80_to_sm89INS1_16FlashAttnFwdSm80INS1_25CollectiveMainloopFwdSm80ILi8ELi1ELb0EN4cute5tupleIJNS5_1CILi128EEENS7_ILi48EEENS7_ILi256EEEEEELi256ENS_10bfloat16_tEfNS_4arch4Sm80ELb0ELb0ELb1ELb1ELb0ELb1ELb1ELb1EEENS1_21CollectiveEpilogueFwdINS6_IJS8_SA_S9_EEENS6_IJNS7_ILi1EEESI_SI_EEESC_SE_Li256ELb1ELb1ELb1ELb0EEENS1_36VarlenDynamicPersistentTileSchedulerILi128ELi48ELi256ELi256ELb1ELb1ELb0ELb0ELb1ELb1EEEEEEEEEvNT_6ParamsE --------------------------
	.section	.text._ZN7cutlass13device_kernelIN5flash19enable_sm80_to_sm89INS1_16FlashAttnFwdSm80INS1_25CollectiveMainloopFwdSm80ILi8ELi1ELb0EN4cute5tupleIJNS5_1CILi128EEENS7_ILi48EEENS7_ILi256EEEEEELi256ENS_10bfloat16_tEfNS_4arch4Sm80ELb0ELb0ELb1ELb1ELb0ELb1ELb1ELb1EEENS1_21CollectiveEpilogueFwdINS6_IJS8_SA_S9_EEENS6_IJNS7_ILi1EEESI_SI_EEESC_SE_Li256ELb1ELb1ELb1ELb0EEENS1_36VarlenDynamicPersistentTileSchedulerILi128ELi48ELi256ELi256ELb1ELb1ELb0ELb0ELb1ELb1EEEEEEEEEvNT_6ParamsE,"ax",@progbits
	.sectioninfo	@"SHI_REGISTERS=255"
	.align	128
.text._ZN7cutlass13device_kernelIN5flash19enable_sm80_to_sm89INS1_16FlashAttnFwdSm80INS1_25CollectiveMainloopFwdSm80ILi8ELi1ELb0EN4cute5tupleIJNS5_1CILi128EEENS7_ILi48EEENS7_ILi256EEEEEELi256ENS_10bfloat16_tEfNS_4arch4Sm80ELb0ELb0ELb1ELb1ELb0ELb1ELb1ELb1EEENS1_21CollectiveEpilogueFwdINS6_IJS8_SA_S9_EEENS6_IJNS7_ILi1EEESI_SI_EEESC_SE_Li256ELb1ELb1ELb1ELb0EEENS1_36VarlenDynamicPersistentTileSchedulerILi128ELi48ELi256ELi256ELb1ELb1ELb0ELb0ELb1ELb1EEEEEEEEEvNT_6ParamsE:
        .type           _ZN7cutlass13device_kernelIN5flash19enable_sm80_to_sm89INS1_16FlashAttnFwdSm80INS1_25CollectiveMainloopFwdSm80ILi8ELi1ELb0EN4cute5tupleIJNS5_1CILi128EEENS7_ILi48EEENS7_ILi256EEEEEELi256ENS_10bfloat16_tEfNS_4arch4Sm80ELb0ELb0ELb1ELb1ELb0ELb1ELb1ELb1EEENS1_21CollectiveEpilogueFwdINS6_IJS8_SA_S9_EEENS6_IJNS7_ILi1EEESI_SI_EEESC_SE_Li256ELb1ELb1ELb1ELb0EEENS1_36VarlenDynamicPersistentTileSchedulerILi128ELi48ELi256ELi256ELb1ELb1ELb0ELb0ELb1ELb1EEEEEEEEEvNT_6ParamsE,@function
        .size           _ZN7cutlass13device_kernelIN5flash19enable_sm80_to_sm89INS1_16FlashAttnFwdSm80INS1_25CollectiveMainloopFwdSm80ILi8ELi1ELb0EN4cute5tupleIJNS5_1CILi128EEENS7_ILi48EEENS7_ILi256EEEEEELi256ENS_10bfloat16_tEfNS_4arch4Sm80ELb0ELb0ELb1ELb1ELb0ELb1ELb1ELb1EEENS1_21CollectiveEpilogueFwdINS6_IJS8_SA_S9_EEENS6_IJNS7_ILi1EEESI_SI_EEESC_SE_Li256ELb1ELb1ELb1ELb0EEENS1_36VarlenDynamicPersistentTileSchedulerILi128ELi48ELi256ELi256ELb1ELb1ELb0ELb0ELb1ELb1EEEEEEEEEvNT_6ParamsE,(.L_x_5209 - _ZN7cutlass13device_kernelIN5flash19enable_sm80_to_sm89INS1_16FlashAttnFwdSm80INS1_25CollectiveMainloopFwdSm80ILi8ELi1ELb0EN4cute5tupleIJNS5_1CILi128EEENS7_ILi48EEENS7_ILi256EEEEEELi256ENS_10bfloat16_tEfNS_4arch4Sm80ELb0ELb0ELb1ELb1ELb0ELb1ELb1ELb1EEENS1_21CollectiveEpilogueFwdINS6_IJS8_SA_S9_EEENS6_IJNS7_ILi1EEESI_SI_EEESC_SE_Li256ELb1ELb1ELb1ELb0EEENS1_36VarlenDynamicPersistentTileSchedulerILi128ELi48ELi256ELi256ELb1ELb1ELb0ELb0ELb1ELb1EEEEEEEEEvNT_6ParamsE)
        .other          _ZN7cutlass13device_kernelIN5flash19enable_sm80_to_sm89INS1_16FlashAttnFwdSm80INS1_25CollectiveMainloopFwdSm80ILi8ELi1ELb0EN4cute5tupleIJNS5_1CILi128EEENS7_ILi48EEENS7_ILi256EEEEEELi256ENS_10bfloat16_tEfNS_4arch4Sm80ELb0ELb0ELb1ELb1ELb0ELb1ELb1ELb1EEENS1_21CollectiveEpilogueFwdINS6_IJS8_SA_S9_EEENS6_IJNS7_ILi1EEESI_SI_EEESC_SE_Li256ELb1ELb1ELb1ELb0EEENS1_36VarlenDynamicPersistentTileSchedulerILi128ELi48ELi256ELi256ELb1ELb1ELb0ELb0ELb1ELb1EEEEEEEEEvNT_6ParamsE,@"STO_CUDA_ENTRY STV_DEFAULT"
_ZN7cutlass13device_kernelIN5flash19enable_sm80_to_sm89INS1_16FlashAttnFwdSm80INS1_25CollectiveMainloopFwdSm80ILi8ELi1ELb0EN4cute5tupleIJNS5_1CILi128EEENS7_ILi48EEENS7_ILi256EEEEEELi256ENS_10bfloat16_tEfNS_4arch4Sm80ELb0ELb0ELb1ELb1ELb0ELb1ELb1ELb1EEENS1_21CollectiveEpilogueFwdINS6_IJS8_SA_S9_EEENS6_IJNS7_ILi1EEESI_SI_EEESC_SE_Li256ELb1ELb1ELb1ELb0EEENS1_36VarlenDynamicPersistentTileSchedulerILi128ELi48ELi256ELi256ELb1ELb1ELb0ELb0ELb1ELb1EEEEEEEEEvNT_6ParamsE:
        /* <DEDUP_REMOVED lines=54> */
.L_x_1356:
        /* <DEDUP_REMOVED lines=17> */
.L_x_1542:
        /* <DEDUP_REMOVED lines=16> */
.L_x_1543:
[----:B--2---:R-:W-:-:S05]  /*0570*/  IMAD R0, R0, c[0x0][0x538], RZ ;  /* 0x00014e0000007a24 */ /* 0x004fca00078e02ff */
[----:B------:R-:W-:-:S04]  /*0580*/  IADD3 R6, R0, R6, RZ ;  /* 0x0000000600067210 */ /* 0x000fc80007ffe0ff */
[----:B------:R-:W-:-:S13]  /*0590*/  ISETP.GT.AND P0, PT, R6, UR4, PT ;  /* 0x0000000406007c0c */ /* 0x000fda000bf04270 */
[----:B-1----:R-:W-:Y:S05]  /*05a0*/  @!P0 BRA `(.L_x_1356) ;  /* 0xfffffdb000008947 */ /* 0x002fea000383ffff */
.L_x_1352:
[----:B------:R-:W-:-:S05]  /*05b0*/  IADD3 R12, -R0, R6, RZ ;  /* 0x00000006000c7210 */ /* 0x000fca0007ffe1ff */
[----:B------:R-:W-:-:S05]  /*05c0*/  IMAD R0, R4, c[0x0][0x538], R12 ;  /* 0x00014e0004007a24 */ /* 0x000fca00078e020c */
[----:B------:R-:W-:Y:S01]  /*05d0*/  ISETP.GT.AND P0, PT, R0, UR4, PT ;  /* 0x0000000400007c0c */ /* 0x000fe2000bf04270 */
[----:B------:R-:W-:-:S12]  /*05e0*/  BRA.DIV ~URZ, `(.L_x_1357) ;  /* 0x0001b2327f007947 */ /* 0x000fd8000b800000 */
[----:B------:R-:W-:-:S04]  /*05f0*/  VOTE.ANY R6, PT, !P0 ;  /* 0x0000000000067806 */ /* 0x000fc800040e0100 */
.L_x_1544:
[----:B------:R1:W2:Y:S01]  /*0600*/  POPC R13, R6 ;  /* 0x00000006000d7309 */ /* 0x0002a20000000000 */
[----:B------:R-:W-:Y:S05]  /*0610*/  BRA.DIV ~URZ, `(.L_x_1358) ;  /* 0x0001b2527f007947 */ /* 0x000fea000b800000 */
[----:B--2---:R-:W2:Y:S04]  /*0620*/  SHFL.IDX PT, R11, R8, R13, 0x1f ;  /* 0x00001f0d080b7589 */ /* 0x004ea800000e0000 */
[----:B------:R3:W4:Y:S02]  /*0630*/  SHFL.IDX PT, R10, R7, R13, 0x1f ;  /* 0x00001f0d070a7589 */ /* 0x00072400000e0000 */
[----:B---3--:R-:W-:Y:S02]  /*0640*/  MOV R7, RZ ;  /* 0x000000ff00077202 */ /* 0x008fe40000000f00 */
.L_x_1545:
[----:B--2-4-:R-:W-:Y:S01]  /*0650*/  ISETP.NE.AND P0, PT, R6, RZ, PT ;  /* 0x000000ff0600720c */ /* 0x014fe20003f05270 */
[----:B------:R-:W-:-:S12]  /*0660*/  BSSY B0, `(.L_x_1359) ;  /* 0x0000005000007945 */ /* 0x000fd80003800000 */
[----:B------:R-:W-:Y:S05]  /*0670*/  @!P0 BRA `(.L_x_1360) ;  /* 0x0000003000008947 */ /* 0x000fea0003800000 */
[----:B------:R-:W-:Y:S01]  /*0680*/  IADD3 R3, R13, -0x1, RZ ;  /* 0xffffffff0d037810 */ /* 0x000fe20007ffe0ff */
[----:B------:R-:W-:Y:S05]  /*0690*/  BRA.DIV ~URZ, `(.L_x_1361) ;  /* 0x0001b2b27f007947 */ /* 0x000fea000b800000 */
[----:B------:R2:W3:Y:S02]  /*06a0*/  SHFL.IDX PT, R7, R4, R3, 0x1f ;  /* 0x00001f0304077589 */ /* 0x0004e400000e0000 */
.L_x_1360:
[----:B------:R-:W-:Y:S05]  /*06b0*/  BSYNC B0 ;  /* 0x0000000000007941 */ /* 0x000fea0003800000 */
.L_x_1359:
        /* <DEDUP_REMOVED lines=69> */
.L_x_1353:
[----:B------:R-:W-:Y:S01]  /*0b10*/  MOV R0, UR4 ;  /* 0x0000000400007c02 */ /* 0x000fe20008000f00 */
[----:B------:R-:W-:Y:S04]  /*0b20*/  STL [R1+0x14], RZ ;  /* 0x000014ff01007387 */ /* 0x000fe80000100800 */
[----:B------:R-:W-:Y:S04]  /*0b30*/  STL [R1+0x18], RZ ;  /* 0x000018ff01007387 */ /* 0x000fe80000100800 */
[----:B------:R1:W-:Y:S02]  /*0b40*/  STL [R1+0x10], R0 ;  /* 0x0000100001007387 */ /* 0x0003e40000100800 */
[----:B-1----:R-:W-:-:S05]  /*0b50*/  MOV R0, c[0x0][0x53c] ;  /* 0x00014f0000007a02 */ /* 0x002fca0000000f00 */
[----:B------:R1:W-:Y:S02]  /*0b60*/  STL [R1+0x1c], R0 ;  /* 0x00001c0001007387 */ /* 0x0003e40000100800 */
.L_x_1362:
        /* <DEDUP_REMOVED lines=8> */
.L_x_1351:
        /* <DEDUP_REMOVED lines=10> */
[----:B------:R-:W-:-:S02]  /*0c90*/  SHF.R.S32.HI R9, RZ, 0x2, R14 ;  /* 0x00000002ff097819 */ /* 0x000fc4000001140e */
[----:B------:R-:W-:Y:S02]  /*0ca0*/  LOP3.LUT R0, R0, 0xfffffffe, RZ, 0xc0, !PT ;  /* 0xfffffffe00007812 */ /* 0x000fe400078ec0ff */
[----:B------:R-:W-:Y:S02]  /*0cb0*/  SHF.R.S32.HI R205, RZ, 0x3, R11 ;  /* 0x00000003ffcd7819 */ /* 0x000fe4000001140b */
[----:B-1----:R-:W-:Y:S01]  /*0cc0*/  LEA.HI R7, R8, R15, RZ, 0x5 ;  /* 0x0000000f08077211 */ /* 0x002fe200078f28ff */
[----:B------:R-:W-:Y:S01]  /*0cd0*/  IMAD.IADD R12, R3, 0x1, -R0 ;  /* 0x00000001030c7824 */ /* 0x000fe200078e0a00 */
[----:B------:R-:W-:Y:S01]  /*0ce0*/  LOP3.LUT R0, R2, 0xfffffff0, RZ, 0xc0, !PT ;  /* 0xfffffff002007812 */ /* 0x000fe200078ec0ff */
[----:B------:R-:W-:Y:S01]  /*0cf0*/  IMAD.SHL.U32 R4, R205, 0x40, RZ ;  /* 0x00000040cd047824 */ /* 0x000fe200078e00ff */
[----:B------:R-:W-:Y:S02]  /*0d00*/  SHF.R.S32.HI R2, RZ, 0x1f, R14 ;  /* 0x0000001fff027819 */ /* 0x000fe4000001140e */
[----:B------:R-:W-:Y:S01]  /*0d10*/  LOP3.LUT R3, R11, 0xfffffff8, RZ, 0xc0, !PT ;  /* 0xfffffff80b037812 */ /* 0x000fe200078ec0ff */
[----:B------:R-:W-:Y:S01]  /*0d20*/  IMAD.IADD R0, R15, 0x1, -R0 ;  /* 0x000000010f007824 */ /* 0x000fe200078e0a00 */
[----:B------:R-:W-:-:S02]  /*0d30*/  LEA.HI R2, R2, R9, RZ, 0x3 ;  /* 0x0000000902027211 */ /* 0x000fc400078f18ff */
[----:B------:R-:W-:Y:S01]  /*0d40*/  IADD3 R19, R205, 0x40, RZ ;  /* 0x00000040cd137810 */ /* 0x000fe20007ffe0ff */
        /* <DEDUP_REMOVED lines=9> */
[----:B------:R-:W-:Y:S01]  /*0de0*/  IMAD.SHL.U32 R5, R215, 0x40, RZ ;  /* 0x00000040d7057824 */ /* 0x000fe200078e00ff */
[----:B------:R-:W-:-:S02]  /*0df0*/  LOP3.LUT R3, R2, 0x38, R132, 0xf8, !PT ;  /* 0x0000003802037812 */ /* 0x000fc400078ef884 */
[----:B------:R-:W-:Y:S02]  /*0e00*/  LOP3.LUT R2, R13, 0xfffffff8, RZ, 0xc0, !PT ;  /* 0xfffffff80d027812 */ /* 0x000fe400078ec0ff */
[----:B------:R-:W-:Y:S02]  /*0e10*/  LOP3.LUT R10, R3, R4, RZ, 0x3c, !PT ;  /* 0x00000004030a7212 */ /* 0x000fe400078e3cff */
[----:B------:R-:W-:Y:S01]  /*0e20*/  LOP3.LUT R3, R7, 0xffffffe0, RZ, 0xc0, !PT ;  /* 0xffffffe007037812 */ /* 0x000fe200078ec0ff */
[----:B------:R-:W-:Y:S01]  /*0e30*/  IMAD.IADD R6, R0, 0x1, -R2 ;  /* 0x0000000100067824 */ /* 0x000fe200078e0a02 */
[----:B------:R-:W-:Y:S02]  /*0e40*/  LOP3.LUT R0, R5, 0x1c0, RZ, 0xc0, !PT ;  /* 0x000001c005007812 */ /* 0x000fe400078ec0ff */
[----:B------:R-:W-:Y:S01]  /*0e50*/  SHF.R.S32.HI R2, RZ, 0x5, R7 ;  /* 0x00000005ff027819 */ /* 0x000fe20000011407 */
[----:B------:R-:W-:Y:S01]  /*0e60*/  IMAD.IADD R17, R15, 0x1, -R3 ;  /* 0x000000010f117824 */ /* 0x000fe200078e0a03 */
[----:B------:R-:W-:-:S02]  /*0e70*/  SHF.R.S32.HI R4, RZ, 0x1f, R7 ;  /* 0x0000001fff047819 */ /* 0x000fc40000011407 */
[----:B------:R-:W-:Y:S02]  /*0e80*/  LOP3.LUT R7, R0, 0x8, R11, 0xf8, !PT ;  /* 0x0000000800077812 */ /* 0x000fe400078ef80b */
[----:B------:R-:W-:Y:S02]  /*0e90*/  SHF.R.U32.HI R5, RZ, 0x3, R0 ;  /* 0x00000003ff057819 */ /* 0x000fe40000011600 */
[----:B------:R-:W-:Y:S02]  /*0ea0*/  LEA.HI R3, R8, R15, RZ, 0x6 ;  /* 0x0000000f08037211 */ /* 0x000fe400078f30ff */
[----:B------:R-:W-:Y:S02]  /*0eb0*/  LEA.HI R0, R4, R2, RZ, 0x3 ;  /* 0x0000000204007211 */ /* 0x000fe400078f18ff */
[----:B------:R-:W-:Y:S01]  /*0ec0*/  SHF.R.S32.HI R4, RZ, 0x1f, R17 ;  /* 0x0000001fff047819 */ /* 0x000fe20000011411 */
[----:B------:R-:W-:Y:S01]  /*0ed0*/  IMAD.SHL.U32 R3, R3, 0x8, RZ ;  /* 0x0000000803037824 */ /* 0x000fe200078e00ff */
[----:B------:R-:W-:-:S02]  /*0ee0*/  LOP3.LUT R0, R0, 0xffffff8, RZ, 0xc0, !PT ;  /* 0x0ffffff800007812 */ /* 0x000fc400078ec0ff */
[----:B------:R-:W-:Y:S02]  /*0ef0*/  LOP3.LUT R8, R14, 0xfffffffc, RZ, 0xc0, !PT ;  /* 0xfffffffc0e087812 */ /* 0x000fe400078ec0ff */
[----:B------:R-:W-:Y:S01]  /*0f00*/  LEA.HI R14, R4, R17, RZ, 0x2 ;  /* 0x00000011040e7211 */ /* 0x000fe200078f10ff */
[----:B------:R-:W-:Y:S01]  /*0f10*/  IMAD.IADD R4, R2, 0x1, -R0 ;  /* 0x0000000102047824 */ /* 0x000fe200078e0a00 */
[----:B------:R-:W-:Y:S01]  /*0f20*/  LOP3.LUT R11, R7, R5, RZ, 0x3c, !PT ;  /* 0x00000005070b7212 */ /* 0x000fe200078e3cff */
[----:B------:R-:W-:Y:S01]  /*0f30*/  IMAD.IADD R0, R15, 0x1, -R8 ;  /* 0x000000010f007824 */ /* 0x000fe200078e0a08 */
[----:B------:R-:W-:Y:S02]  /*0f40*/  LOP3.LUT R7, R3, 0xfffffe00, RZ, 0xc0, !PT ;  /* 0xfffffe0003077812 */ /* 0x000fe400078ec0ff */
[----:B------:R-:W-:Y:S02]  /*0f50*/  LOP3.LUT R5, R9, 0x1, RZ, 0xc0, !PT ;  /* 0x0000000109057812 */ /* 0x000fe400078ec0ff */
[----:B------:R-:W-:-:S02]  /*0f60*/  SHF.R.S32.HI R3, RZ, 0x2, R14 ;  /* 0x00000002ff037819 */ /* 0x000fc4000001140e */
[----:B------:R-:W-:Y:S01]  /*0f70*/  LOP3.LUT R201, R10, R7, RZ, 0xfc, !PT ;  /* 0x000000070ac97212 */ /* 0x000fe200078efcff */
[----:B------:R-:W-:Y:S01]  /*0f80*/  IMAD.SHL.U32 R10, R2, 0x400, RZ ;  /* 0x00000400020a7824 */ /* 0x000fe200078e00ff */
[----:B------:R-:W-:Y:S01]  /*0f90*/  ISETP.NE.U32.AND P0, PT, R5, 0x1, PT ;  /* 0x000000010500780c */ /* 0x000fe20003f05070 */
[----:B------:R-:W-:Y:S01]  /*0fa0*/  IMAD R16, R4, 0x10, R3 ;  /* 0x0000001004107824 */ /* 0x000fe200078e0203 */
[----:B------:R-:W-:Y:S01]  /*0fb0*/  LEA.HI R2, R0, R0, RZ, 0x1 ;  /* 0x0000000000027211 */ /* 0x000fe200078f08ff */
[C---:B------:R-:W-:Y:S01]  /*0fc0*/  IMAD.SHL.U32 R3, R9.reuse, 0x40, RZ ;  /* 0x0000004009037824 */ /* 0x040fe200078e00ff */
[----:B------:R-:W-:Y:S01]  /*0fd0*/  R2P PR, R9, 0x6 ;  /* 0x0000000609007804 */ /* 0x000fe20000000000 */
[C---:B------:R-:W-:Y:S01]  /*0fe0*/  IMAD.SHL.U32 R5, R6.reuse, 0x40, RZ ;  /* 0x0000004006057824 */ /* 0x040fe200078e00ff */
[C---:B------:R-:W-:Y:S01]  /*0ff0*/  LOP3.LUT P4, RZ, R6.reuse, 0x2, RZ, 0xc0, !PT ;  /* 0x0000000206ff7812 */ /* 0x040fe2000788c0ff */
[----:B------:R-:W-:Y:S01]  /*1000*/  STL [R1+0x58], R16 ;  /* 0x0000581001007387 */ /* 0x000fe20000100800 */
[----:B------:R-:W-:Y:S01]  /*1010*/  LOP3.LUT P3, RZ, R6, 0x4, RZ, 0xc0, !PT ;  /* 0x0000000406ff7812 */ /* 0x000fe2000786c0ff */
[----:B------:R-:W-:Y:S01]  /*1020*/  IMAD.SHL.U32 R6, R12, 0x8, RZ ;  /* 0x000000080c067824 */ /* 0x000fe200078e00ff */
[----:B------:R-:W-:Y:S01]  /*1030*/  LOP3.LUT R4, R2, 0x1ffffffe, RZ, 0xc0, !PT ;  /* 0x1ffffffe02047812 */ /* 0x000fe200078ec0ff */
[----:B------:R-:W-:Y:S01]  /*1040*/  IMAD.SHL.U32 R201, R201, 0x2, RZ ;  /* 0x00000002c9c97824 */ /* 0x000fe200078e00ff */
[----:B------:R-:W-:-:S02]  /*1050*/  LOP3.LUT R3, R3, 0x1c0, RZ, 0xc0, !PT ;  /* 0x000001c003037812 */ /* 0x000fc400078ec0ff */
[----:B------:R-:W-:Y:S01]  /*1060*/  LOP3.LUT R2, R5, 0x1c0, RZ, 0xc0, !PT ;  /* 0x000001c005027812 */ /* 0x000fe200078ec0ff */
[C---:B------:R-:W-:Y:S01]  /*1070*/  IMAD.IADD R15, R0.reuse, 0x1, -R4 ;  /* 0x00000001000f7824 */ /* 0x040fe200078e0a04 */
[----:B------:R-:W-:Y:S01]  /*1080*/  LEA.HI R3, R3, R3, RZ, 0x1d ;  /* 0x0000000303037211 */ /* 0x000fe200078fe8ff */
[----:B------:R-:W-:Y:S01]  /*1090*/  IMAD R5, R0, 0x2, R10 ;  /* 0x0000000200057824 */ /* 0x000fe200078e020a */
[----:B------:R-:W-:Y:S01]  /*10a0*/  LOP3.LUT R4, R2, 0x8, R6, 0xf8, !PT ;  /* 0x0000000802047812 */ /* 0x000fe200078ef806 */
[----:B------:R-:W-:Y:S01]  /*10b0*/  IMAD R0, R12, 0x200, R11 ;  /* 0x000002000c007824 */ /* 0x000fe200078e020b */
[----:B------:R-:W-:Y:S01]  /*10c0*/  SHF.R.U32.HI R2, RZ, 0x3, R2 ;  /* 0x00000003ff027819 */ /* 0x000fe20000011602 */
[----:B------:R-:W-:Y:S01]  /*10d0*/  IMAD.IADD R11, R5, 0x1, R3 ;  /* 0x00000001050b7824 */ /* 0x000fe200078e0203 */
[----:B------:R-:W-:Y:S02]  /*10e0*/  IADD3 R18, R205, 0x60, RZ ;  /* 0x00000060cd127810 */ /* 0x000fe40007ffe0ff */
[----:B------:R-:W-:-:S02]  /*10f0*/  IADD3 R137, R138, 0x40, RZ ;  /* 0x000000408a897810 */ /* 0x000fc40007ffe0ff */
[----:B------:R-:W-:Y:S01]  /*1100*/  LOP3.LUT R7, R4, R2, RZ, 0x3c, !PT ;  /* 0x0000000204077212 */ /* 0x000fe200078e3cff */
[----:B------:R-:W-:Y:S01]  /*1110*/  IMAD.SHL.U32 R2, R19, 0x40, RZ ;  /* 0x0000004013027824 */ /* 0x000fe200078e00ff */
[----:B------:R-:W-:Y:S01]  /*1120*/  SHF.R.S32.HI R3, RZ, 0x1f, R18 ;  /* 0x0000001fff037819 */ /* 0x000fe20000011412 */
[----:B------:R-:W-:Y:S01]  /*1130*/  IMAD.IADD R134, R138, 0x1, R137 ;  /* 0x000000018a867824 */ /* 0x000fe200078e0289 */
[----:B------:R-:W-:Y:S01]  /*1140*/  SHF.R.S32.HI R4, RZ, 0x1f, R19 ;  /* 0x0000001fff047819 */ /* 0x000fe20000011413 */
[----:B------:R-:W-:Y:S01]  /*1150*/  IMAD.SHL.U32 R5, R18, 0x40, RZ ;  /* 0x0000004012057824 */ /* 0x000fe200078e00ff */
[----:B------:R-:W-:Y:S02]  /*1160*/  LEA.HI R3, R3, R18, RZ, 0x3 ;  /* 0x0000001203037211 */ /* 0x000fe400078f18ff */
[----:B------:R-:W-:Y:S02]  /*1170*/  LOP3.LUT R6, R2, 0x1c0, RZ, 0xc0, !PT ;  /* 0x000001c002067812 */ /* 0x000fe400078ec0ff */
[----:B------:R-:W-:Y:S01]  /*1180*/  SHF.R.S32.HI R2, RZ, 0x1f, R134 ;  /* 0x0000001fff027819 */ /* 0x000fe20000011486 */
[----:B------:R-:W-:Y:S01]  /*1190*/  IMAD.SHL.U32 R9, R3, 0x40, RZ ;  /* 0x0000004003097824 */ /* 0x000fe200078e00ff */
[----:B------:R-:W-:-:S02]  /*11a0*/  LEA.HI R4, R4, R19, RZ, 0x3 ;  /* 0x0000001304047211 */ /* 0x000fc400078f18ff */
[----:B------:R-:W-:Y:S01]  /*11b0*/  LOP3.LUT R19, R5, 0x1c0, RZ, 0xc0, !PT ;  /* 0x000001c005137812 */ /* 0x000fe200078ec0ff */
[----:B------:R-:W-:Y:S01]  /*11c0*/  IMAD.SHL.U32 R5, R13, 0x40, RZ ;  /* 0x000000400d057824 */ /* 0x000fe200078e00ff */
[-C--:B------:R-:W-:Y:S01]  /*11d0*/  LEA.HI R3, R2, R134.reuse, RZ, 0x6 ;  /* 0x0000008602037211 */ /* 0x080fe200078f30ff */
[----:B------:R-:W-:Y:S01]  /*11e0*/  IMAD.SHL.U32 R8, R4, 0x40, RZ ;  /* 0x0000004004087824 */ /* 0x000fe200078e00ff */
[----:B------:R-:W-:Y:S02]  /*11f0*/  LEA.HI R2, R2, R134, RZ, 0x3 ;  /* 0x0000008602027211 */ /* 0x000fe400078f18ff */
[----:B------:R-:W-:Y:S01]  /*1200*/  LOP3.LUT R4, R5, 0xfffffe00, RZ, 0xc0, !PT ;  /* 0xfffffe0005047812 */ /* 0x000fe200078ec0ff */
[----:B------:R-:W-:Y:S01]  /*1210*/  IMAD.SHL.U32 R5, R3, 0x80, RZ ;  /* 0x0000008003057824 */ /* 0x000fe200078e00ff */
[----:B------:R-:W-:Y:S02]  /*1220*/  SHF.R.U32.HI R12, RZ, 0x3, R6 ;  /* 0x00000003ff0c7819 */ /* 0x000fe40000011606 */
[----:B------:R-:W-:-:S02]  /*1230*/  LOP3.LUT R6, R6, 0x38, R2, 0xf8, !PT ;  /* 0x0000003806067812 */ /* 0x000fc400078ef802 */
[----:B------:R-:W-:Y:S02]  /*1240*/  LOP3.LUT R3, R19, 0x38, R2, 0xf8, !PT ;  /* 0x0000003813037812 */ /* 0x000fe400078ef802 */
[----:B------:R-:W-:Y:S02]  /*1250*/  LOP3.LUT R2, R5, 0xffffe000, RZ, 0xc0, !PT ;  /* 0xffffe00005027812 */ /* 0x000fe400078ec0ff */
[----:B------:R-:W-:Y:S02]  /*1260*/  SHF.R.U32.HI R18, RZ, 0x3, R19 ;  /* 0x00000003ff127819 */ /* 0x000fe40000011613 */
[----:B------:R-:W-:Y:S02]  /*1270*/  LOP3.LUT R13, R8, 0xfffffe00, RZ, 0xc0, !PT ;  /* 0xfffffe00080d7812 */ /* 0x000fe400078ec0ff */
[----:B------:R-:W-:Y:S01]  /*1280*/  LOP3.LUT R5, R6, R12, RZ, 0x3c, !PT ;  /* 0x0000000c06057212 */ /* 0x000fe200078e3cff */
[----:B------:R-:W-:Y:S01]  /*1290*/  IMAD.SHL.U32 R12, R11, 0x2, RZ ;  /* 0x000000020b0c7824 */ /* 0x000fe200078e00ff */
[----:B------:R-:W-:Y:S01]  /*12a0*/  LOP3.LUT R8, R9, 0xfffffe00, RZ, 0xc0, !PT ;  /* 0xfffffe0009087812 */ /* 0x000fe200078ec0ff */
[----:B------:R1:W-:Y:S01]  /*12b0*/  STL [R1+0x48], R13 ;  /* 0x0000480d01007387 */ /* 0x0003e20000100800 */
[----:B------:R-:W-:-:S02]  /*12c0*/  LOP3.LUT R3, R3, R18, RZ, 0x3c, !PT ;  /* 0x0000001203037212 */ /* 0x000fc400078e3cff */
[----:B------:R-:W-:Y:S01]  /*12d0*/  IADD3 R9, R5, R2, R13 ;  /* 0x0000000205097210 */ /* 0x000fe20007ffe00d */
[----:B------:R-:W-:Y:S01]  /*12e0*/  STL [R1+0x20], R12 ;  /* 0x0000200c01007387 */ /* 0x000fe20000100800 */
[C---:B------:R-:W-:Y:S02]  /*12f0*/  IADD3 R5, R12.reuse, 0x80, RZ ;  /* 0x000000800c057810 */ /* 0x040fe40007ffe0ff */
[----:B------:R-:W-:Y:S01]  /*1300*/  IADD3 R11, R12, 0x70, RZ ;  /* 0x000000700c0b7810 */ /* 0x000fe20007ffe0ff */
[----:B------:R2:W-:Y:S01]  /*1310*/  STL [R1+0x44], R8 ;  /* 0x0000440801007387 */ /* 0x0005e20000100800 */
[----:B------:R-:W-:Y:S02]  /*1320*/  @P0 IADD3 R11, R5, 0x10, RZ ;  /* 0x00000010050b0810 */ /* 0x000fe40007ffe0ff */
[----:B------:R-:W-:Y:S02]  /*1330*/  LEA R143, R0, 0xa080, 0x1 ;  /* 0x0000a080008f7811 */ /* 0x000fe400078e08ff */
[----:B------:R-:W-:Y:S01]  /*1340*/  LEA R9, R9, 0x10080, 0x1 ;  /* 0x0001008009097811 */ /* 0x000fe200078e08ff */
[----:B------:R-:W-:Y:S01]  /*1350*/  STL [R1+0x24], R11 ;  /* 0x0000240b01007387 */ /* 0x000fe20000100800 */
[----:B------:R-:W-:-:S02]  /*1360*/  SHF.R.S32.HI R133, RZ, 0x1f, R132 ;  /* 0x0000001fff857819 */ /* 0x000fc40000011484 */
[C---:B------:R-:W-:Y:S02]  /*1370*/  IADD3 R141, R138.reuse, 0x20, RZ ;  /* 0x000000208a8d7810 */ /* 0x040fe40007ffe0ff */
[----:B------:R-:W-:Y:S02]  /*1380*/  IADD3 R140, R138, 0x60, RZ ;  /* 0x000000608a8c7810 */ /* 0x000fe40007ffe0ff */
[C---:B------:R-:W-:Y:S02]  /*1390*/  IADD3 R207, R132.reuse, 0x80, RZ ;  /* 0x0000008084cf7810 */ /* 0x040fe40007ffe0ff */
[----:B------:R-:W-:Y:S01]  /*13a0*/  IADD3 R208, R132, 0xc0, RZ ;  /* 0x000000c084d07810 */ /* 0x000fe20007ffe0ff */
[----:B-1----:R-:W-:-:S05]  /*13b0*/  IMAD R13, R15, 0x8, R16 ;  /* 0x000000080f0d7824 */ /* 0x002fca00078e0210 */
[----:B------:R1:W-:Y:S01]  /*13c0*/  STL [R1+0x5c], R13 ;  /* 0x00005c0d01007387 */ /* 0x0003e20000100800 */
[----:B--2---:R-:W-:Y:S02]  /*13d0*/  IADD3 R8, R3, R2, R8 ;  /* 0x0000000203087210 */ /* 0x004fe40007ffe008 */
[----:B------:R-:W-:Y:S02]  /*13e0*/  IADD3 R2, R205, 0x20, RZ ;  /* 0x00000020cd027810 */ /* 0x000fe40007ffe0ff */
[----:B------:R-:W-:Y:S02]  /*13f0*/  LOP3.LUT R2, R14, 0x7ffffffc, RZ, 0xc0, !PT ;  /* 0x7ffffffc0e027812 */ /* 0x000fe400078ec0ff */
[CC--:B------:R-:W-:Y:S01]  /*1400*/  IADD3 R3, R7.reuse, R4.reuse, R10 ;  /* 0x0000000407037210 */ /* 0x0c0fe20007ffe00a */
[----:B------:R-:W-:Y:S01]  /*1410*/  IMAD.MOV.U32 R10, RZ, RZ, 0x40 ;  /* 0x00000040ff0a7424 */ /* 0x000fe200078e00ff */
[----:B------:R-:W-:Y:S01]  /*1420*/  LOP3.LUT R4, R7, R4, RZ, 0xfc, !PT ;  /* 0x0000000407047212 */ /* 0x000fe200078efcff */
[----:B------:R-:W-:Y:S01]  /*1430*/  IMAD.IADD R2, R17, 0x1, -R2 ;  /* 0x0000000111027824 */ /* 0x000fe200078e0a02 */
[----:B------:R-:W-:Y:S01]  /*1440*/  LEA R193, R3, 0x10080, 0x1 ;  /* 0x0001008003c17811 */ /* 0x000fe200078e08ff */
[----:B------:R-:W-:Y:S01]  /*1450*/  IMAD.MOV.U32 R7, RZ, RZ, 0x20 ;  /* 0x00000020ff077424 */ /* 0x000fe200078e00ff */
[----:B------:R-:W-:Y:S01]  /*1460*/  SEL R5, R10, 0xffffffc0, !P2 ;  /* 0xffffffc00a057807 */ /* 0x000fe20005000000 */
[----:B------:R-:W-:Y:S01]  /*1470*/  IMAD.SHL.U32 R216, R2, 0x2, RZ ;  /* 0x0000000202d87824 */ /* 0x000fe200078e00ff */
[----:B------:R-:W-:-:S02]  /*1480*/  SEL R0, R10, 0xffffffc0, !P3 ;  /* 0xffffffc00a007807 */ /* 0x000fc40005800000 */
[----:B------:R-:W-:Y:S01]  /*1490*/  SEL R6, R7, 0xffffffe0, !P1 ;  /* 0xffffffe007067807 */ /* 0x000fe20004800000 */
[----:B------:R-:W-:Y:S01]  /*14a0*/  IMAD.IADD R3, R5, 0x1, R11 ;  /* 0x0000000105037824 */ /* 0x000fe200078e020b */
[C---:B------:R-:W-:Y:S01]  /*14b0*/  IADD3 R22, R216.reuse, 0x8, RZ ;  /* 0x00000008d8167810 */ /* 0x040fe20007ffe0ff */
[----:B------:R-:W-:Y:S01]  /*14c0*/  IMAD.IADD R196, R193, 0x1, R0 ;  /* 0x00000001c1c47824 */ /* 0x000fe200078e0200 */
[C---:B------:R-:W-:Y:S02]  /*14d0*/  IADD3 R21, R216.reuse, 0x10, RZ ;  /* 0x00000010d8157810 */ /* 0x040fe40007ffe0ff */
[C---:B------:R-:W-:Y:S02]  /*14e0*/  IADD3 R18, R216.reuse, 0x28, RZ ;  /* 0x00000028d8127810 */ /* 0x040fe40007ffe0ff */
[C---:B------:R-:W-:Y:S02]  /*14f0*/  IADD3 R19, R216.reuse, 0x20, RZ ;  /* 0x00000020d8137810 */ /* 0x040fe40007ffe0ff */
[----:B------:R-:W-:-:S02]  /*1500*/  IADD3 R14, R216, 0x40, RZ ;  /* 0x00000040d80e7810 */ /* 0x000fc40007ffe0ff */
[----:B------:R-:W-:Y:S02]  /*1510*/  SEL R2, R7, 0xffffffe0, !P4 ;  /* 0xffffffe007027807 */ /* 0x000fe40006000000 */
[C---:B------:R-:W-:Y:S02]  /*1520*/  IADD3 R16, R216.reuse, 0x38, RZ ;  /* 0x00000038d8107810 */ /* 0x040fe40007ffe0ff */
[----:B------:R-:W-:Y:S01]  /*1530*/  IADD3 R7, R216, 0x50, RZ ;  /* 0x00000050d8077810 */ /* 0x000fe20007ffe0ff */
[----:B------:R-:W-:Y:S01]  /*1540*/  IMAD.IADD R194, R193, 0x1, R2 ;  /* 0x00000001c1c27824 */ /* 0x000fe200078e0202 */
[----:B------:R-:W-:Y:S02]  /*1550*/  SHF.R.S32.HI R10, RZ, 0x1f, R22 ;  /* 0x0000001fff0a7819 */ /* 0x000fe40000011416 */
[----:B------:R-:W-:Y:S01]  /*1560*/  SHF.R.S32.HI R7, RZ, 0x1f, R21 ;  /* 0x0000001fff077819 */ /* 0x000fe20000011415 */
[----:B------:R-:W-:Y:S01]  /*1570*/  IMAD.IADD R195, R194, 0x1, R0 ;  /* 0x00000001c2c37824 */ /* 0x000fe200078e0200 */
[----:B------:R-:W-:-:S02]  /*1580*/  SHF.R.S32.HI R10, RZ, 0x1f, R18 ;  /* 0x0000001fff0a7819 */ /* 0x000fc40000011412 */
[----:B------:R-:W-:Y:S02]  /*1590*/  SHF.R.S32.HI R7, RZ, 0x1f, R19 ;  /* 0x0000001fff077819 */ /* 0x000fe40000011413 */
[----:B------:R-:W-:Y:S01]  /*15a0*/  SHF.R.S32.HI R10, RZ, 0x1f, R14 ;  /* 0x0000001fff0a7819 */ /* 0x000fe2000001140e */
[C---:B------:R-:W-:Y:S01]  /*15b0*/  IMAD.IADD R10, R12.reuse, 0x1, R5 ;  /* 0x000000010c0a7824 */ /* 0x040fe200078e0205 */
[----:B------:R-:W-:Y:S01]  /*15c0*/  SHF.R.S32.HI R7, RZ, 0x1f, R16 ;  /* 0x0000001fff077819 */ /* 0x000fe20000011410 */
[----:B------:R-:W-:Y:S01]  /*15d0*/  IMAD.IADD R7, R12, 0x1, R6 ;  /* 0x000000010c077824 */ /* 0x000fe200078e0206 */
[----:B------:R-:W-:Y:S01]  /*15e0*/  LEA R189, R4, 0x4080, 0x1 ;  /* 0x0000408004bd7811 */ /* 0x000fe200078e08ff */
[----:B------:R-:W-:Y:S01]  /*15f0*/  IMAD.IADD R6, R6, 0x1, R11 ;  /* 0x0000000106067824 */ /* 0x000fe200078e020b */
[----:B------:R-:W-:Y:S01]  /*1600*/  STL [R1+0x3c], R10 ;  /* 0x00003c0a01007387 */ /* 0x000fe20000100800 */
[----:B------:R-:W-:Y:S02]  /*1610*/  LEA R8, R8, 0x10080, 0x1 ;  /* 0x0001008008087811 */ /* 0x000fe400078e08ff */
[----:B------:R-:W-:Y:S01]  /*1620*/  IMAD.IADD R190, R2, 0x1, R189 ;  /* 0x0000000102be7824 */ /* 0x000fe200078e02bd */
[----:B------:R2:W-:Y:S01]  /*1630*/  STL [R1+0x2c], R7 ;  /* 0x00002c0701007387 */ /* 0x0005e20000100800 */
[----:B------:R-:W-:Y:S01]  /*1640*/  IMAD.IADD R2, R6, 0x1, R5 ;  /* 0x0000000106027824 */ /* 0x000fe200078e0205 */
[----:B------:R-:W-:Y:S01]  /*1650*/  IADD3 R20, R216, 0x18, RZ ;  /* 0x00000018d8147810 */ /* 0x000fe20007ffe0ff */
[----:B------:R-:W-:Y:S01]  /*1660*/  IMAD.IADD R192, R0, 0x1, R189 ;  /* 0x0000000100c07824 */ /* 0x000fe200078e02bd */
[----:B------:R3:W-:Y:S01]  /*1670*/  STL [R1+0x50], R9 ;  /* 0x0000500901007387 */ /* 0x0007e20000100800 */
[----:B------:R-:W-:Y:S01]  /*1680*/  IADD3 R17, R216, 0x30, RZ ;  /* 0x00000030d8117810 */ /* 0x000fe20007ffe0ff */
[----:B------:R-:W-:Y:S01]  /*1690*/  IMAD.IADD R191, R0, 0x1, R190 ;  /* 0x0000000100bf7824 */ /* 0x000fe200078e02be */
[----:B-1----:R-:W-:Y:S01]  /*16a0*/  IADD3 R13, R216, 0x48, RZ ;  /* 0x00000048d80d7810 */ /* 0x002fe20007ffe0ff */
[----:B------:R3:W-:Y:S01]  /*16b0*/  STL [R1+0x4c], R8 ;  /* 0x00004c0801007387 */ /* 0x0007e20000100800 */
[----:B------:R-:W-:-:S02]  /*16c0*/  SHF.R.S32.HI R15, RZ, 0x1f, R20 ;  /* 0x0000001fff0f7819 */ /* 0x000fc40000011414 */
[----:B------:R-:W-:Y:S02]  /*16d0*/  SHF.R.S32.HI R15, RZ, 0x1f, R17 ;  /* 0x0000001fff0f7819 */ /* 0x000fe40000011411 */
[----:B------:R-:W-:Y:S01]  /*16e0*/  SHF.R.S32.HI R13, RZ, 0x1f, R13 ;  /* 0x0000001fff0d7819 */ /* 0x000fe2000001140d */
[----:B--2---:R-:W-:-:S05]  /*16f0*/  IMAD.IADD R7, R5, 0x1, R7 ;  /* 0x0000000105077824 */ /* 0x004fca00078e0207 */
[----:B------:R3:W-:Y:S04]  /*1700*/  STL [R1+0x38], R7 ;  /* 0x0000380701007387 */ /* 0x0007e80000100800 */
[----:B------:R3:W-:Y:S04]  /*1710*/  STL [R1+0x34], R3 ;  /* 0x0000340301007387 */ /* 0x0007e80000100800 */
[----:B------:R3:W-:Y:S04]  /*1720*/  STL [R1+0x28], R6 ;  /* 0x0000280601007387 */ /* 0x0007e80000100800 */
[----:B------:R3:W-:Y:S02]  /*1730*/  STL [R1+0x30], R2 ;  /* 0x0000300201007387 */ /* 0x0007e40000100800 */
.L_x_1541:
[----:B------:R-:W2:Y:S01]  /*1740*/  LDL R0, [R1+0x1c] ;  /* 0x00001c0001007983 */ /* 0x000ea20000100800 */
[----:B------:R-:W-:Y:S01]  /*1750*/  IMAD.MOV.U32 R12, RZ, RZ, 0x4 ;  /* 0x00000004ff0c7424 */ /* 0x000fe200078e00ff */
[----:B------:R-:W-:-:S02]  /*1760*/  ISETP.NE.U32.AND P4, PT, RZ, c[0x0][0x360], PT ;  /* 0x0000d800ff007a0c */ /* 0x000fc40003f85070 */
[----:B------:R-:W-:Y:S01]  /*1770*/  ISETP.NE.U32.AND P0, PT, RZ, c[0x0][0x370], PT ;  /* 0x0000dc00ff007a0c */ /* 0x000fe20003f05070 */
[----:B---3--:R-:W3:Y:S01]  /*1780*/  LDL R9, [R1+0x18] ;  /* 0x0000180001097983 */ /* 0x008ee20000100800 */
        /* <DEDUP_REMOVED lines=9> */
[----:B------:R-:W-:-:S02]  /*1820*/  IMAD.MOV.U32 R176, RZ, RZ, RZ ;  /* 0x000000ffffb07224 */ /* 0x000fc400078e00ff */
[----:B------:R-:W-:Y:S01]  /*1830*/  IMAD.MOV.U32 R11, RZ, RZ, RZ ;  /* 0x000000ffff0b7224 */ /* 0x000fe200078e00ff */
[----:B--2---:R-:W-:Y:S02]  /*1840*/  SHF.R.S32.HI R29, RZ, 0x1f, R217 ;  /* 0x0000001fff1d7819 */ /* 0x004fe400000114d9 */
[C---:B------:R-:W-:Y:S02]  /*1850*/  @P4 LEA R2, P0, R217.reuse, c[0x0][0x360], 0x2 ;  /* 0x0000d800d9024a11 */ /* 0x040fe400078010ff */
        /* <DEDUP_REMOVED lines=16> */
[----:B---3--:R-:W-:-:S03]  /*1960*/  LOP3.LUT R28, R9, 0xffff, RZ, 0xc0, !PT ;  /* 0x0000ffff091c7812 */ /* 0x008fc600078ec0ff */
[----:B------:R4:W-:Y:S04]  /*1970*/  STL [R1+0x4], R29 ;  /* 0x0000041d01007387 */ /* 0x0009e80000100800 */
[----:B------:R4:W-:Y:S01]  /*1980*/  STL [R1], R28 ;  /* 0x0000001c01007387 */ /* 0x0009e20000100800 */
[----:B------:R-:W-:Y:S01]  /*1990*/  YIELD ;  /* 0x0000000000007946 */ /* 0x000fe20003800000 */
[----:B------:R-:W-:Y:S01]  /*19a0*/  P2R R19, PR, RZ, 0x40 ;  /* 0x00000040ff137803 */ /* 0x000fe20000000000 */
[----:B------:R-:W-:Y:S05]  /*19b0*/  @P4 BRA `(.L_x_1363) ;  /* 0x0000005000004947 */ /* 0x000fea0003800000 */
[----:B-----5:R-:W-:Y:S01]  /*19c0*/  MOV R177, c[0x0][0x168] ;  /* 0x00005a0000b17a02 */ /* 0x020fe20000000f00 */
[----:B------:R-:W-:Y:S05]  /*19d0*/  @!P3 BRA `(.L_x_1363) ;  /* 0x000000300000b947 */ /* 0x000fea0003800000 */
[----:B------:R-:W2:Y:S04]  /*19e0*/  LDG.E R8, [R6.64] ;  /* 0x0000000606087981 */ /* 0x000ea8000c1e1900 */
[----:B------:R-:W2:Y:S02]  /*19f0*/  LDG.E R0, [R6.64+0x4] ;  /* 0x0000040606007981 */ /* 0x000ea4000c1e1900 */
[----:B--2---:R-:W-:-:S02]  /*1a00*/  IADD3 R177, -R8, R0, RZ ;  /* 0x0000000008b17210 */ /* 0x004fc40007ffe1ff */
.L_x_1363:
[----:B------:R-:W-:-:S04]  /*1a10*/  ISETP.NE.U32.AND P0, PT, RZ, c[0x0][0x368], PT ;  /* 0x0000da00ff007a0c */ /* 0x000fc80003f05070 */
[----:B------:R-:W-:-:S13]  /*1a20*/  ISETP.NE.AND.EX P0, PT, RZ, c[0x0][0x36c], PT, P0 ;  /* 0x0000db00ff007a0c */ /* 0x000fda0003f05300 */
[----:B------:R-:W-:Y:S05]  /*1a30*/  @!P0 BRA `(.L_x_1364) ;  /* 0x0000004000008947 */ /* 0x000fea0003800000 */
[----:B----4-:R-:W-:-:S04]  /*1a40*/  LEA R4, P0, R217, c[0x0][0x368], 0x2 ;  /* 0x0000da00d9047a11 */ /* 0x010fc800078010ff */
[----:B------:R-:W-:-:S05]  /*1a50*/  LEA.HI.X R5, R217, c[0x0][0x36c], R29, 0x2, P0 ;  /* 0x0000db00d9057a11 */ /* 0x000fca00000f141d */
[----:B------:R1:W5:Y:S01]  /*1a60*/  LDG.E R10, [R4.64] ;  /* 0x00000006040a7981 */ /* 0x000362000c1e1900 */
[----:B------:R-:W-:Y:S05]  /*1a70*/  BRA `(.L_x_1365) ;  /* 0x0000005000007947 */ /* 0x000fea0003800000 */
.L_x_1364:
[----:B------:R-:W-:Y:S01]  /*1a80*/  MOV R10, c[0x0][0x1d0] ;  /* 0x00007400000a7a02 */ /* 0x000fe20000000f00 */
[----:B------:R-:W-:Y:S05]  /*1a90*/  @!P6 BRA `(.L_x_1365) ;  /* 0x000000300000e947 */ /* 0x000fea0003800000 */
[----:B----4-:R-:W2:Y:S04]  /*1aa0*/  LDG.E R6, [R4.64] ;  /* 0x0000000604067981 */ /* 0x010ea8000c1e1900 */
[----:B------:R-:W2:Y:S02]  /*1ab0*/  LDG.E R0, [R4.64+0x4] ;  /* 0x0000040604007981 */ /* 0x000ea4000c1e1900 */
[----:B--2---:R-:W-:Y:S02]  /*1ac0*/  IADD3 R10, -R6, R0, RZ ;  /* 0x00000000060a7210 */ /* 0x004fe40007ffe1ff */
.L_x_1365:
[----:B----4-:R2:W3:Y:S04]  /*1ad0*/  @P5 LDG.E R6, [R2.64] ;  /* 0x0000000602065981 */ /* 0x0104e8000c1e1900 */
[----:B-1----:R2:W3:Y:S01]  /*1ae0*/  @P5 LDG.E R4, [R2.64+0x4] ;  /* 0x0000040602045981 */ /* 0x0024e2000c1e1900 */
[----:B------:R-:W-:Y:S01]  /*1af0*/  ISETP.NE.U32.AND P0, PT, RZ, c[0x0][0x378], PT ;  /* 0x0000de00ff007a0c */ /* 0x000fe20003f05070 */
[----:B-----5:R-:W-:-:S03]  /*1b00*/  IMAD.MOV.U32 R158, RZ, RZ, R10 ;  /* 0x000000ffff9e7224 */ /* 0x020fc600078e000a */
[----:B------:R-:W-:Y:S01]  /*1b10*/  ISETP.NE.AND.EX P1, PT, RZ, c[0x0][0x37c], PT, P0 ;  /* 0x0000df00ff007a0c */ /* 0x000fe20003f25300 */
[----:B------:R-:W-:-:S12]  /*1b20*/  IMAD.MOV.U32 R0, RZ, RZ, c[0x0][0x228] ;  /* 0x00008a00ff007624 */ /* 0x000fd800078e00ff */
[----:B--2---:R-:W-:-:S04]  /*1b30*/  @P1 LEA R2, P0, R217, c[0x0][0x378], 0x2 ;  /* 0x0000de00d9021a11 */ /* 0x004fc800078010ff */
[----:B------:R-:W-:-:S05]  /*1b40*/  @P1 LEA.HI.X R3, R217, c[0x0][0x37c], R29, 0x2, P0 ;  /* 0x0000df00d9031a11 */ /* 0x000fca00000f141d */
[----:B------:R1:W5:Y:S01]  /*1b50*/  @P1 LDG.E R158, [R2.64] ;  /* 0x00000006029e1981 */ /* 0x000362000c1e1900 */
[----:B------:R-:W-:Y:S01]  /*1b60*/  IMAD.IADD R5, R10, 0x1, -R163 ;  /* 0x000000010a057824 */ /* 0x000fe200078e0aa3 */
[----:B------:R-:W-:Y:S01]  /*1b70*/  BSSY B0, `(.L_x_1366) ;  /* 0x0000031000007945 */ /* 0x000fe20003800000 */
[C---:B-1----:R-:W-:Y:S02]  /*1b80*/  LOP3.LUT R2, R9.reuse, 0xff000000, RZ, 0xc0, !PT ;  /* 0xff00000009027812 */ /* 0x042fe400078ec0ff */
[----:B------:R-:W-:Y:S01]  /*1b90*/  LOP3.LUT R3, R9, 0xff0000, RZ, 0xc0, !PT ;  /* 0x00ff000009037812 */ /* 0x000fe200078ec0ff */
[----:B---3--:R-:W-:Y:S01]  /*1ba0*/  @P5 IMAD.IADD R0, R4, 0x1, -R6 ;  /* 0x0000000104005824 */ /* 0x008fe200078e0a06 */
[----:B------:R-:W-:-:S03]  /*1bb0*/  SHF.R.U32.HI R4, RZ, 0x8, R2 ;  /* 0x00000008ff047819 */ /* 0x000fc60000011602 */
[----:B------:R-:W-:Y:S01]  /*1bc0*/  IMAD.IADD R178, R5, 0x1, R0 ;  /* 0x0000000105b27824 */ /* 0x000fe200078e0200 */
[----:B------:R-:W-:-:S04]  /*1bd0*/  LEA.HI R4, R3, R4, RZ, 0x10 ;  /* 0x0000000403047211 */ /* 0x000fc800078f80ff */
[----:B------:R-:W-:Y:S02]  /*1be0*/  SHF.R.U32.HI R6, RZ, 0x10, R4 ;  /* 0x00000010ff067819 */ /* 0x000fe40000011604 */
[----:B------:R-:W-:Y:S02]  /*1bf0*/  LOP3.LUT R13, R4, 0xff, RZ, 0xc0, !PT ;  /* 0x000000ff040d7812 */ /* 0x000fe400078ec0ff */
[C---:B------:R-:W-:Y:S01]  /*1c00*/  IADD3 R2, R178.reuse, 0x2f, RZ ;  /* 0x0000002fb2027810 */ /* 0x040fe20007ffe0ff */
[----:B------:R1:W-:Y:S01]  /*1c10*/  STL [R1+0x18], R6 ;  /* 0x0000180601007387 */ /* 0x0003e20000100800 */
[----:B------:R-:W-:Y:S02]  /*1c20*/  ISETP.GE.AND P0, PT, R178, 0x1, PT ;  /* 0x00000001b200780c */ /* 0x000fe40003f06270 */
[----:B------:R-:W-:Y:S01]  /*1c30*/  ISETP.NE.AND P1, PT, R6, RZ, PT ;  /* 0x000000ff0600720c */ /* 0x000fe20003f25270 */
[----:B------:R1:W-:Y:S01]  /*1c40*/  STL [R1+0x40], R13 ;  /* 0x0000400d01007387 */ /* 0x0003e20000100800 */
[----:B------:R-:W-:-:S02]  /*1c50*/  IMAD.HI R2, R2, 0x2aaaaaab, RZ ;  /* 0x2aaaaaab02027827 */ /* 0x000fc400078e02ff */
[----:B------:R-:W-:-:S03]  /*1c60*/  SEL R148, R6, c[0x0][0x338], P1 ;  /* 0x0000ce0006947a07 */ /* 0x000fc60000800000 */
[----:B------:R-:W-:-:S04]  /*1c70*/  SHF.R.U32.HI R3, RZ, 0x1f, R2 ;  /* 0x0000001fff037819 */ /* 0x000fc80000011602 */
[----:B------:R-:W-:Y:S01]  /*1c80*/  LEA.HI.SX32 R149, R2, R3, 0x1d ;  /* 0x0000000302957211 */ /* 0x000fe200078feaff */
[----:B------:R-:W-:Y:S01]  /*1c90*/  IMAD.MOV.U32 R2, RZ, RZ, RZ ;  /* 0x000000ffff027224 */ /* 0x000fe200078e00ff */
[----:B------:R-:W-:Y:S05]  /*1ca0*/  @!P0 BRA `(.L_x_1367) ;  /* 0x000001d000008947 */ /* 0x000fea0003800000 */
[----:B------:R-:W-:Y:S02]  /*1cb0*/  IABS R2, R148 ;  /* 0x0000009400027213 */ /* 0x000fe40000000000 */
[----:B-1----:R-:W-:-:S03]  /*1cc0*/  IADD3 R6, R149, -0x1, R148 ;  /* 0xffffffff95067810 */ /* 0x002fc60007ffe094 */
        /* <DEDUP_REMOVED lines=10> */
[----:B------:R-:W-:Y:S02]  /*1d70*/  IMAD.MOV R8, RZ, RZ, -R2 ;  /* 0x000000ffff087224 */ /* 0x000fe400078e0a02 */
[----:B------:R-:W-:-:S04]  /*1d80*/  IMAD.MOV.U32 R2, RZ, RZ, RZ ;  /* 0x000000ffff027224 */ /* 0x000fc800078e00ff */
        /* <DEDUP_REMOVED lines=15> */
.L_x_1367:
[----:B------:R-:W-:Y:S05]  /*1e80*/  BSYNC B0 ;  /* 0x0000000000007941 */ /* 0x000fea0003800000 */
.L_x_1366:
[----:B------:R-:W-:Y:S01]  /*1e90*/  IMAD R3, R13, R2, RZ ;  /* 0x000000020d037224 */ /* 0x000fe200078e02ff */
[----:B------:R-:W2:Y:S01]  /*1ea0*/  S2R R7, SR_TID.X ;  /* 0x0000000000077919 */ /* 0x000ea20000002100 */
[----:B------:R-:W-:Y:S02]  /*1eb0*/  IADD3 R27, R205, 0x20, RZ ;  /* 0x00000020cd1b7810 */ /* 0x000fe40007ffe0ff */
[C---:B------:R-:W-:Y:S02]  /*1ec0*/  IMAD.IADD R2, R3.reuse, 0x1, R2 ;  /* 0x0000000103027824 */ /* 0x040fe400078e0202 */
[----:B------:R-:W-:-:S03]  /*1ed0*/  IMAD R3, R3, 0x30, -R5 ;  /* 0x0000003003037824 */ /* 0x000fc600078e0a05 */
[----:B------:R-:W-:Y:S02]  /*1ee0*/  IMNMX R2, R149, R2, PT ;  /* 0x0000000295027217 */ /* 0x000fe40003800200 */
[----:B------:R-:W-:-:S03]  /*1ef0*/  IMNMX R3, RZ, R3, !PT ;  /* 0x00000003ff037217 */ /* 0x000fc60007800200 */
[----:B------:R-:W-:Y:S02]  /*1f00*/  IMAD R2, R2, 0x30, -R5 ;  /* 0x0000003002027824 */ /* 0x000fe400078e0a05 */
[----:B------:R-:W-:-:S03]  /*1f10*/  IMAD.WIDE.U32 R4, R3, -0x55555555, RZ ;  /* 0xaaaaaaab03047825 */ /* 0x000fc600078e00ff */
[----:B------:R-:W-:Y:S01]  /*1f20*/  IMNMX R2, R2, R0, PT ;  /* 0x0000000002027217 */ /* 0x000fe20003800200 */
[----:B------:R-:W-:Y:S01]  /*1f30*/  IMAD.SHL.U32 R4, R205, 0x40, RZ ;  /* 0x00000040cd047824 */ /* 0x000fe200078e00ff */
[----:B------:R-:W-:Y:S02]  /*1f40*/  SHF.R.U32.HI R142, RZ, 0x5, R5 ;  /* 0x00000005ff8e7819 */ /* 0x000fe40000011605 */
[----:B------:R-:W-:Y:S02]  /*1f50*/  ISETP.GT.AND P0, PT, R2, R3, PT ;  /* 0x000000030200720c */ /* 0x000fe40003f04270 */
[----:B-12---:R-:W-:Y:S02]  /*1f60*/  SHF.R.S32.HI R6, RZ, 0x1f, R7 ;  /* 0x0000001fff067819 */ /* 0x006fe40000011407 */
[----:B------:R-:W-:-:S04]  /*1f70*/  LOP3.LUT R174, R4, 0x1c0, RZ, 0xc0, !PT ;  /* 0x000001c004ae7812 */ /* 0x000fc800078ec0ff */
[----:B------:R-:W-:Y:S02]  /*1f80*/  SHF.R.U32.HI R179, RZ, 0x3, R174 ;  /* 0x00000003ffb37819 */ /* 0x000fe400000116ae */
[----:B------:R-:W-:-:S03]  /*1f90*/  LOP3.LUT R5, R174, 0x38, R132, 0xf8, !PT ;  /* 0x00000038ae057812 */ /* 0x000fc600078ef884 */
[----:B------:R-:W-:Y:S02]  /*1fa0*/  @P0 IADD3 R3, R2, 0x2f, RZ ;  /* 0x0000002f02030810 */ /* 0x000fe40007ffe0ff */
[----:B------:R-:W-:-:S03]  /*1fb0*/  LEA.HI R2, R6, R7, RZ, 0x6 ;  /* 0x0000000706027211 */ /* 0x000fc600078f30ff */
[----:B------:R-:W-:-:S04]  /*1fc0*/  @P0 IMAD.HI R3, R3, 0x2aaaaaab, RZ ;  /* 0x2aaaaaab03030827 */ /* 0x000fc800078e02ff */
[----:B------:R-:W-:Y:S01]  /*1fd0*/  IMAD.SHL.U32 R4, R2, 0x8, RZ ;  /* 0x0000000802047824 */ /* 0x000fe200078e00ff */
[----:B------:R-:W-:Y:S01]  /*1fe0*/  @P0 SHF.R.U32.HI R6, RZ, 0x1f, R3 ;  /* 0x0000001fff060819 */ /* 0x000fe20000011603 */
[----:B------:R-:W-:-:S03]  /*1ff0*/  IMAD.MOV.U32 R2, RZ, RZ, R142 ;  /* 0x000000ffff027224 */ /* 0x000fc600078e008e */
[----:B------:R-:W-:Y:S02]  /*2000*/  @P0 LEA.HI.SX32 R2, R3, R6, 0x1d ;  /* 0x0000000603020211 */ /* 0x000fe400078feaff */
[----:B------:R-:W-:Y:S01]  /*2010*/  LOP3.LUT R175, R4, 0xfffffe00, RZ, 0xc0, !PT ;  /* 0xfffffe0004af7812 */ /* 0x000fe200078ec0ff */
[----:B------:R-:W-:Y:S01]  /*2020*/  IMAD.SHL.U32 R4, R27, 0x40, RZ ;  /* 0x000000401b047824 */ /* 0x000fe200078e00ff */
[----:B------:R-:W-:Y:S02]  /*2030*/  ISETP.GT.AND P0, PT, R2, R142, PT ;  /* 0x0000008e0200720c */ /* 0x000fe40003f04270 */
[----:B------:R-:W-:Y:S02]  /*2040*/  LOP3.LUT R3, R5, R179, RZ, 0x3c, !PT ;  /* 0x000000b305037212 */ /* 0x000fe400078e3cff */
[----:B------:R-:W-:-:S03]  /*2050*/  LOP3.LUT R159, R4, 0x1c0, RZ, 0xc0, !PT ;  /* 0x000001c0049f7812 */ /* 0x000fc600078ec0ff */
[----:B------:R-:W-:-:S04]  /*2060*/  IMAD.IADD R3, R175, 0x1, R3 ;  /* 0x00000001af037824 */ /* 0x000fc800078e0203 */
[----:B------:R-:W-:Y:S02]  /*2070*/  IMAD.SHL.U32 R197, R3, 0x2, RZ ;  /* 0x0000000203c57824 */ /* 0x000fe400078e00ff */
[----:B------:R-:W-:Y:S05]  /*2080*/  @!P0 BRA `(.L_x_1368) ;  /* 0x0000677000008947 */ /* 0x000fea0003800000 */
[----:B------:R-:W-:Y:S01]  /*2090*/  SHF.R.S32.HI R24, RZ, 0x1f, R205 ;  /* 0x0000001fff187819 */ /* 0x000fe200000114cd */
[----:B------:R-:W-:Y:S01]  /*20a0*/  IMAD.MOV.U32 R152, RZ, RZ, 0x30 ;  /* 0x00000030ff987424 */ /* 0x000fe200078e00ff */
[----:B------:R-:W-:Y:S01]  /*20b0*/  IADD3 R127, P0, R205, R11, RZ ;  /* 0x0000000bcd7f7210 */ /* 0x000fe20007f1e0ff */
[----:B------:R-:W-:Y:S01]  /*20c0*/  IMAD.MOV.U32 R164, RZ, RZ, 0x5 ;  /* 0x00000005ffa47424 */ /* 0x000fe200078e00ff */
[----:B------:R-:W-:Y:S01]  /*20d0*/  IADD3 R34, R2, -0x1, RZ ;  /* 0xffffffff02227810 */ /* 0x000fe20007ffe0ff */
[----:B------:R-:W-:Y:S01]  /*20e0*/  IMAD R165, R152, c[0x0][0x23c], RZ ;  /* 0x00008f0098a57a24 */ /* 0x000fe200078e02ff */
[----:B------:R-:W-:Y:S01]  /*20f0*/  LEA.HI.X.SX32 R145, R11, R24, 0x1, P0 ;  /* 0x000000180b917211 */ /* 0x000fe200000f0eff */
[----:B------:R-:W-:Y:S01]  /*2100*/  IMAD.WIDE.U32 R4, R127, c[0x0][0x238], R132 ;  /* 0x00008e007f047a25 */ /* 0x000fe200078e0084 */
[----:B------:R-:W-:-:S02]  /*2110*/  SEL R23, R29, RZ, !P5 ;  /* 0x000000ff1d177207 */ /* 0x000fc40006800000 */
[----:B------:R-:W-:Y:S01]  /*2120*/  SEL R22, R217, RZ, !P5 ;  /* 0x000000ffd9167207 */ /* 0x000fe20006800000 */
[----:B------:R-:W-:Y:S01]  /*2130*/  IMAD R3, R145, c[0x0][0x238], RZ ;  /* 0x00008e0091037a24 */ /* 0x000fe200078e02ff */
[----:B------:R-:W-:Y:S01]  /*2140*/  MOV R2, R4 ;  /* 0x0000000400027202 */ /* 0x000fe20000000f00 */
[----:B------:R-:W-:Y:S01]  /*2150*/  IMAD.WIDE.U32 R150, R152, c[0x0][0x238], RZ ;  /* 0x00008e0098967a25 */ /* 0x000fe200078e00ff */
[----:B------:R-:W-:Y:S02]  /*2160*/  ISETP.GE.AND P2, PT, R132, c[0x0][0x1d4], PT ;  /* 0x0000750084007a0c */ /* 0x000fe40003f46270 */
[----:B------:R-:W-:Y:S01]  /*2170*/  ISETP.GE.AND P6, PT, R134, c[0x0][0x1d4], PT ;  /* 0x0000750086007a0c */ /* 0x000fe20003fc6270 */
[----:B------:R-:W-:Y:S01]  /*2180*/  IMAD R3, R127, c[0x0][0x23c], R3 ;  /* 0x00008f007f037a24 */ /* 0x000fe200078e0203 */
[----:B------:R-:W-:Y:S01]  /*2190*/  ISETP.GE.AND P5, PT, R207, c[0x0][0x1d4], PT ;  /* 0x00007500cf007a0c */ /* 0x000fe20003fa6270 */
[----:B------:R-:W-:Y:S01]  /*21a0*/  IMAD R4, R23, c[0x0][0x248], RZ ;  /* 0x0000920017047a24 */ /* 0x000fe200078e02ff */
[----:B------:R-:W-:Y:S01]  /*21b0*/  ISETP.GE.AND P4, PT, R208, c[0x0][0x1d4], PT ;  /* 0x00007500d0007a0c */ /* 0x000fe20003f86270 */
[----:B------:R-:W-:Y:S01]  /*21c0*/  IMAD.IADD R165, R151, 0x1, R165 ;  /* 0x0000000197a57824 */ /* 0x000fe200078e02a5 */
[----:B------:R-:W-:Y:S01]  /*21d0*/  IADD3 R3, R5, R3, RZ ;  /* 0x0000000305037210 */ /* 0x000fe20007ffe0ff */
[----:B------:R-:W-:Y:S01]  /*21e0*/  IMAD R5, R34, -0x30, R0 ;  /* 0xffffffd022057824 */ /* 0x000fe200078e0200 */
[----:B------:R-:W-:Y:S01]  /*21f0*/  MOV R169, c[0x0][0x238] ;  /* 0x00008e0000a97a02 */ /* 0x000fe20000000f00 */
[----:B------:R-:W-:Y:S01]  /*2200*/  IMAD R4, R22, c[0x0][0x24c], R4 ;  /* 0x0000930016047a24 */ /* 0x000fe200078e0204 */
[----:B------:R-:W-:Y:S01]  /*2210*/  LOP3.LUT R206, R206, 0xfffffffe, RZ, 0xc0, !PT ;  /* 0xfffffffecece7812 */ /* 0x000fe200078ec0ff */
[----:B------:R-:W-:Y:S01]  /*2220*/  IMAD.WIDE.U32 R2, R28, c[0x0][0x240], R2 ;  /* 0x000090001c027a25 */ /* 0x000fe200078e0002 */
[----:B------:R-:W-:-:S02]  /*2230*/  IMNMX R5, R5, 0x30, PT ;  /* 0x0000003005057817 */ /* 0x000fc40003800200 */
[----:B------:R-:W-:Y:S01]  /*2240*/  SHF.L.U32 R183, R169, 0x5, RZ ;  /* 0x00000005a9b77819 */ /* 0x000fe200000006ff */
[----:B------:R-:W-:Y:S01]  /*2250*/  IMAD R3, R28, c[0x0][0x244], R3 ;  /* 0x000091001c037a24 */ /* 0x000fe200078e0203 */
[----:B------:R-:W-:Y:S02]  /*2260*/  IADD3 R6, -R205, R5, RZ ;  /* 0x00000005cd067210 */ /* 0x000fe40007ffe1ff */
[----:B------:R-:W-:Y:S01]  /*2270*/  SHF.L.U64.HI R169, R169, R164, c[0x0][0x23c] ;  /* 0x00008f00a9a97619 */ /* 0x000fe200000102a4 */
[----:B------:R-:W-:Y:S01]  /*2280*/  IMAD.WIDE.U32 R122, R22, c[0x0][0x248], R2 ;  /* 0x00009200167a7a25 */ /* 0x000fe200078e0002 */
[----:B------:R-:W-:Y:S02]  /*2290*/  ISETP.GE.AND P1, PT, R6, 0x1, PT ;  /* 0x000000010600780c */ /* 0x000fe40003f26270 */
[----:B------:R-:W-:Y:S01]  /*22a0*/  SHF.R.S32.HI R3, RZ, 0x1f, R34 ;  /* 0x0000001fff037819 */ /* 0x000fe20000011422 */
[----:B------:R-:W-:Y:S01]  /*22b0*/  IMAD R2, R165, R34, RZ ;  /* 0x00000022a5027224 */ /* 0x000fe200078e02ff */
[----:B------:R-:W-:Y:S01]  /*22c0*/  MOV R120, R122 ;  /* 0x0000007a00787202 */ /* 0x000fe20000000f00 */
[----:B------:R-:W-:Y:S01]  /*22d0*/  IMAD.IADD R121, R123, 0x1, R4 ;  /* 0x000000017b797824 */ /* 0x000fe200078e0204 */
[----:B------:R-:W-:Y:S01]  /*22e0*/  IADD3 R18, R10, R162, RZ ;  /* 0x000000a20a127210 */ /* 0x000fe20007ffe0ff */
[-C--:B------:R-:W-:Y:S01]  /*22f0*/  IMAD R2, R3, R150.reuse, R2 ;  /* 0x0000009603027224 */ /* 0x080fe200078e0202 */
[----:B------:R-:W-:Y:S01]  /*2300*/  SHF.R.S32.HI R139, RZ, 0x1f, R138 ;  /* 0x0000001fff8b7819 */ /* 0x000fe2000001148a */
[----:B------:R-:W-:-:S04]  /*2310*/  IMAD.WIDE.U32 R4, R34, R150, R120 ;  /* 0x0000009622047225 */ /* 0x000fc800078e0078 */
[----:B------:R-:W-:Y:S01]  /*2320*/  IMAD.WIDE.U32 R14, R205, c[0x0][0x290], R132 ;  /* 0x0000a400cd0e7a25 */ /* 0x000fe200078e0084 */
[----:B------:R-:W-:Y:S02]  /*2330*/  ISETP.NE.AND P3, PT, R19, RZ, PT ;  /* 0x000000ff1300720c */ /* 0x000fe40003f65270 */
[----:B------:R-:W-:Y:S01]  /*2340*/  MOV R170, c[0x0][0x290] ;  /* 0x0000a40000aa7a02 */ /* 0x000fe20000000f00 */
[----:B------:R-:W-:Y:S01]  /*2350*/  IMAD.IADD R5, R5, 0x1, R2 ;  /* 0x0000000105057824 */ /* 0x000fe200078e0202 */
[----:B------:R-:W-:Y:S01]  /*2360*/  @P1 LEA R2, P0, R4, c[0x0][0x220], 0x1 ;  /* 0x0000880004021a11 */ /* 0x000fe200078008ff */
[----:B------:R-:W-:Y:S02]  /*2370*/  IMAD R8, R24, c[0x0][0x290], RZ ;  /* 0x0000a40018087a24 */ /* 0x000fe400078e02ff */
[----:B------:R-:W-:Y:S01]  /*2380*/  IMAD.MOV.U32 R171, RZ, RZ, c[0x0][0x280] ;  /* 0x0000a000ffab7624 */ /* 0x000fe200078e00ff */
[----:B------:R-:W-:Y:S02]  /*2390*/  @P1 LEA.HI.X R3, R4, c[0x0][0x224], R5, 0x1, P0 ;  /* 0x0000890004031a11 */ /* 0x000fe400000f0c05 */
[----:B------:R-:W-:Y:S01]  /*23a0*/  ISETP.GT.AND P0, PT, R6, 0x20, PT ;  /* 0x000000200600780c */ /* 0x000fe20003f04270 */
[----:B------:R-:W-:Y:S01]  /*23b0*/  IMAD.WIDE.U32 R180, R205, c[0x0][0x1e0], RZ ;  /* 0x00007800cdb47a25 */ /* 0x000fe200078e00ff */
[----:B------:R-:W-:Y:S01]  /*23c0*/  MOV R184, c[0x0][0x27c] ;  /* 0x00009f0000b87a02 */ /* 0x000fe20000000f00 */
[----:B------:R-:W-:Y:S01]  /*23d0*/  @!PT LDS RZ, [RZ] ;  /* 0x00000000fffff984 */ /* 0x000fe20000000800 */
[----:B------:R-:W-:Y:S01]  /*23e0*/  @!PT LDS RZ, [RZ] ;  /* 0x00000000fffff984 */ /* 0x000fe20000000800 */
[----:B------:R-:W-:Y:S01]  /*23f0*/  @!PT LDS RZ, [RZ] ;  /* 0x00000000fffff984 */ /* 0x000fe20000000800 */
[----:B------:R1:W-:Y:S01]  /*2400*/  @P1 LDGSTS.E.BYPASS.LTC128B.128 [R197+0xa080], [R2.64], !P2 ;  /* 0x0a08000002c51fae */ /* 0x0003e2000d101d46 */
[----:B------:R-:W-:-:S03]  /*2410*/  @P2 LOP3.LUT R206, R206, 0x1, RZ, 0xfc, !PT ;  /* 0x00000001cece2812 */ /* 0x000fc600078efcff */
[----:B------:R1:W-:Y:S04]  /*2420*/  @P1 LDGSTS.E.BYPASS.LTC128B.128 [R197+0xb880], [R2.64+0x80], !P6 ;  /* 0x0b88008002c51fae */ /* 0x0003e8000f101d46 */
[----:B------:R1:W-:Y:S04]  /*2430*/  @P1 LDGSTS.E.BYPASS.LTC128B.128 [R197+0xd080], [R2.64+0x100], !P5 ;  /* 0x0d08010002c51fae */ /* 0x0003e8000e901d46 */
[----:B------:R1:W-:Y:S02]  /*2440*/  @P1 LDGSTS.E.BYPASS.LTC128B.128 [R197+0xe880], [R2.64+0x180], !P4 ;  /* 0x0e88018002c51fae */ /* 0x0003e4000e101d46 */
[----:B-1----:R-:W-:-:S05]  /*2450*/  @P0 IADD3 R3, P1, R183, R4, RZ ;  /* 0x00000004b7030210 */ /* 0x002fca0007f3e0ff */
[----:B------:R-:W-:Y:S01]  /*2460*/  @P0 IMAD.X R5, R5, 0x1, R169, P1 ;  /* 0x0000000105050824 */ /* 0x000fe200008e06a9 */
[----:B------:R-:W-:-:S04]  /*2470*/  @P0 LEA R2, P1, R3, c[0x0][0x220], 0x1 ;  /* 0x0000880003020a11 */ /* 0x000fc800078208ff */
[----:B------:R-:W-:Y:S02]  /*2480*/  @P0 LEA.HI.X R3, R3, c[0x0][0x224], R5, 0x1, P1 ;  /* 0x0000890003030a11 */ /* 0x000fe400008f0c05 */
[----:B------:R-:W-:Y:S02]  /*2490*/  ISETP.NE.U32.AND P1, PT, RZ, c[0x0][0x340], PT ;  /* 0x0000d000ff007a0c */ /* 0x000fe40003f25070 */
[----:B------:R-:W-:Y:S01]  /*24a0*/  SHF.R.S32.HI R21, RZ, 0x1f, R18 ;  /* 0x0000001fff157819 */ /* 0x000fe20000011412 */
[----:B------:R-:W-:Y:S01]  /*24b0*/  IMAD R17, R205, c[0x0][0x294], R8 ;  /* 0x0000a500cd117a24 */ /* 0x000fe200078e0208 */
[----:B------:R-:W-:Y:S01]  /*24c0*/  ISETP.NE.AND.EX P1, PT, RZ, c[0x0][0x344], PT, P1 ;  /* 0x0000d100ff007a0c */ /* 0x000fe20003f25310 */
[----:B------:R1:W-:Y:S02]  /*24d0*/  @P0 LDGSTS.E.BYPASS.LTC128B.128 [R201+0xb080], [R2.64], !P2 ;  /* 0x0b08000002c90fae */ /* 0x0003e4000d101d46 */
[----:B------:R-:W-:Y:S02]  /*24e0*/  IMAD R6, R21, c[0x0][0x1e0], RZ ;  /* 0x0000780015067a24 */ /* 0x000fe400078e02ff */
[----:B------:R-:W-:Y:S01]  /*24f0*/  IMAD.WIDE.U32 R8, R205, c[0x0][0x280], R132 ;  /* 0x0000a000cd087a25 */ /* 0x000fe200078e0084 */
[----:B------:R1:W-:Y:S07]  /*2500*/  @P0 LDGSTS.E.BYPASS.LTC128B.128 [R201+0xc880], [R2.64+0x80], !P6 ;  /* 0x0c88008002c90fae */ /* 0x0003ee000f101d46 */
[----:B------:R-:W-:Y:S01]  /*2510*/  @P1 IMAD.WIDE R4, R217, R12, c[0x0][0x340] ;  /* 0x0000d000d9041625 */ /* 0x000fe200078e020c */
[----:B------:R1:W-:Y:S04]  /*2520*/  @P0 LDGSTS.E.BYPASS.LTC128B.128 [R201+0xe080], [R2.64+0x100], !P5 ;  /* 0x0e08010002c90fae */ /* 0x0003e8000e901d46 */
[----:B------:R1:W-:Y:S04]  /*2530*/  @P0 LDGSTS.E.BYPASS.LTC128B.128 [R201+0xf880], [R2.64+0x180], !P4 ;  /* 0x0f88018002c90fae */ /* 0x0003e8000e101d46 */
[----:B------:R-:W0:Y:S04]  /*2540*/  LDGDEPBAR ;  /* 0x00000000000079af */ /* 0x000e280000000000 */
[----:B------:R2:W3:Y:S01]  /*2550*/  @P1 LDG.E R16, [R4.64] ;  /* 0x0000000604101981 */ /* 0x0004e2000c1e1900 */
[----:B------:R-:W-:Y:S01]  /*2560*/  IMAD R6, R18, c[0x0][0x1e4], R6 ;  /* 0x0000790012067a24 */ /* 0x000fe200078e0206 */
[----:B------:R-:W-:Y:S01]  /*2570*/  WARPSYNC 0xffffffff ;  /* 0xffffffff00007948 */ /* 0x000fe20003800000 */
[----:B------:R-:W-:Y:S01]  /*2580*/  IMAD.WIDE.U32 R10, R205, c[0x0][0x290], R138 ;  /* 0x0000a400cd0a7a25 */ /* 0x000fe200078e008a */
[----:B------:R-:W-:-:S02]  /*2590*/  SHF.L.U64.HI R161, R171, R164, c[0x0][0x284] ;  /* 0x0000a100aba17619 */ /* 0x000fc400000102a4 */
[----:B------:R-:W-:Y:S01]  /*25a0*/  SHF.L.U64.HI R160, R170, R164, c[0x0][0x294] ;  /* 0x0000a500aaa07619 */ /* 0x000fe200000102a4 */
[----:B------:R-:W-:Y:S01]  /*25b0*/  IMAD.IADD R11, R11, 0x1, R17 ;  /* 0x000000010b0b7824 */ /* 0x000fe200078e0211 */
[----:B------:R-:W-:Y:S01]  /*25c0*/  ISETP.GE.AND P2, PT, R132, c[0x0][0x27c], PT ;  /* 0x00009f0084007a0c */ /* 0x000fe20003f46270 */
[C---:B------:R-:W-:Y:S01]  /*25d0*/  IMAD R166, R152.reuse, c[0x0][0x1e4], RZ ;  /* 0x0000790098a67a24 */ /* 0x040fe200078e02ff */
[----:B------:R-:W-:Y:S01]  /*25e0*/  SHF.R.U32.HI R25, RZ, 0x3, R159 ;  /* 0x00000003ff197819 */ /* 0x000fe2000001169f */
[----:B------:R-:W-:Y:S01]  /*25f0*/  IMAD R167, R152, c[0x0][0x284], RZ ;  /* 0x0000a10098a77a24 */ /* 0x000fe200078e02ff */
[----:B------:R-:W-:Y:S01]  /*2600*/  SHF.L.U32 R170, R170, 0x5, RZ ;  /* 0x00000005aaaa7819 */ /* 0x000fe200000006ff */
[----:B------:R-:W-:Y:S01]  /*2610*/  IMAD R168, R152, c[0x0][0x294], RZ ;  /* 0x0000a50098a87a24 */ /* 0x000fe200078e02ff */
[----:B------:R-:W-:Y:S01]  /*2620*/  SHF.L.U32 R26, R184, 0x1, RZ ;  /* 0x00000001b81a7819 */ /* 0x000fe200000006ff */
[----:B------:R-:W-:Y:S01]  /*2630*/  IMAD.WIDE.U32 R156, R152, c[0x0][0x1e0], RZ ;  /* 0x00007800989c7a25 */ /* 0x000fe200078e00ff */
[----:B-1---5:R-:W-:-:S03]  /*2640*/  SHF.R.S32.HI R2, RZ, 0x1f, R158 ;  /* 0x0000001fff027819 */ /* 0x022fc6000001149e */
[----:B------:R-:W-:Y:S01]  /*2650*/  IMAD.WIDE.U32 R154, R152, c[0x0][0x280], RZ ;  /* 0x0000a000989a7a25 */ /* 0x000fe200078e00ff */
[----:B------:R-:W-:-:S03]  /*2660*/  SHF.R.S32.HI R3, RZ, 0x1f, R27 ;  /* 0x0000001fff037819 */ /* 0x000fc6000001141b */
[----:B------:R-:W-:Y:S01]  /*2670*/  IMAD.WIDE.U32 R152, R152, c[0x0][0x290], RZ ;  /* 0x0000a40098987a25 */ /* 0x000fe200078e00ff */
[----:B------:R-:W-:Y:S02]  /*2680*/  LEA.HI R3, R3, R27, RZ, 0x3 ;  /* 0x0000001b03037211 */ /* 0x000fe400078f18ff */
[----:B------:R-:W-:Y:S01]  /*2690*/  IADD3 R167, R155, R167, RZ ;  /* 0x000000a79ba77210 */ /* 0x000fe20007ffe0ff */
[----:B--2---:R-:W-:Y:S01]  /*26a0*/  IMAD.WIDE.U32 R4, R18, c[0x0][0x1e0], RZ ;  /* 0x0000780012047a25 */ /* 0x004fe200078e00ff */
[----:B------:R-:W-:-:S03]  /*26b0*/  IADD3 R168, R153, R168, RZ ;  /* 0x000000a899a87210 */ /* 0x000fc60007ffe0ff */
[----:B------:R-:W-:Y:S02]  /*26c0*/  IMAD.IADD R5, R5, 0x1, R6 ;  /* 0x0000000105057824 */ /* 0x000fe400078e0206 */
[----:B------:R-:W-:Y:S02]  /*26d0*/  IMAD R6, R24, c[0x0][0x280], RZ ;  /* 0x0000a00018067a24 */ /* 0x000fe400078e02ff */
[----:B------:R-:W-:-:S04]  /*26e0*/  IMAD.WIDE.U32 R4, R28, c[0x0][0x1e8], R4 ;  /* 0x00007a001c047a25 */ /* 0x000fc800078e0004 */
[C---:B------:R-:W-:Y:S02]  /*26f0*/  IMAD R12, R205.reuse, c[0x0][0x284], R6 ;  /* 0x0000a100cd0c7a24 */ /* 0x040fe400078e0206 */
[----:B------:R-:W-:-:S03]  /*2700*/  IMAD.WIDE.U32 R6, R205, c[0x0][0x280], R138 ;  /* 0x0000a000cd067a25 */ /* 0x000fc600078e008a */
[----:B------:R-:W-:Y:S01]  /*2710*/  IADD3 R9, R12, R9, RZ ;  /* 0x000000090c097210 */ /* 0x000fe20007ffe0ff */
[----:B------:R-:W-:Y:S01]  /*2720*/  IMAD R5, R28, c[0x0][0x1ec], R5 ;  /* 0x00007b001c057a24 */ /* 0x000fe200078e0205 */
[----:B------:R-:W-:Y:S01]  /*2730*/  IADD3 R13, R7, R12, RZ ;  /* 0x0000000c070d7210 */ /* 0x000fe20007ffe0ff */
[----:B------:R-:W-:Y:S01]  /*2740*/  IMAD.IADD R7, R17, 0x1, R15 ;  /* 0x0000000111077824 */ /* 0x000fe200078e020f */
[----:B------:R-:W-:Y:S01]  /*2750*/  MOV R12, R6 ;  /* 0x00000006000c7202 */ /* 0x000fe20000000f00 */
[C---:B------:R-:W-:Y:S01]  /*2760*/  IMAD R15, R2.reuse, c[0x0][0x290], RZ ;  /* 0x0000a400020f7a24 */ /* 0x040fe200078e02ff */
[----:B------:R-:W-:Y:S01]  /*2770*/  MOV R6, R14 ;  /* 0x0000000e00067202 */ /* 0x000fe20000000f00 */
[----:B------:R-:W-:Y:S02]  /*2780*/  IMAD R14, R2, c[0x0][0x280], RZ ;  /* 0x0000a000020e7a24 */ /* 0x000fe400078e02ff */
[----:B------:R-:W-:Y:S02]  /*2790*/  IMAD R2, R24, c[0x0][0x1e0], RZ ;  /* 0x0000780018027a24 */ /* 0x000fe400078e02ff */
[----:B------:R-:W-:-:S02]  /*27a0*/  IMAD.SHL.U32 R17, R3, 0x40, RZ ;  /* 0x0000004003117824 */ /* 0x000fc400078e00ff */
[----:B------:R-:W-:Y:S02]  /*27b0*/  IMAD R20, R205, c[0x0][0x1e4], R2 ;  /* 0x00007900cd147a24 */ /* 0x000fe400078e0202 */
[C---:B------:R-:W-:Y:S02]  /*27c0*/  IMAD R3, R158.reuse, c[0x0][0x294], R15 ;  /* 0x0000a5009e037a24 */ /* 0x040fe400078e020f */
[C---:B------:R-:W-:Y:S02]  /*27d0*/  IMAD R14, R158.reuse, c[0x0][0x284], R14 ;  /* 0x0000a1009e0e7a24 */ /* 0x040fe400078e020e */
[----:B------:R-:W-:Y:S02]  /*27e0*/  IMAD.IADD R144, R181, 0x1, R20 ;  /* 0x00000001b5907824 */ /* 0x000fe400078e0214 */
[----:B------:R-:W-:-:S04]  /*27f0*/  IMAD.WIDE.U32 R104, R158, c[0x0][0x280], R12 ;  /* 0x0000a0009e687a25 */ /* 0x000fc800078e000c */
[----:B------:R-:W-:Y:S01]  /*2800*/  IMAD.WIDE.U32 R102, R158, c[0x0][0x290], R10 ;  /* 0x0000a4009e667a25 */ /* 0x000fe200078e000a */
[----:B------:R-:W-:-:S03]  /*2810*/  IADD3 R119, R105, R14, RZ ;  /* 0x0000000e69777210 */ /* 0x000fc60007ffe0ff */
[----:B------:R-:W-:Y:S01]  /*2820*/  IMAD.WIDE.U32 R98, R158, c[0x0][0x290], R6 ;  /* 0x0000a4009e627a25 */ /* 0x000fe200078e0006 */
[----:B------:R-:W-:-:S03]  /*2830*/  IADD3 R117, R103, R3, RZ ;  /* 0x0000000367757210 */ /* 0x000fc60007ffe0ff */
[----:B------:R-:W-:Y:S01]  /*2840*/  IMAD.WIDE.U32 R100, R158, c[0x0][0x280], R8 ;  /* 0x0000a0009e647a25 */ /* 0x000fe200078e0008 */
[----:B------:R-:W-:-:S03]  /*2850*/  IADD3 R115, R3, R99, RZ ;  /* 0x0000006303737210 */ /* 0x000fc60007ffe0ff */
[----:B------:R-:W-:Y:S02]  /*2860*/  IMAD.SHL.U32 R171, R171, 0x20, RZ ;  /* 0x00000020abab7824 */ /* 0x000fe400078e00ff */
[----:B------:R-:W-:Y:S02]  /*2870*/  IMAD.IADD R166, R157, 0x1, R166 ;  /* 0x000000019da67824 */ /* 0x000fe400078e02a6 */
[----:B------:R-:W-:Y:S01]  /*2880*/  IMAD.IADD R116, R14, 0x1, R101 ;  /* 0x000000010e747824 */ /* 0x000fe200078e0265 */
[----:B---3--:R-:W-:Y:S02]  /*2890*/  @P1 SHF.R.S32.HI R2, RZ, 0x1f, R16 ;  /* 0x0000001fff021819 */ /* 0x008fe40000011410 */
[----:B------:R-:W-:Y:S02]  /*28a0*/  @!P1 MOV R2, R29 ;  /* 0x0000001d00029202 */ /* 0x000fe40000000f00 */
[----:B------:R-:W-:Y:S02]  /*28b0*/  @!P1 MOV R16, R217 ;  /* 0x000000d900109202 */ /* 0x000fe40000000f00 */
[----:B------:R-:W-:-:S02]  /*28c0*/  SEL R19, R2, RZ, !P3 ;  /* 0x000000ff02137207 */ /* 0x000fc40005800000 */
[----:B------:R-:W-:Y:S02]  /*28d0*/  SEL R15, R16, RZ, !P3 ;  /* 0x000000ff100f7207 */ /* 0x000fe40005800000 */
[----:B------:R-:W-:Y:S01]  /*28e0*/  LOP3.LUT R16, R17, 0xfffffe00, RZ, 0xc0, !PT ;  /* 0xfffffe0011107812 */ /* 0x000fe200078ec0ff */
[----:B------:R-:W-:Y:S02]  /*28f0*/  IMAD R2, R19, c[0x0][0x1f0], RZ ;  /* 0x00007c0013027a24 */ /* 0x000fe400078e02ff */
[----:B------:R-:W-:-:S04]  /*2900*/  IMAD.WIDE.U32 R88, R15, c[0x0][0x1f0], R4 ;  /* 0x00007c000f587a25 */ /* 0x000fc800078e0004 */
[----:B------:R-:W-:Y:S01]  /*2910*/  IMAD R2, R15, c[0x0][0x1f4], R2 ;  /* 0x00007d000f027a24 */ /* 0x000fe200078e0202 */
[----:B------:R-:W-:-:S04]  /*2920*/  IADD3 R118, P1, P0, R88, R180, R132 ;  /* 0x000000b458767210 */ /* 0x000fc8000783e084 */
[----:B------:R-:W-:-:S04]  /*2930*/  IADD3 R90, R89, R2, RZ ;  /* 0x00000002595a7210 */ /* 0x000fc80007ffe0ff */
[----:B------:R-:W-:Y:S02]  /*2940*/  IADD3.X R114, R90, R144, R133, P1, P0 ;  /* 0x000000905a727210 */ /* 0x000fe40000fe0485 */
[----:B------:R-:W-:Y:S01]  /*2950*/  SEL R6, RZ, c[0x0][0x27c], !P2 ;  /* 0x00009f00ff067a07 */ /* 0x000fe20005000000 */
[----:B------:R-:W-:Y:S01]  /*2960*/  IMAD.WIDE.U32 R2, R28, c[0x0][0x260], R132 ;  /* 0x000098001c027a25 */ /* 0x000fe200078e0084 */
[----:B------:R-:W-:Y:S01]  /*2970*/  ISETP.GE.AND P0, PT, R134, c[0x0][0x27c], PT ;  /* 0x00009f0086007a0c */ /* 0x000fe20003f06270 */
[----:B------:R-:W-:Y:S01]  /*2980*/  ULDC.U8 UR4, c[0x0][0x298] ;  /* 0x0000a60000047ab9 */ /* 0x000fe20000000000 */
[----:B------:R-:W-:Y:S01]  /*2990*/  IADD3 R9, -R26, c[0x0][0x1d4], RZ ;  /* 0x000075001a097a10 */ /* 0x000fe20007ffe1ff */
[----:B------:R-:W-:Y:S01]  /*29a0*/  IMAD.IADD R8, R132, 0x1, R6 ;  /* 0x0000000184087824 */ /* 0x000fe200078e0206 */
[----:B------:R-:W-:Y:S01]  /*29b0*/  IADD3 R147, P1, R205, R18, RZ ;  /* 0x00000012cd937210 */ /* 0x000fe20007f3e0ff */
[----:B------:R-:W-:Y:S01]  /*29c0*/  IMAD.MOV.U32 R6, RZ, RZ, R2 ;  /* 0x000000ffff067224 */ /* 0x000fe200078e0002 */
[-C--:B------:R-:W-:Y:S01]  /*29d0*/  SEL R10, R26, R9.reuse, !P2 ;  /* 0x000000091a0a7207 */ /* 0x080fe20005000000 */
[C---:B------:R-:W-:Y:S01]  /*29e0*/  IMAD R7, R28.reuse, c[0x0][0x264], R3 ;  /* 0x000099001c077a24 */ /* 0x040fe200078e0203 */
[----:B------:R-:W-:Y:S01]  /*29f0*/  SHF.R.S32.HI R2, RZ, 0x1f, R8 ;  /* 0x0000001fff027819 */ /* 0x000fe20000011408 */
[----:B------:R-:W-:Y:S01]  /*2a00*/  IMAD.WIDE.U32 R4, R28, c[0x0][0x210], R132 ;  /* 0x000084001c047a25 */ /* 0x000fe200078e0084 */
[----:B------:R-:W-:Y:S01]  /*2a10*/  SEL R9, R26, R9, !P0 ;  /* 0x000000091a097207 */ /* 0x000fe20004000000 */
[----:B------:R-:W-:Y:S01]  /*2a20*/  BAR.SYNC.DEFER_BLOCKING 0x0 ;  /* 0x0000000000007b1d */ /* 0x000fe20000010000 */
[-C--:B------:R-:W-:Y:S01]  /*2a30*/  LEA.HI R3, R2, R8.reuse, RZ, 0x3 ;  /* 0x0000000802037211 */ /* 0x080fe200078f18ff */
[----:B------:R-:W-:Y:S01]  /*2a40*/  IMAD R5, R28, c[0x0][0x214], R5 ;  /* 0x000085001c057a24 */ /* 0x000fe200078e0205 */
[----:B------:R-:W-:Y:S01]  /*2a50*/  LEA.HI R13, R2, R8, RZ, 0x6 ;  /* 0x00000008020d7211 */ /* 0x000fe200078f30ff */
[----:B------:R-:W-:Y:S01]  /*2a60*/  IMAD.WIDE.U32 R96, R22, c[0x0][0x268], R6 ;  /* 0x00009a0016607a25 */ /* 0x000fe200078e0006 */
[----:B------:R-:W-:-:S02]  /*2a70*/  SEL R2, RZ, c[0x0][0x27c], !P0 ;  /* 0x00009f00ff027a07 */ /* 0x000fc40004000000 */
[----:B------:R-:W-:Y:S01]  /*2a80*/  SHF.R.S32.HI R11, RZ, 0x1f, R10 ;  /* 0x0000001fff0b7819 */ /* 0x000fe2000001140a */
[----:B------:R-:W-:Y:S01]  /*2a90*/  IMAD R8, R19, c[0x0][0x218], RZ ;  /* 0x0000860013087a24 */ /* 0x000fe200078e02ff */
[----:B------:R-:W-:Y:S01]  /*2aa0*/  SHF.R.S32.HI R12, RZ, 0x1f, R9 ;  /* 0x0000001fff0c7819 */ /* 0x000fe20000011409 */
[----:B------:R-:W-:Y:S01]  /*2ab0*/  IMAD.IADD R2, R134, 0x1, R2 ;  /* 0x0000000186027824 */ /* 0x000fe200078e0202 */
[----:B------:R-:W-:Y:S01]  /*2ac0*/  SHF.R.S32.HI R6, RZ, 0x6, R13 ;  /* 0x00000006ff067819 */ /* 0x000fe2000001140d */
[----:B------:R-:W-:Y:S01]  /*2ad0*/  IMAD.WIDE.U32 R94, R15, c[0x0][0x218], R4 ;  /* 0x000086000f5e7a25 */ /* 0x000fe200078e0004 */
[----:B------:R-:W-:Y:S02]  /*2ae0*/  LOP3.LUT R5, R159, 0x38, R3, 0xf8, !PT ;  /* 0x000000389f057812 */ /* 0x000fe400078ef803 */
[----:B------:R-:W-:Y:S01]  /*2af0*/  SHF.R.S32.HI R4, RZ, 0x1f, R2 ;  /* 0x0000001fff047819 */ /* 0x000fe20000011402 */
[----:B------:R-:W-:Y:S01]  /*2b00*/  IMAD R18, R15, c[0x0][0x21c], R8 ;  /* 0x000087000f127a24 */ /* 0x000fe200078e0208 */
[----:B------:R-:W-:Y:S01]  /*2b10*/  LEA.HI R14, R11, R10, RZ, 0x4 ;  /* 0x0000000a0b0e7211 */ /* 0x000fe200078f20ff */
[----:B------:R-:W-:Y:S01]  /*2b20*/  IMAD R8, R6, 0xc00, R16 ;  /* 0x00000c0006087824 */ /* 0x000fe200078e0210 */
[----:B------:R-:W-:Y:S01]  /*2b30*/  LEA.HI R11, R12, R9, RZ, 0x4 ;  /* 0x000000090c0b7211 */ /* 0x000fe200078f20ff */
[----:B------:R-:W-:Y:S01]  /*2b40*/  IMAD R9, R6, 0xc00, R175 ;  /* 0x00000c0006097824 */ /* 0x000fe200078e02af */
[----:B------:R-:W-:Y:S01]  /*2b50*/  LOP3.LUT R7, R174, 0x38, R3, 0xf8, !PT ;  /* 0x00000038ae077812 */ /* 0x000fe200078ef803 */
[----:B------:R-:W-:Y:S01]  /*2b60*/  IMAD R10, R23, c[0x0][0x268], RZ ;  /* 0x00009a00170a7a24 */ /* 0x000fe200078e02ff */
[----:B------:R-:W-:Y:S01]  /*2b70*/  LOP3.LUT R5, R5, R25, RZ, 0x3c, !PT ;  /* 0x0000001905057212 */ /* 0x000fe200078e3cff */
[----:B------:R-:W-:Y:S01]  /*2b80*/  IMAD.MOV.U32 R182, RZ, RZ, c[0x0][0x1e0] ;  /* 0x00007800ffb67624 */ /* 0x000fe200078e00ff */
[-C--:B------:R-:W-:Y:S01]  /*2b90*/  LEA.HI R6, R4, R2.reuse, RZ, 0x6 ;  /* 0x0000000204067211 */ /* 0x080fe200078f30ff */
[----:B------:R-:W-:Y:S01]  /*2ba0*/  IMAD R19, R22, c[0x0][0x26c], R10 ;  /* 0x00009b0016137a24 */ /* 0x000fe200078e020a */
[----:B------:R-:W-:Y:S01]  /*2bb0*/  LEA.HI R2, R4, R2, RZ, 0x3 ;  /* 0x0000000204027211 */ /* 0x000fe200078f18ff */
[----:B------:R-:W-:Y:S01]  /*2bc0*/  IMAD.IADD R15, R8, 0x1, R5 ;  /* 0x00000001080f7824 */ /* 0x000fe200078e0205 */
[----:B------:R-:W-:Y:S01]  /*2bd0*/  LOP3.LUT R7, R7, R179, RZ, 0x3c, !PT ;  /* 0x000000b307077212 */ /* 0x000fe200078e3cff */
[----:B------:R-:W-:Y:S01]  /*2be0*/  IMAD.WIDE.U32 R172, R27, c[0x0][0x1e0], RZ ;  /* 0x000078001bac7a25 */ /* 0x000fe200078e00ff */
[----:B------:R-:W-:-:S02]  /*2bf0*/  SHF.R.S32.HI R4, RZ, 0x6, R6 ;  /* 0x00000006ff047819 */ /* 0x000fc40000011406 */
[--C-:B------:R-:W-:Y:S01]  /*2c00*/  LOP3.LUT R6, R174, 0x38, R2.reuse, 0xf8, !PT ;  /* 0x00000038ae067812 */ /* 0x100fe200078ef802 */
[----:B------:R-:W-:Y:S01]  /*2c10*/  IMAD.IADD R17, R9, 0x1, R7 ;  /* 0x0000000109117824 */ /* 0x000fe200078e0207 */
[----:B------:R-:W-:Y:S01]  /*2c20*/  LOP3.LUT R5, R159, 0x38, R2, 0xf8, !PT ;  /* 0x000000389f057812 */ /* 0x000fe200078ef802 */
[----:B------:R-:W-:Y:S01]  /*2c30*/  IMAD R10, R4, 0xc00, R16 ;  /* 0x00000c00040a7824 */ /* 0x000fe200078e0210 */
[----:B------:R-:W-:Y:S01]  /*2c40*/  SHF.R.S32.HI R7, RZ, 0x4, R14 ;  /* 0x00000004ff077819 */ /* 0x000fe2000001140e */
[----:B------:R-:W-:Y:S01]  /*2c50*/  IMAD.X R146, R24, 0x1, R21, P1 ;  /* 0x0000000118927824 */ /* 0x000fe200008e0615 */
[----:B------:R-:W-:Y:S01]  /*2c60*/  SHF.R.S32.HI R9, RZ, 0x4, R11 ;  /* 0x00000004ff097819 */ /* 0x000fe2000001140b */
[----:B------:R-:W-:Y:S01]  /*2c70*/  IMAD R11, R4, 0xc00, R175 ;  /* 0x00000c00040b7824 */ /* 0x000fe200078e02af */
[----:B------:R-:W-:Y:S01]  /*2c80*/  LOP3.LUT R8, R6, R179, RZ, 0x3c, !PT ;  /* 0x000000b306087212 */ /* 0x000fe200078e3cff */
[----:B------:R-:W-:Y:S01]  /*2c90*/  IMAD.IADD R107, R97, 0x1, R19 ;  /* 0x00000001616b7824 */ /* 0x000fe200078e0213 */
[----:B------:R-:W-:Y:S01]  /*2ca0*/  LOP3.LUT R6, R5, R25, RZ, 0x3c, !PT ;  /* 0x0000001905067212 */ /* 0x000fe200078e3cff */
[----:B------:R-:W-:Y:S01]  /*2cb0*/  IMAD.IADD R106, R95, 0x1, R18 ;  /* 0x000000015f6a7824 */ /* 0x000fe200078e0212 */
[----:B------:R-:W-:Y:S01]  /*2cc0*/  LEA.HI.SX32 R5, R3, R7, 0x1d ;  /* 0x0000000703057211 */ /* 0x000fe200078feaff */
[----:B------:R-:W-:Y:S01]  /*2cd0*/  IMAD.IADD R14, R11, 0x1, R8 ;  /* 0x000000010b0e7824 */ /* 0x000fe200078e0208 */
[----:B------:R-:W-:Y:S01]  /*2ce0*/  LEA.HI.SX32 R4, R2, R9, 0x1d ;  /* 0x0000000902047211 */ /* 0x000fe200078feaff */
[----:B------:R-:W-:Y:S01]  /*2cf0*/  IMAD.IADD R13, R10, 0x1, R6 ;  /* 0x000000010a0d7824 */ /* 0x000fe200078e0206 */
[----:B------:R-:W-:Y:S01]  /*2d00*/  SHF.R.S32.HI R6, RZ, 0x1f, R5 ;  /* 0x0000001fff067819 */ /* 0x000fe20000011405 */
[----:B------:R-:W-:Y:S01]  /*2d10*/  IMAD.SHL.U32 R92, R5, 0x8, RZ ;  /* 0x00000008055c7824 */ /* 0x000fe200078e00ff */
[----:B------:R-:W-:Y:S01]  /*2d20*/  SHF.R.S32.HI R7, RZ, 0x1f, R4 ;  /* 0x0000001fff077819 */ /* 0x000fe20000011404 */
[----:B------:R-:W-:Y:S01]  /*2d30*/  IMAD.SHL.U32 R93, R4, 0x8, RZ ;  /* 0x00000008045d7824 */ /* 0x000fe200078e00ff */
[----:B------:R-:W-:Y:S01]  /*2d40*/  ISETP.NE.AND P0, PT, RZ, UR4, PT ;  /* 0x00000004ff007c0c */ /* 0x000fe2000bf05270 */
[----:B------:R-:W-:Y:S01]  /*2d50*/  IMAD.SHL.U32 R135, R17, 0x2, RZ ;  /* 0x0000000211877824 */ /* 0x000fe200078e00ff */
[----:B------:R-:W-:Y:S01]  /*2d60*/  LEA.HI R5, R6, R5, RZ, 0x3 ;  /* 0x0000000506057211 */ /* 0x000fe200078f18ff */
[----:B------:R-:W-:Y:S01]  /*2d70*/  IMAD.SHL.U32 R131, R15, 0x2, RZ ;  /* 0x000000020f837824 */ /* 0x000fe200078e00ff */
[----:B------:R-:W-:Y:S01]  /*2d80*/  LEA.HI R4, R7, R4, RZ, 0x3 ;  /* 0x0000000407047211 */ /* 0x000fe200078f18ff */
[----:B------:R-:W-:Y:S01]  /*2d90*/  IMAD.SHL.U32 R130, R14, 0x2, RZ ;  /* 0x000000020e827824 */ /* 0x000fe200078e00ff */
[----:B------:R-:W-:Y:S01]  /*2da0*/  LOP3.LUT R8, R159, 0x38, R93, 0xf8, !PT ;  /* 0x000000389f087812 */ /* 0x000fe200078ef85d */
[----:B------:R-:W-:Y:S01]  /*2db0*/  IMAD.SHL.U32 R129, R13, 0x2, RZ ;  /* 0x000000020d817824 */ /* 0x000fe200078e00ff */
[----:B------:R-:W-:-:S02]  /*2dc0*/  LOP3.LUT R9, R159, 0x38, R92, 0xf8, !PT ;  /* 0x000000389f097812 */ /* 0x000fc400078ef85c */
[----:B------:R-:W-:Y:S02]  /*2dd0*/  SHF.R.S32.HI R5, RZ, 0x3, R5 ;  /* 0x00000003ff057819 */ /* 0x000fe40000011405 */
[----:B------:R-:W-:Y:S02]  /*2de0*/  LOP3.LUT R6, R174, 0x38, R92, 0xf8, !PT ;  /* 0x00000038ae067812 */ /* 0x000fe400078ef85c */
[----:B------:R-:W-:Y:S01]  /*2df0*/  SHF.R.S32.HI R4, RZ, 0x3, R4 ;  /* 0x00000003ff047819 */ /* 0x000fe20000011404 */
[----:B------:R-:W-:Y:S01]  /*2e00*/  IMAD R7, R5, 0xc00, R16 ;  /* 0x00000c0005077824 */ /* 0x000fe200078e0210 */
[----:B------:R-:W-:Y:S02]  /*2e10*/  LOP3.LUT R11, R8, R25, RZ, 0x3c, !PT ;  /* 0x00000019080b7212 */ /* 0x000fe400078e3cff */
[----:B------:R-:W-:Y:S02]  /*2e20*/  LOP3.LUT R8, R174, 0x38, R93, 0xf8, !PT ;  /* 0x00000038ae087812 */ /* 0x000fe400078ef85d */
[----:B------:R-:W-:-:S02]  /*2e30*/  LOP3.LUT R206, R206, 0xfffffffb, RZ, 0xc0, !PT ;  /* 0xfffffffbcece7812 */ /* 0x000fc400078ec0ff */
[----:B------:R-:W-:Y:S01]  /*2e40*/  LOP3.LUT R12, R9, R25, RZ, 0x3c, !PT ;  /* 0x00000019090c7212 */ /* 0x000fe200078e3cff */
[--C-:B------:R-:W-:Y:S01]  /*2e50*/  IMAD R9, R5, 0xc00, R175.reuse ;  /* 0x00000c0005097824 */ /* 0x100fe200078e02af */
[-C--:B------:R-:W-:Y:S01]  /*2e60*/  LOP3.LUT R10, R6, R179.reuse, RZ, 0x3c, !PT ;  /* 0x000000b3060a7212 */ /* 0x080fe200078e3cff */
[----:B------:R-:W-:Y:S01]  /*2e70*/  IMAD R6, R4, 0xc00, R16 ;  /* 0x00000c0004067824 */ /* 0x000fe200078e0210 */
[----:B------:R-:W-:Y:S01]  /*2e80*/  @P0 LOP3.LUT R206, R206, 0x4, RZ, 0xfc, !PT ;  /* 0x00000004cece0812 */ /* 0x000fe200078efcff */
[----:B------:R-:W-:Y:S01]  /*2e90*/  IMAD R5, R4, 0xc00, R175 ;  /* 0x00000c0004057824 */ /* 0x000fe200078e02af */
[----:B------:R-:W-:Y:S01]  /*2ea0*/  LOP3.LUT R4, R8, R179, RZ, 0x3c, !PT ;  /* 0x000000b308047212 */ /* 0x000fe200078e3cff */
[----:B------:R-:W-:Y:S01]  /*2eb0*/  IMAD.IADD R8, R7, 0x1, R12 ;  /* 0x0000000107087824 */ /* 0x000fe200078e020c */
[----:B------:R-:W-:Y:S01]  /*2ec0*/  SHF.R.S32.HI R20, RZ, 0x1f, R27 ;  /* 0x0000001fff147819 */ /* 0x000fe2000001141b */
[----:B------:R-:W-:Y:S01]  /*2ed0*/  IMAD.IADD R6, R6, 0x1, R11 ;  /* 0x0000000106067824 */ /* 0x000fe200078e020b */
[----:B------:R-:W-:Y:S01]  /*2ee0*/  ISETP.GE.AND P0, PT, R184, 0x1, PT ;  /* 0x00000001b800780c */ /* 0x000fe20003f06270 */
[----:B------:R-:W-:Y:S01]  /*2ef0*/  IMAD.IADD R5, R5, 0x1, R4 ;  /* 0x0000000105057824 */ /* 0x000fe200078e0204 */
[----:B------:R-:W-:Y:S01]  /*2f00*/  LOP3.LUT R109, R3, 0xfffffff8, RZ, 0xc0, !PT ;  /* 0xfffffff8036d7812 */ /* 0x000fe200078ec0ff */
[----:B------:R-:W-:Y:S01]  /*2f10*/  IMAD R4, R20, c[0x0][0x1e0], RZ ;  /* 0x0000780014047a24 */ /* 0x000fe200078e02ff */
[----:B------:R-:W-:Y:S01]  /*2f20*/  LOP3.LUT R108, R2, 0xfffffff8, RZ, 0xc0, !PT ;  /* 0xfffffff8026c7812 */ /* 0x000fe200078ec0ff */
[----:B------:R-:W-:Y:S01]  /*2f30*/  IMAD.IADD R7, R9, 0x1, R10 ;  /* 0x0000000109077824 */ /* 0x000fe200078e020a */
[----:B------:R-:W-:Y:S01]  /*2f40*/  LOP3.LUT R206, R206, 0xfffffffd, RZ, 0xc0, !PT ;  /* 0xfffffffdcece7812 */ /* 0x000fe200078ec0ff */
[----:B------:R-:W-:Y:S01]  /*2f50*/  IMAD R4, R27, c[0x0][0x1e4], R4 ;  /* 0x000079001b047a24 */ /* 0x000fe200078e0204 */
[C---:B------:R-:W-:Y:S01]  /*2f60*/  SHF.L.U64.HI R164, R182.reuse, R164, c[0x0][0x1e4] ;  /* 0x00007900b6a47619 */ /* 0x040fe200000102a4 */
[----:B------:R-:W-:Y:S01]  /*2f70*/  IMAD.SHL.U32 R182, R182, 0x20, RZ ;  /* 0x00000020b6b67824 */ /* 0x000fe200078e00ff */
[----:B------:R-:W-:Y:S01]  /*2f80*/  SHF.R.S32.HI R113, RZ, 0x1f, R109 ;  /* 0x0000001fff717819 */ /* 0x000fe2000001146d */
[----:B------:R-:W-:Y:S01]  /*2f90*/  IMAD.IADD R136, R173, 0x1, R4 ;  /* 0x00000001ad887824 */ /* 0x000fe200078e0204 */
[----:B------:R-:W-:Y:S01]  /*2fa0*/  SHF.R.S32.HI R112, RZ, 0x1f, R108 ;  /* 0x0000001fff707819 */ /* 0x000fe2000001146c */
[----:B------:R-:W-:Y:S01]  /*2fb0*/  IMAD.SHL.U32 R128, R8, 0x2, RZ ;  /* 0x0000000208807824 */ /* 0x000fe200078e00ff */
[----:B------:R-:W-:Y:S01]  /*2fc0*/  SHF.R.S32.HI R111, RZ, 0x1f, R92 ;  /* 0x0000001fff6f7819 */ /* 0x000fe2000001145c */
[----:B------:R-:W-:Y:S01]  /*2fd0*/  IMAD.SHL.U32 R126, R6, 0x2, RZ ;  /* 0x00000002067e7824 */ /* 0x000fe200078e00ff */
[----:B------:R-:W-:Y:S01]  /*2fe0*/  SHF.R.S32.HI R110, RZ, 0x1f, R93 ;  /* 0x0000001fff6e7819 */ /* 0x000fe2000001145d */
[----:B------:R-:W-:Y:S01]  /*2ff0*/  IMAD.SHL.U32 R125, R7, 0x2, RZ ;  /* 0x00000002077d7824 */ /* 0x000fe200078e00ff */
[----:B------:R-:W-:Y:S01]  /*3000*/  @P0 LOP3.LUT R206, R206, 0x2, RZ, 0xfc, !PT ;  /* 0x00000002cece0812 */ /* 0x000fe200078efcff */
[----:B------:R-:W-:-:S02]  /*3010*/  IMAD.SHL.U32 R124, R5, 0x2, RZ ;  /* 0x00000002057c7824 */ /* 0x000fc400078e00ff */
.L_x_1409:
[----:B------:R-:W-:Y:S01]  /*3020*/  SHF.R.S32.HI R91, RZ, 0x1f, R34 ;  /* 0x0000001fff5b7819 */ /* 0x000fe20000011422 */
[-C--:B-1----:R-:W-:Y:S01]  /*3030*/  IMAD R2, R166, R34.reuse, RZ ;  /* 0x00000022a6027224 */ /* 0x082fe200078e02ff */
[----:B------:R-:W-:Y:S01]  /*3040*/  ISETP.GE.AND P2, PT, R184, 0x1, PT ;  /* 0x00000001b800780c */ /* 0x000fe20003f46270 */
[----:B------:R-:W-:Y:S01]  /*3050*/  IMAD.WIDE.U32 R76, R156, R34, RZ ;  /* 0x000000229c4c7225 */ /* 0x000fe200078e00ff */
[----:B------:R-:W-:Y:S01]  /*3060*/  IADD3 R185, R205, 0x20, RZ ;  /* 0x00000020cdb97810 */ /* 0x000fe20007ffe0ff */
[----:B------:R-:W-:Y:S04]  /*3070*/  DEPBAR.LE SB0, 0x0 ;  /* 0x000080000000791a */ /* 0x000fe80000000000 */
[----:B------:R-:W-:Y:S01]  /*3080*/  IADD3 R3, P1, P0, R118, R76, R182 ;  /* 0x0000004c76037210 */ /* 0x000fe2000783e0b6 */
[----:B------:R-:W-:Y:S01]  /*3090*/  IMAD R2, R91, R156, R2 ;  /* 0x0000009c5b027224 */ /* 0x000fe200078e0202 */
[----:B------:R-:W-:Y:S01]  /*30a0*/  WARPSYNC 0xffffffff ;  /* 0xffffffff00007948 */ /* 0x000fe20003800000 */
[----:B------:R-:W-:Y:S02]  /*30b0*/  BAR.SYNC.DEFER_BLOCKING 0x0 ;  /* 0x0000000000007b1d */ /* 0x000fe40000010000 */
[----:B------:R-:W-:Y:S05]  /*30c0*/  IMAD.IADD R85, R77, 0x1, R2 ;  /* 0x000000014d557824 */ /* 0x000fea00078e0202 */
[----:B------:R-:W-:Y:S02]  /*30d0*/  IADD3.X R5, R114, R85, R164, P1, P0 ;  /* 0x0000005572057210 */ /* 0x000fe40000fe04a4 */
[----:B------:R-:W-:Y:S05]  /*30e0*/  IADD3 R2, P0, R118, R76, RZ ;  /* 0x0000004c76027210 */ /* 0x000fea0007f1e0ff */
[----:B------:R-:W-:Y:S01]  /*30f0*/  IMAD.X R4, R85, 0x1, R114, P0 ;  /* 0x0000000155047824 */ /* 0x000fe200000e0672 */
[C---:B------:R-:W-:Y:S04]  /*3100*/  LEA R62, P0, R2.reuse, c[0x0][0x1c8], 0x1 ;  /* 0x00007200023e7a11 */ /* 0x040fe800078008ff */
[----:B------:R-:W-:Y:S02]  /*3110*/  LEA.HI.X R63, R2, c[0x0][0x1cc], R4, 0x1, P0 ;  /* 0x00007300023f7a11 */ /* 0x000fe400000f0c04 */
[C---:B------:R-:W-:Y:S04]  /*3120*/  LEA R68, P0, R3.reuse, c[0x0][0x1c8], 0x1 ;  /* 0x0000720003447a11 */ /* 0x040fe800078008ff */
[----:B------:R-:W-:Y:S01]  /*3130*/  LEA.HI.X R69, R3, c[0x0][0x1cc], R5, 0x1, P0 ;  /* 0x0000730003457a11 */ /* 0x000fe200000f0c05 */
[----:B------:R-:W-:Y:S01]  /*3140*/  BSSY B2, `(.L_x_1369) ;  /* 0x00004d9000027945 */ /* 0x000fe20003800000 */
[----:B------:R-:W-:-:S05]  /*3150*/  @!P2 BRA `(.L_x_1370) ;  /* 0x00004ad00000a947 */ /* 0x000fca0003800000 */
[-C--:B------:R-:W-:Y:S01]  /*3160*/  IMAD R4, R167, R34.reuse, RZ ;  /* 0x00000022a7047224 */ /* 0x080fe200078e02ff */
[----:B------:R-:W-:Y:S01]  /*3170*/  LOP3.LUT P2, RZ, R206, 0x4, RZ, 0xc0, !PT ;  /* 0x00000004ceff7812 */ /* 0x000fe2000784c0ff */
        /* <DEDUP_REMOVED lines=54> */
.L_x_1373:
[----:B------:R-:W-:Y:S05]  /*34e0*/  BSYNC B0 ;  /* 0x0000000000007941 */ /* 0x000fea0003800000 */
.L_x_1372:
[----:B-1---5:R-:W-:Y:S01]  /*34f0*/  MOV R4, R15 ;  /* 0x0000000f00047202 */ /* 0x022fe20000000f00 */
[----:B------:R-:W-:Y:S01]  /*3500*/  IMAD.MOV.U32 R7, RZ, RZ, R16 ;  /* 0x000000ffff077224 */ /* 0x000fe200078e0010 */
[----:B------:R-:W-:Y:S01]  /*3510*/  ISETP.GE.AND P3, PT, R185, R87, PT ;  /* 0x00000057b900720c */ /* 0x000fe20003f66270 */
[----:B------:R-:W-:Y:S01]  /*3520*/  IMAD.MOV.U32 R6, RZ, RZ, R17 ;  /* 0x000000ffff067224 */ /* 0x000fe200078e0011 */
[----:B------:R-:W-:Y:S01]  /*3530*/  BSSY B0, `(.L_x_1374) ;  /* 0x000003e000007945 */ /* 0x000fe20003800000 */
[----:B------:R-:W-:Y:S01]  /*3540*/  IMAD.MOV.U32 R5, RZ, RZ, R14 ;  /* 0x000000ffff057224 */ /* 0x000fe200078e000e */
[----:B------:R-:W-:Y:S01]  /*3550*/  CS2R R24, SRZ ;  /* 0x0000000000187805 */ /* 0x000fe2000001ff00 */
[----:B------:R-:W-:Y:S01]  /*3560*/  CS2R R22, SRZ ;  /* 0x0000000000167805 */ /* 0x000fe2000001ff00 */
[----:B------:R-:W-:Y:S01]  /*3570*/  PRMT R29, R6, 0x5410, R7 ;  /* 0x00005410061d7816 */ /* 0x000fe20000000007 */
[----:B------:R-:W-:Y:S01]  /*3580*/  IMAD.MOV.U32 R7, RZ, RZ, R12 ;  /* 0x000000ffff077224 */ /* 0x000fe200078e000c */
[----:B------:R-:W-:Y:S01]  /*3590*/  PRMT R28, R4, 0x5410, R5 ;  /* 0x00005410041c7816 */ /* 0x000fe20000000005 */
[----:B------:R-:W-:Y:S01]  /*35a0*/  IMAD.MOV.U32 R6, RZ, RZ, R13 ;  /* 0x000000ffff067224 */ /* 0x000fe200078e000d */
[----:B------:R-:W-:Y:S01]  /*35b0*/  MOV R5, R2 ;  /* 0x0000000200057202 */ /* 0x000fe20000000f00 */
        /* <DEDUP_REMOVED lines=16> */
[----:B------:R-:W-:Y:S01]  /*36c0*/  CS2R R46, SRZ ;  /* 0x00000000002e7805 */ /* 0x000fe2000001ff00 */
[----:B------:R-:W-:Y:S02]  /*36d0*/  MOV R4, R37 ;  /* 0x0000002500047202 */ /* 0x000fe40000000f00 */
[----:B------:R-:W-:Y:S02]  /*36e0*/  PRMT R54, R7, 0x5410, R6 ;  /* 0x0000541007367816 */ /* 0x000fe40000000006 */
[----:B------:R-:W-:Y:S01]  /*36f0*/  PRMT R35, R5, 0x5410, R4 ;  /* 0x0000541005237816 */ /* 0x000fe20000000004 */
[----:B------:R-:W-:-:S05]  /*3700*/  @P3 BRA `(.L_x_1375) ;  /* 0x0000020000003947 */ /* 0x000fca0003800000 */
[----:B------:R-:W-:Y:S01]  /*3710*/  IADD3 R4, P1, P0, R104, R30, R171 ;  /* 0x0000001e68047210 */ /* 0x000fe2000783e0ab */
[----:B------:R-:W-:Y:S01]  /*3720*/  CS2R R18, SRZ ;  /* 0x0000000000127805 */ /* 0x000fe2000001ff00 */
[----:B------:R-:W-:Y:S01]  /*3730*/  CS2R R46, SRZ ;  /* 0x00000000002e7805 */ /* 0x000fe2000001ff00 */
[----:B------:R-:W-:Y:S01]  /*3740*/  CS2R R22, SRZ ;  /* 0x0000000000167805 */ /* 0x000fe2000001ff00 */
[----:B------:R-:W-:Y:S01]  /*3750*/  IADD3.X R7, R119, R66, R161, P1, P0 ;  /* 0x0000004277077210 */ /* 0x000fe20000fe04a1 */
[----:B------:R-:W-:Y:S01]  /*3760*/  CS2R R48, SRZ ;  /* 0x0000000000307805 */ /* 0x000fe2000001ff00 */
[----:B------:R-:W-:Y:S01]  /*3770*/  IADD3 R5, P1, P0, R102, R32, R170 ;  /* 0x0000002066057210 */ /* 0x000fe2000783e0aa */
[----:B------:R-:W-:Y:S01]  /*3780*/  CS2R R24, SRZ ;  /* 0x0000000000187805 */ /* 0x000fe2000001ff00 */
[----:B------:R-:W-:Y:S01]  /*3790*/  CS2R R50, SRZ ;  /* 0x0000000000327805 */ /* 0x000fe2000001ff00 */
[----:B------:R-:W-:Y:S01]  /*37a0*/  CS2R R26, SRZ ;  /* 0x00000000001a7805 */ /* 0x000fe2000001ff00 */
[----:B------:R-:W-:Y:S01]  /*37b0*/  IADD3.X R8, R117, R67, R160, P1, P0 ;  /* 0x0000004375087210 */ /* 0x000fe20000fe04a0 */
[----:B------:R-:W-:Y:S01]  /*37c0*/  CS2R R52, SRZ ;  /* 0x0000000000347805 */ /* 0x000fe2000001ff00 */
[C---:B------:R-:W-:Y:S04]  /*37d0*/  LEA R6, P0, R4.reuse, c[0x0][0x270], 0x1 ;  /* 0x00009c0004067a11 */ /* 0x040fe800078008ff */
[----:B------:R-:W-:Y:S02]  /*37e0*/  LEA.HI.X R7, R4, c[0x0][0x274], R7, 0x1, P0 ;  /* 0x00009d0004077a11 */ /* 0x000fe400000f0c07 */
[C---:B------:R-:W-:Y:S04]  /*37f0*/  LEA R4, P0, R5.reuse, c[0x0][0x288], 0x1 ;  /* 0x0000a20005047a11 */ /* 0x040fe800078008ff */
[----:B------:R-:W-:Y:S02]  /*3800*/  LEA.HI.X R5, R5, c[0x0][0x28c], R8, 0x1, P0 ;  /* 0x0000a30005057a11 */ /* 0x000fe400000f0c08 */
[----:B------:R-:W-:Y:S11]  /*3810*/  ISETP.GE.AND P0, PT, R138, c[0x0][0x27c], PT ;  /* 0x00009f008a007a0c */ /* 0x000ff60003f06270 */
[----:B------:R-:W-:Y:S02]  /*3820*/  @!UPT UIADD3 URZ, URZ, URZ, URZ ;  /* 0x0000003f3f3ff290 */ /* 0x000fe4000fffe03f */
        /* <DEDUP_REMOVED lines=14> */
.L_x_1375:
[----:B------:R-:W-:Y:S05]  /*3910*/  BSYNC B0 ;  /* 0x0000000000007941 */ /* 0x000fea0003800000 */
.L_x_1374:
[----:B-1---5:R-:W-:Y:S01]  /*3920*/  MOV R4, R25 ;  /* 0x0000001900047202 */ /* 0x022fe20000000f00 */
[----:B------:R-:W-:Y:S01]  /*3930*/  IMAD.MOV.U32 R7, RZ, RZ, R26 ;  /* 0x000000ffff077224 */ /* 0x000fe200078e001a */
[----:B------:R-:W-:Y:S01]  /*3940*/  BSSY B1, `(.L_x_1376) ;  /* 0x00000fa000017945 */ /* 0x000fe20003800000 */
[----:B------:R-:W-:Y:S02]  /*3950*/  IMAD.MOV.U32 R6, RZ, RZ, R27 ;  /* 0x000000ffff067224 */ /* 0x000fe400078e001b */
        /* <DEDUP_REMOVED lines=23> */
[----:B------:R-:W-:Y:S01]  /*3ad0*/  @!UPT UIADD3 URZ, URZ, URZ, URZ ;  /* 0x0000003f3f3ff290 */ /* 0x000fe2000fffe03f */
[----:B------:R-:W-:Y:S11]  /*3ae0*/  BSSY B0, `(.L_x_1378) ;  /* 0x0000036000007945 */ /* 0x000ff60003800000 */
[----:B------:R-:W-:-:S05]  /*3af0*/  @P0 BRA `(.L_x_1379) ;  /* 0x0000034000000947 */ /* 0x000fca0003800000 */
[----:B------:R-:W-:Y:S01]  /*3b00*/  ISETP.GE.AND P0, PT, R138, c[0x0][0x27c], PT ;  /* 0x00009f008a007a0c */ /* 0x000fe20003f06270 */
[----:B------:R-:W1:Y:S11]  /*3b10*/  LDS.128 R8, [R197+0xa080] ;  /* 0x00a08000c5087984 */ /* 0x000e760000000c00 */
[----:B------:R-:W-:Y:S01]  /*3b20*/  @!UPT UIADD3 URZ, URZ, URZ, URZ ;  /* 0x0000003f3f3ff290 */ /* 0x000fe2000fffe03f */
[----:B------:R-:W-:Y:S02]  /*3b30*/  @!P0 SHF.R.U64 R5, R36, 0x10, R37 ;  /* 0x0000001024058819 */ /* 0x000fe40000001225 */
[--C-:B------:R-:W-:Y:S02]  /*3b40*/  @!P0 SHF.R.U64 R2, R2, 0x10, R3.reuse ;  /* 0x0000001002028819 */ /* 0x100fe40000001203 */
[----:B------:R-:W-:Y:S02]  /*3b50*/  @!P0 SHF.R.U32.HI R3, RZ, 0x10, R3 ;  /* 0x00000010ff038819 */ /* 0x000fe40000011603 */
[----:B------:R-:W-:Y:S02]  /*3b60*/  @!P0 PRMT R5, R35, 0x5410, R5 ;  /* 0x0000541023058816 */ /* 0x000fe40000000005 */
[C---:B------:R-:W-:Y:S02]  /*3b70*/  @!P0 PRMT R2, R20.reuse, 0x5432, R2 ;  /* 0x0000543214028816 */ /* 0x040fe40000000002 */
[----:B------:R-:W-:Y:S02]  /*3b80*/  @!P0 SHF.R.U32.HI R4, RZ, 0x10, R37 ;  /* 0x00000010ff048819 */ /* 0x000fe40000011625 */
[----:B------:R-:W-:Y:S01]  /*3b90*/  @!P0 PRMT R6, R20, 0x5410, R3 ;  /* 0x0000541014068816 */ /* 0x000fe20000000003 */
[----:B------:R-:W-:Y:S01]  /*3ba0*/  @!P0 IMAD.U32 R20, R5, 0x10000, RZ ;  /* 0x0001000005148824 */ /* 0x000fe200078e00ff */
[----:B------:R-:W-:Y:S01]  /*3bb0*/  @!P0 PRMT R38, R35, 0x5432, R4 ;  /* 0x0000543223268816 */ /* 0x000fe20000000004 */
[C---:B------:R-:W-:Y:S01]  /*3bc0*/  @!P0 IMAD.U32 R7, R2.reuse, 0x10000, RZ ;  /* 0x0001000002078824 */ /* 0x040fe200078e00ff */
        /* <DEDUP_REMOVED lines=39> */
.L_x_1379:
[----:B------:R-:W-:Y:S05]  /*3e40*/  BSYNC B0 ;  /* 0x0000000000007941 */ /* 0x000fea0003800000 */
.L_x_1378:
        /* <DEDUP_REMOVED lines=8> */
[--C-:B------:R-:W-:Y:S02]  /*3ed0*/  @!P0 SHF.R.U64 R2, R12, 0x10, R13.reuse ;  /* 0x000000100c028819 */ /* 0x100fe4000000120d */
[----:B------:R-:W-:Y:S02]  /*3ee0*/  @!P0 SHF.R.U32.HI R3, RZ, 0x10, R13 ;  /* 0x00000010ff038819 */ /* 0x000fe4000001160d */
[C---:B------:R-:W-:Y:S02]  /*3ef0*/  @!P0 PRMT R2, R21.reuse, 0x5432, R2 ;  /* 0x0000543215028816 */ /* 0x040fe40000000002 */
[----:B------:R-:W-:Y:S02]  /*3f00*/  @!P0 PRMT R5, R54, 0x5410, R5 ;  /* 0x0000541036058816 */ /* 0x000fe40000000005 */
[----:B------:R-:W-:Y:S01]  /*3f10*/  @!P0 SHF.R.U32.HI R4, RZ, 0x10, R41 ;  /* 0x00000010ff048819 */ /* 0x000fe20000011629 */
[----:B------:R-:W-:Y:S01]  /*3f20*/  @!P0 IMAD.U32 R7, R2, 0x10000, RZ ;  /* 0x0001000002078824 */ /* 0x000fe200078e00ff */
[----:B------:R-:W-:Y:S01]  /*3f30*/  @!P0 PRMT R6, R21, 0x5410, R3 ;  /* 0x0000541015068816 */ /* 0x000fe20000000003 */
[C---:B------:R-:W-:Y:S01]  /*3f40*/  @!P0 IMAD.U32 R12, R5.reuse, 0x10000, RZ ;  /* 0x00010000050c8824 */ /* 0x040fe200078e00ff */
[----:B------:R-:W-:Y:S02]  /*3f50*/  @!P0 PRMT R35, R54, 0x5432, R4 ;  /* 0x0000543236238816 */ /* 0x000fe40000000004 */
        /* <DEDUP_REMOVED lines=38> */
[----:B------:R1:W-:Y:S02]  /*41c0*/  STG.E.128 [R62.64+0x80], R8 ;  /* 0x000080083e007986 */ /* 0x0003e4000c101d06 */
.L_x_1381:
[----:B------:R-:W-:Y:S05]  /*41d0*/  BSYNC B0 ;  /* 0x0000000000007941 */ /* 0x000fea0003800000 */
.L_x_1380:
        /* <DEDUP_REMOVED lines=10> */
[----:B------:R-:W-:Y:S02]  /*4280*/  @!P0 PRMT R5, R55, 0x5410, R5 ;  /* 0x0000541037058816 */ /* 0x000fe40000000005 */
[C---:B------:R-:W-:Y:S02]  /*4290*/  @!P0 PRMT R2, R28.reuse, 0x5432, R2 ;  /* 0x000054321c028816 */ /* 0x040fe40000000002 */
        /* <DEDUP_REMOVED lines=44> */
.L_x_1383:
[----:B------:R-:W-:Y:S05]  /*4560*/  BSYNC B0 ;  /* 0x0000000000007941 */ /* 0x000fea0003800000 */
.L_x_1382:
[----:B------:R-:W-:Y:S11]  /*4570*/  ISETP.GE.AND P0, PT, R208, c[0x0][0x1d4], PT ;  /* 0x00007500d0007a0c */ /* 0x000ff60003f06270 */
[----:B------:R-:W-:Y:S02]  /*4580*/  @!UPT UIADD3 URZ, URZ, URZ, URZ ;  /* 0x0000003f3f3ff290 */ /* 0x000fe4000fffe03f */
        /* <DEDUP_REMOVED lines=8> */
[----:B------:R-:W-:Y:S02]  /*4610*/  @!P0 PRMT R2, R29, 0x5432, R2 ;  /* 0x000054321d028816 */ /* 0x000fe40000000002 */
[----:B------:R-:W-:Y:S01]  /*4620*/  @!P0 SHF.R.U32.HI R4, RZ, 0x10, R45 ;  /* 0x00000010ff048819 */ /* 0x000fe2000001162d */
[----:B------:R-:W-:Y:S01]  /*4630*/  @!P0 IMAD.U32 R12, R5, 0x10000, RZ ;  /* 0x00010000050c8824 */ /* 0x000fe200078e00ff */
[----:B------:R-:W-:Y:S01]  /*4640*/  @!P0 PRMT R6, R29, 0x5410, R3 ;  /* 0x000054101d068816 */ /* 0x000fe20000000003 */
[----:B------:R-:W-:Y:S01]  /*4650*/  @!P0 IMAD.U32 R7, R2, 0x10000, RZ ;  /* 0x0001000002078824 */ /* 0x000fe200078e00ff */
        /* <DEDUP_REMOVED lines=40> */
.L_x_1377:
[----:B------:R-:W-:Y:S05]  /*48e0*/  BSYNC B1 ;  /* 0x0000000000017941 */ /* 0x000fea0003800000 */
.L_x_1376:
[----:B------:R-:W-:-:S05]  /*48f0*/  @P3 BRA `(.L_x_1384) ;  /* 0x000035d000003947 */ /* 0x000fca0003800000 */
        /* <DEDUP_REMOVED lines=56> */
.L_x_1386:
[----:B------:R-:W-:Y:S05]  /*4c80*/  BSYNC B0 ;  /* 0x0000000000007941 */ /* 0x000fea0003800000 */
.L_x_1385:
        /* <DEDUP_REMOVED lines=56> */
.L_x_1388:
[----:B------:R-:W-:Y:S05]  /*5010*/  BSYNC B0 ;  /* 0x0000000000007941 */ /* 0x000fea0003800000 */
.L_x_1387:
        /* <DEDUP_REMOVED lines=56> */
.L_x_1390:
[----:B------:R-:W-:Y:S05]  /*53a0*/  BSYNC B0 ;  /* 0x0000000000007941 */ /* 0x000fea0003800000 */
.L_x_1389:
        /* <DEDUP_REMOVED lines=54> */
[----:B------:R1:W-:Y:S01]  /*5710*/  STG.E.128 [R68.64+0x180], R8 ;  /* 0x0001800844007986 */ /* 0x0003e2000c101d06 */
[----:B------:R-:W-:-:S05]  /*5720*/  BRA `(.L_x_1384) ;  /* 0x000027a000007947 */ /* 0x000fca0003800000 */
.L_x_1371:
        /* <DEDUP_REMOVED lines=30> */
[----:B------:R1:W5:Y:S04]  /*5910*/  @!P0 LDG.E.128 R4, [R8.64] ;  /* 0x0000000608048981 */ /* 0x000368000c1e1d00 */
[----:B------:R1:W5:Y:S01]  /*5920*/  @!P0 LDG.E.128 R36, [R2.64] ;  /* 0x0000000602248981 */ /* 0x000362000c1e1d00 */
[----:B------:R-:W-:Y:S11]  /*5930*/  ISETP.GE.AND P0, PT, R134, c[0x0][0x27c], PT ;  /* 0x00009f0086007a0c */ /* 0x000ff60003f06270 */
[----:B------:R-:W-:Y:S02]  /*5940*/  @!UPT UIADD3 URZ, URZ, URZ, URZ ;  /* 0x0000003f3f3ff290 */ /* 0x000fe4000fffe03f */
[----:B------:R1:W5:Y:S04]  /*5950*/  @!P0 LDG.E.128 R16, [R8.64+0x80] ;  /* 0x0000800608108981 */ /* 0x000368000c1e1d00 */
[----:B------:R1:W5:Y:S02]  /*5960*/  @!P0 LDG.E.128 R52, [R2.64+0x80] ;  /* 0x0000800602348981 */ /* 0x000364000c1e1d00 */
.L_x_1392:
[----:B------:R-:W-:Y:S05]  /*5970*/  BSYNC B0 ;  /* 0x0000000000007941 */ /* 0x000fea0003800000 */
.L_x_1391:
[----:B------:R-:W-:Y:S01]  /*5980*/  ISETP.GE.AND P3, PT, R185, R87, PT ;  /* 0x00000057b900720c */ /* 0x000fe20003f66270 */
[----:B-1---5:R-:W-:Y:S01]  /*5990*/  IMAD.MOV.U32 R9, RZ, RZ, R18 ;  /* 0x000000ffff097224 */ /* 0x022fe200078e0012 */
[----:B------:R-:W-:Y:S01]  /*59a0*/  BSSY B0, `(.L_x_1393) ;  /* 0x0000039000007945 */ /* 0x000fe20003800000 */
[----:B------:R-:W-:Y:S01]  /*59b0*/  IMAD.MOV.U32 R8, RZ, RZ, R19 ;  /* 0x000000ffff087224 */ /* 0x000fe200078e0013 */
[----:B------:R-:W-:Y:S01]  /*59c0*/  CS2R R24, SRZ ;  /* 0x0000000000187805 */ /* 0x000fe2000001ff00 */
[----:B------:R-:W-:Y:S01]  /*59d0*/  IMAD.MOV.U32 R3, RZ, RZ, R16 ;  /* 0x000000ffff037224 */ /* 0x000fe200078e0010 */
[----:B------:R-:W-:Y:S01]  /*59e0*/  CS2R R22, SRZ ;  /* 0x0000000000167805 */ /* 0x000fe2000001ff00 */
[----:B------:R-:W-:Y:S01]  /*59f0*/  IMAD.MOV.U32 R2, RZ, RZ, R17 ;  /* 0x000000ffff027224 */ /* 0x000fe200078e0011 */
[----:B------:R-:W-:Y:S01]  /*5a00*/  PRMT R29, R8, 0x5410, R9 ;  /* 0x00005410081d7816 */ /* 0x000fe20000000009 */
[----:B------:R-:W-:Y:S01]  /*5a10*/  IMAD.MOV.U32 R8, RZ, RZ, R7 ;  /* 0x000000ffff087224 */ /* 0x000fe200078e0007 */
[----:B------:R-:W-:Y:S01]  /*5a20*/  MOV R9, R6 ;  /* 0x0000000600097202 */ /* 0x000fe20000000f00 */
        /* <DEDUP_REMOVED lines=19> */
[----:B------:R-:W-:Y:S02]  /*5b60*/  CS2R R56, SRZ ;  /* 0x0000000000387805 */ /* 0x000fe4000001ff00 */
[----:B------:R-:W-:Y:S02]  /*5b70*/  PRMT R41, R8, 0x7610, R41 ;  /* 0x0000761008297816 */ /* 0x000fe40000000029 */
        /* <DEDUP_REMOVED lines=27> */
.L_x_1394:
[----:B------:R-:W-:Y:S05]  /*5d30*/  BSYNC B0 ;  /* 0x0000000000007941 */ /* 0x000fea0003800000 */
.L_x_1393:
        /* <DEDUP_REMOVED lines=26> */
[----:B------:R-:W-:Y:S01]  /*5ee0*/  IADD3 R70, P0, R180, R76, RZ ;  /* 0x0000004cb4467210 */ /* 0x000fe20007f1e0ff */
[----:B------:R-:W-:Y:S04]  /*5ef0*/  BSSY B0, `(.L_x_1397) ;  /* 0x0000074000007945 */ /* 0x000fe80003800000 */
[----:B------:R-:W-:Y:S01]  /*5f00*/  IMAD.X R71, R85, 0x1, R144, P0 ;  /* 0x0000000155477824 */ /* 0x000fe200000e0690 */
[----:B------:R-:W-:Y:S11]  /*5f10*/  ISETP.GE.AND P0, PT, R132, c[0x0][0x1d4], PT ;  /* 0x0000750084007a0c */ /* 0x000ff60003f06270 */
[----:B------:R-:W-:Y:S02]  /*5f20*/  @!UPT UIADD3 URZ, URZ, URZ, URZ ;  /* 0x0000003f3f3ff290 */ /* 0x000fe4000fffe03f */
[----:B------:R-:W-:-:S05]  /*5f30*/  @P0 BRA `(.L_x_1398) ;  /* 0x000006f000000947 */ /* 0x000fca0003800000 */
[----:B------:R-:W-:Y:S01]  /*5f40*/  ISETP.GE.AND P2, PT, R92, c[0x0][0x1d4], PT ;  /* 0x000075005c007a0c */ /* 0x000fe20003f46270 */
[----:B------:R-:W-:Y:S01]  /*5f50*/  LDS.128 R12, [R125+0xa080] ;  /* 0x00a080007d0c7984 */ /* 0x000fe20000000c00 */
[-C--:B------:R-:W-:Y:S04]  /*5f60*/  IADD3 R2, P1, P0, R88, R70.reuse, R109 ;  /* 0x0000004658027210 */ /* 0x080fe8000783e06d */
[-C--:B------:R-:W-:Y:S03]  /*5f70*/  IADD3.X R8, R90, R71.reuse, R113, P1, P0 ;  /* 0x000000475a087210 */ /* 0x080fe60000fe0471 */
[----:B------:R-:W1:Y:S04]  /*5f80*/  LDS.128 R48, [R135+0xa080] ;  /* 0x00a0800087307984 */ /* 0x000e680000000c00 */
[----:B------:R-:W-:Y:S04]  /*5f90*/  @!P2 IADD3 R3, P1, P0, R88, R70, R92 ;  /* 0x000000465803a210 */ /* 0x000fe8000783e05c */
[----:B------:R-:W-:Y:S02]  /*5fa0*/  @!P2 IADD3.X R9, R90, R71, R111, P1, P0 ;  /* 0x000000475a09a210 */ /* 0x000fe40000fe046f */
[C---:B------:R-:W-:Y:S04]  /*5fb0*/  LEA R78, P0, R2.reuse, c[0x0][0x1c8], 0x1 ;  /* 0x00007200024e7a11 */ /* 0x040fe800078008ff */
[----:B------:R-:W-:Y:S02]  /*5fc0*/  LEA.HI.X R79, R2, c[0x0][0x1cc], R8, 0x1, P0 ;  /* 0x00007300024f7a11 */ /* 0x000fe400000f0c08 */
[C---:B------:R-:W-:Y:S04]  /*5fd0*/  @!P2 LEA R74, P0, R3.reuse, c[0x0][0x1c8], 0x1 ;  /* 0x00007200034aaa11 */ /* 0x040fe800078008ff */
[----:B------:R-:W-:Y:S02]  /*5fe0*/  @!P2 LEA.HI.X R75, R3, c[0x0][0x1cc], R9, 0x1, P0 ;  /* 0x00007300034baa11 */ /* 0x000fe400000f0c09 */
[----:B------:R-:W-:Y:S11]  /*5ff0*/  ISETP.GE.AND P0, PT, R132, c[0x0][0x27c], PT ;  /* 0x00009f0084007a0c */ /* 0x000ff60003f06270 */
[----:B------:R-:W-:Y:S02]  /*6000*/  @!UPT UIADD3 URZ, URZ, URZ, URZ ;  /* 0x0000003f3f3ff290 */ /* 0x000fe4000fffe03f */
[----:B------:R-:W-:Y:S02]  /*6010*/  @!P0 SHF.R.U64 R8, R36, 0x10, R37 ;  /* 0x0000001024088819 */ /* 0x000fe40000001225 */
[----:B------:R-:W-:Y:S02]  /*6020*/  @!P0 SHF.R.U32.HI R2, RZ, 0x10, R5 ;  /* 0x00000010ff028819 */ /* 0x000fe40000011605 */
[----:B------:R-:W-:Y:S02]  /*6030*/  @!P0 SHF.R.U64 R38, R38, 0x10, R39 ;  /* 0x0000001026268819 */ /* 0x000fe40000001227 */
[----:B-1----:R-:W-:Y:S02]  /*6040*/  @!P0 LOP3.LUT R36, R48, 0xffff0000, RZ, 0xc0, !PT ;  /* 0xffff000030248812 */ /* 0x002fe400078ec0ff */
[C---:B------:R-:W-:Y:S02]  /*6050*/  @!P0 SHF.L.U32 R44, R51.reuse, 0x10, RZ ;  /* 0x00000010332c8819 */ /* 0x040fe400000006ff */
[----:B------:R-:W-:Y:S02]  /*6060*/  @!P0 LOP3.LUT R46, R51, 0xffff0000, RZ, 0xc0, !PT ;  /* 0xffff0000332e8812 */ /* 0x000fe400078ec0ff */
[----:B------:R-:W-:Y:S01]  /*6070*/  @!P0 PRMT R47, R40, 0x5432, R38 ;  /* 0x00005432282f8816 */ /* 0x000fe20000000026 */
[----:B------:R-:W-:Y:S01]  /*6080*/  @!P0 IMAD.U32 R38, R49, 0x10000, RZ ;  /* 0x0001000031268824 */ /* 0x000fe200078e00ff */
[----:B------:R-:W-:Y:S02]  /*6090*/  @!P0 SHF.R.U64 R3, R4, 0x10, R5 ;  /* 0x0000001004038819 */ /* 0x000fe40000001205 */
[----:B------:R-:W-:Y:S02]  /*60a0*/  @!P0 SHF.R.U32.HI R5, RZ, 0x10, R39 ;  /* 0x00000010ff058819 */ /* 0x000fe40000011627 */
[----:B------:R-:W-:Y:S02]  /*60b0*/  @!P0 PRMT R35, R35, 0x5410, R8 ;  /* 0x0000541023238816 */ /* 0x000fe40000000008 */
[----:B------:R-:W-:Y:S02]  /*60c0*/  @!P0 PRMT R41, R41, 0x5410, R5 ;  /* 0x0000541029298816 */ /* 0x000fe40000000005 */
[----:B------:R-:W-:Y:S01]  /*60d0*/  @!P0 LOP3.LUT R5, R12, 0xffff0000, RZ, 0xc0, !PT ;  /* 0xffff00000c058812 */ /* 0x000fe200078ec0ff */
[C---:B------:R-:W-:Y:S01]  /*60e0*/  @!P0 IMAD.U32 R8, R35.reuse, 0x10000, RZ ;  /* 0x0001000023088824 */ /* 0x040fe200078e00ff */
[----:B------:R-:W-:Y:S01]  /*60f0*/  @!P0 LOP3.LUT R35, R35, 0xffff0000, RZ, 0xc0, !PT ;  /* 0xffff000023238812 */ /* 0x000fe200078ec0ff */
[----:B------:R-:W-:Y:S01]  /*6100*/  @!P0 IMAD.U32 R43, R41, 0x10000, RZ ;  /* 0x00010000292b8824 */ /* 0x000fe200078e00ff */
[----:B------:R-:W-:Y:S02]  /*6110*/  @!P0 PRMT R3, R10, 0x5432, R3 ;  /* 0x000054320a038816 */ /* 0x000fe40000000003 */
[----:B------:R-:W-:Y:S02]  /*6120*/  @!P0 SHF.R.U32.HI R9, RZ, 0x10, R37 ;  /* 0x00000010ff098819 */ /* 0x000fe40000011625 */
[--C-:B------:R-:W-:Y:S02]  /*6130*/  @!P0 SHF.R.U32.HI R4, RZ, 0x10, R7.reuse ;  /* 0x00000010ff048819 */ /* 0x100fe40000011607 */
[----:B------:R-:W-:Y:S02]  /*6140*/  @!P0 SHF.R.U64 R7, R6, 0x10, R7 ;  /* 0x0000001006078819 */ /* 0x000fe40000001207 */
[----:B------:R-:W-:Y:S02]  /*6150*/  @!P0 PRMT R39, R40, 0x5410, R9 ;  /* 0x0000541028278816 */ /* 0x000fe40000000009 */
[----:B------:R-:W-:Y:S02]  /*6160*/  @!P0 LOP3.LUT R40, R49, 0xffff0000, RZ, 0xc0, !PT ;  /* 0xffff000031288812 */ /* 0x000fe400078ec0ff */
[----:B------:R-:W-:Y:S01]  /*6170*/  @!P0 PRMT R6, R10, 0x5410, R2 ;  /* 0x000054100a068816 */ /* 0x000fe20000000002 */
[----:B------:R-:W-:Y:S01]  /*6180*/  @!P0 IMAD.U32 R2, R12, 0x10000, RZ ;  /* 0x000100000c028824 */ /* 0x000fe200078e00ff */
[C---:B------:R-:W-:Y:S01]  /*6190*/  @!P0 PRMT R10, R11.reuse, 0x5432, R7 ;  /* 0x000054320b0a8816 */ /* 0x040fe20000000007 */
[----:B------:R-:W-:Y:S01]  /*61a0*/  @!P0 IMAD.U32 R7, R48, 0x10000, RZ ;  /* 0x0001000030078824 */ /* 0x000fe200078e00ff */
[----:B------:R-:W-:Y:S01]  /*61b0*/  @!P0 PRMT R9, R11, 0x5410, R4 ;  /* 0x000054100b098816 */ /* 0x000fe20000000004 */
[----:B------:R-:W-:Y:S01]  /*61c0*/  @!P0 IMAD.U32 R4, R3, 0x10000, RZ ;  /* 0x0001000003048824 */ /* 0x000fe200078e00ff */
[----:B------:R-:W-:Y:S01]  /*61d0*/  @!P0 LOP3.LUT R45, R41, 0xffff0000, RZ, 0xc0, !PT ;  /* 0xffff0000292d8812 */ /* 0x000fe200078ec0ff */
[C---:B------:R-:W-:Y:S02]  /*61e0*/  @!P0 FMUL.FTZ R11, R2.reuse, R8 ;  /* 0x00000008020b8220 */ /* 0x040fe40000410000 */
[-C--:B------:R-:W-:Y:S02]  /*61f0*/  @!P0 FMUL.FTZ R2, R2, R4.reuse ;  /* 0x0000000402028220 */ /* 0x080fe40000410000 */
[----:B------:R-:W-:Y:S02]  /*6200*/  @!P0 FFMA.FTZ R86, R7, R4, -R11 ;  /* 0x0000000407568223 */ /* 0x000fe4000001080b */
[----:B------:R-:W-:Y:S01]  /*6210*/  @!P0 FFMA.FTZ R2, R8, R7, R2 ;  /* 0x0000000708028223 */ /* 0x000fe20000010002 */
[----:B------:R-:W-:Y:S01]  /*6220*/  @!P0 LOP3.LUT R7, R3, 0xffff0000, RZ, 0xc0, !PT ;  /* 0xffff000003078812 */ /* 0x000fe200078ec0ff */
[----:B------:R-:W-:Y:S02]  /*6230*/  @!P0 FMUL.FTZ R8, R5, R35 ;  /* 0x0000002305088220 */ /* 0x000fe40000410000 */
[----:B------:R-:W-:Y:S02]  /*6240*/  @!P0 IMAD.U32 R4, R13, 0x10000, RZ ;  /* 0x000100000d048824 */ /* 0x000fe400078e00ff */
[C---:B------:R-:W-:Y:S01]  /*6250*/  @!P0 IMAD.U32 R37, R39.reuse, 0x10000, RZ ;  /* 0x0001000027258824 */ /* 0x040fe200078e00ff */
[----:B------:R-:W-:Y:S01]  /*6260*/  @!P0 LOP3.LUT R39, R39, 0xffff0000, RZ, 0xc0, !PT ;  /* 0xffff000027278812 */ /* 0x000fe200078ec0ff */
[-C--:B------:R-:W-:Y:S01]  /*6270*/  @!P0 FMUL.FTZ R3, R5, R7.reuse ;  /* 0x0000000705038220 */ /* 0x080fe20000410000 */
[----:B------:R-:W-:Y:S01]  /*6280*/  @!P0 LOP3.LUT R5, R13, 0xffff0000, RZ, 0xc0, !PT ;  /* 0xffff00000d058812 */ /* 0x000fe200078ec0ff */
[----:B------:R-:W-:Y:S01]  /*6290*/  @!P0 FFMA.FTZ R84, R36, R7, -R8 ;  /* 0x0000000724548223 */ /* 0x000fe20000010808 */
[----:B------:R-:W-:Y:S01]  /*62a0*/  @!P0 SHF.L.U32 R7, R6, 0x10, RZ ;  /* 0x0000001006078819 */ /* 0x000fe200000006ff */
[----:B------:R-:W-:Y:S01]  /*62b0*/  @!P0 FMUL.FTZ R8, R4, R37 ;  /* 0x0000002504088220 */ /* 0x000fe20000410000 */
[----:B------:R-:W-:Y:S01]  /*62c0*/  @!P0 LOP3.LUT R6, R6, 0xffff0000, RZ, 0xc0, !PT ;  /* 0xffff000006068812 */ /* 0x000fe200078ec0ff */
[----:B------:R-:W-:Y:S02]  /*62d0*/  @!P0 IMAD.U32 R11, R9, 0x10000, RZ ;  /* 0x00010000090b8824 */ /* 0x000fe400078e00ff */
[-C--:B------:R-:W-:Y:S02]  /*62e0*/  @!P0 FMUL.FTZ R4, R4, R7.reuse ;  /* 0x0000000704048220 */ /* 0x080fe40000410000 */
[----:B------:R-:W-:Y:S02]  /*62f0*/  @!P0 FFMA.FTZ R83, R38, R7, -R8 ;  /* 0x0000000726538223 */ /* 0x000fe40000010808 */
[----:B------:R-:W-:Y:S02]  /*6300*/  @!P0 FMUL.FTZ R8, R5, R39 ;  /* 0x0000002705088220 */ /* 0x000fe40000410000 */
[----:B------:R-:W-:Y:S02]  /*6310*/  @!P0 IMAD.U32 R7, R15, 0x10000, RZ ;  /* 0x000100000f078824 */ /* 0x000fe400078e00ff */
[-C--:B------:R-:W-:Y:S02]  /*6320*/  @!P0 FMUL.FTZ R5, R5, R6.reuse ;  /* 0x0000000605058220 */ /* 0x080fe40000410000 */
[----:B------:R-:W-:Y:S01]  /*6330*/  @!P0 FFMA.FTZ R82, R40, R6, -R8 ;  /* 0x0000000628528223 */ /* 0x000fe20000010808 */
[----:B------:R-:W-:Y:S01]  /*6340*/  @!P0 LOP3.LUT R6, R15, 0xffff0000, RZ, 0xc0, !PT ;  /* 0xffff00000f068812 */ /* 0x000fe200078ec0ff */
[C---:B------:R-:W-:Y:S02]  /*6350*/  @!P0 FMUL.FTZ R42, R7.reuse, R43 ;  /* 0x0000002b072a8220 */ /* 0x040fe40000410000 */
[-C--:B------:R-:W-:Y:S02]  /*6360*/  @!P0 FMUL.FTZ R8, R7, R11.reuse ;  /* 0x0000000b07088220 */ /* 0x080fe40000410000 */
[----:B------:R-:W-:Y:S01]  /*6370*/  @!P0 FFMA.FTZ R80, R44, R11, -R42 ;  /* 0x0000000b2c508223 */ /* 0x000fe2000001082a */
[----:B------:R-:W-:Y:S01]  /*6380*/  @!P0 LOP3.LUT R11, R9, 0xffff0000, RZ, 0xc0, !PT ;  /* 0xffff0000090b8812 */ /* 0x000fe200078ec0ff */
[----:B------:R-:W-:Y:S02]  /*6390*/  @!P0 FMUL.FTZ R42, R6, R45 ;  /* 0x0000002d062a8220 */ /* 0x000fe40000410000 */
[----:B------:R-:W-:Y:S02]  /*63a0*/  @!P0 IMAD.U32 R7, R14, 0x10000, RZ ;  /* 0x000100000e078824 */ /* 0x000fe400078e00ff */
[----:B------:R-:W-:Y:S02]  /*63b0*/  @!P0 IMAD.U32 R41, R47, 0x10000, RZ ;  /* 0x000100002f298824 */ /* 0x000fe400078e00ff */
[-C--:B------:R-:W-:Y:S02]  /*63c0*/  @!P0 FMUL.FTZ R9, R6, R11.reuse ;  /* 0x0000000b06098220 */ /* 0x080fe40000410000 */
[----:B------:R-:W-:Y:S02]  /*63d0*/  @!P0 FFMA.FTZ R73, R46, R11, -R42 ;  /* 0x0000000b2e498223 */ /* 0x000fe4000001082a */
[C---:B------:R-:W-:Y:S01]  /*63e0*/  @!P0 IMAD.U32 R11, R10.reuse, 0x10000, RZ ;  /* 0x000100000a0b8824 */ /* 0x040fe200078e00ff */
[----:B------:R-:W-:Y:S01]  /*63f0*/  @!P0 LOP3.LUT R10, R10, 0xffff0000, RZ, 0xc0, !PT ;  /* 0xffff00000a0a8812 */ /* 0x000fe200078ec0ff */
[----:B------:R-:W-:Y:S02]  /*6400*/  @!P0 IMAD.U32 R42, R50, 0x10000, RZ ;  /* 0x00010000322a8824 */ /* 0x000fe400078e00ff */
[C---:B------:R-:W-:Y:S02]  /*6410*/  @!P0 FMUL.FTZ R72, R7.reuse, R41 ;  /* 0x0000002907488220 */ /* 0x040fe40000410000 */
[-C--:B------:R-:W-:Y:S01]  /*6420*/  @!P0 FMUL.FTZ R6, R7, R11.reuse ;  /* 0x0000000b07068220 */ /* 0x080fe20000410000 */
[----:B------:R-:W-:Y:S01]  /*6430*/  @!P0 LOP3.LUT R7, R14, 0xffff0000, RZ, 0xc0, !PT ;  /* 0xffff00000e078812 */ /* 0x000fe200078ec0ff */
[----:B------:R-:W-:Y:S01]  /*6440*/  @!P0 FFMA.FTZ R81, R42, R11, -R72 ;  /* 0x0000000b2a518223 */ /* 0x000fe20000010848 */
[----:B------:R-:W-:Y:S01]  /*6450*/  @!P0 LOP3.LUT R11, R47, 0xffff0000, RZ, 0xc0, !PT ;  /* 0xffff00002f0b8812 */ /* 0x000fe200078ec0ff */
[----:B------:R-:W-:Y:S01]  /*6460*/  @!P0 FFMA.FTZ R3, R35, R36, R3 ;  /* 0x0000002423038223 */ /* 0x000fe20000010003 */
[----:B------:R-:W-:Y:S01]  /*6470*/  @!P0 LOP3.LUT R35, R50, 0xffff0000, RZ, 0xc0, !PT ;  /* 0xffff000032238812 */ /* 0x000fe200078ec0ff */
[----:B------:R-:W-:Y:S01]  /*6480*/  @!P0 FFMA.FTZ R4, R37, R38, R4 ;  /* 0x0000002625048223 */ /* 0x000fe20000010004 */
[----:B------:R-:W-:Y:S01]  /*6490*/  @!P0 F2FP.BF16.PACK_AB R72, R82, R83 ;  /* 0x000000535248823e */ /* 0x000fe200000010ff */
[C---:B------:R-:W-:Y:S01]  /*64a0*/  @!P0 FMUL.FTZ R36, R7.reuse, R11 ;  /* 0x0000000b07248220 */ /* 0x040fe20000410000 */
[----:B------:R-:W-:Y:S01]  /*64b0*/  @!P0 F2FP.BF16.PACK_AB R47, R84, R86 ;  /* 0x00000056542f823e */ /* 0x000fe200000010ff */
[-C--:B------:R-:W-:Y:S02]  /*64c0*/  @!P0 FMUL.FTZ R7, R7, R10.reuse ;  /* 0x0000000a07078220 */ /* 0x080fe40000410000 */
[----:B------:R-:W-:Y:S01]  /*64d0*/  @!P0 FFMA.FTZ R10, R35, R10, -R36 ;  /* 0x0000000a230a8223 */ /* 0x000fe20000010824 */
[----:B------:R-:W-:Y:S01]  /*64e0*/  @!P0 MOV R48, R47 ;  /* 0x0000002f00308202 */ /* 0x000fe20000000f00 */
[----:B------:R-:W-:Y:S01]  /*64f0*/  @!P0 FFMA.FTZ R5, R39, R40, R5 ;  /* 0x0000002827058223 */ /* 0x000fe20000010005 */
[----:B------:R-:W-:Y:S01]  /*6500*/  @!P0 F2FP.BF16.PACK_AB R36, R73, R80 ;  /* 0x000000504924823e */ /* 0x000fe200000010ff */
[----:B------:R-:W-:Y:S02]  /*6510*/  @!P0 FFMA.FTZ R6, R41, R42, R6 ;  /* 0x0000002a29068223 */ /* 0x000fe40000010006 */
[----:B------:R-:W-:Y:S01]  /*6520*/  @!P0 FFMA.FTZ R7, R11, R35, R7 ;  /* 0x000000230b078223 */ /* 0x000fe20000010007 */
[----:B------:R-:W-:Y:S01]  /*6530*/  @!P0 F2FP.BF16.PACK_AB R11, R10, R81 ;  /* 0x000000510a0b823e */ /* 0x000fe200000010ff */
[----:B------:R-:W-:Y:S01]  /*6540*/  @!P0 FFMA.FTZ R8, R43, R44, R8 ;  /* 0x0000002c2b088223 */ /* 0x000fe20000010008 */
[----:B------:R-:W-:Y:S01]  /*6550*/  @!P0 F2FP.BF16.PACK_AB R10, R3, R2 ;  /* 0x00000002030a823e */ /* 0x000fe200000010ff */
[----:B------:R-:W-:Y:S01]  /*6560*/  @!P0 FFMA.FTZ R9, R45, R46, R9 ;  /* 0x0000002e2d098223 */ /* 0x000fe20000010009 */
[----:B------:R-:W-:Y:S01]  /*6570*/  @!P0 F2FP.BF16.PACK_AB R3, R7, R6 ;  /* 0x000000060703823e */ /* 0x000fe200000010ff */
[----:B------:R-:W-:Y:S01]  /*6580*/  @!P0 IMAD.MOV.U32 R49, RZ, RZ, R72 ;  /* 0x000000ffff318224 */ /* 0x000fe200078e0048 */
[----:B------:R-:W-:Y:S01]  /*6590*/  @!P0 F2FP.BF16.PACK_AB R4, R5, R4 ;  /* 0x000000040504823e */ /* 0x000fe200000010ff */
[----:B------:R-:W-:Y:S01]  /*65a0*/  @!P0 IMAD.MOV.U32 R50, RZ, RZ, R11 ;  /* 0x000000ffff328224 */ /* 0x000fe200078e000b */
[----:B------:R-:W-:Y:S01]  /*65b0*/  @!P0 F2FP.BF16.PACK_AB R2, R9, R8 ;  /* 0x000000080902823e */ /* 0x000fe200000010ff */
[----:B------:R-:W-:Y:S01]  /*65c0*/  @!P0 IMAD.MOV.U32 R51, RZ, RZ, R36 ;  /* 0x000000ffff338224 */ /* 0x000fe200078e0024 */
[----:B------:R-:W-:Y:S01]  /*65d0*/  @!P0 MOV R13, R4 ;  /* 0x00000004000d8202 */ /* 0x000fe20000000f00 */
[----:B------:R-:W-:Y:S02]  /*65e0*/  @!P0 IMAD.MOV.U32 R12, RZ, RZ, R10 ;  /* 0x000000ffff0c8224 */ /* 0x000fe400078e000a */
[----:B------:R-:W-:Y:S01]  /*65f0*/  @!P0 IMAD.MOV.U32 R14, RZ, RZ, R3 ;  /* 0x000000ffff0e8224 */ /* 0x000fe200078e0003 */
[----:B------:R1:W-:Y:S01]  /*6600*/  STG.E.128 [R78.64], R48 ;  /* 0x000000304e007986 */ /* 0x0003e2000c101d06 */
[----:B------:R-:W-:Y:S07]  /*6610*/  @!P0 IMAD.MOV.U32 R15, RZ, RZ, R2 ;  /* 0x000000ffff0f8224 */ /* 0x000fee00078e0002 */
[----:B------:R1:W-:Y:S02]  /*6620*/  @!P2 STG.E.128 [R74.64], R12 ;  /* 0x0000000c4a00a986 */ /* 0x0003e4000c101d06 */
.L_x_1398:
[----:B------:R-:W-:Y:S05]  /*6630*/  BSYNC B0 ;  /* 0x0000000000007941 */ /* 0x000fea0003800000 */
.L_x_1397:
[----:B------:R-:W-:Y:S11]  /*6640*/  ISETP.GE.AND P0, PT, R134, c[0x0][0x1d4], PT ;  /* 0x0000750086007a0c */ /* 0x000ff60003f06270 */
[----:B------:R-:W-:Y:S02]  /*6650*/  @!UPT UIADD3 URZ, URZ, URZ, URZ ;  /* 0x0000003f3f3ff290 */ /* 0x000fe4000fffe03f */
[----:B------:R-:W-:-:S05]  /*6660*/  @P0 BRA `(.L_x_1396) ;  /* 0x000006f000000947 */ /* 0x000fca0003800000 */
[----:B------:R-:W-:Y:S01]  /*6670*/  ISETP.GE.AND P2, PT, R93, c[0x0][0x1d4], PT ;  /* 0x000075005d007a0c */ /* 0x000fe20003f46270 */
[----:B-1----:R-:W-:Y:S01]  /*6680*/  LDS.128 R12, [R124+0xa080] ;  /* 0x00a080007c0c7984 */ /* 0x002fe20000000c00 */
        /* <DEDUP_REMOVED lines=12> */
[--C-:B------:R-:W-:Y:S02]  /*6750*/  @!P0 SHF.R.U32.HI R4, RZ, 0x10, R19.reuse ;  /* 0x00000010ff048819 */ /* 0x100fe40000011613 */
[----:B------:R-:W-:Y:S01]  /*6760*/  @!P0 SHF.R.U64 R3, R18, 0x10, R19 ;  /* 0x0000001012038819 */ /* 0x000fe20000001213 */
[----:B-1----:R-:W-:Y:S01]  /*6770*/  @!P0 IMAD.U32 R11, R44, 0x10000, RZ ;  /* 0x000100002c0b8824 */ /* 0x002fe200078e00ff */
[C---:B------:R-:W-:Y:S01]  /*6780*/  @!P0 LOP3.LUT R42, R47.reuse, 0xffff0000, RZ, 0xc0, !PT ;  /* 0xffff00002f2a8812 */ /* 0x040fe200078ec0ff */
[----:B------:R-:W-:Y:S01]  /*6790*/  @!P0 IMAD.U32 R40, R47, 0x10000, RZ ;  /* 0x000100002f288824 */ /* 0x000fe200078e00ff */
[----:B------:R-:W-:Y:S02]  /*67a0*/  @!P0 LOP3.LUT R38, R46, 0xffff0000, RZ, 0xc0, !PT ;  /* 0xffff00002e268812 */ /* 0x000fe400078ec0ff */
[----:B------:R-:W-:Y:S01]  /*67b0*/  @!P0 PRMT R10, R29, 0x5432, R3 ;  /* 0x000054321d0a8816 */ /* 0x000fe20000000003 */
[----:B------:R-:W-:Y:S01]  /*67c0*/  @!P0 IMAD.U32 R3, R12, 0x10000, RZ ;  /* 0x000100000c038824 */ /* 0x000fe200078e00ff */
[----:B------:R-:W-:Y:S02]  /*67d0*/  @!P0 SHF.R.U32.HI R6, RZ, 0x10, R17 ;  /* 0x00000010ff068819 */ /* 0x000fe40000011611 */
[----:B------:R-:W-:Y:S02]  /*67e0*/  @!P0 LOP3.LUT R17, R44, 0xffff0000, RZ, 0xc0, !PT ;  /* 0xffff00002c118812 */ /* 0x000fe400078ec0ff */
[----:B------:R-:W-:Y:S02]  /*67f0*/  @!P0 SHF.R.U64 R5, R52, 0x10, R53 ;  /* 0x0000001034058819 */ /* 0x000fe40000001235 */
[----:B------:R-:W-:Y:S02]  /*6800*/  @!P0 SHF.R.U32.HI R8, RZ, 0x10, R55 ;  /* 0x00000010ff088819 */ /* 0x000fe40000011637 */
[----:B------:R-:W-:Y:S02]  /*6810*/  @!P0 PRMT R5, R64, 0x5410, R5 ;  /* 0x0000541040058816 */ /* 0x000fe40000000005 */
[----:B------:R-:W-:Y:S02]  /*6820*/  @!P0 SHF.R.U64 R9, R54, 0x10, R55 ;  /* 0x0000001036098819 */ /* 0x000fe40000001237 */
[----:B------:R-:W-:Y:S02]  /*6830*/  @!P0 LOP3.LUT R16, R5, 0xffff0000, RZ, 0xc0, !PT ;  /* 0xffff000005108812 */ /* 0x000fe400078ec0ff */
[----:B------:R-:W-:Y:S02]  /*6840*/  @!P0 PRMT R2, R28, 0x5432, R2 ;  /* 0x000054321c028816 */ /* 0x000fe40000000002 */
[----:B------:R-:W-:Y:S02]  /*6850*/  @!P0 PRMT R36, R65, 0x5410, R8 ;  /* 0x0000541041248816 */ /* 0x000fe40000000008 */
[----:B------:R-:W-:Y:S02]  /*6860*/  @!P0 PRMT R8, R29, 0x5410, R4 ;  /* 0x000054101d088816 */ /* 0x000fe40000000004 */
[----:B------:R-:W-:Y:S01]  /*6870*/  @!P0 LOP3.LUT R4, R12, 0xffff0000, RZ, 0xc0, !PT ;  /* 0xffff00000c048812 */ /* 0x000fe200078ec0ff */
[----:B------:R-:W-:Y:S01]  /*6880*/  @!P0 IMAD.U32 R39, R36, 0x10000, RZ ;  /* 0x0001000024278824 */ /* 0x000fe200078e00ff */
[----:B------:R-:W-:Y:S02]  /*6890*/  @!P0 LOP3.LUT R29, R45, 0xffff0000, RZ, 0xc0, !PT ;  /* 0xffff00002d1d8812 */ /* 0x000fe400078ec0ff */
[----:B------:R-:W-:Y:S01]  /*68a0*/  @!P0 SHF.R.U32.HI R7, RZ, 0x10, R53 ;  /* 0x00000010ff078819 */ /* 0x000fe20000011635 */
[----:B------:R-:W-:Y:S01]  /*68b0*/  @!P0 FMUL.FTZ R19, R4, R16 ;  /* 0x0000001004138220 */ /* 0x000fe20000410000 */
[----:B------:R-:W-:Y:S02]  /*68c0*/  @!P0 PRMT R6, R28, 0x5410, R6 ;  /* 0x000054101c068816 */ /* 0x000fe40000000006 */
[----:B------:R-:W-:Y:S01]  /*68d0*/  @!P0 PRMT R35, R64, 0x5432, R7 ;  /* 0x0000543240238816 */ /* 0x000fe20000000007 */
[----:B------:R-:W-:Y:S01]  /*68e0*/  @!P0 IMAD.U32 R7, R2, 0x10000, RZ ;  /* 0x0001000002078824 */ /* 0x000fe200078e00ff */
[----:B------:R-:W-:Y:S02]  /*68f0*/  @!P0 LOP3.LUT R41, R36, 0xffff0000, RZ, 0xc0, !PT ;  /* 0xffff000024298812 */ /* 0x000fe400078ec0ff */
[----:B------:R-:W-:Y:S02]  /*6900*/  @!P0 LOP3.LUT R28, R35, 0xffff0000, RZ, 0xc0, !PT ;  /* 0xffff0000231c8812 */ /* 0x000fe400078ec0ff */
[----:B------:R-:W-:Y:S01]  /*6910*/  @!P0 PRMT R37, R65, 0x5432, R9 ;  /* 0x0000543241258816 */ /* 0x000fe20000000009 */
[----:B------:R-:W-:Y:S01]  /*6920*/  @!P0 IMAD.U32 R9, R5, 0x10000, RZ ;  /* 0x0001000005098824 */ /* 0x000fe200078e00ff */
[----:B------:R-:W-:Y:S01]  /*6930*/  @!P0 LOP3.LUT R5, R2, 0xffff0000, RZ, 0xc0, !PT ;  /* 0xffff000002058812 */ /* 0x000fe200078ec0ff */
[C---:B------:R-:W-:Y:S02]  /*6940*/  @!P0 FMUL.FTZ R2, R3.reuse, R7 ;  /* 0x0000000703028220 */ /* 0x040fe40000410000 */
[----:B------:R-:W-:Y:S02]  /*6950*/  @!P0 FMUL.FTZ R18, R3, R9 ;  /* 0x0000000903128220 */ /* 0x000fe40000410000 */
[-C--:B------:R-:W-:Y:S02]  /*6960*/  @!P0 FMUL.FTZ R3, R4, R5.reuse ;  /* 0x0000000504038220 */ /* 0x080fe40000410000 */
[----:B------:R-:W-:Y:S01]  /*6970*/  @!P0 FFMA.FTZ R55, R17, R5, -R19 ;  /* 0x0000000511378223 */ /* 0x000fe20000010813 */
[----:B------:R-:W-:Y:S01]  /*6980*/  @!P0 LOP3.LUT R5, R13, 0xffff0000, RZ, 0xc0, !PT ;  /* 0xffff00000d058812 */ /* 0x000fe200078ec0ff */
[----:B------:R-:W-:Y:S01]  /*6990*/  @!P0 FFMA.FTZ R64, R11, R7, -R18 ;  /* 0x000000070b408223 */ /* 0x000fe20000010812 */
[----:B------:R-:W-:Y:S01]  /*69a0*/  @!P0 SHF.L.U32 R18, R35, 0x10, RZ ;  /* 0x0000001023128819 */ /* 0x000fe200000006ff */
[----:B------:R-:W-:Y:S02]  /*69b0*/  @!P0 IMAD.U32 R4, R13, 0x10000, RZ ;  /* 0x000100000d048824 */ /* 0x000fe400078e00ff */
[C---:B------:R-:W-:Y:S01]  /*69c0*/  @!P0 IMAD.U32 R7, R6.reuse, 0x10000, RZ ;  /* 0x0001000006078824 */ /* 0x040fe200078e00ff */
[----:B------:R-:W-:Y:S01]  /*69d0*/  @!P0 LOP3.LUT R6, R6, 0xffff0000, RZ, 0xc0, !PT ;  /* 0xffff000006068812 */ /* 0x000fe200078ec0ff */
[----:B------:R-:W-:Y:S02]  /*69e0*/  @!P0 FFMA.FTZ R2, R9, R11, R2 ;  /* 0x0000000b09028223 */ /* 0x000fe40000010002 */
[----:B------:R-:W-:Y:S02]  /*69f0*/  @!P0 FMUL.FTZ R11, R5, R28 ;  /* 0x0000001c050b8220 */ /* 0x000fe40000410000 */
[----:B------:R-:W-:Y:S02]  /*6a00*/  @!P0 IMAD.U32 R19, R45, 0x10000, RZ ;  /* 0x000100002d138824 */ /* 0x000fe400078e00ff */
[----:B------:R-:W-:Y:S02]  /*6a10*/  @!P0 FMUL.FTZ R9, R4, R18 ;  /* 0x0000001204098220 */ /* 0x000fe40000410000 */
[-C--:B------:R-:W-:Y:S02]  /*6a20*/  @!P0 FMUL.FTZ R5, R5, R6.reuse ;  /* 0x0000000605058220 */ /* 0x080fe40000410000 */
[----:B------:R-:W-:Y:S01]  /*6a30*/  @!P0 FFMA.FTZ R53, R29, R6, -R11 ;  /* 0x000000061d358223 */ /* 0x000fe2000001080b */
[----:B------:R-:W-:Y:S01]  /*6a40*/  @!P0 LOP3.LUT R11, R8, 0xffff0000, RZ, 0xc0, !PT ;  /* 0xffff0000080b8812 */ /* 0x000fe200078ec0ff */
[----:B------:R-:W-:Y:S02]  /*6a50*/  @!P0 IMAD.U32 R6, R15, 0x10000, RZ ;  /* 0x000100000f068824 */ /* 0x000fe400078e00ff */
[-C--:B------:R-:W-:Y:S02]  /*6a60*/  @!P0 FMUL.FTZ R4, R4, R7.reuse ;  /* 0x0000000704048220 */ /* 0x080fe40000410000 */
[----:B------:R-:W-:Y:S01]  /*6a70*/  @!P0 FFMA.FTZ R54, R19, R7, -R9 ;  /* 0x0000000713368223 */ /* 0x000fe20000010809 */
[----:B------:R-:W-:Y:S01]  /*6a80*/  @!P0 LOP3.LUT R7, R15, 0xffff0000, RZ, 0xc0, !PT ;  /* 0xffff00000f078812 */ /* 0x000fe200078ec0ff */
[----:B------:R-:W-:Y:S01]  /*6a90*/  @!P0 FMUL.FTZ R35, R6, R39 ;  /* 0x0000002706238220 */ /* 0x000fe20000410000 */
[----:B------:R-:W-:Y:S01]  /*6aa0*/  @!P0 SHF.L.U32 R9, R8, 0x10, RZ ;  /* 0x0000001008098819 */ /* 0x000fe200000006ff */
[----:B------:R-:W-:Y:S01]  /*6ab0*/  @!P0 FFMA.FTZ R3, R16, R17, R3 ;  /* 0x0000001110038223 */ /* 0x000fe20000010003 */
[----:B------:R-:W-:Y:S01]  /*6ac0*/  @!P0 F2FP.BF16.PACK_AB R17, R55, R64 ;  /* 0x000000403711823e */ /* 0x000fe200000010ff */
[C---:B------:R-:W-:Y:S02]  /*6ad0*/  @!P0 FMUL.FTZ R36, R7.reuse, R41 ;  /* 0x0000002907248220 */ /* 0x040fe40000410000 */
[----:B------:R-:W-:Y:S01]  /*6ae0*/  @!P0 FMUL.FTZ R8, R6, R9 ;  /* 0x0000000906088220 */ /* 0x000fe20000410000 */
[----:B------:R-:W-:Y:S01]  /*6af0*/  @!P0 MOV R44, R17 ;  /* 0x00000011002c8202 */ /* 0x000fe20000000f00 */
[----:B------:R-:W-:Y:S02]  /*6b00*/  @!P0 FFMA.FTZ R52, R40, R9, -R35 ;  /* 0x0000000928348223 */ /* 0x000fe40000010823 */
[-C--:B------:R-:W-:Y:S01]  /*6b10*/  @!P0 FMUL.FTZ R9, R7, R11.reuse ;  /* 0x0000000b07098220 */ /* 0x080fe20000410000 */
[C---:B------:R-:W-:Y:S01]  /*6b20*/  @!P0 LOP3.LUT R7, R14.reuse, 0xffff0000, RZ, 0xc0, !PT ;  /* 0xffff00000e078812 */ /* 0x040fe200078ec0ff */
[C---:B------:R-:W-:Y:S01]  /*6b30*/  @!P0 IMAD.U32 R35, R37.reuse, 0x10000, RZ ;  /* 0x0001000025238824 */ /* 0x040fe200078e00ff */
[----:B------:R-:W-:Y:S01]  /*6b40*/  @!P0 LOP3.LUT R37, R37, 0xffff0000, RZ, 0xc0, !PT ;  /* 0xffff000025258812 */ /* 0x000fe200078ec0ff */
[----:B------:R-:W-:Y:S02]  /*6b50*/  @!P0 IMAD.U32 R6, R14, 0x10000, RZ ;  /* 0x000100000e068824 */ /* 0x000fe400078e00ff */
[----:B------:R-:W-:Y:S02]  /*6b60*/  @!P0 FFMA.FTZ R49, R42, R11, -R36 ;  /* 0x0000000b2a318223 */ /* 0x000fe40000010824 */
[C---:B------:R-:W-:Y:S01]  /*6b70*/  @!P0 IMAD.U32 R11, R10.reuse, 0x10000, RZ ;  /* 0x000100000a0b8824 */ /* 0x040fe200078e00ff */
[----:B------:R-:W-:Y:S01]  /*6b80*/  @!P0 LOP3.LUT R10, R10, 0xffff0000, RZ, 0xc0, !PT ;  /* 0xffff00000a0a8812 */ /* 0x000fe200078ec0ff */
[----:B------:R-:W-:Y:S01]  /*6b90*/  @!P0 IMAD.U32 R36, R46, 0x10000, RZ ;  /* 0x000100002e248824 */ /* 0x000fe200078e00ff */
[----:B------:R-:W-:Y:S01]  /*6ba0*/  @!P0 F2FP.BF16.PACK_AB R16, R49, R52 ;  /* 0x000000343110823e */ /* 0x000fe200000010ff */
[C---:B------:R-:W-:Y:S02]  /*6bb0*/  @!P0 FMUL.FTZ R43, R6.reuse, R35 ;  /* 0x00000023062b8220 */ /* 0x040fe40000410000 */
[----:B------:R-:W-:Y:S02]  /*6bc0*/  @!P0 FMUL.FTZ R48, R7, R37 ;  /* 0x0000002507308220 */ /* 0x000fe40000410000 */
[----:B------:R-:W-:Y:S02]  /*6bd0*/  @!P0 FMUL.FTZ R6, R6, R11 ;  /* 0x0000000b06068220 */ /* 0x000fe40000410000 */
[----:B------:R-:W-:Y:S02]  /*6be0*/  @!P0 FFMA.FTZ R4, R18, R19, R4 ;  /* 0x0000001312048223 */ /* 0x000fe40000010004 */
[----:B------:R-:W-:Y:S01]  /*6bf0*/  @!P0 FFMA.FTZ R11, R36, R11, -R43 ;  /* 0x0000000b240b8223 */ /* 0x000fe2000001082b */
[----:B------:R-:W-:Y:S01]  /*6c00*/  @!P0 F2FP.BF16.PACK_AB R43, R53, R54 ;  /* 0x00000036352b823e */ /* 0x000fe200000010ff */
[-C--:B------:R-:W-:Y:S02]  /*6c10*/  @!P0 FMUL.FTZ R7, R7, R10.reuse ;  /* 0x0000000a07078220 */ /* 0x080fe40000410000 */
[----:B------:R-:W-:Y:S01]  /*6c20*/  @!P0 FFMA.FTZ R48, R38, R10, -R48 ;  /* 0x0000000a26308223 */ /* 0x000fe20000010830 */
[----:B------:R-:W-:Y:S01]  /*6c30*/  @!P0 F2FP.BF16.PACK_AB R10, R3, R2 ;  /* 0x00000002030a823e */ /* 0x000fe200000010ff */
[----:B------:R-:W-:Y:S02]  /*6c40*/  @!P0 FFMA.FTZ R5, R28, R29, R5 ;  /* 0x0000001d1c058223 */ /* 0x000fe40000010005 */
[----:B------:R-:W-:Y:S01]  /*6c50*/  @!P0 FFMA.FTZ R6, R35, R36, R6 ;  /* 0x0000002423068223 */ /* 0x000fe20000010006 */
[----:B------:R-:W-:Y:S01]  /*6c60*/  @!P0 F2FP.BF16.PACK_AB R11, R48, R11 ;  /* 0x0000000b300b823e */ /* 0x000fe200000010ff */
[----:B------:R-:W-:Y:S01]  /*6c70*/  @!P0 FFMA.FTZ R7, R37, R38, R7 ;  /* 0x0000002625078223 */ /* 0x000fe20000010007 */
[----:B------:R-:W-:Y:S01]  /*6c80*/  @!P0 F2FP.BF16.PACK_AB R4, R5, R4 ;  /* 0x000000040504823e */ /* 0x000fe200000010ff */
[----:B------:R-:W-:Y:S02]  /*6c90*/  @!P0 FFMA.FTZ R8, R39, R40, R8 ;  /* 0x0000002827088223 */ /* 0x000fe40000010008 */
[----:B------:R-:W-:Y:S01]  /*6ca0*/  @!P0 FFMA.FTZ R9, R41, R42, R9 ;  /* 0x0000002a29098223 */ /* 0x000fe20000010009 */
[----:B------:R-:W-:Y:S01]  /*6cb0*/  @!P0 F2FP.BF16.PACK_AB R3, R7, R6 ;  /* 0x000000060703823e */ /* 0x000fe200000010ff */
[----:B------:R-:W-:Y:S01]  /*6cc0*/  @!P0 IMAD.MOV.U32 R45, RZ, RZ, R43 ;  /* 0x000000ffff2d8224 */ /* 0x000fe200078e002b */
[----:B------:R-:W-:Y:S01]  /*6cd0*/  @!P0 MOV R13, R4 ;  /* 0x00000004000d8202 */ /* 0x000fe20000000f00 */
[----:B------:R-:W-:Y:S01]  /*6ce0*/  @!P0 IMAD.MOV.U32 R46, RZ, RZ, R11 ;  /* 0x000000ffff2e8224 */ /* 0x000fe200078e000b */
[----:B------:R-:W-:Y:S01]  /*6cf0*/  @!P0 F2FP.BF16.PACK_AB R2, R9, R8 ;  /* 0x000000080902823e */ /* 0x000fe200000010ff */
[----:B------:R-:W-:Y:S02]  /*6d00*/  @!P0 IMAD.MOV.U32 R47, RZ, RZ, R16 ;  /* 0x000000ffff2f8224 */ /* 0x000fe400078e0010 */
[----:B------:R-:W-:Y:S02]  /*6d10*/  @!P0 IMAD.MOV.U32 R12, RZ, RZ, R10 ;  /* 0x000000ffff0c8224 */ /* 0x000fe400078e000a */
[----:B------:R-:W-:Y:S01]  /*6d20*/  @!P0 IMAD.MOV.U32 R14, RZ, RZ, R3 ;  /* 0x000000ffff0e8224 */ /* 0x000fe200078e0003 */
[----:B------:R1:W-:Y:S01]  /*6d30*/  STG.E.128 [R70.64], R44 ;  /* 0x0000002c46007986 */ /* 0x0003e2000c101d06 */
[----:B------:R-:W-:Y:S07]  /*6d40*/  @!P0 IMAD.MOV.U32 R15, RZ, RZ, R2 ;  /* 0x000000ffff0f8224 */ /* 0x000fee00078e0002 */
[----:B------:R1:W-:Y:S02]  /*6d50*/  @!P2 STG.E.128 [R50.64], R12 ;  /* 0x0000000c3200a986 */ /* 0x0003e4000c101d06 */
.L_x_1396:
[----:B------:R-:W-:Y:S05]  /*6d60*/  BSYNC B1 ;  /* 0x0000000000017941 */ /* 0x000fea0003800000 */
.L_x_1395:
[----:B-1----:R-:W-:Y:S04]  /*6d70*/  IADD3 R51, P0, R172, R76, RZ ;  /* 0x0000004cac337210 */ /* 0x002fe80007f1e0ff */
[----:B------:R-:W-:Y:S01]  /*6d80*/  IADD3.X R52, R85, R136, RZ, P0, !PT ;  /* 0x0000008855347210 */ /* 0x000fe200007fe4ff */
[----:B------:R-:W-:-:S05]  /*6d90*/  @P3 BRA `(.L_x_1384) ;  /* 0x0000113000003947 */ /* 0x000fca0003800000 */
[----:B------:R-:W-:Y:S01]  /*6da0*/  ISETP.GE.AND P0, PT, R132, c[0x0][0x1d4], PT ;  /* 0x0000750084007a0c */ /* 0x000fe20003f06270 */
[----:B------:R-:W-:Y:S01]  /*6db0*/  @!UPT UIADD3 URZ, URZ, URZ, URZ ;  /* 0x0000003f3f3ff290 */ /* 0x000fe2000fffe03f */
[----:B------:R-:W-:Y:S11]  /*6dc0*/  BSSY B0, `(.L_x_1399) ;  /* 0x0000071000007945 */ /* 0x000ff60003800000 */
        /* <DEDUP_REMOVED lines=15> */
[----:B------:R-:W-:Y:S02]  /*6ec0*/  @!P0 SHF.R.U64 R4, R22, 0x10, R23 ;  /* 0x0000001016048819 */ /* 0x000fe40000001217 */
[----:B------:R-:W-:Y:S01]  /*6ed0*/  @!P0 SHF.R.U32.HI R3, RZ, 0x10, R21 ;  /* 0x00000010ff038819 */ /* 0x000fe20000011615 */
[C---:B-1----:R-:W-:Y:S01]  /*6ee0*/  @!P0 IMAD.U32 R10, R40.reuse, 0x10000, RZ ;  /* 0x00010000280a8824 */ /* 0x042fe200078e00ff */
[----:B------:R-:W-:Y:S02]  /*6ef0*/  @!P0 LOP3.LUT R17, R40, 0xffff0000, RZ, 0xc0, !PT ;  /* 0xffff000028118812 */ /* 0x000fe400078ec0ff */
[----:B------:R-:W-:Y:S02]  /*6f00*/  @!P0 LOP3.LUT R21, R41, 0xffff0000, RZ, 0xc0, !PT ;  /* 0xffff000029158812 */ /* 0x000fe400078ec0ff */
[----:B------:R-:W-:Y:S02]  /*6f10*/  @!P0 LOP3.LUT R36, R43, 0xffff0000, RZ, 0xc0, !PT ;  /* 0xffff00002b248812 */ /* 0x000fe400078ec0ff */
[----:B------:R-:W-:Y:S02]  /*6f20*/  @!P0 LOP3.LUT R29, R42, 0xffff0000, RZ, 0xc0, !PT ;  /* 0xffff00002a1d8812 */ /* 0x000fe400078ec0ff */
[----:B------:R-:W-:Y:S02]  /*6f30*/  @!P0 PRMT R11, R31, 0x5432, R4 ;  /* 0x000054321f0b8816 */ /* 0x000fe40000000004 */
[----:B------:R-:W-:Y:S02]  /*6f40*/  @!P0 LOP3.LUT R4, R12, 0xffff0000, RZ, 0xc0, !PT ;  /* 0xffff00000c048812 */ /* 0x000fe400078ec0ff */
[----:B------:R-:W-:Y:S02]  /*6f50*/  @!P0 SHF.R.U64 R6, R56, 0x10, R57 ;  /* 0x0000001038068819 */ /* 0x000fe40000001239 */
[----:B------:R-:W-:Y:S02]  /*6f60*/  @!P0 SHF.R.U32.HI R8, RZ, 0x10, R59 ;  /* 0x00000010ff088819 */ /* 0x000fe4000001163b */
[----:B------:R-:W-:Y:S02]  /*6f70*/  @!P0 PRMT R16, R66, 0x5410, R6 ;  /* 0x0000541042108816 */ /* 0x000fe40000000006 */
[----:B------:R-:W-:Y:S01]  /*6f80*/  @!P0 PRMT R6, R30, 0x5410, R3 ;  /* 0x000054101e068816 */ /* 0x000fe20000000003 */
[----:B------:R-:W-:Y:S01]  /*6f90*/  @!P0 IMAD.U32 R3, R12, 0x10000, RZ ;  /* 0x000100000c038824 */ /* 0x000fe200078e00ff */
[----:B------:R-:W-:Y:S02]  /*6fa0*/  @!P0 SHF.R.U32.HI R5, RZ, 0x10, R23 ;  /* 0x00000010ff058819 */ /* 0x000fe40000011617 */
[----:B------:R-:W-:Y:S02]  /*6fb0*/  @!P0 PRMT R2, R30, 0x5432, R2 ;  /* 0x000054321e028816 */ /* 0x000fe40000000002 */
[----:B------:R-:W-:Y:S02]  /*6fc0*/  @!P0 PRMT R22, R67, 0x5410, R8 ;  /* 0x0000541043168816 */ /* 0x000fe40000000008 */
[----:B------:R-:W-:Y:S01]  /*6fd0*/  @!P0 PRMT R8, R31, 0x5410, R5 ;  /* 0x000054101f088816 */ /* 0x000fe20000000005 */
[----:B------:R-:W-:Y:S01]  /*6fe0*/  @!P0 IMAD.U32 R31, R43, 0x10000, RZ ;  /* 0x000100002b1f8824 */ /* 0x000fe200078e00ff */
[----:B------:R-:W-:Y:S01]  /*6ff0*/  @!P0 LOP3.LUT R5, R2, 0xffff0000, RZ, 0xc0, !PT ;  /* 0xffff000002058812 */ /* 0x000fe200078ec0ff */
[C---:B------:R-:W-:Y:S01]  /*7000*/  @!P0 IMAD.U32 R30, R22.reuse, 0x10000, RZ ;  /* 0x00010000161e8824 */ /* 0x040fe200078e00ff */
[----:B------:R-:W-:Y:S02]  /*7010*/  @!P0 LOP3.LUT R35, R22, 0xffff0000, RZ, 0xc0, !PT ;  /* 0xffff000016238812 */ /* 0x000fe400078ec0ff */
[----:B------:R-:W-:Y:S02]  /*7020*/  @!P0 SHF.R.U64 R9, R58, 0x10, R59 ;  /* 0x000000103a098819 */ /* 0x000fe4000000123b */
[----:B------:R-:W-:Y:S02]  /*7030*/  @!P0 SHF.R.U32.HI R7, RZ, 0x10, R57 ;  /* 0x00000010ff078819 */ /* 0x000fe40000011639 */
[----:B------:R-:W-:Y:S01]  /*7040*/  @!P0 PRMT R28, R67, 0x5432, R9 ;  /* 0x00005432431c8816 */ /* 0x000fe20000000009 */
[C---:B------:R-:W-:Y:S01]  /*7050*/  @!P0 IMAD.U32 R9, R16.reuse, 0x10000, RZ ;  /* 0x0001000010098824 */ /* 0x040fe200078e00ff */
[----:B------:R-:W-:Y:S02]  /*7060*/  @!P0 LOP3.LUT R16, R16, 0xffff0000, RZ, 0xc0, !PT ;  /* 0xffff000010108812 */ /* 0x000fe400078ec0ff */
[----:B------:R-:W-:Y:S01]  /*7070*/  @!P0 PRMT R20, R66, 0x5432, R7 ;  /* 0x0000543242148816 */ /* 0x000fe20000000007 */
[----:B------:R-:W-:Y:S02]  /*7080*/  @!P0 IMAD.U32 R7, R2, 0x10000, RZ ;  /* 0x0001000002078824 */ /* 0x000fe400078e00ff */
[C---:B------:R-:W-:Y:S02]  /*7090*/  @!P0 FMUL.FTZ R18, R3.reuse, R9 ;  /* 0x0000000903128220 */ /* 0x040fe40000410000 */
[----:B------:R-:W-:Y:S02]  /*70a0*/  @!P0 FMUL.FTZ R19, R4, R16 ;  /* 0x0000001004138220 */ /* 0x000fe40000410000 */
[-C--:B------:R-:W-:Y:S02]  /*70b0*/  @!P0 FMUL.FTZ R2, R3, R7.reuse ;  /* 0x0000000703028220 */ /* 0x080fe40000410000 */
[----:B------:R-:W-:Y:S01]  /*70c0*/  @!P0 FFMA.FTZ R54, R10, R7, -R18 ;  /* 0x000000070a368223 */ /* 0x000fe20000010812 */
[----:B------:R-:W-:Y:S01]  /*70d0*/  @!P0 SHF.L.U32 R18, R20, 0x10, RZ ;  /* 0x0000001014128819 */ /* 0x000fe200000006ff */
[-C--:B------:R-:W-:Y:S01]  /*70e0*/  @!P0 FMUL.FTZ R3, R4, R5.reuse ;  /* 0x0000000504038220 */ /* 0x080fe20000410000 */
[----:B------:R-:W-:Y:S01]  /*70f0*/  @!P0 LOP3.LUT R20, R20, 0xffff0000, RZ, 0xc0, !PT ;  /* 0xffff000014148812 */ /* 0x000fe200078ec0ff */
[----:B------:R-:W-:Y:S01]  /*7100*/  @!P0 FFMA.FTZ R53, R17, R5, -R19 ;  /* 0x0000000511358223 */ /* 0x000fe20000010813 */
[C---:B------:R-:W-:Y:S01]  /*7110*/  @!P0 LOP3.LUT R5, R13.reuse, 0xffff0000, RZ, 0xc0, !PT ;  /* 0xffff00000d058812 */ /* 0x040fe200078ec0ff */
        /* <DEDUP_REMOVED lines=18> */
[----:B------:R-:W-:Y:S02]  /*7240*/  @!P0 FMUL.FTZ R23, R7, R35 ;  /* 0x0000002307178220 */ /* 0x000fe40000410000 */
[----:B------:R-:W-:Y:S01]  /*7250*/  @!P0 FMUL.FTZ R8, R6, R9 ;  /* 0x0000000906088220 */ /* 0x000fe20000410000 */
[----:B------:R-:W-:Y:S01]  /*7260*/  @!P0 MOV R40, R17 ;  /* 0x0000001100288202 */ /* 0x000fe20000000f00 */
[----:B------:R-:W-:Y:S02]  /*7270*/  @!P0 FFMA.FTZ R44, R31, R9, -R22 ;  /* 0x000000091f2c8223 */ /* 0x000fe40000010816 */
[-C--:B------:R-:W-:Y:S01]  /*7280*/  @!P0 FMUL.FTZ R9, R7, R10.reuse ;  /* 0x0000000a07098220 */ /* 0x080fe20000410000 */
[----:B------:R-:W-:Y:S01]  /*7290*/  @!P0 LOP3.LUT R7, R14, 0xffff0000, RZ, 0xc0, !PT ;  /* 0xffff00000e078812 */ /* 0x000fe200078ec0ff */
        /* <DEDUP_REMOVED lines=10> */
[-C--:B------:R-:W-:Y:S02]  /*7340*/  @!P0 FMUL.FTZ R6, R6, R10.reuse ;  /* 0x0000000a06068220 */ /* 0x080fe40000410000 */
[----:B------:R-:W-:Y:S02]  /*7350*/  @!P0 FFMA.FTZ R4, R18, R19, R4 ;  /* 0x0000001312048223 */ /* 0x000fe40000010004 */
[----:B------:R-:W-:Y:S01]  /*7360*/  @!P0 FFMA.FTZ R10, R23, R10, -R37 ;  /* 0x0000000a170a8223 */ /* 0x000fe20000010825 */
[----:B------:R-:W-:Y:S01]  /*7370*/  @!P0 F2FP.BF16.PACK_AB R37, R45, R50 ;  /* 0x000000322d25823e */ /* 0x000fe200000010ff */
[-C--:B------:R-:W-:Y:S02]  /*7380*/  @!P0 FMUL.FTZ R7, R7, R11.reuse ;  /* 0x0000000b07078220 */ /* 0x080fe40000410000 */
[----:B------:R-:W-:Y:S02]  /*7390*/  @!P0 FFMA.FTZ R38, R29, R11, -R38 ;  /* 0x0000000b1d268223 */ /* 0x000fe40000010826 */
[----:B------:R-:W-:Y:S02]  /*73a0*/  @!P0 FFMA.FTZ R5, R20, R21, R5 ;  /* 0x0000001514058223 */ /* 0x000fe40000010005 */
[----:B------:R-:W-:Y:S01]  /*73b0*/  @!P0 FFMA.FTZ R6, R22, R23, R6 ;  /* 0x0000001716068223 */ /* 0x000fe20000010006 */
[----:B------:R-:W-:Y:S01]  /*73c0*/  @!P0 F2FP.BF16.PACK_AB R11, R38, R10 ;  /* 0x0000000a260b823e */ /* 0x000fe200000010ff */
[----:B------:R-:W-:Y:S01]  /*73d0*/  @!P0 FFMA.FTZ R7, R28, R29, R7 ;  /* 0x0000001d1c078223 */ /* 0x000fe20000010007 */
[----:B------:R-:W-:Y:S01]  /*73e0*/  @!P0 F2FP.BF16.PACK_AB R10, R3, R2 ;  /* 0x00000002030a823e */ /* 0x000fe200000010ff */
[----:B------:R-:W-:Y:S01]  /*73f0*/  @!P0 FFMA.FTZ R8, R30, R31, R8 ;  /* 0x0000001f1e088223 */ /* 0x000fe20000010008 */
[----:B------:R-:W-:Y:S01]  /*7400*/  @!P0 F2FP.BF16.PACK_AB R4, R5, R4 ;  /* 0x000000040504823e */ /* 0x000fe200000010ff */
        /* <DEDUP_REMOVED lines=12> */
.L_x_1400:
[----:B------:R-:W-:Y:S05]  /*74d0*/  BSYNC B0 ;  /* 0x0000000000007941 */ /* 0x000fea0003800000 */
.L_x_1399:
        /* <DEDUP_REMOVED lines=12> */
[----:B------:R-:W-:Y:S02]  /*75a0*/  @!P0 SHF.R.U64 R4, R24, 0x10, R25 ;  /* 0x0000001018048819 */ /* 0x000fe40000001219 */
[----:B------:R-:W-:Y:S02]  /*75b0*/  @!P0 SHF.R.U32.HI R3, RZ, 0x10, R61 ;  /* 0x00000010ff038819 */ /* 0x000fe4000001163d */
[----:B------:R-:W-:Y:S02]  /*75c0*/  @!P0 SHF.R.U32.HI R2, RZ, 0x10, R25 ;  /* 0x00000010ff028819 */ /* 0x000fe40000011619 */
[----:B------:R-:W-:Y:S02]  /*75d0*/  @!P0 PRMT R8, R68, 0x5410, R3 ;  /* 0x0000541044088816 */ /* 0x000fe40000000003 */
[----:B------:R-:W-:Y:S02]  /*75e0*/  @!P0 PRMT R3, R32, 0x5410, R2 ;  /* 0x0000541020038816 */ /* 0x000fe40000000002 */
[----:B------:R-:W-:Y:S01]  /*75f0*/  @!P0 SHF.R.U64 R7, R60, 0x10, R61 ;  /* 0x000000103c078819 */ /* 0x000fe2000000123d */
[----:B------:R-:W-:Y:S01]  /*7600*/  @!P0 IMAD.U32 R21, R8, 0x10000, RZ ;  /* 0x0001000008158824 */ /* 0x000fe200078e00ff */
[----:B------:R-:W-:Y:S01]  /*7610*/  @!P0 PRMT R11, R33, 0x5410, R5 ;  /* 0x00005410210b8816 */ /* 0x000fe20000000005 */
[----:B------:R-:W-:Y:S01]  /*7620*/  @!P0 IMAD.U32 R5, R3, 0x10000, RZ ;  /* 0x0001000003058824 */ /* 0x000fe200078e00ff */
[----:B------:R-:W-:Y:S01]  /*7630*/  @!P0 PRMT R9, R68, 0x5432, R7 ;  /* 0x0000543244098816 */ /* 0x000fe20000000007 */
[----:B-1----:R-:W-:Y:S01]  /*7640*/  @!P0 IMAD.U32 R2, R13, 0x10000, RZ ;  /* 0x000100000d028824 */ /* 0x002fe200078e00ff */
[----:B------:R-:W-:Y:S02]  /*7650*/  @!P0 PRMT R7, R32, 0x5432, R4 ;  /* 0x0000543220078816 */ /* 0x000fe40000000004 */
[----:B------:R-:W-:Y:S01]  /*7660*/  @!P0 LOP3.LUT R3, R3, 0xffff0000, RZ, 0xc0, !PT ;  /* 0xffff000003038812 */ /* 0x000fe200078ec0ff */
[----:B------:R-:W-:Y:S01]  /*7670*/  @!P0 FMUL.FTZ R17, R2, R21 ;  /* 0x0000001502118220 */ /* 0x000fe20000410000 */
[----:B------:R-:W-:Y:S01]  /*7680*/  @!P0 SHF.R.U64 R10, R62, 0x10, R63 ;  /* 0x000000103e0a8819 */ /* 0x000fe2000000123f */
[-C--:B------:R-:W-:Y:S01]  /*7690*/  @!P0 FMUL.FTZ R4, R2, R5.reuse ;  /* 0x0000000502048220 */ /* 0x080fe20000410000 */
[C---:B--2---:R-:W-:Y:S01]  /*76a0*/  @!P0 LOP3.LUT R24, R37.reuse, 0xffff0000, RZ, 0xc0, !PT ;  /* 0xffff000025188812 */ /* 0x044fe200078ec0ff */
[----:B------:R-:W-:Y:S01]  /*76b0*/  @!P0 IMAD.U32 R22, R37, 0x10000, RZ ;  /* 0x0001000025168824 */ /* 0x000fe200078e00ff */
[C---:B------:R-:W-:Y:S01]  /*76c0*/  @!P0 SHF.L.U32 R30, R39.reuse, 0x10, RZ ;  /* 0x00000010271e8819 */ /* 0x040fe200000006ff */
[----:B------:R-:W-:Y:S01]  /*76d0*/  @!P0 IMAD.U32 R18, R36, 0x10000, RZ ;  /* 0x0001000024128824 */ /* 0x000fe200078e00ff */
[----:B------:R-:W-:Y:S01]  /*76e0*/  @!P0 LOP3.LUT R32, R39, 0xffff0000, RZ, 0xc0, !PT ;  /* 0xffff000027208812 */ /* 0x000fe200078ec0ff */
[----:B------:R-:W-:Y:S01]  /*76f0*/  @!P0 FFMA.FTZ R49, R22, R5, -R17 ;  /* 0x0000000516318223 */ /* 0x000fe20000010811 */
[----:B------:R-:W-:Y:S01]  /*7700*/  @!P0 SHF.R.U32.HI R6, RZ, 0x10, R27 ;  /* 0x00000010ff068819 */ /* 0x000fe2000001161b */
[----:B------:R-:W-:Y:S01]  /*7710*/  @!P0 IMAD.U32 R17, R9, 0x10000, RZ ;  /* 0x0001000009118824 */ /* 0x000fe200078e00ff */
[----:B------:R-:W-:Y:S01]  /*7720*/  @!P0 LOP3.LUT R2, R13, 0xffff0000, RZ, 0xc0, !PT ;  /* 0xffff00000d028812 */ /* 0x000fe200078ec0ff */
[----:B------:R-:W-:Y:S01]  /*7730*/  @!P0 IMAD.U32 R26, R38, 0x10000, RZ ;  /* 0x00010000261a8824 */ /* 0x000fe200078e00ff */
[----:B------:R-:W-:Y:S01]  /*7740*/  @!P0 LOP3.LUT R23, R8, 0xffff0000, RZ, 0xc0, !PT ;  /* 0xffff000008178812 */ /* 0x000fe200078ec0ff */
[C---:B------:R-:W-:Y:S01]  /*7750*/  @!P0 IMAD.U32 R8, R7.reuse, 0x10000, RZ ;  /* 0x0001000007088824 */ /* 0x040fe200078e00ff */
[----:B------:R-:W-:Y:S01]  /*7760*/  @!P0 LOP3.LUT R7, R7, 0xffff0000, RZ, 0xc0, !PT ;  /* 0xffff000007078812 */ /* 0x000fe200078ec0ff */
[C---:B------:R-:W-:Y:S01]  /*7770*/  @!P0 FMUL.FTZ R5, R2.reuse, R3 ;  /* 0x0000000302058220 */ /* 0x040fe20000410000 */
[----:B------:R-:W-:Y:S01]  /*7780*/  @!P0 PRMT R27, R69, 0x5410, R10 ;  /* 0x00005410451b8816 */ /* 0x000fe2000000000a */
[----:B------:R-:W-:Y:S01]  /*7790*/  @!P0 FMUL.FTZ R19, R2, R23 ;  /* 0x0000001702138220 */ /* 0x000fe20000410000 */
[----:B------:R-:W-:Y:S02]  /*77a0*/  @!P0 PRMT R10, R33, 0x5432, R6 ;  /* 0x00005432210a8816 */ /* 0x000fe40000000006 */
[----:B------:R-:W-:Y:S01]  /*77b0*/  @!P0 SHF.L.U32 R6, R12, 0x10, RZ ;  /* 0x000000100c068819 */ /* 0x000fe200000006ff */
[----:B------:R-:W-:Y:S01]  /*77c0*/  @!P0 FFMA.FTZ R48, R24, R3, -R19 ;  /* 0x0000000318308223 */ /* 0x000fe20000010813 */
[----:B------:R-:W-:Y:S01]  /*77d0*/  @!P0 LOP3.LUT R3, R12, 0xffff0000, RZ, 0xc0, !PT ;  /* 0xffff00000c038812 */ /* 0x000fe200078ec0ff */
[----:B------:R-:W-:Y:S01]  /*77e0*/  @!P0 IMAD.U32 R25, R27, 0x10000, RZ ;  /* 0x000100001b198824 */ /* 0x000fe200078e00ff */
[----:B------:R-:W-:Y:S01]  /*77f0*/  @!P0 LOP3.LUT R19, R9, 0xffff0000, RZ, 0xc0, !PT ;  /* 0xffff000009138812 */ /* 0x000fe200078ec0ff */
[C---:B------:R-:W-:Y:S01]  /*7800*/  @!P0 FMUL.FTZ R20, R6.reuse, R17 ;  /* 0x0000001106148220 */ /* 0x040fe20000410000 */
[----:B------:R-:W-:Y:S01]  /*7810*/  @!P0 SHF.R.U32.HI R16, RZ, 0x10, R63 ;  /* 0x00000010ff108819 */ /* 0x000fe2000001163f */
[-C--:B------:R-:W-:Y:S01]  /*7820*/  @!P0 FMUL.FTZ R2, R6, R8.reuse ;  /* 0x0000000806028220 */ /* 0x080fe20000410000 */
[----:B------:R-:W-:Y:S01]  /*7830*/  @!P0 SHF.L.U32 R6, R14, 0x10, RZ ;  /* 0x000000100e068819 */ /* 0x000fe200000006ff */
[----:B------:R-:W-:Y:S01]  /*7840*/  @!P0 FFMA.FTZ R45, R18, R8, -R20 ;  /* 0x00000008122d8223 */ /* 0x000fe20000010814 */
[----:B------:R-:W-:Y:S01]  /*7850*/  @!P0 LOP3.LUT R20, R36, 0xffff0000, RZ, 0xc0, !PT ;  /* 0xffff000024148812 */ /* 0x000fe200078ec0ff */
[----:B------:R-:W-:Y:S01]  /*7860*/  @!P0 FMUL.FTZ R9, R3, R19 ;  /* 0x0000001303098220 */ /* 0x000fe20000410000 */
[----:B------:R-:W-:Y:S01]  /*7870*/  @!P0 PRMT R16, R69, 0x5432, R16 ;  /* 0x0000543245108816 */ /* 0x000fe20000000010 */
[----:B------:R-:W-:Y:S01]  /*7880*/  @!P0 IMAD.U32 R8, R11, 0x10000, RZ ;  /* 0x000100000b088824 */ /* 0x000fe200078e00ff */
[----:B------:R-:W-:Y:S01]  /*7890*/  @!P0 LOP3.LUT R27, R27, 0xffff0000, RZ, 0xc0, !PT ;  /* 0xffff00001b1b8812 */ /* 0x000fe200078ec0ff */
[----:B------:R-:W-:Y:S01]  /*78a0*/  @!P0 FMUL.FTZ R28, R6, R25 ;  /* 0x00000019061c8220 */ /* 0x000fe20000410000 */
[----:B------:R-:W-:Y:S01]  /*78b0*/  @!P0 LOP3.LUT R31, R16, 0xffff0000, RZ, 0xc0, !PT ;  /* 0xffff0000101f8812 */ /* 0x000fe200078ec0ff */
[-C--:B------:R-:W-:Y:S02]  /*78c0*/  @!P0 FMUL.FTZ R3, R3, R7.reuse ;  /* 0x0000000703038220 */ /* 0x080fe40000410000 */
[----:B------:R-:W-:Y:S01]  /*78d0*/  @!P0 FFMA.FTZ R44, R20, R7, -R9 ;  /* 0x00000007142c8223 */ /* 0x000fe20000010809 */
[----:B------:R-:W-:Y:S01]  /*78e0*/  @!P0 LOP3.LUT R7, R14, 0xffff0000, RZ, 0xc0, !PT ;  /* 0xffff00000e078812 */ /* 0x000fe200078ec0ff */
[-C--:B------:R-:W-:Y:S01]  /*78f0*/  @!P0 FMUL.FTZ R6, R6, R8.reuse ;  /* 0x0000000806068220 */ /* 0x080fe20000410000 */
[C---:B------:R-:W-:Y:S01]  /*7900*/  @!P0 LOP3.LUT R9, R15.reuse, 0xffff0000, RZ, 0xc0, !PT ;  /* 0xffff00000f098812 */ /* 0x040fe200078ec0ff */
[----:B------:R-:W-:Y:S01]  /*7910*/  @!P0 FFMA.FTZ R43, R26, R8, -R28 ;  /* 0x000000081a2b8223 */ /* 0x000fe2000001081c */
[----:B------:R-:W-:Y:S01]  /*7920*/  @!P0 LOP3.LUT R28, R38, 0xffff0000, RZ, 0xc0, !PT ;  /* 0xffff0000261c8812 */ /* 0x000fe200078ec0ff */
[----:B------:R-:W-:Y:S02]  /*7930*/  @!P0 IMAD.U32 R8, R15, 0x10000, RZ ;  /* 0x000100000f088824 */ /* 0x000fe400078e00ff */
[----:B------:R-:W-:Y:S01]  /*7940*/  @!P0 IMAD.U32 R29, R16, 0x10000, RZ ;  /* 0x00010000101d8824 */ /* 0x000fe200078e00ff */
        /* <DEDUP_REMOVED lines=46> */
.L_x_1370:
[----:B------:R-:W-:Y:S01]  /*7c30*/  IMAD R2, R34, -0x30, R0 ;  /* 0xffffffd022027824 */ /* 0x000fe200078e0200 */
[----:B------:R-:W-:Y:S04]  /*7c40*/  BSSY B0, `(.L_x_1401) ;  /* 0x0000015000007945 */ /* 0x000fe80003800000 */
        /* <DEDUP_REMOVED lines=20> */
.L_x_1402:
[----:B------:R-:W-:Y:S05]  /*7d90*/  BSYNC B0 ;  /* 0x0000000000007941 */ /* 0x000fea0003800000 */
.L_x_1401:
[----:B------:R-:W-:Y:S11]  /*7da0*/  ISETP.GE.AND P0, PT, R185, R87, PT ;  /* 0x00000057b900720c */ /* 0x000ff60003f06270 */
[----:B------:R-:W-:Y:S02]  /*7db0*/  @!UPT UIADD3 URZ, URZ, URZ, URZ ;  /* 0x0000003f3f3ff290 */ /* 0x000fe4000fffe03f */
[----:B------:R-:W-:-:S05]  /*7dc0*/  @P0 BRA `(.L_x_1384) ;  /* 0x0000010000000947 */ /* 0x000fca0003800000 */
[----:B------:R-:W-:Y:S11]  /*7dd0*/  ISETP.GE.AND P0, PT, R132, c[0x0][0x1d4], PT ;  /* 0x0000750084007a0c */ /* 0x000ff60003f06270 */
[----:B------:R-:W-:Y:S02]  /*7de0*/  @!UPT UIADD3 URZ, URZ, URZ, URZ ;  /* 0x0000003f3f3ff290 */ /* 0x000fe4000fffe03f */
[----:B------:R-:W2:Y:S04]  /*7df0*/  @!P0 LDS.128 R8, [R197+0xb080] ;  /* 0x00b08000c5088984 */ /* 0x000ea80000000c00 */
[----:B--2---:R-:W-:Y:S01]  /*7e00*/  @!P0 STG.E.128 [R68.64], R8 ;  /* 0x0000000844008986 */ /* 0x004fe2000c101d06 */
[----:B------:R-:W-:Y:S11]  /*7e10*/  ISETP.GE.AND P0, PT, R134, c[0x0][0x1d4], PT ;  /* 0x0000750086007a0c */ /* 0x000ff60003f06270 */
[----:B------:R-:W-:Y:S02]  /*7e20*/  @!UPT UIADD3 URZ, URZ, URZ, URZ ;  /* 0x0000003f3f3ff290 */ /* 0x000fe4000fffe03f */
[----:B-1----:R-:W1:Y:S04]  /*7e30*/  @!P0 LDS.128 R4, [R197+0xc880] ;  /* 0x00c88000c5048984 */ /* 0x002e680000000c00 */
        /* <DEDUP_REMOVED lines=9> */
.L_x_1384:
[----:B------:R-:W-:Y:S05]  /*7ed0*/  BSYNC B2 ;  /* 0x0000000000027941 */ /* 0x000fea0003800000 */
.L_x_1369:
[----:B--2---:R-:W-:Y:S01]  /*7ee0*/  IMAD R2, R91, 0x30, RZ ;  /* 0x000000305b027824 */ /* 0x004fe200078e02ff */
[----:B------:R-:W-:Y:S01]  /*7ef0*/  LOP3.LUT P3, RZ, R206, 0x1, RZ, 0xc0, !PT ;  /* 0x00000001ceff7812 */ /* 0x000fe2000786c0ff */
[----:B-1----:R-:W-:Y:S01]  /*7f00*/  IMAD.WIDE.U32 R8, R34, 0x30, RZ ;  /* 0x0000003022087825 */ /* 0x002fe200078e00ff */
[----:B------:R-:W-:Y:S03]  /*7f10*/  BSSY B0, `(.L_x_1403) ;  /* 0x0000045000007945 */ /* 0x000fe60003800000 */
[----:B------:R-:W-:Y:S01]  /*7f20*/  IMAD.IADD R3, R87, 0x1, -R205 ;  /* 0x0000000157037824 */ /* 0x000fe200078e0acd */
[----:B------:R-:W-:Y:S01]  /*7f30*/  IADD3 R4, P0, R127, R8, RZ ;  /* 0x000000087f047210 */ /* 0x000fe20007f1e0ff */
[----:B------:R-:W-:Y:S05]  /*7f40*/  IMAD.IADD R10, R9, 0x1, R2 ;  /* 0x00000001090a7824 */ /* 0x000fea00078e0202 */
[----:B------:R-:W-:Y:S02]  /*7f50*/  IADD3.X R2, R10, R145, RZ, P0, !PT ;  /* 0x000000910a027210 */ /* 0x000fe400007fe4ff */
[C---:B------:R-:W-:Y:S11]  /*7f60*/  ISETP.GE.AND P0, PT, R3.reuse, 0x21, PT ;  /* 0x000000210300780c */ /* 0x040ff60003f06270 */
[----:B------:R-:W-:Y:S02]  /*7f70*/  @!UPT UIADD3 URZ, URZ, URZ, URZ ;  /* 0x0000003f3f3ff290 */ /* 0x000fe4000fffe03f */
[----:B------:R-:W-:Y:S02]  /*7f80*/  @P0 IADD3 R9, P1, R4, 0x20, RZ ;  /* 0x0000002004090810 */ /* 0x000fe40007f3e0ff */
[----:B------:R-:W-:Y:S03]  /*7f90*/  @P0 MOV R7, R107 ;  /* 0x0000006b00070202 */ /* 0x000fe60000000f00 */
[----:B------:R-:W-:Y:S01]  /*7fa0*/  @P0 IMAD.X R6, RZ, RZ, R2, P1 ;  /* 0x000000ffff060224 */ /* 0x000fe200008e0602 */
[----:B------:R-:W-:Y:S11]  /*7fb0*/  ISETP.GE.AND P1, PT, R3, 0x1, PT ;  /* 0x000000010300780c */ /* 0x000ff60003f26270 */
[----:B------:R-:W-:Y:S02]  /*7fc0*/  @!UPT UIADD3 URZ, URZ, URZ, URZ ;  /* 0x0000003f3f3ff290 */ /* 0x000fe4000fffe03f */
[----:B------:R-:W-:Y:S01]  /*7fd0*/  @P1 IMAD R5, R2, c[0x0][0x258], RZ ;  /* 0x0000960002051a24 */ /* 0x000fe200078e02ff */
[----:B------:R-:W-:Y:S01]  /*7fe0*/  @P1 MOV R2, R96 ;  /* 0x0000006000021202 */ /* 0x000fe20000000f00 */
[----:B------:R-:W-:Y:S04]  /*7ff0*/  @P1 IMAD.MOV.U32 R3, RZ, RZ, R107 ;  /* 0x000000ffff031224 */ /* 0x000fe800078e006b */
[C---:B------:R-:W-:Y:S04]  /*8000*/  @P1 IMAD.WIDE.U32 R2, R4.reuse, c[0x0][0x258], R2 ;  /* 0x0000960004021a25 */ /* 0x040fe800078e0002 */
[----:B------:R-:W-:Y:S05]  /*8010*/  @P1 IMAD R4, R4, c[0x0][0x25c], R5 ;  /* 0x0000970004041a24 */ /* 0x000fea00078e0205 */
[----:B------:R-:W-:Y:S02]  /*8020*/  @P1 IADD3 R3, R3, R4, RZ ;  /* 0x0000000403031210 */ /* 0x000fe40007ffe0ff */
[C---:B------:R-:W-:Y:S04]  /*8030*/  @P1 LEA R4, P2, R2.reuse, c[0x0][0x250], 0x1 ;  /* 0x0000940002041a11 */ /* 0x040fe800078408ff */
[----:B------:R-:W-:Y:S01]  /*8040*/  @P1 LEA.HI.X R5, R2, c[0x0][0x254], R3, 0x1, P2 ;  /* 0x0000950002051a11 */ /* 0x000fe200010f0c03 */
[----:B------:R-:W-:Y:S02]  /*8050*/  @P0 IMAD R2, R6, c[0x0][0x258], RZ ;  /* 0x0000960006020a24 */ /* 0x000fe400078e02ff */
[----:B------:R-:W-:Y:S02]  /*8060*/  @P0 IMAD.MOV.U32 R6, RZ, RZ, R96 ;  /* 0x000000ffff060224 */ /* 0x000fe400078e0060 */
[----:B------:R-:W-:Y:S01]  /*8070*/  @!PT LDS RZ, [RZ] ;  /* 0x00000000fffff984 */ /* 0x000fe20000000800 */
[----:B------:R-:W-:Y:S01]  /*8080*/  @!PT LDS RZ, [RZ] ;  /* 0x00000000fffff984 */ /* 0x000fe20000000800 */
[----:B------:R-:W-:Y:S01]  /*8090*/  @!PT LDS RZ, [RZ] ;  /* 0x00000000fffff984 */ /* 0x000fe20000000800 */
[----:B------:R1:W-:Y:S01]  /*80a0*/  @P1 LDGSTS.E.BYPASS.LTC128B.128 [R197+0x4080], [R4.64], !P3 ;  /* 0x0408000004c51fae */ /* 0x0003e2000d901d46 */
[C---:B------:R-:W-:Y:S02]  /*80b0*/  @P0 IMAD R2, R9.reuse, c[0x0][0x25c], R2 ;  /* 0x0000970009020a24 */ /* 0x040fe400078e0202 */
[----:B------:R-:W-:Y:S01]  /*80c0*/  @P0 IMAD.WIDE.U32 R6, R9, c[0x0][0x258], R6 ;  /* 0x0000960009060a25 */ /* 0x000fe200078e0006 */
[----:B------:R1:W-:Y:S03]  /*80d0*/  @P1 LDGSTS.E.BYPASS.LTC128B.128 [R197+0x5880], [R4.64+0x80], !P6 ;  /* 0x0588008004c51fae */ /* 0x0003e6000f101d46 */
[----:B------:R-:W-:Y:S01]  /*80e0*/  @P0 IMAD.IADD R3, R7, 0x1, R2 ;  /* 0x0000000107030824 */ /* 0x000fe200078e0202 */
[----:B------:R1:W-:Y:S01]  /*80f0*/  @P1 LDGSTS.E.BYPASS.LTC128B.128 [R197+0x7080], [R4.64+0x100], !P5 ;  /* 0x0708010004c51fae */ /* 0x0003e2000e901d46 */
[C---:B------:R-:W-:Y:S03]  /*8100*/  @P0 LEA R2, P2, R6.reuse, c[0x0][0x250], 0x1 ;  /* 0x0000940006020a11 */ /* 0x040fe600078408ff */
[----:B------:R1:W-:Y:S01]  /*8110*/  @P1 LDGSTS.E.BYPASS.LTC128B.128 [R197+0x8880], [R4.64+0x180], !P4 ;  /* 0x0888018004c51fae */ /* 0x0003e2000e101d46 */
[----:B------:R-:W-:Y:S05]  /*8120*/  @P0 LEA.HI.X R3, R6, c[0x0][0x254], R3, 0x1, P2 ;  /* 0x0000950006030a11 */ /* 0x000fea00010f0c03 */
[----:B------:R1:W-:Y:S04]  /*8130*/  @P0 LDGSTS.E.BYPASS.LTC128B.128 [R201+0x5080], [R2.64], !P3 ;  /* 0x0508000002c90fae */ /* 0x0003e8000d901d46 */
[----:B------:R1:W-:Y:S04]  /*8140*/  @P0 LDGSTS.E.BYPASS.LTC128B.128 [R201+0x6880], [R2.64+0x80], !P6 ;  /* 0x0688008002c90fae */ /* 0x0003e8000f101d46 */
[----:B------:R1:W-:Y:S04]  /*8150*/  @P0 LDGSTS.E.BYPASS.LTC128B.128 [R201+0x8080], [R2.64+0x100], !P5 ;  /* 0x0808010002c90fae */ /* 0x0003e8000e901d46 */
[----:B------:R1:W-:Y:S01]  /*8160*/  @P0 LDGSTS.E.BYPASS.LTC128B.128 [R201+0x9880], [R2.64+0x180], !P4 ;  /* 0x0988018002c90fae */ /* 0x0003e2000e101d46 */
[----:B------:R-:W-:Y:S03]  /*8170*/  IADD3 R6, P0, R147, R8, RZ ;  /* 0x0000000893067210 */ /* 0x000fe60007f1e0ff */
[----:B------:R-:W0:Y:S01]  /*8180*/  LDGDEPBAR ;  /* 0x00000000000079af */ /* 0x000e220000000000 */
[----:B------:R-:W-:Y:S02]  /*8190*/  IADD3.X R7, R10, R146, RZ, P0, !PT ;  /* 0x000000920a077210 */ /* 0x000fe400007fe4ff */
[----:B------:R-:W-:Y:S01]  /*81a0*/  ISETP.GT.AND P0, PT, R87, R205, PT ;  /* 0x000000cd5700720c */ /* 0x000fe20003f04270 */
[----:B------:R-:W-:Y:S04]  /*81b0*/  DEPBAR.LE SB0, 0x0 ;  /* 0x000080000000791a */ /* 0x000fe80000000000 */
[----:B------:R-:W-:Y:S08]  /*81c0*/  BAR.SYNC.DEFER_BLOCKING 0x0 ;  /* 0x0000000000007b1d */ /* 0x000ff00000010000 */
[----:B------:R-:W-:-:S05]  /*81d0*/  @!P0 BRA `(.L_x_1404) ;  /* 0x0000018000008947 */ /* 0x000fca0003800000 */
[----:B-1----:R-:W-:Y:S02]  /*81e0*/  IMAD R2, R7, c[0x0][0x208], RZ ;  /* 0x0000820007027a24 */ /* 0x002fe400078e02ff */
[----:B------:R-:W-:Y:S02]  /*81f0*/  IMAD.MOV.U32 R4, RZ, RZ, R94 ;  /* 0x000000ffff047224 */ /* 0x000fe400078e005e */
[----:B------:R-:W-:Y:S02]  /*8200*/  IMAD.MOV.U32 R5, RZ, RZ, R106 ;  /* 0x000000ffff057224 */ /* 0x000fe400078e006a */
[C---:B------:R-:W-:Y:S02]  /*8210*/  IMAD R2, R6.reuse, c[0x0][0x20c], R2 ;  /* 0x0000830006027a24 */ /* 0x040fe400078e0202 */
[----:B------:R-:W-:Y:S04]  /*8220*/  IMAD.WIDE.U32 R4, R6, c[0x0][0x208], R4 ;  /* 0x0000820006047a25 */ /* 0x000fe800078e0004 */
[----:B------:R-:W-:Y:S01]  /*8230*/  IMAD.IADD R3, R5, 0x1, R2 ;  /* 0x0000000105037824 */ /* 0x000fe200078e0202 */
[C---:B------:R-:W-:Y:S04]  /*8240*/  LEA R2, P0, R4.reuse, c[0x0][0x1f8], 0x1 ;  /* 0x00007e0004027a11 */ /* 0x040fe800078008ff */
        /* <DEDUP_REMOVED lines=17> */
.L_x_1404:
[----:B-1----:R-:W-:Y:S05]  /*8360*/  BSYNC B0 ;  /* 0x0000000000007941 */ /* 0x002fea0003800000 */
.L_x_1403:
[----:B------:R-:W-:Y:S01]  /*8370*/  ISETP.GE.AND P0, PT, R185, R87, PT ;  /* 0x00000057b900720c */ /* 0x000fe20003f06270 */
[----:B------:R-:W-:Y:S01]  /*8380*/  @!UPT UIADD3 URZ, URZ, URZ, URZ ;  /* 0x0000003f3f3ff290 */ /* 0x000fe2000fffe03f */
[----:B------:R-:W-:Y:S11]  /*8390*/  BSSY B0, `(.L_x_1405) ;  /* 0x000001c000007945 */ /* 0x000ff60003800000 */
[----:B------:R-:W-:-:S05]  /*83a0*/  @P0 BRA `(.L_x_1406) ;  /* 0x000001a000000947 */ /* 0x000fca0003800000 */
[----:B------:R-:W-:Y:S01]  /*83b0*/  IADD3 R2, P0, R6, 0x20, RZ ;  /* 0x0000002006027810 */ /* 0x000fe20007f1e0ff */
[----:B------:R-:W-:Y:S02]  /*83c0*/  IMAD.MOV.U32 R4, RZ, RZ, R94 ;  /* 0x000000ffff047224 */ /* 0x000fe400078e005e */
[----:B------:R-:W-:Y:S02]  /*83d0*/  IMAD.MOV.U32 R5, RZ, RZ, R106 ;  /* 0x000000ffff057224 */ /* 0x000fe400078e006a */
[----:B------:R-:W-:Y:S02]  /*83e0*/  IMAD.X R3, RZ, RZ, R7, P0 ;  /* 0x000000ffff037224 */ /* 0x000fe400000e0607 */
[C---:B------:R-:W-:Y:S04]  /*83f0*/  IMAD.WIDE.U32 R4, R2.reuse, c[0x0][0x208], R4 ;  /* 0x0000820002047a25 */ /* 0x040fe800078e0004 */
        /* <DEDUP_REMOVED lines=21> */
.L_x_1406:
[----:B------:R-:W-:Y:S05]  /*8550*/  BSYNC B0 ;  /* 0x0000000000007941 */ /* 0x000fea0003800000 */
.L_x_1405:
[----:B------:R-:W-:Y:S01]  /*8560*/  ISETP.GT.AND P3, PT, R34, R142, PT ;  /* 0x0000008e2200720c */ /* 0x000fe20003f64270 */
[----:B------:R-:W-:Y:S01]  /*8570*/  @!UPT UIADD3 URZ, URZ, URZ, URZ ;  /* 0x0000003f3f3ff290 */ /* 0x000fe2000fffe03f */
[----:B------:R-:W-:Y:S11]  /*8580*/  BSSY B0, `(.L_x_1407) ;  /* 0x0000022000007945 */ /* 0x000ff60003800000 */
[----:B------:R-:W-:-:S05]  /*8590*/  @!P3 BRA `(.L_x_1408) ;  /* 0x000002000000b947 */ /* 0x000fca0003800000 */
[----:B-1----:R-:W-:Y:S01]  /*85a0*/  IADD3 R4, R34, -0x1, RZ ;  /* 0xffffffff22047810 */ /* 0x002fe20007ffe0ff */
[----:B------:R-:W-:Y:S02]  /*85b0*/  IMAD.MOV.U32 R2, RZ, RZ, R122 ;  /* 0x000000ffff027224 */ /* 0x000fe400078e007a */
[----:B------:R-:W-:Y:S01]  /*85c0*/  IMAD.MOV.U32 R3, RZ, RZ, R121 ;  /* 0x000000ffff037224 */ /* 0x000fe200078e0079 */
[----:B------:R-:W-:Y:S01]  /*85d0*/  SHF.R.S32.HI R6, RZ, 0x1f, R4 ;  /* 0x0000001fff067819 */ /* 0x000fe20000011404 */
[----:B------:R-:W-:Y:S02]  /*85e0*/  IMAD R5, R165, R4, RZ ;  /* 0x00000004a5057224 */ /* 0x000fe400078e02ff */
[-C--:B------:R-:W-:Y:S04]  /*85f0*/  IMAD.WIDE.U32 R2, R4, R150.reuse, R2 ;  /* 0x0000009604027225 */ /* 0x080fe800078e0002 */
[----:B------:R-:W-:Y:S01]  /*8600*/  IMAD R4, R6, R150, R5 ;  /* 0x0000009606047224 */ /* 0x000fe200078e0205 */
[----:B------:R-:W-:Y:S03]  /*8610*/  IADD3 R6, -R205, 0x30, RZ ;  /* 0x00000030cd067810 */ /* 0x000fe60007ffe1ff */
[----:B------:R-:W-:Y:S01]  /*8620*/  IMAD.IADD R3, R3, 0x1, R4 ;  /* 0x0000000103037824 */ /* 0x000fe200078e0204 */
[----:B------:R-:W-:Y:S11]  /*8630*/  ISETP.GE.AND P1, PT, R6, 0x1, PT ;  /* 0x000000010600780c */ /* 0x000ff60003f26270 */
[----:B------:R-:W-:Y:S02]  /*8640*/  @!UPT UIADD3 URZ, URZ, URZ, URZ ;  /* 0x0000003f3f3ff290 */ /* 0x000fe4000fffe03f */
[C---:B------:R-:W-:Y:S04]  /*8650*/  @P1 LEA R4, P0, R2.reuse, c[0x0][0x220], 0x1 ;  /* 0x0000880002041a11 */ /* 0x040fe800078008ff */
[----:B------:R-:W-:Y:S02]  /*8660*/  @P1 LEA.HI.X R5, R2, c[0x0][0x224], R3, 0x1, P0 ;  /* 0x0000890002051a11 */ /* 0x000fe400000f0c03 */
[----:B------:R-:W-:Y:S11]  /*8670*/  ISETP.GE.AND P0, PT, R6, 0x21, PT ;  /* 0x000000210600780c */ /* 0x000ff60003f06270 */
[----:B------:R-:W-:Y:S02]  /*8680*/  @!UPT UIADD3 URZ, URZ, URZ, URZ ;  /* 0x0000003f3f3ff290 */ /* 0x000fe4000fffe03f */
[----:B------:R-:W-:Y:S05]  /*8690*/  @P0 IADD3 R6, P2, R183, R2, RZ ;  /* 0x00000002b7060210 */ /* 0x000fea0007f5e0ff */
[----:B------:R-:W-:Y:S01]  /*86a0*/  @P0 IMAD.X R3, R3, 0x1, R169, P2 ;  /* 0x0000000103030824 */ /* 0x000fe200010e06a9 */
[C---:B------:R-:W-:Y:S04]  /*86b0*/  @P0 LEA R2, P2, R6.reuse, c[0x0][0x220], 0x1 ;  /* 0x0000880006020a11 */ /* 0x040fe800078408ff */
[----:B------:R-:W-:Y:S02]  /*86c0*/  @P0 LEA.HI.X R3, R6, c[0x0][0x224], R3, 0x1, P2 ;  /* 0x0000890006030a11 */ /* 0x000fe400010f0c03 */
[----:B------:R-:W-:Y:S11]  /*86d0*/  LOP3.LUT P2, RZ, R206, 0x1, RZ, 0xc0, !PT ;  /* 0x00000001ceff7812 */ /* 0x000ff6000784c0ff */
[----:B------:R-:W-:Y:S02]  /*86e0*/  @!UPT UIADD3 URZ, URZ, URZ, URZ ;  /* 0x0000003f3f3ff290 */ /* 0x000fe4000fffe03f */
[----:B------:R-:W-:Y:S01]  /*86f0*/  @!PT LDS RZ, [RZ] ;  /* 0x00000000fffff984 */ /* 0x000fe20000000800 */
[----:B------:R-:W-:Y:S01]  /*8700*/  @!PT LDS RZ, [RZ] ;  /* 0x00000000fffff984 */ /* 0x000fe20000000800 */
[----:B------:R-:W-:Y:S01]  /*8710*/  @!PT LDS RZ, [RZ] ;  /* 0x00000000fffff984 */ /* 0x000fe20000000800 */
[----:B------:R1:W-:Y:S04]  /*8720*/  @P1 LDGSTS.E.BYPASS.LTC128B.128 [R197+0xa080], [R4.64], !P2 ;  /* 0x0a08000004c51fae */ /* 0x0003e8000d101d46 */
[----:B------:R1:W-:Y:S04]  /*8730*/  @P1 LDGSTS.E.BYPASS.LTC128B.128 [R197+0xb880], [R4.64+0x80], !P6 ;  /* 0x0b88008004c51fae */ /* 0x0003e8000f101d46 */
[----:B------:R1:W-:Y:S04]  /*8740*/  @P1 LDGSTS.E.BYPASS.LTC128B.128 [R197+0xd080], [R4.64+0x100], !P5 ;  /* 0x0d08010004c51fae */ /* 0x0003e8000e901d46 */
[----:B------:R1:W-:Y:S04]  /*8750*/  @P1 LDGSTS.E.BYPASS.LTC128B.128 [R197+0xe880], [R4.64+0x180], !P4 ;  /* 0x0e88018004c51fae */ /* 0x0003e8000e101d46 */
[----:B------:R1:W-:Y:S04]  /*8760*/  @P0 LDGSTS.E.BYPASS.LTC128B.128 [R201+0xb080], [R2.64], !P2 ;  /* 0x0b08000002c90fae */ /* 0x0003e8000d101d46 */
[----:B------:R1:W-:Y:S04]  /*8770*/  @P0 LDGSTS.E.BYPASS.LTC128B.128 [R201+0xc880], [R2.64+0x80], !P6 ;  /* 0x0c88008002c90fae */ /* 0x0003e8000f101d46 */
[----:B------:R1:W-:Y:S04]  /*8780*/  @P0 LDGSTS.E.BYPASS.LTC128B.128 [R201+0xe080], [R2.64+0x100], !P5 ;  /* 0x0e08010002c90fae */ /* 0x0003e8000e901d46 */
[----:B------:R1:W-:Y:S02]  /*8790*/  @P0 LDGSTS.E.BYPASS.LTC128B.128 [R201+0xf880], [R2.64+0x180], !P4 ;  /* 0x0f88018002c90fae */ /* 0x0003e4000e101d46 */
.L_x_1408:
[----:B------:R-:W-:Y:S05]  /*87a0*/  BSYNC B0 ;  /* 0x0000000000007941 */ /* 0x000fea0003800000 */
.L_x_1407:
[----:B------:R-:W0:Y:S01]  /*87b0*/  LDGDEPBAR ;  /* 0x00000000000079af */ /* 0x000e220000000000 */
[----:B------:R-:W-:Y:S01]  /*87c0*/  IADD3 R34, R34, -0x1, RZ ;  /* 0xffffffff22227810 */ /* 0x000fe20007ffe0ff */
[----:B------:R-:W-:-:S05]  /*87d0*/  @P3 BRA `(.L_x_1409) ;  /* 0xffffa84000003947 */ /* 0x000fca000383ffff */
[----:B------:R-:W-:Y:S01]  /*87e0*/  WARPSYNC 0xffffffff ;  /* 0xffffffff00007948 */ /* 0x000fe20003800000 */
[----:B------:R-:W-:Y:S06]  /*87f0*/  BAR.SYNC.DEFER_BLOCKING 0x0 ;  /* 0x0000000000007b1d */ /* 0x000fec0000010000 */
.L_x_1368:
[----:B------:R-:W-:Y:S01]  /*8800*/  ISETP.GE.AND P0, PT, R178, 0x1, PT ;  /* 0x00000001b200780c */ /* 0x000fe20003f06270 */
[----:B------:R-:W-:Y:S01]  /*8810*/  BSSY B0, `(.L_x_1410) ;  /* 0x0000021000007945 */ /* 0x000fe20003800000 */
[----:B------:R-:W-:Y:S01]  /*8820*/  IMAD.IADD R9, R162, 0x1, R163 ;  /* 0x00000001a2097824 */ /* 0x000fe200078e02a3 */
[----:B------:R-:W-:-:S10]  /*8830*/  MOV R0, RZ ;  /* 0x000000ff00007202 */ /* 0x000fd40000000f00 */
        /* <DEDUP_REMOVED lines=30> */
.L_x_1411:
[----:B------:R-:W-:Y:S05]  /*8a20*/  BSYNC B0 ;  /* 0x0000000000007941 */ /* 0x000fea0003800000 */
.L_x_1410:
[----:B-1----:R-:W2:Y:S01]  /*8a30*/  LDL R2, [R1+0x40] ;  /* 0x0000400001027983 */ /* 0x002ea20000100800 */
        /* <DEDUP_REMOVED lines=64> */
[----:B--2---:R-:W-:-:S04]  /*8e40*/  IMAD R218, R2, R0, RZ ;  /* 0x0000000002da7224 */ /* 0x004fc800078e02ff */
[--C-:B------:R-:W-:Y:S01]  /*8e50*/  IMAD.IADD R2, R218, 0x1, R0.reuse ;  /* 0x00000001da027824 */ /* 0x100fe200078e0200 */
[----:B------:R-:W-:-:S04]  /*8e60*/  PRMT R0, RZ, 0x7610, R0 ;  /* 0x00007610ff007816 */ /* 0x000fc80000000000 */
[----:B------:R-:W-:Y:S02]  /*8e70*/  IMNMX R114, R149, R2, PT ;  /* 0x0000000295727217 */ /* 0x000fe40003800200 */
[----:B------:R-:W-:Y:S02]  /*8e80*/  CS2R R148, SRZ ;  /* 0x0000000000947805 */ /* 0x000fe4000001ff00 */
[----:B------:R-:W-:Y:S01]  /*8e90*/  ISETP.GT.AND P0, PT, R114, R218, PT ;  /* 0x000000da7200720c */ /* 0x000fe20003f04270 */
[----:B------:R1:W-:-:S12]  /*8ea0*/  STL [R1+0x8], R114 ;  /* 0x0000087201007387 */ /* 0x0003d80000100800 */
[----:B------:R-:W-:Y:S05]  /*8eb0*/  @!P0 BRA `(.L_x_1412) ;  /* 0x0000d74000008947 */ /* 0x000fea0003800000 */
[----:B------:R-:W2:Y:S04]  /*8ec0*/  LDL R118, [R1+0x4] ;  /* 0x0000040001767983 */ /* 0x000ea80000100800 */
[----:B------:R-:W3:Y:S04]  /*8ed0*/  LDL R115, [R1] ;  /* 0x0000000001737983 */ /* 0x000ee80000100800 */
[----:B------:R-:W4:Y:S01]  /*8ee0*/  LDL R19, [R1+0x14] ;  /* 0x0000140001137983 */ /* 0x000f220000100800 */
[----:B------:R-:W-:-:S04]  /*8ef0*/  ISETP.NE.U32.AND P0, PT, RZ, c[0x0][0x340], PT ;  /* 0x0000d000ff007a0c */ /* 0x000fc80003f05070 */
[----:B------:R-:W-:-:S13]  /*8f00*/  ISETP.NE.AND.EX P0, PT, RZ, c[0x0][0x344], PT, P0 ;  /* 0x0000d100ff007a0c */ /* 0x000fda0003f05300 */
[----:B------:R-:W-:-:S04]  /*8f10*/  @P0 IMAD.MOV.U32 R2, RZ, RZ, 0x4 ;  /* 0x00000004ff020424 */ /* 0x000fc800078e00ff */
[----:B------:R-:W-:-:S05]  /*8f20*/  @P0 IMAD.WIDE R2, R217, R2, c[0x0][0x340] ;  /* 0x0000d000d9020625 */ /* 0x000fca00078e0202 */
[----:B------:R1:W4:Y:S01]  /*8f30*/  @P0 LDG.E R16, [R2.64] ;  /* 0x0000000602100981 */ /* 0x000322000c1e1900 */
[----:B------:R-:W-:Y:S01]  /*8f40*/  SHF.R.S32.HI R0, RZ, 0x1f, R176 ;  /* 0x0000001fff007819 */ /* 0x000fe200000114b0 */
[----:B------:R-:W-:Y:S01]  /*8f50*/  IMAD.MOV.U32 R4, RZ, RZ, c[0x0][0x2c4] ;  /* 0x0000b100ff047624 */ /* 0x000fe200078e00ff */
[----:B------:R-:W-:Y:S02]  /*8f60*/  ISETP.NE.U32.AND P2, PT, RZ, c[0x0][0x348], PT ;  /* 0x0000d200ff007a0c */ /* 0x000fe40003f45070 */
[----:B------:R-:W-:Y:S01]  /*8f70*/  ISETP.GE.AND P5, PT, R134, c[0x0][0x1d4], PT ;  /* 0x0000750086007a0c */ /* 0x000fe20003fa6270 */
[----:B------:R-:W-:Y:S01]  /*8f80*/  IMAD R0, R0, c[0x0][0x178], RZ ;  /* 0x00005e0000007a24 */ /* 0x000fe200078e02ff */
[----:B------:R-:W-:Y:S02]  /*8f90*/  ISETP.NE.AND.EX P2, PT, RZ, c[0x0][0x34c], PT, P2 ;  /* 0x0000d300ff007a0c */ /* 0x000fe40003f45320 */
[----:B------:R-:W-:Y:S01]  /*8fa0*/  ISETP.NE.AND P3, PT, R4, 0x1, PT ;  /* 0x000000010400780c */ /* 0x000fe20003f65270 */
[----:B------:R-:W-:Y:S01]  /*8fb0*/  IMAD R0, R176, c[0x0][0x17c], R0 ;  /* 0x00005f00b0007a24 */ /* 0x000fe200078e0200 */
[----:B------:R-:W-:-:S02]  /*8fc0*/  SEL R6, R217, RZ, !P2 ;  /* 0x000000ffd9067207 */ /* 0x000fc40005000000 */
[----:B------:R-:W-:Y:S02]  /*8fd0*/  SHF.R.S32.HI R10, RZ, 0x1f, R205 ;  /* 0x0000001fff0a7819 */ /* 0x000fe400000114cd */
[----:B------:R-:W-:Y:S02]  /*8fe0*/  IADD3 R4, P1, R205, R9, RZ ;  /* 0x00000009cd047210 */ /* 0x000fe40007f3e0ff */
[----:B------:R-:W-:Y:S02]  /*8ff0*/  ISETP.GE.AND P4, PT, R132, c[0x0][0x1d4], PT ;  /* 0x0000750084007a0c */ /* 0x000fe40003f86270 */
[----:B------:R-:W-:Y:S02]  /*9000*/  LEA.HI.X.SX32 R12, R9, R10, 0x1, P1 ;  /* 0x0000000a090c7211 */ /* 0x000fe400008f0eff */
[----:B------:R-:W-:Y:S02]  /*9010*/  LOP3.LUT R206, R206, 0xfffffffb, RZ, 0xc0, !PT ;  /* 0xfffffffbcece7812 */ /* 0x000fe400078ec0ff */
[----:B------:R-:W-:Y:S01]  /*9020*/  ISETP.GE.AND P1, PT, R208, c[0x0][0x1d4], PT ;  /* 0x00007500d0007a0c */ /* 0x000fe20003f26270 */
[----:B-1----:R-:W-:Y:S01]  /*9030*/  IMAD.WIDE.U32 R2, R176, c[0x0][0x178], RZ ;  /* 0x00005e00b0027a25 */ /* 0x002fe200078e00ff */
[----:B------:R-:W-:-:S02]  /*9040*/  @P5 LOP3.LUT R206, R206, 0x4, RZ, 0xfc, !PT ;  /* 0x00000004cece5812 */ /* 0x000fc400078efcff */
[----:B------:R-:W-:Y:S01]  /*9050*/  SEL R14, RZ, 0x1, P4 ;  /* 0x00000001ff0e7807 */ /* 0x000fe20002000000 */
[----:B------:R-:W-:Y:S01]  /*9060*/  IMAD.IADD R3, R3, 0x1, R0 ;  /* 0x0000000103037824 */ /* 0x000fe200078e0200 */
[----:B------:R-:W-:Y:S02]  /*9070*/  LEA R0, R215, R205, 0x5 ;  /* 0x000000cdd7007211 */ /* 0x000fe400078e28ff */
[----:B------:R-:W-:Y:S02]  /*9080*/  LOP3.LUT R206, R206, 0xfffffff7, RZ, 0xc0, !PT ;  /* 0xfffffff7cece7812 */ /* 0x000fe400078ec0ff */
[----:B------:R-:W-:Y:S02]  /*9090*/  IADD3 R88, R114, -0x1, RZ ;  /* 0xffffffff72587810 */ /* 0x000fe40007ffe0ff */
[----:B------:R-:W-:Y:S02]  /*90a0*/  @P4 LOP3.LUT R206, R206, 0x8, RZ, 0xfc, !PT ;  /* 0x00000008cece4812 */ /* 0x000fe400078efcff */
[----:B------:R-:W-:-:S02]  /*90b0*/  ISETP.GE.AND P4, PT, R134, c[0x0][0x198], PT ;  /* 0x0000660086007a0c */ /* 0x000fc40003f86270 */
[----:B------:R-:W-:Y:S02]  /*90c0*/  LOP3.LUT R206, R206, 0xfffffffd, RZ, 0xc0, !PT ;  /* 0xfffffffdcece7812 */ /* 0x000fe400078ec0ff */
[----:B--2---:R-:W-:Y:S02]  /*90d0*/  SEL R7, R118, RZ, !P2 ;  /* 0x000000ff76077207 */ /* 0x004fe40005000000 */
[----:B------:R-:W-:Y:S01]  /*90e0*/  ISETP.GE.AND P2, PT, R207, c[0x0][0x1d4], PT ;  /* 0x00007500cf007a0c */ /* 0x000fe20003f46270 */
[----:B---3--:R-:W-:-:S04]  /*90f0*/  IMAD.WIDE.U32 R2, R115, c[0x0][0x1b8], R2 ;  /* 0x00006e0073027a25 */ /* 0x008fc800078e0002 */
[----:B------:R-:W-:Y:S02]  /*9100*/  IMAD R7, R7, c[0x0][0x1c0], RZ ;  /* 0x0000700007077a24 */ /* 0x000fe400078e02ff */
[----:B----4-:R-:W-:Y:S02]  /*9110*/  IMAD R5, R19, 0x80, R0 ;  /* 0x0000008013057824 */ /* 0x010fe400078e0200 */
[----:B------:R-:W-:Y:S02]  /*9120*/  IMAD R3, R115, c[0x0][0x1bc], R3 ;  /* 0x00006f0073037a24 */ /* 0x000fe400078e0203 */
[----:B------:R-:W-:Y:S02]  /*9130*/  IMAD R15, R6, c[0x0][0x1c4], R7 ;  /* 0x00007100060f7a24 */ /* 0x000fe400078e0207 */
[----:B------:R-:W-:Y:S01]  /*9140*/  @P2 LOP3.LUT R206, R206, 0x2, RZ, 0xfc, !PT ;  /* 0x00000002cece2812 */ /* 0x000fe200078efcff */
[----:B------:R-:W-:-:S03]  /*9150*/  @P3 IMAD.HI.U32 R8, R5, c[0x0][0x2c8], RZ ;  /* 0x0000b20005083a27 */ /* 0x000fc600078e00ff */
[----:B------:R-:W-:Y:S01]  /*9160*/  LOP3.LUT R206, R206, 0xfffffffe, RZ, 0xc0, !PT ;  /* 0xfffffffecece7812 */ /* 0x000fe200078ec0ff */
[----:B------:R-:W-:Y:S01]  /*9170*/  IMAD.WIDE.U32 R6, R6, c[0x0][0x1c0], R2 ;  /* 0x0000700006067a25 */ /* 0x000fe200078e0002 */
[----:B------:R-:W-:Y:S02]  /*9180*/  MOV R2, R132 ;  /* 0x0000008400027202 */ /* 0x000fe40000000f00 */
[----:B------:R-:W-:Y:S01]  /*9190*/  @P1 LOP3.LUT R206, R206, 0x1, RZ, 0xfc, !PT ;  /* 0x00000001cece1812 */ /* 0x000fe200078efcff */
[----:B------:R-:W-:Y:S02]  /*91a0*/  IMAD.MOV.U32 R3, RZ, RZ, R133 ;  /* 0x000000ffff037224 */ /* 0x000fe400078e0085 */
[----:B------:R-:W-:Y:S01]  /*91b0*/  IMAD.MOV.U32 R0, RZ, RZ, R5 ;  /* 0x000000ffff007224 */ /* 0x000fe200078e0005 */
[----:B------:R-:W-:Y:S01]  /*91c0*/  @P3 SHF.R.U32.HI R0, RZ, c[0x0][0x2cc], R8 ;  /* 0x0000b300ff003a19 */ /* 0x000fe20000011608 */
[----:B------:R-:W-:Y:S01]  /*91d0*/  IMAD.WIDE.U32 R10, R4, c[0x0][0x1e0], R2 ;  /* 0x00007800040a7a25 */ /* 0x000fe200078e0002 */
[----:B------:R-:W-:-:S02]  /*91e0*/  ISETP.GE.AND P3, PT, R207, c[0x0][0x198], PT ;  /* 0x00006600cf007a0c */ /* 0x000fc40003f66270 */
[----:B------:R-:W-:Y:S01]  /*91f0*/  SHF.R.S32.HI R13, RZ, 0x1f, R0 ;  /* 0x0000001fff0d7819 */ /* 0x000fe20000011400 */
[----:B------:R-:W-:Y:S01]  /*9200*/  IMAD.WIDE.U32 R8, R4, c[0x0][0x208], R2 ;  /* 0x0000820004087a25 */ /* 0x000fe200078e0002 */
[----:B------:R-:W-:Y:S02]  /*9210*/  SEL R3, RZ, 0xffffffff, P5 ;  /* 0xffffffffff037807 */ /* 0x000fe40002800000 */
[----:B------:R-:W-:Y:S01]  /*9220*/  ISETP.GE.AND P5, PT, R132, c[0x0][0x198], PT ;  /* 0x0000660084007a0c */ /* 0x000fe20003fa6270 */
[C---:B------:R-:W-:Y:S02]  /*9230*/  IMAD R2, R12.reuse, c[0x0][0x1e0], RZ ;  /* 0x000078000c027a24 */ /* 0x040fe400078e02ff */
[----:B------:R-:W-:Y:S02]  /*9240*/  IMAD R12, R12, c[0x0][0x208], RZ ;  /* 0x000082000c0c7a24 */ /* 0x000fe400078e02ff */
[----:B------:R-:W-:Y:S01]  /*9250*/  IMAD R17, R4, c[0x0][0x1e4], R2 ;  /* 0x0000790004117a24 */ /* 0x000fe200078e0202 */
[----:B------:R-:W-:Y:S01]  /*9260*/  IADD3 R2, -R0, RZ, RZ ;  /* 0x000000ff00027210 */ /* 0x000fe20007ffe1ff */
[----:B------:R-:W-:-:S02]  /*9270*/  IMAD.SHL.U32 R18, R3, 0x2, RZ ;  /* 0x0000000203127824 */ /* 0x000fc400078e00ff */
[----:B------:R-:W-:Y:S01]  /*9280*/  IMAD.IADD R3, R7, 0x1, R15 ;  /* 0x0000000107037824 */ /* 0x000fe200078e020f */
[----:B------:R-:W-:Y:S01]  /*9290*/  IADD3 R7, R11, R17, RZ ;  /* 0x000000110b077210 */ /* 0x000fe20007ffe0ff */
[----:B------:R-:W-:Y:S01]  /*92a0*/  IMAD R15, R4, c[0x0][0x20c], R12 ;  /* 0x00008300040f7a24 */ /* 0x000fe200078e020c */
[----:B------:R-:W-:Y:S01]  /*92b0*/  LOP3.LUT R14, R18, 0x2, R14, 0xe2, !PT ;  /* 0x00000002120e7812 */ /* 0x000fe200078ee20e */
[----:B------:R-:W-:Y:S01]  /*92c0*/  IMAD R12, R2, c[0x0][0x2c4], R5 ;  /* 0x0000b100020c7a24 */ /* 0x000fe200078e0205 */
[----:B------:R-:W-:Y:S01]  /*92d0*/  LEA R11, R19, R205, 0x7 ;  /* 0x000000cd130b7211 */ /* 0x000fe200078e38ff */
[----:B------:R-:W-:Y:S02]  /*92e0*/  IMAD R4, R13, c[0x0][0x1b0], RZ ;  /* 0x00006c000d047a24 */ /* 0x000fe400078e02ff */
[----:B------:R-:W-:Y:S01]  /*92f0*/  IMAD.MOV.U32 R2, RZ, RZ, R6 ;  /* 0x000000ffff027224 */ /* 0x000fe200078e0006 */
[----:B------:R-:W-:Y:S01]  /*9300*/  SEL R6, RZ, 0x4, P2 ;  /* 0x00000004ff067807 */ /* 0x000fe20001000000 */
[C---:B------:R-:W-:Y:S01]  /*9310*/  IMAD R13, R0.reuse, c[0x0][0x1b4], R4 ;  /* 0x00006d00000d7a24 */ /* 0x040fe200078e0204 */
[----:B------:R-:W-:Y:S01]  /*9320*/  SEL R4, RZ, 0x8, P1 ;  /* 0x00000008ff047807 */ /* 0x000fe20000800000 */
[----:B------:R-:W-:Y:S01]  /*9330*/  IMAD.WIDE.U32 R2, R0, c[0x0][0x1b0], R2 ;  /* 0x00006c0000027a25 */ /* 0x000fe200078e0002 */
[----:B------:R-:W-:-:S02]  /*9340*/  SHF.R.S32.HI R0, RZ, 0x1f, R12 ;  /* 0x0000001fff007819 */ /* 0x000fc4000001140c */
[----:B------:R-:W-:Y:S01]  /*9350*/  LOP3.LUT R56, R4, R14, R6, 0xfe, !PT ;  /* 0x0000000e04387212 */ /* 0x000fe200078efe06 */
[----:B------:R-:W-:Y:S01]  /*9360*/  IMAD.IADD R3, R3, 0x1, R13 ;  /* 0x0000000103037824 */ /* 0x000fe200078e020d */
[----:B------:R-:W-:Y:S01]  /*9370*/  MOV R6, R10 ;  /* 0x0000000a00067202 */ /* 0x000fe20000000f00 */
[----:B------:R-:W-:Y:S01]  /*9380*/  IMAD R0, R0, c[0x0][0x1a8], RZ ;  /* 0x00006a0000007a24 */ /* 0x000fe200078e02ff */
[----:B------:R-:W-:Y:S01]  /*9390*/  ISETP.NE.U32.AND P1, PT, RZ, c[0x0][0x350], PT ;  /* 0x0000d400ff007a0c */ /* 0x000fe20003f25070 */
[----:B------:R-:W-:Y:S01]  /*93a0*/  IMAD.IADD R5, R9, 0x1, R15 ;  /* 0x0000000109057824 */ /* 0x000fe200078e020f */
[----:B------:R-:W-:Y:S01]  /*93b0*/  ISETP.GE.AND P2, PT, R208, c[0x0][0x198], PT ;  /* 0x00006600d0007a0c */ /* 0x000fe20003f46270 */
[----:B------:R-:W-:Y:S01]  /*93c0*/  IMAD R10, R12, c[0x0][0x1ac], R0 ;  /* 0x00006b000c0a7a24 */ /* 0x000fe200078e0200 */
[----:B------:R-:W-:Y:S01]  /*93d0*/  @P0 SHF.R.S32.HI R0, RZ, 0x1f, R16 ;  /* 0x0000001fff000819 */ /* 0x000fe20000011410 */
[----:B------:R-:W-:Y:S01]  /*93e0*/  IMAD.MOV.U32 R4, RZ, RZ, R8 ;  /* 0x000000ffff047224 */ /* 0x000fe200078e0008 */
[----:B------:R-:W-:Y:S01]  /*93f0*/  ISETP.NE.AND.EX P1, PT, RZ, c[0x0][0x354], PT, P1 ;  /* 0x0000d500ff007a0c */ /* 0x000fe20003f25310 */
[----:B------:R-:W-:Y:S01]  /*9400*/  IMAD.WIDE.U32 R6, R115, c[0x0][0x1e8], R6 ;  /* 0x00007a0073067a25 */ /* 0x000fe200078e0006 */
[----:B------:R-:W-:-:S03]  /*9410*/  @!P0 MOV R16, R217 ;  /* 0x000000d900108202 */ /* 0x000fc60000000f00 */
[----:B------:R-:W-:Y:S02]  /*9420*/  @!P0 IMAD.MOV.U32 R0, RZ, RZ, R118 ;  /* 0x000000ffff008224 */ /* 0x000fe400078e0076 */
[----:B------:R-:W-:-:S04]  /*9430*/  IMAD.WIDE.U32 R8, R12, c[0x0][0x1a8], R2 ;  /* 0x00006a000c087a25 */ /* 0x000fc800078e0002 */
[----:B------:R-:W-:Y:S01]  /*9440*/  IMAD.WIDE.U32 R2, R115, c[0x0][0x210], R4 ;  /* 0x0000840073027a25 */ /* 0x000fe200078e0004 */
[----:B------:R-:W-:-:S03]  /*9450*/  LEA R15, P0, R8, c[0x0][0x160], 0x1 ;  /* 0x00005800080f7a11 */ /* 0x000fc600078008ff */
[C---:B------:R-:W-:Y:S01]  /*9460*/  IMAD R5, R115.reuse, c[0x0][0x1ec], R7 ;  /* 0x00007b0073057a24 */ /* 0x040fe200078e0207 */
[----:B------:R-:W-:Y:S01]  /*9470*/  SEL R7, R0, RZ, !P1 ;  /* 0x000000ff00077207 */ /* 0x000fe20004800000 */
[----:B------:R-:W-:Y:S01]  /*9480*/  IMAD R3, R115, c[0x0][0x214], R3 ;  /* 0x0000850073037a24 */ /* 0x000fe200078e0203 */
[----:B------:R-:W-:Y:S01]  /*9490*/  SEL R0, R16, RZ, !P1 ;  /* 0x000000ff10007207 */ /* 0x000fe20004800000 */
[----:B------:R-:W-:Y:S02]  /*94a0*/  IMAD.MOV.U32 R4, RZ, RZ, R6 ;  /* 0x000000ffff047224 */ /* 0x000fe400078e0006 */
[C---:B------:R-:W-:Y:S02]  /*94b0*/  IMAD R6, R7.reuse, c[0x0][0x1f0], RZ ;  /* 0x00007c0007067a24 */ /* 0x040fe400078e02ff */
[----:B------:R-:W-:Y:S02]  /*94c0*/  IMAD R7, R7, c[0x0][0x218], RZ ;  /* 0x0000860007077a24 */ /* 0x000fe400078e02ff */
[----:B------:R-:W-:-:S04]  /*94d0*/  IMAD.WIDE.U32 R212, R0, c[0x0][0x218], R2 ;  /* 0x0000860000d47a25 */ /* 0x000fc800078e0002 */
[----:B------:R-:W-:-:S04]  /*94e0*/  IMAD.WIDE.U32 R210, R0, c[0x0][0x1f0], R4 ;  /* 0x00007c0000d27a25 */ /* 0x000fc800078e0004 */
[C---:B------:R-:W-:Y:S02]  /*94f0*/  IMAD R2, R0.reuse, c[0x0][0x1f4], R6 ;  /* 0x00007d0000027a24 */ /* 0x040fe400078e0206 */
[----:B------:R-:W-:Y:S02]  /*9500*/  IMAD.IADD R9, R9, 0x1, R10 ;  /* 0x0000000109097824 */ /* 0x000fe400078e020a */
[----:B------:R-:W-:Y:S02]  /*9510*/  IMAD R0, R0, c[0x0][0x21c], R7 ;  /* 0x0000870000007a24 */ /* 0x000fe400078e0207 */
[----:B------:R-:W-:Y:S01]  /*9520*/  IMAD.IADD R209, R211, 0x1, R2 ;  /* 0x00000001d3d17824 */ /* 0x000fe200078e0202 */
[----:B------:R-:W-:Y:S02]  /*9530*/  LEA.HI.X R13, R8, c[0x0][0x164], R9, 0x1, P0 ;  /* 0x00005900080d7a11 */ /* 0x000fe400000f0c09 */
[----:B------:R-:W-:Y:S01]  /*9540*/  IADD3 R214, R213, R0, RZ ;  /* 0x00000000d5d67210 */ /* 0x000fe20007ffe0ff */
[----:B------:R-:W-:Y:S05]  /*9550*/  BRA.DIV ~URZ, `(.L_x_1413) ;  /* 0x000124527f007947 */ /* 0x000fea000b800000 */
[----:B------:R1:W2:Y:S02]  /*9560*/  SHFL.IDX PT, R10, R13, RZ, 0x181f ;  /* 0x00181fff0d0a7589 */ /* 0x0002a400000e0000 */
.L_x_1546:
[----:B------:R-:W-:Y:S05]  /*9570*/  BRA.DIV ~URZ, `(.L_x_1414) ;  /* 0x000124a27f007947 */ /* 0x000fea000b800000 */
[----:B------:R3:W4:Y:S02]  /*9580*/  SHFL.IDX PT, R0, R15, RZ, 0x181f ;  /* 0x00181fff0f007589 */ /* 0x00072400000e0000 */
.L_x_1547:
[----:B------:R-:W-:Y:S01]  /*9590*/  IMAD R37, R177, c[0x0][0x2c4], RZ ;  /* 0x0000b100b1257a24 */ /* 0x000fe200078e02ff */
[----:B------:R-:W-:Y:S01]  /*95a0*/  SHF.R.S32.HI R50, RZ, 0x1f, R134 ;  /* 0x0000001fff327819 */ /* 0x000fe20000011486 */
[----:B------:R-:W-:Y:S01]  /*95b0*/  BSSY B0, `(.L_x_1415) ;  /* 0x0000017000007945 */ /* 0x000fe20003800000 */
[----:B------:R-:W-:-:S02]  /*95c0*/  SHF.R.S32.HI R12, RZ, 0x1f, R207 ;  /* 0x0000001fff0c7819 */ /* 0x000fc400000114cf */
[----:B------:R-:W-:Y:S02]  /*95d0*/  ISETP.GE.AND P6, PT, R11, R37, PT ;  /* 0x000000250b00720c */ /* 0x000fe40003fc6270 */
[----:B------:R-:W-:Y:S02]  /*95e0*/  LEA.HI R49, R50, R134, RZ, 0x3 ;  /* 0x0000008632317211 */ /* 0x000fe400078f18ff */
[----:B------:R-:W-:Y:S02]  /*95f0*/  SHF.R.S32.HI R14, RZ, 0x1f, R208 ;  /* 0x0000001fff0e7819 */ /* 0x000fe400000114d0 */
        /* <DEDUP_REMOVED lines=18> */
.L_x_1416:
[----:B------:R-:W-:Y:S05]  /*9720*/  BSYNC B0 ;  /* 0x0000000000007941 */ /* 0x000fea0003800000 */
.L_x_1415:
[----:B------:R-:W-:Y:S05]  /*9730*/  BRA.DIV ~URZ, `(.L_x_1417) ;  /* 0x000123427f007947 */ /* 0x000fea000b800000 */
[----:B--2---:R2:W1:Y:S04]  /*9740*/  SHFL.IDX PT, R10, R13, 0x1, 0x181f ;  /* 0x00381f000d0a7f89 */ /* 0x00446800000e0000 */
[----:B----4-:R2:W4:Y:S02]  /*9750*/  SHFL.IDX PT, R0, R15, 0x1, 0x181f ;  /* 0x00381f000f007f89 */ /* 0x01052400000e0000 */
.L_x_1548:
[----:B------:R-:W-:Y:S01]  /*9760*/  IADD3 R2, R11, 0x20, RZ ;  /* 0x000000200b027810 */ /* 0x000fe20007ffe0ff */
[----:B------:R-:W-:Y:S03]  /*9770*/  BSSY B0, `(.L_x_1418) ;  /* 0x0000012000007945 */ /* 0x000fe60003800000 */
[----:B------:R-:W-:-:S13]  /*9780*/  ISETP.GE.AND P0, PT, R2, R37, PT ;  /* 0x000000250200720c */ /* 0x000fda0003f06270 */
        /* <DEDUP_REMOVED lines=16> */
.L_x_1419:
[----:B------:R-:W-:Y:S05]  /*9890*/  BSYNC B0 ;  /* 0x0000000000007941 */ /* 0x000fea0003800000 */
.L_x_1418:
[----:B------:R-:W-:Y:S05]  /*98a0*/  BRA.DIV ~URZ, `(.L_x_1420) ;  /* 0x000122927f007947 */ /* 0x000fea000b800000 */
[----:B-1----:R1:W2:Y:S02]  /*98b0*/  SHFL.IDX PT, R10, R13, 0x2, 0x181f ;  /* 0x00581f000d0a7f89 */ /* 0x0022a400000e0000 */
.L_x_1549:
[----:B------:R-:W-:Y:S05]  /*98c0*/  BRA.DIV ~URZ, `(.L_x_1421) ;  /* 0x000122e27f007947 */ /* 0x000fea000b800000 */
[----:B----4-:R4:W1:Y:S02]  /*98d0*/  SHFL.IDX PT, R0, R15, 0x2, 0x181f ;  /* 0x00581f000f007f89 */ /* 0x01086400000e0000 */
.L_x_1550:
        /* <DEDUP_REMOVED lines=19> */
.L_x_1423:
[----:B------:R-:W-:Y:S05]  /*9a10*/  BSYNC B0 ;  /* 0x0000000000007941 */ /* 0x000fea0003800000 */
.L_x_1422:
[----:B------:R-:W-:Y:S05]  /*9a20*/  BRA.DIV ~URZ, `(.L_x_1424) ;  /* 0x000121e27f007947 */ /* 0x000fea000b800000 */
[----:B--2---:R2:W3:Y:S04]  /*9a30*/  SHFL.IDX PT, R10, R13, 0x3, 0x181f ;  /* 0x00781f000d0a7f89 */ /* 0x0044e800000e0000 */
[----:B-1----:R2:W1:Y:S02]  /*9a40*/  SHFL.IDX PT, R0, R15, 0x3, 0x181f ;  /* 0x00781f000f007f89 */ /* 0x00246400000e0000 */
.L_x_1551:
[----:B--2---:R-:W2:Y:S01]  /*9a50*/  LDL R103, [R1+0x8] ;  /* 0x0000080001677983 */ /* 0x004ea20000100800 */
[----:B------:R-:W-:Y:S01]  /*9a60*/  IADD3 R2, R11, 0x60, RZ ;  /* 0x000000600b027810 */ /* 0x000fe20007ffe0ff */
[----:B------:R-:W-:Y:S01]  /*9a70*/  IMAD.MOV.U32 R55, RZ, RZ, 0x30 ;  /* 0x00000030ff377424 */ /* 0x000fe200078e00ff */
[----:B------:R-:W-:Y:S01]  /*9a80*/  SHF.R.S32.HI R54, RZ, 0x1f, R88 ;  /* 0x0000001fff367819 */ /* 0x000fe20000011458 */
[----:B------:R-:W-:Y:S01]  /*9a90*/  IMAD.MOV.U32 R90, RZ, RZ, R210 ;  /* 0x000000ffff5a7224 */ /* 0x000fe200078e00d2 */
[----:B------:R-:W-:Y:S01]  /*9aa0*/  ISETP.GE.AND P0, PT, R2, R37, PT ;  /* 0x000000250200720c */ /* 0x000fe20003f06270 */
[----:B------:R-:W-:-:S12]  /*9ab0*/  IMAD.MOV.U32 R91, RZ, RZ, R209 ;  /* 0x000000ffff5b7224 */ /* 0x000fd800078e00d1 */
        /* <DEDUP_REMOVED lines=10> */
[----:B------:R-:W-:Y:S02]  /*9b60*/  @!P0 LEA R4, P1, R208, R0, 0x1 ;  /* 0x00000000d0048211 */ /* 0x000fe400078208ff */
[----:B------:R-:W-:Y:S01]  /*9b70*/  LOP3.LUT P5, RZ, R206, 0x1, RZ, 0xc0, !PT ;  /* 0x00000001ceff7812 */ /* 0x000fe200078ac0ff */
[----:B------:R3:W-:Y:S01]  /*9b80*/  @!P0 LDGSTS.E.BYPASS.LTC128B.128 [R201+0x17080], [R6.64], !P4 ;  /* 0x1708000006c98fae */ /* 0x0007e2000e101d46 */
[----:B------:R-:W-:Y:S02]  /*9b90*/  @!P0 LEA.HI.X R5, R208, R10, R14, 0x1, P1 ;  /* 0x0000000ad0058211 */ /* 0x000fe400008f0c0e */
[C---:B------:R-:W-:Y:S01]  /*9ba0*/  LOP3.LUT P4, RZ, R206.reuse, 0x2, RZ, 0xc0, !PT ;  /* 0x00000002ceff7812 */ /* 0x040fe2000788c0ff */
[----:B------:R4:W-:Y:S01]  /*9bb0*/  @!P0 LDGSTS.E.BYPASS.LTC128B.128 [R201+0x1b080], [R2.64], !P3 ;  /* 0x1b08000002c98fae */ /* 0x0009e2000d901d46 */
[----:B------:R-:W-:-:S03]  /*9bc0*/  LOP3.LUT P3, RZ, R206, 0x4, RZ, 0xc0, !PT ;  /* 0x00000004ceff7812 */ /* 0x000fc6000786c0ff */
[----:B------:R1:W-:Y:S04]  /*9bd0*/  @!P0 LDGSTS.E.BYPASS.LTC128B.128 [R201+0x1f080], [R4.64], !P2 ;  /* 0x1f08000004c98fae */ /* 0x0003e8000d101d46 */
[----:B------:R-:W0:Y:S01]  /*9be0*/  LDGDEPBAR ;  /* 0x00000000000079af */ /* 0x000e220000000000 */
[----:B------:R-:W-:Y:S01]  /*9bf0*/  WARPSYNC 0xffffffff ;  /* 0xffffffff00007948 */ /* 0x000fe20003800000 */
[----:B---3--:R-:W-:Y:S02]  /*9c00*/  IMAD R7, R54, c[0x0][0x1e0], RZ ;  /* 0x0000780036077a24 */ /* 0x008fe400078e02ff */
[----:B----4-:R-:W-:Y:S01]  /*9c10*/  IMAD.WIDE.U32 R2, R88, c[0x0][0x1e0], RZ ;  /* 0x0000780058027a25 */ /* 0x010fe200078e00ff */
[----:B------:R-:W-:Y:S03]  /*9c20*/  BAR.SYNC.DEFER_BLOCKING 0x0 ;  /* 0x0000000000007b1d */ /* 0x000fe60000010000 */
[----:B--2---:R-:W-:-:S04]  /*9c30*/  IMAD R55, R103, -0x30, R55 ;  /* 0xffffffd067377824 */ /* 0x004fc800078e0237 */
[----:B------:R-:W-:-:S05]  /*9c40*/  IMAD.IADD R89, R178, 0x1, R55 ;  /* 0x00000001b2597824 */ /* 0x000fca00078e0237 */
[----:B------:R-:W-:-:S05]  /*9c50*/  IMNMX R0, R89, 0x30, PT ;  /* 0x0000003059007817 */ /* 0x000fca0003800200 */
[----:B------:R-:W-:Y:S02]  /*9c60*/  IMAD.IADD R6, R0, 0x1, -R205 ;  /* 0x0000000100067824 */ /* 0x000fe400078e0acd */
[----:B------:R-:W-:Y:S02]  /*9c70*/  IMAD R0, R88, c[0x0][0x1e4], R7 ;  /* 0x0000790058007a24 */ /* 0x000fe400078e0207 */
[----:B------:R-:W-:Y:S01]  /*9c80*/  IMAD.MOV.U32 R7, RZ, RZ, 0x20 ;  /* 0x00000020ff077424 */ /* 0x000fe200078e00ff */
[----:B------:R-:W-:Y:S01]  /*9c90*/  ISETP.GE.AND P0, PT, R6, 0x21, PT ;  /* 0x000000210600780c */ /* 0x000fe20003f06270 */
[----:B------:R-:W-:Y:S02]  /*9ca0*/  IMAD.IADD R0, R3, 0x1, R0 ;  /* 0x0000000103007824 */ /* 0x000fe400078e0200 */
[----:B------:R-:W-:-:S04]  /*9cb0*/  IMAD.WIDE.U32 R2, R2, 0x30, R90 ;  /* 0x0000003002027825 */ /* 0x000fc800078e005a */
[----:B------:R-:W-:Y:S02]  /*9cc0*/  IMAD R0, R0, 0x30, RZ ;  /* 0x0000003000007824 */ /* 0x000fe400078e02ff */
[----:B-1----:R-:W-:-:S04]  /*9cd0*/  IMAD.WIDE.U32 R4, R7, c[0x0][0x1e0], RZ ;  /* 0x0000780007047a25 */ /* 0x002fc800078e00ff */
[----:B------:R-:W-:Y:S02]  /*9ce0*/  IMAD R7, R7, c[0x0][0x1e4], RZ ;  /* 0x0000790007077a24 */ /* 0x000fe400078e02ff */
[----:B------:R-:W-:Y:S01]  /*9cf0*/  IMAD.IADD R0, R3, 0x1, R0 ;  /* 0x0000000103007824 */ /* 0x000fe200078e0200 */
[----:B------:R-:W-:-:S04]  /*9d00*/  @P0 IADD3 R3, P1, R2, R4, RZ ;  /* 0x0000000402030210 */ /* 0x000fc80007f3e0ff */
[----:B------:R-:W-:Y:S02]  /*9d10*/  @P0 IADD3.X R7, R0, R5, R7, P1, !PT ;  /* 0x0000000500070210 */ /* 0x000fe40000ffe407 */
[----:B------:R-:W-:-:S13]  /*9d20*/  ISETP.GE.AND P1, PT, R6, 0x1, PT ;  /* 0x000000010600780c */ /* 0x000fda0003f26270 */
[----:B------:R-:W-:-:S04]  /*9d30*/  @P1 LEA R4, P2, R2, c[0x0][0x1c8], 0x1 ;  /* 0x0000720002041a11 */ /* 0x000fc800078408ff */
[----:B------:R-:W-:Y:S02]  /*9d40*/  @P1 LEA.HI.X R5, R2, c[0x0][0x1cc], R0, 0x1, P2 ;  /* 0x0000730002051a11 */ /* 0x000fe400010f0c00 */
[----:B------:R-:W-:-:S04]  /*9d50*/  @P0 LEA R2, P2, R3, c[0x0][0x1c8], 0x1 ;  /* 0x0000720003020a11 */ /* 0x000fc800078408ff */
[----:B------:R-:W-:Y:S02]  /*9d60*/  @P0 LEA.HI.X R3, R3, c[0x0][0x1cc], R7, 0x1, P2 ;  /* 0x0000730003030a11 */ /* 0x000fe400010f0c07 */
[----:B------:R-:W-:-:S13]  /*9d70*/  LOP3.LUT P2, RZ, R206, 0x8, RZ, 0xc0, !PT ;  /* 0x00000008ceff7812 */ /* 0x000fda000784c0ff */
        /* <DEDUP_REMOVED lines=10> */
[----:B------:R1:W-:Y:S01]  /*9e20*/  @P0 LDGSTS.E.BYPASS.LTC128B.128 [R201+0xf880], [R2.64+0x180], !P5 ;  /* 0x0f88018002c90fae */ /* 0x0003e2000e901d46 */
[----:B------:R-:W-:-:S03]  /*9e30*/  ISETP.LT.AND P0, PT, RZ, c[0x0][0x27c], PT ;  /* 0x00009f00ff007a0c */ /* 0x000fc60003f01270 */
[----:B------:R-:W0:Y:S10]  /*9e40*/  LDGDEPBAR ;  /* 0x00000000000079af */ /* 0x000e340000000000 */
[----:B------:R-:W-:Y:S05]  /*9e50*/  @P0 BRA `(.L_x_1425) ;  /* 0x0000002000000947 */ /* 0x000fea0003800000 */
[----:B------:R-:W-:-:S04]  /*9e60*/  DEPBAR.LE SB0, 0x1 ;  /* 0x000080400000791a */ /* 0x000fc80000000000 */
[----:B------:R-:W-:Y:S05]  /*9e70*/  BRA `(.L_x_1426) ;  /* 0x0000695000007947 */ /* 0x000fea0003800000 */
.L_x_1425:
        /* <DEDUP_REMOVED lines=19> */
[----:B------:R-:W-:Y:S01]  /*9fb0*/  CS2R R20, SRZ ;  /* 0x0000000000147805 */ /* 0x000fe2000001ff00 */
        /* <DEDUP_REMOVED lines=39> */
[----:B------:R-:W-:Y:S01]  /*a230*/  IMAD.SHL.U32 R0, R140, 0x2, RZ ;  /* 0x000000028c007824 */ /* 0x000fe200078e00ff */
        /* <DEDUP_REMOVED lines=14> */
.L_x_1429:
[----:B-123--:R-:W-:Y:S05]  /*a320*/  BSYNC B0 ;  /* 0x0000000000007941 */ /* 0x00efea0003800000 */
.L_x_1428:
[----:B------:R-:W2:Y:S01]  /*a330*/  LDL R38, [R1+0x14] ;  /* 0x0000140001267983 */ /* 0x000ea20000100800 */
[----:B-----5:R-:W-:Y:S01]  /*a340*/  IMAD.MOV.U32 R35, RZ, RZ, R14 ;  /* 0x000000ffff237224 */ /* 0x020fe200078e000e */
[----:B------:R-:W-:Y:S01]  /*a350*/  SHF.R.U64 R2, R14, 0x10, R15 ;  /* 0x000000100e027819 */ /* 0x000fe2000000120f */
[----:B------:R-:W-:Y:S01]  /*a360*/  IMAD.MOV.U32 R30, RZ, RZ, R18 ;  /* 0x000000ffff1e7224 */ /* 0x000fe200078e0012 */
[--C-:B------:R-:W-:Y:S01]  /*a370*/  SHF.R.U64 R28, R18, 0x10, R19.reuse ;  /* 0x00000010121c7819 */ /* 0x100fe20000001213 */
[----:B------:R-:W-:Y:S01]  /*a380*/  IMAD.MOV.U32 R29, RZ, RZ, R19 ;  /* 0x000000ffff1d7224 */ /* 0x000fe200078e0013 */
[----:B------:R-:W-:Y:S01]  /*a390*/  PRMT R35, R35, 0x5410, R2 ;  /* 0x0000541023237816 */ /* 0x000fe20000000002 */
[----:B------:R-:W-:Y:S01]  /*a3a0*/  IMAD.MOV.U32 R36, RZ, RZ, R15 ;  /* 0x000000ffff247224 */ /* 0x000fe200078e000f */
[----:B------:R-:W-:Y:S01]  /*a3b0*/  PRMT R28, R30, 0x5410, R28 ;  /* 0x000054101e1c7816 */ /* 0x000fe2000000001c */
        /* <DEDUP_REMOVED lines=20> */
[--C-:B------:R-:W-:Y:S01]  /*a500*/  IMAD.MOV.U32 R9, RZ, RZ, R11.reuse ;  /* 0x000000ffff097224 */ /* 0x100fe200078e000b */
        /* <DEDUP_REMOVED lines=20> */
[----:B------:R-:W-:Y:S01]  /*a650*/  PRMT R25, R5, 0x5410, R0 ;  /* 0x0000541005197816 */ /* 0x000fe20000000000 */
[----:B------:R-:W-:Y:S01]  /*a660*/  BAR.SYNC.DEFER_BLOCKING 0x0 ;  /* 0x0000000000007b1d */ /* 0x000fe20000010000 */
[----:B--2---:R-:W-:-:S05]  /*a670*/  IMAD R2, R38, -0x80, R37 ;  /* 0xffffff8026027824 */ /* 0x004fca00078e0225 */
[----:B------:R-:W-:-:S04]  /*a680*/  IMNMX R30, R2, 0x80, PT ;  /* 0x00000080021e7817 */ /* 0x000fc80003800200 */
[----:B------:R-:W-:-:S13]  /*a690*/  ISETP.GE.AND P0, PT, R205, R30, PT ;  /* 0x0000001ecd00720c */ /* 0x000fda0003f06270 */
        /* <DEDUP_REMOVED lines=42> */
.L_x_1433:
[----:B------:R-:W-:Y:S05]  /*a940*/  BSYNC B0 ;  /* 0x0000000000007941 */ /* 0x000fea0003800000 */
.L_x_1432:
        /* <DEDUP_REMOVED lines=41> */
.L_x_1435:
[----:B------:R-:W-:Y:S05]  /*abe0*/  BSYNC B0 ;  /* 0x0000000000007941 */ /* 0x000fea0003800000 */
.L_x_1434:
        /* <DEDUP_REMOVED lines=41> */
.L_x_1437:
[----:B------:R-:W-:Y:S05]  /*ae80*/  BSYNC B0 ;  /* 0x0000000000007941 */ /* 0x000fea0003800000 */
.L_x_1436:
        /* <DEDUP_REMOVED lines=40> */
.L_x_1431:
[----:B------:R-:W-:Y:S05]  /*b110*/  BSYNC B1 ;  /* 0x0000000000017941 */ /* 0x000fea0003800000 */
.L_x_1430:
        /* <DEDUP_REMOVED lines=45> */
.L_x_1441:
[----:B------:R-:W-:Y:S05]  /*b3f0*/  BSYNC B0 ;  /* 0x0000000000007941 */ /* 0x000fea0003800000 */
.L_x_1440:
        /* <DEDUP_REMOVED lines=41> */
.L_x_1443:
[----:B------:R-:W-:Y:S05]  /*b690*/  BSYNC B0 ;  /* 0x0000000000007941 */ /* 0x000fea0003800000 */
.L_x_1442:
        /* <DEDUP_REMOVED lines=41> */
.L_x_1445:
[----:B------:R-:W-:Y:S05]  /*b930*/  BSYNC B0 ;  /* 0x0000000000007941 */ /* 0x000fea0003800000 */
.L_x_1444:
        /* <DEDUP_REMOVED lines=40> */
.L_x_1439:
[----:B------:R-:W-:Y:S05]  /*bbc0*/  BSYNC B1 ;  /* 0x0000000000017941 */ /* 0x000fea0003800000 */
.L_x_1438:
        /* <DEDUP_REMOVED lines=45> */
.L_x_1449:
[----:B------:R-:W-:Y:S05]  /*bea0*/  BSYNC B0 ;  /* 0x0000000000007941 */ /* 0x000fea0003800000 */
.L_x_1448:
        /* <DEDUP_REMOVED lines=41> */
.L_x_1451:
[----:B------:R-:W-:Y:S05]  /*c140*/  BSYNC B0 ;  /* 0x0000000000007941 */ /* 0x000fea0003800000 */
.L_x_1450:
        /* <DEDUP_REMOVED lines=41> */
.L_x_1453:
[----:B------:R-:W-:Y:S05]  /*c3e0*/  BSYNC B0 ;  /* 0x0000000000007941 */ /* 0x000fea0003800000 */
.L_x_1452:
        /* <DEDUP_REMOVED lines=40> */
.L_x_1447:
[----:B------:R-:W-:Y:S05]  /*c670*/  BSYNC B1 ;  /* 0x0000000000017941 */ /* 0x000fea0003800000 */
.L_x_1446:
        /* <DEDUP_REMOVED lines=44> */
.L_x_1456:
[----:B------:R-:W-:Y:S05]  /*c940*/  BSYNC B0 ;  /* 0x0000000000007941 */ /* 0x000fea0003800000 */
.L_x_1455:
        /* <DEDUP_REMOVED lines=41> */
.L_x_1458:
[----:B------:R-:W-:Y:S05]  /*cbe0*/  BSYNC B0 ;  /* 0x0000000000007941 */ /* 0x000fea0003800000 */
.L_x_1457:
        /* <DEDUP_REMOVED lines=41> */
.L_x_1460:
[----:B------:R-:W-:Y:S05]  /*ce80*/  BSYNC B0 ;  /* 0x0000000000007941 */ /* 0x000fea0003800000 */
.L_x_1459:
        /* <DEDUP_REMOVED lines=41> */
.L_x_1427:
        /* <DEDUP_REMOVED lines=36> */
.L_x_1462:
[----:B-123--:R-:W-:Y:S05]  /*d360*/  BSYNC B0 ;  /* 0x0000000000007941 */ /* 0x00efea0003800000 */
.L_x_1461:
[----:B------:R-:W2:Y:S01]  /*d370*/  LDL R36, [R1+0x14] ;  /* 0x0000140001247983 */ /* 0x000ea20000100800 */
[--C-:B-----5:R-:W-:Y:S01]  /*d380*/  IMAD.MOV.U32 R34, RZ, RZ, R17.reuse ;  /* 0x000000ffff227224 */ /* 0x120fe200078e0011 */
[----:B------:R-:W-:Y:S01]  /*d390*/  SHF.R.U32.HI R0, RZ, 0x10, R17 ;  /* 0x00000010ff007819 */ /* 0x000fe20000011611 */
[----:B------:R-:W-:Y:S01]  /*d3a0*/  IMAD.MOV.U32 R32, RZ, RZ, R18 ;  /* 0x000000ffff207224 */ /* 0x000fe200078e0012 */
[--C-:B------:R-:W-:Y:S01]  /*d3b0*/  SHF.R.U64 R30, R18, 0x10, R19.reuse ;  /* 0x00000010121e7819 */ /* 0x100fe20000001213 */
[--C-:B------:R-:W-:Y:S01]  /*d3c0*/  IMAD.MOV.U32 R31, RZ, RZ, R19.reuse ;  /* 0x000000ffff1f7224 */ /* 0x100fe200078e0013 */
[----:B------:R-:W-:Y:S01]  /*d3d0*/  PRMT R40, R34, 0x5410, R0 ;  /* 0x0000541022287816 */ /* 0x000fe20000000000 */
[----:B------:R-:W-:Y:S01]  /*d3e0*/  IMAD.MOV.U32 R25, RZ, RZ, R10 ;  /* 0x000000ffff197224 */ /* 0x000fe200078e000a */
[----:B------:R-:W-:Y:S01]  /*d3f0*/  SHF.R.U32.HI R26, RZ, 0x10, R19 ;  /* 0x00000010ff1a7819 */ /* 0x000fe20000011613 */
[--C-:B------:R-:W-:Y:S01]  /*d400*/  IMAD.MOV.U32 R24, RZ, RZ, R11.reuse ;  /* 0x000000ffff187224 */ /* 0x100fe200078e000b */
[--C-:B------:R-:W-:Y:S01]  /*d410*/  SHF.R.U64 R23, R10, 0x10, R11.reuse ;  /* 0x000000100a177819 */ /* 0x100fe2000000120b */
[----:B------:R-:W-:Y:S01]  /*d420*/  IMAD.MOV.U32 R35, RZ, RZ, R16 ;  /* 0x000000ffff237224 */ /* 0x000fe200078e0010 */
[----:B------:R-:W-:Y:S01]  /*d430*/  SHF.R.U32.HI R18, RZ, 0x10, R11 ;  /* 0x00000010ff127819 */ /* 0x000fe2000001160b */
[----:B------:R-:W-:Y:S01]  /*d440*/  IMAD.MOV.U32 R29, RZ, RZ, R8 ;  /* 0x000000ffff1d7224 */ /* 0x000fe200078e0008 */
[----:B------:R-:W-:Y:S01]  /*d450*/  SHF.R.U64 R33, R16, 0x10, R17 ;  /* 0x0000001010217819 */ /* 0x000fe20000001211 */
[----:B------:R-:W-:Y:S01]  /*d460*/  IMAD.MOV.U32 R21, RZ, RZ, R12 ;  /* 0x000000ffff157224 */ /* 0x000fe200078e000c */
[----:B------:R-:W-:Y:S01]  /*d470*/  SHF.R.U64 R27, R8, 0x10, R9 ;  /* 0x00000010081b7819 */ /* 0x000fe20000001209 */
[----:B------:R-:W-:Y:S01]  /*d480*/  IMAD.MOV.U32 R11, RZ, RZ, R5 ;  /* 0x000000ffff0b7224 */ /* 0x000fe200078e0005 */
[----:B------:R-:W-:Y:S01]  /*d490*/  SHF.R.U64 R19, R12, 0x10, R13 ;  /* 0x000000100c137819 */ /* 0x000fe2000000120d */
[----:B------:R-:W-:Y:S01]  /*d4a0*/  IMAD.MOV.U32 R28, RZ, RZ, R9 ;  /* 0x000000ffff1c7224 */ /* 0x000fe200078e0009 */
[----:B------:R-:W-:Y:S01]  /*d4b0*/  SHF.R.U64 R10, R4, 0x10, R5 ;  /* 0x00000010040a7819 */ /* 0x000fe20000001205 */
[----:B------:R-:W-:Y:S01]  /*d4c0*/  IMAD.MOV.U32 R20, RZ, RZ, R13 ;  /* 0x000000ffff147224 */ /* 0x000fe200078e000d */
[----:B------:R-:W-:Y:S01]  /*d4d0*/  SHF.R.U32.HI R3, RZ, 0x10, R5 ;  /* 0x00000010ff037819 */ /* 0x000fe20000011605 */
[----:B------:R-:W-:Y:S01]  /*d4e0*/  IMAD.MOV.U32 R17, RZ, RZ, R14 ;  /* 0x000000ffff117224 */ /* 0x000fe200078e000e */
[----:B------:R-:W-:Y:S01]  /*d4f0*/  SHF.R.U32.HI R22, RZ, 0x10, R9 ;  /* 0x00000010ff167819 */ /* 0x000fe20000011609 */
        /* <DEDUP_REMOVED lines=8> */
[----:B------:R-:W-:-:S04]  /*d580*/  DEPBAR.LE SB0, 0x1 ;  /* 0x000080400000791a */ /* 0x000fc80000000000 */
[----:B------:R-:W-:Y:S01]  /*d590*/  SHF.R.U32.HI R2, RZ, 0x10, R7 ;  /* 0x00000010ff027819 */ /* 0x000fe20000011607 */
[----:B------:R-:W-:Y:S01]  /*d5a0*/  BSSY B1, `(.L_x_1463) ;  /* 0x00000d1000017945 */ /* 0x000fe20003800000 */
        /* <DEDUP_REMOVED lines=11> */
[----:B------:R-:W-:Y:S02]  /*d660*/  SHF.R.S32.HI R53, RZ, 0x3, R49 ;  /* 0x00000003ff357819 */ /* 0x000fe40000011431 */
[----:B------:R-:W-:Y:S02]  /*d670*/  PRMT R43, R8, 0x5410, R4 ;  /* 0x00005410082b7816 */ /* 0x000fe40000000004 */
[----:B------:R-:W-:Y:S01]  /*d680*/  PRMT R45, R5, 0x5410, R2 ;  /* 0x00005410052d7816 */ /* 0x000fe20000000002 */
[----:B------:R-:W-:Y:S01]  /*d690*/  BAR.SYNC.DEFER_BLOCKING 0x0 ;  /* 0x0000000000007b1d */ /* 0x000fe20000010000 */
[----:B--2---:R-:W-:Y:S01]  /*d6a0*/  IMAD R0, R36, -0x80, R37 ;  /* 0xffffff8024007824 */ /* 0x004fe200078e0225 */
[----:B------:R-:W-:Y:S02]  /*d6b0*/  PRMT R36, R20, 0x5410, R13 ;  /* 0x0000541014247816 */ /* 0x000fe4000000000d */
[----:B------:R-:W-:Y:S02]  /*d6c0*/  PRMT R37, R16, 0x5410, R9 ;  /* 0x0000541010257816 */ /* 0x000fe40000000009 */
[----:B------:R-:W-:-:S04]  /*d6d0*/  IMNMX R51, R0, 0x80, PT ;  /* 0x0000008000337817 */ /* 0x000fc80003800200 */
[----:B------:R-:W-:-:S13]  /*d6e0*/  ISETP.GE.AND P0, PT, R205, R51, PT ;  /* 0x00000033cd00720c */ /* 0x000fda0003f06270 */
        /* <DEDUP_REMOVED lines=91> */
.L_x_1466:
[----:B------:R-:W-:Y:S05]  /*dca0*/  BSYNC B0 ;  /* 0x0000000000007941 */ /* 0x000fea0003800000 */
.L_x_1465:
        /* <DEDUP_REMOVED lines=32> */
[C---:B------:R-:W-:Y:S01]  /*deb0*/  IMAD.U32 R2, R4.reuse, 0x10000, RZ ;  /* 0x0001000004027824 */ /* 0x040fe200078e00ff */
[----:B------:R-:W-:Y:S01]  /*dec0*/  LOP3.LUT R20, R5, 0xffff0000, RZ, 0xc0, !PT ;  /* 0xffff000005147812 */ /* 0x000fe200078ec0ff */
[C---:B------:R-:W-:Y:S01]  /*ded0*/  IMAD.U32 R5, R41.reuse, 0x10000, RZ ;  /* 0x0001000029057824 */ /* 0x040fe200078e00ff */
        /* <DEDUP_REMOVED lines=61> */
.L_x_1464:
[----:B------:R-:W-:Y:S05]  /*e2b0*/  BSYNC B1 ;  /* 0x0000000000017941 */ /* 0x000fea0003800000 */
.L_x_1463:
[----:B------:R-:W-:Y:S01]  /*e2c0*/  IADD3 R2, R205, 0x20, RZ ;  /* 0x00000020cd027810 */ /* 0x000fe20007ffe0ff */
[----:B------:R-:W-:Y:S03]  /*e2d0*/  BSSY B1, `(.L_x_1467) ;  /* 0x00000c6000017945 */ /* 0x000fe60003800000 */
[----:B------:R-:W-:-:S13]  /*e2e0*/  ISETP.GE.AND P0, PT, R2, R51, PT ;  /* 0x000000330200720c */ /* 0x000fda0003f06270 */
[----:B------:R-:W-:Y:S05]  /*e2f0*/  @P0 BRA `(.L_x_1468) ;  /* 0x00000c3000000947 */ /* 0x000fea0003800000 */
[----:B------:R-:W-:Y:S01]  /*e300*/  ISETP.GE.AND P0, PT, R132, c[0x0][0x27c], PT ;  /* 0x00009f0084007a0c */ /* 0x000fe20003f06270 */
[----:B------:R-:W-:Y:S01]  /*e310*/  BSSY B0, `(.L_x_1469) ;  /* 0x0000061000007945 */ /* 0x000fe20003800000 */
[----:B------:R-:W-:Y:S02]  /*e320*/  SHF.R.S32.HI R0, RZ, 0x1f, R2 ;  /* 0x0000001fff007819 */ /* 0x000fe40000011402 */
[----:B------:R-:W-:Y:S02]  /*e330*/  SHF.R.U32.HI R52, RZ, 0x3, R159 ;  /* 0x00000003ff347819 */ /* 0x000fe4000001169f */
[----:B------:R-:W-:-:S05]  /*e340*/  LEA.HI R0, R0, R2, RZ, 0x3 ;  /* 0x0000000200007211 */ /* 0x000fca00078f18ff */
[----:B------:R-:W-:-:S05]  /*e350*/  IMAD.SHL.U32 R0, R0, 0x40, RZ ;  /* 0x0000004000007824 */ /* 0x000fca00078e00ff */
[----:B------:R-:W-:Y:S01]  /*e360*/  LOP3.LUT R18, R0, 0xfffffe00, RZ, 0xc0, !PT ;  /* 0xfffffe0000127812 */ /* 0x000fe200078ec0ff */
        /* <DEDUP_REMOVED lines=56> */
[C---:B------:R-:W-:Y:S01]  /*e6f0*/  FMUL.FTZ R9, R2.reuse, R5 ;  /* 0x0000000502097220 */ /* 0x040fe20000410000 */
        /* <DEDUP_REMOVED lines=21> */
[-C--:B------:R-:W-:Y:S01]  /*e850*/  FFMA.FTZ R9, R4, R23.reuse, -R8 ;  /* 0x0000001704097223 */ /* 0x080fe20000010808 */
        /* <DEDUP_REMOVED lines=12> */
.L_x_1470:
[----:B------:R-:W-:Y:S05]  /*e920*/  BSYNC B0 ;  /* 0x0000000000007941 */ /* 0x000fea0003800000 */
.L_x_1469:
[----:B------:R-:W-:-:S13]  /*e930*/  ISETP.GE.AND P0, PT, R134, c[0x0][0x27c], PT ;  /* 0x00009f0086007a0c */ /* 0x000fda0003f06270 */
[----:B------:R-:W-:Y:S05]  /*e940*/  @P0 BRA `(.L_x_1468) ;  /* 0x000005e000000947 */ /* 0x000fea0003800000 */
[----:B------:R-:W-:Y:S01]  /*e950*/  IMAD.MOV.U32 R0, RZ, RZ, c[0x0][0x27c] ;  /* 0x00009f00ff007624 */ /* 0x000fe200078e00ff */
[----:B------:R-:W-:Y:S02]  /*e960*/  LEA.HI R3, R50, R134, RZ, 0x6 ;  /* 0x0000008632037211 */ /* 0x000fe400078f30ff */
[----:B------:R-:W-:Y:S02]  /*e970*/  LOP3.LUT R2, R159, 0x38, R49, 0xf8, !PT ;  /* 0x000000389f027812 */ /* 0x000fe400078ef831 */
[----:B------:R-:W-:Y:S01]  /*e980*/  LEA.HI R0, R0, R53, RZ, 0x1d ;  /* 0x0000003500007211 */ /* 0x000fe200078fe8ff */
[----:B-1----:R-:W-:Y:S01]  /*e990*/  IMAD.SHL.U32 R5, R3, 0x80, RZ ;  /* 0x0000008003057824 */ /* 0x002fe200078e00ff */
[----:B------:R-:W-:Y:S02]  /*e9a0*/  LOP3.LUT R2, R2, R52, RZ, 0x3c, !PT ;  /* 0x0000003402027212 */ /* 0x000fe400078e3cff */
        /* <DEDUP_REMOVED lines=10> */
[----:B------:R-:W1:Y:S01]  /*ea50*/  LDS.128 R8, [R26] ;  /* 0x000000001a087984 */ /* 0x000e620000000c00 */
[----:B------:R-:W-:Y:S02]  /*ea60*/  IMAD.U32 R2, R41, 0x10000, RZ ;  /* 0x0001000029027824 */ /* 0x000fe400078e00ff */
        /* <DEDUP_REMOVED lines=41> */
[C---:B------:R-:W-:Y:S02]  /*ed00*/  FMUL.FTZ R9, R2.reuse, R5 ;  /* 0x0000000502097220 */ /* 0x040fe40000410000 */
        /* <DEDUP_REMOVED lines=34> */
.L_x_1468:
[----:B------:R-:W-:Y:S05]  /*ef30*/  BSYNC B1 ;  /* 0x0000000000017941 */ /* 0x000fea0003800000 */
.L_x_1467:
[----:B------:R-:W-:Y:S01]  /*ef40*/  IADD3 R0, R205, 0x40, RZ ;  /* 0x00000040cd007810 */ /* 0x000fe20007ffe0ff */
[----:B------:R-:W-:Y:S03]  /*ef50*/  BSSY B1, `(.L_x_1471) ;  /* 0x00000c3000017945 */ /* 0x000fe60003800000 */
[----:B------:R-:W-:-:S13]  /*ef60*/  ISETP.GE.AND P0, PT, R0, R51, PT ;  /* 0x000000330000720c */ /* 0x000fda0003f06270 */
[----:B------:R-:W-:Y:S05]  /*ef70*/  @P0 BRA `(.L_x_1472) ;  /* 0x00000c0000000947 */ /* 0x000fea0003800000 */
[----:B------:R2:W5:Y:S01]  /*ef80*/  LDL R32, [R1+0x48] ;  /* 0x0000480001207983 */ /* 0x0005620000100800 */
[----:B------:R-:W-:Y:S01]  /*ef90*/  ISETP.GE.AND P0, PT, R132, c[0x0][0x27c], PT ;  /* 0x00009f0084007a0c */ /* 0x000fe20003f06270 */
[----:B------:R-:W-:Y:S01]  /*efa0*/  BSSY B0, `(.L_x_1473) ;  /* 0x0000063000007945 */ /* 0x000fe20003800000 */
[C---:B------:R-:W-:Y:S02]  /*efb0*/  IADD3 R49, R205.reuse, 0x40, RZ ;  /* 0x00000040cd317810 */ /* 0x040fe40007ffe0ff */
[----:B------:R-:W-:-:S03]  /*efc0*/  IADD3 R50, R205, 0x40, RZ ;  /* 0x00000040cd327810 */ /* 0x000fc60007ffe0ff */
[----:B------:R-:W-:Y:S02]  /*efd0*/  IMAD.SHL.U32 R49, R49, 0x40, RZ ;  /* 0x0000004031317824 */ /* 0x000fe400078e00ff */
[----:B------:R-:W-:-:S03]  /*efe0*/  IMAD.SHL.U32 R50, R50, 0x40, RZ ;  /* 0x0000004032327824 */ /* 0x000fc600078e00ff */
[----:B------:R-:W-:Y:S02]  /*eff0*/  LOP3.LUT R49, R49, 0x1c0, RZ, 0xc0, !PT ;  /* 0x000001c031317812 */ /* 0x000fe400078ec0ff */
[----:B------:R-:W-:Y:S02]  /*f000*/  LOP3.LUT R50, R50, 0x1c0, RZ, 0xc0, !PT ;  /* 0x000001c032327812 */ /* 0x000fe400078ec0ff */
[----:B------:R-:W-:Y:S01]  /*f010*/  SHF.R.U32.HI R49, RZ, 0x3, R49 ;  /* 0x00000003ff317819 */ /* 0x000fe20000011631 */
[----:B------:R-:W-:Y:S05]  /*f020*/  @P0 BRA `(.L_x_1474) ;  /* 0x000005a000000947 */ /* 0x000fea0003800000 */
[----:B------:R-:W-:Y:S01]  /*f030*/  IMAD.MOV.U32 R3, RZ, RZ, c[0x0][0x27c] ;  /* 0x00009f00ff037624 */ /* 0x000fe200078e00ff */
[----:B------:R-:W-:-:S04]  /*f040*/  LOP3.LUT R0, R50, 0x38, R132, 0xf8, !PT ;  /* 0x0000003832007812 */ /* 0x000fc800078ef884 */
[----:B------:R-:W-:Y:S02]  /*f050*/  LEA.HI R3, R3, R215, RZ, 0x1d ;  /* 0x000000d703037211 */ /* 0x000fe400078fe8ff */
[----:B-----5:R-:W-:Y:S02]  /*f060*/  LOP3.LUT R0, R32, R0, R49, 0xf6, !PT ;  /* 0x0000000020007212 */ /* 0x020fe400078ef631 */
        /* <DEDUP_REMOVED lines=13> */
[----:B------:R-:W3:Y:S01]  /*f140*/  LDS.128 R4, [R24+0x10080] ;  /* 0x0100800018047984 */ /* 0x000ee20000000c00 */
        /* <DEDUP_REMOVED lines=8> */
[C---:B---3--:R-:W-:Y:S01]  /*f1d0*/  SHF.L.U32 R3, R4.reuse, 0x10, RZ ;  /* 0x0000001004037819 */ /* 0x048fe200000006ff */
        /* <DEDUP_REMOVED lines=63> */
.L_x_1474:
[----:B------:R-:W-:Y:S05]  /*f5d0*/  BSYNC B0 ;  /* 0x0000000000007941 */ /* 0x000fea0003800000 */
.L_x_1473:
[----:B------:R-:W-:-:S13]  /*f5e0*/  ISETP.GE.AND P0, PT, R134, c[0x0][0x27c], PT ;  /* 0x00009f0086007a0c */ /* 0x000fda0003f06270 */
[----:B------:R-:W-:Y:S05]  /*f5f0*/  @P0 BRA `(.L_x_1472) ;  /* 0x0000058000000947 */ /* 0x000fea0003800000 */
[----:B------:R-:W3:Y:S01]  /*f600*/  LDL R31, [R1+0x50] ;  /* 0x00005000011f7983 */ /* 0x000ee20000100800 */
[----:B------:R-:W-:-:S04]  /*f610*/  MOV R0, c[0x0][0x27c] ;  /* 0x00009f0000007a02 */ /* 0x000fc80000000f00 */
        /* <DEDUP_REMOVED lines=8> */
[----:B-----5:R-:W-:Y:S02]  /*f6a0*/  IADD3 R0, R2, R0, R32 ;  /* 0x0000000002007210 */ /* 0x020fe40007ffe020 */
[----:B------:R-:W-:-:S03]  /*f6b0*/  SHF.L.U32 R2, R41, 0x10, RZ ;  /* 0x0000001029027819 */ /* 0x000fc600000006ff */
[----:B-1----:R-:W-:Y:S02]  /*f6c0*/  IMAD.SHL.U32 R24, R0, 0x2, RZ ;  /* 0x0000000200187824 */ /* 0x002fe400078e00ff */
[----:B------:R-:W-:-:S03]  /*f6d0*/  IMAD.U32 R0, R42, 0x10000, RZ ;  /* 0x000100002a007824 */ /* 0x000fc600078e00ff */
[----:B------:R-:W1:Y:S02]  /*f6e0*/  LDS.128 R4, [R24+0x10080] ;  /* 0x0100800018047984 */ /* 0x000e640000000c00 */
[----:B-1----:R-:W-:Y:S01]  /*f6f0*/  SHF.L.U32 R3, R4, 0x10, RZ ;  /* 0x0000001004037819 */ /* 0x002fe200000006ff */
[----:B------:R-:W-:Y:S01]  /*f700*/  IMAD.U32 R15, R7, 0x10000, RZ ;  /* 0x00010000070f7824 */ /* 0x000fe200078e00ff */
[----:B------:R-:W-:Y:S02]  /*f710*/  LOP3.LUT R19, R5, 0xffff0000, RZ, 0xc0, !PT ;  /* 0xffff000005137812 */ /* 0x000fe400078ec0ff */
[----:B------:R-:W-:Y:S01]  /*f720*/  LOP3.LUT R18, R7, 0xffff0000, RZ, 0xc0, !PT ;  /* 0xffff000007127812 */ /* 0x000fe200078ec0ff */
[----:B---3--:R-:W1:Y:S02]  /*f730*/  LDS.128 R8, [R31] ;  /* 0x000000001f087984 */ /* 0x008e640000000c00 */
[C---:B-1----:R-:W-:Y:S01]  /*f740*/  SHF.L.U32 R12, R8.reuse, 0x10, RZ ;  /* 0x00000010080c7819 */ /* 0x042fe200000006ff */
[----:B------:R-:W-:Y:S01]  /*f750*/  IMAD.U32 R20, R11, 0x10000, RZ ;  /* 0x000100000b147824 */ /* 0x000fe200078e00ff */
[----:B------:R-:W-:Y:S01]  /*f760*/  LOP3.LUT R13, R8, 0xffff0000, RZ, 0xc0, !PT ;  /* 0xffff0000080d7812 */ /* 0x000fe200078ec0ff */
[----:B------:R-:W-:Y:S01]  /*f770*/  IMAD.U32 R14, R9, 0x10000, RZ ;  /* 0x00010000090e7824 */ /* 0x000fe200078e00ff */
[----:B------:R-:W-:Y:S01]  /*f780*/  LOP3.LUT R21, R11, 0xffff0000, RZ, 0xc0, !PT ;  /* 0xffff00000b157812 */ /* 0x000fe200078ec0ff */
[----:B------:R-:W-:Y:S01]  /*f790*/  FMUL.FTZ R11, R2, R3 ;  /* 0x00000003020b7220 */ /* 0x000fe20000410000 */
[----:B------:R-:W-:-:S02]  /*f7a0*/  LOP3.LUT R8, R4, 0xffff0000, RZ, 0xc0, !PT ;  /* 0xffff000004087812 */ /* 0x000fc400078ec0ff */
[----:B------:R-:W-:Y:S01]  /*f7b0*/  LOP3.LUT R22, R9, 0xffff0000, RZ, 0xc0, !PT ;  /* 0xffff000009167812 */ /* 0x000fe200078ec0ff */
[----:B------:R-:W-:Y:S01]  /*f7c0*/  IMAD.U32 R9, R5, 0x10000, RZ ;  /* 0x0001000005097824 */ /* 0x000fe200078e00ff */
[----:B------:R-:W-:Y:S01]  /*f7d0*/  LOP3.LUT R4, R41, 0xffff0000, RZ, 0xc0, !PT ;  /* 0xffff000029047812 */ /* 0x000fe200078ec0ff */
[----:B------:R-:W-:Y:S01]  /*f7e0*/  FFMA.FTZ R30, R0, R12, -R11 ;  /* 0x0000000c001e7223 */ /* 0x000fe2000001080b */
[C---:B------:R-:W-:Y:S02]  /*f7f0*/  SHF.L.U32 R16, R10.reuse, 0x10, RZ ;  /* 0x000000100a107819 */ /* 0x040fe400000006ff */
[----:B------:R-:W-:Y:S01]  /*f800*/  LOP3.LUT R17, R10, 0xffff0000, RZ, 0xc0, !PT ;  /* 0xffff00000a117812 */ /* 0x000fe200078ec0ff */
[----:B------:R-:W-:Y:S01]  /*f810*/  FMUL.FTZ R7, R4, R8 ;  /* 0x0000000804077220 */ /* 0x000fe20000410000 */
[C---:B------:R-:W-:Y:S02]  /*f820*/  SHF.L.U32 R5, R6.reuse, 0x10, RZ ;  /* 0x0000001006057819 */ /* 0x040fe400000006ff */
[----:B------:R-:W-:Y:S01]  /*f830*/  LOP3.LUT R10, R6, 0xffff0000, RZ, 0xc0, !PT ;  /* 0xffff0000060a7812 */ /* 0x000fe200078ec0ff */
[----:B------:R-:W-:Y:S01]  /*f840*/  FMUL.FTZ R6, R0, R3 ;  /* 0x0000000300067220 */ /* 0x000fe20000410000 */
[----:B------:R-:W-:-:S02]  /*f850*/  LOP3.LUT R3, R42, 0xffff0000, RZ, 0xc0, !PT ;  /* 0xffff00002a037812 */ /* 0x000fc400078ec0ff */
[----:B------:R-:W-:Y:S01]  /*f860*/  SHF.L.U32 R0, R44, 0x10, RZ ;  /* 0x000000102c007819 */ /* 0x000fe200000006ff */
[----:B------:R-:W-:Y:S01]  /*f870*/  FFMA.FTZ R29, R2, R12, R6 ;  /* 0x0000000c021d7223 */ /* 0x000fe20000010006 */
[----:B------:R-:W-:Y:S01]  /*f880*/  SHF.L.U32 R6, R43, 0x10, RZ ;  /* 0x000000102b067819 */ /* 0x000fe200000006ff */
[C---:B------:R-:W-:Y:S02]  /*f890*/  FFMA.FTZ R28, R3.reuse, R13, -R7 ;  /* 0x0000000d031c7223 */ /* 0x040fe40000010807 */
[----:B------:R-:W-:Y:S02]  /*f8a0*/  IMAD.U32 R2, R48, 0x10000, RZ ;  /* 0x0001000030027824 */ /* 0x000fe400078e00ff */
[-C--:B------:R-:W-:Y:S02]  /*f8b0*/  FMUL.FTZ R7, R0, R9.reuse ;  /* 0x0000000900077220 */ /* 0x080fe40000410000 */
[----:B------:R-:W-:Y:S02]  /*f8c0*/  FMUL.FTZ R8, R3, R8 ;  /* 0x0000000803087220 */ /* 0x000fe40000410000 */
[----:B------:R-:W-:-:S02]  /*f8d0*/  FMUL.FTZ R3, R2, R9 ;  /* 0x0000000902037220 */ /* 0x000fc40000410000 */
[-C--:B------:R-:W-:Y:S02]  /*f8e0*/  FFMA.FTZ R26, R2, R14.reuse, -R7 ;  /* 0x0000000e021a7223 */ /* 0x080fe40000010807 */
[----:B------:R-:W-:Y:S02]  /*f8f0*/  IMAD.U32 R2, R46, 0x10000, RZ ;  /* 0x000100002e027824 */ /* 0x000fe400078e00ff */
[----:B------:R-:W-:Y:S02]  /*f900*/  FFMA.FTZ R27, R4, R13, R8 ;  /* 0x0000000d041b7223 */ /* 0x000fe40000010008 */
[----:B------:R-:W-:Y:S01]  /*f910*/  FFMA.FTZ R25, R0, R14, R3 ;  /* 0x0000000e00197223 */ /* 0x000fe20000010003 */
[----:B------:R-:W-:Y:S01]  /*f920*/  LOP3.LUT R3, R46, 0xffff0000, RZ, 0xc0, !PT ;  /* 0xffff00002e037812 */ /* 0x000fe200078ec0ff */
[-C--:B------:R-:W-:Y:S01]  /*f930*/  FMUL.FTZ R4, R6, R5.reuse ;  /* 0x0000000506047220 */ /* 0x080fe20000410000 */
[----:B------:R-:W-:Y:S01]  /*f940*/  LOP3.LUT R0, R43, 0xffff0000, RZ, 0xc0, !PT ;  /* 0xffff00002b007812 */ /* 0x000fe200078ec0ff */
[C---:B------:R-:W-:Y:S01]  /*f950*/  FMUL.FTZ R9, R2.reuse, R5 ;  /* 0x0000000502097220 */ /* 0x040fe20000410000 */
[----:B------:R-:W-:Y:S01]  /*f960*/  SHF.L.U32 R5, R45, 0x10, RZ ;  /* 0x000000102d057819 */ /* 0x000fe200000006ff */
        /* <DEDUP_REMOVED lines=33> */
.L_x_1472:
[----:B------:R-:W-:Y:S05]  /*fb80*/  BSYNC B1 ;  /* 0x0000000000017941 */ /* 0x000fea0003800000 */
.L_x_1471:
[----:B------:R-:W-:-:S04]  /*fb90*/  IADD3 R0, R205, 0x60, RZ ;  /* 0x00000060cd007810 */ /* 0x000fc80007ffe0ff */
[----:B------:R-:W-:-:S13]  /*fba0*/  ISETP.GE.AND P0, PT, R0, R51, PT ;  /* 0x000000330000720c */ /* 0x000fda0003f06270 */
[----:B------:R-:W-:Y:S05]  /*fbb0*/  @P0 BRA `(.L_x_1454) ;  /* 0x00000c0000000947 */ /* 0x000fea0003800000 */
[----:B-----5:R3:W5:Y:S01]  /*fbc0*/  LDL R32, [R1+0x44] ;  /* 0x0000440001207983 */ /* 0x0207620000100800 */
        /* <DEDUP_REMOVED lines=27> */
[----:B------:R-:W4:Y:S01]  /*fd80*/  LDS.128 R4, [R24+0x10080] ;  /* 0x0100800018047984 */ /* 0x000f220000000c00 */
        /* <DEDUP_REMOVED lines=8> */
[C---:B----4-:R-:W-:Y:S01]  /*fe10*/  SHF.L.U32 R3, R4.reuse, 0x10, RZ ;  /* 0x0000001004037819 */ /* 0x050fe200000006ff */
        /* <DEDUP_REMOVED lines=63> */
.L_x_1476:
[----:B------:R-:W-:Y:S05]  /*10210*/  BSYNC B0 ;  /* 0x0000000000007941 */ /* 0x000fea0003800000 */
.L_x_1475:
[----:B------:R-:W-:-:S13]  /*10220*/  ISETP.GE.AND P0, PT, R134, c[0x0][0x27c], PT ;  /* 0x00009f0086007a0c */ /* 0x000fda0003f06270 */
[----:B------:R-:W-:Y:S05]  /*10230*/  @P0 BRA `(.L_x_1454) ;  /* 0x0000058000000947 */ /* 0x000fea0003800000 */
[----:B-1----:R-:W4:Y:S01]  /*10240*/  LDL R31, [R1+0x4c] ;  /* 0x00004c00011f7983 */ /* 0x002f220000100800 */
        /* <DEDUP_REMOVED lines=11> */
[----:B------:R-:W-:Y:S02]  /*10300*/  IMAD.SHL.U32 R24, R0, 0x2, RZ ;  /* 0x0000000200187824 */ /* 0x000fe400078e00ff */
[----:B------:R-:W-:-:S03]  /*10310*/  IMAD.U32 R0, R42, 0x10000, RZ ;  /* 0x000100002a007824 */ /* 0x000fc600078e00ff */
[----:B------:R-:W1:Y:S02]  /*10320*/  LDS.128 R4, [R24+0x10080] ;  /* 0x0100800018047984 */ /* 0x000e640000000c00 */
[----:B-1----:R-:W-:Y:S01]  /*10330*/  SHF.L.U32 R3, R4, 0x10, RZ ;  /* 0x0000001004037819 */ /* 0x002fe200000006ff */
[----:B------:R-:W-:Y:S01]  /*10340*/  IMAD.U32 R15, R7, 0x10000, RZ ;  /* 0x00010000070f7824 */ /* 0x000fe200078e00ff */
[----:B------:R-:W-:Y:S02]  /*10350*/  LOP3.LUT R19, R5, 0xffff0000, RZ, 0xc0, !PT ;  /* 0xffff000005137812 */ /* 0x000fe400078ec0ff */
[----:B------:R-:W-:Y:S01]  /*10360*/  LOP3.LUT R18, R7, 0xffff0000, RZ, 0xc0, !PT ;  /* 0xffff000007127812 */ /* 0x000fe200078ec0ff */
[----:B----4-:R-:W1:Y:S02]  /*10370*/  LDS.128 R8, [R31] ;  /* 0x000000001f087984 */ /* 0x010e640000000c00 */
        /* <DEDUP_REMOVED lines=68> */
.L_x_1454:
[----:B------:R-:W-:Y:S05]  /*107c0*/  BSYNC B2 ;  /* 0x0000000000027941 */ /* 0x000fea0003800000 */
.L_x_1426:
[----:B-1----:R-:W1:Y:S01]  /*107d0*/  S2R R2, SR_TID.X ;  /* 0x0000000000027919 */ /* 0x002e620000002100 */
[----:B------:R-:W-:Y:S01]  /*107e0*/  IMAD R0, R54, c[0x0][0x208], RZ ;  /* 0x0000820036007a24 */ /* 0x000fe200078e02ff */
[----:B------:R-:W-:Y:S01]  /*107f0*/  MOV R4, R212 ;  /* 0x000000d400047202 */ /* 0x000fe20000000f00 */
[----:B------:R-:W-:Y:S01]  /*10800*/  IMAD.MOV.U32 R5, RZ, RZ, R214 ;  /* 0x000000ffff057224 */ /* 0x000fe200078e00d6 */
[----:B------:R-:W-:-:S04]  /*10810*/  DEPBAR.LE SB0, 0x0 ;  /* 0x000080000000791a */ /* 0x000fc80000000000 */
[----:B------:R-:W-:Y:S01]  /*10820*/  IMAD R0, R88, c[0x0][0x20c], R0 ;  /* 0x0000830058007a24 */ /* 0x000fe200078e0200 */
[----:B------:R-:W-:Y:S01]  /*10830*/  BAR.SYNC.DEFER_BLOCKING 0x0 ;  /* 0x0000000000007b1d */ /* 0x000fe20000010000 */
[----:B------:R-:W-:Y:S02]  /*10840*/  LOP3.LUT P5, RZ, R215, 0x2, RZ, 0xc0, !PT ;  /* 0x00000002d7ff7812 */ /* 0x000fe400078ac0ff */
[C---:B------:R-:W-:Y:S02]  /*10850*/  LOP3.LUT P4, RZ, R56.reuse, 0x1, RZ, 0xc0, !PT ;  /* 0x0000000138ff7812 */ /* 0x040fe4000788c0ff */
[----:B------:R-:W-:Y:S01]  /*10860*/  IADD3 R188, R143, 0x20, RZ ;  /* 0x000000208fbc7810 */ /* 0x000fe20007ffe0ff */
[----:B------:R-:W-:Y:S01]  /*10870*/  BSSY B0, `(.L_x_1477) ;  /* 0x0000128000007945 */ /* 0x000fe20003800000 */
[C---:B------:R-:W-:Y:S02]  /*10880*/  LOP3.LUT P3, RZ, R56.reuse, 0x2, RZ, 0xc0, !PT ;  /* 0x0000000238ff7812 */ /* 0x040fe4000786c0ff */
[----:B------:R-:W-:-:S02]  /*10890*/  LOP3.LUT P2, RZ, R56, 0x4, RZ, 0xc0, !PT ;  /* 0x0000000438ff7812 */ /* 0x000fc4000784c0ff */
[----:B-1----:R-:W-:Y:S01]  /*108a0*/  ISETP.GT.AND P6, PT, R2, 0x7f, PT ;  /* 0x0000007f0200780c */ /* 0x002fe20003fc4270 */
[----:B------:R-:W-:-:S05]  /*108b0*/  IMAD.WIDE.U32 R2, R88, c[0x0][0x208], RZ ;  /* 0x0000820058027a25 */ /* 0x000fca00078e00ff */
[----:B------:R-:W-:Y:S01]  /*108c0*/  IADD3 R0, R3, R0, RZ ;  /* 0x0000000003007210 */ /* 0x000fe20007ffe0ff */
[----:B------:R-:W-:Y:S01]  /*108d0*/  IMAD.WIDE.U32 R6, R2, 0x30, R4 ;  /* 0x0000003002067825 */ /* 0x000fe200078e0004 */
[----:B------:R-:W-:Y:S03]  /*108e0*/  LDSM.16.M88.4 R12, [R193] ;  /* 0x00000000c10c783b */ /* 0x000fe60000000200 */
[----:B------:R-:W-:Y:S01]  /*108f0*/  IMAD R0, R0, 0x30, RZ ;  /* 0x0000003000007824 */ /* 0x000fe200078e02ff */
[----:B------:R-:W-:Y:S01]  /*10900*/  LEA R2, P1, R6, c[0x0][0x1f8], 0x1 ;  /* 0x00007e0006027a11 */ /* 0x000fe200078208ff */
[----:B------:R-:W1:Y:S01]  /*10910*/  LDSM.16.M88.4 R20, [R143] ;  /* 0x000000008f14783b */ /* 0x000e620000000200 */
[----:B------:R-:W-:Y:S01]  /*10920*/  @!P6 MOV R8, c[0x0][0x208] ;  /* 0x000082000008ea02 */ /* 0x000fe20000000f00 */
[----:B------:R-:W-:Y:S01]  /*10930*/  IMAD.IADD R0, R7, 0x1, R0 ;  /* 0x0000000107007824 */ /* 0x000fe200078e0200 */
[----:B------:R-:W-:Y:S01]  /*10940*/  @!P6 MOV R5, c[0x0][0x20c] ;  /* 0x000083000005ea02 */ /* 0x000fe20000000f00 */
[----:B------:R-:W-:Y:S01]  /*10950*/  IMAD.MOV.U32 R7, RZ, RZ, R188 ;  /* 0x000000ffff077224 */ /* 0x000fe200078e00bc */
[----:B------:R-:W-:Y:S01]  /*10960*/  @!P6 LEA R4, P0, R8, R2, 0x6 ;  /* 0x000000020804e211 */ /* 0x000fe200078030ff */
[----:B------:R-:W4:Y:S01]  /*10970*/  LDSM.16.M88.4 R24, [R143+0x800] ;  /* 0x000800008f18783b */ /* 0x000f220000000200 */
[----:B------:R-:W-:-:S02]  /*10980*/  LEA.HI.X R3, R6, c[0x0][0x1fc], R0, 0x1, P1 ;  /* 0x00007f0006037a11 */ /* 0x000fc400008f0c00 */
[----:B------:R-:W-:Y:S01]  /*10990*/  MOV R0, 0x40 ;  /* 0x0000004000007802 */ /* 0x000fe20000000f00 */
[----:B------:R-:W-:Y:S01]  /*109a0*/  LDSM.16.M88.4 R44, [R143+0x1000] ;  /* 0x001000008f2c783b */ /* 0x000fe20000000200 */
[----:B------:R-:W-:Y:S02]  /*109b0*/  @!P6 LEA.HI.X R5, R8, R3, R5, 0x6, P0 ;  /* 0x000000030805e211 */ /* 0x000fe400000f3405 */
[----:B------:R-:W-:Y:S01]  /*109c0*/  LOP3.LUT P0, RZ, R215, 0x4, RZ, 0xc0, !PT ;  /* 0x00000004d7ff7812 */ /* 0x000fe2000780c0ff */
[----:B------:R-:W-:Y:S01]  /*109d0*/  LDSM.16.M88.4 R8, [R194] ;  /* 0x00000000c208783b */ /* 0x000fe20000000200 */
[----:B------:R-:W-:Y:S02]  /*109e0*/  IADD3 R6, R55, R178, -R205 ;  /* 0x000000b237067210 */ /* 0x000fe40007ffe8cd */
[----:B------:R-:W-:Y:S02]  /*109f0*/  SEL R0, R0, 0xffffffc0, !P0 ;  /* 0xffffffc000007807 */ /* 0x000fe40004000000 */
[----:B------:R-:W-:-:S02]  /*10a00*/  ISETP.LT.OR P0, PT, R6, 0x1, !P4 ;  /* 0x000000010600780c */ /* 0x000fc40006701670 */
[C---:B------:R-:W-:Y:S02]  /*10a10*/  @P5 IADD3 R7, R143.reuse, -0x20, RZ ;  /* 0xffffffe08f075810 */ /* 0x040fe40007ffe0ff */
[----:B------:R-:W-:Y:S02]  /*10a20*/  LOP3.LUT P1, RZ, R56, 0x8, RZ, 0xc0, !PT ;  /* 0x0000000838ff7812 */ /* 0x000fe4000782c0ff */
[----:B------:R-:W-:Y:S01]  /*10a30*/  @P5 IADD3 R188, R143, -0x20, RZ ;  /* 0xffffffe08fbc5810 */ /* 0x000fe20007ffe0ff */
[----:B------:R-:W2:Y:S03]  /*10a40*/  LDSM.16.M88.4 R36, [R7] ;  /* 0x000000000724783b */ /* 0x000ea60000000200 */
[----:B------:R-:W-:Y:S01]  /*10a50*/  IADD3 R142, R0, R188, RZ ;  /* 0x000000bc008e7210 */ /* 0x000fe20007ffe0ff */
[----:B------:R-:W3:Y:S04]  /*10a60*/  LDSM.16.M88.4 R52, [R7+0x800] ;  /* 0x000800000734783b */ /* 0x000ee80000000200 */
[----:B------:R-:W3:Y:S04]  /*10a70*/  LDSM.16.M88.4 R68, [R7+0x1000] ;  /* 0x001000000744783b */ /* 0x000ee80000000200 */
[----:B------:R-:W-:Y:S01]  /*10a80*/  @!PT LDS RZ, [RZ] ;  /* 0x00000000fffff984 */ /* 0x000fe20000000800 */
[----:B------:R-:W-:Y:S01]  /*10a90*/  @!PT LDS RZ, [RZ] ;  /* 0x00000000fffff984 */ /* 0x000fe20000000800 */
[----:B------:R-:W-:Y:S01]  /*10aa0*/  @!PT LDS RZ, [RZ] ;  /* 0x00000000fffff984 */ /* 0x000fe20000000800 */
[----:B------:R2:W-:Y:S01]  /*10ab0*/  LDGSTS.E.BYPASS.LTC128B.128 [R197+0x4080], [R2.64], !P0 ;  /* 0x0408000002c57fae */ /* 0x0005e2000c101d46 */
[C---:B------:R-:W-:Y:S01]  /*10ac0*/  ISETP.LT.OR P0, PT, R6.reuse, 0x1, !P3 ;  /* 0x000000010600780c */ /* 0x040fe20005f01670 */
[C---:B-1----:R-:W-:Y:S08]  /*10ad0*/  HMMA.16816.F32.BF16 R16, R12.reuse, R20, RZ ;  /* 0x000000140c10723c */ /* 0x042ff000000418ff */
[----:B------:R-:W-:Y:S04]  /*10ae0*/  HMMA.16816.F32.BF16 R28, R12, R22, RZ ;  /* 0x000000160c1c723c */ /* 0x000fe800000418ff */
[----:B------:R1:W-:Y:S01]  /*10af0*/  LDGSTS.E.BYPASS.LTC128B.128 [R197+0x5880], [R2.64+0x80], !P0 ;  /* 0x0588008002c57fae */ /* 0x0003e2000c101d46 */
[----:B------:R-:W-:-:S03]  /*10b00*/  ISETP.LT.OR P0, PT, R6, 0x1, !P2 ;  /* 0x000000010600780c */ /* 0x000fc60005701670 */
[C---:B----45:R-:W-:Y:S08]  /*10b10*/  HMMA.16816.F32.BF16 R32, R12.reuse, R24, RZ ;  /* 0x000000180c20723c */ /* 0x070ff000000418ff */
[----:B------:R-:W-:Y:S02]  /*10b20*/  HMMA.16816.F32.BF16 R40, R12, R26, RZ ;  /* 0x0000001a0c28723c */ /* 0x000fe400000418ff */
[----:B------:R1:W-:Y:S01]  /*10b30*/  LDGSTS.E.BYPASS.LTC128B.128 [R197+0x7080], [R2.64+0x100], !P0 ;  /* 0x0708010002c57fae */ /* 0x0003e2000c101d46 */
[----:B------:R-:W-:-:S05]  /*10b40*/  ISETP.LT.OR P0, PT, R6, 0x1, !P1 ;  /* 0x000000010600780c */ /* 0x000fca0004f01670 */
[----:B--2---:R-:W-:Y:S08]  /*10b50*/  HMMA.16816.F32.BF16 R16, R8, R36, R16 ;  /* 0x000000240810723c */ /* 0x004ff00000041810 */
[----:B------:R1:W-:Y:S01]  /*10b60*/  LDGSTS.E.BYPASS.LTC128B.128 [R197+0x8880], [R2.64+0x180], !P0 ;  /* 0x0888018002c57fae */ /* 0x0003e2000c101d46 */
[C---:B------:R-:W-:Y:S01]  /*10b70*/  @!P6 ISETP.LT.OR P0, PT, R6.reuse, 0x21, !P4 ;  /* 0x000000210600e80c */ /* 0x040fe20006701670 */
[C---:B------:R-:W-:Y:S08]  /*10b80*/  HMMA.16816.F32.BF16 R48, R12.reuse, R44, RZ ;  /* 0x0000002c0c30723c */ /* 0x040ff000000418ff */
[----:B------:R-:W-:Y:S04]  /*10b90*/  HMMA.16816.F32.BF16 R44, R12, R46, RZ ;  /* 0x0000002e0c2c723c */ /* 0x000fe800000418ff */
[----:B------:R2:W-:Y:S01]  /*10ba0*/  @!P6 LDGSTS.E.BYPASS.LTC128B.128 [R201+0x5080], [R4.64], !P0 ;  /* 0x0508000004c9efae */ /* 0x0005e2000c101d46 */
[----:B------:R-:W-:-:S03]  /*10bb0*/  @!P6 ISETP.LT.OR P0, PT, R6, 0x21, !P3 ;  /* 0x000000210600e80c */ /* 0x000fc60005f01670 */
[C---:B------:R-:W-:Y:S08]  /*10bc0*/  HMMA.16816.F32.BF16 R28, R8.reuse, R38, R28 ;  /* 0x00000026081c723c */ /* 0x040ff0000004181c */
[----:B---3--:R-:W-:Y:S01]  /*10bd0*/  HMMA.16816.F32.BF16 R32, R8, R52, R32 ;  /* 0x000000340820723c */ /* 0x008fe20000041820 */
[----:B-1----:R-:W-:Y:S01]  /*10be0*/  IADD3 R2, R143, R0, RZ ;  /* 0x000000008f027210 */ /* 0x002fe20007ffe0ff */
[----:B------:R2:W-:Y:S01]  /*10bf0*/  @!P6 LDGSTS.E.BYPASS.LTC128B.128 [R201+0x6880], [R4.64+0x80], !P0 ;  /* 0x0688008004c9efae */ /* 0x0005e2000c101d46 */
[----:B------:R-:W-:-:S05]  /*10c00*/  @!P6 ISETP.LT.OR P0, PT, R6, 0x21, !P2 ;  /* 0x000000210600e80c */ /* 0x000fca0005701670 */
[C---:B------:R-:W-:Y:S08]  /*10c10*/  HMMA.16816.F32.BF16 R40, R8.reuse, R54, R40 ;  /* 0x000000360828723c */ /* 0x040ff00000041828 */
[----:B------:R2:W-:Y:S01]  /*10c20*/  @!P6 LDGSTS.E.BYPASS.LTC128B.128 [R201+0x8080], [R4.64+0x100], !P0 ;  /* 0x0808010004c9efae */ /* 0x0005e2000c101d46 */
[----:B------:R-:W-:Y:S01]  /*10c30*/  @!P6 ISETP.LT.OR P0, PT, R6, 0x21, !P1 ;  /* 0x000000210600e80c */ /* 0x000fe20004f01670 */
[C---:B------:R-:W-:Y:S08]  /*10c40*/  HMMA.16816.F32.BF16 R48, R8.reuse, R68, R48 ;  /* 0x000000440830723c */ /* 0x040ff00000041830 */
[----:B------:R-:W-:Y:S04]  /*10c50*/  HMMA.16816.F32.BF16 R44, R8, R70, R44 ;  /* 0x00000046082c723c */ /* 0x000fe8000004182c */
[----:B------:R2:W-:Y:S01]  /*10c60*/  @!P6 LDGSTS.E.BYPASS.LTC128B.128 [R201+0x9880], [R4.64+0x180], !P0 ;  /* 0x0988018004c9efae */ /* 0x0005e2000c101d46 */
[----:B------:R-:W-:-:S03]  /*10c70*/  ISETP.GT.AND P0, PT, R88, R218, PT ;  /* 0x000000da5800720c */ /* 0x000fc60003f04270 */
[----:B------:R-:W-:Y:S04]  /*10c80*/  LDSM.16.M88.4 R56, [R2] ;  /* 0x000000000238783b */ /* 0x000fe80000000200 */
[----:B------:R-:W-:Y:S04]  /*10c90*/  LDSM.16.M88.4 R24, [R195] ;  /* 0x00000000c318783b */ /* 0x000fe80000000200 */
[----:B------:R-:W-:Y:S04]  /*10ca0*/  LDSM.16.M88.4 R76, [R142] ;  /* 0x000000008e4c783b */ /* 0x000fe80000000200 */
[----:B------:R-:W-:Y:S04]  /*10cb0*/  LDSM.16.M88.4 R64, [R2+0x800] ;  /* 0x000800000240783b */ /* 0x000fe80000000200 */
[----:B------:R-:W-:Y:S04]  /*10cc0*/  LDSM.16.M88.4 R60, [R2+0x1000] ;  /* 0x00100000023c783b */ /* 0x000fe80000000200 */
[----:B------:R-:W-:Y:S04]  /*10cd0*/  LDSM.16.M88.4 R20, [R193+0x4000] ;  /* 0x00400000c114783b */ /* 0x000fe80000000200 */
[----:B--2---:R-:W1:Y:S04]  /*10ce0*/  LDSM.16.M88.4 R4, [R196] ;  /* 0x00000000c404783b */ /* 0x004e680000000200 */
[----:B------:R-:W2:Y:S04]  /*10cf0*/  LDSM.16.M88.4 R80, [R143+0x1800] ;  /* 0x001800008f50783b */ /* 0x000ea80000000200 */
[----:B------:R-:W3:Y:S04]  /*10d00*/  LDSM.16.M88.4 R72, [R142+0x800] ;  /* 0x000800008e48783b */ /* 0x000ee80000000200 */
[----:B------:R-:W4:Y:S04]  /*10d10*/  LDSM.16.M88.4 R36, [R142+0x1000] ;  /* 0x001000008e24783b */ /* 0x000f280000000200 */
[----:B------:R-:W-:Y:S04]  /*10d20*/  LDSM.16.M88.4 R68, [R143+0x2000] ;  /* 0x002000008f44783b */ /* 0x000fe80000000200 */
[----:B------:R-:W-:Y:S04]  /*10d30*/  LDSM.16.M88.4 R52, [R143+0x2800] ;  /* 0x002800008f34783b */ /* 0x000fe80000000200 */
[----:B------:R-:W-:Y:S04]  /*10d40*/  LDSM.16.M88.4 R84, [R142+0x4800] ;  /* 0x004800008e54783b */ /* 0x000fe80000000200 */
[----:B------:R-:W0:Y:S01]  /*10d50*/  LDGDEPBAR ;  /* 0x00000000000079af */ /* 0x000e220000000000 */
[C---:B-1----:R-:W-:Y:S03]  /*10d60*/  HMMA.16816.F32.BF16 R12, R4.reuse, R56, R16 ;  /* 0x00000038040c723c */ /* 0x042fe60000041810 */
[----:B------:R-:W-:Y:S05]  /*10d70*/  LDSM.16.M88.4 R16, [R194+0x4000] ;  /* 0x00400000c210783b */ /* 0x000fea0000000200 */
[C---:B------:R-:W-:Y:S01]  /*10d80*/  HMMA.16816.F32.BF16 R28, R4.reuse, R58, R28 ;  /* 0x0000003a041c723c */ /* 0x040fe2000004181c */
[----:B------:R-:W-:Y:S07]  /*10d90*/  LDSM.16.M88.4 R56, [R188+0x2000] ;  /* 0x00200000bc38783b */ /* 0x000fee0000000200 */
[----:B------:R-:W-:Y:S08]  /*10da0*/  HMMA.16816.F32.BF16 R32, R4, R64, R32 ;  /* 0x000000400420723c */ /* 0x000ff00000041820 */
[----:B------:R-:W-:Y:S01]  /*10db0*/  HMMA.16816.F32.BF16 R8, R24, R76, R12 ;  /* 0x0000004c1808723c */ /* 0x000fe2000004180c */
[----:B------:R-:W-:Y:S07]  /*10dc0*/  LDSM.16.M88.4 R12, [R196+0x4000] ;  /* 0x00400000c40c783b */ /* 0x000fee0000000200 */
[C---:B------:R-:W-:Y:S01]  /*10dd0*/  HMMA.16816.F32.BF16 R40, R4.reuse, R66, R40 ;  /* 0x000000420428723c */ /* 0x040fe20000041828 */
[----:B------:R-:W1:Y:S07]  /*10de0*/  LDSM.16.M88.4 R64, [R188+0x1800] ;  /* 0x00180000bc40783b */ /* 0x000e6e0000000200 */
[C---:B------:R-:W-:Y:S08]  /*10df0*/  HMMA.16816.F32.BF16 R48, R4.reuse, R60, R48 ;  /* 0x0000003c0430723c */ /* 0x040ff00000041830 */
[----:B------:R-:W-:Y:S01]  /*10e00*/  HMMA.16816.F32.BF16 R44, R4, R62, R44 ;  /* 0x0000003e042c723c */ /* 0x000fe2000004182c */
[----:B------:R-:W-:Y:S07]  /*10e10*/  LDSM.16.M88.4 R60, [R2+0x2000] ;  /* 0x00200000023c783b */ /* 0x000fee0000000200 */
[----:B------:R-:W-:Y:S01]  /*10e20*/  HMMA.16816.F32.BF16 R28, R24, R78, R28 ;  /* 0x0000004e181c723c */ /* 0x000fe2000004181c */
[----:B------:R-:W-:Y:S07]  /*10e30*/  LDSM.16.M88.4 R76, [R143+0x3000] ;  /* 0x003000008f4c783b */ /* 0x000fee0000000200 */
[----:B--2---:R-:W-:Y:S01]  /*10e40*/  HMMA.16816.F32.BF16 R4, R20, R80, R8 ;  /* 0x000000501404723c */ /* 0x004fe20000041808 */
[----:B------:R-:W-:Y:S07]  /*10e50*/  LDSM.16.M88.4 R8, [R195+0x4000] ;  /* 0x00400000c308783b */ /* 0x000fee0000000200 */
[C---:B---3--:R-:W-:Y:S08]  /*10e60*/  HMMA.16816.F32.BF16 R32, R24.reuse, R72, R32 ;  /* 0x000000481820723c */ /* 0x048ff00000041820 */
[C---:B------:R-:W-:Y:S01]  /*10e70*/  HMMA.16816.F32.BF16 R40, R24.reuse, R74, R40 ;  /* 0x0000004a1828723c */ /* 0x040fe20000041828 */
[----:B------:R-:W2:Y:S07]  /*10e80*/  LDSM.16.M88.4 R72, [R2+0x1800] ;  /* 0x001800000248783b */ /* 0x000eae0000000200 */
[C---:B----4-:R-:W-:Y:S08]  /*10e90*/  HMMA.16816.F32.BF16 R48, R24.reuse, R36, R48 ;  /* 0x000000241830723c */ /* 0x050ff00000041830 */
[----:B------:R-:W-:Y:S01]  /*10ea0*/  HMMA.16816.F32.BF16 R44, R24, R38, R44 ;  /* 0x00000026182c723c */ /* 0x000fe2000004182c */
[----:B------:R-:W-:Y:S07]  /*10eb0*/  LDSM.16.M88.4 R36, [R2+0x2800] ;  /* 0x002800000224783b */ /* 0x000fee0000000200 */
[----:B------:R-:W-:Y:S01]  /*10ec0*/  HMMA.16816.F32.BF16 R24, R20, R82, R28 ;  /* 0x000000521418723c */ /* 0x000fe2000004181c */
[----:B------:R-:W3:Y:S04]  /*10ed0*/  LDSM.16.M88.4 R28, [R188+0x2800] ;  /* 0x00280000bc1c783b */ /* 0x000ee80000000200 */
[----:B------:R-:W-:Y:S03]  /*10ee0*/  LDSM.16.M88.4 R80, [R2+0x4000] ;  /* 0x004000000250783b */ /* 0x000fe60000000200 */
[----:B-1----:R-:W-:Y:S08]  /*10ef0*/  HMMA.16816.F32.BF16 R4, R16, R64, R4 ;  /* 0x000000401004723c */ /* 0x002ff00000041804 */
[C---:B------:R-:W-:Y:S08]  /*10f00*/  HMMA.16816.F32.BF16 R32, R20.reuse, R68, R32 ;  /* 0x000000441420723c */ /* 0x040ff00000041820 */
        /* <DEDUP_REMOVED lines=8> */
[----:B------:R-:W2:Y:S07]  /*10f90*/  LDSM.16.M88.4 R4, [R193+0x8000] ;  /* 0x00800000c104783b */ /* 0x000eae0000000200 */
[C---:B------:R-:W-:Y:S08]  /*10fa0*/  HMMA.16816.F32.BF16 R32, R16.reuse, R56, R32 ;  /* 0x000000381020723c */ /* 0x040ff00000041820 */
[C---:B------:R-:W-:Y:S01]  /*10fb0*/  HMMA.16816.F32.BF16 R40, R16.reuse, R58, R40 ;  /* 0x0000003a1028723c */ /* 0x040fe20000041828 */
[----:B------:R-:W-:Y:S07]  /*10fc0*/  LDSM.16.M88.4 R56, [R143+0x3800] ;  /* 0x003800008f38783b */ /* 0x000fee0000000200 */
[C---:B---3--:R-:W-:Y:S08]  /*10fd0*/  HMMA.16816.F32.BF16 R48, R16.reuse, R28, R48 ;  /* 0x0000001c1030723c */ /* 0x048ff00000041830 */
[----:B------:R-:W-:Y:S08]  /*10fe0*/  HMMA.16816.F32.BF16 R44, R16, R30, R44 ;  /* 0x0000001e102c723c */ /* 0x000ff0000004182c */
[----:B------:R-:W-:Y:S01]  /*10ff0*/  HMMA.16816.F32.BF16 R28, R12, R74, R20 ;  /* 0x0000004a0c1c723c */ /* 0x000fe20000041814 */
[----:B------:R-:W-:Y:S07]  /*11000*/  LDSM.16.M88.4 R72, [R188+0x3000] ;  /* 0x00300000bc48783b */ /* 0x000fee0000000200 */
[----:B-1----:R-:W-:Y:S01]  /*11010*/  HMMA.16816.F32.BF16 R16, R8, R68, R24 ;  /* 0x000000440810723c */ /* 0x002fe20000041818 */
[----:B------:R-:W1:Y:S07]  /*11020*/  LDSM.16.M88.4 R24, [R194+0x8000] ;  /* 0x00800000c218783b */ /* 0x000e6e0000000200 */
[C---:B------:R-:W-:Y:S08]  /*11030*/  HMMA.16816.F32.BF16 R20, R12.reuse, R60, R32 ;  /* 0x0000003c0c14723c */ /* 0x040ff00000041820 */
[C---:B------:R-:W-:Y:S01]  /*11040*/  HMMA.16816.F32.BF16 R40, R12.reuse, R62, R40 ;  /* 0x0000003e0c28723c */ /* 0x040fe20000041828 */
[----:B------:R-:W-:Y:S07]  /*11050*/  LDSM.16.M88.4 R60, [R143+0x4000] ;  /* 0x004000008f3c783b */ /* 0x000fee0000000200 */
[C---:B------:R-:W-:Y:S08]  /*11060*/  HMMA.16816.F32.BF16 R48, R12.reuse, R36, R48 ;  /* 0x000000240c30723c */ /* 0x040ff00000041830 */
[----:B------:R-:W-:Y:S08]  /*11070*/  HMMA.16816.F32.BF16 R44, R12, R38, R44 ;  /* 0x000000260c2c723c */ /* 0x000ff0000004182c */
[----:B------:R-:W-:Y:S01]  /*11080*/  HMMA.16816.F32.BF16 R36, R8, R70, R28 ;  /* 0x000000460824723c */ /* 0x000fe2000004181c */
[----:B------:R-:W-:Y:S04]  /*11090*/  LDSM.16.M88.4 R28, [R196+0x8000] ;  /* 0x00800000c41c783b */ /* 0x000fe80000000200 */
[----:B------:R-:W3:Y:S03]  /*110a0*/  LDSM.16.M88.4 R68, [R2+0x3000] ;  /* 0x003000000244783b */ /* 0x000ee60000000200 */
[----:B--2---:R-:W-:Y:S08]  /*110b0*/  HMMA.16816.F32.BF16 R12, R4, R76, R16 ;  /* 0x0000004c040c723c */ /* 0x004ff00000041810 */
[C---:B------:R-:W-:Y:S08]  /*110c0*/  HMMA.16816.F32.BF16 R32, R8.reuse, R64, R20 ;  /* 0x000000400820723c */ /* 0x040ff00000041814 */
[----:B------:R-:W-:Y:S01]  /*110d0*/  HMMA.16816.F32.BF16 R20, R8, R66, R40 ;  /* 0x000000420814723c */ /* 0x000fe20000041828 */
[----:B------:R-:W2:Y:S04]  /*110e0*/  LDSM.16.M88.4 R40, [R188+0x3800] ;  /* 0x00380000bc28783b */ /* 0x000ea80000000200 */
[----:B------:R-:W-:Y:S03]  /*110f0*/  LDSM.16.M88.4 R64, [R188+0x4000] ;  /* 0x00400000bc40783b */ /* 0x000fe60000000200 */
[----:B------:R-:W-:Y:S01]  /*11100*/  HMMA.16816.F32.BF16 R16, R4, R78, R36 ;  /* 0x0000004e0410723c */ /* 0x000fe20000041824 */
[----:B------:R-:W-:Y:S07]  /*11110*/  LDSM.16.M88.4 R76, [R143+0x5000] ;  /* 0x005000008f4c783b */ /* 0x000fee0000000200 */
[C---:B------:R-:W-:Y:S08]  /*11120*/  HMMA.16816.F32.BF16 R48, R8.reuse, R52, R48 ;  /* 0x000000340830723c */ /* 0x040ff00000041830 */
[----:B------:R-:W-:Y:S08]  /*11130*/  HMMA.16816.F32.BF16 R44, R8, R54, R44 ;  /* 0x00000036082c723c */ /* 0x000ff0000004182c */
[----:B-1----:R-:W-:Y:S08]  /*11140*/  HMMA.16816.F32.BF16 R8, R24, R72, R12 ;  /* 0x000000481808723c */ /* 0x002ff0000004180c */
[C---:B------:R-:W-:Y:S08]  /*11150*/  HMMA.16816.F32.BF16 R36, R4.reuse, R56, R32 ;  /* 0x000000380424723c */ /* 0x040ff00000041820 */
[----:B------:R-:W-:Y:S01]  /*11160*/  HMMA.16816.F32.BF16 R12, R4, R58, R20 ;  /* 0x0000003a040c723c */ /* 0x000fe20000041814 */
[----:B------:R-:W-:Y:S04]  /*11170*/  LDSM.16.M88.4 R20, [R195+0x8000] ;  /* 0x00800000c314783b */ /* 0x000fe80000000200 */
[----:B------:R-:W1:Y:S03]  /*11180*/  LDSM.16.M88.4 R56, [R142+0x3000] ;  /* 0x003000008e38783b */ /* 0x000e660000000200 */
[----:B------:R-:W-:Y:S01]  /*11190*/  HMMA.16816.F32.BF16 R32, R24, R74, R16 ;  /* 0x0000004a1820723c */ /* 0x000fe20000041810 */
[----:B------:R-:W4:Y:S04]  /*111a0*/  LDSM.16.M88.4 R72, [R2+0x3800] ;  /* 0x003800000248783b */ /* 0x000f280000000200 */
[----:B------:R-:W-:Y:S03]  /*111b0*/  LDSM.16.M88.4 R16, [R193+0xc000] ;  /* 0x00c00000c110783b */ /* 0x000fe60000000200 */
[----:B---3--:R-:W-:Y:S08]  /*111c0*/  HMMA.16816.F32.BF16 R8, R28, R68, R8 ;  /* 0x000000441c08723c */ /* 0x008ff00000041808 */
[C---:B------:R-:W-:Y:S08]  /*111d0*/  HMMA.16816.F32.BF16 R48, R4.reuse, R60, R48 ;  /* 0x0000003c0430723c */ /* 0x040ff00000041830 */
[----:B------:R-:W-:Y:S01]  /*111e0*/  HMMA.16816.F32.BF16 R52, R4, R62, R44 ;  /* 0x0000003e0434723c */ /* 0x000fe2000004182c */
[----:B------:R-:W3:Y:S04]  /*111f0*/  LDSM.16.M88.4 R60, [R143+0x4800] ;  /* 0x004800008f3c783b */ /* 0x000ee80000000200 */
[----:B------:R-:W3:Y:S03]  /*11200*/  LDSM.16.M88.4 R44, [R142+0x3800] ;  /* 0x003800008e2c783b */ /* 0x000ee60000000200 */
[----:B--2---:R-:W-:Y:S08]  /*11210*/  HMMA.16816.F32.BF16 R36, R24, R40, R36 ;  /* 0x000000281824723c */ /* 0x004ff00000041824 */
[----:B------:R-:W-:Y:S01]  /*11220*/  HMMA.16816.F32.BF16 R32, R28, R70, R32 ;  /* 0x000000461c20723c */ /* 0x000fe20000041820 */
[----:B------:R-:W-:Y:S07]  /*11230*/  LDSM.16.M88.4 R68, [R188+0x4800] ;  /* 0x00480000bc44783b */ /* 0x000fee0000000200 */
[----:B-1----:R-:W-:Y:S01]  /*11240*/  HMMA.16816.F32.BF16 R4, R20, R56, R8 ;  /* 0x000000381404723c */ /* 0x002fe20000041808 */
[----:B------:R-:W-:Y:S07]  /*11250*/  LDSM.16.M88.4 R8, [R196+0xc000] ;  /* 0x00c00000c408783b */ /* 0x000fee0000000200 */
[----:B------:R-:W-:Y:S01]  /*11260*/  HMMA.16816.F32.BF16 R40, R24, R42, R12 ;  /* 0x0000002a1828723c */ /* 0x000fe2000004180c */
[----:B------:R-:W1:Y:S07]  /*11270*/  LDSM.16.M88.4 R12, [R194+0xc000] ;  /* 0x00c00000c20c783b */ /* 0x000e6e0000000200 */
[----:B----4-:R-:W-:Y:S08]  /*11280*/  HMMA.16816.F32.BF16 R36, R28, R72, R36 ;  /* 0x000000481c24723c */ /* 0x010ff00000041824 */
[----:B------:R-:W-:Y:S08]  /*11290*/  HMMA.16816.F32.BF16 R32, R20, R58, R32 ;  /* 0x0000003a1420723c */ /* 0x000ff00000041820 */
[----:B---3--:R-:W-:Y:S08]  /*112a0*/  HMMA.16816.F32.BF16 R4, R16, R60, R4 ;  /* 0x0000003c1004723c */ /* 0x008ff00000041804 */
[C---:B------:R-:W-:Y:S08]  /*112b0*/  HMMA.16816.F32.BF16 R48, R24.reuse, R64, R48 ;  /* 0x000000401830723c */ /* 0x040ff00000041830 */
[----:B------:R-:W-:Y:S01]  /*112c0*/  HMMA.16816.F32.BF16 R56, R24, R66, R52 ;  /* 0x000000421838723c */ /* 0x000fe20000041834 */
[----:B------:R-:W2:Y:S04]  /*112d0*/  LDSM.16.M88.4 R64, [R2+0x4800] ;  /* 0x004800000240783b */ /* 0x000ea80000000200 */
[----:B------:R-:W3:Y:S03]  /*112e0*/  LDSM.16.M88.4 R52, [R142+0x4000] ;  /* 0x004000008e34783b */ /* 0x000ee60000000200 */
[----:B------:R-:W-:Y:S01]  /*112f0*/  HMMA.16816.F32.BF16 R40, R28, R74, R40 ;  /* 0x0000004a1c28723c */ /* 0x000fe20000041828 */
[----:B------:R-:W4:Y:S07]  /*11300*/  LDSM.16.M88.4 R72, [R188+0x5000] ;  /* 0x00500000bc48783b */ /* 0x000f2e0000000200 */
[----:B------:R-:W-:Y:S08]  /*11310*/  HMMA.16816.F32.BF16 R36, R20, R44, R36 ;  /* 0x0000002c1424723c */ /* 0x000ff00000041824 */
[----:B------:R-:W-:Y:S01]  /*11320*/  HMMA.16816.F32.BF16 R32, R16, R62, R32 ;  /* 0x0000003e1020723c */ /* 0x000fe20000041820 */
[----:B------:R-:W-:Y:S07]  /*11330*/  LDSM.16.M88.4 R60, [R2+0x5000] ;  /* 0x00500000023c783b */ /* 0x000fee0000000200 */
[----:B-1----:R-:W-:Y:S01]  /*11340*/  HMMA.16816.F32.BF16 R24, R12, R68, R4 ;  /* 0x000000440c18723c */ /* 0x002fe20000041804 */
[----:B------:R-:W1:Y:S07]  /*11350*/  LDSM.16.M88.4 R4, [R195+0xc000] ;  /* 0x00c00000c304783b */ /* 0x000e6e0000000200 */
[----:B------:R-:W-:Y:S08]  /*11360*/  HMMA.16816.F32.BF16 R48, R28, R80, R48 ;  /* 0x000000501c30723c */ /* 0x000ff00000041830 */
[----:B------:R-:W-:Y:S08]  /*11370*/  HMMA.16816.F32.BF16 R44, R20, R46, R40 ;  /* 0x0000002e142c723c */ /* 0x000ff00000041828 */
[----:B------:R-:W-:Y:S08]  /*11380*/  HMMA.16816.F32.BF16 R40, R16, R76, R36 ;  /* 0x0000004c1028723c */ /* 0x000ff00000041824 */
[----:B------:R-:W-:Y:S01]  /*11390*/  HMMA.16816.F32.BF16 R36, R12, R70, R32 ;  /* 0x000000460c24723c */ /* 0x000fe20000041820 */
[----:B------:R-:W1:Y:S07]  /*113a0*/  LDSM.16.M88.4 R68, [R143+0x5800] ;  /* 0x005800008f44783b */ /* 0x000e6e0000000200 */
[----:B------:R-:W-:Y:S01]  /*113b0*/  HMMA.16816.F32.BF16 R28, R28, R82, R56 ;  /* 0x000000521c1c723c */ /* 0x000fe20000041838 */
[----:B------:R-:W1:Y:S07]  /*113c0*/  LDSM.16.M88.4 R56, [R188+0x5800] ;  /* 0x00580000bc38783b */ /* 0x000e6e0000000200 */
[----:B--2---:R-:W-:Y:S08]  /*113d0*/  HMMA.16816.F32.BF16 R24, R8, R64, R24 ;  /* 0x000000400818723c */ /* 0x004ff00000041818 */
[----:B---3--:R-:W-:Y:S08]  /*113e0*/  HMMA.16816.F32.BF16 R32, R20, R52, R48 ;  /* 0x000000341420723c */ /* 0x008ff00000041830 */
[----:B------:R-:W-:Y:S08]  /*113f0*/  HMMA.16816.F32.BF16 R44, R16, R78, R44 ;  /* 0x0000004e102c723c */ /* 0x000ff0000004182c */
[----:B----4-:R-:W-:Y:S08]  /*11400*/  HMMA.16816.F32.BF16 R40, R12, R72, R40 ;  /* 0x000000480c28723c */ /* 0x010ff00000041828 */
[----:B------:R-:W-:Y:S08]  /*11410*/  HMMA.16816.F32.BF16 R36, R8, R66, R36 ;  /* 0x000000420824723c */ /* 0x000ff00000041824 */
[----:B------:R-:W-:Y:S01]  /*11420*/  HMMA.16816.F32.BF16 R20, R20, R54, R28 ;  /* 0x000000361414723c */ /* 0x000fe2000004181c */
[----:B------:R-:W2:Y:S07]  /*11430*/  LDSM.16.M88.4 R52, [R142+0x5000] ;  /* 0x005000008e34783b */ /* 0x000eae0000000200 */
[----:B-1----:R-:W-:Y:S08]  /*11440*/  HMMA.16816.F32.BF16 R48, R4, R84, R24 ;  /* 0x000000540430723c */ /* 0x002ff00000041818 */
[----:B------:R-:W-:Y:S08]  /*11450*/  HMMA.16816.F32.BF16 R24, R16, R68, R32 ;  /* 0x000000441018723c */ /* 0x000ff00000041820 */
[----:B------:R-:W-:Y:S08]  /*11460*/  HMMA.16816.F32.BF16 R28, R12, R74, R44 ;  /* 0x0000004a0c1c723c */ /* 0x000ff0000004182c */
[----:B------:R-:W-:Y:S01]  /*11470*/  HMMA.16816.F32.BF16 R32, R8, R60, R40 ;  /* 0x0000003c0820723c */ /* 0x000fe20000041828 */
[----:B------:R-:W1:Y:S01]  /*11480*/  LDSM.16.M88.4 R40, [R2+0x5800] ;  /* 0x005800000228783b */ /* 0x000e620000000200 */
[----:B------:R-:W-:-:S04]  /*11490*/  FMUL.FTZ R0, R48, c[0x0][0x320] ;  /* 0x0000c80030007a20 */ /* 0x000fc80000410000 */
[----:B------:R3:W4:Y:S02]  /*114a0*/  MUFU.TANH R60, R0 ;  /* 0x00000000003c7308 */ /* 0x0007240000002400 */
[----:B------:R-:W-:Y:S08]  /*114b0*/  HMMA.16816.F32.BF16 R36, R4, R86, R36 ;  /* 0x000000560424723c */ /* 0x000ff00000041824 */
[----:B------:R-:W-:Y:S01]  /*114c0*/  HMMA.16816.F32.BF16 R16, R16, R70, R20 ;  /* 0x000000461010723c */ /* 0x000fe20000041814 */
[----:B---3--:R-:W-:-:S07]  /*114d0*/  FMUL.FTZ R0, R49, c[0x0][0x320] ;  /* 0x0000c80031007a20 */ /* 0x008fce0000410000 */
[----:B------:R-:W-:Y:S01]  /*114e0*/  HMMA.16816.F32.BF16 R20, R12, R56, R24 ;  /* 0x000000380c14723c */ /* 0x000fe20000041818 */
[----:B------:R3:W1:Y:S07]  /*114f0*/  MUFU.TANH R47, R0 ;  /* 0x00000000002f7308 */ /* 0x00066e0000002400 */
[----:B------:R-:W-:Y:S08]  /*11500*/  HMMA.16816.F32.BF16 R24, R8, R62, R28 ;  /* 0x0000003e0818723c */ /* 0x000ff0000004181c */
[----:B--2---:R-:W-:Y:S01]  /*11510*/  HMMA.16816.F32.BF16 R28, R4, R52, R32 ;  /* 0x00000034041c723c */ /* 0x004fe20000041820 */
[----:B------:R-:W2:Y:S01]  /*11520*/  LDSM.16.M88.4 R32, [R142+0x5800] ;  /* 0x005800008e20783b */ /* 0x000ea20000000200 */
[----:B---3--:R-:W-:Y:S01]  /*11530*/  FMUL.FTZ R0, R50, c[0x0][0x320] ;  /* 0x0000c80032007a20 */ /* 0x008fe20000410000 */
[----:B------:R-:W-:-:S04]  /*11540*/  DEPBAR.LE SB0, 0x0 ;  /* 0x000080000000791a */ /* 0x000fc80000000000 */
[----:B------:R3:W2:Y:S01]  /*11550*/  MUFU.TANH R48, R0 ;  /* 0x0000000000307308 */ /* 0x0006a20000002400 */
[----:B------:R-:W-:Y:S08]  /*11560*/  HMMA.16816.F32.BF16 R12, R12, R58, R16 ;  /* 0x0000003a0c0c723c */ /* 0x000ff00000041810 */
[----:B-1----:R-:W-:Y:S01]  /*11570*/  HMMA.16816.F32.BF16 R16, R8, R40, R20 ;  /* 0x000000280810723c */ /* 0x002fe20000041814 */
[----:B---3--:R-:W-:-:S07]  /*11580*/  FMUL.FTZ R0, R51, c[0x0][0x320] ;  /* 0x0000c80033007a20 */ /* 0x008fce0000410000 */
[----:B------:R-:W-:Y:S01]  /*11590*/  HMMA.16816.F32.BF16 R20, R4, R54, R24 ;  /* 0x000000360414723c */ /* 0x000fe20000041818 */
[----:B------:R1:W3:Y:S07]  /*115a0*/  MUFU.TANH R46, R0 ;  /* 0x00000000002e7308 */ /* 0x0002ee0000002400 */
[----:B------:R-:W-:Y:S08]  /*115b0*/  HMMA.16816.F32.BF16 R8, R8, R42, R12 ;  /* 0x0000002a0808723c */ /* 0x000ff0000004180c */
[----:B--2---:R-:W-:Y:S01]  /*115c0*/  HMMA.16816.F32.BF16 R12, R4, R32, R16 ;  /* 0x00000020040c723c */ /* 0x004fe20000041810 */
[----:B-1----:R-:W-:-:S04]  /*115d0*/  FMUL.FTZ R0, R36, c[0x0][0x320] ;  /* 0x0000c80024007a20 */ /* 0x002fc80000410000 */
[----:B------:R1:W2:Y:S11]  /*115e0*/  MUFU.TANH R45, R0 ;  /* 0x00000000002d7308 */ /* 0x0002b60000002400 */
[----:B------:R-:W-:Y:S01]  /*115f0*/  HMMA.16816.F32.BF16 R4, R4, R34, R8 ;  /* 0x000000220404723c */ /* 0x000fe20000041808 */
[----:B-1----:R-:W-:-:S04]  /*11600*/  FMUL.FTZ R0, R37, c[0x0][0x320] ;  /* 0x0000c80025007a20 */ /* 0x002fc80000410000 */
        /* <DEDUP_REMOVED lines=44> */
[----:B------:R-:W-:Y:S01]  /*118d0*/  LOP3.LUT P5, RZ, R206, 0x8, RZ, 0xc0, !PT ;  /* 0x00000008ceff7812 */ /* 0x000fe200078ac0ff */
[----:B------:R-:W-:Y:S01]  /*118e0*/  IMAD R2, R2, c[0x0][0x1e0], RZ ;  /* 0x0000780002027a24 */ /* 0x000fe200078e02ff */
[C---:B------:R-:W-:Y:S02]  /*118f0*/  LOP3.LUT P6, RZ, R206.reuse, 0x4, RZ, 0xc0, !PT ;  /* 0x00000004ceff7812 */ /* 0x040fe400078cc0ff */
[----:B------:R-:W-:Y:S01]  /*11900*/  LOP3.LUT P3, RZ, R206, 0x2, RZ, 0xc0, !PT ;  /* 0x00000002ceff7812 */ /* 0x000fe2000786c0ff */
[----:B------:R-:W-:Y:S01]  /*11910*/  IMAD R4, R0, c[0x0][0x1e4], R2 ;  /* 0x0000790000047a24 */ /* 0x000fe200078e0202 */
[----:B------:R-:W-:Y:S01]  /*11920*/  LOP3.LUT P4, RZ, R206, 0x1, RZ, 0xc0, !PT ;  /* 0x00000001ceff7812 */ /* 0x000fe2000788c0ff */
        /* <DEDUP_REMOVED lines=28> */
.L_x_1478:
[----:B--234-:R-:W-:Y:S05]  /*11af0*/  BSYNC B0 ;  /* 0x0000000000007941 */ /* 0x01cfea0003800000 */
.L_x_1477:
[----:B-1----:R-:W-:Y:S01]  /*11b00*/  IMAD.IADD R0, R89, 0x1, -R216 ;  /* 0x0000000159007824 */ /* 0x002fe200078e0ad8 */
[----:B------:R-:W-:Y:S04]  /*11b10*/  LDSM.16.MT88.4 R32, [R190] ;  /* 0x00000000be20783b */ /* 0x000fe80000004200 */
        /* <DEDUP_REMOVED lines=8> */
[----:B------:R-:W-:Y:S02]  /*11ba0*/  ISETP.GT.AND P4, PT, R0, 0x9, PT ;  /* 0x000000090000780c */ /* 0x000fe40003f84270 */
[----:B------:R-:W-:Y:S01]  /*11bb0*/  FSEL R7, R45, -INF , P0 ;  /* 0xff8000002d077808 */ /* 0x000fe20000000000 */
[----:B------:R-:W-:Y:S01]  /*11bc0*/  LDSM.16.MT88.4 R68, [R190+0x3000] ;  /* 0x00300000be44783b */ /* 0x000fe20000004200 */
[----:B------:R-:W-:-:S02]  /*11bd0*/  FMNMX.FTZ R2, R5, R6, !PT ;  /* 0x0000000605027209 */ /* 0x000fc40007810000 */
[----:B------:R-:W-:Y:S01]  /*11be0*/  ISETP.GT.AND P6, PT, R0, 0x10, PT ;  /* 0x000000100000780c */ /* 0x000fe20003fc4270 */
[----:B------:R-:W-:Y:S01]  /*11bf0*/  LDSM.16.MT88.4 R72, [R190+0x3800] ;  /* 0x00380000be48783b */ /* 0x000fe20000004200 */
[----:B------:R-:W-:Y:S02]  /*11c00*/  FSEL R9, R44, -INF , P4 ;  /* 0xff8000002c097808 */ /* 0x000fe40002000000 */
[----:B------:R-:W-:Y:S01]  /*11c10*/  FMNMX.FTZ R2, R7, R2, !PT ;  /* 0x0000000207027209 */ /* 0x000fe20007810000 */
        /* <DEDUP_REMOVED lines=9> */
[----:B------:R-:W0:Y:S01]  /*11cb0*/  LDGDEPBAR ;  /* 0x00000000000079af */ /* 0x000e220000000000 */
[----:B------:R-:W-:Y:S02]  /*11cc0*/  ISETP.GT.AND P5, PT, R0, 0x19, PT ;  /* 0x000000190000780c */ /* 0x000fe40003fa4270 */
[----:B------:R-:W-:Y:S02]  /*11cd0*/  FSEL R11, R18, -INF , P3 ;  /* 0xff800000120b7808 */ /* 0x000fe40001800000 */
[----:B------:R-:W-:-:S02]  /*11ce0*/  FMNMX.FTZ R2, R10, R2, !PT ;  /* 0x000000020a027209 */ /* 0x000fc40007810000 */
        /* <DEDUP_REMOVED lines=9> */
[----:B------:R-:W-:Y:S01]  /*11d80*/  ISETP.GT.AND P1, PT, R0, 0x28, PT ;  /* 0x000000280000780c */ /* 0x000fe20003f24270 */
[----:B------:R-:W-:Y:S01]  /*11d90*/  LDSM.16.MT88.4 R44, [R191] ;  /* 0x00000000bf2c783b */ /* 0x000fe20000004200 */
[----:B------:R-:W-:Y:S02]  /*11da0*/  FSEL R93, R16, -INF , P2 ;  /* 0xff800000105d7808 */ /* 0x000fe40001000000 */
[----:B------:R-:W-:Y:S02]  /*11db0*/  FMNMX.FTZ R2, R94, R2, !PT ;  /* 0x000000025e027209 */ /* 0x000fe40007810000 */
[----:B------:R-:W-:-:S02]  /*11dc0*/  FSEL R19, R37, -INF , P0 ;  /* 0xff80000025137808 */ /* 0x000fc40000000000 */
[----:B------:R-:W-:Y:S02]  /*11dd0*/  ISETP.GT.AND P0, PT, R0, 0x29, PT ;  /* 0x000000290000780c */ /* 0x000fe40003f04270 */
[----:B------:R-:W-:Y:S02]  /*11de0*/  FSEL R92, R15, -INF , P1 ;  /* 0xff8000000f5c7808 */ /* 0x000fe40000800000 */
[----:B------:R-:W-:Y:S02]  /*11df0*/  FMNMX.FTZ R2, R93, R2, !PT ;  /* 0x000000025d027209 */ /* 0x000fe40007810000 */
[----:B------:R-:W-:Y:S02]  /*11e00*/  FMNMX.FTZ R3, R14, R20, !PT ;  /* 0x000000140e037209 */ /* 0x000fe40007810000 */
[----:B------:R-:W-:Y:S02]  /*11e10*/  FSEL R91, R13, -INF , P0 ;  /* 0xff8000000d5b7808 */ /* 0x000fe40000000000 */
[----:B------:R-:W-:-:S02]  /*11e20*/  FMNMX.FTZ R2, R92, R2, !PT ;  /* 0x000000025c027209 */ /* 0x000fc40007810000 */
[----:B------:R-:W-:Y:S02]  /*11e30*/  FSEL R18, R36, -INF , P4 ;  /* 0xff80000024127808 */ /* 0x000fe40002000000 */
[----:B------:R-:W-:Y:S01]  /*11e40*/  FMNMX.FTZ R3, R19, R3, !PT ;  /* 0x0000000313037209 */ /* 0x000fe20007810000 */
[----:B------:R-:W-:Y:S01]  /*11e50*/  LDSM.16.MT88.4 R36, [R189+0x1800] ;  /* 0x00180000bd24783b */ /* 0x000fe20000004200 */
[----:B------:R-:W-:Y:S02]  /*11e60*/  FSEL R17, R30, -INF , P6 ;  /* 0xff8000001e117808 */ /* 0x000fe40003000000 */
[----:B------:R-:W-:Y:S02]  /*11e70*/  FMNMX.FTZ R2, R91, R2, !PT ;  /* 0x000000025b027209 */ /* 0x000fe40007810000 */
[C---:B------:R-:W-:Y:S02]  /*11e80*/  ISETP.GT.AND P6, PT, R0.reuse, 0x11, PT ;  /* 0x000000110000780c */ /* 0x040fe40003fc4270 */
[----:B------:R-:W-:Y:S01]  /*11e90*/  ISETP.GT.AND P4, PT, R0, 0x18, PT ;  /* 0x000000180000780c */ /* 0x000fe20003f84270 */
[----:B------:R-:W1:Y:S01]  /*11ea0*/  SHFL.BFLY PT, R4, R2, 0x2, 0x1f ;  /* 0x0c401f0002047f89 */ /* 0x000e6200000e0000 */
[----:B------:R-:W-:-:S02]  /*11eb0*/  FMNMX.FTZ R0, R18, R3, !PT ;  /* 0x0000000312007209 */ /* 0x000fc40007810000 */
[----:B------:R-:W-:Y:S02]  /*11ec0*/  FSEL R13, R29, -INF , P6 ;  /* 0xff8000001d0d7808 */ /* 0x000fe40003000000 */
[----:B------:R-:W-:Y:S01]  /*11ed0*/  FMNMX.FTZ R0, R17, R0, !PT ;  /* 0x0000000011007209 */ /* 0x000fe20007810000 */
[----:B------:R-:W-:Y:S01]  /*11ee0*/  LDSM.16.MT88.4 R28, [R192] ;  /* 0x00000000c01c783b */ /* 0x000fe20000004200 */
[----:B------:R-:W-:Y:S02]  /*11ef0*/  FSEL R16, R26, -INF , P4 ;  /* 0xff8000001a107808 */ /* 0x000fe40002000000 */
        /* <DEDUP_REMOVED lines=8> */
[----:B------:R-:W-:Y:S02]  /*11f80*/  FSEL R88, R22, -INF , P1 ;  /* 0xff80000016587808 */ /* 0x000fe40000800000 */
[----:B------:R-:W-:-:S02]  /*11f90*/  FMNMX.FTZ R3, R89, R3, !PT ;  /* 0x0000000359037209 */ /* 0x000fc40007810000 */
[----:B-1----:R-:W-:Y:S02]  /*11fa0*/  FMNMX.FTZ R0, R2, R4, !PT ;  /* 0x0000000402007209 */ /* 0x002fe40007810000 */
[----:B------:R-:W-:Y:S02]  /*11fb0*/  FSEL R87, R21, -INF , P0 ;  /* 0xff80000015577808 */ /* 0x000fe40000000000 */
[----:B------:R-:W-:Y:S01]  /*11fc0*/  FMNMX.FTZ R3, R88, R3, !PT ;  /* 0x0000000358037209 */ /* 0x000fe20007810000 */
[----:B------:R-:W1:Y:S03]  /*11fd0*/  SHFL.BFLY PT, R2, R0, 0x1, 0x1f ;  /* 0x0c201f0000027f89 */ /* 0x000e6600000e0000 */
[----:B------:R-:W-:-:S05]  /*11fe0*/  FMNMX.FTZ R3, R87, R3, !PT ;  /* 0x0000000357037209 */ /* 0x000fca0007810000 */
[----:B------:R-:W2:Y:S01]  /*11ff0*/  SHFL.BFLY PT, R4, R3, 0x2, 0x1f ;  /* 0x0c401f0003047f89 */ /* 0x000ea200000e0000 */
[----:B-1----:R-:W-:-:S04]  /*12000*/  FMNMX.FTZ R136, R0, R2, !PT ;  /* 0x0000000200887209 */ /* 0x002fc80007810000 */
[C---:B------:R-:W-:Y:S01]  /*12010*/  FSETP.NEU.FTZ.AND P0, PT, R136.reuse, -INF , PT ;  /* 0xff8000008800780b */ /* 0x040fe20003f1d000 */
[----:B------:R-:W-:Y:S01]  /*12020*/  FMUL.FTZ R2, R136, c[0x0][0x2d0] ;  /* 0x0000b40088027a20 */ /* 0x000fe20000410000 */
[----:B--2---:R-:W-:-:S04]  /*12030*/  FMNMX.FTZ R0, R3, R4, !PT ;  /* 0x0000000403007209 */ /* 0x004fc80007810000 */
[----:B------:R-:W-:Y:S01]  /*12040*/  FSEL R2, R2, RZ, P0 ;  /* 0x000000ff02027208 */ /* 0x000fe20000000000 */
[----:B------:R-:W1:Y:S04]  /*12050*/  SHFL.BFLY PT, R4, R0, 0x1, 0x1f ;  /* 0x0c201f0000047f89 */ /* 0x000e6800000e0000 */
[----:B------:R-:W-:-:S04]  /*12060*/  FFMA.FTZ R3, R5, c[0x0][0x2d0], -R2 ;  /* 0x0000b40005037a23 */ /* 0x000fc80000010802 */
[----:B------:R2:W-:Y:S02]  /*12070*/  MUFU.EX2 R84, R3 ;  /* 0x0000000300547308 */ /* 0x0005e40000000800 */
[--C-:B--2---:R-:W-:Y:S01]  /*12080*/  FFMA.FTZ R3, R6, c[0x0][0x2d0], -R2.reuse ;  /* 0x0000b40006037a23 */ /* 0x104fe20000010802 */
[----:B-1----:R-:W-:Y:S01]  /*12090*/  FMNMX.FTZ R135, R0, R4, !PT ;  /* 0x0000000400877209 */ /* 0x002fe20007810000 */
[----:B------:R-:W-:-:S04]  /*120a0*/  FFMA.FTZ R0, R10, c[0x0][0x2d0], -R2 ;  /* 0x0000b4000a007a23 */ /* 0x000fc80000010802 */
[----:B------:R1:W2:Y:S01]  /*120b0*/  MUFU.EX2 R83, R3 ;  /* 0x0000000300537308 */ /* 0x0002a20000000800 */
[----:B------:R-:W-:-:S07]  /*120c0*/  FSETP.NEU.FTZ.AND P0, PT, R135, -INF , PT ;  /* 0xff8000008700780b */ /* 0x000fce0003f1d000 */
[----:B------:R3:W-:Y:S01]  /*120d0*/  MUFU.EX2 R252, R0 ;  /* 0x0000000000fc7308 */ /* 0x0007e20000000800 */
[----:B-1----:R-:W-:Y:S02]  /*120e0*/  FFMA.FTZ R3, R7, c[0x0][0x2d0], -R2 ;  /* 0x0000b40007037a23 */ /* 0x002fe40000010802 */
[----:B------:R-:W1:Y:S05]  /*120f0*/  LDSM.16.MT88.4 R4, [R189] ;  /* 0x00000000bd04783b */ /* 0x000e6a0000004200 */
[----:B------:R4:W-:Y:S01]  /*12100*/  MUFU.EX2 R86, R3 ;  /* 0x0000000300567308 */ /* 0x0009e20000000800 */
[----:B---3--:R-:W-:-:S05]  /*12110*/  FMUL.FTZ R0, R135, c[0x0][0x2d0] ;  /* 0x0000b40087007a20 */ /* 0x008fca0000410000 */
[----:B------:R-:W-:Y:S01]  /*12120*/  FSEL R0, R0, RZ, P0 ;  /* 0x000000ff00007208 */ /* 0x000fe20000000000 */
[----:B----4-:R-:W-:-:S04]  /*12130*/  FFMA.FTZ R3, R9, c[0x0][0x2d0], -R2 ;  /* 0x0000b40009037a23 */ /* 0x010fc80000010802 */
[----:B------:R3:W4:Y:S02]  /*12140*/  MUFU.EX2 R85, R3 ;  /* 0x0000000300557308 */ /* 0x0007240000000800 */
[----:B---3--:R-:W-:Y:S01]  /*12150*/  FFMA.FTZ R3, R8, c[0x0][0x2d0], -R2 ;  /* 0x0000b40008037a23 */ /* 0x008fe20000010802 */
[----:B--2---:R-:W-:Y:S02]  /*12160*/  F2FP.BF16.PACK_AB R8, R83, R84 ;  /* 0x000000545308723e */ /* 0x004fe400000010ff */
[----:B----4-:R-:W-:-:S03]  /*12170*/  F2FP.BF16.PACK_AB R10, R85, R86 ;  /* 0x00000056550a723e */ /* 0x010fc600000010ff */
[----:B------:R2:W-:Y:S02]  /*12180*/  MUFU.EX2 R95, R3 ;  /* 0x00000003005f7308 */ /* 0x0005e40000000800 */
[----:B--2---:R-:W-:-:S06]  /*12190*/  FFMA.FTZ R3, R11, c[0x0][0x2d0], -R2 ;  /* 0x0000b4000b037a23 */ /* 0x004fcc0000010802 */
[----:B------:R2:W-:Y:S02]  /*121a0*/  MUFU.EX2 R219, R3 ;  /* 0x0000000300db7308 */ /* 0x0005e40000000800 */
[----:B--2---:R-:W-:-:S06]  /*121b0*/  FFMA.FTZ R3, R12, c[0x0][0x2d0], -R2 ;  /* 0x0000b4000c037a23 */ /* 0x004fcc0000010802 */
[----:B------:R2:W-:Y:S02]  /*121c0*/  MUFU.EX2 R204, R3 ;  /* 0x0000000300cc7308 */ /* 0x0005e40000000800 */
[----:B--2---:R-:W-:-:S06]  /*121d0*/  FFMA.FTZ R3, R14, c[0x0][0x2d0], -R0 ;  /* 0x0000b4000e037a23 */ /* 0x004fcc0000010800 */
[----:B------:R2:W-:Y:S02]  /*121e0*/  MUFU.EX2 R82, R3 ;  /* 0x0000000300527308 */ /* 0x0005e40000000800 */
[----:B--2---:R-:W-:-:S06]  /*121f0*/  FFMA.FTZ R3, R20, c[0x0][0x2d0], -R0 ;  /* 0x0000b40014037a23 */ /* 0x004fcc0000010800 */
[----:B------:R2:W3:Y:S02]  /*12200*/  MUFU.EX2 R81, R3 ;  /* 0x0000000300517308 */ /* 0x0004e40000000800 */
[----:B--2---:R-:W-:Y:S01]  /*12210*/  FFMA.FTZ R3, R19, c[0x0][0x2d0], -R0 ;  /* 0x0000b40013037a23 */ /* 0x004fe20000010800 */
[----:B---3--:R-:W-:-:S05]  /*12220*/  F2FP.BF16.PACK_AB R9, R81, R82 ;  /* 0x000000525109723e */ /* 0x008fca00000010ff */
[----:B------:R2:W-:Y:S02]  /*12230*/  MUFU.EX2 R80, R3 ;  /* 0x0000000300507308 */ /* 0x0005e40000000800 */
[----:B--2---:R-:W-:-:S06]  /*12240*/  FFMA.FTZ R3, R18, c[0x0][0x2d0], -R0 ;  /* 0x0000b40012037a23 */ /* 0x004fcc0000010800 */
[----:B------:R2:W3:Y:S02]  /*12250*/  MUFU.EX2 R203, R3 ;  /* 0x0000000300cb7308 */ /* 0x0004e40000000800 */
[----:B--2---:R-:W-:Y:S01]  /*12260*/  FFMA.FTZ R3, R17, c[0x0][0x2d0], -R0 ;  /* 0x0000b40011037a23 */ /* 0x004fe20000010800 */
[----:B---3--:R-:W-:-:S05]  /*12270*/  F2FP.BF16.PACK_AB R11, R203, R80 ;  /* 0x00000050cb0b723e */ /* 0x008fca00000010ff */
[----:B------:R2:W-:Y:S02]  /*12280*/  MUFU.EX2 R202, R3 ;  /* 0x0000000300ca7308 */ /* 0x0005e40000000800 */
[----:B-1----:R-:W-:Y:S07]  /*12290*/  HMMA.16816.F32.BF16 R20, R8, R4, RZ ;  /* 0x000000040814723c */ /* 0x002fee00000418ff */
[----:B------:R-:W-:Y:S01]  /*122a0*/  F2FP.BF16.PACK_AB R4, R252, R95 ;  /* 0x0000005ffc04723e */ /* 0x000fe200000010ff */
[----:B--2---:R-:W-:-:S04]  /*122b0*/  FFMA.FTZ R3, R13, c[0x0][0x2d0], -R0 ;  /* 0x0000b4000d037a23 */ /* 0x004fc80000010800 */
[----:B------:R1:W2:Y:S02]  /*122c0*/  MUFU.EX2 R200, R3 ;  /* 0x0000000300c87308 */ /* 0x0002a40000000800 */
[--C-:B-1----:R-:W-:Y:S01]  /*122d0*/  FFMA.FTZ R3, R16, c[0x0][0x2d0], -R0.reuse ;  /* 0x0000b40010037a23 */ /* 0x102fe20000010800 */
[----:B--2---:R-:W-:Y:S01]  /*122e0*/  F2FP.BF16.PACK_AB R5, R200, R202 ;  /* 0x000000cac805723e */ /* 0x004fe200000010ff */
[----:B------:R-:W-:Y:S04]  /*122f0*/  HMMA.16816.F32.BF16 R16, R8, R6, RZ ;  /* 0x000000060810723c */ /* 0x000fe800000418ff */
[----:B------:R1:W-:Y:S03]  /*12300*/  MUFU.EX2 R199, R3 ;  /* 0x0000000300c77308 */ /* 0x0003e60000000800 */
[----:B------:R-:W-:Y:S01]  /*12310*/  F2FP.BF16.PACK_AB R6, R204, R219 ;  /* 0x000000dbcc06723e */ /* 0x000fe200000010ff */
[----:B-1----:R-:W-:-:S02]  /*12320*/  FFMA.FTZ R3, R15, c[0x0][0x2d0], -R0 ;  /* 0x0000b4000f037a23 */ /* 0x002fc40000010800 */
[----:B------:R-:W-:Y:S02]  /*12330*/  HMMA.16816.F32.BF16 R12, R8, R32, RZ ;  /* 0x00000020080c723c */ /* 0x000fe400000418ff */
[----:B------:R-:W1:Y:S02]  /*12340*/  MUFU.EX2 R198, R3 ;  /* 0x0000000300c67308 */ /* 0x000e640000000800 */
[----:B-1----:R-:W-:-:S07]  /*12350*/  F2FP.BF16.PACK_AB R7, R198, R199 ;  /* 0x000000c7c607723e */ /* 0x002fce00000010ff */
[C---:B------:R-:W-:Y:S08]  /*12360*/  HMMA.16816.F32.BF16 R164, R4.reuse, R24, R20 ;  /* 0x0000001804a4723c */ /* 0x040ff00000041814 */
[----:B------:R-:W-:Y:S01]  /*12370*/  HMMA.16816.F32.BF16 R52, R4, R26, R16 ;  /* 0x0000001a0434723c */ /* 0x000fe20000041810 */
[----:B------:R-:W1:Y:S07]  /*12380*/  LDSM.16.MT88.4 R24, [R192+0x800] ;  /* 0x00080000c018783b */ /* 0x000e6e0000004200 */
[----:B------:R-:W-:Y:S08]  /*12390*/  HMMA.16816.F32.BF16 R20, R8, R28, RZ ;  /* 0x0000001c0814723c */ /* 0x000ff000000418ff */
[----:B------:R-:W-:Y:S08]  /*123a0*/  HMMA.16816.F32.BF16 R156, R4, R40, R12 ;  /* 0x00000028049c723c */ /* 0x000ff0000004180c */
[----:B------:R-:W-:Y:S01]  /*123b0*/  IMAD.MOV.U32 R98, RZ, RZ, R52 ;  /* 0x000000ffff627224 */ /* 0x000fe200078e0034 */
[----:B------:R-:W-:Y:S01]  /*123c0*/  HMMA.16816.F32.BF16 R12, R8, R34, RZ ;  /* 0x00000022080c723c */ /* 0x000fe200000418ff */
[----:B------:R-:W-:Y:S01]  /*123d0*/  IMAD.MOV.U32 R97, RZ, RZ, R53 ;  /* 0x000000ffff617224 */ /* 0x000fe200078e0035 */
[----:B------:R-:W-:Y:S01]  /*123e0*/  LDSM.16.MT88.4 R32, [R189+0x2000] ;  /* 0x00200000bd20783b */ /* 0x000fe20000004200 */
[----:B------:R-:W-:-:S02]  /*123f0*/  IMAD.MOV.U32 R96, RZ, RZ, R54 ;  /* 0x000000ffff607224 */ /* 0x000fc400078e0036 */
[----:B------:R-:W-:Y:S02]  /*12400*/  IMAD.MOV.U32 R3, RZ, RZ, R55 ;  /* 0x000000ffff037224 */ /* 0x000fe400078e0037 */
[----:B------:R-:W2:Y:S01]  /*12410*/  LDSM.16.MT88.4 R52, [R191+0x800] ;  /* 0x00080000bf34783b */ /* 0x000ea20000004200 */
[----:B------:R-:W-:Y:S08]  /*12420*/  HMMA.16816.F32.BF16 R16, R8, R30, RZ ;  /* 0x0000001e0810723c */ /* 0x000ff000000418ff */
[----:B-1----:R-:W-:Y:S08]  /*12430*/  HMMA.16816.F32.BF16 R148, R4, R24, R20 ;  /* 0x000000180494723c */ /* 0x002ff00000041814 */
[----:B------:R-:W-:Y:S08]  /*12440*/  HMMA.16816.F32.BF16 R20, R8, R46, RZ ;  /* 0x0000002e0814723c */ /* 0x000ff000000418ff */
[----:B------:R-:W-:Y:S01]  /*12450*/  HMMA.16816.F32.BF16 R144, R4, R42, R12 ;  /* 0x0000002a0490723c */ /* 0x000fe2000004180c */
[----:B------:R-:W-:Y:S07]  /*12460*/  LDSM.16.MT88.4 R40, [R189+0x3800] ;  /* 0x00380000bd28783b */ /* 0x000fee0000004200 */
[----:B------:R-:W-:Y:S01]  /*12470*/  HMMA.16816.F32.BF16 R12, R8, R44, RZ ;  /* 0x0000002c080c723c */ /* 0x000fe200000418ff */
[----:B------:R-:W-:Y:S07]  /*12480*/  LDSM.16.MT88.4 R44, [R191+0x2000] ;  /* 0x00200000bf2c783b */ /* 0x000fee0000004200 */
[C---:B------:R-:W-:Y:S01]  /*12490*/  HMMA.16816.F32.BF16 R56, R4.reuse, R26, R16 ;  /* 0x0000001a0438723c */ /* 0x040fe20000041810 */
[----:B------:R-:W1:Y:S07]  /*124a0*/  LDSM.16.MT88.4 R24, [R192+0x1800] ;  /* 0x00180000c018783b */ /* 0x000e6e0000004200 */
[C---:B--2---:R-:W-:Y:S01]  /*124b0*/  HMMA.16816.F32.BF16 R236, R4.reuse, R54, R20 ;  /* 0x0000003604ec723c */ /* 0x044fe20000041814 */
        /* <DEDUP_REMOVED lines=9> */
[----:B------:R-:W4:Y:S07]  /*12550*/  LDSM.16.MT88.4 R56, [R190+0x2000] ;  /* 0x00200000be38783b */ /* 0x000f2e0000004200 */
[C---:B------:R-:W-:Y:S08]  /*12560*/  HMMA.16816.F32.BF16 R12, R8.reuse, R48, RZ ;  /* 0x00000030080c723c */ /* 0x040ff000000418ff */
[----:B-1----:R-:W-:Y:S08]  /*12570*/  HMMA.16816.F32.BF16 R36, R8, R24, RZ ;  /* 0x000000180824723c */ /* 0x002ff000000418ff */
[C---:B------:R-:W-:Y:S08]  /*12580*/  HMMA.16816.F32.BF16 R244, R4.reuse, R32, R28 ;  /* 0x0000002004f4723c */ /* 0x040ff0000004181c */
[----:B------:R-:W-:Y:S08]  /*12590*/  HMMA.16816.F32.BF16 R240, R4, R34, R16 ;  /* 0x0000002204f0723c */ /* 0x000ff00000041810 */
[C---:B------:R-:W-:Y:S08]  /*125a0*/  HMMA.16816.F32.BF16 R32, R8.reuse, R26, RZ ;  /* 0x0000001a0820723c */ /* 0x040ff000000418ff */
[C---:B--2---:R-:W-:Y:S08]  /*125b0*/  HMMA.16816.F32.BF16 R28, R8.reuse, R20, RZ ;  /* 0x00000014081c723c */ /* 0x044ff000000418ff */
[C---:B------:R-:W-:Y:S08]  /*125c0*/  HMMA.16816.F32.BF16 R24, R8.reuse, R22, RZ ;  /* 0x000000160818723c */ /* 0x040ff000000418ff */
[----:B------:R-:W-:Y:S08]  /*125d0*/  HMMA.16816.F32.BF16 R20, R8, R60, RZ ;  /* 0x0000003c0814723c */ /* 0x000ff000000418ff */
[----:B---3--:R-:W-:Y:S01]  /*125e0*/  HMMA.16816.F32.BF16 R228, R4, R52, R36 ;  /* 0x0000003404e4723c */ /* 0x008fe20000041824 */
[----:B------:R-:W1:Y:S06]  /*125f0*/  LDSM.16.MT88.4 R36, [R192+0x3800] ;  /* 0x00380000c024783b */ /* 0x000e6c0000004200 */
[----:B------:R-:W-:Y:S01]  /*12600*/  IMAD.MOV.U32 R52, RZ, RZ, R102 ;  /* 0x000000ffff347224 */ /* 0x000fe200078e0066 */
[----:B------:R-:W-:Y:S01]  /*12610*/  HMMA.16816.F32.BF16 R48, R8, R50, RZ ;  /* 0x000000320830723c */ /* 0x000fe200000418ff */
[----:B------:R-:W-:-:S07]  /*12620*/  IMAD.MOV.U32 R53, RZ, RZ, R101 ;  /* 0x000000ffff357224 */ /* 0x000fce00078e0065 */
[----:B------:R-:W-:Y:S08]  /*12630*/  HMMA.16816.F32.BF16 R16, R8, R62, RZ ;  /* 0x0000003e0810723c */ /* 0x000ff000000418ff */
[C---:B------:R-:W-:Y:S07]  /*12640*/  HMMA.16816.F32.BF16 R176, R4.reuse, R46, R24 ;  /* 0x0000002e04b0723c */ /* 0x040fee0000041818 */
[----:B------:R-:W-:Y:S01]  /*12650*/  IMAD.MOV.U32 R46, RZ, RZ, R96 ;  /* 0x000000ffff2e7224 */ /* 0x000fe200078e0060 */
[----:B------:R-:W-:Y:S01]  /*12660*/  HMMA.16816.F32.BF16 R224, R4, R40, R20 ;  /* 0x0000002804e0723c */ /* 0x000fe20000041814 */
[----:B------:R-:W-:-:S02]  /*12670*/  IMAD.MOV.U32 R47, RZ, RZ, R3 ;  /* 0x000000ffff2f7224 */ /* 0x000fc400078e0003 */
[----:B------:R-:W-:-:S05]  /*12680*/  FFMA.FTZ R3, R94, c[0x0][0x2d0], -R2 ;  /* 0x0000b4005e037a23 */ /* 0x000fca0000010802 */
[----:B------:R-:W-:Y:S01]  /*12690*/  HMMA.16816.F32.BF16 R220, R4, R54, R32 ;  /* 0x0000003604dc723c */ /* 0x000fe20000041820 */
[----:B------:R-:W2:Y:S06]  /*126a0*/  LDSM.16.MT88.4 R32, [R189+0x4800] ;  /* 0x00480000bd20783b */ /* 0x000eac0000004200 */
[----:B------:R-:W-:Y:S01]  /*126b0*/  IMAD.MOV.U32 R55, RZ, RZ, R99 ;  /* 0x000000ffff377224 */ /* 0x000fe200078e0063 */
[----:B------:R-:W-:Y:S01]  /*126c0*/  HMMA.16816.F32.BF16 R24, R8, R64, RZ ;  /* 0x000000400818723c */ /* 0x000fe200000418ff */
[----:B------:R-:W-:-:S07]  /*126d0*/  IMAD.MOV.U32 R54, RZ, RZ, R100 ;  /* 0x000000ffff367224 */ /* 0x000fce00078e0064 */
[----:B------:R-:W-:Y:S01]  /*126e0*/  HMMA.16816.F32.BF16 R20, R8, R66, RZ ;  /* 0x000000420814723c */ /* 0x000fe200000418ff */
[----:B------:R-:W-:Y:S07]  /*126f0*/  LDSM.16.MT88.4 R64, [R191+0x2800] ;  /* 0x00280000bf40783b */ /* 0x000fee0000004200 */
[----:B----4-:R-:W-:Y:S08]  /*12700*/  HMMA.16816.F32.BF16 R232, R4, R56, R12 ;  /* 0x0000003804e8723c */ /* 0x010ff0000004180c */
[----:B------:R-:W-:Y:S07]  /*12710*/  HMMA.16816.F32.BF16 R12, R8, R68, RZ ;  /* 0x00000044080c723c */ /* 0x000fee00000418ff */
[----:B------:R-:W-:Y:S01]  /*12720*/  IMAD.MOV.U32 R69, RZ, RZ, R103 ;  /* 0x000000ffff457224 */ /* 0x000fe200078e0067 */
[C---:B------:R-:W-:Y:S01]  /*12730*/  HMMA.16816.F32.BF16 R56, R4.reuse, R58, R48 ;  /* 0x0000003a0438723c */ /* 0x040fe20000041830 */
[----:B------:R-:W3:Y:S07]  /*12740*/  LDSM.16.MT88.4 R48, [R191+0x3800] ;  /* 0x00380000bf30783b */ /* 0x000eee0000004200 */
[C---:B------:R-:W-:Y:S07]  /*12750*/  HMMA.16816.F32.BF16 R60, R4.reuse, R44, R28 ;  /* 0x0000002c043c723c */ /* 0x040fee000004181c */
[----:B------:R-:W-:Y:S01]  /*12760*/  IMAD.MOV.U32 R44, RZ, RZ, R98 ;  /* 0x000000ffff2c7224 */ /* 0x000fe200078e0062 */
[----:B------:R-:W-:Y:S01]  /*12770*/  HMMA.16816.F32.BF16 R184, R4, R42, R16 ;  /* 0x0000002a04b8723c */ /* 0x000fe20000041810 */
[----:B------:R-:W4:Y:S01]  /*12780*/  LDSM.16.MT88.4 R40, [R190+0x4800] ;  /* 0x00480000be28783b */ /* 0x000f220000004200 */
[----:B------:R-:W-:-:S06]  /*12790*/  IMAD.MOV.U32 R45, RZ, RZ, R97 ;  /* 0x000000ffff2d7224 */ /* 0x000fcc00078e0061 */
[----:B------:R-:W-:Y:S08]  /*127a0*/  HMMA.16816.F32.BF16 R28, R8, R70, RZ ;  /* 0x00000046081c723c */ /* 0x000ff000000418ff */
[C---:B-1----:R-:W-:Y:S08]  /*127b0*/  HMMA.16816.F32.BF16 R172, R4.reuse, R36, R24 ;  /* 0x0000002404ac723c */ /* 0x042ff00000041818 */
[C---:B------:R-:W-:Y:S01]  /*127c0*/  HMMA.16816.F32.BF16 R168, R4.reuse, R38, R20 ;  /* 0x0000002604a8723c */ /* 0x040fe20000041814 */
[----:B------:R-:W1:Y:S07]  /*127d0*/  LDSM.16.MT88.4 R36, [R189+0x5000] ;  /* 0x00500000bd24783b */ /* 0x000e6e0000004200 */
[----:B------:R-:W-:Y:S08]  /*127e0*/  HMMA.16816.F32.BF16 R180, R4, R72, R12 ;  /* 0x0000004804b4723c */ /* 0x000ff0000004180c */
[C---:B------:R-:W-:Y:S08]  /*127f0*/  HMMA.16816.F32.BF16 R16, R8.reuse, R76, RZ ;  /* 0x0000004c0810723c */ /* 0x040ff000000418ff */
[----:B------:R-:W-:Y:S08]  /*12800*/  HMMA.16816.F32.BF16 R12, R8, R78, RZ ;  /* 0x0000004e080c723c */ /* 0x000ff000000418ff */
[----:B------:R-:W-:Y:S01]  /*12810*/  HMMA.16816.F32.BF16 R96, R4, R74, R28 ;  /* 0x0000004a0460723c */ /* 0x000fe2000004181c */
[----:B------:R-:W5:Y:S04]  /*12820*/  LDSM.16.MT88.4 R28, [R190+0x5000] ;  /* 0x00500000be1c783b */ /* 0x000f680000004200 */
[----:B------:R-:W-:Y:S03]  /*12830*/  LDSM.16.MT88.4 R72, [R189+0x4000] ;  /* 0x00400000bd48783b */ /* 0x000fe60000004200 */
[C---:B--2---:R-:W-:Y:S08]  /*12840*/  HMMA.16816.F32.BF16 R24, R8.reuse, R32, RZ ;  /* 0x000000200818723c */ /* 0x044ff000000418ff */
[----:B------:R-:W-:Y:S01]  /*12850*/  HMMA.16816.F32.BF16 R20, R8, R34, RZ ;  /* 0x000000220814723c */ /* 0x000fe200000418ff */
[----:B------:R-:W2:Y:S07]  /*12860*/  LDSM.16.MT88.4 R32, [R192+0x4800] ;  /* 0x00480000c020783b */ /* 0x000eae0000004200 */
[C---:B---3--:R-:W-:Y:S08]  /*12870*/  HMMA.16816.F32.BF16 R112, R4.reuse, R48, R16 ;  /* 0x000000300470723c */ /* 0x048ff00000041810 */
[----:B------:R-:W-:Y:S01]  /*12880*/  HMMA.16816.F32.BF16 R104, R4, R50, R12 ;  /* 0x000000320468723c */ /* 0x000fe2000004180c */
[----:B------:R-:W-:Y:S07]  /*12890*/  LDSM.16.MT88.4 R48, [R190+0x2800] ;  /* 0x00280000be30783b */ /* 0x000fee0000004200 */
[C---:B----4-:R-:W-:Y:S08]  /*128a0*/  HMMA.16816.F32.BF16 R16, R8.reuse, R40, RZ ;  /* 0x000000280810723c */ /* 0x050ff000000418ff */
[----:B------:R-:W-:Y:S01]  /*128b0*/  HMMA.16816.F32.BF16 R12, R8, R42, RZ ;  /* 0x0000002a080c723c */ /* 0x000fe200000418ff */
[----:B------:R-:W-:Y:S07]  /*128c0*/  LDSM.16.MT88.4 R40, [R189+0x2800] ;  /* 0x00280000bd28783b */ /* 0x000fee0000004200 */
[C---:B-1----:R-:W-:Y:S01]  /*128d0*/  HMMA.16816.F32.BF16 R120, R4.reuse, R38, R20 ;  /* 0x000000260478723c */ /* 0x042fe20000041814 */
[----:B------:R-:W1:Y:S07]  /*128e0*/  LDSM.16.MT88.4 R20, [R192+0x5000] ;  /* 0x00500000c014783b */ /* 0x000e6e0000004200 */
[C---:B------:R-:W-:Y:S08]  /*128f0*/  HMMA.16816.F32.BF16 R100, R4.reuse, R36, R24 ;  /* 0x000000240464723c */ /* 0x040ff00000041818 */
[C---:B-----5:R-:W-:Y:S08]  /*12900*/  HMMA.16816.F32.BF16 R108, R4.reuse, R28, R16 ;  /* 0x0000001c046c723c */ /* 0x060ff00000041810 */
[----:B------:R-:W-:Y:S08]  /*12910*/  HMMA.16816.F32.BF16 R24, R4, R30, R12 ;  /* 0x0000001e0418723c */ /* 0x000ff0000004180c */
[C---:B--2---:R-:W-:Y:S08]  /*12920*/  HMMA.16816.F32.BF16 R16, R8.reuse, R32, RZ ;  /* 0x000000200810723c */ /* 0x044ff000000418ff */
[----:B------:R-:W-:Y:S01]  /*12930*/  HMMA.16816.F32.BF16 R12, R8, R34, RZ ;  /* 0x00000022080c723c */ /* 0x000fe200000418ff */
[----:B------:R-:W-:Y:S11]  /*12940*/  LDSM.16.MT88.4 R32, [R191+0x1000] ;  /* 0x00100000bf20783b */ /* 0x000ff60000004200 */
[----:B------:R-:W-:Y:S04]  /*12950*/  @!UPT UIADD3 URZ, URZ, URZ, URZ ;  /* 0x0000003f3f3ff290 */ /* 0x000fe8000fffe03f */
[C---:B-1----:R-:W-:Y:S08]  /*12960*/  HMMA.16816.F32.BF16 R116, R4.reuse, R20, R16 ;  /* 0x000000140474723c */ /* 0x042ff00000041810 */
[----:B------:R-:W-:Y:S01]  /*12970*/  HMMA.16816.F32.BF16 R20, R4, R22, R12 ;  /* 0x000000160414723c */ /* 0x000fe2000004180c */
[----:B------:R-:W1:Y:S07]  /*12980*/  LDSM.16.MT88.4 R12, [R191+0x4800] ;  /* 0x00480000bf0c783b */ /* 0x000e6e0000004200 */
[C---:B-1----:R-:W-:Y:S08]  /*12990*/  HMMA.16816.F32.BF16 R16, R8.reuse, R12, RZ ;  /* 0x0000000c0810723c */ /* 0x042ff000000418ff */
[----:B------:R-:W-:Y:S01]  /*129a0*/  HMMA.16816.F32.BF16 R8, R8, R14, RZ ;  /* 0x0000000e0808723c */ /* 0x000fe200000418ff */
[----:B------:R-:W1:Y:S11]  /*129b0*/  LDSM.16.MT88.4 R12, [R191+0x5000] ;  /* 0x00500000bf0c783b */ /* 0x000e760000004200 */
[----:B------:R-:W-:Y:S04]  /*129c0*/  @!UPT UIADD3 URZ, URZ, URZ, URZ ;  /* 0x0000003f3f3ff290 */ /* 0x000fe8000fffe03f */
[C---:B-1----:R-:W-:Y:S01]  /*129d0*/  HMMA.16816.F32.BF16 R124, R4.reuse, R12, R16 ;  /* 0x0000000c047c723c */ /* 0x042fe20000041810 */
[----:B------:R1:W-:Y:S07]  /*129e0*/  MUFU.EX2 R12, R3 ;  /* 0x00000003000c7308 */ /* 0x0003ee0000000800 */
[----:B------:R-:W-:Y:S01]  /*129f0*/  HMMA.16816.F32.BF16 R16, R4, R14, R8 ;  /* 0x0000000e0410723c */ /* 0x000fe20000041808 */
[----:B------:R-:W-:Y:S01]  /*12a00*/  LDSM.16.MT88.4 R8, [R191+0x5800] ;  /* 0x00580000bf08783b */ /* 0x000fe20000004200 */
[----:B-1----:R-:W-:-:S04]  /*12a10*/  FFMA.FTZ R3, R93, c[0x0][0x2d0], -R2 ;  /* 0x0000b4005d037a23 */ /* 0x002fc80000010802 */
[----:B------:R1:W2:Y:S02]  /*12a20*/  MUFU.EX2 R13, R3 ;  /* 0x00000003000d7308 */ /* 0x0002a40000000800 */
[--C-:B-1----:R-:W-:Y:S01]  /*12a30*/  FFMA.FTZ R3, R92, c[0x0][0x2d0], -R2.reuse ;  /* 0x0000b4005c037a23 */ /* 0x102fe20000010802 */
[----:B--2---:R-:W-:Y:S01]  /*12a40*/  F2FP.BF16.PACK_AB R128, R13, R12 ;  /* 0x0000000c0d80723e */ /* 0x004fe200000010ff */
[----:B------:R-:W-:-:S04]  /*12a50*/  FFMA.FTZ R2, R91, c[0x0][0x2d0], -R2 ;  /* 0x0000b4005b027a23 */ /* 0x000fc80000010802 */
[----:B------:R1:W-:Y:S08]  /*12a60*/  MUFU.EX2 R15, R3 ;  /* 0x00000003000f7308 */ /* 0x0003f00000000800 */
[----:B------:R2:W3:Y:S01]  /*12a70*/  MUFU.EX2 R14, R2 ;  /* 0x00000002000e7308 */ /* 0x0004e20000000800 */
[----:B-1----:R-:W-:Y:S02]  /*12a80*/  FADD.FTZ R3, R84, R83 ;  /* 0x0000005354037221 */ /* 0x002fe40000010000 */
[----:B--2---:R-:W-:Y:S01]  /*12a90*/  FFMA.FTZ R2, R90, c[0x0][0x2d0], -R0 ;  /* 0x0000b4005a027a23 */ /* 0x004fe20000010800 */
[----:B---3--:R-:W-:-:S04]  /*12aa0*/  F2FP.BF16.PACK_AB R130, R14, R15 ;  /* 0x0000000f0e82723e */ /* 0x008fc800000010ff */
[----:B------:R1:W-:Y:S02]  /*12ab0*/  MUFU.EX2 R7, R2 ;  /* 0x0000000200077308 */ /* 0x0003e40000000800 */
[----:B-1----:R-:W-:-:S06]  /*12ac0*/  FFMA.FTZ R2, R89, c[0x0][0x2d0], -R0 ;  /* 0x0000b40059027a23 */ /* 0x002fcc0000010800 */
[----:B------:R1:W2:Y:S02]  /*12ad0*/  MUFU.EX2 R6, R2 ;  /* 0x0000000200067308 */ /* 0x0002a40000000800 */
[--C-:B-1----:R-:W-:Y:S01]  /*12ae0*/  FFMA.FTZ R2, R88, c[0x0][0x2d0], -R0.reuse ;  /* 0x0000b40058027a23 */ /* 0x102fe20000010800 */
[----:B--2---:R-:W-:Y:S01]  /*12af0*/  F2FP.BF16.PACK_AB R129, R6, R7 ;  /* 0x000000070681723e */ /* 0x004fe200000010ff */
[----:B------:R-:W-:Y:S01]  /*12b00*/  FFMA.FTZ R0, R87, c[0x0][0x2d0], -R0 ;  /* 0x0000b40057007a23 */ /* 0x000fe20000010800 */
[----:B------:R-:W-:Y:S03]  /*12b10*/  LDSM.16.MT88.4 R88, [R192+0x4000] ;  /* 0x00400000c058783b */ /* 0x000fe60000004200 */
[----:B------:R1:W-:Y:S08]  /*12b20*/  MUFU.EX2 R5, R2 ;  /* 0x0000000200057308 */ /* 0x0003f00000000800 */
[----:B------:R2:W3:Y:S01]  /*12b30*/  MUFU.EX2 R4, R0 ;  /* 0x0000000000047308 */ /* 0x0004e20000000800 */
[----:B-1----:R-:W-:-:S02]  /*12b40*/  FADD.FTZ R2, R82, R81 ;  /* 0x0000005152027221 */ /* 0x002fc40000010000 */
[----:B--2---:R-:W-:Y:S01]  /*12b50*/  FADD.FTZ R0, R86, R3 ;  /* 0x0000000356007221 */ /* 0x004fe20000010000 */
[----:B---3--:R-:W-:Y:S01]  /*12b60*/  F2FP.BF16.PACK_AB R131, R4, R5 ;  /* 0x000000050483723e */ /* 0x008fe200000010ff */
[----:B------:R-:W-:Y:S02]  /*12b70*/  FADD.FTZ R3, R80, R2 ;  /* 0x0000000250037221 */ /* 0x000fe40000010000 */
[----:B------:R-:W1:Y:S01]  /*12b80*/  LDSM.16.MT88.4 R80, [R190+0x4000] ;  /* 0x00400000be50783b */ /* 0x000e620000004200 */
[----:B------:R-:W-:Y:S02]  /*12b90*/  FADD.FTZ R2, R85, R0 ;  /* 0x0000000055027221 */ /* 0x000fe40000010000 */
[----:B------:R-:W-:Y:S01]  /*12ba0*/  FADD.FTZ R0, R203, R3 ;  /* 0x00000003cb007221 */ /* 0x000fe20000010000 */
[----:B------:R-:W-:Y:S03]  /*12bb0*/  HMMA.16816.F32.BF16 R28, R128, R32, R248 ;  /* 0x00000020801c723c */ /* 0x000fe600000418f8 */
[----:B------:R-:W-:-:S04]  /*12bc0*/  FADD.FTZ R0, R202, R0 ;  /* 0x00000000ca007221 */ /* 0x000fc80000010000 */
[----:B------:R-:W-:Y:S01]  /*12bd0*/  IMAD.MOV.U32 R250, RZ, RZ, R95 ;  /* 0x000000fffffa7224 */ /* 0x000fe200078e005f */
[C---:B------:R-:W-:Y:S01]  /*12be0*/  HMMA.16816.F32.BF16 R164, R128.reuse, R160, R164 ;  /* 0x000000a080a4723c */ /* 0x040fe200000418a4 */
[----:B------:R-:W-:Y:S02]  /*12bf0*/  IMAD.MOV.U32 R251, RZ, RZ, R69 ;  /* 0x000000fffffb7224 */ /* 0x000fe400078e0045 */
[----:B------:R-:W-:Y:S02]  /*12c00*/  FADD.FTZ R2, R250, R2 ;  /* 0x00000002fa027221 */ /* 0x000fe40000010000 */
[----:B------:R-:W-:Y:S01]  /*12c10*/  FADD.FTZ R0, R200, R0 ;  /* 0x00000000c8007221 */ /* 0x000fe20000010000 */
[----:B------:R-:W-:Y:S01]  /*12c20*/  IADD3 R200, R251, -0x2, RZ ;  /* 0xfffffffefbc87810 */ /* 0x000fe20007ffe0ff */
[----:B------:R-:W-:Y:S01]  /*12c30*/  FADD.FTZ R2, R252, R2 ;  /* 0x00000002fc027221 */ /* 0x000fe20000010000 */
[----:B------:R-:W-:Y:S01]  /*12c40*/  HMMA.16816.F32.BF16 R156, R128, R152, R156 ;  /* 0x00000098809c723c */ /* 0x000fe2000004189c */
[----:B------:R-:W-:Y:S01]  /*12c50*/  FADD.FTZ R0, R199, R0 ;  /* 0x00000000c7007221 */ /* 0x000fe20000010000 */
[----:B------:R-:W-:Y:S01]  /*12c60*/  ISETP.GE.AND P0, PT, R200, R218, PT ;  /* 0x000000dac800720c */ /* 0x000fe20003f06270 */
[----:B------:R-:W-:-:S02]  /*12c70*/  FADD.FTZ R2, R219, R2 ;  /* 0x00000002db027221 */ /* 0x000fc40000010000 */
[----:B------:R-:W-:Y:S02]  /*12c80*/  FADD.FTZ R0, R198, R0 ;  /* 0x00000000c6007221 */ /* 0x000fe40000010000 */
[----:B------:R-:W-:Y:S01]  /*12c90*/  FADD.FTZ R2, R204, R2 ;  /* 0x00000002cc027221 */ /* 0x000fe20000010000 */
[C---:B------:R-:W-:Y:S01]  /*12ca0*/  HMMA.16816.F32.BF16 R160, R128.reuse, R162, R44 ;  /* 0x000000a280a0723c */ /* 0x040fe2000004182c */
[----:B------:R-:W-:Y:S02]  /*12cb0*/  FADD.FTZ R0, R7, R0 ;  /* 0x0000000007007221 */ /* 0x000fe40000010000 */
[----:B------:R-:W-:Y:S02]  /*12cc0*/  FADD.FTZ R2, R12, R2 ;  /* 0x000000020c027221 */ /* 0x000fe40000010000 */
[----:B------:R-:W-:Y:S02]  /*12cd0*/  FADD.FTZ R0, R6, R0 ;  /* 0x0000000006007221 */ /* 0x000fe40000010000 */
[----:B------:R-:W-:Y:S01]  /*12ce0*/  FADD.FTZ R2, R13, R2 ;  /* 0x000000020d027221 */ /* 0x000fe20000010000 */
[----:B------:R-:W-:Y:S01]  /*12cf0*/  HMMA.16816.F32.BF16 R152, R128, R154, R144 ;  /* 0x0000009a8098723c */ /* 0x000fe20000041890 */
[----:B------:R-:W2:Y:S01]  /*12d00*/  LDSM.16.MT88.4 R144, [R192+0x1000] ;  /* 0x00100000c090783b */ /* 0x000ea20000004200 */
[----:B------:R-:W-:-:S02]  /*12d10*/  FADD.FTZ R0, R5, R0 ;  /* 0x0000000005007221 */ /* 0x000fc40000010000 */
[----:B------:R-:W-:Y:S02]  /*12d20*/  FADD.FTZ R2, R15, R2 ;  /* 0x000000020f027221 */ /* 0x000fe40000010000 */
[----:B------:R-:W-:Y:S02]  /*12d30*/  FADD.FTZ R204, R4, R0 ;  /* 0x0000000004cc7221 */ /* 0x000fe40000010000 */
[----:B-1----:R-:W-:Y:S01]  /*12d40*/  HMMA.16816.F32.BF16 R76, R128, R80, R180 ;  /* 0x00000050804c723c */ /* 0x002fe200000418b4 */
[----:B------:R-:W-:-:S07]  /*12d50*/  FADD.FTZ R203, R14, R2 ;  /* 0x000000020ecb7221 */ /* 0x000fce0000010000 */
[C---:B------:R-:W-:Y:S01]  /*12d60*/  HMMA.16816.F32.BF16 R80, R128.reuse, R82, R96 ;  /* 0x000000528050723c */ /* 0x040fe20000041860 */
[----:B------:R-:W1:Y:S07]  /*12d70*/  LDSM.16.MT88.4 R96, [R191+0x4000] ;  /* 0x00400000bf60783b */ /* 0x000e6e0000004200 */
[C---:B------:R-:W-:Y:S08]  /*12d80*/  HMMA.16816.F32.BF16 R44, R128.reuse, R48, R232 ;  /* 0x00000030802c723c */ /* 0x040ff000000418e8 */
[C---:B------:R-:W-:Y:S01]  /*12d90*/  HMMA.16816.F32.BF16 R48, R128.reuse, R50, R56 ;  /* 0x000000328030723c */ /* 0x040fe20000041838 */
[----:B------:R-:W3:Y:S07]  /*12da0*/  LDSM.16.MT88.4 R56, [R192+0x2800] ;  /* 0x00280000c038783b */ /* 0x000eee0000004200 */
[C---:B------:R-:W-:Y:S08]  /*12db0*/  HMMA.16816.F32.BF16 R36, R128.reuse, R40, R244 ;  /* 0x000000288024723c */ /* 0x040ff000000418f4 */
[C---:B--2---:R-:W-:Y:S08]  /*12dc0*/  HMMA.16816.F32.BF16 R148, R128.reuse, R144, R148 ;  /* 0x000000908094723c */ /* 0x044ff00000041894 */
[C---:B------:R-:W-:Y:S08]  /*12dd0*/  HMMA.16816.F32.BF16 R144, R128.reuse, R146, R52 ;  /* 0x000000928090723c */ /* 0x040ff00000041834 */
[C---:B-1----:R-:W-:Y:S01]  /*12de0*/  HMMA.16816.F32.BF16 R92, R128.reuse, R96, R112 ;  /* 0x00000060805c723c */ /* 0x042fe20000041870 */
[----:B------:R-:W1:Y:S07]  /*12df0*/  LDSM.16.MT88.4 R112, [R190+0x5800] ;  /* 0x00580000be70783b */ /* 0x000e6e0000004200 */
[C---:B------:R-:W-:Y:S01]  /*12e00*/  HMMA.16816.F32.BF16 R96, R128.reuse, R98, R104 ;  /* 0x000000628060723c */ /* 0x040fe20000041868 */
[----:B------:R-:W2:Y:S07]  /*12e10*/  LDSM.16.MT88.4 R104, [R189+0x5800] ;  /* 0x00580000bd68783b */ /* 0x000eae0000004200 */
[C---:B---3--:R-:W-:Y:S08]  /*12e20*/  HMMA.16816.F32.BF16 R52, R128.reuse, R56, R228 ;  /* 0x000000388034723c */ /* 0x048ff000000418e4 */
[C---:B------:R-:W-:Y:S08]  /*12e30*/  HMMA.16816.F32.BF16 R60, R128.reuse, R64, R60 ;  /* 0x00000040803c723c */ /* 0x040ff0000004183c */
[C---:B------:R-:W-:Y:S08]  /*12e40*/  HMMA.16816.F32.BF16 R68, R128.reuse, R72, R224 ;  /* 0x000000488044723c */ /* 0x040ff000000418e0 */
[C---:B------:R-:W-:Y:S08]  /*12e50*/  HMMA.16816.F32.BF16 R84, R128.reuse, R88, R172 ;  /* 0x000000588054723c */ /* 0x040ff000000418ac */
[C---:B-1----:R-:W-:Y:S08]  /*12e60*/  HMMA.16816.F32.BF16 R108, R128.reuse, R112, R108 ;  /* 0x00000070806c723c */ /* 0x042ff0000004186c */
[C---:B--2---:R-:W-:Y:S08]  /*12e70*/  HMMA.16816.F32.BF16 R100, R128.reuse, R104, R100 ;  /* 0x000000688064723c */ /* 0x044ff00000041864 */
[C---:B------:R-:W-:Y:S01]  /*12e80*/  HMMA.16816.F32.BF16 R104, R128.reuse, R106, R120 ;  /* 0x0000006a8068723c */ /* 0x040fe20000041878 */
[----:B------:R-:W1:Y:S07]  /*12e90*/  LDSM.16.MT88.4 R120, [R192+0x5800] ;  /* 0x00580000c078783b */ /* 0x000e6e0000004200 */
[C---:B------:R-:W-:Y:S08]  /*12ea0*/  HMMA.16816.F32.BF16 R32, R128.reuse, R34, R236 ;  /* 0x000000228020723c */ /* 0x040ff000000418ec */
[C---:B------:R-:W-:Y:S08]  /*12eb0*/  HMMA.16816.F32.BF16 R40, R128.reuse, R42, R240 ;  /* 0x0000002a8028723c */ /* 0x040ff000000418f0 */
[C---:B------:R-:W-:Y:S08]  /*12ec0*/  HMMA.16816.F32.BF16 R56, R128.reuse, R58, R220 ;  /* 0x0000003a8038723c */ /* 0x040ff000000418dc */
[C---:B------:R-:W-:Y:S08]  /*12ed0*/  HMMA.16816.F32.BF16 R64, R128.reuse, R66, R176 ;  /* 0x000000428040723c */ /* 0x040ff000000418b0 */
[C---:B------:R-:W-:Y:S08]  /*12ee0*/  HMMA.16816.F32.BF16 R72, R128.reuse, R74, R184 ;  /* 0x0000004a8048723c */ /* 0x040ff000000418b8 */
[C---:B-1----:R-:W-:Y:S08]  /*12ef0*/  HMMA.16816.F32.BF16 R116, R128.reuse, R120, R116 ;  /* 0x000000788074723c */ /* 0x042ff00000041874 */
[C---:B------:R-:W-:Y:S08]  /*12f00*/  HMMA.16816.F32.BF16 R88, R128.reuse, R90, R168 ;  /* 0x0000005a8058723c */ /* 0x040ff000000418a8 */
[C---:B------:R-:W-:Y:S08]  /*12f10*/  HMMA.16816.F32.BF16 R112, R128.reuse, R114, R24 ;  /* 0x000000728070723c */ /* 0x040ff00000041818 */
[C---:B------:R-:W-:Y:S08]  /*12f20*/  HMMA.16816.F32.BF16 R120, R128.reuse, R122, R20 ;  /* 0x0000007a8078723c */ /* 0x040ff00000041814 */
[C---:B------:R-:W-:Y:S08]  /*12f30*/  HMMA.16816.F32.BF16 R124, R128.reuse, R8, R124 ;  /* 0x00000008807c723c */ /* 0x040ff0000004187c */
[----:B------:R-:W-:Y:S01]  /*12f40*/  HMMA.16816.F32.BF16 R128, R128, R10, R16 ;  /* 0x0000000a8080723c */ /* 0x000fe20000041810 */
[----:B------:R-:W-:Y:S07]  /*12f50*/  @!UPT UIADD3 URZ, URZ, URZ, URZ ;  /* 0x0000003f3f3ff290 */ /* 0x000fee000fffe03f */
[----:B------:R-:W-:Y:S11]  /*12f60*/  @!P0 BRA `(.L_x_1479) ;  /* 0x00002cc000008947 */ /* 0x000ff60003800000 */
[----:B------:R-:W1:Y:S01]  /*12f70*/  S2R R251, SR_TID.X ;  /* 0x0000000000fb7919 */ /* 0x000e620000002100 */
[----:B------:R-:W-:Y:S01]  /*12f80*/  LOP3.LUT P0, RZ, R215, 0x2, RZ, 0xc0, !PT ;  /* 0x00000002d7ff7812 */ /* 0x000fe2000780c0ff */
[----:B------:R-:W-:Y:S01]  /*12f90*/  IMAD.MOV.U32 R219, RZ, RZ, c[0x0][0x208] ;  /* 0x00008200ffdb7624 */ /* 0x000fe200078e00ff */
[----:B------:R-:W-:Y:S01]  /*12fa0*/  LOP3.LUT R206, R206, 0xffffffef, RZ, 0xc0, !PT ;  /* 0xffffffefcece7812 */ /* 0x000fe200078ec0ff */
[----:B------:R-:W-:Y:S01]  /*12fb0*/  IMAD.MOV.U32 R220, RZ, RZ, c[0x0][0x20c] ;  /* 0x00008300ffdc7624 */ /* 0x000fe200078e00ff */
[----:B------:R-:W-:-:S02]  /*12fc0*/  ISETP.GE.AND P1, PT, R208, c[0x0][0x1d4], PT ;  /* 0x00007500d0007a0c */ /* 0x000fc40003f26270 */
[----:B------:R-:W-:Y:S02]  /*12fd0*/  ISETP.GE.AND P6, PT, R134, c[0x0][0x1d4], PT ;  /* 0x0000750086007a0c */ /* 0x000fe40003fc6270 */
[----:B------:R-:W-:-:S05]  /*12fe0*/  ISETP.GE.AND P5, PT, R132, c[0x0][0x1d4], PT ;  /* 0x0000750084007a0c */ /* 0x000fca0003fa6270 */
[----:B------:R-:W-:Y:S02]  /*12ff0*/  @P0 LOP3.LUT R206, R206, 0x10, RZ, 0xfc, !PT ;  /* 0x00000010cece0812 */ /* 0x000fe400078efcff */
[----:B------:R-:W-:Y:S02]  /*13000*/  ISETP.GE.AND P0, PT, R207, c[0x0][0x1d4], PT ;  /* 0x00007500cf007a0c */ /* 0x000fe40003f06270 */
[----:B------:R-:W-:Y:S02]  /*13010*/  LOP3.LUT R206, R206, 0xfffffffb, RZ, 0xc0, !PT ;  /* 0xfffffffbcece7812 */ /* 0x000fe400078ec0ff */
[----:B-1----:R-:W-:-:S13]  /*13020*/  ISETP.GT.AND P2, PT, R251, 0x7f, PT ;  /* 0x0000007ffb00780c */ /* 0x002fda0003f44270 */
[----:B------:R-:W-:-:S04]  /*13030*/  @P2 LOP3.LUT R206, R206, 0x4, RZ, 0xfc, !PT ;  /* 0x00000004cece2812 */ /* 0x000fc800078efcff */
[----:B------:R-:W-:-:S04]  /*13040*/  LOP3.LUT R206, R206, 0xfffffffd, RZ, 0xc0, !PT ;  /* 0xfffffffdcece7812 */ /* 0x000fc800078ec0ff */
[----:B------:R-:W-:-:S04]  /*13050*/  @P1 LOP3.LUT R206, R206, 0x2, RZ, 0xfc, !PT ;  /* 0x00000002cece1812 */ /* 0x000fc800078efcff */
[----:B------:R-:W-:-:S04]  /*13060*/  LOP3.LUT R206, R206, 0xfffffffe, RZ, 0xc0, !PT ;  /* 0xfffffffecece7812 */ /* 0x000fc800078ec0ff */
[----:B------:R-:W-:Y:S02]  /*13070*/  @P0 LOP3.LUT R206, R206, 0x1, RZ, 0xfc, !PT ;  /* 0x00000001cece0812 */ /* 0x000fe400078efcff */
[----:B------:R-:W-:Y:S02]  /*13080*/  LOP3.LUT P0, RZ, R215, 0x4, RZ, 0xc0, !PT ;  /* 0x00000004d7ff7812 */ /* 0x000fe4000780c0ff */
[----:B------:R-:W-:-:S11]  /*13090*/  LOP3.LUT R206, R206, 0xfffffff7, RZ, 0xc0, !PT ;  /* 0xfffffff7cece7812 */ /* 0x000fd600078ec0ff */
[----:B------:R-:W-:Y:S02]  /*130a0*/  @P0 LOP3.LUT R206, R206, 0x8, RZ, 0xfc, !PT ;  /* 0x00000008cece0812 */ /* 0x000fe400078efcff */
.L_x_1482:
[----:B------:R-:W-:Y:S04]  /*130b0*/  DEPBAR.LE SB0, 0x0 ;  /* 0x000080000000791a */ /* 0x000fe80000000000 */
[----:B------:R-:W-:Y:S01]  /*130c0*/  WARPSYNC 0xffffffff ;  /* 0xffffffff00007948 */ /* 0x000fe20003800000 */
[----:B------:R-:W-:Y:S01]  /*130d0*/  BAR.SYNC.DEFER_BLOCKING 0x0 ;  /* 0x0000000000007b1d */ /* 0x000fe20000010000 */
[----:B------:R-:W-:Y:S01]  /*130e0*/  SHF.R.S32.HI R0, RZ, 0x1f, R200 ;  /* 0x0000001fff007819 */ /* 0x000fe200000114c8 */
[----:B------:R-:W-:Y:S01]  /*130f0*/  IMAD.WIDE.U32 R2, R200, c[0x0][0x208], RZ ;  /* 0x00008200c8027a25 */ /* 0x000fe200078e00ff */
[----:B------:R-:W-:Y:S02]  /*13100*/  LOP3.LUT P4, RZ, R215, 0x2, RZ, 0xc0, !PT ;  /* 0x00000002d7ff7812 */ /* 0x000fe4000788c0ff */
[----:B------:R-:W-:Y:S01]  /*13110*/  LOP3.LUT P3, RZ, R206, 0x1, RZ, 0xc0, !PT ;  /* 0x00000001ceff7812 */ /* 0x000fe2000786c0ff */
[----:B------:R-:W-:Y:S01]  /*13120*/  IMAD R0, R0, c[0x0][0x208], RZ ;  /* 0x0000820000007a24 */ /* 0x000fe200078e02ff */
[----:B------:R-:W-:Y:S03]  /*13130*/  LOP3.LUT P1, RZ, R206, 0x2, RZ, 0xc0, !PT ;  /* 0x00000002ceff7812 */ /* 0x000fe6000782c0ff */
[----:B------:R-:W-:Y:S05]  /*13140*/  IMAD R0, R200, c[0x0][0x20c], R0 ;  /* 0x00008300c8007a24 */ /* 0x000fea00078e0200 */
[----:B------:R-:W-:Y:S01]  /*13150*/  IADD3 R0, R3, R0, RZ ;  /* 0x0000000003007210 */ /* 0x000fe20007ffe0ff */
[----:B------:R-:W-:Y:S04]  /*13160*/  IMAD.WIDE.U32 R2, R2, 0x30, RZ ;  /* 0x0000003002027825 */ /* 0x000fe800078e00ff */
[----:B------:R-:W-:Y:S01]  /*13170*/  IMAD R0, R0, 0x30, RZ ;  /* 0x0000003000007824 */ /* 0x000fe200078e02ff */
[----:B------:R-:W-:Y:S04]  /*13180*/  LDSM.16.M88.4 R24, [R193] ;  /* 0x00000000c118783b */ /* 0x000fe80000000200 */
[----:B------:R-:W-:Y:S01]  /*13190*/  IADD3 R0, R3, R0, RZ ;  /* 0x0000000003007210 */ /* 0x000fe20007ffe0ff */
[----:B------:R-:W-:Y:S01]  /*131a0*/  BSSY B0, `(.L_x_1480) ;  /* 0x0000118000007945 */ /* 0x000fe20003800000 */
[----:B------:R-:W-:Y:S01]  /*131b0*/  IADD3 R3, P0, R212, R2, RZ ;  /* 0x00000002d4037210 */ /* 0x000fe20007f1e0ff */
[----:B------:R-:W1:Y:S03]  /*131c0*/  S2R R4, SR_TID.X ;  /* 0x0000000000047919 */ /* 0x000e660000002100 */
[----:B------:R-:W-:Y:S03]  /*131d0*/  IADD3.X R6, R0, R214, RZ, P0, !PT ;  /* 0x000000d600067210 */ /* 0x000fe600007fe4ff */
[----:B------:R-:W2:Y:S06]  /*131e0*/  LDSM.16.M88.4 R8, [R143] ;  /* 0x000000008f08783b */ /* 0x000eac0000000200 */
[----:B------:R-:W3:Y:S06]  /*131f0*/  LDSM.16.M88.4 R16, [R143+0x800] ;  /* 0x000800008f10783b */ /* 0x000eec0000000200 */
[----:B------:R-:W4:Y:S06]  /*13200*/  LDSM.16.M88.4 R168, [R143+0x1000] ;  /* 0x001000008fa8783b */ /* 0x000f2c0000000200 */
[----:B------:R-:W-:Y:S01]  /*13210*/  LDSM.16.M88.4 R172, [R194] ;  /* 0x00000000c2ac783b */ /* 0x000fe20000000200 */
[----:B-1----:R-:W-:Y:S11]  /*13220*/  ISETP.GT.AND P2, PT, R4, 0x7f, PT ;  /* 0x0000007f0400780c */ /* 0x002ff60003f44270 */
[----:B------:R-:W-:Y:S02]  /*13230*/  @!UPT UIADD3 URZ, URZ, URZ, URZ ;  /* 0x0000003f3f3ff290 */ /* 0x000fe4000fffe03f */
[C---:B------:R-:W-:Y:S04]  /*13240*/  @!P2 LEA R5, P0, R219.reuse, R2, 0x5 ;  /* 0x00000002db05a211 */ /* 0x040fe800078028ff */
[----:B------:R-:W-:Y:S02]  /*13250*/  @!P2 LEA.HI.X R4, R219, R0, R220, 0x5, P0 ;  /* 0x00000000db04a211 */ /* 0x000fe400000f2cdc */
[C---:B------:R-:W-:Y:S04]  /*13260*/  LEA R2, P0, R3.reuse, c[0x0][0x1f8], 0x1 ;  /* 0x00007e0003027a11 */ /* 0x040fe800078008ff */
[----:B------:R-:W-:Y:S02]  /*13270*/  LEA.HI.X R3, R3, c[0x0][0x1fc], R6, 0x1, P0 ;  /* 0x00007f0003037a11 */ /* 0x000fe400000f0c06 */
[----:B------:R-:W-:Y:S04]  /*13280*/  @!P2 IADD3 R0, P0, R5, R212, RZ ;  /* 0x000000d40500a210 */ /* 0x000fe80007f1e0ff */
[----:B------:R-:W-:Y:S02]  /*13290*/  @!P2 IADD3.X R4, R4, R214, RZ, P0, !PT ;  /* 0x000000d60404a210 */ /* 0x000fe400007fe4ff */
[C---:B------:R-:W-:Y:S04]  /*132a0*/  @!P2 LEA R198, P0, R0.reuse, c[0x0][0x1f8], 0x1 ;  /* 0x00007e0000c6aa11 */ /* 0x040fe800078008ff */
[----:B------:R-:W-:Y:S02]  /*132b0*/  @!P2 LEA.HI.X R199, R0, c[0x0][0x1fc], R4, 0x1, P0 ;  /* 0x00007f0000c7aa11 */ /* 0x000fe400000f0c04 */
[C---:B--2---:R-:W-:Y:S03]  /*132c0*/  HMMA.16816.F32.BF16 R4, R24.reuse, R8, RZ ;  /* 0x000000081804723c */ /* 0x044fe600000418ff */
[C---:B------:R-:W-:Y:S02]  /*132d0*/  IADD3 R0, R143.reuse, 0x20, RZ ;  /* 0x000000208f007810 */ /* 0x040fe40007ffe0ff */
[C---:B------:R-:W-:Y:S02]  /*132e0*/  @P4 IADD3 R0, R143.reuse, -0x20, RZ ;  /* 0xffffffe08f004810 */ /* 0x040fe40007ffe0ff */
[----:B------:R-:W-:Y:S01]  /*132f0*/  ISETP.GT.AND P4, PT, R200, R218, PT ;  /* 0x000000dac800720c */ /* 0x000fe20003f84270 */
[C---:B------:R-:W-:Y:S02]  /*13300*/  HMMA.16816.F32.BF16 R8, R24.reuse, R10, RZ ;  /* 0x0000000a1808723c */ /* 0x040fe400000418ff */
[----:B------:R-:W1:Y:S06]  /*13310*/  LDSM.16.M88.4 R176, [R0] ;  /* 0x0000000000b0783b */ /* 0x000e6c0000000200 */
[C---:B---3--:R-:W-:Y:S01]  /*13320*/  HMMA.16816.F32.BF16 R12, R24.reuse, R16, RZ ;  /* 0x00000010180c723c */ /* 0x048fe200000418ff */
[----:B------:R-:W2:Y:S06]  /*13330*/  LDSM.16.M88.4 R180, [R0+0x800] ;  /* 0x0008000000b4783b */ /* 0x000eac0000000200 */
[----:B------:R3:W5:Y:S01]  /*13340*/  LDSM.16.M88.4 R184, [R0+0x1000] ;  /* 0x0010000000b8783b */ /* 0x0007620000000200 */
[C---:B------:R-:W-:Y:S05]  /*13350*/  HMMA.16816.F32.BF16 R16, R24.reuse, R18, RZ ;  /* 0x000000121810723c */ /* 0x040fea00000418ff */
[----:B------:R-:W-:Y:S01]  /*13360*/  @!PT LDS RZ, [RZ] ;  /* 0x00000000fffff984 */ /* 0x000fe20000000800 */
[----:B------:R-:W-:Y:S01]  /*13370*/  @!PT LDS RZ, [RZ] ;  /* 0x00000000fffff984 */ /* 0x000fe20000000800 */
[----:B------:R-:W-:Y:S01]  /*13380*/  @!PT LDS RZ, [RZ] ;  /* 0x00000000fffff984 */ /* 0x000fe20000000800 */
[----:B------:R2:W-:Y:S03]  /*13390*/  LDGSTS.E.BYPASS.LTC128B.128 [R197+0x4080], [R2.64], !P5 ;  /* 0x0408000002c57fae */ /* 0x0005e6000e901d46 */
[C---:B----4-:R-:W-:Y:S03]  /*133a0*/  HMMA.16816.F32.BF16 R20, R24.reuse, R168, RZ ;  /* 0x000000a81814723c */ /* 0x050fe600000418ff */
[----:B------:R4:W-:Y:S05]  /*133b0*/  LDGSTS.E.BYPASS.LTC128B.128 [R197+0x5880], [R2.64+0x80], !P6 ;  /* 0x0588008002c57fae */ /* 0x0009ea000f101d46 */
[----:B------:R-:W-:Y:S01]  /*133c0*/  HMMA.16816.F32.BF16 R24, R24, R170, RZ ;  /* 0x000000aa1818723c */ /* 0x000fe200000418ff */
[----:B------:R4:W-:Y:S03]  /*133d0*/  LDGSTS.E.BYPASS.LTC128B.128 [R197+0x7080], [R2.64+0x100], !P3 ;  /* 0x0708010002c57fae */ /* 0x0009e6000d901d46 */
[----:B---3--:R-:W-:Y:S03]  /*133e0*/  IADD3 R0, R143, 0x40, RZ ;  /* 0x000000408f007810 */ /* 0x008fe60007ffe0ff */
[----:B------:R4:W-:Y:S01]  /*133f0*/  LDGSTS.E.BYPASS.LTC128B.128 [R197+0x8880], [R2.64+0x180], !P1 ;  /* 0x0888018002c57fae */ /* 0x0009e2000c901d46 */
[C---:B-1----:R-:W-:Y:S05]  /*13400*/  HMMA.16816.F32.BF16 R4, R172.reuse, R176, R4 ;  /* 0x000000b0ac04723c */ /* 0x042fea0000041804 */
[----:B------:R1:W-:Y:S03]  /*13410*/  @!P2 LDGSTS.E.BYPASS.LTC128B.128 [R201+0x5080], [R198.64], !P5 ;  /* 0x05080000c6c9afae */ /* 0x0003e6000e901d46 */
[C---:B------:R-:W-:Y:S03]  /*13420*/  HMMA.16816.F32.BF16 R8, R172.reuse, R178, R8 ;  /* 0x000000b2ac08723c */ /* 0x040fe60000041808 */
[----:B------:R1:W-:Y:S06]  /*13430*/  @!P2 LDGSTS.E.BYPASS.LTC128B.128 [R201+0x6880], [R198.64+0x80], !P6 ;  /* 0x06880080c6c9afae */ /* 0x0003ec000f101d46 */
[----:B------:R1:W-:Y:S01]  /*13440*/  @!P2 LDGSTS.E.BYPASS.LTC128B.128 [R201+0x8080], [R198.64+0x100], !P3 ;  /* 0x08080100c6c9afae */ /* 0x0003e2000d901d46 */
[C---:B--2---:R-:W-:Y:S05]  /*13450*/  HMMA.16816.F32.BF16 R12, R172.reuse, R180, R12 ;  /* 0x000000b4ac0c723c */ /* 0x044fea000004180c */
[----:B------:R1:W-:Y:S01]  /*13460*/  @!P2 LDGSTS.E.BYPASS.LTC128B.128 [R201+0x9880], [R198.64+0x180], !P1 ;  /* 0x09880180c6c9afae */ /* 0x0003e2000c901d46 */
[----:B------:R-:W-:Y:S02]  /*13470*/  LOP3.LUT P1, RZ, R215, 0x4, RZ, 0xc0, !PT ;  /* 0x00000004d7ff7812 */ /* 0x000fe4000782c0ff */
[C---:B------:R-:W-:Y:S03]  /*13480*/  HMMA.16816.F32.BF16 R16, R172.reuse, R182, R16 ;  /* 0x000000b6ac10723c */ /* 0x040fe60000041810 */
[----:B------:R-:W-:Y:S05]  /*13490*/  LDSM.16.M88.4 R168, [R196] ;  /* 0x00000000c4a8783b */ /* 0x000fea0000000200 */
[C---:B-----5:R-:W-:Y:S01]  /*134a0*/  HMMA.16816.F32.BF16 R20, R172.reuse, R184, R20 ;  /* 0x000000b8ac14723c */ /* 0x060fe20000041814 */
[----:B------:R-:W0:Y:S03]  /*134b0*/  LDGDEPBAR ;  /* 0x00000000000079af */ /* 0x000e260000000000 */
[----:B------:R-:W-:Y:S04]  /*134c0*/  @P1 IADD3 R0, R143, -0x40, RZ ;  /* 0xffffffc08f001810 */ /* 0x000fe80007ffe0ff */
[----:B------:R-:W-:Y:S01]  /*134d0*/  HMMA.16816.F32.BF16 R24, R172, R186, R24 ;  /* 0x000000baac18723c */ /* 0x000fe20000041818 */
[----:B------:R-:W2:Y:S06]  /*134e0*/  LDSM.16.M88.4 R176, [R0] ;  /* 0x0000000000b0783b */ /* 0x000eac0000000200 */
[----:B------:R-:W3:Y:S06]  /*134f0*/  LDSM.16.M88.4 R172, [R0+0x800] ;  /* 0x0008000000ac783b */ /* 0x000eec0000000200 */
[----:B------:R-:W5:Y:S01]  /*13500*/  LDSM.16.M88.4 R180, [R0+0x1000] ;  /* 0x0010000000b4783b */ /* 0x000f620000000200 */
[C---:B--2---:R-:W-:Y:S08]  /*13510*/  HMMA.16816.F32.BF16 R4, R168.reuse, R176, R4 ;  /* 0x000000b0a804723c */ /* 0x044ff00000041804 */
[C---:B------:R-:W-:Y:S01]  /*13520*/  HMMA.16816.F32.BF16 R8, R168.reuse, R178, R8 ;  /* 0x000000b2a808723c */ /* 0x040fe20000041808 */
[----:B------:R-:W-:Y:S07]  /*13530*/  LDSM.16.M88.4 R176, [R142] ;  /* 0x000000008eb0783b */ /* 0x000fee0000000200 */
[C---:B---3--:R-:W-:Y:S08]  /*13540*/  HMMA.16816.F32.BF16 R12, R168.reuse, R172, R12 ;  /* 0x000000aca80c723c */ /* 0x048ff0000004180c */
[C---:B------:R-:W-:Y:S01]  /*13550*/  HMMA.16816.F32.BF16 R16, R168.reuse, R174, R16 ;  /* 0x000000aea810723c */ /* 0x040fe20000041810 */
[----:B------:R-:W2:Y:S07]  /*13560*/  LDSM.16.M88.4 R172, [R195] ;  /* 0x00000000c3ac783b */ /* 0x000eae0000000200 */
[C---:B-----5:R-:W-:Y:S08]  /*13570*/  HMMA.16816.F32.BF16 R20, R168.reuse, R180, R20 ;  /* 0x000000b4a814723c */ /* 0x060ff00000041814 */
[----:B------:R-:W-:Y:S01]  /*13580*/  HMMA.16816.F32.BF16 R24, R168, R182, R24 ;  /* 0x000000b6a818723c */ /* 0x000fe20000041818 */
[----:B------:R-:W3:Y:S06]  /*13590*/  LDSM.16.M88.4 R168, [R142+0x800] ;  /* 0x000800008ea8783b */ /* 0x000eec0000000200 */
[----:B------:R-:W5:Y:S01]  /*135a0*/  LDSM.16.M88.4 R180, [R142+0x1000] ;  /* 0x001000008eb4783b */ /* 0x000f620000000200 */
[C---:B--2---:R-:W-:Y:S08]  /*135b0*/  HMMA.16816.F32.BF16 R4, R172.reuse, R176, R4 ;  /* 0x000000b0ac04723c */ /* 0x044ff00000041804 */
[C---:B------:R-:W-:Y:S01]  /*135c0*/  HMMA.16816.F32.BF16 R8, R172.reuse, R178, R8 ;  /* 0x000000b2ac08723c */ /* 0x040fe20000041808 */
[----:B------:R-:W-:Y:S07]  /*135d0*/  LDSM.16.M88.4 R176, [R143+0x1800] ;  /* 0x001800008fb0783b */ /* 0x000fee0000000200 */
[C---:B---3--:R-:W-:Y:S08]  /*135e0*/  HMMA.16816.F32.BF16 R12, R172.reuse, R168, R12 ;  /* 0x000000a8ac0c723c */ /* 0x048ff0000004180c */
[C---:B------:R-:W-:Y:S01]  /*135f0*/  HMMA.16816.F32.BF16 R16, R172.reuse, R170, R16 ;  /* 0x000000aaac10723c */ /* 0x040fe20000041810 */
[----:B------:R-:W2:Y:S07]  /*13600*/  LDSM.16.M88.4 R168, [R193+0x4000] ;  /* 0x00400000c1a8783b */ /* 0x000eae0000000200 */
        /* <DEDUP_REMOVED lines=112> */
[----:B------:R-:W3:Y:S07]  /*13d10*/  LDSM.16.M88.4 R168, [R142+0x5000] ;  /* 0x005000008ea8783b */ /* 0x000eee0000000200 */
[C---:B--2---:R-:W-:Y:S08]  /*13d20*/  HMMA.16816.F32.BF16 R4, R172.reuse, R176, R4 ;  /* 0x000000b0ac04723c */ /* 0x044ff00000041804 */
[C---:B------:R-:W-:Y:S08]  /*13d30*/  HMMA.16816.F32.BF16 R8, R172.reuse, R178, R8 ;  /* 0x000000b2ac08723c */ /* 0x040ff00000041808 */
[C---:B---3--:R-:W-:Y:S08]  /*13d40*/  HMMA.16816.F32.BF16 R12, R172.reuse, R168, R12 ;  /* 0x000000a8ac0c723c */ /* 0x048ff0000004180c */
[----:B------:R-:W-:Y:S01]  /*13d50*/  FMUL.FTZ R0, R4, c[0x0][0x320] ;  /* 0x0000c80004007a20 */ /* 0x000fe20000410000 */
[C---:B------:R-:W-:Y:S03]  /*13d60*/  HMMA.16816.F32.BF16 R16, R172.reuse, R170, R16 ;  /* 0x000000aaac10723c */ /* 0x040fe60000041810 */
[----:B------:R2:W3:Y:S04]  /*13d70*/  MUFU.TANH R182, R0 ;  /* 0x0000000000b67308 */ /* 0x0004e80000002400 */
[----:B----4-:R-:W-:Y:S02]  /*13d80*/  FMUL.FTZ R3, R11, c[0x0][0x320] ;  /* 0x0000c8000b037a20 */ /* 0x010fe40000410000 */
[----:B------:R-:W-:Y:S04]  /*13d90*/  FMUL.FTZ R10, R10, c[0x0][0x320] ;  /* 0x0000c8000a0a7a20 */ /* 0x000fe80000410000 */
[----:B------:R-:W4:Y:S02]  /*13da0*/  MUFU.TANH R179, R10 ;  /* 0x0000000a00b37308 */ /* 0x000f240000002400 */
[----:B------:R-:W-:Y:S08]  /*13db0*/  FMUL.FTZ R2, R13, c[0x0][0x320] ;  /* 0x0000c8000d027a20 */ /* 0x000ff00000410000 */
[----:B------:R-:W1:Y:S01]  /*13dc0*/  MUFU.TANH R178, R3 ;  /* 0x0000000300b27308 */ /* 0x000e620000002400 */
[----:B--2---:R-:W-:Y:S09]  /*13dd0*/  FMUL.FTZ R0, R5, c[0x0][0x320] ;  /* 0x0000c80005007a20 */ /* 0x004ff20000410000 */
[----:B------:R2:W1:Y:S10]  /*13de0*/  MUFU.TANH R183, R0 ;  /* 0x0000000000b77308 */ /* 0x0004740000002400 */
        /* <DEDUP_REMOVED lines=8> */
[----:B-----5:R-:W-:Y:S08]  /*13e70*/  FMUL.FTZ R0, R8, c[0x0][0x320] ;  /* 0x0000c80008007a20 */ /* 0x020ff00000410000 */
[----:B------:R5:W1:Y:S01]  /*13e80*/  MUFU.TANH R181, R0 ;  /* 0x0000000000b57308 */ /* 0x000a620000002400 */
[C---:B--2---:R-:W-:Y:S07]  /*13e90*/  HMMA.16816.F32.BF16 R20, R172.reuse, R4, R20 ;  /* 0x00000004ac14723c */ /* 0x044fee0000041814 */
[----:B------:R-:W-:Y:S01]  /*13ea0*/  MOV R4, R136 ;  /* 0x0000008800047202 */ /* 0x000fe20000000f00 */
[----:B------:R-:W-:Y:S04]  /*13eb0*/  HMMA.16816.F32.BF16 R24, R172, R6, R24 ;  /* 0x00000006ac18723c */ /* 0x000fe80000041818 */
[----:B-----5:R-:W-:Y:S04]  /*13ec0*/  FMUL.FTZ R0, R9, c[0x0][0x320] ;  /* 0x0000c80009007a20 */ /* 0x020fe80000410000 */
[----:B------:R2:W1:Y:S04]  /*13ed0*/  MUFU.TANH R177, R0 ;  /* 0x0000000000b17308 */ /* 0x0004680000002400 */
[----:B--2---:R-:W-:Y:S06]  /*13ee0*/  FMUL.FTZ R0, R12, c[0x0][0x320] ;  /* 0x0000c8000c007a20 */ /* 0x004fec0000410000 */
[----:B------:R2:W1:Y:S02]  /*13ef0*/  MUFU.TANH R176, R0 ;  /* 0x0000000000b07308 */ /* 0x0004640000002400 */
[----:B--2---:R-:W-:Y:S08]  /*13f00*/  FMUL.FTZ R0, R14, c[0x0][0x320] ;  /* 0x0000c8000e007a20 */ /* 0x004ff00000410000 */
        /* <DEDUP_REMOVED lines=26> */
[----:B------:R2:W1:Y:S01]  /*140b0*/  MUFU.TANH R5, R0 ;  /* 0x0000000000057308 */ /* 0x0004620000002400 */
[----:B------:R-:W-:-:S05]  /*140c0*/  @!P4 BRA `(.L_x_1481) ;  /* 0x000002500000c947 */ /* 0x000fca0003800000 */
[----:B--234-:R-:W-:Y:S04]  /*140d0*/  IADD3 R0, R200, -0x1, RZ ;  /* 0xffffffffc8007810 */ /* 0x01cfe80007ffe0ff */
[----:B------:R-:W-:Y:S05]  /*140e0*/  SHF.R.S32.HI R2, RZ, 0x1f, R0 ;  /* 0x0000001fff027819 */ /* 0x000fea0000011400 */
        /* <DEDUP_REMOVED lines=9> */
[----:B------:R-:W-:Y:S01]  /*14180*/  IMAD R0, R0, 0x30, RZ ;  /* 0x0000003000007824 */ /* 0x000fe200078e02ff */
[-C--:B------:R-:W-:Y:S02]  /*14190*/  @P1 IADD3 R7, P3, R210, R2.reuse, RZ ;  /* 0x00000002d2071210 */ /* 0x080fe40007f7e0ff */
[----:B------:R-:W-:Y:S01]  /*141a0*/  @P0 LEA R2, P2, R8, R2, 0x5 ;  /* 0x0000000208020211 */ /* 0x000fe200078428ff */
[----:B------:R-:W-:Y:S02]  /*141b0*/  IMAD.IADD R0, R3, 0x1, R0 ;  /* 0x0000000103007824 */ /* 0x000fe400078e0200 */
[----:B------:R-:W-:Y:S02]  /*141c0*/  @P0 IMAD.MOV.U32 R3, RZ, RZ, c[0x0][0x1e4] ;  /* 0x00007900ff030624 */ /* 0x000fe400078e00ff */
[----:B------:R-:W-:Y:S01]  /*141d0*/  @P1 IMAD.X R9, R0, 0x1, R209, P3 ;  /* 0x0000000100091824 */ /* 0x000fe200018e06d1 */
[----:B------:R-:W-:Y:S02]  /*141e0*/  LOP3.LUT P3, RZ, R206, 0x2, RZ, 0xc0, !PT ;  /* 0x00000002ceff7812 */ /* 0x000fe4000786c0ff */
[----:B------:R-:W-:Y:S02]  /*141f0*/  @P0 LEA.HI.X R3, R8, R0, R3, 0x5, P2 ;  /* 0x0000000008030211 */ /* 0x000fe400010f2c03 */
[----:B------:R-:W-:Y:S05]  /*14200*/  @P0 IADD3 R0, P2, R2, R210, RZ ;  /* 0x000000d202000210 */ /* 0x000fea0007f5e0ff */
        /* <DEDUP_REMOVED lines=17> */
.L_x_1481:
[----:B---34-:R-:W-:Y:S05]  /*14320*/  BSYNC B0 ;  /* 0x0000000000007941 */ /* 0x018fea0003800000 */
.L_x_1480:
[----:B--2---:R-:W-:Y:S01]  /*14330*/  FMNMX.FTZ R3, R182, R136, !PT ;  /* 0x00000088b6037209 */ /* 0x004fe20007810000 */
[----:B------:R-:W0:Y:S01]  /*14340*/  LDGDEPBAR ;  /* 0x00000000000079af */ /* 0x000e220000000000 */
[----:B-1----:R-:W-:Y:S02]  /*14350*/  FMNMX.FTZ R0, R180, R135, !PT ;  /* 0x00000087b4007209 */ /* 0x002fe40007810000 */
[----:B------:R-:W-:Y:S02]  /*14360*/  FMNMX.FTZ R3, R183, R3, !PT ;  /* 0x00000003b7037209 */ /* 0x000fe40007810000 */
        /* <DEDUP_REMOVED lines=21> */
[----:B------:R-:W-:Y:S01]  /*144c0*/  IADD3 R200, R200, -0x1, RZ ;  /* 0xffffffffc8c87810 */ /* 0x000fe20007ffe0ff */
[----:B------:R-:W1:Y:S02]  /*144d0*/  SHFL.BFLY PT, R2, R3, 0x2, 0x1f ;  /* 0x0c401f0003027f89 */ /* 0x000e6400000e0000 */
[----:B-1----:R-:W-:Y:S06]  /*144e0*/  FMNMX.FTZ R3, R3, R2, !PT ;  /* 0x0000000203037209 */ /* 0x002fec0007810000 */
[----:B------:R-:W1:Y:S08]  /*144f0*/  SHFL.BFLY PT, R2, R0, 0x2, 0x1f ;  /* 0x0c401f0000027f89 */ /* 0x000e7000000e0000 */
[----:B------:R-:W2:Y:S01]  /*14500*/  SHFL.BFLY PT, R7, R3, 0x1, 0x1f ;  /* 0x0c201f0003077f89 */ /* 0x000ea200000e0000 */
[----:B-1----:R-:W-:Y:S02]  /*14510*/  FMNMX.FTZ R0, R0, R2, !PT ;  /* 0x0000000200007209 */ /* 0x002fe40007810000 */
[----:B--2---:R-:W-:Y:S05]  /*14520*/  FMNMX.FTZ R136, R3, R7, !PT ;  /* 0x0000000703887209 */ /* 0x004fea0007810000 */
[----:B------:R-:W1:Y:S01]  /*14530*/  SHFL.BFLY PT, R3, R0, 0x1, 0x1f ;  /* 0x0c201f0000037f89 */ /* 0x000e6200000e0000 */
[C---:B------:R-:W-:Y:S02]  /*14540*/  FADD.FTZ R2, -R136.reuse, R4 ;  /* 0x0000000488027221 */ /* 0x040fe40000010100 */
[----:B------:R-:W-:Y:S02]  /*14550*/  FMUL.FTZ R4, R136, c[0x0][0x2d0] ;  /* 0x0000b40088047a20 */ /* 0x000fe40000410000 */
[----:B------:R-:W-:Y:S02]  /*14560*/  FMUL.FTZ R2, R2, c[0x0][0x2d0] ;  /* 0x0000b40002027a20 */ /* 0x000fe40000410000 */
[--C-:B------:R-:W-:Y:S02]  /*14570*/  FFMA.FTZ R7, R182, c[0x0][0x2d0], -R4.reuse ;  /* 0x0000b400b6077a23 */ /* 0x100fe40000010804 */
[--C-:B------:R-:W-:Y:S02]  /*14580*/  FFMA.FTZ R9, R183, c[0x0][0x2d0], -R4.reuse ;  /* 0x0000b400b7097a23 */ /* 0x100fe40000010804 */
[----:B------:R2:W-:Y:S01]  /*14590*/  MUFU.EX2 R183, R7 ;  /* 0x0000000700b77308 */ /* 0x0005e20000000800 */
[--C-:B------:R-:W-:Y:S02]  /*145a0*/  FFMA.FTZ R19, R177, c[0x0][0x2d0], -R4.reuse ;  /* 0x0000b400b1137a23 */ /* 0x100fe40000010804 */
[--C-:B------:R-:W-:Y:S02]  /*145b0*/  FFMA.FTZ R175, R17, c[0x0][0x2d0], -R4.reuse ;  /* 0x0000b40011af7a23 */ /* 0x100fe40000010804 */
[--C-:B------:R-:W-:Y:S02]  /*145c0*/  FFMA.FTZ R198, R11, c[0x0][0x2d0], -R4.reuse ;  /* 0x0000b4000bc67a23 */ /* 0x100fe40000010804 */
[--C-:B------:R-:W-:Y:S02]  /*145d0*/  FFMA.FTZ R186, R10, c[0x0][0x2d0], -R4.reuse ;  /* 0x0000b4000aba7a23 */ /* 0x100fe40000010804 */
[--C-:B------:R-:W-:Y:S01]  /*145e0*/  FFMA.FTZ R8, R181, c[0x0][0x2d0], -R4.reuse ;  /* 0x0000b400b5087a23 */ /* 0x100fe20000010804 */
[----:B------:R-:W3:Y:S01]  /*145f0*/  MUFU.EX2 R2, R2 ;  /* 0x0000000200027308 */ /* 0x000ee20000000800 */
[----:B-1----:R-:W-:Y:S01]  /*14600*/  FMNMX.FTZ R3, R0, R3, !PT ;  /* 0x0000000300037209 */ /* 0x002fe20007810000 */
[--C-:B------:R-:W-:Y:S02]  /*14610*/  FFMA.FTZ R182, R176, c[0x0][0x2d0], -R4.reuse ;  /* 0x0000b400b0b67a23 */ /* 0x100fe40000010804 */
[--C-:B------:R-:W-:Y:S02]  /*14620*/  FFMA.FTZ R181, R170, c[0x0][0x2d0], -R4.reuse ;  /* 0x0000b400aab57a23 */ /* 0x100fe40000010804 */
[----:B------:R-:W-:Y:S02]  /*14630*/  FADD.FTZ R0, -R3, R135 ;  /* 0x0000008703007221 */ /* 0x000fe40000010100 */
[--C-:B------:R-:W-:Y:S02]  /*14640*/  FFMA.FTZ R177, R168, c[0x0][0x2d0], -R4.reuse ;  /* 0x0000b400a8b17a23 */ /* 0x100fe40000010804 */
[----:B------:R-:W-:Y:S01]  /*14650*/  FMUL.FTZ R0, R0, c[0x0][0x2d0] ;  /* 0x0000b40000007a20 */ /* 0x000fe20000410000 */
[----:B------:R1:W-:Y:S01]  /*14660*/  MUFU.EX2 R199, R8 ;  /* 0x0000000800c77308 */ /* 0x0003e20000000800 */
[--C-:B------:R-:W-:Y:S02]  /*14670*/  FFMA.FTZ R185, R15, c[0x0][0x2d0], -R4.reuse ;  /* 0x0000b4000fb97a23 */ /* 0x100fe40000010804 */
[----:B------:R-:W-:Y:S02]  /*14680*/  FFMA.FTZ R187, R13, c[0x0][0x2d0], -R4 ;  /* 0x0000b4000dbb7a23 */ /* 0x000fe40000010804 */
[----:B------:R-:W-:Y:S04]  /*14690*/  FMUL.FTZ R4, R3, c[0x0][0x2d0] ;  /* 0x0000b40003047a20 */ /* 0x000fe80000410000 */
[--C-:B--2---:R-:W-:Y:S01]  /*146a0*/  FFMA.FTZ R7, R180, c[0x0][0x2d0], -R4.reuse ;  /* 0x0000b400b4077a23 */ /* 0x104fe20000010804 */
[----:B------:R-:W2:Y:S01]  /*146b0*/  MUFU.EX2 R0, R0 ;  /* 0x0000000000007308 */ /* 0x000ea20000000800 */
[--C-:B------:R-:W-:Y:S02]  /*146c0*/  FFMA.FTZ R170, R178, c[0x0][0x2d0], -R4.reuse ;  /* 0x0000b400b2aa7a23 */ /* 0x100fe40000010804 */
[C---:B---3--:R-:W-:Y:S02]  /*146d0*/  FMUL.FTZ R20, R2.reuse, R148 ;  /* 0x0000009402147220 */ /* 0x048fe40000410000 */
[C---:B------:R-:W-:Y:S02]  /*146e0*/  FMUL.FTZ R21, R2.reuse, R149 ;  /* 0x0000009502157220 */ /* 0x040fe40000410000 */
[--C-:B------:R-:W-:Y:S02]  /*146f0*/  FFMA.FTZ R168, R179, c[0x0][0x2d0], -R4.reuse ;  /* 0x0000b400b3a87a23 */ /* 0x100fe40000010804 */
[----:B------:R-:W-:Y:S01]  /*14700*/  FMUL.FTZ R13, R2, R157 ;  /* 0x0000009d020d7220 */ /* 0x000fe20000410000 */
[----:B------:R3:W-:Y:S01]  /*14710*/  MUFU.EX2 R173, R7 ;  /* 0x0000000700ad7308 */ /* 0x0007e20000000800 */
[--C-:B------:R-:W-:Y:S02]  /*14720*/  FFMA.FTZ R174, R18, c[0x0][0x2d0], -R4.reuse ;  /* 0x0000b40012ae7a23 */ /* 0x100fe40000010804 */
[--C-:B------:R-:W-:Y:S02]  /*14730*/  FFMA.FTZ R176, R16, c[0x0][0x2d0], -R4.reuse ;  /* 0x0000b40010b07a23 */ /* 0x100fe40000010804 */
[C---:B-1----:R-:W-:Y:S02]  /*14740*/  FMUL.FTZ R8, R2.reuse, R160 ;  /* 0x000000a002087220 */ /* 0x042fe40000410000 */
[C---:B------:R-:W-:Y:S02]  /*14750*/  FMUL.FTZ R24, R2.reuse, R144 ;  /* 0x0000009002187220 */ /* 0x040fe40000410000 */
[----:B------:R-:W-:Y:S01]  /*14760*/  FMUL.FTZ R25, R2, R145 ;  /* 0x0000009102197220 */ /* 0x000fe20000410000 */
[----:B------:R-:W1:Y:S01]  /*14770*/  MUFU.EX2 R172, R9 ;  /* 0x0000000900ac7308 */ /* 0x000e620000000800 */
[--C-:B------:R-:W-:Y:S02]  /*14780*/  FFMA.FTZ R171, R171, c[0x0][0x2d0], -R4.reuse ;  /* 0x0000b400abab7a23 */ /* 0x100fe40000010804 */
[--C-:B------:R-:W-:Y:S02]  /*14790*/  FFMA.FTZ R169, R169, c[0x0][0x2d0], -R4.reuse ;  /* 0x0000b400a9a97a23 */ /* 0x100fe40000010804 */
[C---:B--2---:R-:W-:Y:S02]  /*147a0*/  FMUL.FTZ R22, R0.reuse, R150 ;  /* 0x0000009600167220 */ /* 0x044fe40000410000 */
[C---:B------:R-:W-:Y:S02]  /*147b0*/  FMUL.FTZ R23, R0.reuse, R151 ;  /* 0x0000009700177220 */ /* 0x040fe40000410000 */
[----:B------:R-:W2:Y:S01]  /*147c0*/  LDSM.16.MT88.4 R148, [R189] ;  /* 0x00000000bd94783b */ /* 0x000ea20000004200 */
[----:B------:R-:W4:Y:S01]  /*147d0*/  MUFU.EX2 R160, R19 ;  /* 0x0000001300a07308 */ /* 0x000f220000000800 */
[C---:B------:R-:W-:Y:S02]  /*147e0*/  FMUL.FTZ R26, R0.reuse, R146 ;  /* 0x00000092001a7220 */ /* 0x040fe40000410000 */
[----:B------:R-:W-:Y:S02]  /*147f0*/  FMUL.FTZ R27, R0, R147 ;  /* 0x00000093001b7220 */ /* 0x000fe40000410000 */
[--C-:B---3--:R-:W-:Y:S02]  /*14800*/  FFMA.FTZ R7, R184, c[0x0][0x2d0], -R4.reuse ;  /* 0x0000b400b8077a23 */ /* 0x108fe40000010804 */
[--C-:B------:R-:W-:Y:S02]  /*14810*/  FFMA.FTZ R179, R14, c[0x0][0x2d0], -R4.reuse ;  /* 0x0000b4000eb37a23 */ /* 0x100fe40000010804 */
[--C-:B------:R-:W-:Y:S01]  /*14820*/  FFMA.FTZ R178, R12, c[0x0][0x2d0], -R4.reuse ;  /* 0x0000b4000cb27a23 */ /* 0x100fe20000010804 */
[----:B------:R-:W-:Y:S01]  /*14830*/  MUFU.EX2 R157, R168 ;  /* 0x000000a8009d7308 */ /* 0x000fe20000000800 */
[--C-:B------:R-:W-:Y:S02]  /*14840*/  FFMA.FTZ R180, R6, c[0x0][0x2d0], -R4.reuse ;  /* 0x0000b40006b47a23 */ /* 0x100fe40000010804 */
[----:B------:R-:W-:Y:S01]  /*14850*/  FMUL.FTZ R6, R0, R166 ;  /* 0x000000a600067220 */ /* 0x000fe20000410000 */
[----:B-1----:R-:W-:Y:S01]  /*14860*/  F2FP.BF16.PACK_AB R144, R172, R183 ;  /* 0x000000b7ac90723e */ /* 0x002fe200000010ff */
[C---:B------:R-:W-:Y:S02]  /*14870*/  FMUL.FTZ R9, R2.reuse, R161 ;  /* 0x000000a102097220 */ /* 0x040fe40000410000 */
[----:B------:R-:W-:Y:S02]  /*14880*/  FFMA.FTZ R184, R5, c[0x0][0x2d0], -R4 ;  /* 0x0000b40005b87a23 */ /* 0x000fe40000010804 */
[C---:B------:R-:W-:Y:S01]  /*14890*/  FMUL.FTZ R4, R2.reuse, R164 ;  /* 0x000000a402047220 */ /* 0x040fe20000410000 */
[----:B------:R-:W1:Y:S01]  /*148a0*/  MUFU.EX2 R161, R170 ;  /* 0x000000aa00a17308 */ /* 0x000e620000000800 */
[----:B------:R-:W-:Y:S02]  /*148b0*/  FMUL.FTZ R5, R2, R165 ;  /* 0x000000a502057220 */ /* 0x000fe40000410000 */
[----:B------:R-:W-:Y:S01]  /*148c0*/  FMUL.FTZ R10, R0, R162 ;  /* 0x000000a2000a7220 */ /* 0x000fe20000410000 */
[----:B----4-:R-:W-:Y:S01]  /*148d0*/  F2FP.BF16.PACK_AB R146, R160, R199 ;  /* 0x000000c7a092723e */ /* 0x010fe200000010ff */
[----:B------:R-:W-:Y:S02]  /*148e0*/  FMUL.FTZ R11, R0, R163 ;  /* 0x000000a3000b7220 */ /* 0x000fe40000410000 */
[----:B------:R-:W-:Y:S02]  /*148f0*/  FMUL.FTZ R12, R2, R156 ;  /* 0x0000009c020c7220 */ /* 0x000fe40000410000 */
[C---:B------:R-:W-:Y:S01]  /*14900*/  FMUL.FTZ R14, R0.reuse, R158 ;  /* 0x0000009e000e7220 */ /* 0x040fe20000410000 */
[----:B------:R-:W3:Y:S01]  /*14910*/  MUFU.EX2 R202, R7 ;  /* 0x0000000700ca7308 */ /* 0x000ee20000000800 */
[----:B------:R-:W-:Y:S02]  /*14920*/  FMUL.FTZ R15, R0, R159 ;  /* 0x0000009f000f7220 */ /* 0x000fe40000410000 */
[C---:B------:R-:W-:Y:S02]  /*14930*/  FMUL.FTZ R16, R2.reuse, R152 ;  /* 0x0000009802107220 */ /* 0x040fe40000410000 */
[----:B------:R-:W-:Y:S02]  /*14940*/  FMUL.FTZ R17, R2, R153 ;  /* 0x0000009902117220 */ /* 0x000fe40000410000 */
[C---:B------:R-:W-:Y:S02]  /*14950*/  FMUL.FTZ R18, R0.reuse, R154 ;  /* 0x0000009a00127220 */ /* 0x040fe40000410000 */
[----:B------:R-:W-:Y:S01]  /*14960*/  FMUL.FTZ R19, R0, R155 ;  /* 0x0000009b00137220 */ /* 0x000fe20000410000 */
[----:B------:R-:W-:Y:S01]  /*14970*/  MUFU.EX2 R156, R182 ;  /* 0x000000b6009c7308 */ /* 0x000fe20000000800 */
[C---:B------:R-:W-:Y:S01]  /*14980*/  FMUL.FTZ R28, R2.reuse, R28 ;  /* 0x0000001c021c7220 */ /* 0x040fe20000410000 */
[----:B------:R-:W-:Y:S01]  /*14990*/  LDSM.16.MT88.4 R152, [R190+0x800] ;  /* 0x00080000be98783b */ /* 0x000fe20000004200 */
[----:B------:R-:W-:Y:S01]  /*149a0*/  FMUL.FTZ R29, R2, R29 ;  /* 0x0000001d021d7220 */ /* 0x000fe20000410000 */
[----:B-1----:R-:W-:Y:S01]  /*149b0*/  F2FP.BF16.PACK_AB R147, R161, R157 ;  /* 0x0000009da193723e */ /* 0x002fe200000010ff */
[C---:B------:R-:W-:Y:S02]  /*149c0*/  FMUL.FTZ R30, R0.reuse, R30 ;  /* 0x0000001e001e7220 */ /* 0x040fe40000410000 */
[----:B------:R-:W-:Y:S02]  /*149d0*/  FMUL.FTZ R31, R0, R31 ;  /* 0x0000001f001f7220 */ /* 0x000fe40000410000 */
[C---:B------:R-:W-:Y:S01]  /*149e0*/  FMUL.FTZ R32, R2.reuse, R32 ;  /* 0x0000002002207220 */ /* 0x040fe20000410000 */
[----:B------:R-:W-:Y:S01]  /*149f0*/  MUFU.EX2 R165, R181 ;  /* 0x000000b500a57308 */ /* 0x000fe20000000800 */
[----:B------:R-:W-:Y:S02]  /*14a00*/  FMUL.FTZ R33, R2, R33 ;  /* 0x0000002102217220 */ /* 0x000fe40000410000 */
[----:B------:R-:W-:Y:S01]  /*14a10*/  FMUL.FTZ R34, R0, R34 ;  /* 0x0000002200227220 */ /* 0x000fe20000410000 */
[----:B---3--:R-:W-:Y:S01]  /*14a20*/  F2FP.BF16.PACK_AB R145, R202, R173 ;  /* 0x000000adca91723e */ /* 0x008fe200000010ff */
[C---:B------:R-:W-:Y:S02]  /*14a30*/  FMUL.FTZ R7, R0.reuse, R167 ;  /* 0x000000a700077220 */ /* 0x040fe40000410000 */
[----:B------:R-:W-:Y:S02]  /*14a40*/  FMUL.FTZ R35, R0, R35 ;  /* 0x0000002300237220 */ /* 0x000fe40000410000 */
[C---:B------:R-:W-:Y:S01]  /*14a50*/  FMUL.FTZ R36, R2.reuse, R36 ;  /* 0x0000002402247220 */ /* 0x040fe20000410000 */
[----:B------:R-:W-:Y:S01]  /*14a60*/  MUFU.EX2 R158, R171 ;  /* 0x000000ab009e7308 */ /* 0x000fe20000000800 */
[----:B------:R-:W-:Y:S01]  /*14a70*/  FMUL.FTZ R37, R2, R37 ;  /* 0x0000002502257220 */ /* 0x000fe20000410000 */
[C---:B--2---:R-:W-:Y:S05]  /*14a80*/  HMMA.16816.F32.BF16 R4, R144.reuse, R148, R4 ;  /* 0x000000949004723c */ /* 0x044fea0000041804 */
[C---:B------:R-:W-:Y:S02]  /*14a90*/  FMUL.FTZ R38, R0.reuse, R38 ;  /* 0x0000002600267220 */ /* 0x040fe40000410000 */
[----:B------:R-:W-:Y:S01]  /*14aa0*/  FMUL.FTZ R39, R0, R39 ;  /* 0x0000002700277220 */ /* 0x000fe20000410000 */
[C---:B------:R-:W-:Y:S01]  /*14ab0*/  HMMA.16816.F32.BF16 R8, R144.reuse, R150, R8 ;  /* 0x000000969008723c */ /* 0x040fe20000041808 */
[----:B------:R-:W1:Y:S01]  /*14ac0*/  LDSM.16.MT88.4 R148, [R190] ;  /* 0x00000000be94783b */ /* 0x000e620000004200 */
[----:B------:R-:W-:Y:S02]  /*14ad0*/  MUFU.EX2 R159, R169 ;  /* 0x000000a9009f7308 */ /* 0x000fe40000000800 */
[C---:B------:R-:W-:Y:S02]  /*14ae0*/  FMUL.FTZ R40, R2.reuse, R40 ;  /* 0x0000002802287220 */ /* 0x040fe40000410000 */
[----:B------:R-:W-:Y:S02]  /*14af0*/  FMUL.FTZ R41, R2, R41 ;  /* 0x0000002902297220 */ /* 0x000fe40000410000 */
[C---:B------:R-:W-:Y:S04]  /*14b00*/  FMUL.FTZ R42, R0.reuse, R42 ;  /* 0x0000002a002a7220 */ /* 0x040fe80000410000 */
[----:B------:R-:W-:Y:S01]  /*14b10*/  FMUL.FTZ R43, R0, R43 ;  /* 0x0000002b002b7220 */ /* 0x000fe20000410000 */
[----:B------:R-:W-:Y:S01]  /*14b20*/  MUFU.EX2 R164, R177 ;  /* 0x000000b100a47308 */ /* 0x000fe20000000800 */
[C---:B------:R-:W-:Y:S02]  /*14b30*/  FMUL.FTZ R44, R2.reuse, R44 ;  /* 0x0000002c022c7220 */ /* 0x040fe40000410000 */
[----:B------:R-:W-:Y:S02]  /*14b40*/  FMUL.FTZ R45, R2, R45 ;  /* 0x0000002d022d7220 */ /* 0x000fe40000410000 */
[C---:B------:R-:W-:Y:S02]  /*14b50*/  FMUL.FTZ R46, R0.reuse, R46 ;  /* 0x0000002e002e7220 */ /* 0x040fe40000410000 */
[----:B------:R-:W-:Y:S02]  /*14b60*/  FMUL.FTZ R47, R0, R47 ;  /* 0x0000002f002f7220 */ /* 0x000fe40000410000 */
[C---:B------:R-:W-:Y:S01]  /*14b70*/  FMUL.FTZ R48, R2.reuse, R48 ;  /* 0x0000003002307220 */ /* 0x040fe20000410000 */
[----:B------:R-:W-:Y:S01]  /*14b80*/  MUFU.EX2 R182, R174 ;  /* 0x000000ae00b67308 */ /* 0x000fe20000000800 */
[----:B------:R-:W-:Y:S02]  /*14b90*/  FMUL.FTZ R49, R2, R49 ;  /* 0x0000003102317220 */ /* 0x000fe40000410000 */
[C---:B------:R-:W-:Y:S02]  /*14ba0*/  FMUL.FTZ R50, R0.reuse, R50 ;  /* 0x0000003200327220 */ /* 0x040fe40000410000 */
[----:B------:R-:W-:Y:S02]  /*14bb0*/  FMUL.FTZ R51, R0, R51 ;  /* 0x0000003300337220 */ /* 0x000fe40000410000 */
[C---:B------:R-:W-:Y:S02]  /*14bc0*/  FMUL.FTZ R52, R2.reuse, R52 ;  /* 0x0000003402347220 */ /* 0x040fe40000410000 */
[----:B------:R-:W-:Y:S01]  /*14bd0*/  FMUL.FTZ R53, R2, R53 ;  /* 0x0000003502357220 */ /* 0x000fe20000410000 */
[----:B------:R-:W-:Y:S01]  /*14be0*/  MUFU.EX2 R181, R176 ;  /* 0x000000b000b57308 */ /* 0x000fe20000000800 */
[C---:B------:R-:W-:Y:S02]  /*14bf0*/  FMUL.FTZ R54, R0.reuse, R54 ;  /* 0x0000003600367220 */ /* 0x040fe40000410000 */
[----:B------:R-:W-:Y:S02]  /*14c00*/  FMUL.FTZ R55, R0, R55 ;  /* 0x0000003700377220 */ /* 0x000fe40000410000 */
[C---:B------:R-:W-:Y:S02]  /*14c10*/  FMUL.FTZ R56, R2.reuse, R56 ;  /* 0x0000003802387220 */ /* 0x040fe40000410000 */
[----:B------:R-:W-:Y:S01]  /*14c20*/  FMUL.FTZ R57, R2, R57 ;  /* 0x0000003902397220 */ /* 0x000fe20000410000 */
[C---:B-1----:R-:W-:Y:S02]  /*14c30*/  HMMA.16816.F32.BF16 R12, R144.reuse, R148, R12 ;  /* 0x00000094900c723c */ /* 0x042fe4000004180c */
[----:B------:R-:W-:Y:S01]  /*14c40*/  MUFU.EX2 R174, R185 ;  /* 0x000000b900ae7308 */ /* 0x000fe20000000800 */
[C---:B------:R-:W-:Y:S02]  /*14c50*/  FMUL.FTZ R58, R0.reuse, R58 ;  /* 0x0000003a003a7220 */ /* 0x040fe40000410000 */
[----:B------:R-:W-:Y:S02]  /*14c60*/  FMUL.FTZ R59, R0, R59 ;  /* 0x0000003b003b7220 */ /* 0x000fe40000410000 */
[C---:B------:R-:W-:Y:S01]  /*14c70*/  FMUL.FTZ R60, R2.reuse, R60 ;  /* 0x0000003c023c7220 */ /* 0x040fe20000410000 */
[C---:B------:R-:W-:Y:S01]  /*14c80*/  HMMA.16816.F32.BF16 R16, R144.reuse, R150, R16 ;  /* 0x000000969010723c */ /* 0x040fe20000041810 */
[----:B------:R-:W1:Y:S03]  /*14c90*/  LDSM.16.MT88.4 R148, [R192] ;  /* 0x00000000c094783b */ /* 0x000e660000004200 */
[----:B------:R-:W-:Y:S01]  /*14ca0*/  FMUL.FTZ R61, R2, R61 ;  /* 0x0000003d023d7220 */ /* 0x000fe20000410000 */
[----:B------:R-:W2:Y:S01]  /*14cb0*/  MUFU.EX2 R176, R187 ;  /* 0x000000bb00b07308 */ /* 0x000ea20000000800 */
[C---:B------:R-:W-:Y:S02]  /*14cc0*/  FMUL.FTZ R62, R0.reuse, R62 ;  /* 0x0000003e003e7220 */ /* 0x040fe40000410000 */
[----:B------:R-:W-:Y:S04]  /*14cd0*/  FMUL.FTZ R63, R0, R63 ;  /* 0x0000003f003f7220 */ /* 0x000fe80000410000 */
[C---:B------:R-:W-:Y:S02]  /*14ce0*/  FMUL.FTZ R64, R2.reuse, R64 ;  /* 0x0000004002407220 */ /* 0x040fe40000410000 */
        /* <DEDUP_REMOVED lines=9> */
[----:B------:R-:W-:Y:S01]  /*14d80*/  FMUL.FTZ R72, R2, R72 ;  /* 0x0000004802487220 */ /* 0x000fe20000410000 */
[----:B--2---:R-:W-:Y:S01]  /*14d90*/  F2FP.BF16.PACK_AB R168, R176, R174 ;  /* 0x000000aeb0a8723e */ /* 0x004fe200000010ff */
[----:B------:R-:W-:Y:S02]  /*14da0*/  FMUL.FTZ R73, R2, R73 ;  /* 0x0000004902497220 */ /* 0x000fe40000410000 */
[C---:B------:R-:W-:Y:S02]  /*14db0*/  FMUL.FTZ R74, R0.reuse, R74 ;  /* 0x0000004a004a7220 */ /* 0x040fe40000410000 */
[----:B------:R-:W-:Y:S02]  /*14dc0*/  FMUL.FTZ R75, R0, R75 ;  /* 0x0000004b004b7220 */ /* 0x000fe40000410000 */
        /* <DEDUP_REMOVED lines=8> */
[----:B------:R-:W1:Y:S03]  /*14e50*/  LDSM.16.MT88.4 R148, [R191] ;  /* 0x00000000bf94783b */ /* 0x000e660000004200 */
[C---:B------:R-:W-:Y:S02]  /*14e60*/  FMUL.FTZ R82, R0.reuse, R82 ;  /* 0x0000005200527220 */ /* 0x040fe40000410000 */
[----:B------:R-:W-:Y:S02]  /*14e70*/  FMUL.FTZ R83, R0, R83 ;  /* 0x0000005300537220 */ /* 0x000fe40000410000 */
        /* <DEDUP_REMOVED lines=54> */
[----:B------:R-:W-:Y:S02]  /*151e0*/  FFMA.FTZ R135, R2, R203, R183 ;  /* 0x000000cb02877223 */ /* 0x000fe400000100b7 */
[----:B------:R-:W-:Y:S01]  /*151f0*/  MUFU.EX2 R183, R175 ;  /* 0x000000af00b77308 */ /* 0x000fe20000000800 */
[----:B------:R-:W-:Y:S02]  /*15200*/  FFMA.FTZ R2, R0, R204, R173 ;  /* 0x000000cc00027223 */ /* 0x000fe400000100ad */
[----:B------:R-:W-:Y:S02]  /*15210*/  FADD.FTZ R135, R172, R135 ;  /* 0x00000087ac877221 */ /* 0x000fe40000010000 */
[----:B------:R-:W-:Y:S02]  /*15220*/  FADD.FTZ R0, R202, R2 ;  /* 0x00000002ca007221 */ /* 0x000fe40000010000 */
[----:B------:R-:W-:Y:S02]  /*15230*/  FADD.FTZ R2, R199, R135 ;  /* 0x00000087c7027221 */ /* 0x000fe40000010000 */
[----:B------:R-:W-:Y:S01]  /*15240*/  FADD.FTZ R0, R157, R0 ;  /* 0x000000009d007221 */ /* 0x000fe20000010000 */
[----:B------:R-:W2:Y:S01]  /*15250*/  MUFU.EX2 R175, R179 ;  /* 0x000000b300af7308 */ /* 0x000ea20000000800 */
[----:B------:R-:W-:Y:S02]  /*15260*/  FADD.FTZ R135, R160, R2 ;  /* 0x00000002a0877221 */ /* 0x000fe40000010000 */
[----:B------:R-:W-:Y:S02]  /*15270*/  FADD.FTZ R2, R161, R0 ;  /* 0x00000000a1027221 */ /* 0x000fe40000010000 */
[----:B------:R-:W-:Y:S01]  /*15280*/  LDSM.16.MT88.4 R160, [R189+0x1000] ;  /* 0x00100000bda0783b */ /* 0x000fe20000004200 */
[----:B------:R-:W-:Y:S01]  /*15290*/  FADD.FTZ R0, R156, R135 ;  /* 0x000000879c007221 */ /* 0x000fe20000010000 */
[C---:B-1----:R-:W-:Y:S03]  /*152a0*/  HMMA.16816.F32.BF16 R44, R144.reuse, R148, R44 ;  /* 0x00000094902c723c */ /* 0x042fe6000004182c */
[----:B------:R-:W-:Y:S01]  /*152b0*/  FADD.FTZ R2, R158, R2 ;  /* 0x000000029e027221 */ /* 0x000fe20000010000 */
[----:B------:R-:W1:Y:S01]  /*152c0*/  MUFU.EX2 R179, R186 ;  /* 0x000000ba00b37308 */ /* 0x000e620000000800 */
[----:B------:R-:W-:Y:S02]  /*152d0*/  FADD.FTZ R0, R165, R0 ;  /* 0x00000000a5007221 */ /* 0x000fe40000010000 */
[----:B------:R-:W-:Y:S01]  /*152e0*/  FADD.FTZ R135, R159, R2 ;  /* 0x000000029f877221 */ /* 0x000fe20000010000 */
[C---:B------:R-:W-:Y:S01]  /*152f0*/  HMMA.16816.F32.BF16 R48, R144.reuse, R150, R48 ;  /* 0x000000969030723c */ /* 0x040fe20000041830 */
[----:B------:R-:W3:Y:S03]  /*15300*/  LDSM.16.MT88.4 R148, [R192+0x1800] ;  /* 0x00180000c094783b */ /* 0x000ee60000004200 */
[----:B------:R-:W-:Y:S02]  /*15310*/  FADD.FTZ R2, R164, R0 ;  /* 0x00000000a4027221 */ /* 0x000fe40000010000 */
[----:B------:R-:W-:Y:S01]  /*15320*/  MUFU.EX2 R172, R180 ;  /* 0x000000b400ac7308 */ /* 0x000fe20000000800 */
[----:B------:R-:W-:Y:S01]  /*15330*/  FADD.FTZ R0, R182, R135 ;  /* 0x00000087b6007221 */ /* 0x000fe20000010000 */
[----:B------:R-:W-:Y:S04]  /*15340*/  MOV R135, R3 ;  /* 0x0000000300877202 */ /* 0x000fe80000000f00 */
[----:B--2---:R-:W-:Y:S04]  /*15350*/  F2FP.BF16.PACK_AB R169, R177, R175 ;  /* 0x000000afb1a9723e */ /* 0x004fe800000010ff */
[----:B------:R-:W2:Y:S01]  /*15360*/  MUFU.EX2 R173, R184 ;  /* 0x000000b800ad7308 */ /* 0x000ea20000000800 */
[----:B-1----:R-:W-:Y:S02]  /*15370*/  F2FP.BF16.PACK_AB R170, R179, R178 ;  /* 0x000000b2b3aa723e */ /* 0x002fe400000010ff */
[----:B--2---:R-:W-:Y:S01]  /*15380*/  F2FP.BF16.PACK_AB R171, R173, R172 ;  /* 0x000000acadab723e */ /* 0x004fe200000010ff */
        /* <DEDUP_REMOVED lines=135> */
[----:B------:R-:W-:Y:S02]  /*15c00*/  FADD.FTZ R203, R179, R2 ;  /* 0x00000002b3cb7221 */ /* 0x000fe40000010000 */
[----:B------:R-:W-:Y:S01]  /*15c10*/  FADD.FTZ R204, R173, R0 ;  /* 0x00000000adcc7221 */ /* 0x000fe20000010000 */
[----:B------:R-:W-:-:S05]  /*15c20*/  @P4 BRA `(.L_x_1482) ;  /* 0xffffd48000004947 */ /* 0x000fca000383ffff */
.L_x_1479:
        /* <DEDUP_REMOVED lines=8> */
.L_x_1552:
        /* <DEDUP_REMOVED lines=81> */
[----:B------:R-:W-:Y:S02]  /*161c0*/  @P1 FMUL.FTZ R5, R5, 0.69314718246459960938 ;  /* 0x3f31721805051820 */ /* 0x000fe40000410000 */
[C---:B------:R-:W-:Y:S02]  /*161d0*/  FMUL.FTZ R34, R0.reuse, R42 ;  /* 0x0000002a00227220 */ /* 0x040fe40000410000 */
[----:B------:R-:W-:-:S02]  /*161e0*/  FMUL.FTZ R35, R0, R43 ;  /* 0x0000002b00237220 */ /* 0x000fc40000410000 */
[C---:B------:R-:W-:Y:S01]  /*161f0*/  FMUL.FTZ R42, R0.reuse, R50 ;  /* 0x00000032002a7220 */ /* 0x040fe20000410000 */
[----:B--2---:R-:W-:Y:S01]  /*16200*/  @P0 MOV R3, 0x3f317218 ;  /* 0x3f31721800030802 */ /* 0x004fe20000000f00 */
        /* <DEDUP_REMOVED lines=63> */
.L_x_1412:
[----:B------:R2:W5:Y:S04]  /*16600*/  LDL R6, [R1+0x10] ;  /* 0x0000100001067983 */ /* 0x0005680000100800 */
[----:B------:R-:W3:Y:S01]  /*16610*/  S2R R2, SR_TID.X ;  /* 0x0000000000027919 */ /* 0x000ee20000002100 */
[----:B------:R-:W-:Y:S01]  /*16620*/  BSSY B0, `(.L_x_1484) ;  /* 0x0000011000007945 */ /* 0x000fe20003800000 */
        /* <DEDUP_REMOVED lines=16> */
.L_x_1485:
[----:B--2---:R-:W-:Y:S05]  /*16730*/  BSYNC B0 ;  /* 0x0000000000007941 */ /* 0x004fea0003800000 */
.L_x_1484:
[----:B------:R-:W-:Y:S01]  /*16740*/  PRMT R0, R0, 0x9910, RZ ;  /* 0x0000991000007816 */ /* 0x000fe200000000ff */
[----:B------:R-:W-:Y:S01]  /*16750*/  BSSY B1, `(.L_x_1486) ;  /* 0x0000423000017945 */ /* 0x000fe20003800000 */
[----:B-1---5:R-:W-:Y:S02]  /*16760*/  IMAD.MOV.U32 R114, RZ, RZ, R6 ;  /* 0x000000ffff727224 */ /* 0x022fe400078e0006 */
[----:B------:R-:W-:-:S13]  /*16770*/  ISETP.NE.AND P0, PT, R0, RZ, PT ;  /* 0x000000ff0000720c */ /* 0x000fda0003f05270 */
[----:B------:R-:W-:Y:S05]  /*16780*/  @!P0 BRA `(.L_x_1487) ;  /* 0x0000346000008947 */ /* 0x000fea0003800000 */
[----:B------:R-:W2:Y:S04]  /*16790*/  LDL R9, [R1+0x20] ;  /* 0x0000200001097983 */ /* 0x000ea80000100800 */
[----:B------:R-:W3:Y:S04]  /*167a0*/  LDL R12, [R1+0x24] ;  /* 0x00002400010c7983 */ /* 0x000ee80000100800 */
        /* <DEDUP_REMOVED lines=11> */
[----:B------:R-:W-:Y:S01]  /*16860*/  F2FP.BF16.PACK_AB R4, R97, R96 ;  /* 0x000000606104723e */ /* 0x000fe200000010ff */
[----:B--2---:R1:W-:Y:S04]  /*16870*/  STS [R9+0x80], R0 ;  /* 0x0000800009007388 */ /* 0x0043e80000000800 */
[----:B------:R2:W-:Y:S04]  /*16880*/  STS [R9+0x480], R2 ;  /* 0x0004800209007388 */ /* 0x0005e80000000800 */
[----:B---3--:R3:W-:Y:S01]  /*16890*/  STS [R12], R3 ;  /* 0x000000030c007388 */ /* 0x0087e20000000800 */
[----:B-1----:R-:W-:-:S02]  /*168a0*/  F2FP.BF16.PACK_AB R0, R163, R162 ;  /* 0x000000a2a300723e */ /* 0x002fc400000010ff */
[----:B--2---:R-:W-:-:S03]  /*168b0*/  F2FP.BF16.PACK_AB R2, R25, R24 ;  /* 0x000000181902723e */ /* 0x004fc600000010ff */
[----:B------:R1:W-:Y:S01]  /*168c0*/  STS [R12+0x400], R0 ;  /* 0x000400000c007388 */ /* 0x0003e20000000800 */
[----:B---3--:R-:W-:-:S03]  /*168d0*/  F2FP.BF16.PACK_AB R3, R125, R124 ;  /* 0x0000007c7d03723e */ /* 0x008fc600000010ff */
[----:B----4-:R2:W-:Y:S04]  /*168e0*/  STS [R8+0x80], R2 ;  /* 0x0000800208007388 */ /* 0x0105e80000000800 */
        /* <DEDUP_REMOVED lines=105> */
[----:B------:R-:W-:Y:S01]  /*16f80*/  IMAD.MOV.U32 R13, RZ, RZ, c[0x0][0x388] ;  /* 0x0000e200ff0d7624 */ /* 0x000fe200078e00ff */
[----:B-1----:R-:W2:Y:S01]  /*16f90*/  LDL.LU R8, [R1+0x18] ;  /* 0x0000180001087983 */ /* 0x002ea20000300800 */
[----:B------:R-:W-:-:S02]  /*16fa0*/  ISETP.NE.AND.EX P1, PT, RZ, c[0x0][0x50c], PT, P0 ;  /* 0x00014300ff007a0c */ /* 0x000fc40003f25300 */
[----:B------:R-:W-:Y:S02]  /*16fb0*/  ISETP.NE.AND.EX P2, PT, RZ, c[0x0][0x504], PT, P2 ;  /* 0x00014100ff007a0c */ /* 0x000fe40003f45320 */
[----:B---3--:R-:W-:Y:S02]  /*16fc0*/  F2FP.BF16.PACK_AB R2, R107, R106 ;  /* 0x0000006a6b02723e */ /* 0x008fe400000010ff */
[----:B----4-:R-:W-:-:S03]  /*16fd0*/  F2FP.BF16.PACK_AB R0, R117, R116 ;  /* 0x000000747500723e */ /* 0x010fc600000010ff */
        /* <DEDUP_REMOVED lines=11> */
[----:B------:R4:W-:Y:S01]  /*17090*/  STS [R10+0xc000], R3 ;  /* 0x00c000030a007388 */ /* 0x0009e20000000800 */
        /* <DEDUP_REMOVED lines=9> */
[----:B----4-:R-:W-:Y:S01]  /*17130*/  SEL R3, R8, c[0x0][0x3d4], P0 ;  /* 0x0000f50008037a07 */ /* 0x010fe20000000000 */
[----:B------:R-:W-:Y:S05]  /*17140*/  @P1 BRA `(.L_x_1488) ;  /* 0x0000004000001947 */ /* 0x000fea0003800000 */
[----:B-1----:R-:W-:Y:S05]  /*17150*/  @!P2 BRA `(.L_x_1488) ;  /* 0x000000300000a947 */ /* 0x002fea0003800000 */
[----:B------:R1:W2:Y:S04]  /*17160*/  LDG.E R0, [R6.64] ;  /* 0x0000000606007981 */ /* 0x0002a8000c1e1900 */
[----:B-1----:R-:W2:Y:S02]  /*17170*/  LDG.E R6, [R6.64+0x4] ;  /* 0x0000040606067981 */ /* 0x002ea4000c1e1900 */
[----:B--2--5:R-:W-:Y:S02]  /*17180*/  IADD3 R13, -R0, R6, RZ ;  /* 0x00000006000d7210 */ /* 0x024fe40007ffe1ff */
.L_x_1488:
[----:B-1----:R-:W2:Y:S04]  /*17190*/  LDL R4, [R1+0x5c] ;  /* 0x00005c0001047983 */ /* 0x002ea80000100800 */
[----:B------:R-:W2:Y:S04]  /*171a0*/  LDL R115, [R1+0x14] ;  /* 0x0000140001737983 */ /* 0x000ea80000100800 */
[----:B------:R-:W3:Y:S04]  /*171b0*/  LDL R118, [R1] ;  /* 0x0000000001767983 */ /* 0x000ee80000100800 */
[----:B------:R-:W4:Y:S04]  /*171c0*/  LDL R12, [R1+0x40] ;  /* 0x00004000010c7983 */ /* 0x000f280000100800 */
[----:B------:R-:W3:Y:S01]  /*171d0*/  LDL R119, [R1+0x58] ;  /* 0x0000580001777983 */ /* 0x000ee20000100800 */
[----:B------:R-:W-:Y:S01]  /*171e0*/  IMAD.MOV.U32 R11, RZ, RZ, 0x368 ;  /* 0x00000368ff0b7424 */ /* 0x000fe200078e00ff */
[----:B------:R-:W-:-:S04]  /*171f0*/  ISETP.GT.AND P2, PT, R3, 0x1, PT ;  /* 0x000000010300780c */ /* 0x000fc80003f44270 */
[----:B------:R-:W-:-:S04]  /*17200*/  SEL R11, R11, 0x328, P2 ;  /* 0x000003280b0b7807 */ /* 0x000fc80001000000 */
[----:B------:R-:W1:Y:S08]  /*17210*/  LDC.64 R6, c[0x0][R11+0x170] ;  /* 0x00005c000b067b82 */ /* 0x000e700000000a00 */
[----:B------:R1:W3:Y:S08]  /*17220*/  LDC.64 R14, c[0x0][R11+0x168] ;  /* 0x00005a000b0e7b82 */ /* 0x0002f00000000a00 */
[----:B------:R1:W2:Y:S08]  /*17230*/  LDC.64 R16, c[0x0][R11+0x178] ;  /* 0x00005e000b107b82 */ /* 0x0002b00000000a00 */
[----:B------:R1:W2:Y:S01]  /*17240*/  LDC.64 R18, c[0x0][R11+0x160] ;  /* 0x000058000b127b82 */ /* 0x0002a20000000a00 */
[----:B------:R-:W-:Y:S01]  /*17250*/  IMAD.MOV.U32 R0, RZ, RZ, c[0x0][0x4e8] ;  /* 0x00013a00ff007624 */ /* 0x000fe200078e00ff */
[----:B------:R-:W-:-:S04]  /*17260*/  ISETP.NE.U32.AND P0, PT, RZ, c[0x0][0x500], PT ;  /* 0x00014000ff007a0c */ /* 0x000fc80003f05070 */
[----:B------:R-:W-:Y:S02]  /*17270*/  ISETP.NE.AND P3, PT, R0, 0x1, PT ;  /* 0x000000010000780c */ /* 0x000fe40003f65270 */
[----:B------:R-:W-:-:S04]  /*17280*/  ISETP.NE.AND.EX P0, PT, RZ, c[0x0][0x504], PT, P0 ;  /* 0x00014100ff007a0c */ /* 0x000fc80003f05300 */
[----:B------:R-:W-:Y:S01]  /*17290*/  SEL R0, R217, RZ, !P0 ;  /* 0x000000ffd9007207 */ /* 0x000fe20004000000 */
[----:B------:R-:W2:Y:S04]  /*172a0*/  S2R R122, SR_TID.X ;  /* 0x00000000007a7919 */ /* 0x000ea80000002100 */
[----:B-1----:R-:W-:Y:S02]  /*172b0*/  IMAD R3, R7, R0, RZ ;  /* 0x0000000007037224 */ /* 0x002fe400078e02ff */
[----:B-----5:R-:W-:Y:S01]  /*172c0*/  IMAD R13, R13, c[0x0][0x4e8], RZ ;  /* 0x00013a000d0d7a24 */ /* 0x020fe200078e02ff */
[----:B------:R-:W-:Y:S01]  /*172d0*/  LOP3.LUT R206, R206, 0xfffffffd, RZ, 0xc0, !PT ;  /* 0xfffffffdcece7812 */ /* 0x000fe200078ec0ff */
[----:B--2---:R-:W-:Y:S01]  /*172e0*/  IMAD R8, R115, 0x80, R4 ;  /* 0x0000008073087824 */ /* 0x004fe200078e0204 */
[----:B------:R-:W-:-:S03]  /*172f0*/  SEL R4, R9, RZ, !P0 ;  /* 0x000000ff09047207 */ /* 0x000fc60004000000 */
[----:B------:R-:W-:-:S04]  /*17300*/  @P3 IMAD.HI.U32 R9, R8, c[0x0][0x4ec], RZ ;  /* 0x00013b0008093a27 */ /* 0x000fc800078e00ff */
[C---:B------:R-:W-:Y:S02]  /*17310*/  IMAD R11, R6.reuse, R4, R3 ;  /* 0x00000004060b7224 */ /* 0x040fe400078e0203 */
[----:B------:R-:W-:-:S04]  /*17320*/  IMAD.WIDE.U32 R4, R6, R0, RZ ;  /* 0x0000000006047225 */ /* 0x000fc800078e00ff */
[----:B---3--:R-:W-:-:S04]  /*17330*/  IMAD.WIDE.U32 R6, R14, R118, RZ ;  /* 0x000000760e067225 */ /* 0x008fc800078e00ff */
[----:B------:R-:W-:Y:S01]  /*17340*/  IMAD.MOV.U32 R3, RZ, RZ, R8 ;  /* 0x000000ffff037224 */ /* 0x000fe200078e0008 */
[----:B------:R-:W-:Y:S01]  /*17350*/  @P3 SHF.R.U32.HI R3, RZ, c[0x0][0x4f0], R9 ;  /* 0x00013c00ff033a19 */ /* 0x000fe20000011609 */
[----:B------:R-:W-:Y:S01]  /*17360*/  IMAD R10, R15, R118, RZ ;  /* 0x000000760f0a7224 */ /* 0x000fe200078e02ff */
[----:B----4-:R-:W-:Y:S01]  /*17370*/  SEL R9, R12, RZ, P2 ;  /* 0x000000ff0c097207 */ /* 0x010fe20001000000 */
        /* <DEDUP_REMOVED lines=30> */
[----:B------:R2:W-:Y:S02]  /*17560*/  SHFL.IDX PT, R4, R3, 0x1, 0x1c1f ;  /* 0x003c1f0003047f89 */ /* 0x0005e400000e0000 */
[----:B------:R-:W-:Y:S02]  /*17570*/  LOP3.LUT P0, RZ, R15, 0x3, RZ, 0xc0, !PT ;  /* 0x000000030fff7812 */ /* 0x000fe4000780c0ff */
[----:B------:R-:W3:Y:S01]  /*17580*/  SHFL.IDX PT, R5, R5, 0x1, 0x1c1f ;  /* 0x003c1f0005057f89 */ /* 0x000ee200000e0000 */
[----:B--2---:R-:W-:-:S05]  /*17590*/  IMAD R3, R115, 0x80, R119 ;  /* 0x0000008073037824 */ /* 0x004fca00078e0277 */
        /* <DEDUP_REMOVED lines=10> */
[-C--:B-1----:R-:W-:Y:S01]  /*17640*/  LEA R6, R215, R205.reuse, 0x5 ;  /* 0x000000cdd7067211 */ /* 0x082fe200078e28ff */
        /* <DEDUP_REMOVED lines=48> */
.L_x_1553:
[----:B------:R-:W-:Y:S05]  /*17950*/  BRA.DIV ~URZ, `(.L_x_1491) ;  /* 0x000045527f007947 */ /* 0x000fea000b800000 */
[----:B------:R4:W2:Y:S02]  /*17960*/  SHFL.IDX PT, R0, R16, RZ, 0x181f ;  /* 0x00181fff10007589 */ /* 0x0008a400000e0000 */
.L_x_1554:
[----:B------:R-:W-:Y:S01]  /*17970*/  ISETP.GE.AND P0, PT, R14, R13, PT ;  /* 0x0000000d0e00720c */ /* 0x000fe20003f06270 */
[----:B------:R-:W-:Y:S01]  /*17980*/  BSSY B0, `(.L_x_1492) ;  /* 0x0000018000007945 */ /* 0x000fe20003800000 */
[----:B------:R-:W-:Y:S02]  /*17990*/  SHF.R.S32.HI R2, RZ, 0x1f, R134 ;  /* 0x0000001fff027819 */ /* 0x000fe40000011486 */
[----:B------:R-:W-:Y:S02]  /*179a0*/  SHF.R.S32.HI R17, RZ, 0x1f, R207 ;  /* 0x0000001fff117819 */ /* 0x000fe400000114cf */
[----:B------:R-:W-:Y:S02]  /*179b0*/  LEA.HI R2, R2, R134, RZ, 0x3 ;  /* 0x0000008602027211 */ /* 0x000fe400078f18ff */
[----:B------:R-:W-:Y:S02]  /*179c0*/  SHF.R.S32.HI R19, RZ, 0x1f, R208 ;  /* 0x0000001fff137819 */ /* 0x000fe400000114d0 */
[----:B------:R-:W-:-:S04]  /*179d0*/  LOP3.LUT R4, R2, 0xfffffff8, RZ, 0xc0, !PT ;  /* 0xfffffff802047812 */ /* 0x000fc800078ec0ff */
        /* <DEDUP_REMOVED lines=18> */
.L_x_1493:
[----:B------:R-:W-:Y:S05]  /*17b00*/  BSYNC B0 ;  /* 0x0000000000007941 */ /* 0x000fea0003800000 */
.L_x_1492:
[----:B------:R-:W-:Y:S05]  /*17b10*/  BRA.DIV ~URZ, `(.L_x_1494) ;  /* 0x000043f27f007947 */ /* 0x000fea000b800000 */
[----:B---3--:R3:W4:Y:S04]  /*17b20*/  SHFL.IDX PT, R12, R15, 0x1, 0x181f ;  /* 0x00381f000f0c7f89 */ /* 0x00872800000e0000 */
[----:B--2---:R3:W2:Y:S02]  /*17b30*/  SHFL.IDX PT, R0, R16, 0x1, 0x181f ;  /* 0x00381f0010007f89 */ /* 0x0046a400000e0000 */
.L_x_1555:
        /* <DEDUP_REMOVED lines=20> */
.L_x_1496:
[----:B------:R-:W-:Y:S05]  /*17c80*/  BSYNC B0 ;  /* 0x0000000000007941 */ /* 0x000fea0003800000 */
.L_x_1495:
[----:B------:R-:W-:Y:S05]  /*17c90*/  BRA.DIV ~URZ, `(.L_x_1497) ;  /* 0x000043327f007947 */ /* 0x000fea000b800000 */
[----:B----4-:R4:W3:Y:S02]  /*17ca0*/  SHFL.IDX PT, R12, R15, 0x2, 0x181f ;  /* 0x00581f000f0c7f89 */ /* 0x0108e400000e0000 */
.L_x_1556:
[----:B------:R-:W-:Y:S05]  /*17cb0*/  BRA.DIV ~URZ, `(.L_x_1498) ;  /* 0x000043827f007947 */ /* 0x000fea000b800000 */
[----:B--2---:R2:W4:Y:S02]  /*17cc0*/  SHFL.IDX PT, R0, R16, 0x2, 0x181f ;  /* 0x00581f0010007f89 */ /* 0x00452400000e0000 */
.L_x_1557:
        /* <DEDUP_REMOVED lines=20> */
.L_x_1500:
[----:B------:R-:W-:Y:S05]  /*17e10*/  BSYNC B0 ;  /* 0x0000000000007941 */ /* 0x000fea0003800000 */
.L_x_1499:
[----:B------:R-:W-:Y:S05]  /*17e20*/  BRA.DIV ~URZ, `(.L_x_1501) ;  /* 0x000042727f007947 */ /* 0x000fea000b800000 */
[----:B---3--:R3:W2:Y:S04]  /*17e30*/  SHFL.IDX PT, R10, R15, 0x3, 0x181f ;  /* 0x00781f000f0a7f89 */ /* 0x0086a800000e0000 */
[----:B----4-:R3:W4:Y:S02]  /*17e40*/  SHFL.IDX PT, R0, R16, 0x3, 0x181f ;  /* 0x00781f0010007f89 */ /* 0x01072400000e0000 */
.L_x_1558:
        /* <DEDUP_REMOVED lines=21> */
.L_x_1489:
[----:B-1----:R-:W2:Y:S04]  /*17fa0*/  LDL.LU R7, [R1] ;  /* 0x0000000001077983 */ /* 0x002ea80000300800 */
        /* <DEDUP_REMOVED lines=34> */
.L_x_1559:
[----:B------:R-:W-:Y:S05]  /*181d0*/  BRA.DIV ~URZ, `(.L_x_1504) ;  /* 0x00003ff27f007947 */ /* 0x000fea000b800000 */
[----:B------:R3:W4:Y:S02]  /*181e0*/  SHFL.IDX PT, R0, R17, RZ, 0x1c1f ;  /* 0x001c1fff11007589 */ /* 0x00072400000e0000 */
.L_x_1560:
        /* <DEDUP_REMOVED lines=10> */
[----:B------:R-:W-:Y:S01]  /*18290*/  IADD3 R5, R216, 0x20, RZ ;  /* 0x00000020d8057810 */ /* 0x000fe20007ffe0ff */
[----:B--2---:R-:W-:Y:S01]  /*182a0*/  @!P2 IMAD.MOV.U32 R3, RZ, RZ, R4 ;  /* 0x000000ffff03a224 */ /* 0x004fe200078e0004 */
[----:B------:R-:W-:Y:S02]  /*182b0*/  ISETP.GE.AND P6, PT, R14, c[0x0][0x3c8], PT ;  /* 0x0000f2000e007a0c */ /* 0x000fe40003fc6270 */
[----:B------:R-:W-:Y:S01]  /*182c0*/  SHF.R.S32.HI R11, RZ, 0x1f, R11 ;  /* 0x0000001fff0b7819 */ /* 0x000fe2000001140b */
[----:B------:R-:W-:Y:S01]  /*182d0*/  @!P2 IMAD.WIDE R6, R216, 0x4, R2 ;  /* 0x00000004d806a825 */ /* 0x000fe200078e0202 */
[----:B------:R-:W-:-:S02]  /*182e0*/  @!P1 LEA R2, P3, R10, R0, 0x2 ;  /* 0x000000000a029211 */ /* 0x000fc400078610ff */
[C---:B------:R-:W-:Y:S02]  /*182f0*/  IADD3 R9, R216.reuse, 0x10, RZ ;  /* 0x00000010d8097810 */ /* 0x040fe40007ffe0ff */
[----:B------:R-:W-:Y:S01]  /*18300*/  ISETP.GE.AND P5, PT, R5, c[0x0][0x3c8], PT ;  /* 0x0000f20005007a0c */ /* 0x000fe20003fa6270 */
[----:B------:R2:W-:Y:S01]  /*18310*/  @!P2 ST.E.64 [R6.64], R164 ;  /* 0x000000a40600a985 */ /* 0x0005e2000c101b06 */
[----:B------:R-:W-:Y:S02]  /*18320*/  IADD3 R13, R216, 0x28, RZ ;  /* 0x00000028d80d7810 */ /* 0x000fe40007ffe0ff */
[----:B------:R-:W-:Y:S02]  /*18330*/  SHF.R.S32.HI R9, RZ, 0x1f, R9 ;  /* 0x0000001fff097819 */ /* 0x000fe40000011409 */
[----:B------:R-:W-:Y:S02]  /*18340*/  @!P1 LEA.HI.X R3, R10, R4, R11, 0x2, P3 ;  /* 0x000000040a039211 */ /* 0x000fe400018f140b */
[----:B------:R-:W-:-:S02]  /*18350*/  ISETP.GE.AND P4, PT, R13, c[0x0][0x3c8], PT ;  /* 0x0000f2000d007a0c */ /* 0x000fc40003f86270 */
[C---:B------:R-:W-:Y:S01]  /*18360*/  IADD3 R15, R216.reuse, 0x18, RZ ;  /* 0x00000018d80f7810 */ /* 0x040fe20007ffe0ff */
[----:B------:R4:W-:Y:S01]  /*18370*/  @!P1 ST.E.64 [R2.64], R22 ;  /* 0x0000001602009985 */ /* 0x0009e2000c101b06 */
[C---:B------:R-:W-:Y:S02]  /*18380*/  IADD3 R10, R216.reuse, 0x30, RZ ;  /* 0x00000030d80a7810 */ /* 0x040fe40007ffe0ff */
[----:B------:R-:W-:Y:S02]  /*18390*/  IADD3 R11, R216, 0x20, RZ ;  /* 0x00000020d80b7810 */ /* 0x000fe40007ffe0ff */
[----:B------:R-:W-:Y:S02]  /*183a0*/  SHF.R.S32.HI R15, RZ, 0x1f, R15 ;  /* 0x0000001fff0f7819 */ /* 0x000fe4000001140f */
[----:B------:R-:W-:Y:S02]  /*183b0*/  ISETP.GE.AND P3, PT, R10, c[0x0][0x3c8], PT ;  /* 0x0000f2000a007a0c */ /* 0x000fe40003f66270 */
[----:B------:R-:W-:-:S02]  /*183c0*/  IADD3 R12, R216, 0x38, RZ ;  /* 0x00000038d80c7810 */ /* 0x000fc40007ffe0ff */
[----:B------:R-:W-:Y:S02]  /*183d0*/  SHF.R.S32.HI R11, RZ, 0x1f, R11 ;  /* 0x0000001fff0b7819 */ /* 0x000fe4000001140b */
[----:B--2---:R-:W-:-:S04]  /*183e0*/  @!P0 LEA R6, P2, R8, R0, 0x2 ;  /* 0x0000000008068211 */ /* 0x004fc800078410ff */
[----:B------:R-:W-:Y:S02]  /*183f0*/  @!P0 LEA.HI.X R7, R8, R4, R9, 0x2, P2 ;  /* 0x0000000408078211 */ /* 0x000fe400010f1409 */
[----:B------:R-:W-:-:S03]  /*18400*/  ISETP.GE.AND P2, PT, R12, c[0x0][0x3c8], PT ;  /* 0x0000f2000c007a0c */ /* 0x000fc60003f46270 */
[----:B------:R2:W-:Y:S01]  /*18410*/  @!P0 ST.E.64 [R6.64], R24 ;  /* 0x0000001806008985 */ /* 0x0005e2000c101b06 */
[CC--:B----4-:R-:W-:Y:S02]  /*18420*/  @!P6 LEA R2, P1, R14.reuse, R0.reuse, 0x2 ;  /* 0x000000000e02e211 */ /* 0x0d0fe400078210ff */
[C---:B------:R-:W-:Y:S02]  /*18430*/  @!P5 LEA R8, P0, R5.reuse, R0, 0x2 ;  /* 0x000000000508d211 */ /* 0x040fe400078010ff */
[-C--:B------:R-:W-:Y:S02]  /*18440*/  @!P6 LEA.HI.X R3, R14, R4.reuse, R15, 0x2, P1 ;  /* 0x000000040e03e211 */ /* 0x080fe400008f140f */
[----:B------:R-:W-:Y:S02]  /*18450*/  IADD3 R15, R216, 0x28, RZ ;  /* 0x00000028d80f7810 */ /* 0x000fe40007ffe0ff */
[----:B------:R-:W-:Y:S01]  /*18460*/  @!P5 LEA.HI.X R9, R5, R4, R11, 0x2, P0 ;  /* 0x000000040509d211 */ /* 0x000fe200000f140b */
[----:B------:R4:W-:Y:S01]  /*18470*/  @!P6 ST.E.64 [R2.64], R26 ;  /* 0x0000001a0200e985 */ /* 0x0009e2000c101b06 */
[----:B------:R-:W-:-:S02]  /*18480*/  SHF.R.S32.HI R15, RZ, 0x1f, R15 ;  /* 0x0000001fff0f7819 */ /* 0x000fc4000001140f */
[C---:B------:R-:W-:Y:S01]  /*18490*/  IADD3 R11, R216.reuse, 0x30, RZ ;  /* 0x00000030d80b7810 */ /* 0x040fe20007ffe0ff */
[----:B------:R5:W-:Y:S01]  /*184a0*/  @!P5 ST.E.64 [R8.64], R148 ;  /* 0x000000940800d985 */ /* 0x000be2000c101b06 */
[C---:B------:R-:W-:Y:S02]  /*184b0*/  IADD3 R14, R216.reuse, 0x40, RZ ;  /* 0x00000040d80e7810 */ /* 0x040fe40007ffe0ff */
[----:B------:R-:W-:Y:S02]  /*184c0*/  IADD3 R5, R216, 0x48, RZ ;  /* 0x00000048d8057810 */ /* 0x000fe40007ffe0ff */
[----:B------:R-:W-:Y:S02]  /*184d0*/  SHF.R.S32.HI R11, RZ, 0x1f, R11 ;  /* 0x0000001fff0b7819 */ /* 0x000fe4000001140b */
[----:B------:R-:W-:Y:S02]  /*184e0*/  ISETP.GE.AND P1, PT, R14, c[0x0][0x3c8], PT ;  /* 0x0000f2000e007a0c */ /* 0x000fe40003f26270 */
[----:B--2---:R-:W-:-:S04]  /*184f0*/  @!P4 LEA R6, P0, R13, R0, 0x2 ;  /* 0x000000000d06c211 */ /* 0x004fc800078010ff */
[----:B------:R-:W-:Y:S02]  /*18500*/  @!P4 LEA.HI.X R7, R13, R4, R15, 0x2, P0 ;  /* 0x000000040d07c211 */ /* 0x000fe400000f140f */
[----:B------:R-:W-:Y:S02]  /*18510*/  IADD3 R15, R216, 0x38, RZ ;  /* 0x00000038d80f7810 */ /* 0x000fe40007ffe0ff */
[----:B------:R-:W-:Y:S01]  /*18520*/  ISETP.GE.AND P0, PT, R5, c[0x0][0x3c8], PT ;  /* 0x0000f20005007a0c */ /* 0x000fe20003f06270 */
[----:B------:R2:W-:Y:S01]  /*18530*/  @!P4 ST.E.64 [R6.64], R144 ;  /* 0x000000900600c985 */ /* 0x0005e2000c101b06 */
[C---:B----4-:R-:W-:Y:S02]  /*18540*/  @!P3 LEA R2, P5, R10.reuse, R0, 0x2 ;  /* 0x000000000a02b211 */ /* 0x050fe400078a10ff */
[----:B------:R-:W-:Y:S02]  /*18550*/  SHF.R.S32.HI R15, RZ, 0x1f, R15 ;  /* 0x0000001fff0f7819 */ /* 0x000fe4000001140f */
[----:B------:R-:W-:-:S02]  /*18560*/  @!P3 LEA.HI.X R3, R10, R4, R11, 0x2, P5 ;  /* 0x000000040a03b211 */ /* 0x000fc400028f140b */
[----:B------:R-:W-:Y:S02]  /*18570*/  @!P2 LEA R10, P4, R12, R0, 0x2 ;  /* 0x000000000c0aa211 */ /* 0x000fe400078810ff */
[----:B------:R-:W-:Y:S01]  /*18580*/  IADD3 R13, R216, 0x50, RZ ;  /* 0x00000050d80d7810 */ /* 0x000fe20007ffe0ff */
[----:B------:R4:W-:Y:S01]  /*18590*/  @!P3 ST.E.64 [R2.64], R28 ;  /* 0x0000001c0200b985 */ /* 0x0009e2000c101b06 */
[----:B------:R-:W-:Y:S02]  /*185a0*/  @!P2 LEA.HI.X R11, R12, R4, R15, 0x2, P4 ;  /* 0x000000040c0ba211 */ /* 0x000fe400020f140f */
[C---:B------:R-:W-:Y:S02]  /*185b0*/  IADD3 R15, R216.reuse, 0x40, RZ ;  /* 0x00000040d80f7810 */ /* 0x040fe40007ffe0ff */
[----:B------:R-:W-:Y:S01]  /*185c0*/  IADD3 R12, R216, 0x48, RZ ;  /* 0x00000048d80c7810 */ /* 0x000fe20007ffe0ff */
[----:B------:R1:W-:Y:S01]  /*185d0*/  @!P2 ST.E.64 [R10.64], R152 ;  /* 0x000000980a00a985 */ /* 0x0003e2000c101b06 */
[----:B------:R-:W-:-:S02]  /*185e0*/  ISETP.GE.AND P6, PT, R13, c[0x0][0x3c8], PT ;  /* 0x0000f2000d007a0c */ /* 0x000fc40003fc6270 */
[----:B------:R-:W-:Y:S02]  /*185f0*/  SHF.R.S32.HI R15, RZ, 0x1f, R15 ;  /* 0x0000001fff0f7819 */ /* 0x000fe4000001140f */
[----:B-----5:R-:W-:Y:S02]  /*18600*/  @!P0 LEA R8, P4, R5, R0, 0x2 ;  /* 0x0000000005088211 */ /* 0x020fe400078810ff */
[----:B------:R-:W-:-:S04]  /*18610*/  SHF.R.S32.HI R12, RZ, 0x1f, R12 ;  /* 0x0000001fff0c7819 */ /* 0x000fc8000001140c */
[----:B------:R-:W-:Y:S02]  /*18620*/  @!P0 LEA.HI.X R9, R5, R4, R12, 0x2, P4 ;  /* 0x0000000405098211 */ /* 0x000fe400020f140c */
[----:B--2---:R-:W-:Y:S02]  /*18630*/  @!P1 LEA R6, P3, R14, R0, 0x2 ;  /* 0x000000000e069211 */ /* 0x004fe400078610ff */
[----:B------:R-:W-:Y:S02]  /*18640*/  IADD3 R5, R216, 0x70, RZ ;  /* 0x00000070d8057810 */ /* 0x000fe40007ffe0ff */
[----:B------:R-:W-:Y:S02]  /*18650*/  @!P1 LEA.HI.X R7, R14, R4, R15, 0x2, P3 ;  /* 0x000000040e079211 */ /* 0x000fe400018f140f */
[----:B------:R-:W-:-:S03]  /*18660*/  ISETP.GE.AND P4, PT, R5, c[0x0][0x3c8], PT ;  /* 0x0000f20005007a0c */ /* 0x000fc60003f86270 */
[----:B------:R2:W-:Y:S01]  /*18670*/  @!P1 ST.E.64 [R6.64], R36 ;  /* 0x0000002406009985 */ /* 0x0005e2000c101b06 */
[C---:B----4-:R-:W-:Y:S02]  /*18680*/  IADD3 R3, R216.reuse, 0x58, RZ ;  /* 0x00000058d8037810 */ /* 0x050fe40007ffe0ff */
[----:B------:R-:W-:Y:S01]  /*18690*/  IADD3 R2, R216, 0x60, RZ ;  /* 0x00000060d8027810 */ /* 0x000fe20007ffe0ff */
[----:B------:R4:W-:Y:S01]  /*186a0*/  @!P0 ST.E.64 [R8.64], R32 ;  /* 0x0000002008008985 */ /* 0x0009e2000c101b06 */
[----:B------:R-:W-:Y:S02]  /*186b0*/  ISETP.GE.AND P2, PT, R3, c[0x0][0x3c8], PT ;  /* 0x0000f20003007a0c */ /* 0x000fe40003f46270 */
[----:B------:R-:W-:Y:S02]  /*186c0*/  ISETP.GE.AND P5, PT, R2, c[0x0][0x3c8], PT ;  /* 0x0000f20002007a0c */ /* 0x000fe40003fa6270 */
[----:B-1----:R-:W-:Y:S02]  /*186d0*/  @!P6 LEA R10, P0, R13, R0, 0x2 ;  /* 0x000000000d0ae211 */ /* 0x002fe400078010ff */
        /* <DEDUP_REMOVED lines=15> */
[----:B------:R-:W-:Y:S02]  /*187d0*/  IADD3 R2, R216, 0x80, RZ ;  /* 0x00000080d8027810 */ /* 0x000fe40007ffe0ff */
[C---:B------:R-:W-:Y:S01]  /*187e0*/  @!P4 LEA R12, P0, R5.reuse, R0, 0x2 ;  /* 0x00000000050cc211 */ /* 0x040fe200078010ff */
[----:B------:R-:W-:Y:S01]  /*187f0*/  @!P5 ST.E.64 [R14.64], R52 ;  /* 0x000000340e00d985 */ /* 0x000fe2000c101b06 */
[----:B------:R-:W-:Y:S02]  /*18800*/  ISETP.GE.AND P5, PT, R2, c[0x0][0x3c8], PT ;  /* 0x0000f20002007a0c */ /* 0x000fe40003fa6270 */
[----:B------:R-:W-:Y:S02]  /*18810*/  @!P4 LEA.HI.X R13, R5, R4, R3, 0x2, P0 ;  /* 0x00000004050dc211 */ /* 0x000fe400000f1403 */
[C---:B------:R-:W-:Y:S02]  /*18820*/  IADD3 R3, R216.reuse, 0x88, RZ ;  /* 0x00000088d8037810 */ /* 0x040fe40007ffe0ff */
[----:B------:R-:W-:-:S04]  /*18830*/  IADD3 R5, R216, 0x90, RZ ;  /* 0x00000090d8057810 */ /* 0x000fc80007ffe0ff */
[----:B------:R-:W-:-:S03]  /*18840*/  ISETP.GE.AND P6, PT, R5, c[0x0][0x3c8], PT ;  /* 0x0000f20005007a0c */ /* 0x000fc60003fc6270 */
[-C--:B-1----:R-:W-:Y:S02]  /*18850*/  @!P5 LEA R10, P0, R2, R0.reuse, 0x2 ;  /* 0x00000000020ad211 */ /* 0x082fe400078010ff */
[----:B--2---:R-:W-:Y:S02]  /*18860*/  SHF.R.S32.HI R9, RZ, 0x1f, R6 ;  /* 0x0000001fff097819 */ /* 0x004fe40000011406 */
[----:B------:R-:W-:-:S04]  /*18870*/  @!P3 LEA R8, P1, R6, R0, 0x2 ;  /* 0x000000000608b211 */ /* 0x000fc800078210ff */
[----:B------:R-:W-:Y:S02]  /*18880*/  @!P3 LEA.HI.X R9, R6, R4, R9, 0x2, P1 ;  /* 0x000000040609b211 */ /* 0x000fe400008f1409 */
[----:B------:R-:W-:-:S03]  /*18890*/  @!P2 LEA R6, P1, R7, R0, 0x2 ;  /* 0x000000000706a211 */ /* 0x000fc600078210ff */
[----:B------:R1:W-:Y:S01]  /*188a0*/  @!P3 ST.E.64 [R8.64], R48 ;  /* 0x000000300800b985 */ /* 0x0003e2000c101b06 */
[----:B------:R-:W-:-:S03]  /*188b0*/  ISETP.GE.AND P3, PT, R3, c[0x0][0x3c8], PT ;  /* 0x0000f20003007a0c */ /* 0x000fc60003f66270 */
[----:B------:R2:W-:Y:S01]  /*188c0*/  @!P4 ST.E.64 [R12.64], R60 ;  /* 0x0000003c0c00c985 */ /* 0x0005e2000c101b06 */
[C---:B------:R-:W-:Y:S02]  /*188d0*/  ISETP.GE.AND P4, PT, R2.reuse, c[0x0][0x3c8], PT ;  /* 0x0000f20002007a0c */ /* 0x040fe40003f86270 */
[----:B-1----:R-:W-:Y:S02]  /*188e0*/  SHF.R.S32.HI R9, RZ, 0x1f, R7 ;  /* 0x0000001fff097819 */ /* 0x002fe40000011407 */
[----:B------:R-:W-:Y:S02]  /*188f0*/  SHF.R.S32.HI R8, RZ, 0x1f, R2 ;  /* 0x0000001fff087819 */ /* 0x000fe40000011402 */
[-C--:B------:R-:W-:Y:S02]  /*18900*/  @!P2 LEA.HI.X R7, R7, R4.reuse, R9, 0x2, P1 ;  /* 0x000000040707a211 */ /* 0x080fe400008f1409 */
[----:B------:R-:W-:Y:S02]  /*18910*/  @!P5 LEA.HI.X R11, R2, R4, R8, 0x2, P0 ;  /* 0x00000004020bd211 */ /* 0x000fe400000f1408 */
[----:B------:R-:W-:Y:S01]  /*18920*/  SHF.R.S32.HI R9, RZ, 0x1f, R3 ;  /* 0x0000001fff097819 */ /* 0x000fe20000011403 */
[----:B------:R1:W-:Y:S01]  /*18930*/  @!P2 ST.E.64 [R6.64], R56 ;  /* 0x000000380600a985 */ /* 0x0003e2000c101b06 */
[----:B------:R-:W-:-:S02]  /*18940*/  @!P3 LEA R8, P1, R3, R0, 0x2 ;  /* 0x000000000308b211 */ /* 0x000fc400078210ff */
[----:B--2---:R-:W-:Y:S01]  /*18950*/  SHF.R.S32.HI R12, RZ, 0x1f, R5 ;  /* 0x0000001fff0c7819 */ /* 0x004fe20000011405 */
[----:B------:R-:W-:Y:S01]  /*18960*/  @!P4 ST.E.64 [R10.64], R68 ;  /* 0x000000440a00c985 */ /* 0x000fe2000c101b06 */
[----:B------:R-:W-:Y:S02]  /*18970*/  @!P6 LEA R14, P0, R5, R0, 0x2 ;  /* 0x00000000050ee211 */ /* 0x000fe400078010ff */
[-C--:B------:R-:W-:Y:S02]  /*18980*/  @!P3 LEA.HI.X R9, R3, R4.reuse, R9, 0x2, P1 ;  /* 0x000000040309b211 */ /* 0x080fe400008f1409 */
[----:B------:R-:W-:Y:S02]  /*18990*/  @!P6 LEA.HI.X R15, R5, R4, R12, 0x2, P0 ;  /* 0x00000004050fe211 */ /* 0x000fe400000f140c */
[C---:B------:R-:W-:Y:S01]  /*189a0*/  IADD3 R2, R216.reuse, 0xa8, RZ ;  /* 0x000000a8d8027810 */ /* 0x040fe20007ffe0ff */
[----:B------:R2:W-:Y:S01]  /*189b0*/  @!P3 ST.E.64 [R8.64], R64 ;  /* 0x000000400800b985 */ /* 0x0005e2000c101b06 */
[----:B------:R-:W-:-:S02]  /*189c0*/  IADD3 R3, R216, 0xb0, RZ ;  /* 0x000000b0d8037810 */ /* 0x000fc40007ffe0ff */
[----:B------:R-:W-:Y:S01]  /*189d0*/  ISETP.GE.AND P3, PT, R2, c[0x0][0x3c8], PT ;  /* 0x0000f20002007a0c */ /* 0x000fe20003f66270 */
[----:B------:R-:W-:Y:S01]  /*189e0*/  @!P6 ST.E.64 [R14.64], R76 ;  /* 0x0000004c0e00e985 */ /* 0x000fe2000c101b06 */
[----:B------:R-:W-:Y:S02]  /*189f0*/  ISETP.GE.AND P6, PT, R3, c[0x0][0x3c8], PT ;  /* 0x0000f20003007a0c */ /* 0x000fe40003fc6270 */
[C---:B-1----:R-:W-:Y:S02]  /*18a00*/  IADD3 R7, R216.reuse, 0x98, RZ ;  /* 0x00000098d8077810 */ /* 0x042fe40007ffe0ff */
[----:B------:R-:W-:Y:S02]  /*18a10*/  IADD3 R6, R216, 0xa0, RZ ;  /* 0x000000a0d8067810 */ /* 0x000fe40007ffe0ff */
[----:B------:R-:W-:Y:S02]  /*18a20*/  ISETP.GE.AND P2, PT, R7, c[0x0][0x3c8], PT ;  /* 0x0000f20007007a0c */ /* 0x000fe40003f46270 */
[----:B------:R-:W-:-:S02]  /*18a30*/  ISETP.GE.AND P5, PT, R6, c[0x0][0x3c8], PT ;  /* 0x0000f20006007a0c */ /* 0x000fc40003fa6270 */
[----:B------:R-:W-:Y:S02]  /*18a40*/  SHF.R.S32.HI R5, RZ, 0x1f, R6 ;  /* 0x0000001fff057819 */ /* 0x000fe40000011406 */
[----:B--2---:R-:W-:-:S07]  /*18a50*/  SHF.R.S32.HI R9, RZ, 0x1f, R7 ;  /* 0x0000001fff097819 */ /* 0x004fce0000011407 */
[CC--:B------:R-:W-:Y:S02]  /*18a60*/  @!P2 LEA R8, P1, R7.reuse, R0.reuse, 0x2 ;  /* 0x000000000708a211 */ /* 0x0c0fe400078210ff */
[C---:B------:R-:W-:Y:S02]  /*18a70*/  @!P5 LEA R12, P0, R6.reuse, R0, 0x2 ;  /* 0x00000000060cd211 */ /* 0x040fe400078010ff */
[-C--:B------:R-:W-:Y:S02]  /*18a80*/  @!P2 LEA.HI.X R9, R7, R4.reuse, R9, 0x2, P1 ;  /* 0x000000040709a211 */ /* 0x080fe400008f1409 */
[----:B------:R-:W-:Y:S02]  /*18a90*/  @!P5 LEA.HI.X R13, R6, R4, R5, 0x2, P0 ;  /* 0x00000004060dd211 */ /* 0x000fe400000f1405 */
[C---:B------:R-:W-:Y:S01]  /*18aa0*/  IADD3 R6, R216.reuse, 0xb8, RZ ;  /* 0x000000b8d8067810 */ /* 0x040fe20007ffe0ff */
[----:B------:R1:W-:Y:S01]  /*18ab0*/  @!P2 ST.E.64 [R8.64], R72 ;  /* 0x000000480800a985 */ /* 0x0003e2000c101b06 */
[----:B------:R-:W-:-:S02]  /*18ac0*/  IADD3 R5, R216, 0xc0, RZ ;  /* 0x000000c0d8057810 */ /* 0x000fc40007ffe0ff */
[----:B------:R-:W-:Y:S01]  /*18ad0*/  ISETP.GE.AND P2, PT, R6, c[0x0][0x3c8], PT ;  /* 0x0000f20006007a0c */ /* 0x000fe20003f46270 */
[----:B------:R2:W-:Y:S01]  /*18ae0*/  @!P5 ST.E.64 [R12.64], R84 ;  /* 0x000000540c00d985 */ /* 0x0005e2000c101b06 */
[----:B------:R-:W-:Y:S02]  /*18af0*/  ISETP.GE.AND P4, PT, R5, c[0x0][0x3c8], PT ;  /* 0x0000f20005007a0c */ /* 0x000fe40003f86270 */
[----:B------:R-:W-:Y:S02]  /*18b00*/  SHF.R.S32.HI R7, RZ, 0x1f, R3 ;  /* 0x0000001fff077819 */ /* 0x000fe40000011403 */
[----:B------:R-:W-:-:S04]  /*18b10*/  @!P6 LEA R10, P0, R3, R0, 0x2 ;  /* 0x00000000030ae211 */ /* 0x000fc800078010ff */
[----:B------:R-:W-:Y:S02]  /*18b20*/  @!P6 LEA.HI.X R11, R3, R4, R7, 0x2, P0 ;  /* 0x00000004030be211 */ /* 0x000fe400000f1407 */
[----:B------:R-:W-:Y:S02]  /*18b30*/  IADD3 R3, R216, 0xc8, RZ ;  /* 0x000000c8d8037810 */ /* 0x000fe40007ffe0ff */
[----:B------:R-:W-:Y:S02]  /*18b40*/  SHF.R.S32.HI R7, RZ, 0x1f, R5 ;  /* 0x0000001fff077819 */ /* 0x000fe40000011405 */
[----:B-1----:R-:W-:Y:S02]  /*18b50*/  SHF.R.S32.HI R9, RZ, 0x1f, R2 ;  /* 0x0000001fff097819 */ /* 0x002fe40000011402 */
[-C--:B------:R-:W-:Y:S02]  /*18b60*/  @!P3 LEA R8, P1, R2, R0.reuse, 0x2 ;  /* 0x000000000208b211 */ /* 0x080fe400078210ff */
[----:B--2---:R-:W-:-:S02]  /*18b70*/  @!P4 LEA R12, P0, R5, R0, 0x2 ;  /* 0x00000000050cc211 */ /* 0x004fc400078010ff */
[-C--:B------:R-:W-:Y:S02]  /*18b80*/  @!P3 LEA.HI.X R9, R2, R4.reuse, R9, 0x2, P1 ;  /* 0x000000040209b211 */ /* 0x080fe400008f1409 */
[----:B------:R-:W-:Y:S02]  /*18b90*/  IADD3 R2, R216, 0xd0, RZ ;  /* 0x000000d0d8027810 */ /* 0x000fe40007ffe0ff */
[----:B------:R-:W-:Y:S01]  /*18ba0*/  ISETP.GE.AND P1, PT, R3, c[0x0][0x3c8], PT ;  /* 0x0000f20003007a0c */ /* 0x000fe20003f26270 */
[----:B------:R1:W-:Y:S01]  /*18bb0*/  @!P3 ST.E.64 [R8.64], R80 ;  /* 0x000000500800b985 */ /* 0x0003e2000c101b06 */
[----:B------:R-:W-:Y:S02]  /*18bc0*/  ISETP.GE.AND P5, PT, R2, c[0x0][0x3c8], PT ;  /* 0x0000f20002007a0c */ /* 0x000fe40003fa6270 */
[----:B------:R-:W-:Y:S01]  /*18bd0*/  @!P4 LEA.HI.X R13, R5, R4, R7, 0x2, P0 ;  /* 0x00000004050dc211 */ /* 0x000fe200000f1407 */
[----:B------:R2:W-:Y:S01]  /*18be0*/  @!P6 ST.E.64 [R10.64], R92 ;  /* 0x0000005c0a00e985 */ /* 0x0005e2000c101b06 */
[----:B------:R-:W-:-:S02]  /*18bf0*/  IADD3 R7, R216, 0xe0, RZ ;  /* 0x000000e0d8077810 */ /* 0x000fc40007ffe0ff */
[----:B------:R-:W-:Y:S02]  /*18c00*/  SHF.R.S32.HI R5, RZ, 0x1f, R2 ;  /* 0x0000001fff057819 */ /* 0x000fe40000011402 */
[----:B------:R-:W-:Y:S02]  /*18c10*/  ISETP.GE.AND P6, PT, R7, c[0x0][0x3c8], PT ;  /* 0x0000f20007007a0c */ /* 0x000fe40003fc6270 */
[----:B-1----:R-:W-:Y:S02]  /*18c20*/  SHF.R.S32.HI R9, RZ, 0x1f, R6 ;  /* 0x0000001fff097819 */ /* 0x002fe40000011406 */
[-C--:B------:R-:W-:Y:S02]  /*18c30*/  @!P2 LEA R8, P3, R6, R0.reuse, 0x2 ;  /* 0x000000000608a211 */ /* 0x080fe400078610ff */
[----:B--2---:R-:W-:Y:S02]  /*18c40*/  @!P5 LEA R10, P0, R2, R0, 0x2 ;  /* 0x00000000020ad211 */ /* 0x004fe400078010ff */
[----:B------:R-:W-:-:S02]  /*18c50*/  @!P2 LEA.HI.X R9, R6, R4, R9, 0x2, P3 ;  /* 0x000000040609a211 */ /* 0x000fc400018f1409 */
[----:B------:R-:W-:Y:S02]  /*18c60*/  IADD3 R6, R216, 0xd8, RZ ;  /* 0x000000d8d8067810 */ /* 0x000fe40007ffe0ff */
[----:B------:R-:W-:Y:S01]  /*18c70*/  @!P5 LEA.HI.X R11, R2, R4, R5, 0x2, P0 ;  /* 0x00000004020bd211 */ /* 0x000fe200000f1405 */
[----:B------:R1:W-:Y:S01]  /*18c80*/  @!P2 ST.E.64 [R8.64], R88 ;  /* 0x000000580800a985 */ /* 0x0003e2000c101b06 */
[----:B------:R-:W-:Y:S02]  /*18c90*/  IADD3 R5, R216, 0xe8, RZ ;  /* 0x000000e8d8057810 */ /* 0x000fe40007ffe0ff */
[----:B------:R-:W-:Y:S01]  /*18ca0*/  SHF.R.S32.HI R2, RZ, 0x1f, R6 ;  /* 0x0000001fff027819 */ /* 0x000fe20000011406 */
[----:B------:R2:W-:Y:S01]  /*18cb0*/  @!P4 ST.E.64 [R12.64], R100 ;  /* 0x000000640c00c985 */ /* 0x0005e2000c101b06 */
[----:B------:R-:W-:Y:S02]  /*18cc0*/  ISETP.GE.AND P4, PT, R6, c[0x0][0x3c8], PT ;  /* 0x0000f20006007a0c */ /* 0x000fe40003f86270 */
[----:B------:R-:W-:-:S02]  /*18cd0*/  ISETP.GE.AND P3, PT, R5, c[0x0][0x3c8], PT ;  /* 0x0000f20005007a0c */ /* 0x000fc40003f66270 */
[----:B-1----:R-:W-:Y:S02]  /*18ce0*/  SHF.R.S32.HI R9, RZ, 0x1f, R3 ;  /* 0x0000001fff097819 */ /* 0x002fe40000011403 */
[-C--:B------:R-:W-:Y:S02]  /*18cf0*/  @!P1 LEA R8, P2, R3, R0.reuse, 0x2 ;  /* 0x0000000003089211 */ /* 0x080fe400078410ff */
[----:B--2---:R-:W-:Y:S02]  /*18d00*/  @!P6 LEA R12, P0, R7, R0, 0x2 ;  /* 0x00000000070ce211 */ /* 0x004fe400078010ff */
        /* <DEDUP_REMOVED lines=25> */
.L_x_1506:
[----:B------:R-:W-:Y:S05]  /*18ea0*/  BSYNC B0 ;  /* 0x0000000000007941 */ /* 0x000fea0003800000 */
.L_x_1505:
[----:B------:R-:W-:Y:S05]  /*18eb0*/  BRA.DIV ~URZ, `(.L_x_1507) ;  /* 0x000033727f007947 */ /* 0x000fea000b800000 */
[----:B--2---:R2:W1:Y:S04]  /*18ec0*/  SHFL.IDX PT, R4, R16, 0x1, 0x1c1f ;  /* 0x003c1f0010047f89 */ /* 0x00446800000e0000 */
[----:B----4-:R2:W4:Y:S02]  /*18ed0*/  SHFL.IDX PT, R0, R17, 0x1, 0x1c1f ;  /* 0x003c1f0011007f89 */ /* 0x01052400000e0000 */
.L_x_1561:
[----:B------:R-:W-:-:S13]  /*18ee0*/  LOP3.LUT P0, RZ, R206, 0x2, RZ, 0xc0, !PT ;  /* 0x00000002ceff7812 */ /* 0x000fda000780c0ff */
[----:B------:R-:W-:Y:S05]  /*18ef0*/  @P0 BRA `(.L_x_1502) ;  /* 0x00001a8000000947 */ /* 0x000fea0003800000 */
[C---:B------:R-:W-:Y:S02]  /*18f00*/  IADD3 R10, R216.reuse, 0x8, RZ ;  /* 0x00000008d80a7810 */ /* 0x040fe40007ffe0ff */
[----:B------:R-:W-:Y:S02]  /*18f10*/  ISETP.GE.AND P2, PT, R216, c[0x0][0x3c8], PT ;  /* 0x0000f200d8007a0c */ /* 0x000fe40003f46270 */
[----:B------:R-:W-:Y:S02]  /*18f20*/  ISETP.GE.AND P1, PT, R10, c[0x0][0x3c8], PT ;  /* 0x0000f2000a007a0c */ /* 0x000fe40003f26270 */
[C---:B------:R-:W-:Y:S02]  /*18f30*/  IADD3 R11, R216.reuse, 0x10, RZ ;  /* 0x00000010d80b7810 */ /* 0x040fe40007ffe0ff */
[----:B------:R-:W-:Y:S02]  /*18f40*/  IADD3 R15, R216, 0x8, RZ ;  /* 0x00000008d80f7810 */ /* 0x000fe40007ffe0ff */
[----:B------:R-:W-:-:S02]  /*18f50*/  ISETP.GE.AND P0, PT, R11, c[0x0][0x3c8], PT ;  /* 0x0000f2000b007a0c */ /* 0x000fc40003f06270 */
[----:B------:R-:W-:Y:S02]  /*18f60*/  IADD3 R5, R216, 0x18, RZ ;  /* 0x00000018d8057810 */ /* 0x000fe40007ffe0ff */
[----:B------:R-:W-:Y:S01]  /*18f70*/  SHF.R.S32.HI R15, RZ, 0x1f, R15 ;  /* 0x0000001fff0f7819 */ /* 0x000fe2000001140f */
[----:B----4-:R-:W-:Y:S01]  /*18f80*/  @!P2 IMAD.MOV.U32 R2, RZ, RZ, R0 ;  /* 0x000000ffff02a224 */ /* 0x010fe200078e0000 */
[----:B------:R-:W-:Y:S01]  /*18f90*/  ISETP.GE.AND P3, PT, R5, c[0x0][0x3c8], PT ;  /* 0x0000f20005007a0c */ /* 0x000fe20003f66270 */
[----:B-1----:R-:W-:Y:S01]  /*18fa0*/  @!P2 IMAD.MOV.U32 R3, RZ, RZ, R4 ;  /* 0x000000ffff03a224 */ /* 0x002fe200078e0004 */
[----:B------:R-:W-:Y:S02]  /*18fb0*/  @!P1 LEA R8, P4, R10, R0, 0x2 ;  /* 0x000000000a089211 */ /* 0x000fe400078810ff */
[C---:B------:R-:W-:Y:S01]  /*18fc0*/  IADD3 R14, R216.reuse, 0x20, RZ ;  /* 0x00000020d80e7810 */ /* 0x040fe20007ffe0ff */
[----:B------:R-:W-:Y:S01]  /*18fd0*/  @!P2 IMAD.WIDE R2, R216, 0x4, R2 ;  /* 0x00000004d802a825 */ /* 0x000fe200078e0202 */
[----:B------:R-:W-:-:S02]  /*18fe0*/  @!P1 LEA.HI.X R9, R10, R4, R15, 0x2, P4 ;  /* 0x000000040a099211 */ /* 0x000fc400020f140f */
[----:B------:R-:W-:Y:S02]  /*18ff0*/  IADD3 R15, R216, 0x10, RZ ;  /* 0x00000010d80f7810 */ /* 0x000fe40007ffe0ff */
[----:B------:R-:W-:Y:S01]  /*19000*/  ISETP.GE.AND P5, PT, R14, c[0x0][0x3c8], PT ;  /* 0x0000f2000e007a0c */ /* 0x000fe20003fa6270 */
[----:B------:R1:W-:Y:S01]  /*19010*/  @!P2 ST.E.64 [R2.64], R120 ;  /* 0x000000780200a985 */ /* 0x0003e2000c101b06 */
[----:B------:R-:W-:Y:S02]  /*19020*/  @!P0 LEA R6, P2, R11, R0, 0x2 ;  /* 0x000000000b068211 */ /* 0x000fe400078410ff */
[----:B------:R-:W-:Y:S01]  /*19030*/  SHF.R.S32.HI R15, RZ, 0x1f, R15 ;  /* 0x0000001fff0f7819 */ /* 0x000fe2000001140f */
[----:B------:R4:W-:Y:S01]  /*19040*/  @!P1 ST.E.64 [R8.64], R162 ;  /* 0x000000a208009985 */ /* 0x0009e2000c101b06 */
[C---:B------:R-:W-:Y:S02]  /*19050*/  IADD3 R10, R216.reuse, 0x18, RZ ;  /* 0x00000018d80a7810 */ /* 0x040fe40007ffe0ff */
[----:B------:R-:W-:-:S02]  /*19060*/  IADD3 R13, R216, 0x28, RZ ;  /* 0x00000028d80d7810 */ /* 0x000fc40007ffe0ff */
[----:B------:R-:W-:Y:S02]  /*19070*/  @!P0 LEA.HI.X R7, R11, R4, R15, 0x2, P2 ;  /* 0x000000040b078211 */ /* 0x000fe400010f140f */
[----:B------:R-:W-:Y:S02]  /*19080*/  SHF.R.S32.HI R10, RZ, 0x1f, R10 ;  /* 0x0000001fff0a7819 */ /* 0x000fe4000001140a */
[----:B------:R-:W-:Y:S01]  /*19090*/  ISETP.GE.AND P4, PT, R13, c[0x0][0x3c8], PT ;  /* 0x0000f2000d007a0c */ /* 0x000fe20003f86270 */
[----:B------:R5:W-:Y:S01]  /*190a0*/  @!P0 ST.E.64 [R6.64], R124 ;  /* 0x0000007c06008985 */ /* 0x000be2000c101b06 */
[C---:B------:R-:W-:Y:S02]  /*190b0*/  IADD3 R15, R216.reuse, 0x20, RZ ;  /* 0x00000020d80f7810 */ /* 0x040fe40007ffe0ff */
[----:B------:R-:W-:Y:S02]  /*190c0*/  IADD3 R12, R216, 0x30, RZ ;  /* 0x00000030d80c7810 */ /* 0x000fe40007ffe0ff */
[----:B------:R-:W-:-:S02]  /*190d0*/  SHF.R.S32.HI R15, RZ, 0x1f, R15 ;  /* 0x0000001fff0f7819 */ /* 0x000fc4000001140f */
[----:B------:R-:W-:Y:S02]  /*190e0*/  ISETP.GE.AND P2, PT, R12, c[0x0][0x3c8], PT ;  /* 0x0000f2000c007a0c */ /* 0x000fe40003f46270 */
[C---:B--23--:R-:W-:Y:S02]  /*190f0*/  IADD3 R17, R216.reuse, 0x48, RZ ;  /* 0x00000048d8117810 */ /* 0x04cfe40007ffe0ff */
[C---:B------:R-:W-:Y:S02]  /*19100*/  IADD3 R18, R216.reuse, 0x40, RZ ;  /* 0x00000040d8127810 */ /* 0x040fe40007ffe0ff */
[----:B------:R-:W-:Y:S02]  /*19110*/  IADD3 R16, R216, 0x50, RZ ;  /* 0x00000050d8107810 */ /* 0x000fe40007ffe0ff */
[----:B-1----:R-:W-:Y:S02]  /*19120*/  @!P3 LEA R2, P6, R5, R0, 0x2 ;  /* 0x000000000502b211 */ /* 0x002fe400078c10ff */
[----:B------:R-:W-:-:S02]  /*19130*/  SHF.R.S32.HI R18, RZ, 0x1f, R18 ;  /* 0x0000001fff127819 */ /* 0x000fc40000011412 */
[----:B------:R-:W-:Y:S02]  /*19140*/  @!P3 LEA.HI.X R3, R5, R4, R10, 0x2, P6 ;  /* 0x000000040503b211 */ /* 0x000fe400030f140a */
[CC--:B------:R-:W-:Y:S02]  /*19150*/  @!P5 LEA R10, P0, R14.reuse, R0.reuse, 0x2 ;  /* 0x000000000e0ad211 */ /* 0x0c0fe400078010ff */
[----:B----4-:R-:W-:Y:S01]  /*19160*/  @!P4 LEA R8, P1, R13, R0, 0x2 ;  /* 0x000000000d08c211 */ /* 0x010fe200078210ff */
[----:B------:R1:W-:Y:S01]  /*19170*/  @!P3 ST.E.64 [R2.64], R128 ;  /* 0x000000800200b985 */ /* 0x0003e2000c101b06 */
[----:B------:R-:W-:Y:S02]  /*19180*/  @!P5 LEA.HI.X R11, R14, R4, R15, 0x2, P0 ;  /* 0x000000040e0bd211 */ /* 0x000fe400000f140f */
[C---:B------:R-:W-:Y:S02]  /*19190*/  IADD3 R14, R216.reuse, 0x28, RZ ;  /* 0x00000028d80e7810 */ /* 0x040fe40007ffe0ff */
[----:B------:R-:W-:Y:S01]  /*191a0*/  IADD3 R5, R216, 0x40, RZ ;  /* 0x00000040d8057810 */ /* 0x000fe20007ffe0ff */
[----:B------:R2:W-:Y:S01]  /*191b0*/  @!P5 ST.E.64 [R10.64], R150 ;  /* 0x000000960a00d985 */ /* 0x0005e2000c101b06 */
[----:B------:R-:W-:-:S02]  /*191c0*/  SHF.R.S32.HI R14, RZ, 0x1f, R14 ;  /* 0x0000001fff0e7819 */ /* 0x000fc4000001140e */
[----:B------:R-:W-:Y:S02]  /*191d0*/  ISETP.GE.AND P6, PT, R5, c[0x0][0x3c8], PT ;  /* 0x0000f20005007a0c */ /* 0x000fe40003fc6270 */
[----:B------:R-:W-:Y:S02]  /*191e0*/  @!P4 LEA.HI.X R9, R13, R4, R14, 0x2, P1 ;  /* 0x000000040d09c211 */ /* 0x000fe400008f140e */
[C---:B------:R-:W-:Y:S02]  /*191f0*/  IADD3 R14, R216.reuse, 0x38, RZ ;  /* 0x00000038d80e7810 */ /* 0x040fe40007ffe0ff */
[----:B------:R-:W-:Y:S01]  /*19200*/  IADD3 R13, R216, 0x30, RZ ;  /* 0x00000030d80d7810 */ /* 0x000fe20007ffe0ff */
[----:B------:R3:W-:Y:S01]  /*19210*/  @!P4 ST.E.64 [R8.64], R146 ;  /* 0x000000920800c985 */ /* 0x0007e2000c101b06 */
[----:B------:R-:W-:Y:S02]  /*19220*/  ISETP.GE.AND P5, PT, R14, c[0x0][0x3c8], PT ;  /* 0x0000f2000e007a0c */ /* 0x000fe40003fa6270 */
[----:B-----5:R-:W-:-:S02]  /*19230*/  @!P2 LEA R6, P0, R12, R0, 0x2 ;  /* 0x000000000c06a211 */ /* 0x020fc400078010ff */
[----:B------:R-:W-:Y:S02]  /*19240*/  SHF.R.S32.HI R13, RZ, 0x1f, R13 ;  /* 0x0000001fff0d7819 */ /* 0x000fe4000001140d */
[----:B------:R-:W-:Y:S02]  /*19250*/  IADD3 R15, R216, 0x38, RZ ;  /* 0x00000038d80f7810 */ /* 0x000fe40007ffe0ff */
[----:B------:R-:W-:Y:S02]  /*19260*/  @!P2 LEA.HI.X R7, R12, R4, R13, 0x2, P0 ;  /* 0x000000040c07a211 */ /* 0x000fe400000f140d */
[----:B------:R-:W-:Y:S02]  /*19270*/  ISETP.GE.AND P0, PT, R17, c[0x0][0x3c8], PT ;  /* 0x0000f20011007a0c */ /* 0x000fe40003f06270 */
[----:B-1----:R-:W-:Y:S01]  /*19280*/  IADD3 R2, R216, 0x58, RZ ;  /* 0x00000058d8027810 */ /* 0x002fe20007ffe0ff */
[----:B------:R1:W-:Y:S01]  /*19290*/  @!P2 ST.E.64 [R6.64], R30 ;  /* 0x0000001e0600a985 */ /* 0x0003e2000c101b06 */
[----:B------:R-:W-:-:S02]  /*192a0*/  @!P5 LEA R12, P1, R14, R0, 0x2 ;  /* 0x000000000e0cd211 */ /* 0x000fc400078210ff */
[----:B------:R-:W-:Y:S02]  /*192b0*/  ISETP.GE.AND P3, PT, R2, c[0x0][0x3c8], PT ;  /* 0x0000f20002007a0c */ /* 0x000fe40003f66270 */
[C---:B--2---:R-:W-:Y:S02]  /*192c0*/  @!P6 LEA R10, P2, R5.reuse, R0, 0x2 ;  /* 0x00000000050ae211 */ /* 0x044fe400078410ff */
[----:B------:R-:W-:Y:S02]  /*192d0*/  SHF.R.S32.HI R15, RZ, 0x1f, R15 ;  /* 0x0000001fff0f7819 */ /* 0x000fe4000001140f */
[-C--:B------:R-:W-:Y:S02]  /*192e0*/  @!P6 LEA.HI.X R11, R5, R4.reuse, R18, 0x2, P2 ;  /* 0x00000004050be211 */ /* 0x080fe400010f1412 */
[----:B------:R-:W-:Y:S02]  /*192f0*/  @!P5 LEA.HI.X R13, R14, R4, R15, 0x2, P1 ;  /* 0x000000040e0dd211 */ /* 0x000fe400008f140f */
[----:B------:R-:W-:-:S02]  /*19300*/  IADD3 R18, R216, 0x48, RZ ;  /* 0x00000048d8127810 */ /* 0x000fc40007ffe0ff */
[----:B------:R-:W-:Y:S01]  /*19310*/  ISETP.GE.AND P4, PT, R16, c[0x0][0x3c8], PT ;  /* 0x0000f20010007a0c */ /* 0x000fe20003f86270 */
[----:B------:R-:W-:Y:S01]  /*19320*/  @!P5 ST.E.64 [R12.64], R154 ;  /* 0x0000009a0c00d985 */ /* 0x000fe2000c101b06 */
[----:B------:R-:W-:Y:S02]  /*19330*/  SHF.R.S32.HI R3, RZ, 0x1f, R2 ;  /* 0x0000001fff037819 */ /* 0x000fe40000011402 */
[CC--:B------:R-:W-:Y:S01]  /*19340*/  @!P3 LEA R14, P1, R2.reuse, R0.reuse, 0x2 ;  /* 0x00000000020eb211 */ /* 0x0c0fe200078210ff */
[----:B------:R2:W-:Y:S01]  /*19350*/  @!P6 ST.E.64 [R10.64], R38 ;  /* 0x000000260a00e985 */ /* 0x0005e2000c101b06 */
[----:B---3--:R-:W-:Y:S02]  /*19360*/  @!P0 LEA R8, P2, R17, R0, 0x2 ;  /* 0x0000000011088211 */ /* 0x008fe400078410ff */
[----:B------:R-:W-:Y:S02]  /*19370*/  SHF.R.S32.HI R18, RZ, 0x1f, R18 ;  /* 0x0000001fff127819 */ /* 0x000fe40000011412 */
[----:B------:R-:W-:-:S02]  /*19380*/  @!P3 LEA.HI.X R15, R2, R4, R3, 0x2, P1 ;  /* 0x00000004020fb211 */ /* 0x000fc400008f1403 */
[----:B------:R-:W-:Y:S02]  /*19390*/  @!P0 LEA.HI.X R9, R17, R4, R18, 0x2, P2 ;  /* 0x0000000411098211 */ /* 0x000fe400010f1412 */
[C---:B-1----:R-:W-:Y:S02]  /*193a0*/  IADD3 R6, R216.reuse, 0x60, RZ ;  /* 0x00000060d8067810 */ /* 0x042fe40007ffe0ff */
[----:B------:R-:W-:Y:S01]  /*193b0*/  IADD3 R5, R216, 0x68, RZ ;  /* 0x00000068d8057810 */ /* 0x000fe20007ffe0ff */
[----:B------:R1:W-:Y:S01]  /*193c0*/  @!P0 ST.E.64 [R8.64], R34 ;  /* 0x0000002208008985 */ /* 0x0003e2000c101b06 */
[----:B------:R-:W-:Y:S02]  /*193d0*/  ISETP.GE.AND P3, PT, R6, c[0x0][0x3c8], PT ;  /* 0x0000f20006007a0c */ /* 0x000fe40003f66270 */
[----:B------:R-:W-:Y:S02]  /*193e0*/  ISETP.GE.AND P2, PT, R5, c[0x0][0x3c8], PT ;  /* 0x0000f20005007a0c */ /* 0x000fe40003f46270 */
[----:B------:R-:W-:-:S02]  /*193f0*/  IADD3 R3, R216, 0x70, RZ ;  /* 0x00000070d8037810 */ /* 0x000fc40007ffe0ff */
[----:B------:R-:W-:Y:S02]  /*19400*/  IADD3 R7, R216, 0x78, RZ ;  /* 0x00000078d8077810 */ /* 0x000fe40007ffe0ff */
[----:B------:R-:W-:Y:S02]  /*19410*/  ISETP.GE.AND P6, PT, R3, c[0x0][0x3c8], PT ;  /* 0x0000f20003007a0c */ /* 0x000fe40003fc6270 */
[----:B------:R-:W-:Y:S02]  /*19420*/  ISETP.GE.AND P5, PT, R7, c[0x0][0x3c8], PT ;  /* 0x0000f20007007a0c */ /* 0x000fe40003fa6270 */
[----:B--2---:R-:W-:Y:S02]  /*19430*/  SHF.R.S32.HI R11, RZ, 0x1f, R6 ;  /* 0x0000001fff0b7819 */ /* 0x004fe40000011406 */
[----:B------:R-:W-:Y:S02]  /*19440*/  SHF.R.S32.HI R10, RZ, 0x1f, R5 ;  /* 0x0000001fff0a7819 */ /* 0x000fe40000011405 */
[----:B-1----:R-:W-:-:S02]  /*19450*/  SHF.R.S32.HI R9, RZ, 0x1f, R16 ;  /* 0x0000001fff097819 */ /* 0x002fc40000011410 */
[----:B------:R-:W-:-:S04]  /*19460*/  @!P4 LEA R8, P0, R16, R0, 0x2 ;  /* 0x000000001008c211 */ /* 0x000fc800078010ff */
[----:B------:R-:W-:Y:S02]  /*19470*/  @!P4 LEA.HI.X R9, R16, R4, R9, 0x2, P0 ;  /* 0x000000041009c211 */ /* 0x000fe400000f1409 */
[CC--:B------:R-:W-:Y:S02]  /*19480*/  @!P3 LEA R16, P1, R6.reuse, R0.reuse, 0x2 ;  /* 0x000000000610b211 */ /* 0x0c0fe400078210ff */
[C---:B------:R-:W-:Y:S01]  /*19490*/  @!P2 LEA R12, P0, R5.reuse, R0, 0x2 ;  /* 0x00000000050ca211 */ /* 0x040fe200078010ff */
[----:B------:R1:W-:Y:S01]  /*194a0*/  @!P4 ST.E.64 [R8.64], R46 ;  /* 0x0000002e0800c985 */ /* 0x0003e2000c101b06 */
[-C--:B------:R-:W-:Y:S02]  /*194b0*/  @!P3 LEA.HI.X R17, R6, R4.reuse, R11, 0x2, P1 ;  /* 0x000000040611b211 */ /* 0x080fe400008f140b */
[----:B------:R-:W-:Y:S02]  /*194c0*/  ISETP.GE.AND P1, PT, R2, c[0x0][0x3c8], PT ;  /* 0x0000f20002007a0c */ /* 0x000fe40003f26270 */
[----:B------:R-:W-:-:S02]  /*194d0*/  @!P2 LEA.HI.X R13, R5, R4, R10, 0x2, P0 ;  /* 0x00000004050da211 */ /* 0x000fc400000f140a */
[C---:B------:R-:W-:Y:S02]  /*194e0*/  IADD3 R2, R216.reuse, 0x80, RZ ;  /* 0x00000080d8027810 */ /* 0x040fe40007ffe0ff */
[----:B------:R-:W-:Y:S02]  /*194f0*/  SHF.R.S32.HI R6, RZ, 0x1f, R3 ;  /* 0x0000001fff067819 */ /* 0x000fe40000011403 */
[----:B------:R-:W-:-:S05]  /*19500*/  IADD3 R5, R216, 0x88, RZ ;  /* 0x00000088d8057810 */ /* 0x000fca0007ffe0ff */
[----:B------:R2:W-:Y:S01]  /*19510*/  @!P1 ST.E.64 [R14.64], R42 ;  /* 0x0000002a0e009985 */ /* 0x0005e2000c101b06 */
[----:B------:R-:W-:-:S03]  /*19520*/  @!P6 LEA R10, P1, R3, R0, 0x2 ;  /* 0x00000000030ae211 */ /* 0x000fc600078210ff */
[----:B------:R3:W-:Y:S01]  /*19530*/  @!P3 ST.E.64 [R16.64], R54 ;  /* 0x000000361000b985 */ /* 0x0007e2000c101b06 */
[----:B------:R-:W-:Y:S02]  /*19540*/  @!P6 LEA.HI.X R11, R3, R4, R6, 0x2, P1 ;  /* 0x00000004030be211 */ /* 0x000fe400008f1406 */
[----:B------:R-:W-:Y:S01]  /*19550*/  ISETP.GE.AND P3, PT, R2, c[0x0][0x3c8], PT ;  /* 0x0000f20002007a0c */ /* 0x000fe20003f66270 */
[----:B------:R4:W-:Y:S01]  /*19560*/  @!P2 ST.E.64 [R12.64], R50 ;  /* 0x000000320c00a985 */ /* 0x0009e2000c101b06 */
[----:B------:R-:W-:Y:S02]  /*19570*/  ISETP.GE.AND P6, PT, R5, c[0x0][0x3c8], PT ;  /* 0x0000f20005007a0c */ /* 0x000fe40003fc6270 */
[----:B------:R-:W-:Y:S02]  /*19580*/  ISETP.GE.AND P2, PT, R3, c[0x0][0x3c8], PT ;  /* 0x0000f20003007a0c */ /* 0x000fe40003f46270 */
[----:B-1----:R-:W-:Y:S02]  /*19590*/  SHF.R.S32.HI R9, RZ, 0x1f, R7 ;  /* 0x0000001fff097819 */ /* 0x002fe40000011407 */
[----:B------:R-:W-:-:S02]  /*195a0*/  @!P5 LEA R8, P0, R7, R0, 0x2 ;  /* 0x000000000708d211 */ /* 0x000fc400078010ff */
[C---:B------:R-:W-:Y:S02]  /*195b0*/  IADD3 R6, R216.reuse, 0x98, RZ ;  /* 0x00000098d8067810 */ /* 0x040fe40007ffe0ff */
[----:B------:R-:W-:Y:S02]  /*195c0*/  @!P5 LEA.HI.X R9, R7, R4, R9, 0x2, P0 ;  /* 0x000000040709d211 */ /* 0x000fe400000f1409 */
[C---:B------:R-:W-:Y:S02]  /*195d0*/  IADD3 R7, R216.reuse, 0x90, RZ ;  /* 0x00000090d8077810 */ /* 0x040fe40007ffe0ff */
[----:B------:R-:W-:Y:S01]  /*195e0*/  IADD3 R3, R216, 0xa8, RZ ;  /* 0x000000a8d8037810 */ /* 0x000fe20007ffe0ff */
[----:B------:R1:W-:Y:S01]  /*195f0*/  @!P2 ST.E.64 [R10.64], R62 ;  /* 0x0000003e0a00a985 */ /* 0x0003e2000c101b06 */
[----:B------:R-:W-:-:S03]  /*19600*/  ISETP.GE.AND P4, PT, R7, c[0x0][0x3c8], PT ;  /* 0x0000f20007007a0c */ /* 0x000fc60003f86270 */
[----:B------:R5:W-:Y:S01]  /*19610*/  @!P5 ST.E.64 [R8.64], R58 ;  /* 0x0000003a0800d985 */ /* 0x000be2000c101b06 */
[CC--:B--2---:R-:W-:Y:S02]  /*19620*/  @!P3 LEA R14, P1, R2.reuse, R0.reuse, 0x2 ;  /* 0x00000000020eb211 */ /* 0x0c4fe400078210ff */
[----:B---3--:R-:W-:Y:S02]  /*19630*/  SHF.R.S32.HI R16, RZ, 0x1f, R5 ;  /* 0x0000001fff107819 */ /* 0x008fe40000011405 */
[----:B----4-:R-:W-:Y:S02]  /*19640*/  SHF.R.S32.HI R13, RZ, 0x1f, R2 ;  /* 0x0000001fff0d7819 */ /* 0x010fe40000011402 */
[C---:B------:R-:W-:Y:S02]  /*19650*/  @!P6 LEA R12, P0, R5.reuse, R0, 0x2 ;  /* 0x00000000050ce211 */ /* 0x040fe400078010ff */
[-C--:B------:R-:W-:Y:S02]  /*19660*/  @!P3 LEA.HI.X R15, R2, R4.reuse, R13, 0x2, P1 ;  /* 0x00000004020fb211 */ /* 0x080fe400008f140d */
[----:B------:R-:W-:-:S02]  /*19670*/  @!P6 LEA.HI.X R13, R5, R4, R16, 0x2, P0 ;  /* 0x00000004050de211 */ /* 0x000fc400000f1410 */
[----:B------:R-:W-:Y:S02]  /*19680*/  ISETP.GE.AND P3, PT, R6, c[0x0][0x3c8], PT ;  /* 0x0000f20006007a0c */ /* 0x000fe40003f66270 */
[----:B------:R-:W-:Y:S02]  /*19690*/  IADD3 R5, R216, 0xa0, RZ ;  /* 0x000000a0d8057810 */ /* 0x000fe40007ffe0ff */
[----:B------:R-:W-:Y:S02]  /*196a0*/  ISETP.GE.AND P1, PT, R3, c[0x0][0x3c8], PT ;  /* 0x0000f20003007a0c */ /* 0x000fe40003f26270 */
[----:B------:R-:W-:Y:S02]  /*196b0*/  ISETP.GE.AND P2, PT, R5, c[0x0][0x3c8], PT ;  /* 0x0000f20005007a0c */ /* 0x000fe40003f46270 */
[----:B-1----:R-:W-:Y:S02]  /*196c0*/  SHF.R.S32.HI R11, RZ, 0x1f, R7 ;  /* 0x0000001fff0b7819 */ /* 0x002fe40000011407 */
[----:B------:R-:W-:-:S02]  /*196d0*/  @!P4 LEA R10, P0, R7, R0, 0x2 ;  /* 0x00000000070ac211 */ /* 0x000fc400078010ff */
[----:B-----5:R-:W-:Y:S02]  /*196e0*/  SHF.R.S32.HI R9, RZ, 0x1f, R6 ;  /* 0x0000001fff097819 */ /* 0x020fe40000011406 */
[----:B------:R-:W-:Y:S02]  /*196f0*/  @!P4 LEA.HI.X R11, R7, R4, R11, 0x2, P0 ;  /* 0x00000004070bc211 */ /* 0x000fe400000f140b */
[----:B------:R-:W-:Y:S02]  /*19700*/  ISETP.GE.AND P0, PT, R2, c[0x0][0x3c8], PT ;  /* 0x0000f20002007a0c */ /* 0x000fe40003f06270 */
[----:B------:R-:W-:Y:S02]  /*19710*/  @!P3 LEA R8, P5, R6, R0, 0x2 ;  /* 0x000000000608b211 */ /* 0x000fe400078a10ff */
[----:B------:R-:W-:Y:S02]  /*19720*/  IADD3 R7, R216, 0xb0, RZ ;  /* 0x000000b0d8077810 */ /* 0x000fe40007ffe0ff */
[----:B------:R-:W-:-:S02]  /*19730*/  @!P3 LEA.HI.X R9, R6, R4, R9, 0x2, P5 ;  /* 0x000000040609b211 */ /* 0x000fc400028f1409 */
[----:B------:R-:W-:Y:S02]  /*19740*/  IADD3 R6, R216, 0xb8, RZ ;  /* 0x000000b8d8067810 */ /* 0x000fe40007ffe0ff */
[----:B------:R-:W-:Y:S02]  /*19750*/  ISETP.GE.AND P5, PT, R7, c[0x0][0x3c8], PT ;  /* 0x0000f20007007a0c */ /* 0x000fe40003fa6270 */
        /* <DEDUP_REMOVED lines=11> */
[----:B---3--:R-:W-:Y:S01]  /*19810*/  SHF.R.S32.HI R9, RZ, 0x1f, R7 ;  /* 0x0000001fff097819 */ /* 0x008fe20000011407 */
[----:B------:R1:W-:Y:S01]  /*19820*/  @!P2 ST.E.64 [R16.64], R86 ;  /* 0x000000561000a985 */ /* 0x0003e2000c101b06 */
[----:B------:R-:W-:Y:S02]  /*19830*/  @!P5 LEA R12, P4, R7, R0, 0x2 ;  /* 0x00000000070cd211 */ /* 0x000fe400078810ff */
[----:B------:R-:W-:Y:S01]  /*19840*/  IADD3 R3, R216, 0xc0, RZ ;  /* 0x000000c0d8037810 */ /* 0x000fe20007ffe0ff */
[----:B------:R2:W-:Y:S01]  /*19850*/  @!P1 ST.E.64 [R14.64], R82 ;  /* 0x000000520e009985 */ /* 0x0005e2000c101b06 */
[----:B------:R-:W-:-:S02]  /*19860*/  SHF.R.S32.HI R5, RZ, 0x1f, R6 ;  /* 0x0000001fff057819 */ /* 0x000fc40000011406 */
[----:B------:R-:W-:Y:S02]  /*19870*/  IADD3 R2, R216, 0xc8, RZ ;  /* 0x000000c8d8027810 */ /* 0x000fe40007ffe0ff */
[----:B------:R-:W-:Y:S02]  /*19880*/  @!P5 LEA.HI.X R13, R7, R4, R9, 0x2, P4 ;  /* 0x00000004070dd211 */ /* 0x000fe400020f1409 */
[C---:B------:R-:W-:Y:S02]  /*19890*/  @!P0 LEA R8, P3, R6.reuse, R0, 0x2 ;  /* 0x0000000006088211 */ /* 0x040fe400078610ff */
        /* <DEDUP_REMOVED lines=53> */
.L_x_1487:
[----:B------:R-:W2:Y:S04]  /*19bf0*/  LDL.LU R0, [R1+0x18] ;  /* 0x0000180001007983 */ /* 0x000ea80000300800 */
[----:B------:R-:W3:Y:S01]  /*19c00*/  LDL R7, [R1+0x4] ;  /* 0x0000040001077983 */ /* 0x000ee20000100800 */
        /* <DEDUP_REMOVED lines=10> */
[----:B---3--:R-:W-:-:S05]  /*19cb0*/  @P1 LEA.HI.X R3, R217, c[0x0][0x50c], R7, 0x2, P0 ;  /* 0x00014300d9031a11 */ /* 0x008fca00000f1407 */
        /* <DEDUP_REMOVED lines=8> */
.L_x_1508:
        /* <DEDUP_REMOVED lines=12> */
[----:B------:R-:W2:Y:S04]  /*19e00*/  LDL R2, [R1] ;  /* 0x0000000001027983 */ /* 0x000ea80000100800 */
        /* <DEDUP_REMOVED lines=21> */
[--C-:B------:R-:W-:Y:S01]  /*19f60*/  IMAD.MOV R2, RZ, RZ, -R0.reuse ;  /* 0x000000ffff027224 */ /* 0x100fe200078e0a00 */
[----:B------:R-:W-:Y:S01]  /*19f70*/  IADD3 R3, R3, R8, RZ ;  /* 0x0000000803037210 */ /* 0x000fe20007ffe0ff */
[-C--:B-----5:R-:W-:Y:S02]  /*19f80*/  IMAD R8, R15, R7.reuse, RZ ;  /* 0x000000070f087224 */ /* 0x0a0fe400078e02ff */
        /* <DEDUP_REMOVED lines=20> */
.L_x_1510:
[----:B------:R-:W-:Y:S05]  /*1a0d0*/  BSYNC B0 ;  /* 0x0000000000007941 */ /* 0x000fea0003800000 */
.L_x_1509:
[----:B------:R-:W-:-:S13]  /*1a0e0*/  ISETP.GT.AND P0, PT, R18, 0x1, PT ;  /* 0x000000011200780c */ /* 0x000fda0003f04270 */
[----:B------:R-:W-:Y:S05]  /*1a0f0*/  @P0 BRA `(.L_x_1502) ;  /* 0x0000088000000947 */ /* 0x000fea0003800000 */
[----:B------:R-:W2:Y:S04]  /*1a100*/  LDL.LU R7, [R1] ;  /* 0x0000000001077983 */ /* 0x000ea80000300800 */
[----:B------:R-:W3:Y:S01]  /*1a110*/  LDL.LU R8, [R1+0x14] ;  /* 0x0000140001087983 */ /* 0x000ee20000300800 */
[----:B------:R-:W-:Y:S01]  /*1a120*/  MOV R2, c[0x0][0x4e8] ;  /* 0x00013a0000027a02 */ /* 0x000fe20000000f00 */
[----:B-1----:R-:W-:Y:S01]  /*1a130*/  IMAD R0, R17, c[0x0][0x3a0], RZ ;  /* 0x0000e80011007a24 */ /* 0x002fe200078e02ff */
[----:B------:R-:W-:Y:S01]  /*1a140*/  LEA R4, R215, R205, 0x5 ;  /* 0x000000cdd7047211 */ /* 0x000fe200078e28ff */
[----:B------:R-:W-:Y:S01]  /*1a150*/  IMAD R5, R20, c[0x0][0x3f0], RZ ;  /* 0x0000fc0014057a24 */ /* 0x000fe200078e02ff */
[----:B------:R-:W-:Y:S01]  /*1a160*/  ISETP.NE.AND P0, PT, R2, 0x1, PT ;  /* 0x000000010200780c */ /* 0x000fe20003f05270 */
[----:B------:R-:W-:-:S04]  /*1a170*/  IMAD.WIDE.U32 R2, R6, c[0x0][0x3a0], RZ ;  /* 0x0000e80006027a25 */ /* 0x000fc800078e00ff */
[----:B------:R-:W-:-:S05]  /*1a180*/  IMAD R6, R6, c[0x0][0x3a4], R0 ;  /* 0x0000e90006067a24 */ /* 0x000fca00078e0200 */
[----:B------:R-:W-:-:S05]  /*1a190*/  IADD3 R3, R3, R6, RZ ;  /* 0x0000000603037210 */ /* 0x000fca0007ffe0ff */
[----:B--2---:R-:W-:Y:S01]  /*1a1a0*/  IMAD.WIDE.U32 R2, R7, c[0x0][0x3e8], R2 ;  /* 0x0000fa0007027a25 */ /* 0x004fe200078e0002 */
[----:B---3--:R-:W-:-:S03]  /*1a1b0*/  LEA R4, R8, R4, 0x7 ;  /* 0x0000000408047211 */ /* 0x008fc600078e38ff */
[----:B------:R-:W-:Y:S01]  /*1a1c0*/  IMAD R3, R7, c[0x0][0x3ec], R3 ;  /* 0x0000fb0007037a24 */ /* 0x000fe200078e0203 */
[----:B------:R-:W-:Y:S01]  /*1a1d0*/  LEA R15, R8, R205, 0x7 ;  /* 0x000000cd080f7211 */ /* 0x000fe200078e38ff */
[----:B------:R-:W-:Y:S01]  /*1a1e0*/  IMAD R7, R12, c[0x0][0x3f4], R5 ;  /* 0x0000fd000c077a24 */ /* 0x000fe200078e0205 */
[----:B------:R-:W-:Y:S01]  /*1a1f0*/  MOV R0, R4 ;  /* 0x0000000400007202 */ /* 0x000fe20000000f00 */
[----:B------:R-:W-:-:S04]  /*1a200*/  @P0 IMAD.HI.U32 R6, R4, c[0x0][0x4ec], RZ ;  /* 0x00013b0004060a27 */ /* 0x000fc800078e00ff */
[----:B------:R-:W-:Y:S01]  /*1a210*/  IMAD.WIDE.U32 R2, R12, c[0x0][0x3f0], R2 ;  /* 0x0000fc000c027a25 */ /* 0x000fe200078e0002 */
[----:B------:R-:W-:-:S04]  /*1a220*/  @P0 SHF.R.U32.HI R0, RZ, c[0x0][0x4f0], R6 ;  /* 0x00013c00ff000a19 */ /* 0x000fc80000011606 */
[----:B------:R-:W-:Y:S02]  /*1a230*/  SHF.R.S32.HI R6, RZ, 0x1f, R0 ;  /* 0x0000001fff067819 */ /* 0x000fe40000011400 */
[----:B------:R-:W-:Y:S02]  /*1a240*/  IADD3 R5, -R0, RZ, RZ ;  /* 0x000000ff00057210 */ /* 0x000fe40007ffe1ff */
[----:B------:R-:W-:Y:S01]  /*1a250*/  IADD3 R3, R3, R7, RZ ;  /* 0x0000000703037210 */ /* 0x000fe20007ffe0ff */
[----:B------:R-:W-:Y:S02]  /*1a260*/  IMAD R6, R6, c[0x0][0x3e0], RZ ;  /* 0x0000f80006067a24 */ /* 0x000fe400078e02ff */
        /* <DEDUP_REMOVED lines=13> */
.L_x_1562:
[----:B------:R-:W-:Y:S05]  /*1a340*/  BRA.DIV ~URZ, `(.L_x_1512) ;  /* 0x000020127f007947 */ /* 0x000fea000b800000 */
[----:B------:R3:W4:Y:S02]  /*1a350*/  SHFL.IDX PT, R0, R16, RZ, 0x181f ;  /* 0x00181fff10007589 */ /* 0x00072400000e0000 */
.L_x_1563:
        /* <DEDUP_REMOVED lines=26> */
.L_x_1514:
[----:B------:R-:W-:Y:S05]  /*1a500*/  BSYNC B0 ;  /* 0x0000000000007941 */ /* 0x000fea0003800000 */
.L_x_1513:
[----:B------:R-:W-:Y:S05]  /*1a510*/  BRA.DIV ~URZ, `(.L_x_1515) ;  /* 0x00001ea27f007947 */ /* 0x000fea000b800000 */
[----:B--2---:R2:W1:Y:S04]  /*1a520*/  SHFL.IDX PT, R12, R13, 0x1, 0x181f ;  /* 0x00381f000d0c7f89 */ /* 0x00446800000e0000 */
[----:B----4-:R2:W4:Y:S02]  /*1a530*/  SHFL.IDX PT, R0, R16, 0x1, 0x181f ;  /* 0x00381f0010007f89 */ /* 0x01052400000e0000 */
.L_x_1564:
        /* <DEDUP_REMOVED lines=20> */
.L_x_1517:
[----:B------:R-:W-:Y:S05]  /*1a680*/  BSYNC B0 ;  /* 0x0000000000007941 */ /* 0x000fea0003800000 */
.L_x_1516:
[----:B------:R-:W-:Y:S05]  /*1a690*/  BRA.DIV ~URZ, `(.L_x_1518) ;  /* 0x00001de27f007947 */ /* 0x000fea000b800000 */
[----:B-1----:R1:W2:Y:S02]  /*1a6a0*/  SHFL.IDX PT, R12, R13, 0x2, 0x181f ;  /* 0x00581f000d0c7f89 */ /* 0x0022a400000e0000 */
.L_x_1565:
[----:B------:R-:W-:Y:S05]  /*1a6b0*/  BRA.DIV ~URZ, `(.L_x_1519) ;  /* 0x00001e327f007947 */ /* 0x000fea000b800000 */
[----:B----4-:R4:W1:Y:S02]  /*1a6c0*/  SHFL.IDX PT, R0, R16, 0x2, 0x181f ;  /* 0x00581f0010007f89 */ /* 0x01086400000e0000 */
.L_x_1566:
        /* <DEDUP_REMOVED lines=20> */
.L_x_1521:
[----:B------:R-:W-:Y:S05]  /*1a810*/  BSYNC B0 ;  /* 0x0000000000007941 */ /* 0x000fea0003800000 */
.L_x_1520:
[----:B------:R-:W-:Y:S05]  /*1a820*/  BRA.DIV ~URZ, `(.L_x_1522) ;  /* 0x00001d227f007947 */ /* 0x000fea000b800000 */
[----:B--2---:R2:W3:Y:S04]  /*1a830*/  SHFL.IDX PT, R12, R13, 0x3, 0x181f ;  /* 0x00781f000d0c7f89 */ /* 0x0044e800000e0000 */
[----:B-1----:R2:W1:Y:S02]  /*1a840*/  SHFL.IDX PT, R0, R16, 0x3, 0x181f ;  /* 0x00781f0010007f89 */ /* 0x00246400000e0000 */
.L_x_1567:
        /* <DEDUP_REMOVED lines=19> */
.L_x_1502:
[----:B------:R-:W-:Y:S05]  /*1a980*/  BSYNC B1 ;  /* 0x0000000000017941 */ /* 0x000fea0003800000 */
.L_x_1486:
        /* <DEDUP_REMOVED lines=11> */
[----:B--2-4-:R-:W-:-:S04]  /*1aa40*/  LOP3.LUT R13, R0, 0x1f, RZ, 0xc0, !PT ;  /* 0x0000001f000d7812 */ /* 0x014fc800078ec0ff */
[----:B------:R-:W-:Y:S01]  /*1aa50*/  ISETP.NE.AND P6, PT, R13, 0x1f, PT ;  /* 0x0000001f0d00780c */ /* 0x000fe20003fc5270 */
[----:B------:R-:W-:Y:S10]  /*1aa60*/  BRA.DIV ~URZ, `(.L_x_1524) ;  /* 0x00001ba27f007947 */ /* 0x000ff4000b800000 */
[----:B------:R1:W2:Y:S02]  /*1aa70*/  SHFL.IDX PT, R9, R114, RZ, 0x1f ;  /* 0x00001fff72097589 */ /* 0x0002a400000e0000 */
.L_x_1568:
[----:B------:R-:W-:Y:S05]  /*1aa80*/  BRA.DIV ~URZ, `(.L_x_1525) ;  /* 0x00001bf27f007947 */ /* 0x000fea000b800000 */
[----:B------:R4:W1:Y:S02]  /*1aa90*/  SHFL.IDX PT, R8, R114, 0x1, 0x1f ;  /* 0x00201f0072087f89 */ /* 0x00086400000e0000 */
.L_x_1569:
[----:B------:R-:W5:Y:S01]  /*1aaa0*/  LDL R0, [R1+0x1c] ;  /* 0x00001c0001007983 */ /* 0x000f620000100800 */
[----:B------:R-:W-:Y:S02]  /*1aab0*/  IMAD.MOV.U32 R6, RZ, RZ, RZ ;  /* 0x000000ffff067224 */ /* 0x000fe400078e00ff */
[----:B-----5:R-:W-:-:S05]  /*1aac0*/  IMAD.IADD R0, R0, 0x1, R13 ;  /* 0x0000000100007824 */ /* 0x020fca00078e020d */
        /* <DEDUP_REMOVED lines=15> */
[----:B------:R3:W4:Y:S02]  /*1abc0*/  SHFL.UP PT, R4, R0, 0x1, RZ ;  /* 0x0420000000047989 */ /* 0x00072400000e00ff */
.L_x_1570:
[----:B----4-:R-:W-:-:S04]  /*1abd0*/  SEL R4, R4, RZ, P5 ;  /* 0x000000ff04047207 */ /* 0x010fc80002800000 */
[----:B---3--:R-:W-:Y:S01]  /*1abe0*/  IADD3 R0, R0, R4, RZ ;  /* 0x0000000400007210 */ /* 0x008fe20007ffe0ff */
[----:B------:R-:W-:Y:S05]  /*1abf0*/  BRA.DIV ~URZ, `(.L_x_1527) ;  /* 0x00001b327f007947 */ /* 0x000fea000b800000 */
        /* <DEDUP_REMOVED lines=12> */
[----:B------:R3:W4:Y:S02]  /*1acc0*/  SHFL.IDX PT, R0, R4, 0x1f, 0x1f ;  /* 0x03e01f0004007f89 */ /* 0x00072400000e0000 */
.L_x_1571:
[----:B----4-:R-:W-:Y:S01]  /*1acd0*/  IMAD R0, R0, c[0x0][0x538], RZ ;  /* 0x00014e0000007a24 */ /* 0x010fe200078e02ff */
[----:B------:R-:W-:Y:S04]  /*1ace0*/  BSSY B1, `(.L_x_1528) ;  /* 0x0000084000017945 */ /* 0x000fe80003800000 */
[----:B-1----:R-:W-:-:S04]  /*1acf0*/  IADD3 R8, R0, R8, RZ ;  /* 0x0000000800087210 */ /* 0x002fc80007ffe0ff */
[----:B--2---:R-:W-:-:S13]  /*1ad00*/  ISETP.GT.AND P0, PT, R8, R9, PT ;  /* 0x000000090800720c */ /* 0x004fda0003f04270 */
[----:B------:R-:W-:Y:S05]  /*1ad10*/  @P0 BRA `(.L_x_1529) ;  /* 0x0000025000000947 */ /* 0x000fea0003800000 */
.L_x_1533:
[----:B------:R-:W2:Y:S02]  /*1ad20*/  LDL.LU R0, [R1+0x1c] ;  /* 0x00001c0001007983 */ /* 0x000ea40000300800 */
[----:B--2---:R-:W-:-:S04]  /*1ad30*/  IADD3 R0, R0, 0x1f, RZ ;  /* 0x0000001f00007810 */ /* 0x004fc80007ffe0ff */
[----:B------:R-:W-:-:S13]  /*1ad40*/  ISETP.GE.AND P0, PT, R0, c[0x0][0x53c], PT ;  /* 0x00014f0000007a0c */ /* 0x000fda0003f06270 */
[----:B------:R-:W-:Y:S05]  /*1ad50*/  @P0 BRA `(.L_x_1530) ;  /* 0x0000077000000947 */ /* 0x000fea0003800000 */
[----:B------:R1:W-:Y:S01]  /*1ad60*/  STL [R1+0x1c], R0 ;  /* 0x00001c0001007387 */ /* 0x0003e20000100800 */
[----:B------:R-:W-:Y:S01]  /*1ad70*/  CS2R R6, SRZ ;  /* 0x0000000000067805 */ /* 0x000fe2000001ff00 */
[----:B-1----:R-:W-:-:S04]  /*1ad80*/  IADD3 R0, R0, R13, RZ ;  /* 0x0000000d00007210 */ /* 0x002fc80007ffe0ff */
[----:B------:R-:W-:-:S13]  /*1ad90*/  ISETP.GE.OR P0, PT, R0, c[0x0][0x53c], !P6 ;  /* 0x00014f0000007a0c */ /* 0x000fda0007706670 */
[----:B---3--:R-:W-:Y:S02]  /*1ada0*/  @!P0 MOV R4, 0x4 ;  /* 0x0000000400048802 */ /* 0x008fe40000000f00 */
        /* <DEDUP_REMOVED lines=8> */
.L_x_1572:
        /* <DEDUP_REMOVED lines=16> */
.L_x_1573:
[----:B--2---:R-:W-:-:S05]  /*1af30*/  IMAD R0, R0, c[0x0][0x538], RZ ;  /* 0x00014e0000007a24 */ /* 0x004fca00078e02ff */
[----:B------:R-:W-:-:S04]  /*1af40*/  IADD3 R8, R0, R8, RZ ;  /* 0x0000000800087210 */ /* 0x000fc80007ffe0ff */
[----:B------:R-:W-:-:S13]  /*1af50*/  ISETP.GT.AND P0, PT, R8, R9, PT ;  /* 0x000000090800720c */ /* 0x000fda0003f04270 */
[----:B-1----:R-:W-:Y:S05]  /*1af60*/  @!P0 BRA `(.L_x_1533) ;  /* 0xfffffdb000008947 */ /* 0x002fea000383ffff */
.L_x_1529:
[----:B------:R-:W-:-:S05]  /*1af70*/  IADD3 R10, -R0, R8, RZ ;  /* 0x00000008000a7210 */ /* 0x000fca0007ffe1ff */
[----:B------:R-:W-:-:S05]  /*1af80*/  IMAD R0, R4, c[0x0][0x538], R10 ;  /* 0x00014e0004007a24 */ /* 0x000fca00078e020a */
[----:B------:R-:W-:Y:S01]  /*1af90*/  ISETP.GT.AND P0, PT, R0, R9, PT ;  /* 0x000000090000720c */ /* 0x000fe20003f04270 */
[----:B------:R-:W-:-:S12]  /*1afa0*/  BRA.DIV ~URZ, `(.L_x_1534) ;  /* 0x00001b127f007947 */ /* 0x000fd8000b800000 */
[----:B------:R-:W-:-:S04]  /*1afb0*/  VOTE.ANY R8, PT, !P0 ;  /* 0x0000000000087806 */ /* 0x000fc800040e0100 */
.L_x_1574:
[----:B------:R1:W2:Y:S01]  /*1afc0*/  POPC R11, R8 ;  /* 0x00000008000b7309 */ /* 0x0002a20000000000 */
[----:B------:R-:W-:Y:S05]  /*1afd0*/  BRA.DIV ~URZ, `(.L_x_1535) ;  /* 0x00001b327f007947 */ /* 0x000fea000b800000 */
[----:B--2---:R2:W4:Y:S04]  /*1afe0*/  SHFL.IDX PT, R6, R6, R11, 0x1f ;  /* 0x00001f0b06067589 */ /* 0x00452800000e0000 */
[----:B------:R2:W1:Y:S02]  /*1aff0*/  SHFL.IDX PT, R7, R7, R11, 0x1f ;  /* 0x00001f0b07077589 */ /* 0x00046400000e0000 */
.L_x_1575:
[----:B------:R-:W-:Y:S01]  /*1b000*/  ISETP.NE.AND P0, PT, R8, RZ, PT ;  /* 0x000000ff0800720c */ /* 0x000fe20003f05270 */
[----:B------:R-:W-:-:S12]  /*1b010*/  BSSY B0, `(.L_x_1536) ;  /* 0x0000005000007945 */ /* 0x000fd80003800000 */
[----:B------:R-:W-:Y:S05]  /*1b020*/  @!P0 BRA `(.L_x_1537) ;  /* 0x0000003000008947 */ /* 0x000fea0003800000 */
[----:B------:R-:W-:Y:S01]  /*1b030*/  IADD3 R3, R11, -0x1, RZ ;  /* 0xffffffff0b037810 */ /* 0x000fe20007ffe0ff */
[----:B------:R-:W-:Y:S05]  /*1b040*/  BRA.DIV ~URZ, `(.L_x_1538) ;  /* 0x00001b927f007947 */ /* 0x000fea000b800000 */
[----:B------:R2:W3:Y:S02]  /*1b050*/  SHFL.IDX PT, R12, R4, R3, 0x1f ;  /* 0x00001f03040c7589 */ /* 0x0004e400000e0000 */
.L_x_1537:
[----:B------:R-:W-:Y:S05]  /*1b060*/  BSYNC B0 ;  /* 0x0000000000007941 */ /* 0x000fea0003800000 */
.L_x_1536:
[----:B---3--:R-:W-:Y:S01]  /*1b070*/  IMAD R5, R12, c[0x0][0x538], R10 ;  /* 0x00014e000c057a24 */ /* 0x008fe200078e020a */
[----:B--2-4-:R-:W-:-:S03]  /*1b080*/  IABS R4, R6 ;  /* 0x0000000600047213 */ /* 0x014fc60000000000 */
[----:B-1----:R-:W-:Y:S01]  /*1b090*/  IMAD.IADD R8, R9, 0x1, -R5 ;  /* 0x0000000109087824 */ /* 0x002fe200078e0a05 */
[----:B------:R1:W-:Y:S01]  /*1b0a0*/  STL [R1+0x10], R5 ;  /* 0x0000100501007387 */ /* 0x0003e20000100800 */
[----:B------:R-:W2:Y:S03]  /*1b0b0*/  I2F.RP R2, R4 ;  /* 0x0000000400027306 */ /* 0x000ea60000209400 */
[----:B------:R-:W3:Y:S05]  /*1b0c0*/  LDL.LU R14, [R1+0x1c] ;  /* 0x00001c00010e7983 */ /* 0x000eea0000300800 */
[----:B--2---:R-:W2:Y:S02]  /*1b0d0*/  MUFU.RCP R2, R2 ;  /* 0x0000000200027308 */ /* 0x004ea40000001000 */
[----:B--2---:R-:W-:-:S06]  /*1b0e0*/  IADD3 R2, R2, 0xffffffe, RZ ;  /* 0x0ffffffe02027810 */ /* 0x004fcc0007ffe0ff */
[----:B------:R2:W4:Y:S02]  /*1b0f0*/  F2I.FTZ.U32.TRUNC.NTZ R3, R2 ;  /* 0x0000000200037305 */ /* 0x000524000021f000 */
[----:B--2---:R-:W-:Y:S01]  /*1b100*/  IABS R2, R7 ;  /* 0x0000000700027213 */ /* 0x004fe20000000000 */
[----:B----4-:R-:W-:-:S03]  /*1b110*/  IMAD.MOV R0, RZ, RZ, -R3 ;  /* 0x000000ffff007224 */ /* 0x010fc600078e0a03 */
[----:B-1----:R-:W-:Y:S01]  /*1b120*/  MOV R5, R2 ;  /* 0x0000000200057202 */ /* 0x002fe20000000f00 */
[----:B------:R-:W-:Y:S01]  /*1b130*/  IMAD.MOV.U32 R10, RZ, RZ, R0 ;  /* 0x000000ffff0a7224 */ /* 0x000fe200078e0000 */
[----:B------:R-:W-:Y:S01]  /*1b140*/  IABS R0, R6 ;  /* 0x0000000600007213 */ /* 0x000fe20000000000 */
[----:B------:R-:W-:Y:S01]  /*1b150*/  IMAD.MOV.U32 R2, RZ, RZ, RZ ;  /* 0x000000ffff027224 */ /* 0x000fe200078e00ff */
[----:B------:R-:W1:Y:S01]  /*1b160*/  I2F.RP R12, R5 ;  /* 0x00000005000c7306 */ /* 0x000e620000209400 */
[----:B------:R-:W-:Y:S01]  /*1b170*/  IMAD R9, R10, R4, RZ ;  /* 0x000000040a097224 */ /* 0x000fe200078e02ff */
[----:B------:R-:W-:Y:S01]  /*1b180*/  IABS R10, R8 ;  /* 0x00000008000a7213 */ /* 0x000fe20000000000 */
[----:B------:R-:W-:Y:S02]  /*1b190*/  IMAD.MOV R0, RZ, RZ, -R0 ;  /* 0x000000ffff007224 */ /* 0x000fe400078e0a00 */
[----:B------:R-:W-:-:S04]  /*1b1a0*/  IMAD.HI.U32 R9, R3, R9, R2 ;  /* 0x0000000903097227 */ /* 0x000fc800078e0002 */
[----:B------:R-:W-:Y:S01]  /*1b1b0*/  IMAD.MOV.U32 R2, RZ, RZ, R10 ;  /* 0x000000ffff027224 */ /* 0x000fe200078e000a */
[----:B------:R-:W-:-:S03]  /*1b1c0*/  MOV R3, R0 ;  /* 0x0000000000037202 */ /* 0x000fc60000000f00 */
[----:B------:R-:W-:-:S04]  /*1b1d0*/  IMAD.HI.U32 R0, R9, R2, RZ ;  /* 0x0000000209007227 */ /* 0x000fc800078e00ff */
[----:B------:R-:W-:Y:S02]  /*1b1e0*/  IMAD R2, R0, R3, R2 ;  /* 0x0000000300027224 */ /* 0x000fe400078e0202 */
[----:B-1----:R-:W1:Y:S03]  /*1b1f0*/  MUFU.RCP R3, R12 ;  /* 0x0000000c00037308 */ /* 0x002e660000001000 */
[----:B------:R-:W-:Y:S02]  /*1b200*/  ISETP.GT.U32.AND P0, PT, R4, R2, PT ;  /* 0x000000020400720c */ /* 0x000fe40003f04070 */
[----:B-1----:R-:W-:-:S11]  /*1b210*/  IADD3 R3, R3, 0xffffffe, RZ ;  /* 0x0ffffffe03037810 */ /* 0x002fd60007ffe0ff */
[----:B------:R-:W-:Y:S01]  /*1b220*/  @!P0 IMAD.IADD R2, R2, 0x1, -R4 ;  /* 0x0000000102028824 */ /* 0x000fe200078e0a04 */
[----:B------:R-:W1:Y:S04]  /*1b230*/  F2I.FTZ.U32.TRUNC.NTZ R3, R3 ;  /* 0x0000000300037305 */ /* 0x000e68000021f000 */
[----:B------:R-:W-:Y:S02]  /*1b240*/  ISETP.GE.U32.AND P2, PT, R2, R4, PT ;  /* 0x000000040200720c */ /* 0x000fe40003f46070 */
[----:B------:R-:W-:Y:S02]  /*1b250*/  LOP3.LUT R2, R8, R6, RZ, 0x3c, !PT ;  /* 0x0000000608027212 */ /* 0x000fe400078e3cff */
[----:B------:R-:W-:Y:S02]  /*1b260*/  @!P0 IADD3 R0, R0, 0x1, RZ ;  /* 0x0000000100008810 */ /* 0x000fe40007ffe0ff */
[----:B------:R-:W-:-:S02]  /*1b270*/  ISETP.GE.AND P1, PT, R2, RZ, PT ;  /* 0x000000ff0200720c */ /* 0x000fc40003f26270 */
[----:B------:R-:W-:Y:S01]  /*1b280*/  ISETP.NE.AND P0, PT, R6, RZ, PT ;  /* 0x000000ff0600720c */ /* 0x000fe20003f05270 */
[----:B-1----:R-:W-:-:S04]  /*1b290*/  IMAD.MOV R2, RZ, RZ, -R3 ;  /* 0x000000ffff027224 */ /* 0x002fc800078e0a03 */
[----:B------:R-:W-:Y:S02]  /*1b2a0*/  @P2 IADD3 R0, R0, 0x1, RZ ;  /* 0x0000000100002810 */ /* 0x000fe40007ffe0ff */
[----:B------:R-:W-:Y:S02]  /*1b2b0*/  MOV R4, R2 ;  /* 0x0000000200047202 */ /* 0x000fe40000000f00 */
[----:B------:R-:W-:Y:S02]  /*1b2c0*/  IABS R2, R7 ;  /* 0x0000000700027213 */ /* 0x000fe40000000000 */
[----:B------:R-:W-:Y:S02]  /*1b2d0*/  @!P1 IMAD.MOV R0, RZ, RZ, -R0 ;  /* 0x000000ffff009224 */ /* 0x000fe400078e0a00 */
        /* <DEDUP_REMOVED lines=31> */
.L_x_1530:
[----:B------:R-:W-:Y:S01]  /*1b4d0*/  MOV R0, c[0x0][0x53c] ;  /* 0x00014f0000007a02 */ /* 0x000fe20000000f00 */
[----:B------:R1:W-:Y:S04]  /*1b4e0*/  STL [R1+0x10], R9 ;  /* 0x0000100901007387 */ /* 0x0003e80000100800 */
[----:B------:R1:W-:Y:S04]  /*1b4f0*/  STL [R1+0x14], RZ ;  /* 0x000014ff01007387 */ /* 0x0003e80000100800 */
[----:B------:R1:W-:Y:S04]  /*1b500*/  STL [R1+0x18], RZ ;  /* 0x000018ff01007387 */ /* 0x0003e80000100800 */
[----:B------:R1:W-:Y:S02]  /*1b510*/  STL [R1+0x1c], R0 ;  /* 0x00001c0001007387 */ /* 0x0003e40000100800 */
.L_x_1539:
[----:B------:R-:W-:Y:S05]  /*1b520*/  BSYNC B1 ;  /* 0x0000000000017941 */ /* 0x000fea0003800000 */
.L_x_1528:
[----:B---3--:R-:W2:Y:S04]  /*1b530*/  LDL R4, [R1+0x10] ;  /* 0x0000100001047983 */ /* 0x008ea80000100800 */
        /* <DEDUP_REMOVED lines=8> */
.L_x_1523:
[----:B-1----:R-:W4:Y:S02]  /*1b5c0*/  LDL R0, [R1+0x1c] ;  /* 0x00001c0001007983 */ /* 0x002f240000100800 */
[----:B----4-:R-:W-:-:S13]  /*1b5d0*/  ISETP.GE.AND P0, PT, R0, c[0x0][0x53c], PT ;  /* 0x00014f0000007a0c */ /* 0x010fda0003f06270 */
[----:B--23--:R-:W-:Y:S01]  /*1b5e0*/  @P0 CALL.REL.NOINC `(.L_x_1540) ;  /* 0x0000001000000944 */ /* 0x00cfe20003c00000 */
[----:B------:R-:W-:Y:S05]  /*1b5f0*/  BRA `(.L_x_1541) ;  /* 0xfffe614000007947 */ /* 0x000fea000383ffff */
.L_x_1540:
[----:B------:R-:W-:Y:S05]  /*1b600*/  EXIT ;  /* 0x000000000000794d */ /* 0x000fea0003800000 */
.L_x_1354:
[----:B------:R-:W-:Y:S01]  /*1b610*/  IMAD.MOV.U32 R0, RZ, RZ, R5 ;  /* 0x000000ffff007224 */ /* 0x000fe200078e0005 */
[----:B------:R-:W-:Y:S02]  /*1b620*/  MOV R2, 0x1 ;  /* 0x0000000100027802 */ /* 0x000fe40000000f00 */
[----:B------:R-:W-:Y:S02]  /*1b630*/  MOV R3, 0x1b650 ;  /* 0x0001b65000037802 */ /* 0x000fe40000000f00 */
[----:B------:R-:W-:Y:S05]  /*1b640*/  CALL.REL.NOINC `($__internal_32_$__cuda_sm70_shflsync_up_p) ;  /* 0x0000169000007944 */ /* 0x000fea0003c00000 */
[----:B------:R-:W-:Y:S01]  /*1b650*/  MOV R0, R4 ;  /* 0x0000000400007202 */ /* 0x000fe20000000f00 */
[----:B------:R-:W-:Y:S05]  /*1b660*/  BRA `(.L_x_1542) ;  /* 0xfffe4e0000007947 */ /* 0x000fea000383ffff */
.L_x_1355:
[----:B------:R-:W-:Y:S01]  /*1b670*/  IMAD.MOV.U32 R0, RZ, RZ, R5 ;  /* 0x000000ffff007224 */ /* 0x000fe200078e0005 */
[----:B------:R-:W-:Y:S02]  /*1b680*/  MOV R2, 0x2 ;  /* 0x0000000200027802 */ /* 0x000fe40000000f00 */
[----:B------:R-:W-:Y:S02]  /*1b690*/  MOV R3, 0x1b6b0 ;  /* 0x0001b6b000037802 */ /* 0x000fe40000000f00 */
[----:B------:R-:W-:Y:S05]  /*1b6a0*/  CALL.REL.NOINC `($__internal_32_$__cuda_sm70_shflsync_up_p) ;  /* 0x0000163000007944 */ /* 0x000fea0003c00000 */
[----:B------:R-:W-:Y:S01]  /*1b6b0*/  SEL R0, R4, RZ, P4 ;  /* 0x000000ff04007207 */ /* 0x000fe20002000000 */
[----:B------:R-:W-:Y:S01]  /*1b6c0*/  IMAD.MOV.U32 R2, RZ, RZ, 0x4 ;  /* 0x00000004ff027424 */ /* 0x000fe200078e00ff */
[----:B------:R-:W-:-:S03]  /*1b6d0*/  MOV R3, 0x1b700 ;  /* 0x0001b70000037802 */ /* 0x000fc60000000f00 */
[----:B------:R-:W-:Y:S02]  /*1b6e0*/  IMAD.IADD R0, R5, 0x1, R0 ;  /* 0x0000000105007824 */ /* 0x000fe400078e0200 */
        /* <DEDUP_REMOVED lines=14> */
[----:B------:R-:W-:Y:S01]  /*1b7d0*/  IMAD.IADD R4, R0, 0x1, R4 ;  /* 0x0000000100047824 */ /* 0x000fe200078e0204 */
[----:B------:R-:W-:-:S03]  /*1b7e0*/  MOV R0, 0x1f ;  /* 0x0000001f00007802 */ /* 0x000fc60000000f00 */
[----:B------:R-:W-:Y:S02]  /*1b7f0*/  IMAD.MOV.U32 R5, RZ, RZ, R4 ;  /* 0x000000ffff057224 */ /* 0x000fe400078e0004 */
[----:B------:R-:W-:Y:S05]  /*1b800*/  CALL.REL.NOINC `($__internal_31_$__cuda_sm70_shflsync_idx_p) ;  /* 0x0000148000007944 */ /* 0x000fea0003c00000 */
[----:B------:R-:W-:Y:S05]  /*1b810*/  BRA `(.L_x_1543) ;  /* 0xfffe4d5000007947 */ /* 0x000fea000383ffff */
.L_x_1357:
[----:B------:R-:W-:Y:S02]  /*1b820*/  SEL R0, RZ, 0x1, P0 ;  /* 0x00000001ff007807 */ /* 0x000fe40000000000 */
[----:B------:R-:W-:Y:S02]  /*1b830*/  MOV R2, 0x1b850 ;  /* 0x0001b85000027802 */ /* 0x000fe40000000f00 */
[----:B------:R-:W-:Y:S05]  /*1b840*/  CALL.REL.NOINC `($__internal_33_$__cuda_sm70_votesync_ballot) ;  /* 0x0000150000007944 */ /* 0x000fea0003c00000 */
[----:B------:R-:W-:Y:S01]  /*1b850*/  MOV R6, R0 ;  /* 0x0000000000067202 */ /* 0x000fe20000000f00 */
[----:B------:R-:W-:Y:S05]  /*1b860*/  BRA `(.L_x_1544) ;  /* 0xfffe4d9000007947 */ /* 0x000fea000383ffff */
.L_x_1358:
[----:B------:R-:W-:Y:S01]  /*1b870*/  IMAD.MOV.U32 R5, RZ, RZ, R8 ;  /* 0x000000ffff057224 */ /* 0x000fe200078e0008 */
[----:B--2---:R-:W-:Y:S01]  /*1b880*/  MOV R3, R13 ;  /* 0x0000000d00037202 */ /* 0x004fe20000000f00 */
[----:B------:R-:W-:Y:S01]  /*1b890*/  IMAD.MOV.U32 R0, RZ, RZ, 0x1f ;  /* 0x0000001fff007424 */ /* 0x000fe200078e00ff */
[----:B------:R-:W-:Y:S02]  /*1b8a0*/  MOV R2, 0x1b8c0 ;  /* 0x0001b8c000027802 */ /* 0x000fe40000000f00 */
[----:B-1----:R-:W-:Y:S05]  /*1b8b0*/  CALL.REL.NOINC `($__internal_31_$__cuda_sm70_shflsync_idx_p) ;  /* 0x000013d000007944 */ /* 0x002fea0003c00000 */
[----:B------:R-:W-:Y:S01]  /*1b8c0*/  IMAD.MOV.U32 R11, RZ, RZ, R0 ;  /* 0x000000ffff0b7224 */ /* 0x000fe200078e0000 */
[----:B------:R-:W-:Y:S01]  /*1b8d0*/  MOV R5, R7 ;  /* 0x0000000700057202 */ /* 0x000fe20000000f00 */
[----:B------:R-:W-:Y:S01]  /*1b8e0*/  IMAD.MOV.U32 R7, RZ, RZ, RZ ;  /* 0x000000ffff077224 */ /* 0x000fe200078e00ff */
[----:B------:R-:W-:Y:S01]  /*1b8f0*/  MOV R3, R13 ;  /* 0x0000000d00037202 */ /* 0x000fe20000000f00 */
[----:B------:R-:W-:Y:S01]  /*1b900*/  IMAD.MOV.U32 R0, RZ, RZ, 0x1f ;  /* 0x0000001fff007424 */ /* 0x000fe200078e00ff */
[----:B------:R-:W-:-:S02]  /*1b910*/  MOV R2, 0x1b930 ;  /* 0x0001b93000027802 */ /* 0x000fc40000000f00 */
[----:B------:R-:W-:Y:S05]  /*1b920*/  CALL.REL.NOINC `($__internal_31_$__cuda_sm70_shflsync_idx_p) ;  /* 0x0000136000007944 */ /* 0x000fea0003c00000 */
[----:B------:R-:W-:Y:S01]  /*1b930*/  MOV R10, R0 ;  /* 0x00000000000a7202 */ /* 0x000fe20000000f00 */
[----:B------:R-:W-:Y:S05]  /*1b940*/  BRA `(.L_x_1545) ;  /* 0xfffe4d0000007947 */ /* 0x000fea000383ffff */
.L_x_1361:
[----:B------:R-:W-:Y:S01]  /*1b950*/  IMAD.MOV.U32 R5, RZ, RZ, R4 ;  /* 0x000000ffff057224 */ /* 0x000fe200078e0004 */
[----:B------:R-:W-:-:S02]  /*1b960*/  MOV R0, 0x1f ;  /* 0x0000001f00007802 */ /* 0x000fc40000000f00 */
[----:B------:R-:W-:Y:S02]  /*1b970*/  MOV R2, 0x1b990 ;  /* 0x0001b99000027802 */ /* 0x000fe40000000f00 */
[----:B-1----:R-:W-:Y:S05]  /*1b980*/  CALL.REL.NOINC `($__internal_31_$__cuda_sm70_shflsync_idx_p) ;  /* 0x0000130000007944 */ /* 0x002fea0003c00000 */
[----:B------:R-:W-:Y:S01]  /*1b990*/  MOV R7, R0 ;  /* 0x0000000000077202 */ /* 0x000fe20000000f00 */
[----:B------:R-:W-:Y:S05]  /*1b9a0*/  BRA `(.L_x_1360) ;  /* 0xfffe4d0000007947 */ /* 0x000fea000383ffff */
.L_x_1413:
[----:B------:R-:W-:Y:S01]  /*1b9b0*/  IMAD.MOV.U32 R5, RZ, RZ, R13 ;  /* 0x000000ffff057224 */ /* 0x000fe200078e000d */
[----:B------:R-:W-:Y:S01]  /*1b9c0*/  MOV R3, RZ ;  /* 0x000000ff00037202 */ /* 0x000fe20000000f00 */
[----:B------:R-:W-:Y:S01]  /*1b9d0*/  IMAD.MOV.U32 R0, RZ, RZ, 0x181f ;  /* 0x0000181fff007424 */ /* 0x000fe200078e00ff */
[----:B------:R-:W-:Y:S02]  /*1b9e0*/  MOV R2, 0x1ba00 ;  /* 0x0001ba0000027802 */ /* 0x000fe40000000f00 */
[----:B-----5:R-:W-:Y:S05]  /*1b9f0*/  CALL.REL.NOINC `($__internal_31_$__cuda_sm70_shflsync_idx_p) ;  /* 0x0000129000007944 */ /* 0x020fea0003c00000 */
[----:B------:R-:W-:Y:S01]  /*1ba00*/  MOV R10, R0 ;  /* 0x00000000000a7202 */ /* 0x000fe20000000f00 */
[----:B------:R-:W-:Y:S05]  /*1ba10*/  BRA `(.L_x_1546) ;  /* 0xfffedb5000007947 */ /* 0x000fea000383ffff */
.L_x_1414:
[----:B------:R-:W-:Y:S01]  /*1ba20*/  IMAD.MOV.U32 R5, RZ, RZ, R15 ;  /* 0x000000ffff057224 */ /* 0x000fe200078e000f */
[----:B------:R-:W-:Y:S01]  /*1ba30*/  MOV R3, RZ ;  /* 0x000000ff00037202 */ /* 0x000fe20000000f00 */
[----:B------:R-:W-:Y:S01]  /*1ba40*/  IMAD.MOV.U32 R0, RZ, RZ, 0x181f ;  /* 0x0000181fff007424 */ /* 0x000fe200078e00ff */
[----:B------:R-:W-:Y:S02]  /*1ba50*/  MOV R2, 0x1ba70 ;  /* 0x0001ba7000027802 */ /* 0x000fe40000000f00 */
[----:B-12--5:R-:W-:Y:S05]  /*1ba60*/  CALL.REL.NOINC `($__internal_31_$__cuda_sm70_shflsync_idx_p) ;  /* 0x0000122000007944 */ /* 0x026fea0003c00000 */
[----:B------:R-:W-:Y:S05]  /*1ba70*/  BRA `(.L_x_1547) ;  /* 0xfffedb1000007947 */ /* 0x000fea000383ffff */
.L_x_1417:
[----:B--2---:R-:W-:Y:S01]  /*1ba80*/  IMAD.MOV.U32 R5, RZ, RZ, R13 ;  /* 0x000000ffff057224 */ /* 0x004fe200078e000d */
[----:B------:R-:W-:Y:S01]  /*1ba90*/  MOV R3, 0x1 ;  /* 0x0000000100037802 */ /* 0x000fe20000000f00 */
[----:B----4-:R-:W-:Y:S01]  /*1baa0*/  IMAD.MOV.U32 R0, RZ, RZ, 0x181f ;  /* 0x0000181fff007424 */ /* 0x010fe200078e00ff */
[----:B------:R-:W-:-:S02]  /*1bab0*/  MOV R2, 0x1bad0 ;  /* 0x0001bad000027802 */ /* 0x000fc40000000f00 */
[----:B-1-3-5:R-:W-:Y:S05]  /*1bac0*/  CALL.REL.NOINC `($__internal_31_$__cuda_sm70_shflsync_idx_p) ;  /* 0x000011c000007944 */ /* 0x02afea0003c00000 */
[----:B------:R-:W-:Y:S01]  /*1bad0*/  IMAD.MOV.U32 R10, RZ, RZ, R0 ;  /* 0x000000ffff0a7224 */ /* 0x000fe200078e0000 */
[----:B------:R-:W-:Y:S01]  /*1bae0*/  MOV R3, 0x1 ;  /* 0x0000000100037802 */ /* 0x000fe20000000f00 */
[----:B------:R-:W-:Y:S01]  /*1baf0*/  IMAD.MOV.U32 R5, RZ, RZ, R15 ;  /* 0x000000ffff057224 */ /* 0x000fe200078e000f */
[----:B------:R-:W-:-:S02]  /*1bb00*/  MOV R0, 0x181f ;  /* 0x0000181f00007802 */ /* 0x000fc40000000f00 */
[----:B------:R-:W-:Y:S02]  /*1bb10*/  MOV R2, 0x1bb30 ;  /* 0x0001bb3000027802 */ /* 0x000fe40000000f00 */
[----:B------:R-:W-:Y:S05]  /*1bb20*/  CALL.REL.NOINC `($__internal_31_$__cuda_sm70_shflsync_idx_p) ;  /* 0x0000116000007944 */ /* 0x000fea0003c00000 */
[----:B------:R-:W-:Y:S05]  /*1bb30*/  BRA `(.L_x_1548) ;  /* 0xfffedc2000007947 */ /* 0x000fea000383ffff */
.L_x_1420:
[----:B-1----:R-:W-:Y:S01]  /*1bb40*/  IMAD.MOV.U32 R5, RZ, RZ, R13 ;  /* 0x000000ffff057224 */ /* 0x002fe200078e000d */
[----:B------:R-:W-:Y:S01]  /*1bb50*/  MOV R3, 0x2 ;  /* 0x0000000200037802 */ /* 0x000fe20000000f00 */
[----:B----4-:R-:W-:Y:S01]  /*1bb60*/  IMAD.MOV.U32 R0, RZ, RZ, 0x181f ;  /* 0x0000181fff007424 */ /* 0x010fe200078e00ff */
[----:B------:R-:W-:Y:S02]  /*1bb70*/  MOV R2, 0x1bb90 ;  /* 0x0001bb9000027802 */ /* 0x000fe40000000f00 */
[----:B--23-5:R-:W-:Y:S05]  /*1bb80*/  CALL.REL.NOINC `($__internal_31_$__cuda_sm70_shflsync_idx_p) ;  /* 0x0000110000007944 */ /* 0x02cfea0003c00000 */
[----:B------:R-:W-:Y:S01]  /*1bb90*/  MOV R10, R0 ;  /* 0x00000000000a7202 */ /* 0x000fe20000000f00 */
[----:B------:R-:W-:Y:S05]  /*1bba0*/  BRA `(.L_x_1549) ;  /* 0xfffedd1000007947 */ /* 0x000fea000383ffff */
.L_x_1421:
[----:B------:R-:W-:Y:S01]  /*1bbb0*/  IMAD.MOV.U32 R5, RZ, RZ, R15 ;  /* 0x000000ffff057224 */ /* 0x000fe200078e000f */
[----:B------:R-:W-:Y:S01]  /*1bbc0*/  MOV R3, 0x2 ;  /* 0x0000000200037802 */ /* 0x000fe20000000f00 */
[----:B----4-:R-:W-:Y:S01]  /*1bbd0*/  IMAD.MOV.U32 R0, RZ, RZ, 0x181f ;  /* 0x0000181fff007424 */ /* 0x010fe200078e00ff */
[----:B------:R-:W-:Y:S02]  /*1bbe0*/  MOV R2, 0x1bc00 ;  /* 0x0001bc0000027802 */ /* 0x000fe40000000f00 */
[----:B-123-5:R-:W-:Y:S05]  /*1bbf0*/  CALL.REL.NOINC `($__internal_31_$__cuda_sm70_shflsync_idx_p) ;  /* 0x0000109000007944 */ /* 0x02efea0003c00000 */
[----:B------:R-:W-:Y:S05]  /*1bc00*/  BRA `(.L_x_1550) ;  /* 0xfffedcd000007947 */ /* 0x000fea000383ffff */
.L_x_1424:
[----:B-1----:R-:W-:Y:S01]  /*1bc10*/  IMAD.MOV.U32 R5, RZ, RZ, R13 ;  /* 0x000000ffff057224 */ /* 0x002fe200078e000d */
[----:B------:R-:W-:Y:S01]  /*1bc20*/  MOV R3, 0x3 ;  /* 0x0000000300037802 */ /* 0x000fe20000000f00 */
[----:B------:R-:W-:Y:S01]  /*1bc30*/  IMAD.MOV.U32 R0, RZ, RZ, 0x181f ;  /* 0x0000181fff007424 */ /* 0x000fe200078e00ff */
[----:B------:R-:W-:-:S02]  /*1bc40*/  MOV R2, 0x1bc60 ;  /* 0x0001bc6000027802 */ /* 0x000fc40000000f00 */
[----:B--2345:R-:W-:Y:S05]  /*1bc50*/  CALL.REL.NOINC `($__internal_31_$__cuda_sm70_shflsync_idx_p) ;  /* 0x0000103000007944 */ /* 0x03cfea0003c00000 */
[----:B------:R-:W-:Y:S01]  /*1bc60*/  IMAD.MOV.U32 R10, RZ, RZ, R0 ;  /* 0x000000ffff0a7224 */ /* 0x000fe200078e0000 */
[----:B------:R-:W-:Y:S01]  /*1bc70*/  MOV R3, 0x3 ;  /* 0x0000000300037802 */ /* 0x000fe20000000f00 */
[----:B------:R-:W-:Y:S01]  /*1bc80*/  IMAD.MOV.U32 R5, RZ, RZ, R15 ;  /* 0x000000ffff057224 */ /* 0x000fe200078e000f */
[----:B------:R-:W-:-:S02]  /*1bc90*/  MOV R0, 0x181f ;  /* 0x0000181f00007802 */ /* 0x000fc40000000f00 */
[----:B------:R-:W-:Y:S02]  /*1bca0*/  MOV R2, 0x1bcc0 ;  /* 0x0001bcc000027802 */ /* 0x000fe40000000f00 */
[----:B------:R-:W-:Y:S05]  /*1bcb0*/  CALL.REL.NOINC `($__internal_31_$__cuda_sm70_shflsync_idx_p) ;  /* 0x00000fd000007944 */ /* 0x000fea0003c00000 */
[----:B------:R-:W-:Y:S05]  /*1bcc0*/  BRA `(.L_x_1551) ;  /* 0xfffedd8000007947 */ /* 0x000fea000383ffff */
.L_x_1483:
[----:B------:R-:W-:Y:S01]  /*1bcd0*/  IMAD.MOV.U32 R2, RZ, RZ, R203 ;  /* 0x000000ffff027224 */ /* 0x000fe200078e00cb */
[----:B------:R-:W-:Y:S01]  /*1bce0*/  MOV R7, 0x1f ;  /* 0x0000001f00077802 */ /* 0x000fe20000000f00 */
[----:B------:R-:W-:Y:S01]  /*1bcf0*/  IMAD.MOV.U32 R5, RZ, RZ, 0x2 ;  /* 0x00000002ff057424 */ /* 0x000fe200078e00ff */
[----:B------:R-:W-:Y:S02]  /*1bd00*/  MOV R6, 0xffffffff ;  /* 0xffffffff00067802 */ /* 0x000fe40000000f00 */
[----:B------:R-:W-:Y:S02]  /*1bd10*/  MOV R3, 0x1bd30 ;  /* 0x0001bd3000037802 */ /* 0x000fe40000000f00 */
[----:B------:R-:W-:Y:S05]  /*1bd20*/  CALL.REL.NOINC `($__internal_30_$__cuda_sm70_shflsync_bfly_p) ;  /* 0x00000f1000007944 */ /* 0x000fea0003c00000 */
[----:B------:R-:W-:Y:S01]  /*1bd30*/  FADD.FTZ R0, R203, R5 ;  /* 0x00000005cb007221 */ /* 0x000fe20000010000 */
[----:B------:R-:W-:Y:S02]  /*1bd40*/  MOV R5, 0x1 ;  /* 0x0000000100057802 */ /* 0x000fe40000000f00 */
[----:B------:R-:W-:Y:S02]  /*1bd50*/  MOV R3, 0x1bd80 ;  /* 0x0001bd8000037802 */ /* 0x000fe40000000f00 */
[----:B------:R-:W-:-:S02]  /*1bd60*/  MOV R2, R0 ;  /* 0x0000000000027202 */ /* 0x000fc40000000f00 */
[----:B------:R-:W-:Y:S05]  /*1bd70*/  CALL.REL.NOINC `($__internal_30_$__cuda_sm70_shflsync_bfly_p) ;  /* 0x00000ec000007944 */ /* 0x000fea0003c00000 */
[----:B------:R-:W-:Y:S01]  /*1bd80*/  FADD.FTZ R0, R0, R5 ;  /* 0x0000000500007221 */ /* 0x000fe20000010000 */
[----:B------:R-:W-:-:S02]  /*1bd90*/  MOV R2, R204 ;  /* 0x000000cc00027202 */ /* 0x000fc40000000f00 */
[----:B------:R-:W-:Y:S02]  /*1bda0*/  MOV R5, 0x2 ;  /* 0x0000000200057802 */ /* 0x000fe40000000f00 */
[----:B------:R-:W-:Y:S02]  /*1bdb0*/  MOV R3, 0x1bdd0 ;  /* 0x0001bdd000037802 */ /* 0x000fe40000000f00 */
[----:B------:R-:W-:Y:S05]  /*1bdc0*/  CALL.REL.NOINC `($__internal_30_$__cuda_sm70_shflsync_bfly_p) ;  /* 0x00000e7000007944 */ /* 0x000fea0003c00000 */
[----:B------:R-:W-:Y:S01]  /*1bdd0*/  FADD.FTZ R4, R204, R5 ;  /* 0x00000005cc047221 */ /* 0x000fe20000010000 */
[----:B------:R-:W-:Y:S02]  /*1bde0*/  MOV R5, 0x1 ;  /* 0x0000000100057802 */ /* 0x000fe40000000f00 */
[----:B------:R-:W-:Y:S02]  /*1bdf0*/  MOV R3, 0x1be20 ;  /* 0x0001be2000037802 */ /* 0x000fe40000000f00 */
[----:B------:R-:W-:Y:S02]  /*1be00*/  MOV R2, R4 ;  /* 0x0000000400027202 */ /* 0x000fe40000000f00 */
[----:B------:R-:W-:Y:S05]  /*1be10*/  CALL.REL.NOINC `($__internal_30_$__cuda_sm70_shflsync_bfly_p) ;  /* 0x00000e2000007944 */ /* 0x000fea0003c00000 */
[----:B------:R-:W-:Y:S01]  /*1be20*/  MOV R3, R5 ;  /* 0x0000000500037202 */ /* 0x000fe20000000f00 */
[----:B------:R-:W-:Y:S05]  /*1be30*/  BRA `(.L_x_1552) ;  /* 0xffff9e7000007947 */ /* 0x000fea000383ffff */
.L_x_1490:
[----:B--234-:R-:W-:Y:S01]  /*1be40*/  IMAD.MOV.U32 R5, RZ, RZ, R15 ;  /* 0x000000ffff057224 */ /* 0x01cfe200078e000f */
[----:B------:R-:W-:Y:S01]  /*1be50*/  MOV R3, RZ ;  /* 0x000000ff00037202 */ /* 0x000fe20000000f00 */
[----:B------:R-:W-:Y:S01]  /*1be60*/  IMAD.MOV.U32 R0, RZ, RZ, 0x181f ;  /* 0x0000181fff007424 */ /* 0x000fe200078e00ff */
[----:B------:R-:W-:-:S02]  /*1be70*/  MOV R2, 0x1be90 ;  /* 0x0001be9000027802 */ /* 0x000fc40000000f00 */
[----:B-1----:R-:W-:Y:S05]  /*1be80*/  CALL.REL.NOINC `($__internal_31_$__cuda_sm70_shflsync_idx_p) ;  /* 0x00000e0000007944 */ /* 0x002fea0003c00000 */
[----:B------:R-:W-:Y:S01]  /*1be90*/  MOV R12, R0 ;  /* 0x00000000000c7202 */ /* 0x000fe20000000f00 */
[----:B------:R-:W-:Y:S05]  /*1bea0*/  BRA `(.L_x_1553) ;  /* 0xffffbaa000007947 */ /* 0x000fea000383ffff */
.L_x_1491:
[----:B------:R-:W-:Y:S01]  /*1beb0*/  IMAD.MOV.U32 R5, RZ, RZ, R16 ;  /* 0x000000ffff057224 */ /* 0x000fe200078e0010 */
[----:B------:R-:W-:Y:S01]  /*1bec0*/  MOV R3, RZ ;  /* 0x000000ff00037202 */ /* 0x000fe20000000f00 */
[----:B------:R-:W-:Y:S01]  /*1bed0*/  IMAD.MOV.U32 R0, RZ, RZ, 0x181f ;  /* 0x0000181fff007424 */ /* 0x000fe200078e00ff */
[----:B------:R-:W-:-:S02]  /*1bee0*/  MOV R2, 0x1bf00 ;  /* 0x0001bf0000027802 */ /* 0x000fc40000000f00 */
[----:B-123--:R-:W-:Y:S05]  /*1bef0*/  CALL.REL.NOINC `($__internal_31_$__cuda_sm70_shflsync_idx_p) ;  /* 0x00000d9000007944 */ /* 0x00efea0003c00000 */
[----:B------:R-:W-:Y:S05]  /*1bf00*/  BRA `(.L_x_1554) ;  /* 0xffffba6000007947 */ /* 0x000fea000383ffff */
.L_x_1494:
[----:B------:R-:W-:Y:S01]  /*1bf10*/  IMAD.MOV.U32 R5, RZ, RZ, R15 ;  /* 0x000000ffff057224 */ /* 0x000fe200078e000f */
[----:B--2---:R-:W-:Y:S01]  /*1bf20*/  MOV R3, 0x1 ;  /* 0x0000000100037802 */ /* 0x004fe20000000f00 */
[----:B------:R-:W-:Y:S01]  /*1bf30*/  IMAD.MOV.U32 R0, RZ, RZ, 0x181f ;  /* 0x0000181fff007424 */ /* 0x000fe200078e00ff */
[----:B------:R-:W-:-:S02]  /*1bf40*/  MOV R2, 0x1bf60 ;  /* 0x0001bf6000027802 */ /* 0x000fc40000000f00 */
[----:B-1-34-:R-:W-:Y:S05]  /*1bf50*/  CALL.REL.NOINC `($__internal_31_$__cuda_sm70_shflsync_idx_p) ;  /* 0x00000d3000007944 */ /* 0x01afea0003c00000 */
[----:B------:R-:W-:Y:S01]  /*1bf60*/  IMAD.MOV.U32 R12, RZ, RZ, R0 ;  /* 0x000000ffff0c7224 */ /* 0x000fe200078e0000 */
[----:B------:R-:W-:Y:S01]  /*1bf70*/  MOV R3, 0x1 ;  /* 0x0000000100037802 */ /* 0x000fe20000000f00 */
[----:B------:R-:W-:Y:S01]  /*1bf80*/  IMAD.MOV.U32 R5, RZ, RZ, R16 ;  /* 0x000000ffff057224 */ /* 0x000fe200078e0010 */
[----:B------:R-:W-:-:S02]  /*1bf90*/  MOV R0, 0x181f ;  /* 0x0000181f00007802 */ /* 0x000fc40000000f00 */
[----:B------:R-:W-:Y:S02]  /*1bfa0*/  MOV R2, 0x1bfc0 ;  /* 0x0001bfc000027802 */ /* 0x000fe40000000f00 */
[----:B------:R-:W-:Y:S05]  /*1bfb0*/  CALL.REL.NOINC `($__internal_31_$__cuda_sm70_shflsync_idx_p) ;  /* 0x00000cd000007944 */ /* 0x000fea0003c00000 */
[----:B------:R-:W-:Y:S05]  /*1bfc0*/  BRA `(.L_x_1555) ;  /* 0xffffbb7000007947 */ /* 0x000fea000383ffff */
.L_x_1497:
[----:B------:R-:W-:Y:S01]  /*1bfd0*/  IMAD.MOV.U32 R5, RZ, RZ, R15 ;  /* 0x000000ffff057224 */ /* 0x000fe200078e000f */
[----:B--2---:R-:W-:Y:S01]  /*1bfe0*/  MOV R3, 0x2 ;  /* 0x0000000200037802 */ /* 0x004fe20000000f00 */
[----:B------:R-:W-:Y:S01]  /*1bff0*/  IMAD.MOV.U32 R0, RZ, RZ, 0x181f ;  /* 0x0000181fff007424 */ /* 0x000fe200078e00ff */
[----:B------:R-:W-:Y:S02]  /*1c000*/  MOV R2, 0x1c020 ;  /* 0x0001c02000027802 */ /* 0x000fe40000000f00 */
[----:B-1-34-:R-:W-:Y:S05]  /*1c010*/  CALL.REL.NOINC `($__internal_31_$__cuda_sm70_shflsync_idx_p) ;  /* 0x00000c7000007944 */ /* 0x01afea0003c00000 */
[----:B------:R-:W-:Y:S01]  /*1c020*/  MOV R12, R0 ;  /* 0x00000000000c7202 */ /* 0x000fe20000000f00 */
[----:B------:R-:W-:Y:S05]  /*1c030*/  BRA `(.L_x_1556) ;  /* 0xffffbc7000007947 */ /* 0x000fea000383ffff */
.L_x_1498:
[----:B------:R-:W-:Y:S01]  /*1c040*/  IMAD.MOV.U32 R5, RZ, RZ, R16 ;  /* 0x000000ffff057224 */ /* 0x000fe200078e0010 */
[----:B--2---:R-:W-:Y:S01]  /*1c050*/  MOV R3, 0x2 ;  /* 0x0000000200037802 */ /* 0x004fe20000000f00 */
[----:B------:R-:W-:Y:S01]  /*1c060*/  IMAD.MOV.U32 R0, RZ, RZ, 0x181f ;  /* 0x0000181fff007424 */ /* 0x000fe200078e00ff */
[----:B------:R-:W-:Y:S02]  /*1c070*/  MOV R2, 0x1c090 ;  /* 0x0001c09000027802 */ /* 0x000fe40000000f00 */
[----:B-1-34-:R-:W-:Y:S05]  /*1c080*/  CALL.REL.NOINC `($__internal_31_$__cuda_sm70_shflsync_idx_p) ;  /* 0x00000c0000007944 */ /* 0x01afea0003c00000 */
[----:B------:R-:W-:Y:S05]  /*1c090*/  BRA `(.L_x_1557) ;  /* 0xffffbc3000007947 */ /* 0x000fea000383ffff */
.L_x_1501:
[----:B------:R-:W-:Y:S01]  /*1c0a0*/  IMAD.MOV.U32 R5, RZ, RZ, R15 ;  /* 0x000000ffff057224 */ /* 0x000fe200078e000f */
[----:B---3--:R-:W-:Y:S01]  /*1c0b0*/  MOV R3, 0x3 ;  /* 0x0000000300037802 */ /* 0x008fe20000000f00 */
[----:B----4-:R-:W-:Y:S01]  /*1c0c0*/  IMAD.MOV.U32 R0, RZ, RZ, 0x181f ;  /* 0x0000181fff007424 */ /* 0x010fe200078e00ff */
[----:B------:R-:W-:-:S02]  /*1c0d0*/  MOV R2, 0x1c0f0 ;  /* 0x0001c0f000027802 */ /* 0x000fc40000000f00 */
[----:B-12---:R-:W-:Y:S05]  /*1c0e0*/  CALL.REL.NOINC `($__internal_31_$__cuda_sm70_shflsync_idx_p) ;  /* 0x00000ba000007944 */ /* 0x006fea0003c00000 */
[----:B------:R-:W-:Y:S01]  /*1c0f0*/  IMAD.MOV.U32 R10, RZ, RZ, R0 ;  /* 0x000000ffff0a7224 */ /* 0x000fe200078e0000 */
[----:B------:R-:W-:Y:S01]  /*1c100*/  MOV R3, 0x3 ;  /* 0x0000000300037802 */ /* 0x000fe20000000f00 */
[----:B------:R-:W-:Y:S01]  /*1c110*/  IMAD.MOV.U32 R5, RZ, RZ, R16 ;  /* 0x000000ffff057224 */ /* 0x000fe200078e0010 */
[----:B------:R-:W-:-:S02]  /*1c120*/  MOV R0, 0x181f ;  /* 0x0000181f00007802 */ /* 0x000fc40000000f00 */
[----:B------:R-:W-:Y:S02]  /*1c130*/  MOV R2, 0x1c150 ;  /* 0x0001c15000027802 */ /* 0x000fe40000000f00 */
[----:B------:R-:W-:Y:S05]  /*1c140*/  CALL.REL.NOINC `($__internal_31_$__cuda_sm70_shflsync_idx_p) ;  /* 0x00000b4000007944 */ /* 0x000fea0003c00000 */
[----:B------:R-:W-:Y:S05]  /*1c150*/  BRA `(.L_x_1558) ;  /* 0xffffbcf000007947 */ /* 0x000fea000383ffff */
.L_x_1503:
[----:B------:R-:W-:Y:S01]  /*1c160*/  IMAD.MOV.U32 R5, RZ, RZ, R16 ;  /* 0x000000ffff057224 */ /* 0x000fe200078e0010 */
[----:B------:R-:W-:Y:S01]  /*1c170*/  MOV R3, RZ ;  /* 0x000000ff00037202 */ /* 0x000fe20000000f00 */
[----:B------:R-:W-:Y:S01]  /*1c180*/  IMAD.MOV.U32 R0, RZ, RZ, 0x1c1f ;  /* 0x00001c1fff007424 */ /* 0x000fe200078e00ff */
[----:B------:R-:W-:Y:S02]  /*1c190*/  MOV R2, 0x1c1b0 ;  /* 0x0001c1b000027802 */ /* 0x000fe40000000f00 */
[----:B------:R-:W-:Y:S05]  /*1c1a0*/  CALL.REL.NOINC `($__internal_31_$__cuda_sm70_shflsync_idx_p) ;  /* 0x00000ae000007944 */ /* 0x000fea0003c00000 */
[----:B------:R-:W-:Y:S01]  /*1c1b0*/  MOV R4, R0 ;  /* 0x0000000000047202 */ /* 0x000fe20000000f00 */
[----:B------:R-:W-:Y:S05]  /*1c1c0*/  BRA `(.L_x_1559) ;  /* 0xffffc00000007947 */ /* 0x000fea000383ffff */
.L_x_1504:
[----:B------:R-:W-:Y:S01]  /*1c1d0*/  IMAD.MOV.U32 R5, RZ, RZ, R17 ;  /* 0x000000ffff057224 */ /* 0x000fe200078e0011 */
[----:B------:R-:W-:Y:S01]  /*1c1e0*/  MOV R3, RZ ;  /* 0x000000ff00037202 */ /* 0x000fe20000000f00 */
[----:B------:R-:W-:Y:S01]  /*1c1f0*/  IMAD.MOV.U32 R0, RZ, RZ, 0x1c1f ;  /* 0x00001c1fff007424 */ /* 0x000fe200078e00ff */
[----:B------:R-:W-:Y:S02]  /*1c200*/  MOV R2, 0x1c220 ;  /* 0x0001c22000027802 */ /* 0x000fe40000000f00 */
[----:B-12---:R-:W-:Y:S05]  /*1c210*/  CALL.REL.NOINC `($__internal_31_$__cuda_sm70_shflsync_idx_p) ;  /* 0x00000a7000007944 */ /* 0x006fea0003c00000 */
[----:B------:R-:W-:Y:S05]  /*1c220*/  BRA `(.L_x_1560) ;  /* 0xffffbfc000007947 */ /* 0x000fea000383ffff */
.L_x_1507:
[----:B------:R-:W-:Y:S01]  /*1c230*/  IMAD.MOV.U32 R5, RZ, RZ, R16 ;  /* 0x000000ffff057224 */ /* 0x000fe200078e0010 */
[----:B------:R-:W-:Y:S01]  /*1c240*/  MOV R3, 0x1 ;  /* 0x0000000100037802 */ /* 0x000fe20000000f00 */
[----:B----4-:R-:W-:Y:S01]  /*1c250*/  IMAD.MOV.U32 R0, RZ, RZ, 0x1c1f ;  /* 0x00001c1fff007424 */ /* 0x010fe200078e00ff */
[----:B------:R-:W-:-:S02]  /*1c260*/  MOV R2, 0x1c280 ;  /* 0x0001c28000027802 */ /* 0x000fc40000000f00 */
[----:B-123--:R-:W-:Y:S05]  /*1c270*/  CALL.REL.NOINC `($__internal_31_$__cuda_sm70_shflsync_idx_p) ;  /* 0x00000a1000007944 */ /* 0x00efea0003c00000 */
[----:B------:R-:W-:Y:S01]  /*1c280*/  IMAD.MOV.U32 R4, RZ, RZ, R0 ;  /* 0x000000ffff047224 */ /* 0x000fe200078e0000 */
[----:B------:R-:W-:Y:S01]  /*1c290*/  MOV R3, 0x1 ;  /* 0x0000000100037802 */ /* 0x000fe20000000f00 */
[----:B------:R-:W-:Y:S01]  /*1c2a0*/  IMAD.MOV.U32 R5, RZ, RZ, R17 ;  /* 0x000000ffff057224 */ /* 0x000fe200078e0011 */
[----:B------:R-:W-:-:S02]  /*1c2b0*/  MOV R0, 0x1c1f ;  /* 0x00001c1f00007802 */ /* 0x000fc40000000f00 */
[----:B------:R-:W-:Y:S02]  /*1c2c0*/  MOV R2, 0x1c2e0 ;  /* 0x0001c2e000027802 */ /* 0x000fe40000000f00 */
[----:B------:R-:W-:Y:S05]  /*1c2d0*/  CALL.REL.NOINC `($__internal_31_$__cuda_sm70_shflsync_idx_p) ;  /* 0x000009b000007944 */ /* 0x000fea0003c00000 */
[----:B------:R-:W-:Y:S05]  /*1c2e0*/  BRA `(.L_x_1561) ;  /* 0xffffcbf000007947 */ /* 0x000fea000383ffff */
.L_x_1511:
[----:B------:R-:W-:Y:S01]  /*1c2f0*/  IMAD.MOV.U32 R5, RZ, RZ, R13 ;  /* 0x000000ffff057224 */ /* 0x000fe200078e000d */
[----:B------:R-:W-:Y:S01]  /*1c300*/  MOV R3, RZ ;  /* 0x000000ff00037202 */ /* 0x000fe20000000f00 */
[----:B------:R-:W-:Y:S01]  /*1c310*/  IMAD.MOV.U32 R0, RZ, RZ, 0x181f ;  /* 0x0000181fff007424 */ /* 0x000fe200078e00ff */
[----:B------:R-:W-:Y:S02]  /*1c320*/  MOV R2, 0x1c340 ;  /* 0x0001c34000027802 */ /* 0x000fe40000000f00 */
[----:B------:R-:W-:Y:S05]  /*1c330*/  CALL.REL.NOINC `($__internal_31_$__cuda_sm70_shflsync_idx_p) ;  /* 0x0000095000007944 */ /* 0x000fea0003c00000 */
[----:B------:R-:W-:Y:S01]  /*1c340*/  MOV R12, R0 ;  /* 0x00000000000c7202 */ /* 0x000fe20000000f00 */
[----:B------:R-:W-:Y:S05]  /*1c350*/  BRA `(.L_x_1562) ;  /* 0xffffdfe000007947 */ /* 0x000fea000383ffff */
.L_x_1512:
[----:B------:R-:W-:Y:S01]  /*1c360*/  IMAD.MOV.U32 R5, RZ, RZ, R16 ;  /* 0x000000ffff057224 */ /* 0x000fe200078e0010 */
[----:B------:R-:W-:Y:S01]  /*1c370*/  MOV R3, RZ ;  /* 0x000000ff00037202 */ /* 0x000fe20000000f00 */
[----:B------:R-:W-:Y:S01]  /*1c380*/  IMAD.MOV.U32 R0, RZ, RZ, 0x181f ;  /* 0x0000181fff007424 */ /* 0x000fe200078e00ff */
[----:B------:R-:W-:Y:S02]  /*1c390*/  MOV R2, 0x1c3b0 ;  /* 0x0001c3b000027802 */ /* 0x000fe40000000f00 */
[----:B-12---:R-:W-:Y:S05]  /*1c3a0*/  CALL.REL.NOINC `($__internal_31_$__cuda_sm70_shflsync_idx_p) ;  /* 0x000008e000007944 */ /* 0x006fea0003c00000 */
[----:B------:R-:W-:Y:S05]  /*1c3b0*/  BRA `(.L_x_1563) ;  /* 0xffffdfa000007947 */ /* 0x000fea000383ffff */
.L_x_1515:
[----:B------:R-:W-:Y:S01]  /*1c3c0*/  IMAD.MOV.U32 R5, RZ, RZ, R13 ;  /* 0x000000ffff057224 */ /* 0x000fe200078e000d */
[----:B--2---:R-:W-:Y:S01]  /*1c3d0*/  MOV R3, 0x1 ;  /* 0x0000000100037802 */ /* 0x004fe20000000f00 */
[----:B----4-:R-:W-:Y:S01]  /*1c3e0*/  IMAD.MOV.U32 R0, RZ, RZ, 0x181f ;  /* 0x0000181fff007424 */ /* 0x010fe200078e00ff */
[----:B------:R-:W-:-:S02]  /*1c3f0*/  MOV R2, 0x1c410 ;  /* 0x0001c41000027802 */ /* 0x000fc40000000f00 */
[----:B-1-3--:R-:W-:Y:S05]  /*1c400*/  CALL.REL.NOINC `($__internal_31_$__cuda_sm70_shflsync_idx_p) ;  /* 0x0000088000007944 */ /* 0x00afea0003c00000 */
[----:B------:R-:W-:Y:S01]  /*1c410*/  IMAD.MOV.U32 R12, RZ, RZ, R0 ;  /* 0x000000ffff0c7224 */ /* 0x000fe200078e0000 */
[----:B------:R-:W-:Y:S01]  /*1c420*/  MOV R3, 0x1 ;  /* 0x0000000100037802 */ /* 0x000fe20000000f00 */
[----:B------:R-:W-:Y:S01]  /*1c430*/  IMAD.MOV.U32 R5, RZ, RZ, R16 ;  /* 0x000000ffff057224 */ /* 0x000fe200078e0010 */
[----:B------:R-:W-:-:S02]  /*1c440*/  MOV R0, 0x181f ;  /* 0x0000181f00007802 */ /* 0x000fc40000000f00 */
[----:B------:R-:W-:Y:S02]  /*1c450*/  MOV R2, 0x1c470 ;  /* 0x0001c47000027802 */ /* 0x000fe40000000f00 */
[----:B------:R-:W-:Y:S05]  /*1c460*/  CALL.REL.NOINC `($__internal_31_$__cuda_sm70_shflsync_idx_p) ;  /* 0x0000082000007944 */ /* 0x000fea0003c00000 */
[----:B------:R-:W-:Y:S05]  /*1c470*/  BRA `(.L_x_1564) ;  /* 0xffffe0c000007947 */ /* 0x000fea000383ffff */
.L_x_1518:
[----:B------:R-:W-:Y:S01]  /*1c480*/  IMAD.MOV.U32 R5, RZ, RZ, R13 ;  /* 0x000000ffff057224 */ /* 0x000fe200078e000d */
[----:B-1----:R-:W-:Y:S01]  /*1c490*/  MOV R3, 0x2 ;  /* 0x0000000200037802 */ /* 0x002fe20000000f00 */
[----:B----4-:R-:W-:Y:S01]  /*1c4a0*/  IMAD.MOV.U32 R0, RZ, RZ, 0x181f ;  /* 0x0000181fff007424 */ /* 0x010fe200078e00ff */
[----:B------:R-:W-:Y:S02]  /*1c4b0*/  MOV R2, 0x1c4d0 ;  /* 0x0001c4d000027802 */ /* 0x000fe40000000f00 */
[----:B--23--:R-:W-:Y:S05]  /*1c4c0*/  CALL.REL.NOINC `($__internal_31_$__cuda_sm70_shflsync_idx_p) ;  /* 0x000007c000007944 */ /* 0x00cfea0003c00000 */
[----:B------:R-:W-:Y:S01]  /*1c4d0*/  MOV R12, R0 ;  /* 0x00000000000c7202 */ /* 0x000fe20000000f00 */
[----:B------:R-:W-:Y:S05]  /*1c4e0*/  BRA `(.L_x_1565) ;  /* 0xffffe1c000007947 */ /* 0x000fea000383ffff */
.L_x_1519:
[----:B------:R-:W-:Y:S01]  /*1c4f0*/  IMAD.MOV.U32 R5, RZ, RZ, R16 ;  /* 0x000000ffff057224 */ /* 0x000fe200078e0010 */
[----:B------:R-:W-:Y:S01]  /*1c500*/  MOV R3, 0x2 ;  /* 0x0000000200037802 */ /* 0x000fe20000000f00 */
[----:B----4-:R-:W-:Y:S01]  /*1c510*/  IMAD.MOV.U32 R0, RZ, RZ, 0x181f ;  /* 0x0000181fff007424 */ /* 0x010fe200078e00ff */
[----:B------:R-:W-:Y:S02]  /*1c520*/  MOV R2, 0x1c540 ;  /* 0x0001c54000027802 */ /* 0x000fe40000000f00 */
[----:B-123--:R-:W-:Y:S05]  /*1c530*/  CALL.REL.NOINC `($__internal_31_$__cuda_sm70_shflsync_idx_p) ;  /* 0x0000075000007944 */ /* 0x00efea0003c00000 */
[----:B------:R-:W-:Y:S05]  /*1c540*/  BRA `(.L_x_1566) ;  /* 0xffffe18000007947 */ /* 0x000fea000383ffff */
.L_x_1522:
[----:B------:R-:W-:Y:S01]  /*1c550*/  IMAD.MOV.U32 R5, RZ, RZ, R13 ;  /* 0x000000ffff057224 */ /* 0x000fe200078e000d */
[----:B-1----:R-:W-:Y:S01]  /*1c560*/  MOV R3, 0x3 ;  /* 0x0000000300037802 */ /* 0x002fe20000000f00 */
[----:B------:R-:W-:Y:S01]  /*1c570*/  IMAD.MOV.U32 R0, RZ, RZ, 0x181f ;  /* 0x0000181fff007424 */ /* 0x000fe200078e00ff */
[----:B------:R-:W-:-:S02]  /*1c580*/  MOV R2, 0x1c5a0 ;  /* 0x0001c5a000027802 */ /* 0x000fc40000000f00 */
[----:B--234-:R-:W-:Y:S05]  /*1c590*/  CALL.REL.NOINC `($__internal_31_$__cuda_sm70_shflsync_idx_p) ;  /* 0x000006f000007944 */ /* 0x01cfea0003c00000 */
[----:B------:R-:W-:Y:S01]  /*1c5a0*/  IMAD.MOV.U32 R12, RZ, RZ, R0 ;  /* 0x000000ffff0c7224 */ /* 0x000fe200078e0000 */
[----:B------:R-:W-:Y:S01]  /*1c5b0*/  MOV R3, 0x3 ;  /* 0x0000000300037802 */ /* 0x000fe20000000f00 */
[----:B------:R-:W-:Y:S01]  /*1c5c0*/  IMAD.MOV.U32 R5, RZ, RZ, R16 ;  /* 0x000000ffff057224 */ /* 0x000fe200078e0010 */
[----:B------:R-:W-:-:S02]  /*1c5d0*/  MOV R0, 0x181f ;  /* 0x0000181f00007802 */ /* 0x000fc40000000f00 */
[----:B------:R-:W-:Y:S02]  /*1c5e0*/  MOV R2, 0x1c600 ;  /* 0x0001c60000027802 */ /* 0x000fe40000000f00 */
[----:B------:R-:W-:Y:S05]  /*1c5f0*/  CALL.REL.NOINC `($__internal_31_$__cuda_sm70_shflsync_idx_p) ;  /* 0x0000069000007944 */ /* 0x000fea0003c00000 */
[----:B------:R-:W-:Y:S05]  /*1c600*/  BRA `(.L_x_1567) ;  /* 0xffffe24000007947 */ /* 0x000fea000383ffff */
.L_x_1524:
[----:B------:R-:W-:Y:S01]  /*1c610*/  IMAD.MOV.U32 R5, RZ, RZ, R114 ;  /* 0x000000ffff057224 */ /* 0x000fe200078e0072 */
[----:B------:R-:W-:Y:S01]  /*1c620*/  MOV R3, RZ ;  /* 0x000000ff00037202 */ /* 0x000fe20000000f00 */
[----:B------:R-:W-:Y:S01]  /*1c630*/  IMAD.MOV.U32 R0, RZ, RZ, 0x1f ;  /* 0x0000001fff007424 */ /* 0x000fe200078e00ff */
[----:B------:R-:W-:Y:S02]  /*1c640*/  MOV R2, 0x1c660 ;  /* 0x0001c66000027802 */ /* 0x000fe40000000f00 */
[----:B---3--:R-:W-:Y:S05]  /*1c650*/  CALL.REL.NOINC `($__internal_31_$__cuda_sm70_shflsync_idx_p) ;  /* 0x0000063000007944 */ /* 0x008fea0003c00000 */
[----:B------:R-:W-:Y:S01]  /*1c660*/  MOV R9, R0 ;  /* 0x0000000000097202 */ /* 0x000fe20000000f00 */
[----:B------:R-:W-:Y:S05]  /*1c670*/  BRA `(.L_x_1568) ;  /* 0xffffe40000007947 */ /* 0x000fea000383ffff */
.L_x_1525:
[----:B------:R-:W-:Y:S01]  /*1c680*/  IMAD.MOV.U32 R5, RZ, RZ, R114 ;  /* 0x000000ffff057224 */ /* 0x000fe200078e0072 */
[----:B------:R-:W-:Y:S01]  /*1c690*/  MOV R3, 0x1 ;  /* 0x0000000100037802 */ /* 0x000fe20000000f00 */
[----:B------:R-:W-:Y:S01]  /*1c6a0*/  IMAD.MOV.U32 R0, RZ, RZ, 0x1f ;  /* 0x0000001fff007424 */ /* 0x000fe200078e00ff */
[----:B------:R-:W-:Y:S02]  /*1c6b0*/  MOV R2, 0x1c6d0 ;  /* 0x0001c6d000027802 */ /* 0x000fe40000000f00 */
[----:B-123--:R-:W-:Y:S05]  /*1c6c0*/  CALL.REL.NOINC `($__internal_31_$__cuda_sm70_shflsync_idx_p) ;  /* 0x000005c000007944 */ /* 0x00efea0003c00000 */
[----:B------:R-:W-:Y:S01]  /*1c6d0*/  MOV R8, R0 ;  /* 0x0000000000087202 */ /* 0x000fe20000000f00 */
[----:B------:R-:W-:Y:S05]  /*1c6e0*/  BRA `(.L_x_1569) ;  /* 0xffffe3b000007947 */ /* 0x000fea000383ffff */
.L_x_1526:
[----:B------:R-:W-:Y:S02]  /*1c6f0*/  MOV R2, 0x1 ;  /* 0x0000000100027802 */ /* 0x000fe40000000f00 */
[----:B------:R-:W-:-:S02]  /*1c700*/  MOV R3, 0x1c720 ;  /* 0x0001c72000037802 */ /* 0x000fc40000000f00 */
[----:B-12-4-:R-:W-:Y:S05]  /*1c710*/  CALL.REL.NOINC `($__internal_32_$__cuda_sm70_shflsync_up_p) ;  /* 0x000005c000007944 */ /* 0x016fea0003c00000 */
[----:B------:R-:W-:Y:S05]  /*1c720*/  BRA `(.L_x_1570) ;  /* 0xffffe4a000007947 */ /* 0x000fea000383ffff */
.L_x_1527:
[----:B------:R-:W-:Y:S02]  /*1c730*/  MOV R2, 0x2 ;  /* 0x0000000200027802 */ /* 0x000fe40000000f00 */
[----:B------:R-:W-:-:S02]  /*1c740*/  MOV R3, 0x1c760 ;  /* 0x0001c76000037802 */ /* 0x000fc40000000f00 */
[----:B-12---:R-:W-:Y:S05]  /*1c750*/  CALL.REL.NOINC `($__internal_32_$__cuda_sm70_shflsync_up_p) ;  /* 0x0000058000007944 */ /* 0x006fea0003c00000 */
        /* <DEDUP_REMOVED lines=23> */
.L_x_1531:
[----:B------:R-:W-:Y:S02]  /*1c8d0*/  MOV R2, 0x1 ;  /* 0x0000000100027802 */ /* 0x000fe40000000f00 */
[----:B------:R-:W-:Y:S02]  /*1c8e0*/  MOV R3, 0x1c900 ;  /* 0x0001c90000037802 */ /* 0x000fe40000000f00 */
[----:B------:R-:W-:Y:S05]  /*1c8f0*/  CALL.REL.NOINC `($__internal_32_$__cuda_sm70_shflsync_up_p) ;  /* 0x000003e000007944 */ /* 0x000fea0003c00000 */
[----:B------:R-:W-:Y:S01]  /*1c900*/  MOV R2, R4 ;  /* 0x0000000400027202 */ /* 0x000fe20000000f00 */
[----:B------:R-:W-:Y:S05]  /*1c910*/  BRA `(.L_x_1572) ;  /* 0xffffe51000007947 */ /* 0x000fea000383ffff */
.L_x_1532:
        /* <DEDUP_REMOVED lines=26> */
.L_x_1534:
[----:B------:R-:W-:Y:S02]  /*1cac0*/  SEL R0, RZ, 0x1, P0 ;  /* 0x00000001ff007807 */ /* 0x000fe40000000000 */
[----:B------:R-:W-:Y:S02]  /*1cad0*/  MOV R2, 0x1caf0 ;  /* 0x0001caf000027802 */ /* 0x000fe40000000f00 */
[----:B---3--:R-:W-:Y:S05]  /*1cae0*/  CALL.REL.NOINC `($__internal_33_$__cuda_sm70_votesync_ballot) ;  /* 0x0000026000007944 */ /* 0x008fea0003c00000 */
[----:B------:R-:W-:Y:S01]  /*1caf0*/  MOV R8, R0 ;  /* 0x0000000000087202 */ /* 0x000fe20000000f00 */
[----:B------:R-:W-:Y:S05]  /*1cb00*/  BRA `(.L_x_1574) ;  /* 0xffffe4b000007947 */ /* 0x000fea000383ffff */
.L_x_1535:
[----:B------:R-:W-:Y:S01]  /*1cb10*/  IMAD.MOV.U32 R5, RZ, RZ, R6 ;  /* 0x000000ffff057224 */ /* 0x000fe200078e0006 */
[----:B--2---:R-:W-:Y:S01]  /*1cb20*/  MOV R3, R11 ;  /* 0x0000000b00037202 */ /* 0x004fe20000000f00 */
[----:B------:R-:W-:Y:S01]  /*1cb30*/  IMAD.MOV.U32 R0, RZ, RZ, 0x1f ;  /* 0x0000001fff007424 */ /* 0x000fe200078e00ff */
[----:B------:R-:W-:Y:S02]  /*1cb40*/  MOV R2, 0x1cb60 ;  /* 0x0001cb6000027802 */ /* 0x000fe40000000f00 */
[----:B-1-3--:R-:W-:Y:S05]  /*1cb50*/  CALL.REL.NOINC `($__internal_31_$__cuda_sm70_shflsync_idx_p) ;  /* 0x0000013000007944 */ /* 0x00afea0003c00000 */
[----:B------:R-:W-:Y:S01]  /*1cb60*/  IMAD.MOV.U32 R6, RZ, RZ, R0 ;  /* 0x000000ffff067224 */ /* 0x000fe200078e0000 */
[----:B------:R-:W-:Y:S01]  /*1cb70*/  MOV R3, R11 ;  /* 0x0000000b00037202 */ /* 0x000fe20000000f00 */
[----:B------:R-:W-:Y:S01]  /*1cb80*/  IMAD.MOV.U32 R5, RZ, RZ, R7 ;  /* 0x000000ffff057224 */ /* 0x000fe200078e0007 */
[----:B------:R-:W-:Y:S02]  /*1cb90*/  MOV R0, 0x1f ;  /* 0x0000001f00007802 */ /* 0x000fe40000000f00 */
[----:B------:R-:W-:-:S02]  /*1cba0*/  MOV R2, 0x1cbc0 ;  /* 0x0001cbc000027802 */ /* 0x000fc40000000f00 */
[----:B------:R-:W-:Y:S05]  /*1cbb0*/  CALL.REL.NOINC `($__internal_31_$__cuda_sm70_shflsync_idx_p) ;  /* 0x000000d000007944 */ /* 0x000fea0003c00000 */
[----:B------:R-:W-:Y:S01]  /*1cbc0*/  MOV R7, R0 ;  /* 0x0000000000077202 */ /* 0x000fe20000000f00 */
[----:B------:R-:W-:Y:S05]  /*1cbd0*/  BRA `(.L_x_1575) ;  /* 0xffffe42000007947 */ /* 0x000fea000383ffff */
.L_x_1538:
[----:B------:R-:W-:Y:S01]  /*1cbe0*/  IMAD.MOV.U32 R5, RZ, RZ, R4 ;  /* 0x000000ffff057224 */ /* 0x000fe200078e0004 */
[----:B------:R-:W-:-:S02]  /*1cbf0*/  MOV R0, 0x1f ;  /* 0x0000001f00007802 */ /* 0x000fc40000000f00 */
[----:B------:R-:W-:Y:S02]  /*1cc00*/  MOV R2, 0x1cc20 ;  /* 0x0001cc2000027802 */ /* 0x000fe40000000f00 */
[----:B-1234-:R-:W-:Y:S05]  /*1cc10*/  CALL.REL.NOINC `($__internal_31_$__cuda_sm70_shflsync_idx_p) ;  /* 0x0000007000007944 */ /* 0x01efea0003c00000 */
[----:B------:R-:W-:Y:S01]  /*1cc20*/  MOV R12, R0 ;  /* 0x00000000000c7202 */ /* 0x000fe20000000f00 */
[----:B------:R-:W-:Y:S05]  /*1cc30*/  BRA `(.L_x_1537) ;  /* 0xffffe42000007947 */ /* 0x000fea000383ffff */
        .weak           $__internal_30_$__cuda_sm70_shflsync_bfly_p
        .type           $__internal_30_$__cuda_sm70_shflsync_bfly_p,@function
        .size           $__internal_30_$__cuda_sm70_shflsync_bfly_p,($__internal_31_$__cuda_sm70_shflsync_idx_p - $__internal_30_$__cuda_sm70_shflsync_bfly_p)
$__internal_30_$__cuda_sm70_shflsync_bfly_p:
[----:B------:R-:W-:Y:S04]  /*1cc40*/  WARPSYNC R6 ;  /* 0x0000000600007348 */ /* 0x000fe80003800000 */
[----:B------:R1:W2:Y:S02]  /*1cc50*/  SHFL.BFLY PT, R5, R2, R5, R7 ;  /* 0x0c00000502057389 */ /* 0x0002a400000e0007 */
[----:B-1----:R-:W-:Y:S02]  /*1cc60*/  MOV R2, R3 ;  /* 0x0000000300027202 */ /* 0x002fe40000000f00 */
[----:B------:R-:W-:-:S04]  /*1cc70*/  MOV R3, 0x0 ;  /* 0x0000000000037802 */ /* 0x000fc80000000f00 */
[----:B--2---:R-:W-:Y:S05]  /*1cc80*/  RET.REL.NODEC R2 `(_ZN7cutlass13device_kernelIN5flash19enable_sm80_to_sm89INS1_16FlashAttnFwdSm80INS1_25CollectiveMainloopFwdSm80ILi8ELi1ELb0EN4cute5tupleIJNS5_1CILi128EEENS7_ILi48EEENS7_ILi256EEEEEELi256ENS_10bfloat16_tEfNS_4arch4Sm80ELb0ELb0ELb1ELb1ELb0ELb1ELb1ELb1EEENS1_21CollectiveEpilogueFwdINS6_IJS8_SA_S9_EEENS6_IJNS7_ILi1EEESI_SI_EEESC_SE_Li256ELb1ELb1ELb1ELb0EEENS1_36VarlenDynamicPersistentTileSchedulerILi128ELi48ELi256ELi256ELb1ELb1ELb0ELb0ELb1ELb1EEEEEEEEEvNT_6ParamsE) ;  /* 0xfffe337002007950 */ /* 0x004fea0003c3ffff */
        .weak           $__internal_31_$__cuda_sm70_shflsync_idx_p
        .type           $__internal_31_$__cuda_sm70_shflsync_idx_p,@function
        .size           $__internal_31_$__cuda_sm70_shflsync_idx_p,($__internal_32_$__cuda_sm70_shflsync_up_p - $__internal_31_$__cuda_sm70_shflsync_idx_p)
$__internal_31_$__cuda_sm70_shflsync_idx_p:
[----:B------:R-:W-:-:S04]  /*1cc90*/  MOV R115, 0xffffffff ;  /* 0xffffffff00737802 */ /* 0x000fc80000000f00 */
[----:B------:R-:W-:Y:S04]  /*1cca0*/  WARPSYNC R115 ;  /* 0x0000007300007348 */ /* 0x000fe80003800000 */
[----:B------:R1:W2:Y:S02]  /*1ccb0*/  SHFL.IDX PT, R0, R5, R3, R0 ;  /* 0x0000000305007389 */ /* 0x0002a400000e0000 */
[----:B-1----:R-:W-:-:S04]  /*1ccc0*/  MOV R3, 0x0 ;  /* 0x0000000000037802 */ /* 0x002fc80000000f00 */
[----:B--2---:R-:W-:Y:S05]  /*1ccd0*/  RET.REL.NODEC R2 `(_ZN7cutlass13device_kernelIN5flash19enable_sm80_to_sm89INS1_16FlashAttnFwdSm80INS1_25CollectiveMainloopFwdSm80ILi8ELi1ELb0EN4cute5tupleIJNS5_1CILi128EEENS7_ILi48EEENS7_ILi256EEEEEELi256ENS_10bfloat16_tEfNS_4arch4Sm80ELb0ELb0ELb1ELb1ELb0ELb1ELb1ELb1EEENS1_21CollectiveEpilogueFwdINS6_IJS8_SA_S9_EEENS6_IJNS7_ILi1EEESI_SI_EEESC_SE_Li256ELb1ELb1ELb1ELb0EEENS1_36VarlenDynamicPersistentTileSchedulerILi128ELi48ELi256ELi256ELb1ELb1ELb0ELb0ELb1ELb1EEEEEEEEEvNT_6ParamsE) ;  /* 0xfffe332002007950 */ /* 0x004fea0003c3ffff */
        .weak           $__internal_32_$__cuda_sm70_shflsync_up_p
        .type           $__internal_32_$__cuda_sm70_shflsync_up_p,@function
        .size           $__internal_32_$__cuda_sm70_shflsync_up_p,($__internal_33_$__cuda_sm70_votesync_ballot - $__internal_32_$__cuda_sm70_shflsync_up_p)
$__internal_32_$__cuda_sm70_shflsync_up_p:
[----:B------:R-:W-:Y:S02]  /*1cce0*/  IMAD.MOV.U32 R4, RZ, RZ, RZ ;  /* 0x000000ffff047224 */ /* 0x000fe400078e00ff */
[----:B------:R-:W-:-:S04]  /*1ccf0*/  IMAD.MOV.U32 R10, RZ, RZ, -0x1 ;  /* 0xffffffffff0a7424 */ /* 0x000fc800078e00ff */
[----:B------:R-:W-:Y:S04]  /*1cd00*/  WARPSYNC R10 ;  /* 0x0000000a00007348 */ /* 0x000fe80003800000 */
[----:B------:R1:W2:Y:S02]  /*1cd10*/  SHFL.UP PT, R4, R0, R2, R4 ;  /* 0x0400000200047389 */ /* 0x0002a400000e0004 */
[----:B-1----:R-:W-:Y:S02]  /*1cd20*/  MOV R2, R3 ;  /* 0x0000000300027202 */ /* 0x002fe40000000f00 */
[----:B------:R-:W-:-:S04]  /*1cd30*/  MOV R3, 0x0 ;  /* 0x0000000000037802 */ /* 0x000fc80000000f00 */
[----:B--2---:R-:W-:Y:S05]  /*1cd40*/  RET.REL.NODEC R2 `(_ZN7cutlass13device_kernelIN5flash19enable_sm80_to_sm89INS1_16FlashAttnFwdSm80INS1_25CollectiveMainloopFwdSm80ILi8ELi1ELb0EN4cute5tupleIJNS5_1CILi128EEENS7_ILi48EEENS7_ILi256EEEEEELi256ENS_10bfloat16_tEfNS_4arch4Sm80ELb0ELb0ELb1ELb1ELb0ELb1ELb1ELb1EEENS1_21CollectiveEpilogueFwdINS6_IJS8_SA_S9_EEENS6_IJNS7_ILi1EEESI_SI_EEESC_SE_Li256ELb1ELb1ELb1ELb0EEENS1_36VarlenDynamicPersistentTileSchedulerILi128ELi48ELi256ELi256ELb1ELb1ELb0ELb0ELb1ELb1EEEEEEEEEvNT_6ParamsE) ;  /* 0xfffe32b002007950 */ /* 0x004fea0003c3ffff */
        .weak           $__internal_33_$__cuda_sm70_votesync_ballot
        .type           $__internal_33_$__cuda_sm70_votesync_ballot,@function
        .size           $__internal_33_$__cuda_sm70_votesync_ballot,(.L_x_5209 - $__internal_33_$__cuda_sm70_votesync_ballot)
$__internal_33_$__cuda_sm70_votesync_ballot:
[----:B------:R-:W-:Y:S01]  /*1cd50*/  ISETP.NE.U32.AND P0, PT, R0, 0x1, PT ;  /* 0x000000010000780c */ /* 0x000fe20003f05070 */
[----:B------:R-:W-:-:S04]  /*1cd60*/  IMAD.MOV.U32 R3, RZ, RZ, -0x1 ;  /* 0xffffffffff037424 */ /* 0x000fc800078e00ff */
[----:B------:R-:W-:Y:S08]  /*1cd70*/  WARPSYNC R3 ;  /* 0x0000000300007348 */ /* 0x000ff00003800000 */
[----:B------:R-:W-:-:S04]  /*1cd80*/  VOTE.ANY R0, PT, !P0 ;  /* 0x0000000000007806 */ /* 0x000fc800040e0100 */
[----:B------:R-:W-:Y:S01]  /*1cd90*/  LOP3.LUT R0, R0, R3, RZ, 0xc0, !PT ;  /* 0x0000000300007212 */ /* 0x000fe200078ec0ff */
[----:B------:R-:W-:-:S04]  /*1cda0*/  IMAD.MOV.U32 R3, RZ, RZ, 0x0 ;  /* 0x00000000ff037424 */ /* 0x000fc800078e00ff */
[----:B------:R-:W-:Y:S05]  /*1cdb0*/  RET.REL.NODEC R2 `(_ZN7cutlass13device_kernelIN5flash19enable_sm80_to_sm89INS1_16FlashAttnFwdSm80INS1_25CollectiveMainloopFwdSm80ILi8ELi1ELb0EN4cute5tupleIJNS5_1CILi128EEENS7_ILi48EEENS7_ILi256EEEEEELi256ENS_10bfloat16_tEfNS_4arch4Sm80ELb0ELb0ELb1ELb1ELb0ELb1ELb1ELb1EEENS1_21CollectiveEpilogueFwdINS6_IJS8_SA_S9_EEENS6_IJNS7_ILi1EEESI_SI_EEESC_SE_Li256ELb1ELb1ELb1ELb0EEENS1_36VarlenDynamicPersistentTileSchedulerILi128ELi48ELi256ELi256ELb1ELb1ELb0ELb0ELb1ELb1EEEEEEEEEvNT_6ParamsE) ;  /* 0xfffe324002007950 */ /* 0x000fea0003c3ffff */
.L_x_1576:
        /* <DEDUP_REMOVED lines=12> */
.L_x_5209:


//--------------------- .text._ZN7cutlass13device_kernelIN5flash19enable_sm80_to_sm89INS1_16FlashAttnFwdSm80INS1_25CollectiveMainloopFwdSm80ILi8ELi1ELb0EN4cute5tupleIJNS5_1CILi128EEENS7_ILi64EEENS7_ILi256EEEEEELi256ENS_10bfloat16_tEfNS_4arch4Sm80ELb0ELb1ELb1ELb0ELb0ELb0ELb1ELb1EEENS1_21CollectiveEpilogueFwdINS6_IJS8_SA_S9_EEENS6_IJNS7_ILi1EEESI_SI_EEESC_SE_Li256ELb0ELb1ELb1ELb0EEENS1_19SingleTileSchedulerILb0ELb1ELb1ELi128EEEEEEEEEvNT_6ParamsE --------------------------
	.section	.text._ZN7cutlass13device_kernelIN5flash19enable_sm80_to_sm89INS1_16FlashAttnFwdSm80INS1_25CollectiveMainloopFwdSm80ILi8ELi1ELb0EN4cute5tupleIJNS5_1CILi128EEENS7_ILi64EEENS7_ILi256EEEEEELi256ENS_10bfloat16_tEfNS_4arch4Sm80ELb0ELb1ELb1ELb0ELb0ELb0ELb1ELb1EEENS1_21CollectiveEpilogueFwdINS6_IJS8_SA_S9_EEENS6_IJNS7_ILi1EEESI_SI_EEESC_SE_Li256ELb0ELb1ELb1ELb0EEENS1_19SingleTileSchedulerILb0ELb1ELb1ELi128EEEEEEEEEvNT_6ParamsE,"ax",@progbits
	.sectioninfo	@"SHI_REGISTERS=255"
	.align	128
.text._ZN7cutlass13device_kernelIN5flash19enable_sm80_to_sm89INS1_16FlashAttnFwdSm80INS1_25CollectiveMainloopFwdSm80ILi8ELi1ELb0EN4cute5tupleIJNS5_1CILi128EEENS7_ILi64EEENS7_ILi256EEEEEELi256ENS_10bfloat16_tEfNS_4arch4Sm80ELb0ELb1ELb1ELb0ELb0ELb0ELb1ELb1EEENS1_21CollectiveEpilogueFwdINS6_IJS8_SA_S9_EEENS6_IJNS7_ILi1EEESI_SI_EEESC_SE_Li256ELb0ELb1ELb1ELb0EEENS1_19SingleTileSchedulerILb0ELb1ELb1ELi128EEEEEEEEEvNT_6ParamsE:
        .type           _ZN7cutlass13device_kernelIN5flash19enable_sm80_to_sm89INS1_16FlashAttnFwdSm80INS1_25CollectiveMainloopFwdSm80ILi8ELi1ELb0EN4cute5tupleIJNS5_1CILi128EEENS7_ILi64EEENS7_ILi256EEEEEELi256ENS_10bfloat16_tEfNS_4arch4Sm80ELb0ELb1ELb1ELb0ELb0ELb0ELb1ELb1EEENS1_21CollectiveEpilogueFwdINS6_IJS8_SA_S9_EEENS6_IJNS7_ILi1EEESI_SI_EEESC_SE_Li256ELb0ELb1ELb1ELb0EEENS1_19SingleTileSchedulerILb0ELb1ELb1ELi128EEEEEEEEEvNT_6ParamsE,@function
        .size           _ZN7cutlass13device_kernelIN5flash19enable_sm80_to_sm89INS1_16FlashAttnFwdSm80INS1_25CollectiveMainloopFwdSm80ILi8ELi1ELb0EN4cute5tupleIJNS5_1CILi128EEENS7_ILi64EEENS7_ILi256EEEEEELi256ENS_10bfloat16_tEfNS_4arch4Sm80ELb0ELb1ELb1ELb0ELb0ELb0ELb1ELb1EEENS1_21CollectiveEpilogueFwdINS6_IJS8_SA_S9_EEENS6_IJNS7_ILi1EEESI_SI_EEESC_SE_Li256ELb0ELb1ELb1ELb0EEENS1_19SingleTileSchedulerILb0ELb1ELb1ELi128EEEEEEEEEvNT_6ParamsE,(.L_x_5214 - _ZN7cutlass13device_kernelIN5flash19enable_sm80_to_sm89INS1_16FlashAttnFwdSm80INS1_25CollectiveMainloopFwdSm80ILi8ELi1ELb0EN4cute5tupleIJNS5_1CILi128EEENS7_ILi64EEENS7_ILi256EEEEEELi256ENS_10bfloat16_tEfNS_4arch4Sm80ELb0ELb1ELb1ELb0ELb0ELb0ELb1ELb1EEENS1_21CollectiveEpilogueFwdINS6_IJS8_SA_S9_EEENS6_IJNS7_ILi1EEESI_SI_EEESC_SE_Li256ELb0ELb1ELb1ELb0EEENS1_19SingleTileSchedulerILb0ELb1ELb1ELi128EEEEEEEEEvNT_6ParamsE)
        .other          _ZN7cutlass13device_kernelIN5flash19enable_sm80_to_sm89INS1_16FlashAttnFwdSm80INS1_25CollectiveMainloopFwdSm80ILi8ELi1ELb0EN4cute5tupleIJNS5_1CILi128EEENS7_ILi64EEENS7_ILi256EEEEEELi256ENS_10bfloat16_tEfNS_4arch4Sm80ELb0ELb1ELb1ELb0ELb0ELb0ELb1ELb1EEENS1_21CollectiveEpilogueFwdINS6_IJS8_SA_S9_EEENS6_IJNS7_ILi1EEESI_SI_EEESC_SE_Li256ELb0ELb1ELb1ELb0EEENS1_19SingleTileSchedulerILb0ELb1ELb1ELi128EEEEEEEEEvNT_6ParamsE,@"STO_CUDA_ENTRY STV_DEFAULT"
_ZN7cutlass13device_kernelIN5flash19enable_sm80_to_sm89INS1_16FlashAttnFwdSm80INS1_25CollectiveMainloopFwdSm80ILi8ELi1ELb0EN4cute5tupleIJNS5_1CILi128EEENS7_ILi64EEENS7_ILi256EEEEEELi256ENS_10bfloat16_tEfNS_4arch4Sm80ELb0ELb1ELb1ELb0ELb0ELb0ELb1ELb1EEENS1_21CollectiveEpilogueFwdINS6_IJS8_SA_S9_EEENS6_IJNS7_ILi1EEESI_SI_EEESC_SE_Li256ELb0ELb1ELb1ELb0EEENS1_19SingleTileSchedulerILb0ELb1ELb1ELi128EEEEEEEEEvNT_6ParamsE:
        /* <DEDUP_REMOVED lines=18> */
.L_x_1577:
[----:B---3--:R-:W-:Y:S02]  /*0120*/  ULDC.64 UR4, c[0x0][0x550] ;  /* 0x0001540000047ab9 */ /* 0x008fe40000000a00 */
[----:B------:R-:W-:Y:S02]  /*0130*/  UISETP.NE.AND UP0, UPT, UR4, 0x1, UPT ;  /* 0x000000010400788c */ /* 0x000fe4000bf05270 */
[----:B------:R-:W-:-:S02]  /*0140*/  UIMAD.WIDE.U32 UR8, UR6, UR5, URZ ;  /* 0x00000005060872a5 */ /* 0x000fc4000f8e003f */
[----:B------:R-:W-:Y:S02]  /*0150*/  ULDC UR4, c[0x0][0x558] ;  /* 0x0001560000047ab9 */ /* 0x000fe40000000800 */
[----:B------:R-:W-:-:S05]  /*0160*/  UMOV UR10, UR6 ;  /* 0x00000006000a7c82 */ /* 0x000fca0008000000 */
[----:B------:R-:W-:-:S03]  /*0170*/  @UP0 USHF.R.U32.HI UR10, URZ, UR4, UR9 ;  /* 0x000000043f0a0299 */ /* 0x000fc60008011609 */
.L_x_1578:
        /* <DEDUP_REMOVED lines=14> */
[----:B------:R-:W-:Y:S02]  /*0260*/  UIADD3 UR13, UR11, -UR13, URZ ;  /* 0x8000000d0b0d7290 */ /* 0x000fe4000fffe03f */
[----:B------:R-:W-:Y:S02]  /*0270*/  ULDC UR5, c[0x0][0x1d0] ;  /* 0x0000740000057ab9 */ /* 0x000fe40000000800 */
[----:B-1----:R-:W-:-:S04]  /*0280*/  USHF.L.U32 UR9, UR8, 0x7, URZ ;  /* 0x0000000708097899 */ /* 0x002fc8000800063f */
[----:B------:R-:W-:-:S04]  /*0290*/  @UP2 UIADD3 UR14, UR9, 0x7f, URZ ;  /* 0x0000007f090e2890 */ /* 0x000fc8000fffe03f */
[----:B------:R-:W-:Y:S02]  /*02a0*/  UIMAD.WIDE.U32 UR14, UR14, UR6, URZ ;  /* 0x000000060e0e72a5 */ /* 0x000fe4000f8e003f */
[----:B------:R-:W-:Y:S02]  /*02b0*/  UIADD3 UR6, UR9, 0x7f, URZ ;  /* 0x0000007f09067890 */ /* 0x000fe4000fffe03f */
[----:B------:R-:W-:-:S04]  /*02c0*/  @UP2 USHF.R.U32.HI UR6, URZ, UR7, UR15 ;  /* 0x000000073f062299 */ /* 0x000fc8000801160f */
        /* <DEDUP_REMOVED lines=14> */
.L_x_1580:
[----:B------:R-:W-:Y:S02]  /*03b0*/  ULDC UR4, c[0x0][0x32c] ;  /* 0x0000cb0000047ab9 */ /* 0x000fe40000000800 */
[----:B------:R-:W-:-:S03]  /*03c0*/  UISETP.NE.AND UP0, UPT, UR11, UR4, UPT ;  /* 0x000000040b00728c */ /* 0x000fc6000bf05270 */
[----:B------:R-:W-:Y:S02]  /*03d0*/  ULDC.64 UR4, c[0x0][0x330] ;  /* 0x0000cc0000047ab9 */ /* 0x000fe40000000a00 */
[----:B------:R-:W-:-:S06]  /*03e0*/  UIMAD.WIDE.U32 UR14, UR7, UR4, URZ ;  /* 0x00000004070e72a5 */ /* 0x000fcc000f8e003f */
[----:B------:R-:W-:Y:S02]  /*03f0*/  @UP0 USHF.R.U32.HI UR7, URZ, UR5, UR15 ;  /* 0x000000053f070299 */ /* 0x000fe4000801160f */
.L_x_1581:
[----:B------:R-:W-:Y:S02]  /*0400*/  ULDC UR4, c[0x0][0x32c] ;  /* 0x0000cb0000047ab9 */ /* 0x000fe40000000800 */
[----:B------:R-:W-:-:S04]  /*0410*/  UIMAD UR4, UR7, UR4, UR4 ;  /* 0x00000004070472a4 */ /* 0x000fc8000f8e0204 */
[----:B------:R-:W-:-:S04]  /*0420*/  UISETP.LT.AND UP0, UPT, UR6, UR4, UPT ;  /* 0x000000040600728c */ /* 0x000fc8000bf01270 */
[----:B------:R-:W-:-:S03]  /*0430*/  USEL UR6, UR6, UR4, UP0 ;  /* 0x0000000406067287 */ /* 0x000fc60008000000 */
.L_x_1579:
[----:B------:R-:W-:Y:S01]  /*0440*/  ULDC.64 UR4, c[0x0][0x2c8] ;  /* 0x0000b20000047ab9 */ /* 0x000fe20000000a00 */
[----:B------:R-:W-:Y:S01]  /*0450*/  PLOP3.LUT P0, PT, PT, PT, UP1, 0x40, 0x0 ;  /* 0x000000000000781c */ /* 0x000fe20003f0e818 */
[----:B------:R-:W-:Y:S02]  /*0460*/  UMOV UR7, 0x3f ;  /* 0x0000003f00077882 */ /* 0x000fe40000000000 */
[----:B------:R-:W-:Y:S02]  /*0470*/  ULDC UR11, c[0x0][0x1d0] ;  /* 0x00007400000b7ab9 */ /* 0x000fe40000000800 */
[----:B------:R-:W-:Y:S02]  /*0480*/  UIMAD.WIDE.U32 UR14, UR9, UR4, URZ ;  /* 0x00000004090e72a5 */ /* 0x000fe4000f8e003f */
[----:B------:R-:W-:Y:S02]  /*0490*/  UIADD3 UR6, UR6, 0x3f, URZ ;  /* 0x0000003f06067890 */ /* 0x000fe4000fffe03f */
[----:B------:R-:W-:-:S02]  /*04a0*/  UIADD3 UR7, UR7, UR11, URZ ;  /* 0x0000000b07077290 */ /* 0x000fc4000fffe03f */
[----:B------:R-:W-:Y:S02]  /*04b0*/  UMOV UR4, UR9 ;  /* 0x0000000900047c82 */ /* 0x000fe40008000000 */
[----:B------:R-:W-:Y:S02]  /*04c0*/  @UP2 USHF.R.U32.HI UR4, URZ, UR5, UR15 ;  /* 0x000000053f042299 */ /* 0x000fe4000801160f */
[----:B------:R-:W-:Y:S02]  /*04d0*/  ULDC UR13, c[0x0][0x168] ;  /* 0x00005a00000d7ab9 */ /* 0x000fe40000000800 */
[----:B------:R-:W-:Y:S02]  /*04e0*/  USHF.R.S32.HI UR15, URZ, 0x1f, UR6 ;  /* 0x0000001f3f0f7899 */ /* 0x000fe40008011406 */
[----:B------:R-:W-:Y:S02]  /*04f0*/  USHF.R.S32.HI UR14, URZ, 0x1f, UR7 ;  /* 0x0000001f3f0e7899 */ /* 0x000fe40008011407 */
[----:B------:R-:W-:-:S02]  /*0500*/  UIADD3 UR11, UR11, -UR13, URZ ;  /* 0x8000000d0b0b7290 */ /* 0x000fc4000fffe03f */
[----:B------:R-:W-:Y:S02]  /*0510*/  ULEA.HI UR6, UR15, UR6, URZ, 0x6 ;  /* 0x000000060f067291 */ /* 0x000fe4000f8f303f */
[----:B------:R-:W-:Y:S02]  /*0520*/  ULEA.HI UR14, UR14, UR7, URZ, 0x6 ;  /* 0x000000070e0e7291 */ /* 0x000fe4000f8f303f */
[----:B------:R-:W-:Y:S02]  /*0530*/  UIADD3 UR4, UR11, UR4, URZ ;  /* 0x000000040b047290 */ /* 0x000fe4000fffe03f */
[----:B------:R-:W-:Y:S02]  /*0540*/  ULDC UR5, c[0x0][0x324] ;  /* 0x0000c90000057ab9 */ /* 0x000fe40000000800 */
[----:B------:R-:W-:Y:S02]  /*0550*/  USHF.R.S32.HI UR6, URZ, 0x6, UR6 ;  /* 0x000000063f067899 */ /* 0x000fe40008011406 */
[----:B------:R-:W-:-:S02]  /*0560*/  USHF.R.S32.HI UR14, URZ, 0x6, UR14 ;  /* 0x000000063f0e7899 */ /* 0x000fc4000801140e */
[----:B------:R-:W-:Y:S02]  /*0570*/  UIADD3 UR5, UR4, -UR5, URZ ;  /* 0x8000000504057290 */ /* 0x000fe4000fffe03f */
[----:B------:R-:W-:-:S04]  /*0580*/  UISETP.LT.AND UP0, UPT, UR14, UR6, UPT ;  /* 0x000000060e00728c */ /* 0x000fc8000bf01270 */
[----:B------:R-:W-:Y:S01]  /*0590*/  USEL UR6, UR14, UR6, UP0 ;  /* 0x000000060e067287 */ /* 0x000fe20008000000 */
[----:B------:R-:W-:Y:S01]  /*05a0*/  MOV R2, UR5 ;  /* 0x0000000500027c02 */ /* 0x000fe20008000f00 */
[----:B------:R-:W-:Y:S05]  /*05b0*/  @P0 BRA `(.L_x_1582) ;  /* 0x0000010000000947 */ /* 0x000fea0003800000 */
[----:B------:R-:W-:-:S04]  /*05c0*/  MOV R0, UR4 ;  /* 0x0000000400007c02 */ /* 0x000fc80008000f00 */
        /* <DEDUP_REMOVED lines=9> */
.L_x_1583:
[----:B------:R-:W-:-:S04]  /*0660*/  MOV R3, c[0x0][0x32c] ;  /* 0x0000cb0000037a02 */ /* 0x000fc80000000f00 */
[----:B------:R-:W-:-:S13]  /*0670*/  ISETP.NE.AND P0, PT, R3, 0x1, PT ;  /* 0x000000010300780c */ /* 0x000fda0003f05270 */
[----:B------:R-:W-:-:S05]  /*0680*/  @P0 IMAD.HI.U32 R3, R0, c[0x0][0x330], RZ ;  /* 0x0000cc0000030a27 */ /* 0x000fca00078e00ff */
[----:B------:R-:W-:-:S05]  /*0690*/  @P0 SHF.R.U32.HI R0, RZ, c[0x0][0x334], R3 ;  /* 0x0000cd00ff000a19 */ /* 0x000fca0000011603 */
.L_x_1584:
[----:B------:R-:W-:-:S05]  /*06a0*/  IMAD R0, R0, c[0x0][0x32c], RZ ;  /* 0x0000cb0000007a24 */ /* 0x000fca00078e02ff */
[----:B------:R-:W-:-:S04]  /*06b0*/  IMNMX R2, R2, R0, !PT ;  /* 0x0000000002027217 */ /* 0x000fc80007800200 */
.L_x_1582:
[----:B------:R-:W-:Y:S01]  /*06c0*/  SHF.R.S32.HI R0, RZ, 0x1f, R2 ;  /* 0x0000001fff007819 */ /* 0x000fe20000011402 */
[----:B------:R-:W-:Y:S02]  /*06d0*/  USHF.R.U32.HI UR5, URZ, 0x10, UR12 ;  /* 0x000000103f057899 */ /* 0x000fe4000801160c */
[----:B------:R-:W-:Y:S01]  /*06e0*/  ULDC UR4, c[0x0][0x338] ;  /* 0x0000ce0000047ab9 */ /* 0x000fe20000000800 */
[----:B------:R-:W-:Y:S01]  /*06f0*/  LEA.HI R0, R0, R2, RZ, 0x6 ;  /* 0x0000000200007211 */ /* 0x000fe200078f30ff */
[----:B------:R-:W-:-:S03]  /*0700*/  UISETP.NE.AND UP0, UPT, UR5, URZ, UPT ;  /* 0x0000003f0500728c */ /* 0x000fc6000bf05270 */
[----:B------:R-:W-:Y:S01]  /*0710*/  SHF.R.S32.HI R0, RZ, 0x6, R0 ;  /* 0x00000006ff007819 */ /* 0x000fe20000011400 */
[----:B------:R-:W-:-:S03]  /*0720*/  USEL UR4, UR5, UR4, UP0 ;  /* 0x0000000405047287 */ /* 0x000fc60008000000 */
[----:B------:R-:W-:Y:S01]  /*0730*/  IMNMX R9, RZ, R0, !PT ;  /* 0x00000000ff097217 */ /* 0x000fe20007800200 */
[----:B------:R-:W-:-:S03]  /*0740*/  IMAD.MOV.U32 R0, RZ, RZ, RZ ;  /* 0x000000ffff007224 */ /* 0x000fc600078e00ff */
[----:B------:R-:W-:-:S13]  /*0750*/  ISETP.LT.AND P0, PT, R9, UR6, PT ;  /* 0x0000000609007c0c */ /* 0x000fda000bf01270 */
[----:B------:R-:W-:Y:S05]  /*0760*/  @!P0 BRA `(.L_x_1585) ;  /* 0x000001f000008947 */ /* 0x000fea0003800000 */
[----:B------:R-:W-:Y:S01]  /*0770*/  IMAD.U32 R5, RZ, RZ, UR4 ;  /* 0x00000004ff057e24 */ /* 0x000fe2000f8e00ff */
[----:B------:R-:W-:-:S04]  /*0780*/  UIADD3 UR5, UR4, -0x1, UR6 ;  /* 0xffffffff04057890 */ /* 0x000fc8000fffe006 */
[----:B------:R-:W-:Y:S02]  /*0790*/  IABS R0, R5 ;  /* 0x0000000500007213 */ /* 0x000fe40000000000 */
[----:B------:R-:W-:-:S03]  /*07a0*/  IADD3 R8, -R9, UR5, RZ ;  /* 0x0000000509087c10 */ /* 0x000fc6000fffe1ff */
        /* <DEDUP_REMOVED lines=11> */
[----:B------:R-:W-:-:S04]  /*0860*/  IMAD.MOV R6, RZ, RZ, -R0 ;  /* 0x000000ffff067224 */ /* 0x000fc800078e0a00 */
        /* <DEDUP_REMOVED lines=9> */
[----:B------:R-:W-:Y:S02]  /*0900*/  LOP3.LUT R2, R8, UR4, RZ, 0x3c, !PT ;  /* 0x0000000408027c12 */ /* 0x000fe4000f8e3cff */
[----:B------:R-:W-:Y:S02]  /*0910*/  ISETP.NE.AND P1, PT, RZ, UR4, PT ;  /* 0x00000004ff007c0c */ /* 0x000fe4000bf25270 */
[----:B------:R-:W-:-:S07]  /*0920*/  ISETP.GE.AND P0, PT, R2, RZ, PT ;  /* 0x000000ff0200720c */ /* 0x000fce0003f06270 */
[----:B------:R-:W-:-:S06]  /*0930*/  @P2 IADD3 R0, R0, 0x1, RZ ;  /* 0x0000000100002810 */ /* 0x000fcc0007ffe0ff */
[----:B------:R-:W-:Y:S01]  /*0940*/  @!P0 IMAD.MOV R0, RZ, RZ, -R0 ;  /* 0x000000ffff008224 */ /* 0x000fe200078e0a00 */
[----:B------:R-:W-:Y:S02]  /*0950*/  @!P1 LOP3.LUT R0, RZ, UR4, RZ, 0x33, !PT ;  /* 0x00000004ff009c12 */ /* 0x000fe4000f8e33ff */
.L_x_1585:
[----:B------:R-:W-:Y:S01]  /*0960*/  ULOP3.LUT UR12, UR12, 0xffff, URZ, 0xc0, !UPT ;  /* 0x0000ffff0c0c7892 */ /* 0x000fe2000f8ec03f */
[----:B------:R-:W-:Y:S01]  /*0970*/  PLOP3.LUT P2, PT, PT, PT, PT, 0x80, 0x0 ;  /* 0x000000000000781c */ /* 0x000fe20003f4f070 */
[----:B------:R-:W-:Y:S01]  /*0980*/  IMAD.MOV.U32 R18, RZ, RZ, RZ ;  /* 0x000000ffff127224 */ /* 0x000fe200078e00ff */
[----:B------:R-:W-:Y:S01]  /*0990*/  MOV R17, RZ ;  /* 0x000000ff00117202 */ /* 0x000fe20000000f00 */
[----:B------:R-:W-:Y:S01]  /*09a0*/  CS2R R116, SRZ ;  /* 0x0000000000747805 */ /* 0x000fe2000001ff00 */
[----:B------:R-:W-:Y:S01]  /*09b0*/  CS2R R114, SRZ ;  /* 0x0000000000727805 */ /* 0x000fe2000001ff00 */
[----:B------:R-:W-:Y:S01]  /*09c0*/  IMAD R231, R0, UR12, R9 ;  /* 0x0000000c00e77c24 */ /* 0x000fe2000f8e0209 */
[----:B------:R-:W-:Y:S01]  /*09d0*/  ULDC.64 UR12, c[0x0][0x118] ;  /* 0x00004600000c7ab9 */ /* 0x000fe20000000a00 */
[----:B------:R-:W-:Y:S01]  /*09e0*/  CS2R R112, SRZ ;  /* 0x0000000000707805 */ /* 0x000fe2000001ff00 */
[----:B------:R-:W-:Y:S01]  /*09f0*/  CS2R R110, SRZ ;  /* 0x00000000006e7805 */ /* 0x000fe2000001ff00 */
[----:B------:R-:W-:Y:S01]  /*0a00*/  IMAD.IADD R0, R231, 0x1, R0 ;  /* 0x00000001e7007824 */ /* 0x000fe200078e0200 */
[----:B------:R-:W-:Y:S01]  /*0a10*/  CS2R R108, SRZ ;  /* 0x00000000006c7805 */ /* 0x000fe2000001ff00 */
[----:B------:R-:W-:Y:S01]  /*0a20*/  CS2R R106, SRZ ;  /* 0x00000000006a7805 */ /* 0x000fe2000001ff00 */
[----:B------:R-:W-:Y:S01]  /*0a30*/  CS2R R104, SRZ ;  /* 0x0000000000687805 */ /* 0x000fe2000001ff00 */
[----:B------:R-:W-:Y:S01]  /*0a40*/  CS2R R102, SRZ ;  /* 0x0000000000667805 */ /* 0x000fe2000001ff00 */
[----:B------:R-:W-:Y:S01]  /*0a50*/  IMNMX R172, R0, UR6, PT ;  /* 0x0000000600ac7c17 */ /* 0x000fe2000b800200 */
        /* <DEDUP_REMOVED lines=59> */
[----:B------:R-:W-:Y:S01]  /*0e10*/  USHF.R.S32.HI UR14, URZ, 0x1f, UR10 ;  /* 0x0000001f3f0e7899 */ /* 0x000fe2000801140a */
[----:B------:R-:W-:Y:S01]  /*0e20*/  SHF.R.S32.HI R124, RZ, 0x1f, R132 ;  /* 0x0000001fff7c7819 */ /* 0x000fe20000011484 */
[----:B------:R-:W-:Y:S01]  /*0e30*/  ULDC.64 UR4, c[0x0][0x1b8] ;  /* 0x00006e0000047ab9 */ /* 0x000fe20000000a00 */
[----:B------:R-:W-:-:S13]  /*0e40*/  ISETP.NE.AND.EX P4, PT, RZ, c[0x0][0x344], PT, P4 ;  /* 0x0000d100ff007a0c */ /* 0x000fda0003f85340 */
[----:B------:R-:W-:-:S04]  /*0e50*/  @P4 IMAD.MOV.U32 R2, RZ, RZ, 0x4 ;  /* 0x00000004ff024424 */ /* 0x000fc800078e00ff */
[----:B------:R-:W-:-:S05]  /*0e60*/  @P4 IMAD.WIDE R2, R26, R2, c[0x0][0x340] ;  /* 0x0000d0001a024625 */ /* 0x000fca00078e0202 */
[----:B------:R1:W2:Y:S01]  /*0e70*/  @P4 LDG.E R16, [R2.64] ;  /* 0x0000000c02104981 */ /* 0x0002a2000c1e1900 */
[----:B------:R-:W-:Y:S01]  /*0e80*/  UIMAD UR6, UR14, UR4, URZ ;  /* 0x000000040e0672a4 */ /* 0x000fe2000f8e023f */
[----:B------:R-:W-:Y:S01]  /*0e90*/  PLOP3.LUT P1, PT, PT, PT, UP2, 0x80, 0x0 ;  /* 0x000000000000781c */ /* 0x000fe20003f2f028 */
[----:B------:R-:W-:Y:S01]  /*0ea0*/  UIMAD.WIDE.U32 UR16, UR10, UR4, URZ ;  /* 0x000000040a1072a5 */ /* 0x000fe2000f8e003f */
[----:B------:R-:W-:Y:S01]  /*0eb0*/  PLOP3.LUT P0, PT, PT, PT, UP2, 0x80, 0x0 ;  /* 0x000000000000781c */ /* 0x000fe20003f0f028 */
[----:B------:R-:W-:Y:S01]  /*0ec0*/  UIMAD UR5, UR10, UR5, UR6 ;  /* 0x000000050a0572a4 */ /* 0x000fe2000f8e0206 */
[----:B------:R-:W-:Y:S01]  /*0ed0*/  SHF.R.S32.HI R17, RZ, 0x1f, R26 ;  /* 0x0000001fff117819 */ /* 0x000fe2000001141a */
[----:B------:R-:W-:Y:S01]  /*0ee0*/  ULDC UR4, c[0x0][0x2c4] ;  /* 0x0000b10000047ab9 */ /* 0x000fe20000000800 */
[----:B------:R-:W-:Y:S01]  /*0ef0*/  LEA.HI R9, R124, R132, RZ, 0x4 ;  /* 0x000000847c097211 */ /* 0x000fe200078f20ff */
[----:B------:R-:W-:Y:S01]  /*0f00*/  UIADD3 UR5, UR17, UR5, URZ ;  /* 0x0000000511057290 */ /* 0x000fe2000fffe03f */
[----:B------:R-:W-:Y:S01]  /*0f10*/  BSSY B0, `(.L_x_1587) ;  /* 0x00000b1000007945 */ /* 0x000fe20003800000 */
[----:B------:R-:W-:Y:S01]  /*0f20*/  IMAD R5, R17, c[0x0][0x1c0], RZ ;  /* 0x0000700011057a24 */ /* 0x000fe200078e02ff */
[----:B------:R-:W-:Y:S01]  /*0f30*/  SHF.R.S32.HI R8, RZ, 0x4, R9 ;  /* 0x00000004ff087819 */ /* 0x000fe20000011409 */
[----:B------:R-:W-:-:S02]  /*0f40*/  ULDC UR15, c[0x0][0x168] ;  /* 0x00005a00000f7ab9 */ /* 0x000fc40000000800 */
[----:B------:R-:W-:Y:S01]  /*0f50*/  IMAD R5, R26, c[0x0][0x1c4], R5 ;  /* 0x000071001a057a24 */ /* 0x000fe200078e0205 */
[----:B------:R-:W-:Y:S01]  /*0f60*/  LEA.HI R7, R9, R8, RZ, 0x1 ;  /* 0x0000000809077211 */ /* 0x000fe200078f08ff */
[----:B------:R-:W-:Y:S02]  /*0f70*/  UIMAD UR15, UR4, UR15, URZ ;  /* 0x0000000f040f72a4 */ /* 0x000fe4000f8e023f */
[----:B------:R-:W-:Y:S02]  /*0f80*/  ULDC.64 UR6, c[0x0][0x1e8] ;  /* 0x00007a0000067ab9 */ /* 0x000fe40000000a00 */
[----:B------:R-:W-:Y:S01]  /*0f90*/  UIMAD UR6, UR14, UR6, URZ ;  /* 0x000000060e0672a4 */ /* 0x000fe2000f8e023f */
[----:B-1----:R-:W-:Y:S01]  /*0fa0*/  LEA.HI R2, R124, R132, RZ, 0x3 ;  /* 0x000000847c027211 */ /* 0x002fe200078f18ff */
[----:B------:R-:W-:Y:S02]  /*0fb0*/  IMAD.U32 R3, RZ, RZ, UR17 ;  /* 0x00000011ff037e24 */ /* 0x000fe4000f8e00ff */
[----:B------:R-:W-:Y:S01]  /*0fc0*/  UIMAD UR6, UR10, UR7, UR6 ;  /* 0x000000070a0672a4 */ /* 0x000fe2000f8e0206 */
[----:B------:R-:W-:Y:S01]  /*0fd0*/  IMAD.U32 R3, RZ, RZ, UR5 ;  /* 0x00000005ff037e24 */ /* 0x000fe2000f8e00ff */
[----:B------:R-:W-:Y:S01]  /*0fe0*/  LOP3.LUT R0, R2, 0xfffffff8, RZ, 0xc0, !PT ;  /* 0xfffffff802007812 */ /* 0x000fe200078ec0ff */
[----:B------:R-:W-:Y:S01]  /*0ff0*/  ULDC.64 UR4, c[0x0][0x210] ;  /* 0x0000840000047ab9 */ /* 0x000fe20000000a00 */
[----:B------:R-:W-:Y:S01]  /*1000*/  SHF.R.S32.HI R22, RZ, 0x3, R2 ;  /* 0x00000003ff167819 */ /* 0x000fe20000011402 */
[----:B------:R-:W-:Y:S01]  /*1010*/  IMAD.U32 R2, RZ, RZ, UR16 ;  /* 0x00000010ff027e24 */ /* 0x000fe2000f8e00ff */
[----:B------:R-:W-:Y:S01]  /*1020*/  UIMAD UR4, UR14, UR4, URZ ;  /* 0x000000040e0472a4 */ /* 0x000fe2000f8e023f */
[----:B------:R-:W-:Y:S01]  /*1030*/  IMAD.IADD R23, R132, 0x1, -R0 ;  /* 0x0000000184177824 */ /* 0x000fe200078e0a00 */
[----:B------:R-:W-:Y:S01]  /*1040*/  IADD3 R28, R22, UR9, RZ ;  /* 0x00000009161c7c10 */ /* 0x000fe2000fffe0ff */
[----:B------:R-:W-:Y:S01]  /*1050*/  IMAD.WIDE.U32 R2, R26, c[0x0][0x1c0], R2 ;  /* 0x000070001a027a25 */ /* 0x000fe200078e0002 */
[----:B------:R-:W-:-:S03]  /*1060*/  UIMAD UR4, UR10, UR5, UR4 ;  /* 0x000000050a0472a4 */ /* 0x000fc6000f8e0204 */
[----:B------:R-:W-:Y:S02]  /*1070*/  IMAD R4, R23, 0x20, R22 ;  /* 0x0000002017047824 */ /* 0x000fe400078e0216 */
[----:B------:R-:W-:Y:S02]  /*1080*/  IMAD.IADD R3, R3, 0x1, R5 ;  /* 0x0000000103037824 */ /* 0x000fe400078e0205 */
[C---:B------:R-:W-:Y:S01]  /*1090*/  IMAD.SHL.U32 R10, R23.reuse, 0x8, RZ ;  /* 0x00000008170a7824 */ /* 0x040fe200078e00ff */
[----:B------:R-:W-:Y:S01]  /*10a0*/  IADD3 R4, R4, UR9, RZ ;  /* 0x0000000904047c10 */ /* 0x000fe2000fffe0ff */
[----:B------:R-:W-:-:S03]  /*10b0*/  IMAD.SHL.U32 R19, R23, 0x8, RZ ;  /* 0x0000000817137824 */ /* 0x000fc600078e00ff */
[----:B------:R-:W-:Y:S01]  /*10c0*/  SHF.R.S32.HI R11, RZ, 0x1f, R10 ;  /* 0x0000001fff0b7819 */ /* 0x000fe2000001140a */
[----:B------:R-:W-:Y:S01]  /*10d0*/  @P1 IMAD.HI.U32 R6, R4, c[0x0][0x2c8], RZ ;  /* 0x0000b20004061a27 */ /* 0x000fe200078e00ff */
[----:B------:R-:W-:Y:S02]  /*10e0*/  ISETP.GE.AND P1, PT, R28, UR15, PT ;  /* 0x0000000f1c007c0c */ /* 0x000fe4000bf26270 */
[----:B------:R-:W-:Y:S01]  /*10f0*/  IADD3 R20, R19, 0xc0, RZ ;  /* 0x000000c013147810 */ /* 0x000fe20007ffe0ff */
[----:B------:R-:W-:Y:S01]  /*1100*/  IMAD.MOV.U32 R0, RZ, RZ, R4 ;  /* 0x000000ffff007224 */ /* 0x000fe200078e0004 */
[----:B------:R-:W-:Y:S02]  /*1110*/  @P0 SHF.R.U32.HI R0, RZ, c[0x0][0x2cc], R6 ;  /* 0x0000b300ff000a19 */ /* 0x000fe40000011606 */
[----:B------:R-:W-:Y:S02]  /*1120*/  LOP3.LUT R6, R7, 0xfffffffe, RZ, 0xc0, !PT ;  /* 0xfffffffe07067812 */ /* 0x000fe400078ec0ff */
[----:B------:R-:W-:Y:S01]  /*1130*/  ISETP.GE.AND P5, PT, R20, c[0x0][0x198], PT ;  /* 0x0000660014007a0c */ /* 0x000fe20003fa6270 */
[----:B------:R-:W-:Y:S01]  /*1140*/  IMAD.MOV R5, RZ, RZ, -R0 ;  /* 0x000000ffff057224 */ /* 0x000fe200078e0a00 */
[----:B------:R-:W-:Y:S01]  /*1150*/  IADD3 R18, R10, 0x40, RZ ;  /* 0x000000400a127810 */ /* 0x000fe20007ffe0ff */
[----:B------:R-:W-:Y:S01]  /*1160*/  IMAD.IADD R29, R8, 0x1, -R6 ;  /* 0x00000001081d7824 */ /* 0x000fe200078e0a06 */
[----:B------:R-:W-:Y:S01]  /*1170*/  SHF.R.S32.HI R6, RZ, 0x1f, R0 ;  /* 0x0000001fff067819 */ /* 0x000fe20000011400 */
[----:B------:R-:W-:Y:S01]  /*1180*/  IMAD R5, R5, c[0x0][0x2c4], R4 ;  /* 0x0000b10005057a24 */ /* 0x000fe200078e0204 */
[----:B------:R-:W-:Y:S01]  /*1190*/  IADD3 R8, R28, 0x20, RZ ;  /* 0x000000201c087810 */ /* 0x000fe20007ffe0ff */
[----:B------:R-:W-:Y:S01]  /*11a0*/  IMAD.SHL.U32 R4, R22, 0x40, RZ ;  /* 0x0000004016047824 */ /* 0x000fe200078e00ff */
[----:B------:R-:W-:Y:S01]  /*11b0*/  @!P1 SHF.R.S32.HI R13, RZ, 0x1f, R20 ;  /* 0x0000001fff0d9819 */ /* 0x000fe20000011414 */
[----:B------:R-:W-:Y:S01]  /*11c0*/  IMAD R6, R6, c[0x0][0x1b0], RZ ;  /* 0x00006c0006067a24 */ /* 0x000fe200078e02ff */
[----:B------:R-:W-:Y:S01]  /*11d0*/  ISETP.GE.AND P0, PT, R8, UR15, PT ;  /* 0x0000000f08007c0c */ /* 0x000fe2000bf06270 */
[----:B------:R-:W-:Y:S01]  /*11e0*/  IMAD.WIDE.U32 R2, R0, c[0x0][0x1b0], R2 ;  /* 0x00006c0000027a25 */ /* 0x000fe200078e0002 */
[----:B------:R-:W-:-:S02]  /*11f0*/  LOP3.LUT R4, R4, 0x1c0, RZ, 0xc0, !PT ;  /* 0x000001c004047812 */ /* 0x000fc400078ec0ff */
[----:B------:R-:W-:Y:S01]  /*1200*/  @!P1 LEA.HI R20, R13, R20, RZ, 0x3 ;  /* 0x000000140d149211 */ /* 0x000fe200078f18ff */
[----:B------:R-:W-:Y:S01]  /*1210*/  IMAD R0, R0, c[0x0][0x1b4], R6 ;  /* 0x00006d0000007a24 */ /* 0x000fe200078e0206 */
[----:B------:R-:W-:Y:S02]  /*1220*/  LOP3.LUT R7, R4, 0x38, R10, 0xf8, !PT ;  /* 0x0000003804077812 */ /* 0x000fe400078ef80a */
[----:B------:R-:W-:Y:S01]  /*1230*/  SHF.R.U32.HI R4, RZ, 0x3, R4 ;  /* 0x00000003ff047819 */ /* 0x000fe20000011604 */
[----:B------:R-:W-:Y:S01]  /*1240*/  IMAD.IADD R3, R3, 0x1, R0 ;  /* 0x0000000103037824 */ /* 0x000fe200078e0200 */
[----:B------:R-:W-:Y:S02]  /*1250*/  IADD3 R6, R10, 0x80, RZ ;  /* 0x000000800a067810 */ /* 0x000fe40007ffe0ff */
[----:B------:R-:W-:Y:S01]  /*1260*/  LOP3.LUT R7, R7, R4, RZ, 0x3c, !PT ;  /* 0x0000000407077212 */ /* 0x000fe200078e3cff */
[----:B------:R-:W-:Y:S01]  /*1270*/  IMAD.WIDE.U32 R2, R5, c[0x0][0x1a8], R2 ;  /* 0x00006a0005027a25 */ /* 0x000fe200078e0002 */
[----:B------:R-:W-:-:S02]  /*1280*/  SHF.R.S32.HI R4, RZ, 0x1f, R5 ;  /* 0x0000001fff047819 */ /* 0x000fc40000011405 */
[----:B------:R-:W-:Y:S02]  /*1290*/  ISETP.GE.AND P2, PT, R6, c[0x0][0x1d4], PT ;  /* 0x0000750006007a0c */ /* 0x000fe40003f46270 */
[----:B------:R-:W-:Y:S01]  /*12a0*/  LEA.HI R6, R124, R132, RZ, 0x6 ;  /* 0x000000847c067211 */ /* 0x000fe200078f30ff */
[----:B------:R-:W-:Y:S01]  /*12b0*/  IMAD R0, R4, c[0x0][0x1a8], RZ ;  /* 0x00006a0004007a24 */ /* 0x000fe200078e02ff */
[----:B------:R-:W-:Y:S02]  /*12c0*/  LEA R27, P3, R2, c[0x0][0x160], 0x1 ;  /* 0x00005800021b7a11 */ /* 0x000fe400078608ff */
[----:B------:R-:W-:Y:S01]  /*12d0*/  @!P1 LOP3.LUT R20, R20, 0xfffffff8, RZ, 0xc0, !PT ;  /* 0xfffffff814149812 */ /* 0x000fe200078ec0ff */
[----:B------:R-:W-:Y:S01]  /*12e0*/  IMAD.SHL.U32 R4, R6, 0x8, RZ ;  /* 0x0000000806047824 */ /* 0x000fe200078e00ff */
[----:B------:R-:W-:Y:S01]  /*12f0*/  IADD3 R6, R19, 0x80, RZ ;  /* 0x0000008013067810 */ /* 0x000fe20007ffe0ff */
[----:B------:R-:W-:-:S03]  /*1300*/  IMAD R0, R5, c[0x0][0x1ac], R0 ;  /* 0x00006b0005007a24 */ /* 0x000fc600078e0200 */
[----:B------:R-:W-:Y:S01]  /*1310*/  LOP3.LUT R225, R7, 0xfffffe00, R4, 0xf8, !PT ;  /* 0xfffffe0007e17812 */ /* 0x000fe200078ef804 */
[----:B------:R-:W-:Y:S01]  /*1320*/  IMAD.IADD R0, R3, 0x1, R0 ;  /* 0x0000000103007824 */ /* 0x000fe200078e0200 */
[----:B------:R-:W-:Y:S02]  /*1330*/  LOP3.LUT R4, R9, 0xfffffff0, RZ, 0xc0, !PT ;  /* 0xfffffff009047812 */ /* 0x000fe400078ec0ff */
[----:B------:R-:W-:Y:S02]  /*1340*/  SHF.R.S32.HI R7, RZ, 0x1f, R22 ;  /* 0x0000001fff077819 */ /* 0x000fe40000011416 */
[----:B------:R-:W-:Y:S01]  /*1350*/  LEA.HI.X R25, R2, c[0x0][0x164], R0, 0x1, P3 ;  /* 0x0000590002197a11 */ /* 0x000fe200018f0c00 */
[----:B------:R-:W-:Y:S01]  /*1360*/  IMAD.IADD R8, R132, 0x1, -R4 ;  /* 0x0000000184087824 */ /* 0x000fe200078e0a04 */
[----:B------:R-:W-:Y:S01]  /*1370*/  @!P1 SHF.R.S32.HI R5, RZ, 0x1f, R6 ;  /* 0x0000001fff059819 */ /* 0x000fe20000011406 */
[----:B------:R-:W-:Y:S01]  /*1380*/  IMAD R0, R7, c[0x0][0x1e0], RZ ;  /* 0x0000780007007a24 */ /* 0x000fe200078e02ff */
[----:B------:R-:W-:Y:S01]  /*1390*/  ISETP.GE.AND P6, PT, R6, c[0x0][0x198], PT ;  /* 0x0000660006007a0c */ /* 0x000fe20003fc6270 */
[----:B------:R-:W-:Y:S01]  /*13a0*/  SHFL.IDX PT, R3, R25, RZ, 0x181f ;  /* 0x00181fff19037589 */ /* 0x000fe200000e0000 */
[----:B------:R-:W-:Y:S01]  /*13b0*/  SHF.R.S32.HI R2, RZ, 0x1f, R8 ;  /* 0x0000001fff027819 */ /* 0x000fe20000011408 */
[----:B------:R-:W-:Y:S01]  /*13c0*/  IMAD R0, R22, c[0x0][0x1e4], R0 ;  /* 0x0000790016007a24 */ /* 0x000fe200078e0200 */
[----:B------:R-:W-:Y:S01]  /*13d0*/  @!P1 LEA.HI R15, R5, R6, RZ, 0x3 ;  /* 0x00000006050f9211 */ /* 0x000fe200078f18ff */
[----:B------:R-:W-:Y:S01]  /*13e0*/  IMAD R6, R7, c[0x0][0x208], RZ ;  /* 0x0000820007067a24 */ /* 0x000fe200078e02ff */
[----:B------:R-:W-:Y:S01]  /*13f0*/  LEA.HI R24, R2, R8, RZ, 0x3 ;  /* 0x0000000802187211 */ /* 0x000fe200078f18ff */
[----:B------:R-:W-:Y:S01]  /*1400*/  IMAD.WIDE.U32 R4, R22, c[0x0][0x1e0], R10 ;  /* 0x0000780016047a25 */ /* 0x000fe200078e000a */
[----:B------:R-:W1:Y:S02]  /*1410*/  SHFL.IDX PT, R2, R27, RZ, 0x181f ;  /* 0x00181fff1b027589 */ /* 0x000e6400000e0000 */
[----:B------:R-:W-:Y:S01]  /*1420*/  LOP3.LUT R14, R24, 0xfffffff8, RZ, 0xc0, !PT ;  /* 0xfffffff8180e7812 */ /* 0x000fe200078ec0ff */
[----:B------:R-:W-:-:S02]  /*1430*/  IMAD R12, R22, c[0x0][0x20c], R6 ;  /* 0x00008300160c7a24 */ /* 0x000fc400078e0206 */
[----:B------:R-:W-:-:S04]  /*1440*/  IMAD.WIDE.U32 R6, R22, c[0x0][0x208], R10 ;  /* 0x0000820016067a25 */ /* 0x000fc800078e000a */
[----:B------:R-:W-:Y:S02]  /*1450*/  IMAD.IADD R9, R5, 0x1, R0 ;  /* 0x0000000105097824 */ /* 0x000fe400078e0200 */
[----:B------:R-:W-:Y:S01]  /*1460*/  IMAD.IADD R21, R8, 0x1, -R14 ;  /* 0x0000000108157824 */ /* 0x000fe200078e0a0e */
[----:B------:R-:W-:Y:S01]  /*1470*/  @!P1 LOP3.LUT R14, R15, 0xfffffff8, RZ, 0xc0, !PT ;  /* 0xfffffff80f0e9812 */ /* 0x000fe200078ec0ff */
[----:B------:R-:W-:Y:S02]  /*1480*/  IMAD.IADD R5, R7, 0x1, R12 ;  /* 0x0000000107057824 */ /* 0x000fe400078e020c */
[----:B------:R-:W-:Y:S02]  /*1490*/  IMAD.MOV.U32 R8, RZ, RZ, R4 ;  /* 0x000000ffff087224 */ /* 0x000fe400078e0004 */
[----:B------:R-:W-:Y:S02]  /*14a0*/  IMAD.U32 R12, RZ, RZ, UR10 ;  /* 0x0000000aff0c7e24 */ /* 0x000fe4000f8e00ff */
[----:B------:R-:W-:-:S02]  /*14b0*/  IMAD.U32 R0, RZ, RZ, UR10 ;  /* 0x0000000aff007e24 */ /* 0x000fc4000f8e00ff */
[----:B------:R-:W-:Y:S02]  /*14c0*/  IMAD.MOV.U32 R4, RZ, RZ, R6 ;  /* 0x000000ffff047224 */ /* 0x000fe400078e0006 */
[----:B------:R-:W-:-:S04]  /*14d0*/  IMAD.WIDE.U32 R12, R12, c[0x0][0x1e8], R8 ;  /* 0x00007a000c0c7a25 */ /* 0x000fc800078e0008 */
[----:B------:R-:W-:Y:S01]  /*14e0*/  IMAD.WIDE.U32 R8, R0, c[0x0][0x210], R4 ;  /* 0x0000840000087a25 */ /* 0x000fe200078e0004 */
[C---:B-1----:R-:W-:Y:S02]  /*14f0*/  @!P1 LEA R4, P3, R19.reuse, R2, 0x1 ;  /* 0x0000000213049211 */ /* 0x042fe400078608ff */
[----:B------:R-:W-:Y:S01]  /*1500*/  @!P1 SHF.R.S32.HI R0, RZ, 0x1f, R18 ;  /* 0x0000001fff009819 */ /* 0x000fe20000011412 */
[----:B------:R-:W-:Y:S01]  /*1510*/  @!P1 IMAD.WIDE R14, R14, 0x2, R2 ;  /* 0x000000020e0e9825 */ /* 0x000fe200078e0202 */
[C---:B------:R-:W-:Y:S02]  /*1520*/  @!P1 LEA.HI.X R5, R19.reuse, R3, R11, 0x1, P3 ;  /* 0x0000000313059211 */ /* 0x040fe400018f0c0b */
[----:B------:R-:W-:Y:S02]  /*1530*/  ISETP.GE.AND P3, PT, R19, c[0x0][0x198], PT ;  /* 0x0000660013007a0c */ /* 0x000fe40003f66270 */
[----:B------:R-:W-:Y:S02]  /*1540*/  @!P1 LEA.HI R0, R0, R18, RZ, 0x3 ;  /* 0x0000001200009211 */ /* 0x000fe400078f18ff */
[----:B------:R-:W-:-:S02]  /*1550*/  IADD3 R13, R13, UR6, RZ ;  /* 0x000000060d0d7c10 */ /* 0x000fc4000fffe0ff */
[--C-:B--2---:R-:W-:Y:S01]  /*1560*/  @P4 SHF.R.S32.HI R7, RZ, 0x1f, R16.reuse ;  /* 0x0000001fff074819 */ /* 0x104fe20000011410 */
[----:B------:R-:W-:Y:S01]  /*1570*/  @P4 IMAD.MOV.U32 R6, RZ, RZ, R16 ;  /* 0x000000ffff064224 */ /* 0x000fe200078e0010 */
[----:B------:R-:W-:Y:S01]  /*1580*/  @!P1 LOP3.LUT R16, R0, 0xfffffff8, RZ, 0xc0, !PT ;  /* 0xfffffff800109812 */ /* 0x000fe200078ec0ff */
[----:B------:R-:W-:Y:S02]  /*1590*/  @!P4 IMAD.MOV.U32 R6, RZ, RZ, R26 ;  /* 0x000000ffff06c224 */ /* 0x000fe400078e001a */
[----:B------:R-:W-:Y:S01]  /*15a0*/  @!P4 IMAD.MOV.U32 R7, RZ, RZ, R17 ;  /* 0x000000ffff07c224 */ /* 0x000fe200078e0011 */
[----:B------:R-:W-:Y:S01]  /*15b0*/  ISETP.GE.AND P4, PT, R19, c[0x0][0x198], PT ;  /* 0x0000660013007a0c */ /* 0x000fe20003f86270 */
[----:B------:R-:W-:Y:S01]  /*15c0*/  @!P1 IMAD.SHL.U32 R0, R225, 0x2, RZ ;  /* 0x00000002e1009824 */ /* 0x000fe200078e00ff */
[----:B------:R-:W-:Y:S01]  /*15d0*/  ISETP.GE.AND P4, PT, R18, c[0x0][0x198], PT ;  /* 0x0000660012007a0c */ /* 0x000fe20003f86270 */
[----:B------:R-:W-:-:S03]  /*15e0*/  @!P1 IMAD.WIDE R16, R16, 0x2, R2 ;  /* 0x0000000210109825 */ /* 0x000fc600078e0202 */
[----:B------:R-:W-:Y:S01]  /*15f0*/  @!PT LDS RZ, [RZ] ;  /* 0x00000000fffff984 */ /* 0x000fe20000000800 */
[----:B------:R1:W-:Y:S01]  /*1600*/  @!P1 LDGSTS.E.BYPASS.LTC128B.128 [R0+0x10100], [R4.64], !P3 ;  /* 0x1010000004009fae */ /* 0x0003e2000d901d4c */
[----:B------:R-:W-:Y:S01]  /*1610*/  @!P1 IMAD.WIDE R2, R20, 0x2, R2 ;  /* 0x0000000214029825 */ /* 0x000fe200078e0202 */
[----:B------:R-:W-:Y:S02]  /*1620*/  P2R R26, PR, RZ, 0x10 ;  /* 0x00000010ff1a7803 */ /* 0x000fe40000000000 */
[----:B------:R-:W-:Y:S01]  /*1630*/  ISETP.GE.AND P3, PT, R18, c[0x0][0x1d4], PT ;  /* 0x0000750012007a0c */ /* 0x000fe20003f66270 */
[----:B------:R-:W-:-:S04]  /*1640*/  IMAD.WIDE.U32 R34, R6, c[0x0][0x1f0], R12 ;  /* 0x00007c0006227a25 */ /* 0x000fc800078e000c */
[----:B------:R2:W-:Y:S01]  /*1650*/  @!P1 LDGSTS.E.BYPASS.LTC128B.128 [R0+0x14100], [R16.64], !P4 ;  /* 0x1410000010009fae */ /* 0x0005e2000e101d4c */
[----:B------:R-:W-:-:S03]  /*1660*/  ISETP.GE.AND P4, PT, R10, c[0x0][0x1d4], PT ;  /* 0x000075000a007a0c */ /* 0x000fc60003f86270 */
[----:B------:R3:W-:Y:S04]  /*1670*/  @!P1 LDGSTS.E.BYPASS.LTC128B.128 [R0+0x18100], [R14.64], !P6 ;  /* 0x181000000e009fae */ /* 0x0007e8000f101d4c */
[----:B------:R4:W-:Y:S01]  /*1680*/  @!P1 LDGSTS.E.BYPASS.LTC128B.128 [R0+0x1c100], [R2.64], !P5 ;  /* 0x1c10000002009fae */ /* 0x0009e2000e901d4c */
[----:B------:R-:W-:-:S03]  /*1690*/  LOP3.LUT P1, RZ, R21, 0x2, RZ, 0xc0, !PT ;  /* 0x0000000215ff7812 */ /* 0x000fc6000782c0ff */
[----:B------:R4:W-:Y:S01]  /*16a0*/  STL.64 [R1+0x38], R34 ;  /* 0x0000382201007387 */ /* 0x0009e20000100a00 */
[----:B-1----:R-:W-:Y:S02]  /*16b0*/  IMAD.SHL.U32 R4, R21, 0x40, RZ ;  /* 0x0000004015047824 */ /* 0x002fe400078e00ff */
[----:B------:R-:W-:Y:S02]  /*16c0*/  IMAD R5, R7, c[0x0][0x1f0], RZ ;  /* 0x00007c0007057a24 */ /* 0x000fe400078e02ff */
[----:B--2---:R-:W-:Y:S02]  /*16d0*/  IMAD.MOV.U32 R16, RZ, RZ, 0x20 ;  /* 0x00000020ff107424 */ /* 0x004fe400078e00ff */
[----:B---3--:R-:W-:Y:S02]  /*16e0*/  IMAD R14, R6, c[0x0][0x1f4], R5 ;  /* 0x00007d00060e7a24 */ /* 0x008fe400078e0205 */
[----:B------:R-:W-:Y:S02]  /*16f0*/  IMAD.SHL.U32 R5, R24, 0x40, RZ ;  /* 0x0000004018057824 */ /* 0x000fe400078e00ff */
[----:B----4-:R-:W-:Y:S01]  /*1700*/  IMAD.SHL.U32 R2, R29, 0x8, RZ ;  /* 0x000000081d027824 */ /* 0x010fe200078e00ff */
[----:B------:R-:W-:Y:S01]  /*1710*/  LOP3.LUT R0, R4, 0x1c0, RZ, 0xc0, !PT ;  /* 0x000001c004007812 */ /* 0x000fe200078ec0ff */
[----:B------:R-:W-:Y:S01]  /*1720*/  IMAD.IADD R37, R35, 0x1, R14 ;  /* 0x0000000123257824 */ /* 0x000fe200078e020e */
[----:B------:R-:W-:Y:S01]  /*1730*/  IADD3 R3, R9, UR4, RZ ;  /* 0x0000000409037c10 */ /* 0x000fe2000fffe0ff */
[----:B------:R-:W-:Y:S01]  /*1740*/  IMAD.MOV.U32 R4, RZ, RZ, 0x10 ;  /* 0x00000010ff047424 */ /* 0x000fe200078e00ff */
[----:B------:R-:W-:Y:S01]  /*1750*/  LOP3.LUT R2, R0, 0x8, R2, 0xf8, !PT ;  /* 0x0000000800027812 */ /* 0x000fe200078ef802 */
[----:B------:R1:W2:Y:S01]  /*1760*/  SHFL.IDX PT, R9, R25, 0x1, 0x181f ;  /* 0x00381f0019097f89 */ /* 0x0002a200000e0000 */
[----:B------:R-:W-:-:S02]  /*1770*/  SHF.R.U32.HI R0, RZ, 0x3, R0 ;  /* 0x00000003ff007819 */ /* 0x000fc40000011600 */
[----:B------:R-:W-:Y:S02]  /*1780*/  SEL R4, R4, 0xfffffff0, !P1 ;  /* 0xfffffff004047807 */ /* 0x000fe40004800000 */
[----:B------:R-:W-:Y:S01]  /*1790*/  LOP3.LUT R15, R2, R0, RZ, 0x3c, !PT ;  /* 0x00000000020f7212 */ /* 0x000fe200078e3cff */
[----:B------:R-:W-:Y:S01]  /*17a0*/  IMAD R0, R7, c[0x0][0x218], RZ ;  /* 0x0000860007007a24 */ /* 0x000fe200078e02ff */
[----:B------:R-:W-:Y:S01]  /*17b0*/  LOP3.LUT P1, RZ, R21, 0x4, RZ, 0xc0, !PT ;  /* 0x0000000415ff7812 */ /* 0x000fe2000782c0ff */
[----:B------:R-:W-:Y:S01]  /*17c0*/  IMAD.MOV.U32 R2, RZ, RZ, R8 ;  /* 0x000000ffff027224 */ /* 0x000fe200078e0008 */
[----:B------:R-:W-:Y:S01]  /*17d0*/  LOP3.LUT R5, R15, 0xfffffe00, R5, 0xf8, !PT ;  /* 0xfffffe000f057812 */ /* 0x000fe200078ef805 */
[----:B------:R-:W-:Y:S01]  /*17e0*/  IMAD R7, R6, c[0x0][0x21c], R0 ;  /* 0x0000870006077a24 */ /* 0x000fe200078e0200 */
[----:B------:R-:W-:Y:S01]  /*17f0*/  IADD3 R0, R10, 0xc0, RZ ;  /* 0x000000c00a007810 */ /* 0x000fe20007ffe0ff */
[----:B------:R-:W-:Y:S01]  /*1800*/  IMAD.WIDE.U32 R32, R6, c[0x0][0x218], R2 ;  /* 0x0000860006207a25 */ /* 0x000fe200078e0002 */
[----:B------:R1:W3:Y:S01]  /*1810*/  SHFL.IDX PT, R8, R27, 0x1, 0x181f ;  /* 0x00381f001b087f89 */ /* 0x0002e200000e0000 */
[----:B------:R-:W-:-:S02]  /*1820*/  SEL R2, R16, 0xffffffe0, !P1 ;  /* 0xffffffe010027807 */ /* 0x000fc40004800000 */
[----:B------:R-:W-:Y:S01]  /*1830*/  IMAD.IADD R31, R33, 0x1, R7 ;  /* 0x00000001211f7824 */ /* 0x000fe200078e0207 */
[----:B------:R1:W-:Y:S01]  /*1840*/  STL.64 [R1+0x40], R32 ;  /* 0x0000402001007387 */ /* 0x0003e20000100a00 */
[----:B------:R-:W-:-:S03]  /*1850*/  ISETP.GE.AND P1, PT, R0, c[0x0][0x1d4], PT ;  /* 0x0000750000007a0c */ /* 0x000fc60003f26270 */
[----:B------:R1:W-:Y:S04]  /*1860*/  STL [R1+0x34], R37 ;  /* 0x0000342501007387 */ /* 0x0003e80000100800 */
[----:B------:R1:W-:Y:S01]  /*1870*/  STL [R1+0x2c], R31 ;  /* 0x00002c1f01007387 */ /* 0x0003e20000100800 */
[----:B------:R-:W-:Y:S05]  /*1880*/  @P0 BRA `(.L_x_1588) ;  /* 0x0000019000000947 */ /* 0x000fea0003800000 */
[C---:B--2---:R-:W-:Y:S02]  /*1890*/  IADD3 R3, R19.reuse, 0x80, RZ ;  /* 0x0000008013037810 */ /* 0x044fe40007ffe0ff */
[C---:B------:R-:W-:Y:S02]  /*18a0*/  IADD3 R0, R19.reuse, 0xc0, RZ ;  /* 0x000000c013007810 */ /* 0x040fe40007ffe0ff */
[----:B---3--:R-:W-:Y:S02]  /*18b0*/  LEA R6, P0, R19, R8, 0x1 ;  /* 0x0000000813067211 */ /* 0x008fe400078008ff */
[----:B------:R-:W-:-:S02]  /*18c0*/  SHF.R.S32.HI R14, RZ, 0x1f, R18 ;  /* 0x0000001fff0e7819 */ /* 0x000fc40000011412 */
[----:B------:R-:W-:Y:S02]  /*18d0*/  SHF.R.S32.HI R12, RZ, 0x1f, R3 ;  /* 0x0000001fff0c7819 */ /* 0x000fe40000011403 */
[----:B------:R-:W-:Y:S02]  /*18e0*/  SHF.R.S32.HI R13, RZ, 0x1f, R0 ;  /* 0x0000001fff0d7819 */ /* 0x000fe40000011400 */
[----:B------:R-:W-:Y:S02]  /*18f0*/  P2R R17, PR, RZ, 0x2 ;  /* 0x00000002ff117803 */ /* 0x000fe40000000000 */
[C---:B------:R-:W-:Y:S02]  /*1900*/  LEA.HI.X R7, R19.reuse, R9, R11, 0x1, P0 ;  /* 0x0000000913077211 */ /* 0x040fe400000f0c0b */
[----:B------:R-:W-:Y:S02]  /*1910*/  LEA.HI R14, R14, R18, RZ, 0x3 ;  /* 0x000000120e0e7211 */ /* 0x000fe400078f18ff */
[----:B------:R-:W-:-:S02]  /*1920*/  ISETP.GE.AND P1, PT, R19, c[0x0][0x198], PT ;  /* 0x0000660013007a0c */ /* 0x000fc40003f26270 */
[----:B------:R-:W-:Y:S02]  /*1930*/  ISETP.NE.AND P0, PT, R26, RZ, PT ;  /* 0x000000ff1a00720c */ /* 0x000fe40003f05270 */
[----:B------:R-:W-:Y:S02]  /*1940*/  LEA.HI R3, R12, R3, RZ, 0x3 ;  /* 0x000000030c037211 */ /* 0x000fe400078f18ff */
[----:B------:R-:W-:Y:S02]  /*1950*/  LEA.HI R0, R13, R0, RZ, 0x3 ;  /* 0x000000000d007211 */ /* 0x000fe400078f18ff */
[----:B------:R-:W-:Y:S02]  /*1960*/  LOP3.LUT R14, R14, 0xfffffff8, RZ, 0xc0, !PT ;  /* 0xfffffff80e0e7812 */ /* 0x000fe400078ec0ff */
[----:B------:R-:W-:Y:S02]  /*1970*/  LOP3.LUT R3, R3, 0xfffffff8, RZ, 0xc0, !PT ;  /* 0xfffffff803037812 */ /* 0x000fe400078ec0ff */
[----:B------:R-:W-:Y:S01]  /*1980*/  LOP3.LUT R16, R0, 0xfffffff8, RZ, 0xc0, !PT ;  /* 0xfffffff800107812 */ /* 0x000fe200078ec0ff */
[----:B------:R-:W-:-:S02]  /*1990*/  IMAD.SHL.U32 R0, R225, 0x2, RZ ;  /* 0x00000002e1007824 */ /* 0x000fc400078e00ff */
[----:B------:R-:W-:-:S03]  /*19a0*/  IMAD.WIDE R14, R14, 0x2, R8 ;  /* 0x000000020e0e7825 */ /* 0x000fc600078e0208 */
[----:B------:R2:W-:Y:S01]  /*19b0*/  LDGSTS.E.BYPASS.LTC128B.128 [R0+0x11100], [R6.64], !P1 ;  /* 0x1110000006007fae */ /* 0x0005e2000c901d4c */
[--C-:B------:R-:W-:Y:S01]  /*19c0*/  IMAD.WIDE R12, R3, 0x2, R8.reuse ;  /* 0x00000002030c7825 */ /* 0x100fe200078e0208 */
[----:B------:R-:W-:Y:S02]  /*19d0*/  ISETP.NE.AND P1, PT, R17, RZ, PT ;  /* 0x000000ff1100720c */ /* 0x000fe40003f25270 */
[----:B------:R2:W-:Y:S01]  /*19e0*/  LDGSTS.E.BYPASS.LTC128B.128 [R0+0x15100], [R14.64], !P0 ;  /* 0x151000000e007fae */ /* 0x0005e2000c101d4c */
[----:B------:R-:W-:-:S03]  /*19f0*/  IMAD.WIDE R8, R16, 0x2, R8 ;  /* 0x0000000210087825 */ /* 0x000fc600078e0208 */
[----:B------:R2:W-:Y:S04]  /*1a00*/  LDGSTS.E.BYPASS.LTC128B.128 [R0+0x19100], [R12.64], !P6 ;  /* 0x191000000c007fae */ /* 0x0005e8000f101d4c */
[----:B------:R2:W-:Y:S03]  /*1a10*/  LDGSTS.E.BYPASS.LTC128B.128 [R0+0x1d100], [R8.64], !P5 ;  /* 0x1d10000008007fae */ /* 0x0005e6000e901d4c */
.L_x_1588:
[----:B--2---:R-:W-:Y:S05]  /*1a20*/  BSYNC B0 ;  /* 0x0000000000007941 */ /* 0x004fea0003800000 */
.L_x_1587:
[----:B------:R-:W-:Y:S01]  /*1a30*/  IADD3 R0, R28, 0x40, RZ ;  /* 0x000000401c007810 */ /* 0x000fe20007ffe0ff */
[----:B------:R2:W4:Y:S01]  /*1a40*/  SHFL.IDX PT, R7, R25, 0x2, 0x181f ;  /* 0x00581f0019077f89 */ /* 0x00052200000e0000 */
[----:B------:R-:W-:Y:S02]  /*1a50*/  BSSY B0, `(.L_x_1589) ;  /* 0x000001e000007945 */ /* 0x000fe40003800000 */
[----:B------:R-:W-:Y:S01]  /*1a60*/  ISETP.GE.AND P0, PT, R0, UR15, PT ;  /* 0x0000000f00007c0c */ /* 0x000fe2000bf06270 */
[----:B------:R2:W1:-:S12]  /*1a70*/  SHFL.IDX PT, R6, R27, 0x2, 0x181f ;  /* 0x00581f001b067f89 */ /* 0x00045800000e0000 */
[----:B------:R-:W-:Y:S05]  /*1a80*/  @P0 BRA `(.L_x_1590) ;  /* 0x000001a000000947 */ /* 0x000fea0003800000 */
[C---:B------:R-:W-:Y:S02]  /*1a90*/  IADD3 R3, R19.reuse, 0x80, RZ ;  /* 0x0000008013037810 */ /* 0x040fe40007ffe0ff */
[C---:B------:R-:W-:Y:S02]  /*1aa0*/  IADD3 R0, R19.reuse, 0xc0, RZ ;  /* 0x000000c013007810 */ /* 0x040fe40007ffe0ff */
[----:B-1-3--:R-:W-:Y:S02]  /*1ab0*/  LEA R8, P0, R19, R6, 0x1 ;  /* 0x0000000613087211 */ /* 0x00afe400078008ff */
[----:B------:R-:W-:Y:S02]  /*1ac0*/  SHF.R.S32.HI R14, RZ, 0x1f, R18 ;  /* 0x0000001fff0e7819 */ /* 0x000fe40000011412 */
[----:B------:R-:W-:Y:S02]  /*1ad0*/  SHF.R.S32.HI R12, RZ, 0x1f, R3 ;  /* 0x0000001fff0c7819 */ /* 0x000fe40000011403 */
[----:B------:R-:W-:-:S02]  /*1ae0*/  SHF.R.S32.HI R13, RZ, 0x1f, R0 ;  /* 0x0000001fff0d7819 */ /* 0x000fc40000011400 */
[----:B------:R-:W-:Y:S02]  /*1af0*/  P2R R17, PR, RZ, 0x2 ;  /* 0x00000002ff117803 */ /* 0x000fe40000000000 */
[C---:B----4-:R-:W-:Y:S02]  /*1b00*/  LEA.HI.X R9, R19.reuse, R7, R11, 0x1, P0 ;  /* 0x0000000713097211 */ /* 0x050fe400000f0c0b */
[----:B------:R-:W-:Y:S02]  /*1b10*/  LEA.HI R14, R14, R18, RZ, 0x3 ;  /* 0x000000120e0e7211 */ /* 0x000fe400078f18ff */
[----:B------:R-:W-:Y:S02]  /*1b20*/  ISETP.GE.AND P1, PT, R19, c[0x0][0x198], PT ;  /* 0x0000660013007a0c */ /* 0x000fe40003f26270 */
[----:B------:R-:W-:Y:S02]  /*1b30*/  ISETP.NE.AND P0, PT, R26, RZ, PT ;  /* 0x000000ff1a00720c */ /* 0x000fe40003f05270 */
[----:B------:R-:W-:-:S02]  /*1b40*/  LEA.HI R3, R12, R3, RZ, 0x3 ;  /* 0x000000030c037211 */ /* 0x000fc400078f18ff */
[----:B------:R-:W-:Y:S02]  /*1b50*/  LEA.HI R0, R13, R0, RZ, 0x3 ;  /* 0x000000000d007211 */ /* 0x000fe400078f18ff */
[----:B------:R-:W-:Y:S02]  /*1b60*/  LOP3.LUT R14, R14, 0xfffffff8, RZ, 0xc0, !PT ;  /* 0xfffffff80e0e7812 */ /* 0x000fe400078ec0ff */
[----:B------:R-:W-:Y:S02]  /*1b70*/  LOP3.LUT R3, R3, 0xfffffff8, RZ, 0xc0, !PT ;  /* 0xfffffff803037812 */ /* 0x000fe400078ec0ff */
[----:B------:R-:W-:Y:S01]  /*1b80*/  LOP3.LUT R16, R0, 0xfffffff8, RZ, 0xc0, !PT ;  /* 0xfffffff800107812 */ /* 0x000fe200078ec0ff */
[----:B------:R-:W-:Y:S02]  /*1b90*/  IMAD.SHL.U32 R0, R225, 0x2, RZ ;  /* 0x00000002e1007824 */ /* 0x000fe400078e00ff */
[----:B------:R-:W-:-:S03]  /*1ba0*/  IMAD.WIDE R14, R14, 0x2, R6 ;  /* 0x000000020e0e7825 */ /* 0x000fc600078e0206 */
[----:B------:R-:W-:Y:S01]  /*1bb0*/  @!PT LDS RZ, [RZ] ;  /* 0x00000000fffff984 */ /* 0x000fe20000000800 */
[----:B------:R1:W-:Y:S01]  /*1bc0*/  LDGSTS.E.BYPASS.LTC128B.128 [R0+0x12100], [R8.64], !P1 ;  /* 0x1210000008007fae */ /* 0x0003e2000c901d4c */
[--C-:B------:R-:W-:Y:S01]  /*1bd0*/  IMAD.WIDE R12, R3, 0x2, R6.reuse ;  /* 0x00000002030c7825 */ /* 0x100fe200078e0206 */
[----:B------:R-:W-:Y:S02]  /*1be0*/  ISETP.NE.AND P1, PT, R17, RZ, PT ;  /* 0x000000ff1100720c */ /* 0x000fe40003f25270 */
[----:B------:R1:W-:Y:S01]  /*1bf0*/  LDGSTS.E.BYPASS.LTC128B.128 [R0+0x16100], [R14.64], !P0 ;  /* 0x161000000e007fae */ /* 0x0003e2000c101d4c */
[----:B------:R-:W-:-:S03]  /*1c00*/  IMAD.WIDE R6, R16, 0x2, R6 ;  /* 0x0000000210067825 */ /* 0x000fc600078e0206 */
[----:B------:R1:W-:Y:S04]  /*1c10*/  LDGSTS.E.BYPASS.LTC128B.128 [R0+0x1a100], [R12.64], !P6 ;  /* 0x1a1000000c007fae */ /* 0x0003e8000f101d4c */
[----:B------:R1:W-:Y:S03]  /*1c20*/  LDGSTS.E.BYPASS.LTC128B.128 [R0+0x1e100], [R6.64], !P5 ;  /* 0x1e10000006007fae */ /* 0x0003e6000e901d4c */
.L_x_1590:
[----:B------:R-:W-:Y:S05]  /*1c30*/  BSYNC B0 ;  /* 0x0000000000007941 */ /* 0x000fea0003800000 */
.L_x_1589:
[----:B-1----:R-:W-:Y:S01]  /*1c40*/  IADD3 R0, R28, 0x60, RZ ;  /* 0x000000601c007810 */ /* 0x002fe20007ffe0ff */
[----:B------:R-:W-:Y:S01]  /*1c50*/  IMAD.MOV.U32 R13, RZ, RZ, c[0x0][0x1e0] ;  /* 0x00007800ff0d7624 */ /* 0x000fe200078e00ff */
[----:B----4-:R1:W4:Y:S01]  /*1c60*/  SHFL.IDX PT, R7, R25, 0x3, 0x181f ;  /* 0x00781f0019077f89 */ /* 0x01032200000e0000 */
[----:B------:R-:W-:Y:S01]  /*1c70*/  IMAD.MOV.U32 R17, RZ, RZ, 0x6 ;  /* 0x00000006ff117424 */ /* 0x000fe200078e00ff */
[----:B------:R-:W-:Y:S01]  /*1c80*/  ISETP.GE.AND P0, PT, R0, UR15, PT ;  /* 0x0000000f00007c0c */ /* 0x000fe2000bf06270 */
[----:B------:R-:W-:Y:S01]  /*1c90*/  BSSY B0, `(.L_x_1591) ;  /* 0x0000020000007945 */ /* 0x000fe20003800000 */
[----:B------:R1:W2:Y:S01]  /*1ca0*/  SHFL.IDX PT, R6, R27, 0x3, 0x181f ;  /* 0x00781f001b067f89 */ /* 0x0002a200000e0000 */
[----:B------:R-:W-:Y:S01]  /*1cb0*/  IADD3 R104, R172, -0x1, RZ ;  /* 0xffffffffac687810 */ /* 0x000fe20007ffe0ff */
[C---:B------:R-:W-:Y:S01]  /*1cc0*/  IMAD.SHL.U32 R126, R13.reuse, 0x40, RZ ;  /* 0x000000400d7e7824 */ /* 0x040fe200078e00ff */
[----:B------:R-:W-:-:S08]  /*1cd0*/  SHF.L.U64.HI R125, R13, R17, c[0x0][0x1e4] ;  /* 0x000079000d7d7619 */ /* 0x000fd00000010211 */
[----:B------:R-:W-:Y:S05]  /*1ce0*/  @P0 BRA `(.L_x_1592) ;  /* 0x000001a000000947 */ /* 0x000fea0003800000 */
[----:B------:R-:W-:Y:S01]  /*1cf0*/  P2R R0, PR, RZ, 0x2 ;  /* 0x00000002ff007803 */ /* 0x000fe20000000000 */
[----:B------:R-:W-:Y:S01]  /*1d00*/  IMAD.SHL.U32 R12, R225, 0x2, RZ ;  /* 0x00000002e10c7824 */ /* 0x000fe200078e00ff */
[C---:B------:R-:W-:Y:S02]  /*1d10*/  ISETP.GE.AND P1, PT, R19.reuse, c[0x0][0x198], PT ;  /* 0x0000660013007a0c */ /* 0x040fe40003f26270 */
[C---:B--23--:R-:W-:Y:S02]  /*1d20*/  LEA R8, P0, R19.reuse, R6, 0x1 ;  /* 0x0000000613087211 */ /* 0x04cfe400078008ff */
[C---:B------:R-:W-:Y:S02]  /*1d30*/  IADD3 R3, R19.reuse, 0xc0, RZ ;  /* 0x000000c013037810 */ /* 0x040fe40007ffe0ff */
[----:B----4-:R-:W-:Y:S02]  /*1d40*/  LEA.HI.X R9, R19, R7, R11, 0x1, P0 ;  /* 0x0000000713097211 */ /* 0x010fe400000f0c0b */
[----:B------:R-:W-:-:S02]  /*1d50*/  SHF.R.S32.HI R10, RZ, 0x1f, R3 ;  /* 0x0000001fff0a7819 */ /* 0x000fc40000011403 */
[----:B------:R-:W-:Y:S02]  /*1d60*/  ISETP.NE.AND P0, PT, R26, RZ, PT ;  /* 0x000000ff1a00720c */ /* 0x000fe40003f05270 */
[----:B------:R-:W-:Y:S01]  /*1d70*/  LEA.HI R3, R10, R3, RZ, 0x3 ;  /* 0x000000030a037211 */ /* 0x000fe200078f18ff */
[----:B------:R-:W-:Y:S01]  /*1d80*/  @!PT LDS RZ, [RZ] ;  /* 0x00000000fffff984 */ /* 0x000fe20000000800 */
[----:B------:R2:W-:Y:S01]  /*1d90*/  LDGSTS.E.BYPASS.LTC128B.128 [R12+0x13100], [R8.64], !P1 ;  /* 0x13100000080c7fae */ /* 0x0005e2000c901d4c */
[----:B------:R-:W-:Y:S02]  /*1da0*/  ISETP.NE.AND P1, PT, R0, RZ, PT ;  /* 0x000000ff0000720c */ /* 0x000fe40003f25270 */
[----:B------:R-:W-:Y:S02]  /*1db0*/  SHF.R.S32.HI R0, RZ, 0x1f, R18 ;  /* 0x0000001fff007819 */ /* 0x000fe40000011412 */
[----:B------:R-:W-:Y:S02]  /*1dc0*/  LOP3.LUT R3, R3, 0xfffffff8, RZ, 0xc0, !PT ;  /* 0xfffffff803037812 */ /* 0x000fe400078ec0ff */
[----:B------:R-:W-:-:S04]  /*1dd0*/  LEA.HI R0, R0, R18, RZ, 0x3 ;  /* 0x0000001200007211 */ /* 0x000fc800078f18ff */
[----:B------:R-:W-:-:S05]  /*1de0*/  LOP3.LUT R0, R0, 0xfffffff8, RZ, 0xc0, !PT ;  /* 0xfffffff800007812 */ /* 0x000fca00078ec0ff */
        /* <DEDUP_REMOVED lines=10> */
.L_x_1592:
[----:B------:R-:W-:Y:S05]  /*1e90*/  BSYNC B0 ;  /* 0x0000000000007941 */ /* 0x000fea0003800000 */
.L_x_1591:
[----:B------:R-:W-:Y:S01]  /*1ea0*/  IMAD.SHL.U32 R105, R104, 0x40, RZ ;  /* 0x0000004068697824 */ /* 0x000fe200078e00ff */
[----:B---3--:R-:W-:Y:S01]  /*1eb0*/  SHF.R.S32.HI R10, RZ, 0x1f, R104 ;  /* 0x0000001fff0a7819 */ /* 0x008fe20000011468 */
[----:B------:R-:W-:Y:S01]  /*1ec0*/  IMAD.MOV.U32 R130, RZ, RZ, R36 ;  /* 0x000000ffff827224 */ /* 0x000fe200078e0024 */
[----:B------:R-:W0:Y:S01]  /*1ed0*/  LDGDEPBAR ;  /* 0x00000000000079af */ /* 0x000e220000000000 */
[----:B------:R-:W-:Y:S01]  /*1ee0*/  IMAD.MOV.U32 R131, RZ, RZ, R37 ;  /* 0x000000ffff837224 */ /* 0x000fe200078e0025 */
[----:B------:R-:W-:Y:S01]  /*1ef0*/  IADD3 R0, -R105, c[0x0][0x1d0], -R22 ;  /* 0x0000740069007a10 */ /* 0x000fe20007ffe916 */
[----:B------:R-:W-:Y:S01]  /*1f00*/  IMAD R3, R125, R104, RZ ;  /* 0x000000687d037224 */ /* 0x000fe200078e02ff */
[----:B------:R-:W-:Y:S01]  /*1f10*/  SEL R16, RZ, 0x1, P4 ;  /* 0x00000001ff107807 */ /* 0x000fe20002000000 */
[----:B------:R-:W-:Y:S01]  /*1f20*/  IMAD.MOV.U32 R130, RZ, RZ, R34 ;  /* 0x000000ffff827224 */ /* 0x000fe200078e0022 */
[C---:B------:R-:W-:Y:S01]  /*1f30*/  ISETP.GE.AND P6, PT, R0.reuse, 0x1, PT ;  /* 0x000000010000780c */ /* 0x040fe20003fc6270 */
[----:B------:R-:W-:Y:S01]  /*1f40*/  IMAD.SHL.U32 R127, R13, 0x20, RZ ;  /* 0x000000200d7f7824 */ /* 0x000fe200078e00ff */
[----:B------:R-:W-:Y:S01]  /*1f50*/  ISETP.GE.AND P5, PT, R0, 0x21, PT ;  /* 0x000000210000780c */ /* 0x000fe20003fa6270 */
[-C--:B------:R-:W-:Y:S01]  /*1f60*/  IMAD R0, R10, R126.reuse, R3 ;  /* 0x0000007e0a007224 */ /* 0x080fe200078e0203 */
[----:B------:R-:W-:Y:S01]  /*1f70*/  SEL R15, RZ, 0x2, P3 ;  /* 0x00000002ff0f7807 */ /* 0x000fe20001800000 */
[----:B--2-4-:R-:W-:Y:S01]  /*1f80*/  IMAD.WIDE.U32 R6, R104, R126, R130 ;  /* 0x0000007e68067225 */ /* 0x014fe200078e0082 */
[----:B------:R-:W-:Y:S01]  /*1f90*/  SEL R14, RZ, 0x4, P2 ;  /* 0x00000004ff0e7807 */ /* 0x000fe20001000000 */
[----:B------:R-:W-:Y:S01]  /*1fa0*/  STL.64 [R1+0x30], R130 ;  /* 0x0000308201007387 */ /* 0x000fe20000100a00 */
[----:B------:R-:W-:Y:S01]  /*1fb0*/  LEA.HI R107, R124, R132, RZ, 0x5 ;  /* 0x000000847c6b7211 */ /* 0x000fe200078f28ff */
[----:B------:R-:W-:Y:S01]  /*1fc0*/  IMAD.IADD R0, R7, 0x1, R0 ;  /* 0x0000000107007824 */ /* 0x000fe200078e0200 */
[----:B------:R-:W-:Y:S01]  /*1fd0*/  IADD3 R14, R14, R15, R16 ;  /* 0x0000000f0e0e7210 */ /* 0x000fe20007ffe010 */
[----:B------:R-:W-:Y:S01]  /*1fe0*/  IMAD.MOV.U32 R3, RZ, RZ, 0x5 ;  /* 0x00000005ff037424 */ /* 0x000fe200078e00ff */
[----:B------:R-:W-:Y:S01]  /*1ff0*/  SHF.R.S32.HI R106, RZ, 0x5, R107 ;  /* 0x00000005ff6a7819 */ /* 0x000fe2000001146b */
[----:B------:R-:W-:Y:S01]  /*2000*/  IMAD.SHL.U32 R225, R225, 0x2, RZ ;  /* 0x00000002e1e17824 */ /* 0x000fe200078e00ff */
[----:B------:R-:W-:Y:S01]  /*2010*/  BAR.SYNC.DEFER_BLOCKING 0x0 ;  /* 0x0000000000007b1d */ /* 0x000fe20000010000 */
[----:B------:R-:W-:Y:S01]  /*2020*/  @P6 LEA R8, P0, R6, c[0x0][0x1c8], 0x1 ;  /* 0x0000720006086a11 */ /* 0x000fe200078008ff */
[----:B------:R-:W-:Y:S01]  /*2030*/  IMAD.SHL.U32 R11, R23, 0x40, RZ ;  /* 0x00000040170b7824 */ /* 0x000fe200078e00ff */
[----:B------:R-:W-:Y:S01]  /*2040*/  SHF.L.U64.HI R128, R13, R3, c[0x0][0x1e4] ;  /* 0x000079000d807619 */ /* 0x000fe20000010203 */
[----:B------:R-:W-:Y:S01]  /*2050*/  IMAD R3, R10, c[0x0][0x208], RZ ;  /* 0x000082000a037a24 */ /* 0x000fe200078e02ff */
[--C-:B------:R-:W-:Y:S01]  /*2060*/  @P6 LEA.HI.X R9, R6, c[0x0][0x1cc], R0.reuse, 0x1, P0 ;  /* 0x0000730006096a11 */ /* 0x100fe200000f0c00 */
[----:B------:R-:W-:Y:S01]  /*2070*/  IMAD.SHL.U32 R13, R22, 0x8, RZ ;  /* 0x00000008160d7824 */ /* 0x000fe200078e00ff */
[----:B------:R-:W-:Y:S01]  /*2080*/  @P5 IADD3 R7, P0, R127, R6, RZ ;  /* 0x000000067f075210 */ /* 0x000fe20007f1e0ff */
[----:B------:R-:W-:Y:S01]  /*2090*/  IMAD R3, R104, c[0x0][0x20c], R3 ;  /* 0x0000830068037a24 */ /* 0x000fe200078e0203 */
[----:B------:R-:W-:Y:S01]  /*20a0*/  P2R R19, PR, RZ, 0x8 ;  /* 0x00000008ff137803 */ /* 0x000fe20000000000 */
[----:B------:R-:W-:Y:S01]  /*20b0*/  STL [R1+0x50], R128 ;  /* 0x0000508001007387 */ /* 0x000fe20000100800 */
[----:B------:R-:W-:Y:S01]  /*20c0*/  ULDC UR6, c[0x0][0x324] ;  /* 0x0000c90000067ab9 */ /* 0x000fe20000000800 */
[----:B------:R-:W-:Y:S01]  /*20d0*/  @P5 IMAD.X R0, R128, 0x1, R0, P0 ;  /* 0x0000000180005824 */ /* 0x000fe200000e0600 */
[----:B------:R-:W-:Y:S01]  /*20e0*/  @P5 LEA R6, P0, R7, c[0x0][0x1c8], 0x1 ;  /* 0x0000720007065a11 */ /* 0x000fe200078008ff */
[----:B------:R-:W-:-:S03]  /*20f0*/  ULOP3.LUT UR6, URZ, UR6, URZ, 0x33, !UPT ;  /* 0x000000063f067292 */ /* 0x000fc6000f8e333f */
[----:B------:R-:W-:Y:S02]  /*2100*/  @P5 LEA.HI.X R7, R7, c[0x0][0x1cc], R0, 0x1, P0 ;  /* 0x0000730007075a11 */ /* 0x000fe400000f0c00 */
[----:B------:R-:W-:Y:S01]  /*2110*/  LOP3.LUT R0, R11, 0x1c0, RZ, 0xc0, !PT ;  /* 0x000001c00b007812 */ /* 0x000fe200078ec0ff */
[----:B------:R-:W-:-:S03]  /*2120*/  IMAD.WIDE.U32 R10, R104, c[0x0][0x208], RZ ;  /* 0x00008200680a7a25 */ /* 0x000fc600078e00ff */
[----:B------:R-:W-:Y:S01]  /*2130*/  LOP3.LUT R13, R0, 0x8, R13, 0xf8, !PT ;  /* 0x00000008000d7812 */ /* 0x000fe200078ef80d */
[----:B------:R-:W-:Y:S01]  /*2140*/  @!PT LDS RZ, [RZ] ;  /* 0x00000000fffff984 */ /* 0x000fe20000000800 */
[----:B------:R-:W-:Y:S01]  /*2150*/  @!PT LDS RZ, [RZ] ;  /* 0x00000000fffff984 */ /* 0x000fe20000000800 */
[----:B------:R-:W-:Y:S01]  /*2160*/  @!PT LDS RZ, [RZ] ;  /* 0x00000000fffff984 */ /* 0x000fe20000000800 */
[----:B------:R2:W-:Y:S01]  /*2170*/  @P6 LDGSTS.E.BYPASS.LTC128B.128 [R225+0x8100], [R8.64], !P4 ;  /* 0x0810000008e16fae */ /* 0x0005e2000e101d4c */
[----:B------:R-:W-:Y:S01]  /*2180*/  SHF.R.U32.HI R0, RZ, 0x3, R0 ;  /* 0x00000003ff007819 */ /* 0x000fe20000011600 */
[----:B------:R-:W-:Y:S01]  /*2190*/  IMAD.IADD R3, R11, 0x1, R3 ;  /* 0x000000010b037824 */ /* 0x000fe200078e0203 */
[C---:B------:R-:W-:Y:S01]  /*21a0*/  LEA R12, P0, R10.reuse, R32, 0x6 ;  /* 0x000000200a0c7211 */ /* 0x040fe200078030ff */
[----:B------:R2:W-:Y:S01]  /*21b0*/  @P6 LDGSTS.E.BYPASS.LTC128B.128 [R225+0xa100], [R8.64+0x80], !P3 ;  /* 0x0a10008008e16fae */ /* 0x0005e2000d901d4c */
[----:B------:R-:W-:Y:S02]  /*21c0*/  LOP3.LUT R0, R13, R0, RZ, 0x3c, !PT ;  /* 0x000000000d007212 */ /* 0x000fe400078e3cff */
[----:B------:R-:W-:Y:S01]  /*21d0*/  LEA.HI.X R10, R10, R31, R3, 0x6, P0 ;  /* 0x0000001f0a0a7211 */ /* 0x000fe200000f3403 */
[----:B------:R2:W-:Y:S01]  /*21e0*/  @P6 LDGSTS.E.BYPASS.LTC128B.128 [R225+0xc100], [R8.64+0x100], !P2 ;  /* 0x0c10010008e16fae */ /* 0x0005e2000d101d4c */
[----:B------:R-:W-:Y:S01]  /*21f0*/  SEL R3, RZ, 0x8, P1 ;  /* 0x00000008ff037807 */ /* 0x000fe20000800000 */
[----:B------:R-:W-:-:S02]  /*2200*/  IMAD R0, R29, 0x200, R0 ;  /* 0x000002001d007824 */ /* 0x000fc400078e0200 */
[----:B------:R2:W-:Y:S02]  /*2210*/  @P6 LDGSTS.E.BYPASS.LTC128B.128 [R225+0xe100], [R8.64+0x180], !P1 ;  /* 0x0e10018008e16fae */ /* 0x0005e4000c901d4c */
[----:B------:R-:W-:Y:S02]  /*2220*/  IMAD.IADD R18, R14, 0x1, R3 ;  /* 0x000000010e127824 */ /* 0x000fe400078e0203 */
[----:B------:R3:W-:Y:S01]  /*2230*/  @P5 LDGSTS.E.BYPASS.LTC128B.128 [R225+0x9100], [R6.64], !P4 ;  /* 0x0910000006e15fae */ /* 0x0007e2000e101d4c */
[----:B------:R-:W-:Y:S02]  /*2240*/  IMAD.SHL.U32 R196, R0, 0x2, RZ ;  /* 0x0000000200c47824 */ /* 0x000fe400078e00ff */
[----:B------:R-:W-:Y:S01]  /*2250*/  IMAD.MOV.U32 R3, RZ, RZ, c[0x0][0x208] ;  /* 0x00008200ff037624 */ /* 0x000fe200078e00ff */
[----:B------:R3:W-:Y:S01]  /*2260*/  @P5 LDGSTS.E.BYPASS.LTC128B.128 [R225+0xb100], [R6.64+0x80], !P3 ;  /* 0x0b10008006e15fae */ /* 0x0007e2000d901d4c */
[----:B------:R-:W-:Y:S02]  /*2270*/  LOP3.LUT P6, RZ, R18, 0x2, RZ, 0xc0, !PT ;  /* 0x0000000212ff7812 */ /* 0x000fe400078cc0ff */
[----:B------:R-:W-:Y:S01]  /*2280*/  IMAD.SHL.U32 R15, R3, 0x40, RZ ;  /* 0x00000040030f7824 */ /* 0x000fe200078e00ff */
[----:B------:R3:W-:Y:S01]  /*2290*/  @P5 LDGSTS.E.BYPASS.LTC128B.128 [R225+0xd100], [R6.64+0x100], !P2 ;  /* 0x0d10010006e15fae */ /* 0x0007e2000d101d4c */
[----:B------:R-:W-:-:S02]  /*22a0*/  IADD3 R0, R196, 0x8100, RZ ;  /* 0x00008100c4007810 */ /* 0x000fc40007ffe0ff */
[----:B------:R-:W-:Y:S01]  /*22b0*/  SHF.L.U64.HI R13, R3, R17, c[0x0][0x20c] ;  /* 0x00008300030d7619 */ /* 0x000fe20000010211 */
[----:B------:R3:W-:Y:S01]  /*22c0*/  @P5 LDGSTS.E.BYPASS.LTC128B.128 [R225+0xf100], [R6.64+0x180], !P1 ;  /* 0x0f10018006e15fae */ /* 0x0007e2000c901d4c */
[----:B------:R-:W-:Y:S02]  /*22d0*/  LOP3.LUT P5, RZ, R23, 0x2, RZ, 0xc0, !PT ;  /* 0x0000000217ff7812 */ /* 0x000fe400078ac0ff */
[----:B------:R-:W-:Y:S01]  /*22e0*/  IADD3 R3, -R22, c[0x0][0x1d0], -R105 ;  /* 0x0000740016037a10 */ /* 0x000fe20007ffe969 */
[----:B------:R-:W0:Y:S01]  /*22f0*/  LDGDEPBAR ;  /* 0x00000000000079af */ /* 0x000e220000000000 */
[----:B------:R-:W-:-:S09]  /*2300*/  IADD3 R207, R196, 0x8120, RZ ;  /* 0x00008120c4cf7810 */ /* 0x000fd20007ffe0ff */
[----:B------:R-:W-:Y:S01]  /*2310*/  @P5 IADD3 R207, R0, -0x20, RZ ;  /* 0xffffffe000cf5810 */ /* 0x000fe20007ffe0ff */
[----:B------:R-:W-:Y:S01]  /*2320*/  IMAD R0, R106, 0x400, R5 ;  /* 0x000004006a007824 */ /* 0x000fe200078e0205 */
[----:B------:R-:W-:Y:S02]  /*2330*/  ISETP.LT.OR P5, PT, R3, 0x1, P4 ;  /* 0x000000010300780c */ /* 0x000fe400027a1670 */
[C---:B------:R-:W-:Y:S01]  /*2340*/  IADD3 R222, R207.reuse, 0x800, RZ ;  /* 0x00000800cfde7810 */ /* 0x040fe20007ffe0ff */
[----:B------:R-:W-:Y:S01]  /*2350*/  IMAD.SHL.U32 R203, R0, 0x2, RZ ;  /* 0x0000000200cb7824 */ /* 0x000fe200078e00ff */
[C---:B------:R-:W-:Y:S01]  /*2360*/  IADD3 R221, R207.reuse, 0x1000, RZ ;  /* 0x00001000cfdd7810 */ /* 0x040fe20007ffe0ff */
[----:B------:R-:W-:Y:S01]  /*2370*/  IMAD.MOV.U32 R0, RZ, RZ, 0x40 ;  /* 0x00000040ff007424 */ /* 0x000fe200078e00ff */
[C---:B------:R-:W-:Y:S01]  /*2380*/  IADD3 R220, R207.reuse, 0x1800, RZ ;  /* 0x00001800cfdc7810 */ /* 0x040fe20007ffe0ff */
[--C-:B------:R-:W-:Y:S01]  /*2390*/  IMAD R204, R4, 0x2, R203.reuse ;  /* 0x0000000204cc7824 */ /* 0x100fe200078e02cb */
[C---:B------:R-:W-:Y:S01]  /*23a0*/  IADD3 R219, R207.reuse, 0x2000, RZ ;  /* 0x00002000cfdb7810 */ /* 0x040fe20007ffe0ff */
[C---:B------:R-:W-:Y:S01]  /*23b0*/  IMAD R206, R2.reuse, 0x2, R203 ;  /* 0x0000000202ce7824 */ /* 0x040fe200078e02cb */
[----:B------:R-:W-:Y:S01]  /*23c0*/  IADD3 R218, R207, 0x2800, RZ ;  /* 0x00002800cfda7810 */ /* 0x000fe20007ffe0ff */
[----:B------:R-:W-:Y:S01]  /*23d0*/  IMAD R205, R2, 0x2, R204 ;  /* 0x0000000202cd7824 */ /* 0x000fe200078e02cc */
[----:B------:R-:W-:-:S04]  /*23e0*/  DEPBAR.LE SB0, 0x1 ;  /* 0x000080400000791a */ /* 0x000fc80000000000 */
[----:B------:R-:W-:-:S04]  /*23f0*/  DEPBAR.LE SB0, 0x0 ;  /* 0x000080000000791a */ /* 0x000fc80000000000 */
[----:B------:R-:W-:Y:S01]  /*2400*/  BAR.SYNC.DEFER_BLOCKING 0x0 ;  /* 0x0000000000007b1d */ /* 0x000fe20000010000 */
[C---:B---3--:R-:W-:Y:S02]  /*2410*/  LEA R6, P0, R12.reuse, c[0x0][0x1f8], 0x1 ;  /* 0x00007e000c067a11 */ /* 0x048fe400078008ff */
[----:B------:R-:W-:Y:S02]  /*2420*/  IADD3 R217, R207, 0x3000, RZ ;  /* 0x00003000cfd97810 */ /* 0x000fe40007ffe0ff */
[----:B------:R-:W-:Y:S02]  /*2430*/  LEA.HI.X R7, R12, c[0x0][0x1fc], R10, 0x1, P0 ;  /* 0x00007f000c077a11 */ /* 0x000fe400000f0c0a */
[----:B------:R-:W-:Y:S02]  /*2440*/  IADD3 R16, P0, R15, R6, RZ ;  /* 0x000000060f107210 */ /* 0x000fe40007f1e0ff */
[C---:B------:R-:W-:Y:S02]  /*2450*/  IADD3 R216, R207.reuse, 0x3800, RZ ;  /* 0x00003800cfd87810 */ /* 0x040fe40007ffe0ff */
[----:B------:R-:W-:Y:S01]  /*2460*/  IADD3 R215, R207, 0x4000, RZ ;  /* 0x00004000cfd77810 */ /* 0x000fe20007ffe0ff */
[----:B------:R-:W-:Y:S01]  /*2470*/  IMAD.X R17, R13, 0x1, R7, P0 ;  /* 0x000000010d117824 */ /* 0x000fe200000e0607 */
[----:B------:R-:W-:-:S02]  /*2480*/  ISETP.LT.OR P0, PT, R3, 0x1, !P6 ;  /* 0x000000010300780c */ /* 0x000fc40007701670 */
[----:B------:R-:W-:Y:S02]  /*2490*/  ISETP.LT.OR P6, PT, R3, 0x21, !P6 ;  /* 0x000000210300780c */ /* 0x000fe400077c1670 */
[C---:B------:R-:W-:Y:S02]  /*24a0*/  IADD3 R214, R207.reuse, 0x4800, RZ ;  /* 0x00004800cfd67810 */ /* 0x040fe40007ffe0ff */
[C---:B------:R-:W-:Y:S02]  /*24b0*/  IADD3 R213, R207.reuse, 0x5000, RZ ;  /* 0x00005000cfd57810 */ /* 0x040fe40007ffe0ff */
[C---:B------:R-:W-:Y:S02]  /*24c0*/  IADD3 R212, R207.reuse, 0x5800, RZ ;  /* 0x00005800cfd47810 */ /* 0x040fe40007ffe0ff */
[C---:B------:R-:W-:Y:S01]  /*24d0*/  IADD3 R211, R207.reuse, 0x6000, RZ ;  /* 0x00006000cfd37810 */ /* 0x040fe20007ffe0ff */
[----:B------:R-:W-:Y:S01]  /*24e0*/  LDSM.16.M88.4 R32, [R196+0x8100] ;  /* 0x00810000c420783b */ /* 0x000fe20000000200 */
[----:B------:R-:W-:-:S02]  /*24f0*/  IADD3 R210, R207, 0x6800, RZ ;  /* 0x00006800cfd27810 */ /* 0x000fc40007ffe0ff */
[C---:B------:R-:W-:Y:S01]  /*2500*/  IADD3 R209, R207.reuse, 0x7000, RZ ;  /* 0x00007000cfd17810 */ /* 0x040fe20007ffe0ff */
[----:B------:R-:W-:Y:S01]  /*2510*/  LDSM.16.M88.4 R28, [R196+0x8900] ;  /* 0x00890000c41c783b */ /* 0x000fe20000000200 */
[----:B------:R-:W-:-:S03]  /*2520*/  IADD3 R208, R207, 0x7800, RZ ;  /* 0x00007800cfd07810 */ /* 0x000fc60007ffe0ff */
[----:B------:R-:W-:Y:S04]  /*2530*/  LDSM.16.M88.4 R40, [R196+0x9100] ;  /* 0x00910000c428783b */ /* 0x000fe80000000200 */
[----:B------:R-:W-:Y:S04]  /*2540*/  LDSM.16.M88.4 R56, [R196+0x9900] ;  /* 0x00990000c438783b */ /* 0x000fe80000000200 */
[----:B------:R-:W-:Y:S04]  /*2550*/  LDSM.16.M88.4 R48, [R207] ;  /* 0x00000000cf30783b */ /* 0x000fe80000000200 */
[----:B------:R-:W-:Y:S04]  /*2560*/  LDSM.16.M88.4 R52, [R207+0x800] ;  /* 0x00080000cf34783b */ /* 0x000fe80000000200 */
[----:B------:R-:W-:Y:S04]  /*2570*/  LDSM.16.M88.4 R76, [R207+0x1000] ;  /* 0x00100000cf4c783b */ /* 0x000fe80000000200 */
[----:B------:R-:W-:Y:S04]  /*2580*/  LDSM.16.M88.4 R92, [R207+0x1800] ;  /* 0x00180000cf5c783b */ /* 0x000fe80000000200 */
[----:B------:R-:W3:Y:S04]  /*2590*/  LDSM.16.M88.4 R12, [R203+0x10100] ;  /* 0x01010000cb0c783b */ /* 0x000ee80000000200 */
[----:B--2---:R-:W2:Y:S04]  /*25a0*/  LDSM.16.M88.4 R8, [R204+0x10100] ;  /* 0x01010000cc08783b */ /* 0x004ea80000000200 */
[----:B------:R-:W-:Y:S01]  /*25b0*/  @!PT LDS RZ, [RZ] ;  /* 0x00000000fffff984 */ /* 0x000fe20000000800 */
[----:B------:R-:W-:Y:S01]  /*25c0*/  @!PT LDS RZ, [RZ] ;  /* 0x00000000fffff984 */ /* 0x000fe20000000800 */
[----:B------:R-:W-:Y:S01]  /*25d0*/  @!PT LDS RZ, [RZ] ;  /* 0x00000000fffff984 */ /* 0x000fe20000000800 */
[----:B------:R4:W-:Y:S01]  /*25e0*/  LDGSTS.E.BYPASS.LTC128B.128 [R225+0x100], [R6.64], !P5 ;  /* 0x0010000006e17fae */ /* 0x0009e2000e901d4c */
[----:B------:R-:W-:-:S03]  /*25f0*/  LOP3.LUT P5, RZ, R18, 0x4, RZ, 0xc0, !PT ;  /* 0x0000000412ff7812 */ /* 0x000fc600078ac0ff */
[----:B------:R4:W-:Y:S01]  /*2600*/  LDGSTS.E.BYPASS.LTC128B.128 [R225+0x2100], [R6.64+0x80], !P0 ;  /* 0x0210008006e17fae */ /* 0x0009e2000c101d4c */
[C---:B------:R-:W-:Y:S02]  /*2610*/  ISETP.LT.OR P0, PT, R3.reuse, 0x1, !P5 ;  /* 0x000000010300780c */ /* 0x040fe40006f01670 */
[----:B------:R-:W-:-:S11]  /*2620*/  ISETP.LT.OR P5, PT, R3, 0x21, !P5 ;  /* 0x000000210300780c */ /* 0x000fd60006fa1670 */
[----:B------:R4:W-:Y:S01]  /*2630*/  LDGSTS.E.BYPASS.LTC128B.128 [R225+0x4100], [R6.64+0x100], !P0 ;  /* 0x0410010006e17fae */ /* 0x0009e2000c101d4c */
[----:B------:R-:W-:-:S04]  /*2640*/  LOP3.LUT P0, RZ, R23, 0x4, RZ, 0xc0, !PT ;  /* 0x0000000417ff7812 */ /* 0x000fc8000780c0ff */
[----:B------:R-:W-:Y:S02]  /*2650*/  SEL R0, R0, 0xffffffc0, !P0 ;  /* 0xffffffc000007807 */ /* 0x000fe40004000000 */
[----:B------:R-:W-:-:S03]  /*2660*/  LOP3.LUT P0, RZ, R18, 0x8, RZ, 0xc0, !PT ;  /* 0x0000000812ff7812 */ /* 0x000fc6000780c0ff */
[----:B------:R-:W-:Y:S01]  /*2670*/  IMAD.IADD R202, R196, 0x1, R0 ;  /* 0x00000001c4ca7824 */ /* 0x000fe200078e0200 */
[C---:B------:R-:W-:Y:S01]  /*2680*/  ISETP.LT.OR P3, PT, R3.reuse, 0x1, !P0 ;  /* 0x000000010300780c */ /* 0x040fe20004761670 */
[----:B------:R-:W-:Y:S01]  /*2690*/  IMAD.IADD R201, R0, 0x1, R207 ;  /* 0x0000000100c97824 */ /* 0x000fe200078e02cf */
[C---:B------:R-:W-:Y:S01]  /*26a0*/  ISETP.LT.OR P0, PT, R3.reuse, 0x21, !P0 ;  /* 0x000000210300780c */ /* 0x040fe20004701670 */
[C---:B-1-3--:R-:W-:Y:S08]  /*26b0*/  HMMA.16816.F32.BF16 R24, R12.reuse, R32, RZ ;  /* 0x000000200c18723c */ /* 0x04aff000000418ff */
[----:B------:R-:W-:Y:S02]  /*26c0*/  HMMA.16816.F32.BF16 R36, R12, R30, RZ ;  /* 0x0000001e0c24723c */ /* 0x000fe400000418ff */
[----:B------:R4:W-:Y:S01]  /*26d0*/  LDGSTS.E.BYPASS.LTC128B.128 [R225+0x6100], [R6.64+0x180], !P3 ;  /* 0x0610018006e17fae */ /* 0x0009e2000d901d4c */
[----:B------:R-:W-:-:S05]  /*26e0*/  ISETP.LT.OR P3, PT, R3, 0x21, P4 ;  /* 0x000000210300780c */ /* 0x000fca0002761670 */
[----:B------:R-:W-:Y:S08]  /*26f0*/  HMMA.16816.F32.BF16 R44, R12, R56, RZ ;  /* 0x000000380c2c723c */ /* 0x000ff000000418ff */
[----:B------:R1:W-:Y:S01]  /*2700*/  LDGSTS.E.BYPASS.LTC128B.128 [R225+0x1100], [R16.64], !P3 ;  /* 0x0110000010e17fae */ /* 0x0003e2000d901d4c */
[----:B------:R-:W-:Y:S01]  /*2710*/  ISETP.NE.AND P3, PT, R19, RZ, PT ;  /* 0x000000ff1300720c */ /* 0x000fe20003f65270 */
[----:B--2---:R-:W-:Y:S02]  /*2720*/  HMMA.16816.F32.BF16 R24, R8, R48, R24 ;  /* 0x000000300818723c */ /* 0x004fe40000041818 */
[----:B------:R1:W-:Y:S01]  /*2730*/  LDGSTS.E.BYPASS.LTC128B.128 [R225+0x3100], [R16.64+0x80], !P6 ;  /* 0x0310008010e17fae */ /* 0x0003e2000f101d4c */
[----:B------:R-:W-:-:S03]  /*2740*/  ISETP.GT.AND P6, PT, R104, R231, PT ;  /* 0x000000e76800720c */ /* 0x000fc60003fc4270 */
[----:B------:R1:W-:Y:S01]  /*2750*/  LDGSTS.E.BYPASS.LTC128B.128 [R225+0x5100], [R16.64+0x100], !P5 ;  /* 0x0510010010e17fae */ /* 0x0003e2000e901d4c */
[----:B------:R-:W-:Y:S01]  /*2760*/  PLOP3.LUT P5, PT, PT, PT, UP2, 0x80, 0x0 ;  /* 0x000000000000781c */ /* 0x000fe20003faf028 */
[----:B------:R-:W-:Y:S02]  /*2770*/  HMMA.16816.F32.BF16 R56, R12, R58, RZ ;  /* 0x0000003a0c38723c */ /* 0x000fe400000418ff */
[----:B------:R1:W-:Y:S04]  /*2780*/  LDGSTS.E.BYPASS.LTC128B.128 [R225+0x7100], [R16.64+0x180], !P0 ;  /* 0x0710018010e17fae */ /* 0x0003e8000c101d4c */
[----:B------:R-:W-:Y:S04]  /*2790*/  LDSM.16.M88.4 R20, [R206+0x10100] ;  /* 0x01010000ce14783b */ /* 0x000fe80000000200 */
[----:B------:R-:W2:Y:S04]  /*27a0*/  LDSM.16.M88.4 R68, [R202+0x8100] ;  /* 0x00810000ca44783b */ /* 0x000ea80000000200 */
[----:B------:R-:W3:Y:S04]  /*27b0*/  LDSM.16.M88.4 R72, [R202+0x8900] ;  /* 0x00890000ca48783b */ /* 0x000ee80000000200 */
[----:B------:R-:W-:Y:S04]  /*27c0*/  LDSM.16.M88.4 R100, [R201] ;  /* 0x00000000c964783b */ /* 0x000fe80000000200 */
[----:B------:R-:W-:Y:S02]  /*27d0*/  LDSM.16.M88.4 R80, [R202+0x9100] ;  /* 0x00910000ca50783b */ /* 0x000fe40000000200 */
[----:B------:R-:W-:Y:S02]  /*27e0*/  HMMA.16816.F32.BF16 R56, R8, R94, R56 ;  /* 0x0000005e0838723c */ /* 0x000fe40000041838 */
[----:B------:R-:W-:Y:S04]  /*27f0*/  LDSM.16.M88.4 R88, [R202+0x9900] ;  /* 0x00990000ca58783b */ /* 0x000fe80000000200 */
[----:B------:R-:W-:Y:S02]  /*2800*/  LDSM.16.M88.4 R84, [R201+0x800] ;  /* 0x00080000c954783b */ /* 0x000fe40000000200 */
[----:B-1----:R-:W-:Y:S02]  /*2810*/  HMMA.16816.F32.BF16 R16, R12, R28, RZ ;  /* 0x0000001c0c10723c */ /* 0x002fe400000418ff */
[----:B------:R-:W1:Y:S04]  /*2820*/  LDSM.16.M88.4 R28, [R205+0x10100] ;  /* 0x01010000cd1c783b */ /* 0x000e680000000200 */
[----:B------:R-:W-:Y:S04]  /*2830*/  LDSM.16.M88.4 R112, [R196+0xa100] ;  /* 0x00a10000c470783b */ /* 0x000fe80000000200 */
[----:B------:R-:W-:Y:S04]  /*2840*/  LDSM.16.M88.4 R96, [R201+0x1800] ;  /* 0x00180000c960783b */ /* 0x000fe80000000200 */
[----:B------:R-:W-:Y:S01]  /*2850*/  LDSM.16.M88.4 R116, [R207+0x2000] ;  /* 0x00200000cf74783b */ /* 0x000fe20000000200 */
[----:B--2---:R-:W-:Y:S03]  /*2860*/  HMMA.16816.F32.BF16 R60, R20, R68, R24 ;  /* 0x00000044143c723c */ /* 0x004fe60000041818 */
[----:B------:R-:W-:Y:S04]  /*2870*/  LDSM.16.M88.4 R108, [R202+0xa100] ;  /* 0x00a10000ca6c783b */ /* 0x000fe80000000200 */
[----:B------:R-:W-:Y:S02]  /*2880*/  LDSM.16.M88.4 R120, [R207+0x4000] ;  /* 0x00400000cf78783b */ /* 0x000fe40000000200 */
[----:B------:R-:W-:Y:S02]  /*2890*/  HMMA.16816.F32.BF16 R64, R8, R52, R16 ;  /* 0x000000340840723c */ /* 0x000fe40000041810 */
[----:B------:R-:W0:Y:S06]  /*28a0*/  LDGDEPBAR ;  /* 0x00000000000079af */ /* 0x000e2c0000000000 */
[C---:B------:R-:W-:Y:S01]  /*28b0*/  HMMA.16816.F32.BF16 R24, R12.reuse, R34, RZ ;  /* 0x000000220c18723c */ /* 0x040fe200000418ff */
[----:B------:R-:W2:Y:S07]  /*28c0*/  LDSM.16.M88.4 R32, [R203+0x14100] ;  /* 0x01410000cb20783b */ /* 0x000eae0000000200 */
[C---:B------:R-:W-:Y:S08]  /*28d0*/  HMMA.16816.F32.BF16 R16, R12.reuse, R40, RZ ;  /* 0x000000280c10723c */ /* 0x040ff000000418ff */
[----:B------:R-:W-:Y:S08]  /*28e0*/  HMMA.16816.F32.BF16 R40, R12, R42, RZ ;  /* 0x0000002a0c28723c */ /* 0x000ff000000418ff */
[C---:B------:R-:W-:Y:S08]  /*28f0*/  HMMA.16816.F32.BF16 R52, R8.reuse, R54, R36 ;  /* 0x000000360834723c */ /* 0x040ff00000041824 */
[C---:B------:R-:W-:Y:S01]  /*2900*/  HMMA.16816.F32.BF16 R36, R8.reuse, R50, R24 ;  /* 0x000000320824723c */ /* 0x040fe20000041818 */
[----:B------:R-:W-:Y:S07]  /*2910*/  LDSM.16.M88.4 R24, [R204+0x14100] ;  /* 0x01410000cc18783b */ /* 0x000fee0000000200 */
[C---:B------:R-:W-:Y:S08]  /*2920*/  HMMA.16816.F32.BF16 R16, R8.reuse, R76, R16 ;  /* 0x0000004c0810723c */ /* 0x040ff00000041810 */
[C---:B------:R-:W-:Y:S01]  /*2930*/  HMMA.16816.F32.BF16 R12, R8.reuse, R78, R40 ;  /* 0x0000004e080c723c */ /* 0x040fe20000041828 */
[----:B------:R-:W5:Y:S07]  /*2940*/  LDSM.16.M88.4 R76, [R201+0x1000] ;  /* 0x00100000c94c783b */ /* 0x000f6e0000000200 */
[----:B------:R-:W-:Y:S01]  /*2950*/  HMMA.16816.F32.BF16 R40, R8, R92, R44 ;  /* 0x0000005c0828723c */ /* 0x000fe2000004182c */
[----:B------:R-:W-:Y:S07]  /*2960*/  LDSM.16.M88.4 R92, [R196+0xb900] ;  /* 0x00b90000c45c783b */ /* 0x000fee0000000200 */
[----:B---3--:R-:W-:Y:S01]  /*2970*/  HMMA.16816.F32.BF16 R44, R20, R72, R64 ;  /* 0x00000048142c723c */ /* 0x008fe20000041840 */
[----:B------:R-:W-:Y:S07]  /*2980*/  LDSM.16.M88.4 R64, [R196+0xb100] ;  /* 0x00b10000c440783b */ /* 0x000fee0000000200 */
[----:B-1----:R-:W-:Y:S08]  /*2990*/  HMMA.16816.F32.BF16 R60, R28, R100, R60 ;  /* 0x000000641c3c723c */ /* 0x002ff0000004183c */
[C---:B------:R-:W-:Y:S01]  /*29a0*/  HMMA.16816.F32.BF16 R52, R20.reuse, R74, R52 ;  /* 0x0000004a1434723c */ /* 0x040fe20000041834 */
[----:B------:R-:W1:Y:S07]  /*29b0*/  LDSM.16.M88.4 R72, [R196+0xa900] ;  /* 0x00a90000c448783b */ /* 0x000e6e0000000200 */
[C---:B------:R-:W-:Y:S01]  /*29c0*/  HMMA.16816.F32.BF16 R48, R20.reuse, R70, R36 ;  /* 0x000000461430723c */ /* 0x040fe20000041824 */
[----:B------:R-:W-:Y:S07]  /*29d0*/  LDSM.16.M88.4 R68, [R207+0x3000] ;  /* 0x00300000cf44783b */ /* 0x000fee0000000200 */
[C---:B------:R-:W-:Y:S01]  /*29e0*/  HMMA.16816.F32.BF16 R36, R20.reuse, R80, R16 ;  /* 0x000000501424723c */ /* 0x040fe20000041810 */
[----:B------:R-:W-:Y:S07]  /*29f0*/  LDSM.16.M88.4 R16, [R206+0x14100] ;  /* 0x01410000ce10783b */ /* 0x000fee0000000200 */
[C---:B------:R-:W-:Y:S01]  /*2a00*/  HMMA.16816.F32.BF16 R12, R20.reuse, R82, R12 ;  /* 0x00000052140c723c */ /* 0x040fe2000004180c */
[----:B------:R-:W3:Y:S07]  /*2a10*/  LDSM.16.M88.4 R80, [R207+0x2800] ;  /* 0x00280000cf50783b */ /* 0x000eee0000000200 */
[----:B------:R-:W-:Y:S08]  /*2a20*/  HMMA.16816.F32.BF16 R8, R20, R88, R40 ;  /* 0x000000581408723c */ /* 0x000ff00000041828 */
[----:B------:R-:W-:Y:S08]  /*2a30*/  HMMA.16816.F32.BF16 R40, R28, R84, R44 ;  /* 0x000000541c28723c */ /* 0x000ff0000004182c */
[----:B--2---:R-:W-:Y:S08]  /*2a40*/  HMMA.16816.F32.BF16 R44, R32, R112, R60 ;  /* 0x00000070202c723c */ /* 0x004ff0000004183c */
[----:B------:R-:W-:Y:S01]  /*2a50*/  HMMA.16816.F32.BF16 R52, R28, R86, R52 ;  /* 0x000000561c34723c */ /* 0x000fe20000041834 */
[----:B------:R-:W2:Y:S07]  /*2a60*/  LDSM.16.M88.4 R84, [R207+0x3800] ;  /* 0x00380000cf54783b */ /* 0x000eae0000000200 */
[----:B------:R-:W-:Y:S01]  /*2a70*/  HMMA.16816.F32.BF16 R60, R20, R90, R56 ;  /* 0x0000005a143c723c */ /* 0x000fe20000041838 */
[----:B------:R-:W-:Y:S07]  /*2a80*/  LDSM.16.M88.4 R88, [R202+0xb900] ;  /* 0x00b90000ca58783b */ /* 0x000fee0000000200 */
[C---:B------:R-:W-:Y:S01]  /*2a90*/  HMMA.16816.F32.BF16 R56, R28.reuse, R102, R48 ;  /* 0x000000661c38723c */ /* 0x040fe20000041830 */
[----:B------:R-:W-:Y:S07]  /*2aa0*/  LDSM.16.M88.4 R100, [R201+0x2000] ;  /* 0x00200000c964783b */ /* 0x000fee0000000200 */
[C---:B-----5:R-:W-:Y:S08]  /*2ab0*/  HMMA.16816.F32.BF16 R48, R28.reuse, R76, R36 ;  /* 0x0000004c1c30723c */ /* 0x060ff00000041824 */
[C---:B------:R-:W-:Y:S01]  /*2ac0*/  HMMA.16816.F32.BF16 R36, R28.reuse, R78, R12 ;  /* 0x0000004e1c24723c */ /* 0x040fe2000004180c */
[----:B------:R-:W-:Y:S04]  /*2ad0*/  LDSM.16.M88.4 R12, [R205+0x14100] ;  /* 0x01410000cd0c783b */ /* 0x000fe80000000200 */
[----:B------:R-:W-:Y:S03]  /*2ae0*/  LDSM.16.M88.4 R76, [R201+0x2800] ;  /* 0x00280000c94c783b */ /* 0x000fe60000000200 */
[----:B------:R-:W-:Y:S08]  /*2af0*/  HMMA.16816.F32.BF16 R8, R28, R96, R8 ;  /* 0x000000601c08723c */ /* 0x000ff00000041808 */
[----:B-1----:R-:W-:Y:S08]  /*2b00*/  HMMA.16816.F32.BF16 R20, R32, R72, R40 ;  /* 0x000000482014723c */ /* 0x002ff00000041828 */
[----:B------:R-:W-:Y:S08]  /*2b10*/  HMMA.16816.F32.BF16 R40, R24, R116, R44 ;  /* 0x000000741828723c */ /* 0x000ff0000004182c */
[----:B------:R-:W-:Y:S01]  /*2b20*/  HMMA.16816.F32.BF16 R52, R32, R74, R52 ;  /* 0x0000004a2034723c */ /* 0x000fe20000041834 */
[----:B------:R-:W1:Y:S07]  /*2b30*/  LDSM.16.M88.4 R72, [R202+0xa900] ;  /* 0x00a90000ca48783b */ /* 0x000e6e0000000200 */
[----:B------:R-:W-:Y:S01]  /*2b40*/  HMMA.16816.F32.BF16 R60, R28, R98, R60 ;  /* 0x000000621c3c723c */ /* 0x000fe2000004183c */
[----:B------:R-:W-:Y:S07]  /*2b50*/  LDSM.16.M88.4 R96, [R196+0xc100] ;  /* 0x00c10000c460783b */ /* 0x000fee0000000200 */
[C---:B------:R-:W-:Y:S01]  /*2b60*/  HMMA.16816.F32.BF16 R56, R32.reuse, R114, R56 ;  /* 0x000000722038723c */ /* 0x040fe20000041838 */
[----:B------:R-:W-:Y:S07]  /*2b70*/  LDSM.16.M88.4 R112, [R196+0xe100] ;  /* 0x00e10000c470783b */ /* 0x000fee0000000200 */
[C---:B------:R-:W-:Y:S08]  /*2b80*/  HMMA.16816.F32.BF16 R48, R32.reuse, R64, R48 ;  /* 0x000000402030723c */ /* 0x040ff00000041830 */
[C---:B------:R-:W-:Y:S01]  /*2b90*/  HMMA.16816.F32.BF16 R44, R32.reuse, R66, R36 ;  /* 0x00000042202c723c */ /* 0x040fe20000041824 */
[----:B------:R-:W5:Y:S07]  /*2ba0*/  LDSM.16.M88.4 R64, [R202+0xb100] ;  /* 0x00b10000ca40783b */ /* 0x000f6e0000000200 */
[----:B------:R-:W-:Y:S01]  /*2bb0*/  HMMA.16816.F32.BF16 R36, R32, R92, R8 ;  /* 0x0000005c2024723c */ /* 0x000fe20000041808 */
[----:B------:R-:W1:Y:S07]  /*2bc0*/  LDSM.16.M88.4 R8, [R203+0x18100] ;  /* 0x01810000cb08783b */ /* 0x000e6e0000000200 */
[----:B---3--:R-:W-:Y:S08]  /*2bd0*/  HMMA.16816.F32.BF16 R20, R24, R80, R20 ;  /* 0x000000501814723c */ /* 0x008ff00000041814 */
[----:B------:R-:W-:Y:S08]  /*2be0*/  HMMA.16816.F32.BF16 R28, R16, R108, R40 ;  /* 0x0000006c101c723c */ /* 0x000ff00000041828 */
[----:B------:R-:W-:Y:S01]  /*2bf0*/  HMMA.16816.F32.BF16 R52, R24, R82, R52 ;  /* 0x000000521834723c */ /* 0x000fe20000041834 */
[----:B------:R-:W-:Y:S07]  /*2c00*/  LDSM.16.M88.4 R80, [R201+0x3800] ;  /* 0x00380000c950783b */ /* 0x000fee0000000200 */
[----:B------:R-:W-:Y:S01]  /*2c10*/  HMMA.16816.F32.BF16 R60, R32, R94, R60 ;  /* 0x0000005e203c723c */ /* 0x000fe2000004183c */
[----:B------:R-:W-:Y:S04]  /*2c20*/  LDSM.16.M88.4 R32, [R204+0x18100] ;  /* 0x01810000cc20783b */ /* 0x000fe80000000200 */
[----:B------:R-:W-:Y:S03]  /*2c30*/  LDSM.16.M88.4 R92, [R202+0xc100] ;  /* 0x00c10000ca5c783b */ /* 0x000fe60000000200 */
[C---:B------:R-:W-:Y:S01]  /*2c40*/  HMMA.16816.F32.BF16 R56, R24.reuse, R118, R56 ;  /* 0x000000761838723c */ /* 0x040fe20000041838 */
[----:B------:R-:W-:Y:S07]  /*2c50*/  LDSM.16.M88.4 R116, [R201+0x4000] ;  /* 0x00400000c974783b */ /* 0x000fee0000000200 */
[C---:B------:R-:W-:Y:S08]  /*2c60*/  HMMA.16816.F32.BF16 R48, R24.reuse, R68, R48 ;  /* 0x000000441830723c */ /* 0x040ff00000041830 */
[C---:B------:R-:W-:Y:S01]  /*2c70*/  HMMA.16816.F32.BF16 R40, R24.reuse, R70, R44 ;  /* 0x000000461828723c */ /* 0x040fe2000004182c */
[----:B------:R-:W3:Y:S07]  /*2c80*/  LDSM.16.M88.4 R68, [R201+0x3000] ;  /* 0x00300000c944783b */ /* 0x000eee0000000200 */
[----:B--2---:R-:W-:Y:S08]  /*2c90*/  HMMA.16816.F32.BF16 R36, R24, R84, R36 ;  /* 0x000000541824723c */ /* 0x004ff00000041824 */
        /* <DEDUP_REMOVED lines=8> */
[C---:B-----5:R-:W-:Y:S01]  /*2d20*/  HMMA.16816.F32.BF16 R44, R16.reuse, R64, R48 ;  /* 0x00000040102c723c */ /* 0x060fe20000041830 */
[----:B------:R-:W2:Y:S07]  /*2d30*/  LDSM.16.M88.4 R48, [R196+0xd100] ;  /* 0x00d10000c430783b */ /* 0x000eae0000000200 */
[C---:B------:R-:W-:Y:S01]  /*2d40*/  HMMA.16816.F32.BF16 R40, R16.reuse, R66, R40 ;  /* 0x000000421028723c */ /* 0x040fe20000041828 */
[----:B------:R-:W-:Y:S07]  /*2d50*/  LDSM.16.M88.4 R64, [R202+0xd100] ;  /* 0x00d10000ca40783b */ /* 0x000fee0000000200 */
[----:B------:R-:W-:Y:S08]  /*2d60*/  HMMA.16816.F32.BF16 R36, R16, R88, R36 ;  /* 0x000000581024723c */ /* 0x000ff00000041824 */
[----:B------:R-:W-:Y:S08]  /*2d70*/  HMMA.16816.F32.BF16 R20, R12, R76, R20 ;  /* 0x0000004c0c14723c */ /* 0x000ff00000041814 */
[----:B------:R-:W-:Y:S01]  /*2d80*/  HMMA.16816.F32.BF16 R24, R8, R96, R28 ;  /* 0x000000600818723c */ /* 0x000fe2000004181c */
[----:B------:R-:W-:Y:S07]  /*2d90*/  LDSM.16.M88.4 R28, [R206+0x18100] ;  /* 0x01810000ce1c783b */ /* 0x000fee0000000200 */
[----:B------:R-:W-:Y:S01]  /*2da0*/  HMMA.16816.F32.BF16 R52, R12, R78, R52 ;  /* 0x0000004e0c34723c */ /* 0x000fe20000041834 */
[----:B------:R-:W5:Y:S07]  /*2db0*/  LDSM.16.M88.4 R76, [R207+0x4800] ;  /* 0x00480000cf4c783b */ /* 0x000f6e0000000200 */
[----:B------:R-:W-:Y:S01]  /*2dc0*/  HMMA.16816.F32.BF16 R60, R16, R90, R60 ;  /* 0x0000005a103c723c */ /* 0x000fe2000004183c */
[----:B------:R-:W-:Y:S07]  /*2dd0*/  LDSM.16.M88.4 R88, [R207+0x5800] ;  /* 0x00580000cf58783b */ /* 0x000fee0000000200 */
[C---:B------:R-:W-:Y:S01]  /*2de0*/  HMMA.16816.F32.BF16 R56, R12.reuse, R102, R56 ;  /* 0x000000660c38723c */ /* 0x040fe20000041838 */
[----:B------:R-:W-:Y:S07]  /*2df0*/  LDSM.16.M88.4 R100, [R202+0xe100] ;  /* 0x00e10000ca64783b */ /* 0x000fee0000000200 */
[C---:B---3--:R-:W-:Y:S08]  /*2e00*/  HMMA.16816.F32.BF16 R44, R12.reuse, R68, R44 ;  /* 0x000000440c2c723c */ /* 0x048ff0000004182c */
[C---:B------:R-:W-:Y:S01]  /*2e10*/  HMMA.16816.F32.BF16 R40, R12.reuse, R70, R40 ;  /* 0x000000460c28723c */ /* 0x040fe20000041828 */
[----:B------:R-:W3:Y:S07]  /*2e20*/  LDSM.16.M88.4 R68, [R207+0x5000] ;  /* 0x00500000cf44783b */ /* 0x000eee0000000200 */
[----:B------:R-:W-:Y:S08]  /*2e30*/  HMMA.16816.F32.BF16 R36, R12, R80, R36 ;  /* 0x000000500c24723c */ /* 0x000ff00000041824 */
[----:B-1----:R-:W-:Y:S08]  /*2e40*/  HMMA.16816.F32.BF16 R16, R8, R72, R20 ;  /* 0x000000480810723c */ /* 0x002ff00000041814 */
[----:B------:R-:W-:Y:S01]  /*2e50*/  HMMA.16816.F32.BF16 R20, R32, R120, R24 ;  /* 0x000000782014723c */ /* 0x000fe20000041818 */
[----:B------:R-:W-:Y:S07]  /*2e60*/  LDSM.16.M88.4 R24, [R205+0x18100] ;  /* 0x01810000cd18783b */ /* 0x000fee0000000200 */
[----:B------:R-:W-:Y:S01]  /*2e70*/  HMMA.16816.F32.BF16 R52, R8, R74, R52 ;  /* 0x0000004a0834723c */ /* 0x000fe20000041834 */
[----:B------:R-:W1:Y:S07]  /*2e80*/  LDSM.16.M88.4 R72, [R202+0xc900] ;  /* 0x00c90000ca48783b */ /* 0x000e6e0000000200 */
[----:B------:R-:W-:Y:S01]  /*2e90*/  HMMA.16816.F32.BF16 R60, R12, R82, R60 ;  /* 0x000000520c3c723c */ /* 0x000fe2000004183c */
[----:B------:R-:W1:Y:S07]  /*2ea0*/  LDSM.16.M88.4 R80, [R202+0xd900] ;  /* 0x00d90000ca50783b */ /* 0x000e6e0000000200 */
[C---:B------:R-:W-:Y:S01]  /*2eb0*/  HMMA.16816.F32.BF16 R56, R8.reuse, R98, R56 ;  /* 0x000000620838723c */ /* 0x040fe20000041838 */
[----:B------:R-:W-:Y:S07]  /*2ec0*/  LDSM.16.M88.4 R96, [R201+0x5800] ;  /* 0x00580000c960783b */ /* 0x000fee0000000200 */
[C---:B--2---:R-:W-:Y:S08]  /*2ed0*/  HMMA.16816.F32.BF16 R44, R8.reuse, R48, R44 ;  /* 0x00000030082c723c */ /* 0x044ff0000004182c */
[C---:B------:R-:W-:Y:S08]  /*2ee0*/  HMMA.16816.F32.BF16 R40, R8.reuse, R50, R40 ;  /* 0x000000320828723c */ /* 0x040ff00000041828 */
[----:B------:R-:W-:Y:S08]  /*2ef0*/  HMMA.16816.F32.BF16 R36, R8, R84, R36 ;  /* 0x000000540824723c */ /* 0x000ff00000041824 */
[----:B-----5:R-:W-:Y:S08]  /*2f00*/  HMMA.16816.F32.BF16 R12, R32, R76, R16 ;  /* 0x0000004c200c723c */ /* 0x020ff00000041810 */
[----:B------:R-:W-:Y:S01]  /*2f10*/  HMMA.16816.F32.BF16 R16, R28, R92, R20 ;  /* 0x0000005c1c10723c */ /* 0x000fe20000041814 */
[----:B------:R-:W-:Y:S07]  /*2f20*/  LDSM.16.M88.4 R20, [R203+0x1c100] ;  /* 0x01c10000cb14783b */ /* 0x000fee0000000200 */
[----:B------:R-:W-:Y:S01]  /*2f30*/  HMMA.16816.F32.BF16 R52, R32, R78, R52 ;  /* 0x0000004e2034723c */ /* 0x000fe20000041834 */
[----:B------:R-:W2:Y:S07]  /*2f40*/  LDSM.16.M88.4 R76, [R201+0x4800] ;  /* 0x00480000c94c783b */ /* 0x000eae0000000200 */
[----:B------:R-:W-:Y:S01]  /*2f50*/  HMMA.16816.F32.BF16 R60, R8, R86, R60 ;  /* 0x00000056083c723c */ /* 0x000fe2000004183c */
[----:B------:R-:W-:Y:S07]  /*2f60*/  LDSM.16.M88.4 R84, [R207+0x7800] ;  /* 0x00780000cf54783b */ /* 0x000fee0000000200 */
[C---:B------:R-:W-:Y:S08]  /*2f70*/  HMMA.16816.F32.BF16 R56, R32.reuse, R122, R56 ;  /* 0x0000007a2038723c */ /* 0x040ff00000041838 */
[C---:B---3--:R-:W-:Y:S08]  /*2f80*/  HMMA.16816.F32.BF16 R44, R32.reuse, R68, R44 ;  /* 0x00000044202c723c */ /* 0x048ff0000004182c */
[C---:B------:R-:W-:Y:S01]  /*2f90*/  HMMA.16816.F32.BF16 R40, R32.reuse, R70, R40 ;  /* 0x000000462028723c */ /* 0x040fe20000041828 */
[----:B------:R-:W3:Y:S07]  /*2fa0*/  LDSM.16.M88.4 R68, [R201+0x5000] ;  /* 0x00500000c944783b */ /* 0x000eee0000000200 */
[----:B------:R-:W-:Y:S08]  /*2fb0*/  HMMA.16816.F32.BF16 R36, R32, R88, R36 ;  /* 0x000000582024723c */ /* 0x000ff00000041824 */
[----:B-1----:R-:W-:Y:S01]  /*2fc0*/  HMMA.16816.F32.BF16 R8, R28, R72, R12 ;  /* 0x000000481c08723c */ /* 0x002fe2000004180c */
[----:B------:R-:W-:Y:S07]  /*2fd0*/  LDSM.16.M88.4 R12, [R204+0x1c100] ;  /* 0x01c10000cc0c783b */ /* 0x000fee0000000200 */
        /* <DEDUP_REMOVED lines=10> */
[----:B------:R-:W-:Y:S08]  /*3080*/  HMMA.16816.F32.BF16 R40, R28, R80, R36 ;  /* 0x000000501c28723c */ /* 0x000ff00000041824 */
[----:B--2---:R-:W-:Y:S01]  /*3090*/  HMMA.16816.F32.BF16 R36, R24, R76, R8 ;  /* 0x0000004c1824723c */ /* 0x004fe20000041808 */
[----:B------:R-:W2:Y:S07]  /*30a0*/  LDSM.16.M88.4 R8, [R206+0x1c100] ;  /* 0x01c10000ce08783b */ /* 0x000eae0000000200 */
[----:B------:R-:W-:Y:S08]  /*30b0*/  HMMA.16816.F32.BF16 R16, R20, R112, R16 ;  /* 0x000000701410723c */ /* 0x000ff00000041810 */
[----:B------:R-:W-:Y:S01]  /*30c0*/  HMMA.16816.F32.BF16 R32, R24, R78, R52 ;  /* 0x0000004e1820723c */ /* 0x000fe20000041834 */
[----:B------:R-:W-:Y:S07]  /*30d0*/  LDSM.16.M88.4 R76, [R207+0x7000] ;  /* 0x00700000cf4c783b */ /* 0x000fee0000000200 */
[----:B------:R-:W-:Y:S01]  /*30e0*/  HMMA.16816.F32.BF16 R60, R28, R82, R60 ;  /* 0x000000521c3c723c */ /* 0x000fe2000004183c */
[----:B------:R-:W2:Y:S07]  /*30f0*/  LDSM.16.M88.4 R80, [R202+0xe900] ;  /* 0x00e90000ca50783b */ /* 0x000eae0000000200 */
[C---:B------:R-:W-:Y:S01]  /*3100*/  HMMA.16816.F32.BF16 R56, R24.reuse, R118, R56 ;  /* 0x000000761838723c */ /* 0x040fe20000041838 */
[----:B------:R-:W-:Y:S07]  /*3110*/  LDSM.16.M88.4 R116, [R201+0x6000] ;  /* 0x00600000c974783b */ /* 0x000fee0000000200 */
[C---:B---3--:R-:W-:Y:S08]  /*3120*/  HMMA.16816.F32.BF16 R52, R24.reuse, R68, R48 ;  /* 0x000000441834723c */ /* 0x048ff00000041830 */
[C---:B------:R-:W-:Y:S01]  /*3130*/  HMMA.16816.F32.BF16 R48, R24.reuse, R70, R44 ;  /* 0x000000461830723c */ /* 0x040fe2000004182c */
[----:B------:R-:W-:Y:S07]  /*3140*/  LDSM.16.M88.4 R68, [R201+0x6800] ;  /* 0x00680000c944783b */ /* 0x000fee0000000200 */
[----:B------:R-:W-:Y:S08]  /*3150*/  HMMA.16816.F32.BF16 R44, R24, R96, R40 ;  /* 0x00000060182c723c */ /* 0x000ff00000041828 */
[----:B-1----:R-:W-:Y:S08]  /*3160*/  HMMA.16816.F32.BF16 R40, R20, R72, R36 ;  /* 0x000000481428723c */ /* 0x002ff00000041824 */
[----:B------:R-:W-:Y:S01]  /*3170*/  HMMA.16816.F32.BF16 R36, R12, R108, R16 ;  /* 0x0000006c0c24723c */ /* 0x000fe20000041810 */
[----:B------:R-:W1:Y:S07]  /*3180*/  LDSM.16.M88.4 R16, [R205+0x1c100] ;  /* 0x01c10000cd10783b */ /* 0x000e6e0000000200 */
[----:B------:R-:W-:Y:S01]  /*3190*/  HMMA.16816.F32.BF16 R28, R20, R74, R32 ;  /* 0x0000004a141c723c */ /* 0x000fe20000041820 */
[----:B------:R-:W3:Y:S07]  /*31a0*/  LDSM.16.M88.4 R72, [R202+0xf900] ;  /* 0x00f90000ca48783b */ /* 0x000eee0000000200 */
[----:B------:R-:W-:Y:S08]  /*31b0*/  HMMA.16816.F32.BF16 R24, R24, R98, R60 ;  /* 0x000000621818723c */ /* 0x000ff0000004183c */
[C---:B------:R-:W-:Y:S08]  /*31c0*/  HMMA.16816.F32.BF16 R60, R20.reuse, R114, R56 ;  /* 0x00000072143c723c */ /* 0x040ff00000041838 */
[C---:B-----5:R-:W-:Y:S08]  /*31d0*/  HMMA.16816.F32.BF16 R56, R20.reuse, R64, R52 ;  /* 0x000000401438723c */ /* 0x060ff00000041834 */
[C---:B------:R-:W-:Y:S01]  /*31e0*/  HMMA.16816.F32.BF16 R52, R20.reuse, R66, R48 ;  /* 0x000000421434723c */ /* 0x040fe20000041830 */
[----:B------:R-:W5:Y:S07]  /*31f0*/  LDSM.16.M88.4 R64, [R202+0xf100] ;  /* 0x00f10000ca40783b */ /* 0x000f6e0000000200 */
[----:B------:R-:W-:Y:S08]  /*3200*/  HMMA.16816.F32.BF16 R48, R20, R92, R44 ;  /* 0x0000005c1430723c */ /* 0x000ff0000004182c */
[----:B------:R-:W-:Y:S08]  /*3210*/  HMMA.16816.F32.BF16 R44, R12, R88, R40 ;  /* 0x000000580c2c723c */ /* 0x000ff00000041828 */
[----:B--2---:R-:W-:Y:S08]  /*3220*/  HMMA.16816.F32.BF16 R36, R8, R100, R36 ;  /* 0x000000640824723c */ /* 0x004ff00000041824 */
[----:B------:R-:W-:Y:S08]  /*3230*/  HMMA.16816.F32.BF16 R32, R12, R90, R28 ;  /* 0x0000005a0c20723c */ /* 0x000ff0000004181c */
[----:B------:R-:W-:Y:S08]  /*3240*/  HMMA.16816.F32.BF16 R44, R8, R80, R44 ;  /* 0x00000050082c723c */ /* 0x000ff0000004182c */
[----:B------:R-:W-:Y:S08]  /*3250*/  HMMA.16816.F32.BF16 R20, R20, R94, R24 ;  /* 0x0000005e1414723c */ /* 0x000ff00000041818 */
[----:B------:R-:W-:Y:S08]  /*3260*/  HMMA.16816.F32.BF16 R24, R12, R76, R56 ;  /* 0x0000004c0c18723c */ /* 0x000ff00000041838 */
[----:B-1----:R-:W-:Y:S01]  /*3270*/  HMMA.16816.F32.BF16 R56, R16, R116, R36 ;  /* 0x000000741038723c */ /* 0x002fe20000041824 */
[----:B------:R-:W-:Y:S07]  /*3280*/  LDSM.16.M88.4 R36, [R201+0x7800] ;  /* 0x00780000c924783b */ /* 0x000fee0000000200 */
[----:B------:R-:W-:Y:S08]  /*3290*/  HMMA.16816.F32.BF16 R32, R8, R82, R32 ;  /* 0x000000520820723c */ /* 0x000ff00000041820 */
[C---:B------:R-:W-:Y:S08]  /*32a0*/  HMMA.16816.F32.BF16 R28, R12.reuse, R110, R60 ;  /* 0x0000006e0c1c723c */ /* 0x040ff0000004183c */
[----:B------:R-:W-:Y:S01]  /*32b0*/  HMMA.16816.F32.BF16 R48, R12, R84, R48 ;  /* 0x000000540c30723c */ /* 0x000fe20000041830 */
[----:B------:R-:W-:-:S07]  /*32c0*/  FMUL.FTZ R0, R56, c[0x0][0x320] ;  /* 0x0000c80038007a20 */ /* 0x000fce0000410000 */
[----:B------:R-:W-:Y:S01]  /*32d0*/  HMMA.16816.F32.BF16 R40, R12, R78, R52 ;  /* 0x0000004e0c28723c */ /* 0x000fe20000041834 */
[----:B------:R-:W1:Y:S01]  /*32e0*/  LDSM.16.M88.4 R52, [R201+0x7000] ;  /* 0x00700000c934783b */ /* 0x000e620000000200 */
[----:B------:R-:W-:-:S06]  /*32f0*/  DEPBAR.LE SB0, 0x0 ;  /* 0x000080000000791a */ /* 0x000fcc0000000000 */
[----:B------:R-:W-:Y:S08]  /*3300*/  HMMA.16816.F32.BF16 R44, R16, R68, R44 ;  /* 0x00000044102c723c */ /* 0x000ff0000004182c */
[----:B------:R-:W-:Y:S08]  /*3310*/  HMMA.16816.F32.BF16 R12, R12, R86, R20 ;  /* 0x000000560c0c723c */ /* 0x000ff00000041814 */
[----:B------:R-:W-:Y:S08]  /*3320*/  HMMA.16816.F32.BF16 R32, R16, R70, R32 ;  /* 0x000000461020723c */ /* 0x000ff00000041820 */
[----:B------:R-:W-:Y:S01]  /*3330*/  HMMA.16816.F32.BF16 R60, R8, R102, R28 ;  /* 0x00000066083c723c */ /* 0x000fe2000004181c */
[----:B----4-:R-:W-:-:S07]  /*3340*/  FMUL.FTZ R7, R45, c[0x0][0x320] ;  /* 0x0000c8002d077a20 */ /* 0x010fce0000410000 */
[C---:B---3--:R-:W-:Y:S01]  /*3350*/  HMMA.16816.F32.BF16 R28, R8.reuse, R72, R48 ;  /* 0x00000048081c723c */ /* 0x048fe20000041830 */
[----:B------:R2:W3:Y:S07]  /*3360*/  MUFU.TANH R51, R0 ;  /* 0x0000000000337308 */ /* 0x0004ee0000002400 */
[C---:B-----5:R-:W-:Y:S01]  /*3370*/  HMMA.16816.F32.BF16 R20, R8.reuse, R64, R24 ;  /* 0x000000400814723c */ /* 0x060fe20000041818 */
[----:B------:R4:W1:Y:S07]  /*3380*/  MUFU.TANH R49, R7 ;  /* 0x0000000700317308 */ /* 0x00086e0000002400 */
[----:B------:R-:W-:Y:S01]  /*3390*/  HMMA.16816.F32.BF16 R24, R8, R66, R40 ;  /* 0x000000420818723c */ /* 0x000fe20000041828 */
[----:B--2---:R-:W-:-:S04]  /*33a0*/  FMUL.FTZ R0, R57, c[0x0][0x320] ;  /* 0x0000c80039007a20 */ /* 0x004fc80000410000 */
[----:B------:R2:W2:Y:S03]  /*33b0*/  MUFU.TANH R50, R0 ;  /* 0x0000000000327308 */ /* 0x0004a60000002400 */
[----:B------:R-:W-:Y:S01]  /*33c0*/  HMMA.16816.F32.BF16 R12, R8, R74, R12 ;  /* 0x0000004a080c723c */ /* 0x000fe2000004180c */
[----:B----4-:R-:W-:-:S04]  /*33d0*/  LEA.HI R7, R124, R132, RZ, 0x2 ;  /* 0x000000847c077211 */ /* 0x010fc800078f10ff */
[----:B------:R-:W-:Y:S02]  /*33e0*/  LOP3.LUT R7, R7, 0xfffffffc, RZ, 0xc0, !PT ;  /* 0xfffffffc07077812 */ /* 0x000fe400078ec0ff */
[----:B------:R-:W-:Y:S01]  /*33f0*/  SHF.R.S32.HI R11, RZ, 0x1f, R106 ;  /* 0x0000001fff0b7819 */ /* 0x000fe2000001146a */
[C---:B-1----:R-:W-:Y:S01]  /*3400*/  HMMA.16816.F32.BF16 R40, R16.reuse, R52, R20 ;  /* 0x000000341028723c */ /* 0x042fe20000041814 */
[----:B------:R-:W-:Y:S02]  /*3410*/  FMUL.FTZ R10, R33, c[0x0][0x320] ;  /* 0x0000c800210a7a20 */ /* 0x000fe40000410000 */
[----:B--2---:R-:W-:Y:S02]  /*3420*/  FMUL.FTZ R0, R58, c[0x0][0x320] ;  /* 0x0000c8003a007a20 */ /* 0x004fe40000410000 */
[----:B------:R-:W1:Y:S03]  /*3430*/  MUFU.TANH R45, R10 ;  /* 0x0000000a002d7308 */ /* 0x000e660000002400 */
[C---:B------:R-:W-:Y:S05]  /*3440*/  HMMA.16816.F32.BF16 R52, R16.reuse, R54, R24 ;  /* 0x000000361034723c */ /* 0x040fea0000041818 */
[----:B------:R2:W4:Y:S03]  /*3450*/  MUFU.TANH R57, R0 ;  /* 0x0000000000397308 */ /* 0x0005260000002400 */
[----:B------:R-:W-:Y:S01]  /*3460*/  HMMA.16816.F32.BF16 R28, R16, R36, R28 ;  /* 0x00000024101c723c */ /* 0x000fe2000004181c */
[----:B--2---:R-:W-:-:S04]  /*3470*/  @P6 IADD3 R0, R172, -0x2, RZ ;  /* 0xfffffffeac006810 */ /* 0x004fc80007ffe0ff */
[----:B------:R-:W-:Y:S01]  /*3480*/  @P6 SHF.R.S32.HI R6, RZ, 0x1f, R0 ;  /* 0x0000001fff066819 */ /* 0x000fe20000011400 */
[----:B------:R-:W-:Y:S02]  /*3490*/  @P6 IMAD R3, R125, R0, RZ ;  /* 0x000000007d036224 */ /* 0x000fe400078e02ff */
[----:B------:R-:W-:Y:S01]  /*34a0*/  @P6 IMAD.WIDE.U32 R8, R0, R126, R130 ;  /* 0x0000007e00086225 */ /* 0x000fe200078e0082 */
[----:B------:R-:W-:-:S03]  /*34b0*/  LOP3.LUT R0, R107, 0xffffffe0, RZ, 0xc0, !PT ;  /* 0xffffffe06b007812 */ /* 0x000fc600078ec0ff */
[----:B------:R-:W-:Y:S02]  /*34c0*/  @P6 IMAD R3, R6, R126, R3 ;  /* 0x0000007e06036224 */ /* 0x000fe400078e0203 */
[----:B------:R-:W-:Y:S02]  /*34d0*/  FMUL.FTZ R6, R32, c[0x0][0x320] ;  /* 0x0000c80020067a20 */ /* 0x000fe40000410000 */
[----:B------:R-:W-:Y:S02]  /*34e0*/  @P6 IMAD.IADD R3, R9, 0x1, R3 ;  /* 0x0000000109036824 */ /* 0x000fe400078e0203 */
[----:B------:R2:W1:Y:S01]  /*34f0*/  MUFU.TANH R48, R6 ;  /* 0x0000000600307308 */ /* 0x0004620000002400 */
[C---:B------:R-:W-:Y:S02]  /*3500*/  IMAD.IADD R9, R132.reuse, 0x1, -R7 ;  /* 0x0000000184097824 */ /* 0x040fe400078e0a07 */
[----:B------:R-:W-:-:S05]  /*3510*/  IMAD.IADD R0, R132, 0x1, -R0 ;  /* 0x0000000184007824 */ /* 0x000fca00078e0a00 */
[----:B------:R-:W-:Y:S01]  /*3520*/  SHF.R.S32.HI R20, RZ, 0x1f, R0 ;  /* 0x0000001fff147819 */ /* 0x000fe20000011400 */
[----:B------:R-:W-:Y:S01]  /*3530*/  BAR.SYNC.DEFER_BLOCKING 0x0 ;  /* 0x0000000000007b1d */ /* 0x000fe20000010000 */
[----:B--2---:R-:W-:-:S04]  /*3540*/  @P6 LEA R6, P0, R8, c[0x0][0x1c8], 0x1 ;  /* 0x0000720008066a11 */ /* 0x004fc800078008ff */
[----:B------:R-:W-:Y:S02]  /*3550*/  @P6 LEA.HI.X R7, R8, c[0x0][0x1cc], R3, 0x1, P0 ;  /* 0x0000730008076a11 */ /* 0x000fe400000f0c03 */
[----:B------:R-:W-:Y:S01]  /*3560*/  LEA.HI R8, R11, R106, RZ, 0x3 ;  /* 0x0000006a0b087211 */ /* 0x000fe200078f18ff */
[----:B------:R-:W-:Y:S01]  /*3570*/  FMUL.FTZ R11, R40, c[0x0][0x320] ;  /* 0x0000c800280b7a20 */ /* 0x000fe20000410000 */
[----:B------:R-:W-:Y:S02]  /*3580*/  LEA.HI R3, R9, R9, RZ, 0x1 ;  /* 0x0000000909037211 */ /* 0x000fe400078f08ff */
[----:B------:R-:W-:Y:S01]  /*3590*/  LOP3.LUT R10, R8, 0xffffff8, RZ, 0xc0, !PT ;  /* 0x0ffffff8080a7812 */ /* 0x000fe200078ec0ff */
[----:B------:R2:W1:Y:S01]  /*35a0*/  MUFU.TANH R40, R11 ;  /* 0x0000000b00287308 */ /* 0x0004620000002400 */
[----:B------:R-:W-:Y:S02]  /*35b0*/  LOP3.LUT R8, R3, 0x1ffffffe, RZ, 0xc0, !PT ;  /* 0x1ffffffe03087812 */ /* 0x000fe400078ec0ff */
[----:B------:R-:W-:Y:S01]  /*35c0*/  LEA.HI R3, R20, R0, RZ, 0x2 ;  /* 0x0000000014037211 */ /* 0x000fe200078f10ff */
[----:B------:R-:W-:Y:S01]  /*35d0*/  IMAD.IADD R10, R106, 0x1, -R10 ;  /* 0x000000016a0a7824 */ /* 0x000fe200078e0a0a */
[----:B------:R-:W-:Y:S01]  /*35e0*/  HMMA.16816.F32.BF16 R20, R16, R38, R12 ;  /* 0x000000261014723c */ /* 0x000fe2000004180c */
[----:B------:R-:W-:Y:S01]  /*35f0*/  IMAD.IADD R9, R9, 0x1, -R8 ;  /* 0x0000000109097824 */ /* 0x000fe200078e0a08 */
[----:B------:R-:W-:Y:S01]  /*3600*/  LEA.HI.SX32 R8, R3, UR9, 0x1e ;  /* 0x0000000903087c11 */ /* 0x000fe2000f8ff2ff */
[----:B------:R-:W-:Y:S01]  /*3610*/  @!PT LDS RZ, [RZ] ;  /* 0x00000000fffff984 */ /* 0x000fe20000000800 */
[----:B------:R-:W-:Y:S01]  /*3620*/  @!PT LDS RZ, [RZ] ;  /* 0x00000000fffff984 */ /* 0x000fe20000000800 */
[----:B------:R-:W-:Y:S01]  /*3630*/  @!PT LDS RZ, [RZ] ;  /* 0x00000000fffff984 */ /* 0x000fe20000000800 */
[----:B------:R5:W-:Y:S01]  /*3640*/  @P6 LDGSTS.E.BYPASS.LTC128B.128 [R225+0x8100], [R6.64], !P4 ;  /* 0x0810000006e16fae */ /* 0x000be2000e101d4c */
[----:B------:R-:W-:-:S03]  /*3650*/  PLOP3.LUT P0, PT, PT, PT, UP2, 0x80, 0x0 ;  /* 0x000000000000781c */ /* 0x000fc60003f0f028 */
[----:B------:R-:W-:Y:S01]  /*3660*/  IMAD R8, R10, 0x10, R8 ;  /* 0x000000100a087824 */ /* 0x000fe200078e0208 */
[----:B------:R-:W-:Y:S01]  /*3670*/  HMMA.16816.F32.BF16 R16, R16, R118, R60 ;  /* 0x000000761010723c */ /* 0x000fe2000004183c */
[----:B------:R-:W-:Y:S01]  /*3680*/  FMUL.FTZ R10, R53, c[0x0][0x320] ;  /* 0x0000c800350a7a20 */ /* 0x000fe20000410000 */
[----:B------:R5:W-:Y:S01]  /*3690*/  @P6 LDGSTS.E.BYPASS.LTC128B.128 [R225+0xa100], [R6.64+0x80], !P3 ;  /* 0x0a10008006e16fae */ /* 0x000be2000d901d4c */
[----:B------:R-:W-:Y:S01]  /*36a0*/  IMAD R56, R9, 0x8, R8 ;  /* 0x0000000809387824 */ /* 0x000fe200078e0208 */
[----:B------:R-:W-:Y:S01]  /*36b0*/  LOP3.LUT R8, R3, 0x7ffffffc, RZ, 0xc0, !PT ;  /* 0x7ffffffc03087812 */ /* 0x000fe200078ec0ff */
[----:B--2---:R-:W-:Y:S01]  /*36c0*/  FMUL.FTZ R11, R41, c[0x0][0x320] ;  /* 0x0000c800290b7a20 */ /* 0x004fe20000410000 */
[----:B------:R2:W1:Y:S01]  /*36d0*/  MUFU.TANH R37, R10 ;  /* 0x0000000a00257308 */ /* 0x0004620000002400 */
[----:B------:R-:W-:Y:S01]  /*36e0*/  @P5 IMAD.HI.U32 R3, R56, c[0x0][0x2c8], RZ ;  /* 0x0000b20038035a27 */ /* 0x000fe200078e00ff */
[----:B------:R5:W-:Y:S03]  /*36f0*/  @P6 LDGSTS.E.BYPASS.LTC128B.128 [R225+0xc100], [R6.64+0x100], !P2 ;  /* 0x0c10010006e16fae */ /* 0x000be6000d101d4c */
[----:B------:R-:W-:Y:S01]  /*3700*/  FMUL.FTZ R9, R28, c[0x0][0x320] ;  /* 0x0000c8001c097a20 */ /* 0x000fe20000410000 */
[----:B------:R5:W-:Y:S01]  /*3710*/  @P6 LDGSTS.E.BYPASS.LTC128B.128 [R225+0xe100], [R6.64+0x180], !P1 ;  /* 0x0e10018006e16fae */ /* 0x000be2000c901d4c */
[----:B------:R-:W-:Y:S01]  /*3720*/  IMAD.MOV.U32 R53, RZ, RZ, 0x1 ;  /* 0x00000001ff357424 */ /* 0x000fe200078e00ff */
[----:B------:R1:W1:Y:S02]  /*3730*/  MUFU.TANH R39, R11 ;  /* 0x0000000b00277308 */ /* 0x0002640000002400 */
[----:B------:R-:W-:Y:S01]  /*3740*/  STL [R1+0x4c], R56 ;  /* 0x00004c3801007387 */ /* 0x000fe20000100800 */
[----:B--2---:R-:W-:-:S05]  /*3750*/  IMAD.IADD R10, R0, 0x1, -R8 ;  /* 0x00000001000a7824 */ /* 0x004fca00078e0a08 */
[----:B------:R2:W2:Y:S01]  /*3760*/  MUFU.TANH R36, R9 ;  /* 0x0000000900247308 */ /* 0x0004a20000002400 */
[----:B------:R-:W-:Y:S02]  /*3770*/  FMUL.FTZ R0, R29, c[0x0][0x320] ;  /* 0x0000c8001d007a20 */ /* 0x000fe40000410000 */
[----:B------:R-:W-:Y:S02]  /*3780*/  IMAD.SHL.U32 R41, R10, 0x2, RZ ;  /* 0x000000020a297824 */ /* 0x000fe400078e00ff */
[----:B-1----:R-:W-:Y:S01]  /*3790*/  IMAD.MOV.U32 R11, RZ, RZ, R56 ;  /* 0x000000ffff0b7224 */ /* 0x002fe200078e0038 */
[----:B------:R-:W-:Y:S02]  /*37a0*/  @P0 SHF.R.U32.HI R11, RZ, c[0x0][0x2cc], R3 ;  /* 0x0000b300ff0b0a19 */ /* 0x000fe40000011603 */
[----:B------:R1:W1:Y:S01]  /*37b0*/  MUFU.TANH R29, R0 ;  /* 0x00000000001d7308 */ /* 0x0002620000002400 */
[----:B------:R-:W-:Y:S01]  /*37c0*/  @P6 LEA R8, P0, R127, R6, 0x1 ;  /* 0x000000067f086211 */ /* 0x000fe200078008ff */
[----:B------:R-:W-:Y:S01]  /*37d0*/  FMUL.FTZ R3, R17, c[0x0][0x320] ;  /* 0x0000c80011037a20 */ /* 0x000fe20000410000 */
[----:B------:R-:W-:Y:S01]  /*37e0*/  STL [R1+0x24], R41 ;  /* 0x0000242901007387 */ /* 0x000fe20000100800 */
[----:B------:R-:W-:-:S03]  /*37f0*/  IADD3 R10, -R41, c[0x0][0x1d0], -R105 ;  /* 0x00007400290a7a10 */ /* 0x000fc60007ffe969 */
[----:B-----5:R-:W5:Y:S01]  /*3800*/  SHFL.IDX PT, R6, R11, RZ, 0x1c1f ;  /* 0x001c1fff0b067589 */ /* 0x020f6200000e0000 */
[----:B--2---:R-:W-:Y:S01]  /*3810*/  @P6 LEA.HI.X R9, R127, R7, R128, 0x1, P0 ;  /* 0x000000077f096211 */ /* 0x004fe200000f0c80 */
[----:B------:R2:W2:Y:S01]  /*3820*/  MUFU.TANH R13, R3 ;  /* 0x00000003000d7308 */ /* 0x0004a20000002400 */
[----:B------:R-:W-:-:S03]  /*3830*/  PLOP3.LUT P0, PT, PT, PT, UP1, 0x40, 0x0 ;  /* 0x000000000000781c */ /* 0x000fc60003f0e818 */
[----:B------:R3:W-:Y:S01]  /*3840*/  @P6 LDGSTS.E.BYPASS.LTC128B.128 [R225+0x9100], [R8.64], !P4 ;  /* 0x0910000008e16fae */ /* 0x0007e2000e101d4c */
[----:B-1----:R-:W-:-:S03]  /*3850*/  FMUL.FTZ R0, R20, c[0x0][0x320] ;  /* 0x0000c80014007a20 */ /* 0x002fc60000410000 */
[----:B------:R3:W-:Y:S01]  /*3860*/  @P6 LDGSTS.E.BYPASS.LTC128B.128 [R225+0xb100], [R8.64+0x80], !P3 ;  /* 0x0b10008008e16fae */ /* 0x0007e2000d901d4c */
[----:B------:R1:W1:Y:S03]  /*3870*/  MUFU.TANH R28, R0 ;  /* 0x00000000001c7308 */ /* 0x0002660000002400 */
[----:B------:R3:W-:Y:S01]  /*3880*/  @P6 LDGSTS.E.BYPASS.LTC128B.128 [R225+0xd100], [R8.64+0x100], !P2 ;  /* 0x0d10010008e16fae */ /* 0x0007e2000d101d4c */
[----:B--2---:R-:W-:-:S03]  /*3890*/  FMUL.FTZ R3, R16, c[0x0][0x320] ;  /* 0x0000c80010037a20 */ /* 0x004fc60000410000 */
[----:B------:R3:W-:Y:S01]  /*38a0*/  @P6 LDGSTS.E.BYPASS.LTC128B.128 [R225+0xf100], [R8.64+0x180], !P1 ;  /* 0x0f10018008e16fae */ /* 0x0007e2000c901d4c */
[----:B------:R2:W2:Y:S03]  /*38b0*/  MUFU.TANH R12, R3 ;  /* 0x00000003000c7308 */ /* 0x0004a60000002400 */
[----:B------:R-:W0:Y:S01]  /*38c0*/  LDGDEPBAR ;  /* 0x00000000000079af */ /* 0x000e220000000000 */
[----:B-1----:R-:W-:-:S04]  /*38d0*/  FMUL.FTZ R0, R21, c[0x0][0x320] ;  /* 0x0000c80015007a20 */ /* 0x002fc80000410000 */
[----:B------:R1:W1:Y:S01]  /*38e0*/  MUFU.TANH R27, R0 ;  /* 0x00000000001b7308 */ /* 0x0002620000002400 */
[----:B--2---:R-:W-:-:S07]  /*38f0*/  FMUL.FTZ R3, R52, c[0x0][0x320] ;  /* 0x0000c80034037a20 */ /* 0x004fce0000410000 */
[----:B------:R-:W2:Y:S01]  /*3900*/  MUFU.TANH R15, R3 ;  /* 0x00000003000f7308 */ /* 0x000ea20000002400 */
[----:B-1----:R-:W-:-:S07]  /*3910*/  FMUL.FTZ R0, R44, c[0x0][0x320] ;  /* 0x0000c8002c007a20 */ /* 0x002fce0000410000 */
[----:B------:R1:W1:Y:S02]  /*3920*/  MUFU.TANH R20, R0 ;  /* 0x0000000000147308 */ /* 0x0002640000002400 */
[----:B-1----:R-:W-:-:S04]  /*3930*/  IADD3 R0, -R105, c[0x0][0x1d0], R53 ;  /* 0x0000740069007a10 */ /* 0x002fc80007ffe135 */
[----:B------:R-:W-:-:S04]  /*3940*/  IADD3 R0, R0, -c[0x0][0x168], -R41 ;  /* 0x80005a0000007a10 */ /* 0x000fc80007ffe829 */
[C---:B---3--:R-:W-:Y:S02]  /*3950*/  IADD3 R8, R0.reuse, c[0x0][0x328], RZ ;  /* 0x0000ca0000087a10 */ /* 0x048fe40007ffe0ff */
[----:B------:R-:W-:-:S03]  /*3960*/  IADD3 R9, R0, UR6, RZ ;  /* 0x0000000600097c10 */ /* 0x000fc6000fffe0ff */
[--C-:B-----5:R-:W-:Y:S02]  /*3970*/  IMAD.IADD R3, R8, 0x1, R6.reuse ;  /* 0x0000000108037824 */ /* 0x120fe400078e0206 */
[----:B------:R-:W-:-:S03]  /*3980*/  IMAD.IADD R0, R9, 0x1, R6 ;  /* 0x0000000109007824 */ /* 0x000fc600078e0206 */
[----:B------:R-:W-:Y:S01]  /*3990*/  IMNMX R3, R3, R10, PT ;  /* 0x0000000a03037217 */ /* 0x000fe20003800200 */
[----:B------:R-:W-:Y:S05]  /*39a0*/  @P0 BRA `(.L_x_1593) ;  /* 0x0000014000000947 */ /* 0x000fea0003800000 */
[----:B--2-4-:R-:W-:Y:S01]  /*39b0*/  IADD3 R6, R6, c[0x0][0x1d0], RZ ;  /* 0x0000740006067a10 */ /* 0x014fe20007ffe0ff */
[----:B------:R-:W-:Y:S03]  /*39c0*/  BSSY B0, `(.L_x_1594) ;  /* 0x000000d000007945 */ /* 0x000fe60003800000 */
[----:B------:R-:W-:-:S04]  /*39d0*/  IADD3 R6, R6, -c[0x0][0x168], RZ ;  /* 0x80005a0006067a10 */ /* 0x000fc80007ffe0ff */
[----:B------:R-:W-:-:S13]  /*39e0*/  ISETP.GT.AND P0, PT, R6, -0x1, PT ;  /* 0xffffffff0600780c */ /* 0x000fda0003f04270 */
[----:B------:R-:W-:Y:S05]  /*39f0*/  @P0 BRA `(.L_x_1595) ;  /* 0x0000006000000947 */ /* 0x000fea0003800000 */
[----:B------:R-:W-:Y:S02]  /*3a00*/  ISETP.NE.AND P0, PT, R53, c[0x0][0x32c], PT ;  /* 0x0000cb0035007a0c */ /* 0x000fe40003f05270 */
[----:B------:R-:W-:-:S11]  /*3a10*/  LOP3.LUT R6, RZ, R6, RZ, 0x33, !PT ;  /* 0x00000006ff067212 */ /* 0x000fd600078e33ff */
[----:B------:R-:W-:-:S05]  /*3a20*/  @P0 IMAD.HI.U32 R7, R6, c[0x0][0x330], RZ ;  /* 0x0000cc0006070a27 */ /* 0x000fca00078e00ff */
[----:B------:R-:W-:-:S04]  /*3a30*/  @P0 SHF.R.U32.HI R6, RZ, c[0x0][0x334], R7 ;  /* 0x0000cd00ff060a19 */ /* 0x000fc80000011607 */
[----:B------:R-:W-:Y:S01]  /*3a40*/  LOP3.LUT R6, RZ, R6, RZ, 0x33, !PT ;  /* 0x00000006ff067212 */ /* 0x000fe200078e33ff */
[----:B------:R-:W-:Y:S05]  /*3a50*/  BRA `(.L_x_1596) ;  /* 0x0000003000007947 */ /* 0x000fea0003800000 */
.L_x_1595:
[----:B------:R-:W-:-:S13]  /*3a60*/  ISETP.NE.AND P0, PT, R53, c[0x0][0x32c], PT ;  /* 0x0000cb0035007a0c */ /* 0x000fda0003f05270 */
[----:B------:R-:W-:-:S05]  /*3a70*/  @P0 IMAD.HI.U32 R7, R6, c[0x0][0x330], RZ ;  /* 0x0000cc0006070a27 */ /* 0x000fca00078e00ff */
[----:B------:R-:W-:Y:S02]  /*3a80*/  @P0 SHF.R.U32.HI R6, RZ, c[0x0][0x334], R7 ;  /* 0x0000cd00ff060a19 */ /* 0x000fe40000011607 */
.L_x_1596:
[----:B------:R-:W-:Y:S05]  /*3a90*/  BSYNC B0 ;  /* 0x0000000000007941 */ /* 0x000fea0003800000 */
.L_x_1594:
[----:B------:R-:W-:-:S04]  /*3aa0*/  IMAD R6, R6, c[0x0][0x32c], -R105 ;  /* 0x0000cb0006067a24 */ /* 0x000fc800078e0a69 */
[----:B------:R-:W-:-:S05]  /*3ab0*/  IMAD.IADD R6, R6, 0x1, -R41 ;  /* 0x0000000106067824 */ /* 0x000fca00078e0a29 */
[----:B------:R-:W-:Y:S02]  /*3ac0*/  IADD3 R7, R6, c[0x0][0x32c], RZ ;  /* 0x0000cb0006077a10 */ /* 0x000fe40007ffe0ff */
[----:B------:R-:W-:Y:S02]  /*3ad0*/  IMNMX R0, R0, R6, !PT ;  /* 0x0000000600007217 */ /* 0x000fe40007800200 */
[----:B------:R-:W-:Y:S02]  /*3ae0*/  IMNMX R3, R3, R7, PT ;  /* 0x0000000703037217 */ /* 0x000fe40003800200 */
.L_x_1593:
[----:B--2-4-:R-:W-:Y:S01]  /*3af0*/  ISETP.GT.AND P0, PT, R172, RZ, PT ;  /* 0x000000ffac00720c */ /* 0x014fe20003f04270 */
[----:B------:R-:W-:Y:S02]  /*3b00*/  FMUL.FTZ R6, R18, c[0x0][0x320] ;  /* 0x0000c80012067a20 */ /* 0x000fe40000410000 */
[----:B------:R-:W-:Y:S01]  /*3b10*/  FMUL.FTZ R7, R42, c[0x0][0x320] ;  /* 0x0000c8002a077a20 */ /* 0x000fe20000410000 */
[C---:B------:R-:W-:Y:S01]  /*3b20*/  ISETP.GT.AND P5, PT, R0.reuse, RZ, P0 ;  /* 0x000000ff0000720c */ /* 0x040fe200007a4270 */
[----:B------:R1:W2:Y:S01]  /*3b30*/  MUFU.TANH R21, R6 ;  /* 0x0000000600157308 */ /* 0x0002a20000002400 */
[----:B------:R-:W-:-:S02]  /*3b40*/  ISETP.GT.AND P6, PT, R0, 0x1, P0 ;  /* 0x000000010000780c */ /* 0x000fc400007c4270 */
[C---:B------:R-:W-:Y:S02]  /*3b50*/  ISETP.LT.OR P5, PT, R3.reuse, 0x1, P5 ;  /* 0x000000010300780c */ /* 0x040fe40002fa1670 */
[----:B------:R-:W-:Y:S02]  /*3b60*/  ISETP.LT.OR P6, PT, R3, 0x2, P6 ;  /* 0x000000020300780c */ /* 0x000fe400037c1670 */
[----:B------:R-:W-:Y:S02]  /*3b70*/  FSEL R16, R51, -INF , !P5 ;  /* 0xff80000033107808 */ /* 0x000fe40006800000 */
[----:B------:R-:W-:Y:S02]  /*3b80*/  ISETP.GT.AND P5, PT, R0, 0x8, P0 ;  /* 0x000000080000780c */ /* 0x000fe400007a4270 */
[----:B------:R-:W-:Y:S02]  /*3b90*/  FSEL R17, R50, -INF , !P6 ;  /* 0xff80000032117808 */ /* 0x000fe40007000000 */
[----:B------:R-:W-:-:S02]  /*3ba0*/  ISETP.LT.OR P5, PT, R3, 0x9, P5 ;  /* 0x000000090300780c */ /* 0x000fc40002fa1670 */
[----:B------:R-:W-:Y:S01]  /*3bb0*/  ISETP.GT.AND P6, PT, R0, 0x9, P0 ;  /* 0x000000090000780c */ /* 0x000fe200007c4270 */
[----:B-1----:R-:W-:Y:S01]  /*3bc0*/  FMUL.FTZ R6, R54, c[0x0][0x320] ;  /* 0x0000c80036067a20 */ /* 0x002fe20000410000 */
[----:B------:R-:W-:Y:S02]  /*3bd0*/  FSEL R18, R12, -INF , !P5 ;  /* 0xff8000000c127808 */ /* 0x000fe40006800000 */
[----:B------:R-:W-:Y:S01]  /*3be0*/  ISETP.GT.AND P5, PT, R0, 0x10, P0 ;  /* 0x000000100000780c */ /* 0x000fe200007a4270 */
[----:B------:R1:W3:Y:S01]  /*3bf0*/  MUFU.TANH R33, R6 ;  /* 0x0000000600217308 */ /* 0x0002e20000002400 */
[C---:B------:R-:W-:Y:S02]  /*3c00*/  ISETP.LT.OR P6, PT, R3.reuse, 0xa, P6 ;  /* 0x0000000a0300780c */ /* 0x040fe400037c1670 */
[----:B------:R-:W-:-:S04]  /*3c10*/  ISETP.LT.OR P5, PT, R3, 0x11, P5 ;  /* 0x000000110300780c */ /* 0x000fc80002fa1670 */
[----:B------:R-:W-:Y:S02]  /*3c20*/  FSEL R60, R20, -INF , !P5 ;  /* 0xff800000143c7808 */ /* 0x000fe40006800000 */
[----:B------:R-:W-:-:S04]  /*3c30*/  ISETP.GT.AND P5, PT, R0, 0x18, P0 ;  /* 0x000000180000780c */ /* 0x000fc800007a4270 */
[----:B------:R-:W-:Y:S01]  /*3c40*/  ISETP.LT.OR P5, PT, R3, 0x19, P5 ;  /* 0x000000190300780c */ /* 0x000fe20002fa1670 */
[----:B-1----:R-:W-:-:S03]  /*3c50*/  FMUL.FTZ R6, R55, c[0x0][0x320] ;  /* 0x0000c80037067a20 */ /* 0x002fc60000410000 */
[----:B------:R-:W-:Y:S02]  /*3c60*/  FSEL R61, R48, -INF , !P5 ;  /* 0xff800000303d7808 */ /* 0x000fe40006800000 */
[----:B------:R-:W-:Y:S01]  /*3c70*/  ISETP.GT.AND P5, PT, R0, 0x20, P0 ;  /* 0x000000200000780c */ /* 0x000fe200007a4270 */
[----:B------:R1:W4:Y:S03]  /*3c80*/  MUFU.TANH R38, R6 ;  /* 0x0000000600267308 */ /* 0x0003260000002400 */
[----:B------:R-:W-:-:S04]  /*3c90*/  ISETP.LT.OR P5, PT, R3, 0x21, P5 ;  /* 0x000000210300780c */ /* 0x000fc80002fa1670 */
[----:B------:R-:W-:Y:S02]  /*3ca0*/  FSEL R157, R40, -INF , !P5 ;  /* 0xff800000289d7808 */ /* 0x000fe40006800000 */
[----:B------:R-:W-:-:S04]  /*3cb0*/  ISETP.GT.AND P5, PT, R0, 0x28, P0 ;  /* 0x000000280000780c */ /* 0x000fc800007a4270 */
[----:B------:R-:W-:Y:S01]  /*3cc0*/  ISETP.LT.OR P5, PT, R3, 0x29, P5 ;  /* 0x000000290300780c */ /* 0x000fe20002fa1670 */
[----:B-1----:R-:W-:Y:S01]  /*3cd0*/  FMUL.FTZ R6, R19, c[0x0][0x320] ;  /* 0x0000c80013067a20 */ /* 0x002fe20000410000 */
[----:B------:R-:W-:Y:S02]  /*3ce0*/  FSEL R19, R13, -INF , !P6 ;  /* 0xff8000000d137808 */ /* 0x000fe40007000000 */
[C---:B------:R-:W-:Y:S01]  /*3cf0*/  ISETP.GT.AND P6, PT, R0.reuse, 0x11, P0 ;  /* 0x000000110000780c */ /* 0x040fe200007c4270 */
[----:B------:R1:W1:Y:S01]  /*3d00*/  MUFU.TANH R24, R6 ;  /* 0x0000000600187308 */ /* 0x0002620000002400 */
[----:B------:R-:W-:Y:S02]  /*3d10*/  FSEL R159, R15, -INF , !P5 ;  /* 0xff8000000f9f7808 */ /* 0x000fe40006800000 */
[----:B------:R-:W-:Y:S02]  /*3d20*/  ISETP.LT.OR P6, PT, R3, 0x12, P6 ;  /* 0x000000120300780c */ /* 0x000fe400037c1670 */
[----:B------:R-:W-:-:S02]  /*3d30*/  ISETP.GT.AND P5, PT, R0, 0x30, P0 ;  /* 0x000000300000780c */ /* 0x000fc400007a4270 */
[----:B------:R-:W-:Y:S01]  /*3d40*/  FSEL R62, R49, -INF , !P6 ;  /* 0xff800000313e7808 */ /* 0x000fe20007000000 */
[----:B------:R5:W2:Y:S01]  /*3d50*/  MUFU.TANH R13, R7 ;  /* 0x00000007000d7308 */ /* 0x000aa20000002400 */
[----:B------:R-:W-:Y:S02]  /*3d60*/  ISETP.GT.AND P6, PT, R0, 0x19, P0 ;  /* 0x000000190000780c */ /* 0x000fe400007c4270 */
[C---:B------:R-:W-:Y:S02]  /*3d70*/  ISETP.LT.OR P5, PT, R3.reuse, 0x31, P5 ;  /* 0x000000310300780c */ /* 0x040fe40002fa1670 */
[----:B------:R-:W-:Y:S02]  /*3d80*/  ISETP.LT.OR P6, PT, R3, 0x1a, P6 ;  /* 0x0000001a0300780c */ /* 0x000fe400037c1670 */
[----:B------:R-:W-:Y:S01]  /*3d90*/  FSEL R227, R36, -INF , !P5 ;  /* 0xff80000024e37808 */ /* 0x000fe20006800000 */
[----:B-1----:R-:W-:Y:S01]  /*3da0*/  FMUL.FTZ R6, R34, c[0x0][0x320] ;  /* 0x0000c80022067a20 */ /* 0x002fe20000410000 */
[----:B------:R-:W-:-:S02]  /*3db0*/  FSEL R63, R45, -INF , !P6 ;  /* 0xff8000002d3f7808 */ /* 0x000fc40007000000 */
[C---:B------:R-:W-:Y:S01]  /*3dc0*/  ISETP.GT.AND P6, PT, R0.reuse, 0x21, P0 ;  /* 0x000000210000780c */ /* 0x040fe200007c4270 */
[----:B------:R1:W1:Y:S01]  /*3dd0*/  MUFU.TANH R26, R6 ;  /* 0x00000006001a7308 */ /* 0x0002620000002400 */
[C---:B------:R-:W-:Y:S02]  /*3de0*/  ISETP.GT.AND P5, PT, R0.reuse, 0x38, P0 ;  /* 0x000000380000780c */ /* 0x040fe400007a4270 */
[----:B------:R-:W-:Y:S01]  /*3df0*/  ISETP.LT.OR P6, PT, R3, 0x22, P6 ;  /* 0x000000220300780c */ /* 0x000fe200037c1670 */
[----:B-----5:R-:W-:Y:S01]  /*3e00*/  FMUL.FTZ R7, R43, c[0x0][0x320] ;  /* 0x0000c8002b077a20 */ /* 0x020fe20000410000 */
[----:B------:R-:W-:Y:S02]  /*3e10*/  ISETP.LT.OR P5, PT, R3, 0x39, P5 ;  /* 0x000000390300780c */ /* 0x000fe40002fa1670 */
[----:B------:R-:W-:Y:S01]  /*3e20*/  FSEL R158, R39, -INF , !P6 ;  /* 0xff800000279e7808 */ /* 0x000fe20007000000 */
[----:B------:R-:W2:Y:S01]  /*3e30*/  MUFU.TANH R15, R7 ;  /* 0x00000007000f7308 */ /* 0x000ea20000002400 */
[----:B------:R-:W-:-:S02]  /*3e40*/  ISETP.GT.AND P6, PT, R0, 0x29, P0 ;  /* 0x000000290000780c */ /* 0x000fc400007c4270 */
[----:B------:R-:W-:Y:S02]  /*3e50*/  FSEL R228, R28, -INF , !P5 ;  /* 0xff8000001ce47808 */ /* 0x000fe40006800000 */
[----:B------:R-:W-:Y:S02]  /*3e60*/  ISETP.LT.OR P6, PT, R3, 0x2a, P6 ;  /* 0x0000002a0300780c */ /* 0x000fe400037c1670 */
[----:B------:R-:W-:Y:S01]  /*3e70*/  PLOP3.LUT P5, PT, PT, PT, UP1, 0x40, 0x0 ;  /* 0x000000000000781c */ /* 0x000fe20003fae818 */
[----:B-1----:R-:W-:Y:S01]  /*3e80*/  FMUL.FTZ R6, R30, c[0x0][0x320] ;  /* 0x0000c8001e067a20 */ /* 0x002fe20000410000 */
[----:B------:R-:W-:Y:S02]  /*3e90*/  FSEL R168, R37, -INF , !P6 ;  /* 0xff80000025a87808 */ /* 0x000fe40007000000 */
[----:B------:R-:W-:Y:S01]  /*3ea0*/  ISETP.GT.AND P6, PT, R0, 0x31, P0 ;  /* 0x000000310000780c */ /* 0x000fe200007c4270 */
[----:B------:R1:W1:Y:S03]  /*3eb0*/  MUFU.TANH R32, R6 ;  /* 0x0000000600207308 */ /* 0x0002660000002400 */
[----:B------:R-:W-:-:S04]  /*3ec0*/  ISETP.LT.OR P6, PT, R3, 0x32, P6 ;  /* 0x000000320300780c */ /* 0x000fc800037c1670 */
[----:B------:R-:W-:Y:S02]  /*3ed0*/  FSEL R229, R29, -INF , !P6 ;  /* 0xff8000001de57808 */ /* 0x000fe40007000000 */
[----:B------:R-:W-:Y:S01]  /*3ee0*/  ISETP.GT.AND P6, PT, R0, 0x39, P0 ;  /* 0x000000390000780c */ /* 0x000fe200007c4270 */
[----:B------:R-:W-:-:S03]  /*3ef0*/  FMUL.FTZ R0, R59, c[0x0][0x320] ;  /* 0x0000c8003b007a20 */ /* 0x000fc60000410000 */
[----:B------:R-:W-:Y:S01]  /*3f00*/  ISETP.LT.OR P6, PT, R3, 0x3a, P6 ;  /* 0x0000003a0300780c */ /* 0x000fe200037c1670 */
[----:B-1----:R-:W-:-:S03]  /*3f10*/  FMUL.FTZ R6, R31, c[0x0][0x320] ;  /* 0x0000c8001f067a20 */ /* 0x002fc60000410000 */
[----:B------:R-:W-:Y:S01]  /*3f20*/  FSEL R230, R27, -INF , !P6 ;  /* 0xff8000001be67808 */ /* 0x000fe20007000000 */
        /* <DEDUP_REMOVED lines=11> */
[----:B-1----:R1:W5:Y:S06]  /*3fe0*/  SHFL.IDX PT, R6, R11, 0x1, 0x1c1f ;  /* 0x003c1f000b067f89 */ /* 0x00236c00000e0000 */
[----:B-1----:R1:W1:Y:S01]  /*3ff0*/  MUFU.TANH R11, R0 ;  /* 0x00000000000b7308 */ /* 0x0022620000002400 */
[----:B-----5:R-:W-:-:S05]  /*4000*/  IMAD.IADD R3, R8, 0x1, R6 ;  /* 0x0000000108037824 */ /* 0x020fca00078e0206 */
[----:B------:R-:W-:Y:S01]  /*4010*/  IMNMX R3, R3, R10, PT ;  /* 0x0000000a03037217 */ /* 0x000fe20003800200 */
[----:B-1----:R-:W-:Y:S01]  /*4020*/  IMAD.IADD R0, R9, 0x1, R6 ;  /* 0x0000000109007824 */ /* 0x002fe200078e0206 */
[----:B------:R-:W-:Y:S05]  /*4030*/  @P5 BRA `(.L_x_1597) ;  /* 0x0000014000005947 */ /* 0x000fea0003800000 */
[----:B--234-:R-:W-:Y:S01]  /*4040*/  IADD3 R6, R6, c[0x0][0x1d0], RZ ;  /* 0x0000740006067a10 */ /* 0x01cfe20007ffe0ff */
        /* <DEDUP_REMOVED lines=10> */
.L_x_1599:
[----:B------:R-:W-:-:S13]  /*40f0*/  ISETP.NE.AND P5, PT, R53, c[0x0][0x32c], PT ;  /* 0x0000cb0035007a0c */ /* 0x000fda0003fa5270 */
[----:B------:R-:W-:-:S05]  /*4100*/  @P5 IMAD.HI.U32 R7, R6, c[0x0][0x330], RZ ;  /* 0x0000cc0006075a27 */ /* 0x000fca00078e00ff */
[----:B------:R-:W-:Y:S02]  /*4110*/  @P5 SHF.R.U32.HI R6, RZ, c[0x0][0x334], R7 ;  /* 0x0000cd00ff065a19 */ /* 0x000fe40000011607 */
.L_x_1600:
[----:B------:R-:W-:Y:S05]  /*4120*/  BSYNC B0 ;  /* 0x0000000000007941 */ /* 0x000fea0003800000 */
.L_x_1598:
[----:B------:R-:W-:-:S04]  /*4130*/  IMAD R6, R6, c[0x0][0x32c], -R105 ;  /* 0x0000cb0006067a24 */ /* 0x000fc800078e0a69 */
[----:B------:R-:W-:-:S05]  /*4140*/  IMAD.IADD R6, R6, 0x1, -R41 ;  /* 0x0000000106067824 */ /* 0x000fca00078e0a29 */
[----:B------:R-:W-:Y:S02]  /*4150*/  IADD3 R7, R6, c[0x0][0x32c], RZ ;  /* 0x0000cb0006077a10 */ /* 0x000fe40007ffe0ff */
[----:B------:R-:W-:Y:S02]  /*4160*/  IMNMX R0, R0, R6, !PT ;  /* 0x0000000600007217 */ /* 0x000fe40007800200 */
[----:B------:R-:W-:Y:S02]  /*4170*/  IMNMX R3, R3, R7, PT ;  /* 0x0000000703037217 */ /* 0x000fe40003800200 */
.L_x_1597:
[----:B--234-:R-:W-:Y:S01]  /*4180*/  ISETP.GT.AND P6, PT, R0, 0x8, P0 ;  /* 0x000000080000780c */ /* 0x01cfe200007c4270 */
[----:B------:R-:W-:Y:S01]  /*4190*/  IMAD.SHL.U32 R197, R5, 0x2, RZ ;  /* 0x0000000205c57824 */ /* 0x000fe200078e00ff */
[----:B------:R-:W-:Y:S01]  /*41a0*/  FMNMX.FTZ R132, R16, R17, !PT ;  /* 0x0000001110847209 */ /* 0x000fe20007810000 */
[----:B------:R-:W-:Y:S01]  /*41b0*/  @UP2 USHF.L.U32 UR8, UR8, 0x7, URZ ;  /* 0x0000000708082899 */ /* 0x000fe2000800063f */
[----:B------:R-:W-:Y:S01]  /*41c0*/  ISETP.LT.OR P6, PT, R3, 0x9, P6 ;  /* 0x000000090300780c */ /* 0x000fe200037c1670 */
[----:B------:R-:W-:Y:S01]  /*41d0*/  IMAD R200, R2, 0x2, R197 ;  /* 0x0000000202c87824 */ /* 0x000fe200078e02c5 */
[C---:B------:R-:W-:Y:S01]  /*41e0*/  ISETP.GT.AND P5, PT, R0.reuse, 0x1, P0 ;  /* 0x000000010000780c */ /* 0x040fe200007a4270 */
[----:B------:R-:W-:Y:S01]  /*41f0*/  LDSM.16.MT88.4 R40, [R197+0x100] ;  /* 0x00010000c528783b */ /* 0x000fe20000004200 */
[----:B------:R-:W-:Y:S01]  /*4200*/  FSEL R10, R21, -INF , !P6 ;  /* 0xff800000150a7808 */ /* 0x000fe20007000000 */
[----:B------:R-:W-:Y:S01]  /*4210*/  ULDC.64 UR4, c[0x0][0x2c8] ;  /* 0x0000b20000047ab9 */ /* 0x000fe20000000a00 */
[----:B------:R-:W-:Y:S01]  /*4220*/  ISETP.GT.AND P6, PT, R0, 0x10, P0 ;  /* 0x000000100000780c */ /* 0x000fe200007c4270 */
[----:B------:R-:W-:Y:S01]  /*4230*/  LDSM.16.MT88.4 R52, [R197+0x4100] ;  /* 0x00410000c534783b */ /* 0x000fe20000004200 */
[----:B------:R-:W-:Y:S01]  /*4240*/  FMNMX.FTZ R132, R18, R132, !PT ;  /* 0x0000008412847209 */ /* 0x000fe20007810000 */
[----:B------:R-:W-:Y:S01]  /*4250*/  UIMAD.WIDE.U32 UR14, UR8, UR4, URZ ;  /* 0x00000004080e72a5 */ /* 0x000fe2000f8e003f */
[C---:B------:R-:W-:Y:S01]  /*4260*/  ISETP.LT.OR P5, PT, R3.reuse, 0x2, P5 ;  /* 0x000000020300780c */ /* 0x040fe20002fa1670 */
[----:B------:R-:W-:Y:S01]  /*4270*/  LDSM.16.MT88.4 R44, [R200+0x4100] ;  /* 0x00410000c82c783b */ /* 0x000fe20000004200 */
[----:B------:R-:W-:-:S02]  /*4280*/  ISETP.LT.OR P6, PT, R3, 0x11, P6 ;  /* 0x000000110300780c */ /* 0x000fc400037c1670 */
[----:B------:R-:W-:Y:S02]  /*4290*/  FMNMX.FTZ R132, R19, R132, !PT ;  /* 0x0000008413847209 */ /* 0x000fe40007810000 */
[----:B------:R-:W-:Y:S01]  /*42a0*/  FSEL R11, R11, -INF , !P5 ;  /* 0xff8000000b0b7808 */ /* 0x000fe20006800000 */
[----:B------:R-:W-:Y:S01]  /*42b0*/  @UP2 UMOV UR7, UR15 ;  /* 0x0000000f00072c82 */ /* 0x000fe20008000000 */
[----:B------:R-:W-:Y:S01]  /*42c0*/  ISETP.GT.AND P5, PT, R0, 0x9, P0 ;  /* 0x000000090000780c */ /* 0x000fe200007a4270 */
[----:B------:R-:W-:Y:S01]  /*42d0*/  @UP2 USHF.R.U32.HI UR9, URZ, UR5, UR7 ;  /* 0x000000053f092299 */ /* 0x000fe20008011607 */
[----:B------:R-:W-:Y:S02]  /*42e0*/  FSEL R59, R14, -INF , !P6 ;  /* 0xff8000000e3b7808 */ /* 0x000fe40007000000 */
[----:B------:R-:W-:Y:S01]  /*42f0*/  FMNMX.FTZ R132, R60, R132, !PT ;  /* 0x000000843c847209 */ /* 0x000fe20007810000 */
[----:B------:R-:W-:Y:S01]  /*4300*/  UIADD3 UR9, UR11, UR9, URZ ;  /* 0x000000090b097290 */ /* 0x000fe2000fffe03f */
[----:B------:R-:W-:Y:S01]  /*4310*/  ISETP.GT.AND P6, PT, R0, RZ, P0 ;  /* 0x000000ff0000720c */ /* 0x000fe200007c4270 */
[----:B------:R-:W-:Y:S01]  /*4320*/  ULDC UR7, c[0x0][0x328] ;  /* 0x0000ca0000077ab9 */ /* 0x000fe20000000800 */
[----:B------:R-:W-:Y:S01]  /*4330*/  ISETP.LT.OR P5, PT, R3, 0xa, P5 ;  /* 0x0000000a0300780c */ /* 0x000fe20002fa1670 */
[----:B------:R-:W-:Y:S01]  /*4340*/  UIADD3 UR7, UR9, UR7, URZ ;  /* 0x0000000709077290 */ /* 0x000fe2000fffe03f */
[----:B------:R-:W-:-:S02]  /*4350*/  FMNMX.FTZ R132, R62, R132, !PT ;  /* 0x000000843e847209 */ /* 0x000fc40007810000 */
[----:B------:R-:W-:Y:S02]  /*4360*/  ISETP.LT.OR P6, PT, R3, 0x1, P6 ;  /* 0x000000010300780c */ /* 0x000fe400037c1670 */
[----:B------:R-:W-:Y:S02]  /*4370*/  FSEL R24, R24, -INF , !P5 ;  /* 0xff80000018187808 */ /* 0x000fe40006800000 */
[----:B------:R-:W-:Y:S02]  /*4380*/  ISETP.GT.AND P5, PT, R0, 0x11, P0 ;  /* 0x000000110000780c */ /* 0x000fe400007a4270 */
[----:B------:R-:W-:Y:S02]  /*4390*/  FMNMX.FTZ R132, R61, R132, !PT ;  /* 0x000000843d847209 */ /* 0x000fe40007810000 */
[----:B------:R-:W-:Y:S02]  /*43a0*/  FSEL R9, R57, -INF , !P6 ;  /* 0xff80000039097808 */ /* 0x000fe40007000000 */
[----:B------:R-:W-:-:S02]  /*43b0*/  ISETP.LT.OR P5, PT, R3, 0x12, P5 ;  /* 0x000000120300780c */ /* 0x000fc40002fa1670 */
[----:B------:R-:W-:Y:S02]  /*43c0*/  FMNMX.FTZ R132, R63, R132, !PT ;  /* 0x000000843f847209 */ /* 0x000fe40007810000 */
[----:B------:R-:W-:Y:S02]  /*43d0*/  FMNMX.FTZ R6, R9, R11, !PT ;  /* 0x0000000b09067209 */ /* 0x000fe40007810000 */
[----:B------:R-:W-:Y:S02]  /*43e0*/  FSEL R56, R12, -INF , !P5 ;  /* 0xff8000000c387808 */ /* 0x000fe40006800000 */
[----:B------:R-:W-:Y:S02]  /*43f0*/  FMNMX.FTZ R132, R157, R132, !PT ;  /* 0x000000849d847209 */ /* 0x000fe40007810000 */
[----:B------:R-:W-:Y:S02]  /*4400*/  ISETP.GT.AND P5, PT, R0, 0x18, P0 ;  /* 0x000000180000780c */ /* 0x000fe400007a4270 */
[----:B------:R-:W-:-:S02]  /*4410*/  FMNMX.FTZ R6, R10, R6, !PT ;  /* 0x000000060a067209 */ /* 0x000fc40007810000 */
[----:B------:R-:W-:Y:S02]  /*4420*/  FMNMX.FTZ R132, R158, R132, !PT ;  /* 0x000000849e847209 */ /* 0x000fe40007810000 */
[----:B------:R-:W-:Y:S02]  /*4430*/  ISETP.LT.OR P5, PT, R3, 0x19, P5 ;  /* 0x000000190300780c */ /* 0x000fe40002fa1670 */
[----:B------:R-:W-:Y:S02]  /*4440*/  FMNMX.FTZ R6, R24, R6, !PT ;  /* 0x0000000618067209 */ /* 0x000fe40007810000 */
[----:B------:R-:W-:Y:S02]  /*4450*/  ISETP.GT.AND P6, PT, R0, 0x19, P0 ;  /* 0x000000190000780c */ /* 0x000fe400007c4270 */
[----:B------:R-:W-:Y:S02]  /*4460*/  FMNMX.FTZ R132, R159, R132, !PT ;  /* 0x000000849f847209 */ /* 0x000fe40007810000 */
[----:B------:R-:W-:-:S02]  /*4470*/  FSEL R58, R26, -INF , !P5 ;  /* 0xff8000001a3a7808 */ /* 0x000fc40006800000 */
[----:B------:R-:W-:Y:S02]  /*4480*/  FMNMX.FTZ R6, R59, R6, !PT ;  /* 0x000000063b067209 */ /* 0x000fe40007810000 */
[----:B------:R-:W-:Y:S02]  /*4490*/  ISETP.GT.AND P5, PT, R0, 0x20, P0 ;  /* 0x000000200000780c */ /* 0x000fe400007a4270 */
[C---:B------:R-:W-:Y:S02]  /*44a0*/  ISETP.LT.OR P6, PT, R3.reuse, 0x1a, P6 ;  /* 0x0000001a0300780c */ /* 0x040fe400037c1670 */
[----:B------:R-:W-:Y:S02]  /*44b0*/  FMNMX.FTZ R132, R168, R132, !PT ;  /* 0x00000084a8847209 */ /* 0x000fe40007810000 */
[----:B------:R-:W-:Y:S02]  /*44c0*/  FMNMX.FTZ R6, R56, R6, !PT ;  /* 0x0000000638067209 */ /* 0x000fe40007810000 */
[----:B------:R-:W-:-:S02]  /*44d0*/  ISETP.LT.OR P5, PT, R3, 0x21, P5 ;  /* 0x000000210300780c */ /* 0x000fc40002fa1670 */
[----:B------:R-:W-:Y:S02]  /*44e0*/  FSEL R57, R25, -INF , !P6 ;  /* 0xff80000019397808 */ /* 0x000fe40007000000 */
[----:B------:R-:W-:Y:S02]  /*44f0*/  ISETP.GT.AND P6, PT, R0, 0x21, P0 ;  /* 0x000000210000780c */ /* 0x000fe400007c4270 */
[----:B------:R-:W-:Y:S02]  /*4500*/  FMNMX.FTZ R132, R227, R132, !PT ;  /* 0x00000084e3847209 */ /* 0x000fe40007810000 */
[----:B------:R-:W-:Y:S02]  /*4510*/  FMNMX.FTZ R6, R58, R6, !PT ;  /* 0x000000063a067209 */ /* 0x000fe40007810000 */
[----:B------:R-:W-:Y:S02]  /*4520*/  FSEL R133, R13, -INF , !P5 ;  /* 0xff8000000d857808 */ /* 0x000fe40006800000 */
[----:B------:R-:W-:-:S02]  /*4530*/  ISETP.GT.AND P5, PT, R0, 0x28, P0 ;  /* 0x000000280000780c */ /* 0x000fc400007a4270 */
[----:B------:R-:W-:Y:S02]  /*4540*/  ISETP.LT.OR P6, PT, R3, 0x22, P6 ;  /* 0x000000220300780c */ /* 0x000fe400037c1670 */
[----:B------:R-:W-:Y:S02]  /*4550*/  FMNMX.FTZ R132, R229, R132, !PT ;  /* 0x00000084e5847209 */ /* 0x000fe40007810000 */
[----:B------:R-:W-:Y:S02]  /*4560*/  FMNMX.FTZ R6, R57, R6, !PT ;  /* 0x0000000639067209 */ /* 0x000fe40007810000 */
[----:B------:R-:W-:Y:S02]  /*4570*/  ISETP.LT.OR P5, PT, R3, 0x29, P5 ;  /* 0x000000290300780c */ /* 0x000fe40002fa1670 */
[----:B------:R-:W-:Y:S02]  /*4580*/  FSEL R134, R15, -INF , !P6 ;  /* 0xff8000000f867808 */ /* 0x000fe40007000000 */
[----:B------:R-:W-:-:S02]  /*4590*/  ISETP.GT.AND P6, PT, R0, 0x29, P0 ;  /* 0x000000290000780c */ /* 0x000fc400007c4270 */
[----:B------:R-:W-:Y:S02]  /*45a0*/  FMNMX.FTZ R132, R228, R132, !PT ;  /* 0x00000084e4847209 */ /* 0x000fe40007810000 */
[----:B------:R-:W-:Y:S02]  /*45b0*/  FMNMX.FTZ R6, R133, R6, !PT ;  /* 0x0000000685067209 */ /* 0x000fe40007810000 */
[----:B------:R-:W-:Y:S02]  /*45c0*/  FSEL R156, R33, -INF , !P5 ;  /* 0xff800000219c7808 */ /* 0x000fe40006800000 */
[----:B------:R-:W-:Y:S02]  /*45d0*/  ISETP.GT.AND P5, PT, R0, 0x30, P0 ;  /* 0x000000300000780c */ /* 0x000fe400007a4270 */
[----:B------:R-:W-:Y:S02]  /*45e0*/  ISETP.LT.OR P6, PT, R3, 0x2a, P6 ;  /* 0x0000002a0300780c */ /* 0x000fe400037c1670 */
[----:B------:R-:W-:-:S02]  /*45f0*/  FMNMX.FTZ R132, R230, R132, !PT ;  /* 0x00000084e6847209 */ /* 0x000fc40007810000 */
[----:B------:R-:W-:Y:S02]  /*4600*/  FMNMX.FTZ R6, R134, R6, !PT ;  /* 0x0000000686067209 */ /* 0x000fe40007810000 */
[----:B------:R-:W-:Y:S01]  /*4610*/  ISETP.LT.OR P5, PT, R3, 0x31, P5 ;  /* 0x000000310300780c */ /* 0x000fe20002fa1670 */
[----:B------:R-:W1:Y:S01]  /*4620*/  SHFL.BFLY PT, R7, R132, 0x2, 0x1f ;  /* 0x0c401f0084077f89 */ /* 0x000e6200000e0000 */
[----:B------:R-:W-:Y:S02]  /*4630*/  FSEL R135, R38, -INF , !P6 ;  /* 0xff80000026877808 */ /* 0x000fe40007000000 */
[----:B------:R-:W-:Y:S02]  /*4640*/  ISETP.GT.AND P6, PT, R0, 0x31, P0 ;  /* 0x000000310000780c */ /* 0x000fe400007c4270 */
[----:B------:R-:W-:Y:S02]  /*4650*/  FMNMX.FTZ R6, R156, R6, !PT ;  /* 0x000000069c067209 */ /* 0x000fe40007810000 */
[----:B------:R-:W-:-:S02]  /*4660*/  FSEL R169, R32, -INF , !P5 ;  /* 0xff80000020a97808 */ /* 0x000fc40006800000 */
[C---:B------:R-:W-:Y:S01]  /*4670*/  ISETP.GT.AND P5, PT, R0.reuse, 0x38, P0 ;  /* 0x000000380000780c */ /* 0x040fe200007a4270 */
[----:B------:R-:W-:Y:S01]  /*4680*/  LDSM.16.MT88.4 R32, [R197+0x2100] ;  /* 0x00210000c520783b */ /* 0x000fe20000004200 */
[----:B------:R-:W-:Y:S02]  /*4690*/  ISETP.LT.OR P6, PT, R3, 0x32, P6 ;  /* 0x000000320300780c */ /* 0x000fe400037c1670 */
[----:B------:R-:W-:Y:S02]  /*46a0*/  FMNMX.FTZ R6, R135, R6, !PT ;  /* 0x0000000687067209 */ /* 0x000fe40007810000 */
[----:B------:R-:W-:Y:S02]  /*46b0*/  ISETP.GT.AND P0, PT, R0, 0x39, P0 ;  /* 0x000000390000780c */ /* 0x000fe40000704270 */
[----:B------:R-:W-:Y:S02]  /*46c0*/  ISETP.LT.OR P5, PT, R3, 0x39, P5 ;  /* 0x000000390300780c */ /* 0x000fe40002fa1670 */
[----:B------:R-:W-:-:S02]  /*46d0*/  FSEL R170, R30, -INF , !P6 ;  /* 0xff8000001eaa7808 */ /* 0x000fc40007000000 */
[----:B------:R-:W-:Y:S02]  /*46e0*/  FMNMX.FTZ R0, R169, R6, !PT ;  /* 0x00000006a9007209 */ /* 0x000fe40007810000 */
[----:B------:R-:W-:Y:S02]  /*46f0*/  ISETP.LT.OR P0, PT, R3, 0x3a, P0 ;  /* 0x0000003a0300780c */ /* 0x000fe40000701670 */
[----:B------:R-:W-:Y:S02]  /*4700*/  FSEL R226, R22, -INF , !P5 ;  /* 0xff80000016e27808 */ /* 0x000fe40006800000 */
[----:B------:R-:W-:Y:S02]  /*4710*/  FMNMX.FTZ R0, R170, R0, !PT ;  /* 0x00000000aa007209 */ /* 0x000fe40007810000 */
[----:B------:R-:W-:Y:S02]  /*4720*/  FSEL R171, R20, -INF , !P0 ;  /* 0xff80000014ab7808 */ /* 0x000fe40004000000 */
[----:B------:R-:W-:-:S02]  /*4730*/  FMNMX.FTZ R0, R226, R0, !PT ;  /* 0x00000000e2007209 */ /* 0x000fc40007810000 */
[----:B-1----:R-:W-:Y:S02]  /*4740*/  FMNMX.FTZ R132, R132, R7, !PT ;  /* 0x0000000784847209 */ /* 0x002fe40007810000 */
[----:B------:R-:W-:Y:S02]  /*4750*/  FMNMX.FTZ R0, R171, R0, !PT ;  /* 0x00000000ab007209 */ /* 0x000fe40007810000 */
[----:B------:R-:W-:Y:S01]  /*4760*/  LEA R198, R4, R197, 0x1 ;  /* 0x000000c504c67211 */ /* 0x000fe200078e08ff */
[----:B------:R-:W1:Y:S03]  /*4770*/  SHFL.BFLY PT, R6, R132, 0x1, 0x1f ;  /* 0x0c201f0084067f89 */ /* 0x000e6600000e0000 */
[----:B------:R-:W-:Y:S01]  /*4780*/  LEA R199, R2, R198, 0x1 ;  /* 0x000000c602c77211 */ /* 0x000fe200078e08ff */
[----:B------:R-:W2:Y:S04]  /*4790*/  SHFL.BFLY PT, R3, R0, 0x2, 0x1f ;  /* 0x0c401f0000037f89 */ /* 0x000ea800000e0000 */
[----:B------:R-:W-:Y:S04]  /*47a0*/  LDSM.16.MT88.4 R12, [R199+0x100] ;  /* 0x00010000c70c783b */ /* 0x000fe80000004200 */
[----:B------:R-:W-:Y:S04]  /*47b0*/  LDSM.16.MT88.4 R28, [R198+0x2100] ;  /* 0x00210000c61c783b */ /* 0x000fe80000004200 */
[----:B------:R-:W-:Y:S04]  /*47c0*/  LDSM.16.MT88.4 R36, [R199+0x2100] ;  /* 0x00210000c724783b */ /* 0x000fe80000004200 */
[----:B------:R-:W-:Y:S01]  /*47d0*/  LDSM.16.MT88.4 R48, [R198+0x4100] ;  /* 0x00410000c630783b */ /* 0x000fe20000004200 */
[----:B-1----:R-:W-:-:S02]  /*47e0*/  FMNMX.FTZ R132, R132, R6, !PT ;  /* 0x0000000684847209 */ /* 0x002fc40007810000 */
[----:B--2---:R-:W-:-:S03]  /*47f0*/  FMNMX.FTZ R0, R0, R3, !PT ;  /* 0x0000000300007209 */ /* 0x004fc60007810000 */
[C---:B------:R-:W-:Y:S01]  /*4800*/  FMUL.FTZ R8, R132.reuse, c[0x0][0x2d0] ;  /* 0x0000b40084087a20 */ /* 0x040fe20000410000 */
[----:B------:R-:W-:Y:S01]  /*4810*/  FSETP.NEU.FTZ.AND P0, PT, R132, -INF , PT ;  /* 0xff8000008400780b */ /* 0x000fe20003f1d000 */
[----:B------:R-:W1:Y:S03]  /*4820*/  SHFL.BFLY PT, R6, R0, 0x1, 0x1f ;  /* 0x0c201f0000067f89 */ /* 0x000e6600000e0000 */
[----:B------:R-:W-:-:S05]  /*4830*/  FSEL R8, R8, RZ, P0 ;  /* 0x000000ff08087208 */ /* 0x000fca0000000000 */
[----:B------:R-:W-:-:S04]  /*4840*/  FFMA.FTZ R3, R16, c[0x0][0x2d0], -R8 ;  /* 0x0000b40010037a23 */ /* 0x000fc80000010808 */
[----:B------:R2:W-:Y:S02]  /*4850*/  MUFU.EX2 R187, R3 ;  /* 0x0000000300bb7308 */ /* 0x0005e40000000800 */
[----:B--2---:R-:W-:-:S06]  /*4860*/  FFMA.FTZ R3, R17, c[0x0][0x2d0], -R8 ;  /* 0x0000b40011037a23 */ /* 0x004fcc0000010808 */
[----:B------:R1:W-:Y:S02]  /*4870*/  MUFU.EX2 R23, R3 ;  /* 0x0000000300177308 */ /* 0x0003e40000000800 */
[----:B-1----:R-:W-:Y:S01]  /*4880*/  FMNMX.FTZ R3, R0, R6, !PT ;  /* 0x0000000600037209 */ /* 0x002fe20007810000 */
[--C-:B------:R-:W-:Y:S02]  /*4890*/  FFMA.FTZ R0, R18, c[0x0][0x2d0], -R8.reuse ;  /* 0x0000b40012007a23 */ /* 0x100fe40000010808 */
[----:B------:R-:W-:Y:S01]  /*48a0*/  FFMA.FTZ R6, R19, c[0x0][0x2d0], -R8 ;  /* 0x0000b40013067a23 */ /* 0x000fe20000010808 */
[C---:B------:R-:W-:Y:S02]  /*48b0*/  FSETP.NEU.FTZ.AND P0, PT, R3.reuse, -INF , PT ;  /* 0xff8000000300780b */ /* 0x040fe40003f1d000 */
[----:B------:R1:W2:Y:S01]  /*48c0*/  MUFU.EX2 R27, R0 ;  /* 0x00000000001b7308 */ /* 0x0002a20000000800 */
[----:B------:R-:W-:Y:S07]  /*48d0*/  LDSM.16.MT88.4 R16, [R200+0x100] ;  /* 0x00010000c810783b */ /* 0x000fee0000004200 */
[----:B------:R3:W4:Y:S01]  /*48e0*/  MUFU.EX2 R175, R6 ;  /* 0x0000000600af7308 */ /* 0x0007220000000800 */
[----:B-1----:R-:W-:-:S05]  /*48f0*/  FMUL.FTZ R0, R3, c[0x0][0x2d0] ;  /* 0x0000b40003007a20 */ /* 0x002fca0000410000 */
[----:B------:R-:W-:Y:S02]  /*4900*/  FSEL R0, R0, RZ, P0 ;  /* 0x000000ff00007208 */ /* 0x000fe40000000000 */
[----:B------:R-:W-:-:S03]  /*4910*/  PLOP3.LUT P0, PT, PT, PT, UP1, 0x40, 0x0 ;  /* 0x000000000000781c */ /* 0x000fc60003f0e818 */
[--C-:B---3--:R-:W-:Y:S02]  /*4920*/  FFMA.FTZ R6, R9, c[0x0][0x2d0], -R0.reuse ;  /* 0x0000b40009067a23 */ /* 0x108fe40000010800 */
[--C-:B------:R-:W-:Y:S02]  /*4930*/  FFMA.FTZ R5, R11, c[0x0][0x2d0], -R0.reuse ;  /* 0x0000b4000b057a23 */ /* 0x100fe40000010800 */
[--C-:B------:R-:W-:Y:S01]  /*4940*/  FFMA.FTZ R4, R10, c[0x0][0x2d0], -R0.reuse ;  /* 0x0000b4000a047a23 */ /* 0x100fe20000010800 */
[----:B------:R4:W-:Y:S01]  /*4950*/  MUFU.EX2 R9, R6 ;  /* 0x0000000600097308 */ /* 0x0009e20000000800 */
[----:B------:R-:W-:Y:S02]  /*4960*/  FFMA.FTZ R2, R24, c[0x0][0x2d0], -R0 ;  /* 0x0000b40018027a23 */ /* 0x000fe40000010800 */
[----:B--2---:R-:W-:Y:S02]  /*4970*/  IMAD.MOV.U32 R11, RZ, RZ, R27 ;  /* 0x000000ffff0b7224 */ /* 0x004fe400078e001b */
[----:B------:R-:W-:Y:S01]  /*4980*/  IMAD.MOV.U32 R10, RZ, RZ, R23 ;  /* 0x000000ffff0a7224 */ /* 0x000fe200078e0017 */
[----:B------:R-:W-:Y:S02]  /*4990*/  LDSM.16.MT88.4 R24, [R200+0x2100] ;  /* 0x00210000c818783b */ /* 0x000fe40000004200 */
[----:B------:R-:W1:Y:S02]  /*49a0*/  MUFU.EX2 R236, R5 ;  /* 0x0000000500ec7308 */ /* 0x000e640000000800 */
[----:B------:R-:W2:Y:S06]  /*49b0*/  LDSM.16.MT88.4 R20, [R198+0x100] ;  /* 0x00010000c614783b */ /* 0x000eac0000004200 */
[----:B------:R3:W-:Y:S01]  /*49c0*/  MUFU.EX2 R174, R4 ;  /* 0x0000000400ae7308 */ /* 0x0007e20000000800 */
[----:B----4-:R-:W-:-:S07]  /*49d0*/  F2FP.BF16.PACK_AB R6, R175, R11 ;  /* 0x0000000baf06723e */ /* 0x010fce00000010ff */
[----:B------:R-:W4:Y:S01]  /*49e0*/  MUFU.EX2 R184, R2 ;  /* 0x0000000200b87308 */ /* 0x000f220000000800 */
[----:B-1----:R-:W-:Y:S02]  /*49f0*/  F2FP.BF16.PACK_AB R5, R236, R9 ;  /* 0x00000009ec05723e */ /* 0x002fe400000010ff */
[----:B---3--:R-:W-:Y:S02]  /*4a00*/  F2FP.BF16.PACK_AB R4, R10, R187 ;  /* 0x000000bb0a04723e */ /* 0x008fe400000010ff */
[----:B----4-:R-:W-:Y:S01]  /*4a10*/  F2FP.BF16.PACK_AB R7, R184, R174 ;  /* 0x000000aeb807723e */ /* 0x010fe200000010ff */
[----:B------:R-:W-:-:S04]  /*4a20*/  FFMA.FTZ R2, R60, c[0x0][0x2d0], -R8 ;  /* 0x0000b4003c027a23 */ /* 0x000fc80000010808 */
[----:B------:R1:W-:Y:S02]  /*4a30*/  MUFU.EX2 R185, R2 ;  /* 0x0000000200b97308 */ /* 0x0003e40000000800 */
[C---:B------:R-:W-:Y:S08]  /*4a40*/  HMMA.16816.F32.BF16 R104, R4.reuse, R12, RZ ;  /* 0x0000000c0468723c */ /* 0x040ff000000418ff */
[----:B------:R-:W-:Y:S01]  /*4a50*/  HMMA.16816.F32.BF16 R80, R4, R14, RZ ;  /* 0x0000000e0450723c */ /* 0x000fe200000418ff */
[----:B------:R-:W3:Y:S01]  /*4a60*/  LDSM.16.MT88.4 R12, [R199+0x4100] ;  /* 0x00410000c70c783b */ /* 0x000ee20000004200 */
[----:B-1----:R-:W-:-:S06]  /*4a70*/  FFMA.FTZ R2, R62, c[0x0][0x2d0], -R8 ;  /* 0x0000b4003e027a23 */ /* 0x002fcc0000010808 */
[C---:B--2---:R-:W-:Y:S01]  /*4a80*/  HMMA.16816.F32.BF16 R112, R4.reuse, R20, RZ ;  /* 0x000000140470723c */ /* 0x044fe200000418ff */
[----:B------:R1:W2:Y:S07]  /*4a90*/  MUFU.EX2 R165, R2 ;  /* 0x0000000200a57308 */ /* 0x0002ae0000000800 */
[C---:B------:R-:W-:Y:S01]  /*4aa0*/  HMMA.16816.F32.BF16 R84, R4.reuse, R22, RZ ;  /* 0x000000160454723c */ /* 0x040fe200000418ff */
[----:B------:R-:W-:Y:S07]  /*4ab0*/  LDSM.16.MT88.4 R20, [R200+0x6100] ;  /* 0x00610000c814783b */ /* 0x000fee0000004200 */
[----:B------:R-:W-:Y:S01]  /*4ac0*/  HMMA.16816.F32.BF16 R108, R4, R16, RZ ;  /* 0x00000010046c723c */ /* 0x000fe200000418ff */
[----:B-1----:R-:W-:-:S04]  /*4ad0*/  FFMA.FTZ R2, R61, c[0x0][0x2d0], -R8 ;  /* 0x0000b4003d027a23 */ /* 0x002fc80000010808 */
[----:B------:R1:W-:Y:S03]  /*4ae0*/  MUFU.EX2 R164, R2 ;  /* 0x0000000200a47308 */ /* 0x0003e60000000800 */
[C---:B------:R-:W-:Y:S01]  /*4af0*/  HMMA.16816.F32.BF16 R124, R4.reuse, R18, RZ ;  /* 0x00000012047c723c */ /* 0x040fe200000418ff */
[----:B------:R-:W4:Y:S07]  /*4b00*/  LDSM.16.MT88.4 R16, [R197+0x6100] ;  /* 0x00610000c510783b */ /* 0x000f2e0000004200 */
[----:B------:R-:W-:Y:S01]  /*4b10*/  HMMA.16816.F32.BF16 R100, R4, R24, RZ ;  /* 0x000000180464723c */ /* 0x000fe200000418ff */
[----:B-1----:R-:W-:-:S07]  /*4b20*/  FFMA.FTZ R2, R63, c[0x0][0x2d0], -R8 ;  /* 0x0000b4003f027a23 */ /* 0x002fce0000010808 */
[C---:B------:R-:W-:Y:S01]  /*4b30*/  HMMA.16816.F32.BF16 R68, R4.reuse, R26, RZ ;  /* 0x0000001a0444723c */ /* 0x040fe200000418ff */
[----:B------:R-:W1:Y:S01]  /*4b40*/  LDSM.16.MT88.4 R24, [R198+0x6100] ;  /* 0x00610000c618783b */ /* 0x000e620000004200 */
[----:B------:R5:W1:Y:S06]  /*4b50*/  MUFU.EX2 R167, R2 ;  /* 0x0000000200a77308 */ /* 0x000a6c0000000800 */
[C---:B---3--:R-:W-:Y:S08]  /*4b60*/  HMMA.16816.F32.BF16 R140, R4.reuse, R12, RZ ;  /* 0x0000000c048c723c */ /* 0x048ff000000418ff */
[----:B------:R-:W-:Y:S01]  /*4b70*/  HMMA.16816.F32.BF16 R136, R4, R14, RZ ;  /* 0x0000000e0488723c */ /* 0x000fe200000418ff */
[----:B------:R-:W3:Y:S01]  /*4b80*/  LDSM.16.MT88.4 R12, [R199+0x6100] ;  /* 0x00610000c70c783b */ /* 0x000ee20000004200 */
[----:B-----5:R-:W-:-:S04]  /*4b90*/  FFMA.FTZ R2, R59, c[0x0][0x2d0], -R0 ;  /* 0x0000b4003b027a23 */ /* 0x020fc80000010800 */
[----:B------:R5:W-:Y:S02]  /*4ba0*/  MUFU.EX2 R173, R2 ;  /* 0x0000000200ad7308 */ /* 0x000be40000000800 */
[C---:B------:R-:W-:Y:S08]  /*4bb0*/  HMMA.16816.F32.BF16 R64, R4.reuse, R32, RZ ;  /* 0x000000200440723c */ /* 0x040ff000000418ff */
[----:B------:R-:W-:Y:S01]  /*4bc0*/  HMMA.16816.F32.BF16 R76, R4, R34, RZ ;  /* 0x00000022044c723c */ /* 0x000fe200000418ff */
[----:B------:R-:W1:Y:S01]  /*4bd0*/  LDSM.16.MT88.4 R32, [R197+0x900] ;  /* 0x00090000c520783b */ /* 0x000e620000004200 */
[----:B-----5:R-:W-:-:S06]  /*4be0*/  FFMA.FTZ R2, R56, c[0x0][0x2d0], -R0 ;  /* 0x0000b40038027a23 */ /* 0x020fcc0000010800 */
[C---:B------:R-:W-:Y:S01]  /*4bf0*/  HMMA.16816.F32.BF16 R116, R4.reuse, R40, RZ ;  /* 0x000000280474723c */ /* 0x040fe200000418ff */
[----:B------:R5:W1:Y:S07]  /*4c00*/  MUFU.EX2 R186, R2 ;  /* 0x0000000200ba7308 */ /* 0x000a6e0000000800 */
[C---:B------:R-:W-:Y:S08]  /*4c10*/  HMMA.16816.F32.BF16 R128, R4.reuse, R42, RZ ;  /* 0x0000002a0480723c */ /* 0x040ff000000418ff */
[----:B------:R-:W-:Y:S01]  /*4c20*/  HMMA.16816.F32.BF16 R40, R4, R28, RZ ;  /* 0x0000001c0428723c */ /* 0x000fe200000418ff */
[----:B-----5:R-:W-:-:S04]  /*4c30*/  FFMA.FTZ R2, R58, c[0x0][0x2d0], -R0 ;  /* 0x0000b4003a027a23 */ /* 0x020fc80000010800 */
[----:B------:R5:W-:Y:S03]  /*4c40*/  MUFU.EX2 R166, R2 ;  /* 0x0000000200a67308 */ /* 0x000be60000000800 */
[C---:B------:R-:W-:Y:S01]  /*4c50*/  HMMA.16816.F32.BF16 R72, R4.reuse, R30, RZ ;  /* 0x0000001e0448723c */ /* 0x040fe200000418ff */
[----:B------:R-:W1:Y:S07]  /*4c60*/  LDSM.16.MT88.4 R28, [R198+0x900] ;  /* 0x00090000c61c783b */ /* 0x000e6e0000004200 */
[----:B------:R-:W-:Y:S01]  /*4c70*/  HMMA.16816.F32.BF16 R96, R4, R36, RZ ;  /* 0x000000240460723c */ /* 0x000fe200000418ff */
[----:B-----5:R-:W-:-:S07]  /*4c80*/  FFMA.FTZ R2, R57, c[0x0][0x2d0], -R0 ;  /* 0x0000b40039027a23 */ /* 0x020fce0000010800 */
[C---:B------:R-:W-:Y:S01]  /*4c90*/  HMMA.16816.F32.BF16 R120, R4.reuse, R38, RZ ;  /* 0x000000260478723c */ /* 0x040fe200000418ff */
[----:B------:R-:W5:Y:S07]  /*4ca0*/  MUFU.EX2 R252, R2 ;  /* 0x0000000200fc7308 */ /* 0x000f6e0000000800 */
[C---:B------:R-:W-:Y:S08]  /*4cb0*/  HMMA.16816.F32.BF16 R92, R4.reuse, R52, RZ ;  /* 0x00000034045c723c */ /* 0x040ff000000418ff */
[C---:B------:R-:W-:Y:S08]  /*4cc0*/  HMMA.16816.F32.BF16 R88, R4.reuse, R48, RZ ;  /* 0x000000300458723c */ /* 0x040ff000000418ff */
[C---:B------:R-:W-:Y:S08]  /*4cd0*/  HMMA.16816.F32.BF16 R36, R4.reuse, R44, RZ ;  /* 0x0000002c0424723c */ /* 0x040ff000000418ff */
[C---:B------:R-:W-:Y:S08]  /*4ce0*/  HMMA.16816.F32.BF16 R52, R4.reuse, R54, RZ ;  /* 0x000000360434723c */ /* 0x040ff000000418ff */
[C---:B------:R-:W-:Y:S08]  /*4cf0*/  HMMA.16816.F32.BF16 R48, R4.reuse, R50, RZ ;  /* 0x000000320430723c */ /* 0x040ff000000418ff */
[C---:B------:R-:W-:Y:S08]  /*4d00*/  HMMA.16816.F32.BF16 R44, R4.reuse, R46, RZ ;  /* 0x0000002e042c723c */ /* 0x040ff000000418ff */
[C---:B----4-:R-:W-:Y:S08]  /*4d10*/  HMMA.16816.F32.BF16 R144, R4.reuse, R16, RZ ;  /* 0x000000100490723c */ /* 0x050ff000000418ff */
[C---:B------:R-:W-:Y:S01]  /*4d20*/  HMMA.16816.F32.BF16 R60, R4.reuse, R18, RZ ;  /* 0x00000012043c723c */ /* 0x040fe200000418ff */
[----:B------:R-:W-:Y:S07]  /*4d30*/  LDSM.16.MT88.4 R16, [R199+0x900] ;  /* 0x00090000c710783b */ /* 0x000fee0000004200 */
[C---:B-1----:R-:W-:Y:S08]  /*4d40*/  HMMA.16816.F32.BF16 R148, R4.reuse, R24, RZ ;  /* 0x000000180494723c */ /* 0x042ff000000418ff */
[C---:B------:R-:W-:Y:S01]  /*4d50*/  HMMA.16816.F32.BF16 R152, R4.reuse, R26, RZ ;  /* 0x0000001a0498723c */ /* 0x040fe200000418ff */
[----:B------:R-:W-:Y:S07]  /*4d60*/  LDSM.16.MT88.4 R24, [R198+0x2900] ;  /* 0x00290000c618783b */ /* 0x000fee0000004200 */
[C---:B------:R-:W-:Y:S08]  /*4d70*/  HMMA.16816.F32.BF16 R160, R4.reuse, R20, RZ ;  /* 0x0000001404a0723c */ /* 0x040ff000000418ff */
[C---:B------:R-:W-:Y:S01]  /*4d80*/  HMMA.16816.F32.BF16 R56, R4.reuse, R22, RZ ;  /* 0x000000160438723c */ /* 0x040fe200000418ff */
[----:B------:R-:W1:Y:S07]  /*4d90*/  LDSM.16.MT88.4 R20, [R200+0x900] ;  /* 0x00090000c814783b */ /* 0x000e6e0000004200 */
[C---:B---3--:R-:W-:Y:S08]  /*4da0*/  HMMA.16816.F32.BF16 R180, R4.reuse, R12, RZ ;  /* 0x0000000c04b4723c */ /* 0x048ff000000418ff */
[----:B------:R-:W-:Y:S01]  /*4db0*/  HMMA.16816.F32.BF16 R248, R4, R14, RZ ;  /* 0x0000000e04f8723c */ /* 0x000fe200000418ff */
[----:B------:R-:W3:Y:S06]  /*4dc0*/  LDSM.16.MT88.4 R12, [R197+0x2900] ;  /* 0x00290000c50c783b */ /* 0x000eec0000004200 */
[----:B--2---:R-:W-:-:S02]  /*4dd0*/  F2FP.BF16.PACK_AB R4, R165, R185 ;  /* 0x000000b9a504723e */ /* 0x004fc400000010ff */
[----:B------:R-:W-:Y:S02]  /*4de0*/  F2FP.BF16.PACK_AB R6, R167, R164 ;  /* 0x000000a4a706723e */ /* 0x000fe400000010ff */
[----:B------:R-:W-:Y:S02]  /*4df0*/  F2FP.BF16.PACK_AB R5, R186, R173 ;  /* 0x000000adba05723e */ /* 0x000fe400000010ff */
[----:B-----5:R-:W-:-:S07]  /*4e00*/  F2FP.BF16.PACK_AB R7, R252, R166 ;  /* 0x000000a6fc07723e */ /* 0x020fce00000010ff */
[C---:B------:R-:W-:Y:S08]  /*4e10*/  HMMA.16816.F32.BF16 R188, R4.reuse, R32, R116 ;  /* 0x0000002004bc723c */ /* 0x040ff00000041874 */
[C---:B------:R-:W-:Y:S08]  /*4e20*/  HMMA.16816.F32.BF16 R232, R4.reuse, R28, R112 ;  /* 0x0000001c04e8723c */ /* 0x040ff00000041870 */
[C---:B------:R-:W-:Y:S08]  /*4e30*/  HMMA.16816.F32.BF16 R32, R4.reuse, R34, R128 ;  /* 0x000000220420723c */ /* 0x040ff00000041880 */
[----:B------:R-:W-:Y:S01]  /*4e40*/  IMAD.MOV.U32 R179, RZ, RZ, R190 ;  /* 0x000000ffffb37224 */ /* 0x000fe200078e00be */
[----:B------:R-:W-:Y:S01]  /*4e50*/  MOV R177, R189 ;  /* 0x000000bd00b17202 */ /* 0x000fe20000000f00 */
[----:B------:R-:W-:Y:S01]  /*4e60*/  IMAD.MOV.U32 R178, RZ, RZ, R191 ;  /* 0x000000ffffb27224 */ /* 0x000fe200078e00bf */
[----:B-1----:R-:W-:Y:S01]  /*4e70*/  HMMA.16816.F32.BF16 R192, R4, R20, R108 ;  /* 0x0000001404c0723c */ /* 0x002fe2000004186c */
[----:B------:R-:W-:-:S07]  /*4e80*/  IMAD.MOV.U32 R176, RZ, RZ, R188 ;  /* 0x000000ffffb07224 */ /* 0x000fce00078e00bc */
[C---:B------:R-:W-:Y:S01]  /*4e90*/  HMMA.16816.F32.BF16 R188, R4.reuse, R30, R84 ;  /* 0x0000001e04bc723c */ /* 0x040fe20000041854 */
[----:B------:R-:W1:Y:S04]  /*4ea0*/  LDSM.16.MT88.4 R28, [R200+0x2900] ;  /* 0x00290000c81c783b */ /* 0x000e680000004200 */
[----:B------:R-:W-:Y:S01]  /*4eb0*/  IMAD.MOV.U32 R128, RZ, RZ, R35 ;  /* 0x000000ffff807224 */ /* 0x000fe200078e0023 */
[----:B------:R-:W-:Y:S01]  /*4ec0*/  MOV R224, R32 ;  /* 0x0000002000e07202 */ /* 0x000fe20000000f00 */
[----:B------:R-:W-:Y:S01]  /*4ed0*/  IMAD.MOV.U32 R223, RZ, RZ, R33 ;  /* 0x000000ffffdf7224 */ /* 0x000fe200078e0021 */
[C---:B------:R-:W-:Y:S01]  /*4ee0*/  HMMA.16816.F32.BF16 R244, R4.reuse, R22, R124 ;  /* 0x0000001604f4723c */ /* 0x040fe2000004187c */
[----:B------:R-:W-:Y:S01]  /*4ef0*/  IMAD.MOV.U32 R2, RZ, RZ, R34 ;  /* 0x000000ffff027224 */ /* 0x000fe200078e0022 */
[----:B------:R-:W-:Y:S04]  /*4f00*/  LDSM.16.MT88.4 R20, [R197+0x4900] ;  /* 0x00490000c514783b */ /* 0x000fe80000004200 */
[----:B------:R-:W2:Y:S02]  /*4f10*/  LDSM.16.MT88.4 R32, [R199+0x2900] ;  /* 0x00290000c720783b */ /* 0x000ea40000004200 */
[C---:B------:R-:W-:Y:S08]  /*4f20*/  HMMA.16816.F32.BF16 R124, R4.reuse, R16, R104 ;  /* 0x00000010047c723c */ /* 0x040ff00000041868 */
[C---:B------:R-:W-:Y:S01]  /*4f30*/  HMMA.16816.F32.BF16 R104, R4.reuse, R18, R80 ;  /* 0x000000120468723c */ /* 0x040fe20000041850 */
[----:B------:R-:W4:Y:S06]  /*4f40*/  LDSM.16.MT88.4 R16, [R198+0x4900] ;  /* 0x00490000c610783b */ /* 0x000f2c0000004200 */
[----:B------:R-:W-:Y:S01]  /*4f50*/  IMAD.MOV.U32 R81, RZ, RZ, R187 ;  /* 0x000000ffff517224 */ /* 0x000fe200078e00bb */
[----:B---3--:R-:W-:Y:S01]  /*4f60*/  HMMA.16816.F32.BF16 R108, R4, R12, R64 ;  /* 0x0000000c046c723c */ /* 0x008fe20000041840 */
[----:B------:R-:W-:Y:S01]  /*4f70*/  IMAD.MOV.U32 R80, RZ, RZ, R186 ;  /* 0x000000ffff507224 */ /* 0x000fe200078e00ba */
[----:B------:R-:W-:-:S02]  /*4f80*/  MOV R83, R179 ;  /* 0x000000b300537202 */ /* 0x000fc40000000f00 */
[----:B------:R-:W-:-:S04]  /*4f90*/  MOV R82, R236 ;  /* 0x000000ec00527202 */ /* 0x000fc80000000f00 */
[C---:B------:R-:W-:Y:S01]  /*4fa0*/  HMMA.16816.F32.BF16 R112, R4.reuse, R14, R76 ;  /* 0x0000000e0470723c */ /* 0x040fe2000004184c */
[----:B------:R-:W3:Y:S07]  /*4fb0*/  LDSM.16.MT88.4 R12, [R200+0x4900] ;  /* 0x00490000c80c783b */ /* 0x000eee0000004200 */
[C---:B-1----:R-:W-:Y:S07]  /*4fc0*/  HMMA.16816.F32.BF16 R84, R4.reuse, R28, R100 ;  /* 0x0000001c0454723c */ /* 0x042fee0000041864 */
[----:B------:R-:W-:Y:S01]  /*4fd0*/  IMAD.MOV.U32 R101, RZ, RZ, R185 ;  /* 0x000000ffff657224 */ /* 0x000fe200078e00b9 */
[----:B------:R-:W-:Y:S01]  /*4fe0*/  HMMA.16816.F32.BF16 R116, R4, R24, R40 ;  /* 0x000000180474723c */ /* 0x000fe20000041828 */
[----:B------:R-:W-:Y:S01]  /*4ff0*/  IMAD.MOV.U32 R100, RZ, RZ, R184 ;  /* 0x000000ffff647224 */ /* 0x000fe200078e00b8 */
[----:B------:R-:W-:Y:S01]  /*5000*/  MOV R103, R82 ;  /* 0x0000005200677202 */ /* 0x000fe20000000f00 */
[----:B------:R-:W-:-:S05]  /*5010*/  IMAD.MOV.U32 R102, RZ, RZ, R81 ;  /* 0x000000ffff667224 */ /* 0x000fca00078e0051 */
[C---:B------:R-:W-:Y:S01]  /*5020*/  HMMA.16816.F32.BF16 R240, R4.reuse, R26, R72 ;  /* 0x0000001a04f0723c */ /* 0x040fe20000041848 */
[----:B------:R-:W1:Y:S07]  /*5030*/  LDSM.16.MT88.4 R24, [R199+0x4900] ;  /* 0x00490000c718783b */ /* 0x000e6e0000004200 */
[----:B------:R-:W-:Y:S01]  /*5040*/  MOV R43, R86 ;  /* 0x00000056002b7202 */ /* 0x000fe20000000f00 */
[----:B------:R-:W-:Y:S01]  /*5050*/  IMAD.MOV.U32 R41, RZ, RZ, R85 ;  /* 0x000000ffff297224 */ /* 0x000fe200078e0055 */
[----:B------:R-:W-:Y:S01]  /*5060*/  MOV R40, R84 ;  /* 0x0000005400287202 */ /* 0x000fe20000000f00 */
[----:B------:R-:W-:Y:S01]  /*5070*/  IMAD.MOV.U32 R84, RZ, RZ, R178 ;  /* 0x000000ffff547224 */ /* 0x000fe200078e00b2 */
[----:B------:R-:W-:Y:S01]  /*5080*/  MOV R85, R177 ;  /* 0x000000b100557202 */ /* 0x000fe20000000f00 */
[----:B------:R-:W-:Y:S01]  /*5090*/  IMAD.MOV.U32 R86, RZ, RZ, R176 ;  /* 0x000000ffff567224 */ /* 0x000fe200078e00b0 */
[----:B--2---:R-:W-:Y:S01]  /*50a0*/  HMMA.16816.F32.BF16 R184, R4, R32, R96 ;  /* 0x0000002004b8723c */ /* 0x004fe20000041860 */
[----:B------:R-:W-:-:S02]  /*50b0*/  IMAD.MOV.U32 R42, RZ, RZ, R87 ;  /* 0x000000ffff2a7224 */ /* 0x000fc400078e0057 */
[----:B------:R-:W-:-:S04]  /*50c0*/  IMAD.MOV.U32 R87, RZ, RZ, R128 ;  /* 0x000000ffff577224 */ /* 0x000fc800078e0080 */
[----:B------:R-:W-:Y:S01]  /*50d0*/  IMAD.MOV.U32 R99, RZ, RZ, R175 ;  /* 0x000000ffff637224 */ /* 0x000fe200078e00af */
[----:B------:R-:W-:Y:S01]  /*50e0*/  HMMA.16816.F32.BF16 R176, R4, R34, R120 ;  /* 0x0000002204b0723c */ /* 0x000fe20000041878 */
[----:B------:R-:W-:Y:S01]  /*50f0*/  MOV R98, R174 ;  /* 0x000000ae00627202 */ /* 0x000fe20000000f00 */
[----:B------:R-:W-:Y:S01]  /*5100*/  IMAD.MOV.U32 R97, RZ, RZ, R173 ;  /* 0x000000ffff617224 */ /* 0x000fe200078e00ad */
[----:B------:R-:W-:Y:S01]  /*5110*/  LDSM.16.MT88.4 R32, [R199+0x6900] ;  /* 0x00690000c720783b */ /* 0x000fe20000004200 */
[----:B------:R-:W-:-:S03]  /*5120*/  IMAD.MOV.U32 R96, RZ, RZ, R167 ;  /* 0x000000ffff607224 */ /* 0x000fc600078e00a7 */
[----:B------:R-:W-:Y:S01]  /*5130*/  MOV R123, R172 ;  /* 0x000000ac007b7202 */ /* 0x000fe20000000f00 */
[----:B------:R-:W-:Y:S01]  /*5140*/  IMAD.MOV.U32 R122, RZ, RZ, R166 ;  /* 0x000000ffff7a7224 */ /* 0x000fe200078e00a6 */
[----:B------:R-:W-:Y:S01]  /*5150*/  MOV R120, R164 ;  /* 0x000000a400787202 */ /* 0x000fe20000000f00 */
[----:B------:R-:W-:Y:S01]  /*5160*/  IMAD.MOV.U32 R121, RZ, RZ, R165 ;  /* 0x000000ffff797224 */ /* 0x000fe200078e00a5 */
[C---:B------:R-:W-:Y:S08]  /*5170*/  HMMA.16816.F32.BF16 R172, R4.reuse, R20, R92 ;  /* 0x0000001404ac723c */ /* 0x040ff0000004185c */
[C---:B------:R-:W-:Y:S01]  /*5180*/  HMMA.16816.F32.BF16 R164, R4.reuse, R22, R52 ;  /* 0x0000001604a4723c */ /* 0x040fe20000041834 */
[----:B------:R-:W2:Y:S07]  /*5190*/  LDSM.16.MT88.4 R20, [R198+0x6900] ;  /* 0x00690000c614783b */ /* 0x000eae0000004200 */
[C---:B------:R-:W-:Y:S01]  /*51a0*/  HMMA.16816.F32.BF16 R236, R4.reuse, R30, R68 ;  /* 0x0000001e04ec723c */ /* 0x040fe20000041844 */
[----:B------:R-:W5:Y:S07]  /*51b0*/  LDSM.16.MT88.4 R28, [R197+0x6900] ;  /* 0x00690000c51c783b */ /* 0x000f6e0000004200 */
[C---:B----4-:R-:W-:Y:S07]  /*51c0*/  HMMA.16816.F32.BF16 R128, R4.reuse, R16, R88 ;  /* 0x000000100480723c */ /* 0x050fee0000041858 */
[----:B------:R-:W-:Y:S01]  /*51d0*/  IMAD.MOV.U32 R17, RZ, RZ, R80 ;  /* 0x000000ffff117224 */ /* 0x000fe200078e0050 */
[C---:B---3--:R-:W-:Y:S07]  /*51e0*/  HMMA.16816.F32.BF16 R88, R4.reuse, R12, R36 ;  /* 0x0000000c0458723c */ /* 0x048fee0000041824 */
[----:B------:R-:W-:Y:S01]  /*51f0*/  IMAD.MOV.U32 R36, RZ, RZ, R83 ;  /* 0x000000ffff247224 */ /* 0x000fe200078e0053 */
[----:B------:R-:W-:Y:S01]  /*5200*/  HMMA.16816.F32.BF16 R72, R4, R14, R44 ;  /* 0x0000000e0448723c */ /* 0x000fe2000004182c */
[----:B------:R-:W3:Y:S01]  /*5210*/  LDSM.16.MT88.4 R12, [R200+0x6900] ;  /* 0x00690000c80c783b */ /* 0x000ee20000004200 */
[----:B------:R-:W-:Y:S01]  /*5220*/  MOV R37, R84 ;  /* 0x0000005400257202 */ /* 0x000fe20000000f00 */
[----:B------:R-:W-:Y:S01]  /*5230*/  IMAD.MOV.U32 R38, RZ, RZ, R40 ;  /* 0x000000ffff267224 */ /* 0x000fe200078e0028 */
[----:B------:R-:W-:-:S03]  /*5240*/  MOV R39, R41 ;  /* 0x0000002900277202 */ /* 0x000fc60000000f00 */
[----:B------:R-:W-:Y:S01]  /*5250*/  IMAD.MOV.U32 R46, RZ, RZ, R85 ;  /* 0x000000ffff2e7224 */ /* 0x000fe200078e0055 */
[----:B-1----:R-:W-:Y:S01]  /*5260*/  HMMA.16816.F32.BF16 R52, R4, R24, R140 ;  /* 0x000000180434723c */ /* 0x002fe2000004188c */
[----:B------:R-:W-:Y:S01]  /*5270*/  IMAD.MOV.U32 R45, RZ, RZ, R86 ;  /* 0x000000ffff2d7224 */ /* 0x000fe200078e0056 */
[----:B------:R-:W-:-:S05]  /*5280*/  MOV R44, R87 ;  /* 0x00000057002c7202 */ /* 0x000fca0000000f00 */
[----:B------:R-:W-:Y:S01]  /*5290*/  MOV R143, R2 ;  /* 0x00000002008f7202 */ /* 0x000fe20000000f00 */
[----:B------:R-:W-:Y:S01]  /*52a0*/  FFMA.FTZ R2, R157, c[0x0][0x2d0], -R8 ;  /* 0x0000b4009d027a23 */ /* 0x000fe20000010808 */
[C---:B--2---:R-:W-:Y:S01]  /*52b0*/  HMMA.16816.F32.BF16 R64, R4.reuse, R20, R148 ;  /* 0x000000140440723c */ /* 0x044fe20000041894 */
[----:B------:R-:W-:Y:S02]  /*52c0*/  IMAD.MOV.U32 R141, RZ, RZ, R224 ;  /* 0x000000ffff8d7224 */ /* 0x000fe400078e00e0 */
[----:B------:R1:W-:Y:S01]  /*52d0*/  MUFU.EX2 R47, R2 ;  /* 0x00000002002f7308 */ /* 0x0003e20000000800 */
[----:B------:R-:W-:Y:S02]  /*52e0*/  IMAD.MOV.U32 R142, RZ, RZ, R223 ;  /* 0x000000ffff8e7224 */ /* 0x000fe400078e00df */
[----:B------:R-:W-:Y:S01]  /*52f0*/  IMAD.MOV.U32 R157, RZ, RZ, R38 ;  /* 0x000000ffff9d7224 */ /* 0x000fe200078e0026 */
[----:B------:R-:W-:Y:S01]  /*5300*/  MOV R149, R121 ;  /* 0x0000007900957202 */ /* 0x000fe20000000f00 */
[----:B------:R-:W-:Y:S01]  /*5310*/  HMMA.16816.F32.BF16 R80, R4, R26, R136 ;  /* 0x0000001a0450723c */ /* 0x000fe20000041888 */
[----:B------:R-:W2:Y:S01]  /*5320*/  LDSM.16.MT88.4 R24, [R197+0x1100] ;  /* 0x00110000c518783b */ /* 0x000ea20000004200 */
[----:B------:R-:W-:-:S05]  /*5330*/  IMAD.MOV.U32 R150, RZ, RZ, R97 ;  /* 0x000000ffff967224 */ /* 0x000fca00078e0061 */
[----:B------:R-:W-:Y:S01]  /*5340*/  IMAD.MOV.U32 R138, RZ, RZ, R36 ;  /* 0x000000ffff8a7224 */ /* 0x000fe200078e0024 */
[C---:B-----5:R-:W-:Y:S01]  /*5350*/  HMMA.16816.F32.BF16 R76, R4.reuse, R30, R60 ;  /* 0x0000001e044c723c */ /* 0x060fe2000004183c */
[----:B------:R-:W-:Y:S01]  /*5360*/  MOV R139, R37 ;  /* 0x00000025008b7202 */ /* 0x000fe20000000f00 */
[----:B------:R-:W-:Y:S01]  /*5370*/  IMAD.MOV.U32 R36, RZ, RZ, R39 ;  /* 0x000000ffff247224 */ /* 0x000fe200078e0027 */
[----:B------:R-:W-:Y:S01]  /*5380*/  MOV R39, R17 ;  /* 0x0000001100277202 */ /* 0x000fe20000000f00 */
[----:B-1----:R-:W-:Y:S01]  /*5390*/  FFMA.FTZ R2, R158, c[0x0][0x2d0], -R8 ;  /* 0x0000b4009e027a23 */ /* 0x002fe20000010808 */
[----:B------:R-:W-:Y:S01]  /*53a0*/  MOV R136, R45 ;  /* 0x0000002d00887202 */ /* 0x000fe20000000f00 */
[----:B------:R-:W-:Y:S02]  /*53b0*/  IMAD.MOV.U32 R137, RZ, RZ, R46 ;  /* 0x000000ffff897224 */ /* 0x000fe400078e002e */
[----:B------:R1:W4:Y:S01]  /*53c0*/  MUFU.EX2 R16, R2 ;  /* 0x0000000200107308 */ /* 0x0003220000000800 */
[----:B---3--:R-:W-:Y:S01]  /*53d0*/  HMMA.16816.F32.BF16 R60, R4, R12, R160 ;  /* 0x0000000c043c723c */ /* 0x008fe200000418a0 */
[----:B------:R-:W-:-:S02]  /*53e0*/  IMAD.MOV.U32 R148, RZ, RZ, R39 ;  /* 0x000000ffff947224 */ /* 0x000fc400078e0027 */
[----:B------:R-:W-:-:S05]  /*53f0*/  IMAD.MOV.U32 R158, RZ, RZ, R100 ;  /* 0x000000ffff9e7224 */ /* 0x000fca00078e0064 */
[----:B------:R-:W-:Y:S01]  /*5400*/  HMMA.16816.F32.BF16 R84, R4, R14, R56 ;  /* 0x0000000e0454723c */ /* 0x000fe20000041838 */
[----:B------:R-:W3:Y:S01]  /*5410*/  LDSM.16.MT88.4 R12, [R197+0x3100] ;  /* 0x00310000c50c783b */ /* 0x000ee20000004200 */
[----:B-1----:R-:W-:-:S06]  /*5420*/  FFMA.FTZ R2, R159, c[0x0][0x2d0], -R8 ;  /* 0x0000b4009f027a23 */ /* 0x002fcc0000010808 */
[C---:B------:R-:W-:Y:S01]  /*5430*/  HMMA.16816.F32.BF16 R92, R4.reuse, R18, R48 ;  /* 0x00000012045c723c */ /* 0x040fe20000041830 */
[----:B------:R-:W-:Y:S01]  /*5440*/  IMAD.MOV.U32 R159, RZ, RZ, R101 ;  /* 0x000000ffff9f7224 */ /* 0x000fe200078e0065 */
[----:B------:R1:W5:Y:S05]  /*5450*/  MUFU.EX2 R140, R2 ;  /* 0x00000002008c7308 */ /* 0x00036a0000000800 */
[----:B------:R-:W-:Y:S01]  /*5460*/  IMAD.MOV.U32 R18, RZ, RZ, R43 ;  /* 0x000000ffff127224 */ /* 0x000fe200078e002b */
[----:B------:R-:W-:Y:S01]  /*5470*/  HMMA.16816.F32.BF16 R56, R4, R32, R180 ;  /* 0x000000200438723c */ /* 0x000fe200000418b4 */
[----:B------:R-:W-:Y:S02]  /*5480*/  IMAD.MOV.U32 R19, RZ, RZ, R42 ;  /* 0x000000ffff137224 */ /* 0x000fe400078e002a */
[----:B------:R-:W-:Y:S01]  /*5490*/  LDSM.16.MT88.4 R40, [R200+0x1100] ;  /* 0x00110000c828783b */ /* 0x000fe20000004200 */
[----:B------:R-:W-:Y:S01]  /*54a0*/  MOV R37, R18 ;  /* 0x0000001200257202 */ /* 0x000fe20000000f00 */
[----:B------:R-:W-:-:S02]  /*54b0*/  IMAD.MOV.U32 R38, RZ, RZ, R19 ;  /* 0x000000ffff267224 */ /* 0x000fc400078e0013 */
[----:B----4-:R-:W-:Y:S01]  /*54c0*/  IMAD.MOV.U32 R180, RZ, RZ, R16 ;  /* 0x000000ffffb47224 */ /* 0x010fe200078e0010 */
[C---:B------:R-:W-:Y:S01]  /*54d0*/  HMMA.16816.F32.BF16 R68, R4.reuse, R28, R144 ;  /* 0x0000001c0444723c */ /* 0x040fe20000041890 */
[----:B------:R-:W-:Y:S01]  /*54e0*/  LDSM.16.MT88.4 R16, [R199+0x1100] ;  /* 0x00110000c710783b */ /* 0x000fe20000004200 */
[----:B------:R-:W-:Y:S01]  /*54f0*/  IMAD.MOV.U32 R183, RZ, RZ, R122 ;  /* 0x000000ffffb77224 */ /* 0x000fe200078e007a */
[----:B------:R-:W-:Y:S01]  /*5500*/  MOV R181, R96 ;  /* 0x0000006000b57202 */ /* 0x000fe20000000f00 */
[----:B-1----:R-:W-:Y:S01]  /*5510*/  FFMA.FTZ R2, R168, c[0x0][0x2d0], -R8 ;  /* 0x0000b400a8027a23 */ /* 0x002fe20000010808 */
[----:B------:R-:W-:Y:S01]  /*5520*/  LDSM.16.MT88.4 R28, [R200+0x3100] ;  /* 0x00310000c81c783b */ /* 0x000fe20000004200 */
[----:B------:R-:W-:Y:S02]  /*5530*/  IMAD.MOV.U32 R168, RZ, RZ, R120 ;  /* 0x000000ffffa87224 */ /* 0x000fe400078e0078 */
[----:B------:R1:W4:Y:S01]  /*5540*/  MUFU.EX2 R151, R2 ;  /* 0x0000000200977308 */ /* 0x0003220000000800 */
[----:B------:R-:W-:Y:S01]  /*5550*/  HMMA.16816.F32.BF16 R48, R4, R22, R152 ;  /* 0x000000160430723c */ /* 0x000fe20000041898 */
[----:B------:R-:W-:Y:S01]  /*5560*/  LDSM.16.MT88.4 R20, [R198+0x1100] ;  /* 0x00110000c614783b */ /* 0x000fe20000004200 */
[----:B------:R-:W-:-:S02]  /*5570*/  IMAD.MOV.U32 R182, RZ, RZ, R123 ;  /* 0x000000ffffb67224 */ /* 0x000fc400078e007b */
[----:B-1----:R-:W-:-:S04]  /*5580*/  FFMA.FTZ R2, R133, c[0x0][0x2d0], -R0 ;  /* 0x0000b40085027a23 */ /* 0x002fc80000010800 */
[----:B------:R1:W-:Y:S02]  /*5590*/  MUFU.EX2 R224, R2 ;  /* 0x0000000200e07308 */ /* 0x0003e40000000800 */
[----:B-1----:R-:W-:-:S06]  /*55a0*/  FFMA.FTZ R2, R134, c[0x0][0x2d0], -R0 ;  /* 0x0000b40086027a23 */ /* 0x002fcc0000010800 */
[----:B------:R1:W1:Y:S02]  /*55b0*/  MUFU.EX2 R223, R2 ;  /* 0x0000000200df7308 */ /* 0x0002640000000800 */
[----:B-1----:R-:W-:Y:S02]  /*55c0*/  FFMA.FTZ R2, R156, c[0x0][0x2d0], -R0 ;  /* 0x0000b4009c027a23 */ /* 0x002fe40000010800 */
[----:B-----5:R-:W-:-:S04]  /*55d0*/  IMAD.MOV.U32 R156, RZ, RZ, R140 ;  /* 0x000000ffff9c7224 */ /* 0x020fc800078e008c */
[----:B------:R1:W-:Y:S01]  /*55e0*/  MUFU.EX2 R134, R2 ;  /* 0x0000000200867308 */ /* 0x0003e20000000800 */
[----:B------:R-:W-:Y:S01]  /*55f0*/  IMAD.MOV.U32 R140, RZ, RZ, R141 ;  /* 0x000000ffff8c7224 */ /* 0x000fe200078e008d */
[----:B------:R-:W-:Y:S01]  /*5600*/  MOV R141, R142 ;  /* 0x0000008e008d7202 */ /* 0x000fe20000000f00 */
[----:B------:R-:W-:Y:S02]  /*5610*/  IMAD.MOV.U32 R142, RZ, RZ, R143 ;  /* 0x000000ffff8e7224 */ /* 0x000fe400078e008f */
[----:B------:R-:W-:Y:S02]  /*5620*/  IMAD.MOV.U32 R143, RZ, RZ, R44 ;  /* 0x000000ffff8f7224 */ /* 0x000fe400078e002c */
[----:B-1----:R-:W-:-:S04]  /*5630*/  FFMA.FTZ R2, R135, c[0x0][0x2d0], -R0 ;  /* 0x0000b40087027a23 */ /* 0x002fc80000010800 */
[----:B------:R1:W5:Y:S02]  /*5640*/  MUFU.EX2 R133, R2 ;  /* 0x0000000200857308 */ /* 0x0003640000000800 */
[----:B-1----:R-:W-:Y:S02]  /*5650*/  IMAD.MOV.U32 R2, RZ, RZ, R47 ;  /* 0x000000ffff027224 */ /* 0x002fe400078e002f */
[----:B------:R-:W-:Y:S01]  /*5660*/  HMMA.16816.F32.BF16 R44, R4, R34, R248 ;  /* 0x00000022042c723c */ /* 0x000fe200000418f8 */
[----:B------:R-:W1:Y:S06]  /*5670*/  LDSM.16.MT88.4 R32, [R198+0x3100] ;  /* 0x00310000c620783b */ /* 0x000e6c0000004200 */
[----:B------:R-:W-:Y:S01]  /*5680*/  MOV R249, R36 ;  /* 0x0000002400f97202 */ /* 0x000fe20000000f00 */
[----:B------:R-:W-:Y:S01]  /*5690*/  IMAD.MOV.U32 R250, RZ, RZ, R37 ;  /* 0x000000fffffa7224 */ /* 0x000fe200078e0025 */
[----:B------:R-:W-:Y:S01]  /*56a0*/  F2FP.BF16.PACK_AB R4, R180, R2 ;  /* 0x00000002b404723e */ /* 0x000fe200000010ff */
[----:B------:R-:W-:Y:S01]  /*56b0*/  IMAD.MOV.U32 R251, RZ, RZ, R38 ;  /* 0x000000fffffb7224 */ /* 0x000fe200078e0026 */
[----:B----4-:R-:W-:Y:S01]  /*56c0*/  F2FP.BF16.PACK_AB R6, R151, R156 ;  /* 0x0000009c9706723e */ /* 0x010fe200000010ff */
[----:B------:R-:W4:Y:S01]  /*56d0*/  LDSM.16.MT88.4 R36, [R199+0x3100] ;  /* 0x00310000c724783b */ /* 0x000f220000004200 */
[----:B------:R-:W-:Y:S01]  /*56e0*/  F2FP.BF16.PACK_AB R5, R223, R224 ;  /* 0x000000e0df05723e */ /* 0x000fe200000010ff */
[----:B------:R-:W-:Y:S01]  /*56f0*/  IMAD.MOV.U32 R248, RZ, RZ, R157 ;  /* 0x000000fffff87224 */ /* 0x000fe200078e009d */
[----:B-----5:R-:W-:-:S02]  /*5700*/  F2FP.BF16.PACK_AB R7, R133, R134 ;  /* 0x000000868507723e */ /* 0x020fc400000010ff */
[----:B------:R-:W-:-:S05]  /*5710*/  MOV R157, R99 ;  /* 0x00000063009d7202 */ /* 0x000fca0000000f00 */
[C---:B--2---:R-:W-:Y:S08]  /*5720*/  HMMA.16816.F32.BF16 R136, R4.reuse, R24, R136 ;  /* 0x000000180488723c */ /* 0x044ff00000041888 */
[C---:B------:R-:W-:Y:S07]  /*5730*/  HMMA.16816.F32.BF16 R24, R4.reuse, R26, R140 ;  /* 0x0000001a0418723c */ /* 0x040fee000004188c */
[----:B------:R-:W-:Y:S01]  /*5740*/  IMAD.MOV.U32 R143, RZ, RZ, R98 ;  /* 0x000000ffff8f7224 */ /* 0x000fe200078e0062 */
[C---:B---3--:R-:W-:Y:S08]  /*5750*/  HMMA.16816.F32.BF16 R108, R4.reuse, R12, R108 ;  /* 0x0000000c046c723c */ /* 0x048ff0000004186c */
[C---:B------:R-:W-:Y:S01]  /*5760*/  HMMA.16816.F32.BF16 R112, R4.reuse, R14, R112 ;  /* 0x0000000e0470723c */ /* 0x040fe20000041870 */
[----:B------:R-:W2:Y:S07]  /*5770*/  LDSM.16.MT88.4 R12, [R200+0x5100] ;  /* 0x00510000c80c783b */ /* 0x000eae0000004200 */
[----:B-1----:R-:W-:Y:S01]  /*5780*/  HMMA.16816.F32.BF16 R116, R4, R32, R116 ;  /* 0x000000200474723c */ /* 0x002fe20000041874 */
[----:B------:R-:W-:Y:S01]  /*5790*/  MOV R142, R24 ;  /* 0x00000018008e7202 */ /* 0x000fe20000000f00 */
[----:B------:R-:W-:Y:S01]  /*57a0*/  IMAD.MOV.U32 R141, RZ, RZ, R25 ;  /* 0x000000ffff8d7224 */ /* 0x000fe200078e0019 */
[----:B------:R-:W-:Y:S01]  /*57b0*/  MOV R135, R27 ;  /* 0x0000001b00877202 */ /* 0x000fe20000000f00 */
[----:B------:R-:W-:-:S02]  /*57c0*/  IMAD.MOV.U32 R140, RZ, RZ, R26 ;  /* 0x000000ffff8c7224 */ /* 0x000fc400078e001a */
[----:B------:R-:W1:Y:S02]  /*57d0*/  LDSM.16.MT88.4 R24, [R197+0x5100] ;  /* 0x00510000c518783b */ /* 0x000e640000004200 */
[C---:B------:R-:W-:Y:S08]  /*57e0*/  HMMA.16816.F32.BF16 R120, R4.reuse, R34, R240 ;  /* 0x000000220478723c */ /* 0x040ff000000418f0 */
[C---:B------:R-:W-:Y:S08]  /*57f0*/  HMMA.16816.F32.BF16 R160, R4.reuse, R16, R124 ;  /* 0x0000001004a0723c */ /* 0x040ff0000004187c */
[C---:B----4-:R-:W-:Y:S07]  /*5800*/  HMMA.16816.F32.BF16 R32, R4.reuse, R38, R176 ;  /* 0x000000260420723c */ /* 0x050fee00000418b0 */
[----:B------:R-:W-:Y:S01]  /*5810*/  IMAD.MOV.U32 R39, RZ, RZ, R2 ;  /* 0x000000ffff277224 */ /* 0x000fe200078e0002 */
[----:B------:R-:W-:Y:S01]  /*5820*/  HMMA.16816.F32.BF16 R124, R4, R28, R248 ;  /* 0x0000001c047c723c */ /* 0x000fe200000418f8 */
[----:B------:R-:W-:Y:S01]  /*5830*/  FFMA.FTZ R2, R227, c[0x0][0x2d0], -R8 ;  /* 0x0000b400e3027a23 */ /* 0x000fe20000010808 */
[----:B------:R-:W-:Y:S01]  /*5840*/  MOV R176, R180 ;  /* 0x000000b400b07202 */ /* 0x000fe20000000f00 */
[----:B------:R-:W-:Y:S01]  /*5850*/  IMAD.MOV.U32 R177, RZ, RZ, R181 ;  /* 0x000000ffffb17224 */ /* 0x000fe200078e00b5 */
[----:B------:R-:W-:Y:S01]  /*5860*/  MOV R179, R183 ;  /* 0x000000b700b37202 */ /* 0x000fe20000000f00 */
[----:B------:R3:W4:Y:S01]  /*5870*/  MUFU.EX2 R38, R2 ;  /* 0x0000000200267308 */ /* 0x0007220000000800 */
[----:B------:R-:W-:-:S02]  /*5880*/  IMAD.MOV.U32 R178, RZ, RZ, R182 ;  /* 0x000000ffffb27224 */ /* 0x000fc400078e00b6 */
[C---:B------:R-:W-:Y:S01]  /*5890*/  HMMA.16816.F32.BF16 R236, R4.reuse, R30, R236 ;  /* 0x0000001e04ec723c */ /* 0x040fe200000418ec */
[----:B------:R-:W5:Y:S07]  /*58a0*/  LDSM.16.MT88.4 R28, [R197+0x7100] ;  /* 0x00710000c51c783b */ /* 0x000f6e0000004200 */
[----:B------:R-:W-:Y:S01]  /*58b0*/  HMMA.16816.F32.BF16 R144, R4, R20, R232 ;  /* 0x000000140490723c */ /* 0x000fe200000418e8 */
[----:B---3--:R-:W-:-:S06]  /*58c0*/  FFMA.FTZ R2, R229, c[0x0][0x2d0], -R8 ;  /* 0x0000b400e5027a23 */ /* 0x008fcc0000010808 */
[----:B------:R-:W-:Y:S01]  /*58d0*/  MOV R234, R102 ;  /* 0x0000006600ea7202 */ /* 0x000fe20000000f00 */
[C---:B------:R-:W-:Y:S01]  /*58e0*/  HMMA.16816.F32.BF16 R96, R4.reuse, R22, R188 ;  /* 0x000000160460723c */ /* 0x040fe200000418bc */
[----:B------:R-:W3:Y:S01]  /*58f0*/  LDSM.16.MT88.4 R20, [R199+0x5100] ;  /* 0x00510000c714783b */ /* 0x000ee20000004200 */
[----:B------:R-:W-:Y:S01]  /*5900*/  IMAD.MOV.U32 R235, RZ, RZ, R103 ;  /* 0x000000ffffeb7224 */ /* 0x000fe200078e0067 */
[----:B------:R1:W1:Y:S05]  /*5910*/  MUFU.EX2 R229, R2 ;  /* 0x0000000200e57308 */ /* 0x00026a0000000800 */
[C---:B------:R-:W-:Y:S01]  /*5920*/  HMMA.16816.F32.BF16 R104, R4.reuse, R18, R104 ;  /* 0x000000120468723c */ /* 0x040fe20000041868 */
[----:B------:R-:W3:Y:S07]  /*5930*/  LDSM.16.MT88.4 R16, [R198+0x5100] ;  /* 0x00510000c610783b */ /* 0x000eee0000004200 */
[----:B------:R-:W-:Y:S01]  /*5940*/  HMMA.16816.F32.BF16 R248, R4, R36, R184 ;  /* 0x0000002404f8723c */ /* 0x000fe200000418b8 */
[----:B-1----:R-:W-:-:S06]  /*5950*/  FFMA.FTZ R2, R228, c[0x0][0x2d0], -R8 ;  /* 0x0000b400e4027a23 */ /* 0x002fcc0000010808 */
[----:B------:R-:W-:Y:S01]  /*5960*/  MOV R37, R234 ;  /* 0x000000ea00257202 */ /* 0x000fe20000000f00 */
[C---:B--2---:R-:W-:Y:S01]  /*5970*/  HMMA.16816.F32.BF16 R188, R4.reuse, R12, R88 ;  /* 0x0000000c04bc723c */ /* 0x044fe20000041858 */
[----:B------:R-:W-:Y:S01]  /*5980*/  IMAD.MOV.U32 R36, RZ, RZ, R235 ;  /* 0x000000ffff247224 */ /* 0x000fe200078e00eb */
[----:B------:R1:W-:Y:S05]  /*5990*/  MUFU.EX2 R227, R2 ;  /* 0x0000000200e37308 */ /* 0x0003ea0000000800 */
[----:B------:R-:W-:Y:S01]  /*59a0*/  IMAD.MOV.U32 R91, RZ, RZ, R10 ;  /* 0x000000ffff5b7224 */ /* 0x000fe200078e000a */
[----:B------:R-:W-:Y:S01]  /*59b0*/  HMMA.16816.F32.BF16 R184, R4, R14, R72 ;  /* 0x0000000e04b8723c */ /* 0x000fe20000041848 */
[----:B------:R-:W2:Y:S01]  /*59c0*/  LDSM.16.MT88.4 R12, [R199+0x7100] ;  /* 0x00710000c70c783b */ /* 0x000ea20000004200 */
[----:B------:R-:W-:Y:S01]  /*59d0*/  MOV R90, R177 ;  /* 0x000000b1005a7202 */ /* 0x000fe20000000f00 */
[----:B------:R-:W-:-:S02]  /*59e0*/  IMAD.MOV.U32 R89, RZ, RZ, R178 ;  /* 0x000000ffff597224 */ /* 0x000fc400078e00b2 */
[----:B------:R-:W-:Y:S02]  /*59f0*/  IMAD.MOV.U32 R88, RZ, RZ, R179 ;  /* 0x000000ffff587224 */ /* 0x000fe400078e00b3 */
[----:B------:R-:W-:Y:S01]  /*5a00*/  IMAD.MOV.U32 R73, RZ, RZ, R148 ;  /* 0x000000ffff497224 */ /* 0x000fe200078e0094 */
[C---:B------:R-:W-:Y:S01]  /*5a10*/  HMMA.16816.F32.BF16 R152, R4.reuse, R40, R192 ;  /* 0x000000280498723c */ /* 0x040fe200000418c0 */
[----:B------:R-:W-:Y:S01]  /*5a20*/  MOV R72, R149 ;  /* 0x0000009500487202 */ /* 0x000fe20000000f00 */
[----:B-1----:R-:W-:Y:S01]  /*5a30*/  FFMA.FTZ R2, R230, c[0x0][0x2d0], -R8 ;  /* 0x0000b400e6027a23 */ /* 0x002fe20000010808 */
[----:B------:R-:W-:Y:S01]  /*5a40*/  MOV R75, R156 ;  /* 0x0000009c004b7202 */ /* 0x000fe20000000f00 */
[----:B----4-:R-:W-:Y:S02]  /*5a50*/  IMAD.MOV.U32 R230, RZ, RZ, R38 ;  /* 0x000000ffffe67224 */ /* 0x010fe400078e0026 */
[----:B------:R-:W-:Y:S02]  /*5a60*/  IMAD.MOV.U32 R38, RZ, RZ, R176 ;  /* 0x000000ffff267224 */ /* 0x000fe400078e00b0 */
[----:B------:R-:W-:Y:S01]  /*5a70*/  HMMA.16816.F32.BF16 R100, R4, R42, R244 ;  /* 0x0000002a0464723c */ /* 0x000fe200000418f4 */
[----:B------:R-:W-:-:S02]  /*5a80*/  IMAD.MOV.U32 R41, RZ, RZ, R35 ;  /* 0x000000ffff297224 */ /* 0x000fc400078e0023 */
[----:B------:R-:W-:Y:S02]  /*5a90*/  IMAD.MOV.U32 R40, RZ, RZ, R32 ;  /* 0x000000ffff287224 */ /* 0x000fe400078e0020 */
[----:B------:R-:W-:Y:S02]  /*5aa0*/  IMAD.MOV.U32 R74, RZ, RZ, R168 ;  /* 0x000000ffff4a7224 */ /* 0x000fe400078e00a8 */
[----:B------:R-:W-:Y:S01]  /*5ab0*/  IMAD.MOV.U32 R43, RZ, RZ, R33 ;  /* 0x000000ffff2b7224 */ /* 0x000fe200078e0021 */
[----:B------:R-:W-:Y:S01]  /*5ac0*/  MOV R42, R34 ;  /* 0x00000022002a7202 */ /* 0x000fe20000000f00 */
[C---:B------:R-:W-:Y:S01]  /*5ad0*/  HMMA.16816.F32.BF16 R244, R4.reuse, R24, R172 ;  /* 0x0000001804f4723c */ /* 0x040fe200000418ac */
[----:B------:R-:W1:Y:S07]  /*5ae0*/  LDSM.16.MT88.4 R32, [R198+0x7100] ;  /* 0x00710000c620783b */ /* 0x000e6e0000004200 */
[C---:B------:R-:W-:Y:S01]  /*5af0*/  HMMA.16816.F32.BF16 R232, R4.reuse, R26, R164 ;  /* 0x0000001a04e8723c */ /* 0x040fe200000418a4 */
[----:B------:R-:W-:Y:S07]  /*5b00*/  LDSM.16.MT88.4 R164, [R199+0x1900] ;  /* 0x00190000c7a4783b */ /* 0x000fee0000004200 */
[C---:B-----5:R-:W-:Y:S07]  /*5b10*/  HMMA.16816.F32.BF16 R24, R4.reuse, R28, R68 ;  /* 0x0000001c0418723c */ /* 0x060fee0000041844 */
[----:B------:R-:W-:Y:S01]  /*5b20*/  MOV R68, R11 ;  /* 0x0000000b00447202 */ /* 0x000fe20000000f00 */
[----:B---3--:R-:W-:Y:S01]  /*5b30*/  HMMA.16816.F32.BF16 R180, R4, R22, R80 ;  /* 0x0000001604b4723c */ /* 0x008fe20000041850 */
[----:B------:R-:W-:Y:S01]  /*5b40*/  IMAD.MOV.U32 R71, RZ, RZ, R43 ;  /* 0x000000ffff477224 */ /* 0x000fe200078e002b */
[----:B------:R-:W-:Y:S01]  /*5b50*/  MOV R70, R40 ;  /* 0x0000002800467202 */ /* 0x000fe20000000f00 */
[----:B------:R-:W-:-:S02]  /*5b60*/  IMAD.MOV.U32 R69, RZ, RZ, R9 ;  /* 0x000000ffff457224 */ /* 0x000fc400078e0009 */
[----:B------:R-:W-:Y:S02]  /*5b70*/  IMAD.MOV.U32 R228, RZ, RZ, R71 ;  /* 0x000000ffffe47224 */ /* 0x000fe400078e0047 */
[----:B------:R-:W-:Y:S01]  /*5b80*/  MOV R82, R143 ;  /* 0x0000008f00527202 */ /* 0x000fe20000000f00 */
[C---:B------:R-:W-:Y:S01]  /*5b90*/  HMMA.16816.F32.BF16 R28, R4.reuse, R30, R76 ;  /* 0x0000001e041c723c */ /* 0x040fe2000004184c */
[----:B------:R-:W-:Y:S01]  /*5ba0*/  MOV R80, R42 ;  /* 0x0000002a00507202 */ /* 0x000fe20000000f00 */
[----:B------:R-:W-:Y:S02]  /*5bb0*/  IMAD.MOV.U32 R81, RZ, RZ, R41 ;  /* 0x000000ffff517224 */ /* 0x000fe400078e0029 */
[----:B------:R-:W-:Y:S01]  /*5bc0*/  LDSM.16.MT88.4 R40, [R197+0x3900] ;  /* 0x00390000c528783b */ /* 0x000fe20000004200 */
[----:B------:R-:W-:Y:S02]  /*5bd0*/  IMAD.MOV.U32 R83, RZ, RZ, R157 ;  /* 0x000000ffff537224 */ /* 0x000fe400078e009d */
[----:B------:R-:W-:Y:S01]  /*5be0*/  IMAD.MOV.U32 R76, RZ, RZ, R142 ;  /* 0x000000ffff4c7224 */ /* 0x000fe200078e008e */
[----:B------:R-:W-:Y:S01]  /*5bf0*/  MOV R77, R141 ;  /* 0x0000008d004d7202 */ /* 0x000fe20000000f00 */
[----:B------:R-:W-:Y:S01]  /*5c00*/  IMAD.MOV.U32 R78, RZ, RZ, R140 ;  /* 0x000000ffff4e7224 */ /* 0x000fe200078e008c */
[----:B------:R-:W-:Y:S01]  /*5c10*/  MOV R79, R135 ;  /* 0x00000087004f7202 */ /* 0x000fe20000000f00 */
[----:B------:R-:W-:Y:S01]  /*5c20*/  LDSM.16.MT88.4 R140, [R197+0x1900] ;  /* 0x00190000c58c783b */ /* 0x000fe20000004200 */
[----:B------:R3:W4:Y:S01]  /*5c30*/  MUFU.EX2 R135, R2 ;  /* 0x0000000200877308 */ /* 0x0007220000000800 */
[----:B------:R-:W-:Y:S01]  /*5c40*/  HMMA.16816.F32.BF16 R240, R4, R16, R128 ;  /* 0x0000001004f0723c */ /* 0x000fe20000041880 */
[----:B------:R-:W-:-:S06]  /*5c50*/  IMAD.MOV.U32 R71, RZ, RZ, R83 ;  /* 0x000000ffff477224 */ /* 0x000fcc00078e0053 */
[----:B------:R-:W-:Y:S01]  /*5c60*/  F2FP.BF16.PACK_AB R128, R229, R230 ;  /* 0x000000e6e580723e */ /* 0x000fe200000010ff */
[----:B------:R-:W-:Y:S01]  /*5c70*/  HMMA.16816.F32.BF16 R192, R4, R18, R92 ;  /* 0x0000001204c0723c */ /* 0x000fe2000004185c */
[----:B------:R-:W5:Y:S01]  /*5c80*/  LDSM.16.MT88.4 R16, [R200+0x7100] ;  /* 0x00710000c810783b */ /* 0x000f620000004200 */
[----:B---3--:R-:W-:-:S06]  /*5c90*/  FFMA.FTZ R2, R169, c[0x0][0x2d0], -R0 ;  /* 0x0000b400a9027a23 */ /* 0x008fcc0000010800 */
[C---:B--2---:R-:W-:Y:S01]  /*5ca0*/  HMMA.16816.F32.BF16 R176, R4.reuse, R12, R56 ;  /* 0x0000000c04b0723c */ /* 0x044fe20000041838 */
[----:B------:R-:W-:Y:S01]  /*5cb0*/  LDSM.16.MT88.4 R56, [R200+0x3900] ;  /* 0x00390000c838783b */ /* 0x000fe20000004200 */
[----:B----4-:R-:W-:Y:S01]  /*5cc0*/  F2FP.BF16.PACK_AB R130, R135, R227 ;  /* 0x000000e38782723e */ /* 0x010fe200000010ff */
[----:B------:R2:W-:Y:S05]  /*5cd0*/  MUFU.EX2 R11, R2 ;  /* 0x00000002000b7308 */ /* 0x0005ea0000000800 */
[C---:B------:R-:W-:Y:S07]  /*5ce0*/  HMMA.16816.F32.BF16 R92, R4.reuse, R20, R52 ;  /* 0x00000014045c723c */ /* 0x040fee0000041834 */
[----:B------:R-:W-:Y:S01]  /*5cf0*/  IMAD.MOV.U32 R55, RZ, RZ, R150 ;  /* 0x000000ffff377224 */ /* 0x000fe200078e0096 */
[----:B-1----:R-:W-:Y:S01]  /*5d00*/  HMMA.16816.F32.BF16 R20, R4, R32, R64 ;  /* 0x000000200414723c */ /* 0x002fe20000041840 */
[----:B------:R-:W1:Y:S01]  /*5d10*/  LDSM.16.MT88.4 R64, [R199+0x3900] ;  /* 0x00390000c740783b */ /* 0x000e620000004200 */
[----:B------:R-:W-:Y:S01]  /*5d20*/  IMAD.MOV.U32 R54, RZ, RZ, R151 ;  /* 0x000000ffff367224 */ /* 0x000fe200078e0097 */
[----:B------:R-:W-:Y:S01]  /*5d30*/  MOV R53, R159 ;  /* 0x0000009f00357202 */ /* 0x000fe20000000f00 */
[----:B--2---:R-:W-:Y:S01]  /*5d40*/  FFMA.FTZ R2, R170, c[0x0][0x2d0], -R0 ;  /* 0x0000b400aa027a23 */ /* 0x004fe20000010800 */
[----:B------:R-:W-:Y:S01]  /*5d50*/  LDSM.16.MT88.4 R148, [R198+0x1900] ;  /* 0x00190000c694783b */ /* 0x000fe20000004200 */
[----:B------:R-:W-:-:S02]  /*5d60*/  IMAD.MOV.U32 R52, RZ, RZ, R158 ;  /* 0x000000ffff347224 */ /* 0x000fc400078e009e */
[----:B------:R2:W3:Y:S01]  /*5d70*/  MUFU.EX2 R10, R2 ;  /* 0x00000002000a7308 */ /* 0x0004e20000000800 */
[C---:B------:R-:W-:Y:S01]  /*5d80*/  HMMA.16816.F32.BF16 R32, R4.reuse, R34, R48 ;  /* 0x000000220420723c */ /* 0x040fe20000041830 */
[----:B------:R-:W4:Y:S01]  /*5d90*/  LDSM.16.MT88.4 R48, [R198+0x3900] ;  /* 0x00390000c630783b */ /* 0x000f220000004200 */
[----:B------:R-:W-:Y:S02]  /*5da0*/  IMAD.MOV.U32 R83, RZ, RZ, R55 ;  /* 0x000000ffff537224 */ /* 0x000fe400078e0037 */
[----:B------:R-:W-:Y:S01]  /*5db0*/  IMAD.MOV.U32 R55, RZ, RZ, R75 ;  /* 0x000000ffff377224 */ /* 0x000fe200078e004b */
[----:B------:R-:W1:Y:S01]  /*5dc0*/  LDSM.16.MT88.4 R156, [R200+0x1900] ;  /* 0x00190000c89c783b */ /* 0x000e620000004200 */
[----:B------:R-:W-:Y:S02]  /*5dd0*/  IMAD.MOV.U32 R75, RZ, RZ, R38 ;  /* 0x000000ffff4b7224 */ /* 0x000fe400078e0026 */
[----:B-----5:R-:W-:Y:S01]  /*5de0*/  HMMA.16816.F32.BF16 R172, R4, R16, R60 ;  /* 0x0000001004ac723c */ /* 0x020fe2000004183c */
[--C-:B--2---:R-:W-:Y:S01]  /*5df0*/  FFMA.FTZ R2, R226, c[0x0][0x2d0], -R0.reuse ;  /* 0x0000b400e2027a23 */ /* 0x104fe20000010800 */
[----:B---3--:R-:W-:Y:S01]  /*5e00*/  F2FP.BF16.PACK_AB R129, R10, R11 ;  /* 0x0000000b0a81723e */ /* 0x008fe200000010ff */
[----:B------:R-:W-:-:S02]  /*5e10*/  FFMA.FTZ R0, R171, c[0x0][0x2d0], -R0 ;  /* 0x0000b400ab007a23 */ /* 0x000fc40000010800 */
[----:B------:R-:W-:Y:S03]  /*5e20*/  MUFU.EX2 R9, R2 ;  /* 0x0000000200097308 */ /* 0x000fe60000000800 */
[C---:B------:R-:W-:Y:S05]  /*5e30*/  HMMA.16816.F32.BF16 R168, R4.reuse, R18, R84 ;  /* 0x0000001204a8723c */ /* 0x040fea0000041854 */
[----:B------:R-:W2:Y:S03]  /*5e40*/  MUFU.EX2 R8, R0 ;  /* 0x0000000000087308 */ /* 0x000ea60000000800 */
[----:B------:R-:W-:Y:S01]  /*5e50*/  HMMA.16816.F32.BF16 R16, R4, R14, R44 ;  /* 0x0000000e0410723c */ /* 0x000fe2000004182c */
[----:B------:R-:W-:-:S02]  /*5e60*/  MOV R84, R71 ;  /* 0x0000004700547202 */ /* 0x000fc40000000f00 */
[----:B------:R-:W-:-:S04]  /*5e70*/  MOV R87, R83 ;  /* 0x0000005300577202 */ /* 0x000fc80000000f00 */
[----:B------:R-:W-:Y:S02]  /*5e80*/  MOV R5, R228 ;  /* 0x000000e400057202 */ /* 0x000fe40000000f00 */
[----:B--2---:R-:W-:-:S07]  /*5e90*/  F2FP.BF16.PACK_AB R131, R8, R9 ;  /* 0x000000090883723e */ /* 0x004fce00000010ff */
[C---:B------:R-:W-:Y:S08]  /*5ea0*/  HMMA.16816.F32.BF16 R136, R128.reuse, R140, R136 ;  /* 0x0000008c8088723c */ /* 0x040ff00000041888 */
[C---:B------:R-:W-:Y:S07]  /*5eb0*/  HMMA.16816.F32.BF16 R140, R128.reuse, R142, R76 ;  /* 0x0000008e808c723c */ /* 0x040fee000004184c */
        /* <DEDUP_REMOVED lines=20> */
[C---:B-1----:R-:W-:Y:S01]  /*6000*/  HMMA.16816.F32.BF16 R60, R128.reuse, R64, R248 ;  /* 0x00000040803c723c */ /* 0x042fe200000418f8 */
[----:B------:R-:W-:Y:S01]  /*6010*/  MOV R72, R88 ;  /* 0x0000005800487202 */ /* 0x000fe20000000f00 */
[----:B------:R-:W-:Y:S01]  /*6020*/  IMAD.MOV.U32 R76, RZ, RZ, R52 ;  /* 0x000000ffff4c7224 */ /* 0x000fe200078e0034 */
[----:B------:R-:W-:Y:S01]  /*6030*/  MOV R88, R39 ;  /* 0x0000002700587202 */ /* 0x000fe20000000f00 */
[----:B------:R-:W-:Y:S01]  /*6040*/  IMAD.MOV.U32 R2, RZ, RZ, R90 ;  /* 0x000000ffff027224 */ /* 0x000fe200078e005a */
[----:B------:R-:W-:Y:S01]  /*6050*/  MOV R0, R78 ;  /* 0x0000004e00007202 */ /* 0x000fe20000000f00 */
[----:B------:R-:W-:Y:S01]  /*6060*/  IMAD.MOV.U32 R78, RZ, RZ, R54 ;  /* 0x000000ffff4e7224 */ /* 0x000fe200078e0036 */
[----:B------:R-:W-:Y:S01]  /*6070*/  MOV R79, R55 ;  /* 0x00000037004f7202 */ /* 0x000fe20000000f00 */
[C---:B------:R-:W-:Y:S01]  /*6080*/  HMMA.16816.F32.BF16 R36, R128.reuse, R40, R108 ;  /* 0x000000288024723c */ /* 0x040fe2000004186c */
        /* <DEDUP_REMOVED lines=11> */
[----:B------:R-:W-:Y:S01]  /*6140*/  FADD.FTZ R2, R2, R109 ;  /* 0x0000006d02027221 */ /* 0x000fe20000010000 */
[----:B------:R-:W-:Y:S01]  /*6150*/  MOV R70, R75 ;  /* 0x0000004b00467202 */ /* 0x000fe20000000f00 */
[----:B------:R-:W-:Y:S01]  /*6160*/  FADD.FTZ R0, R0, R110 ;  /* 0x0000006e00007221 */ /* 0x000fe20000010000 */
[----:B------:R-:W1:Y:S01]  /*6170*/  LDSM.16.MT88.4 R72, [R197+0x5900] ;  /* 0x00590000c548783b */ /* 0x000e620000004200 */
[----:B------:R-:W-:Y:S01]  /*6180*/  FADD.FTZ R2, R111, R2 ;  /* 0x000000026f027221 */ /* 0x000fe20000010000 */
[----:B------:R-:W-:Y:S01]  /*6190*/  MOV R4, R86 ;  /* 0x0000005600047202 */ /* 0x000fe20000000f00 */
[----:B------:R-:W-:Y:S01]  /*61a0*/  HMMA.16816.F32.BF16 R52, R128, R56, R124 ;  /* 0x000000388034723c */ /* 0x000fe2000004187c */
[----:B------:R-:W-:Y:S01]  /*61b0*/  IMAD.MOV.U32 R71, RZ, RZ, R88 ;  /* 0x000000ffff477224 */ /* 0x000fe200078e0058 */
[----:B------:R-:W2:Y:S01]  /*61c0*/  LDSM.16.MT88.4 R80, [R198+0x5900] ;  /* 0x00590000c650783b */ /* 0x000ea20000004200 */
[----:B------:R-:W-:-:S02]  /*61d0*/  IMAD.MOV.U32 R6, RZ, RZ, R70 ;  /* 0x000000ffff067224 */ /* 0x000fc400078e0046 */
[----:B------:R-:W-:Y:S01]  /*61e0*/  IMAD.MOV.U32 R7, RZ, RZ, R79 ;  /* 0x000000ffff077224 */ /* 0x000fe200078e004f */
[----:B------:R-:W3:Y:S01]  /*61f0*/  LDSM.16.MT88.4 R88, [R200+0x5900] ;  /* 0x00590000c858783b */ /* 0x000ee20000004200 */
[----:B------:R-:W-:Y:S01]  /*6200*/  MOV R124, R84 ;  /* 0x00000054007c7202 */ /* 0x000fe20000000f00 */
[C---:B------:R-:W-:Y:S01]  /*6210*/  HMMA.16816.F32.BF16 R56, R128.reuse, R58, R236 ;  /* 0x0000003a8038723c */ /* 0x040fe200000418ec */
[----:B------:R-:W-:Y:S01]  /*6220*/  IMAD.MOV.U32 R125, RZ, RZ, R85 ;  /* 0x000000ffff7d7224 */ /* 0x000fe200078e0055 */
[----:B------:R-:W-:Y:S01]  /*6230*/  MOV R126, R228 ;  /* 0x000000e4007e7202 */ /* 0x000fe20000000f00 */
[----:B------:R-:W-:Y:S01]  /*6240*/  IMAD.MOV.U32 R228, RZ, RZ, R68 ;  /* 0x000000ffffe47224 */ /* 0x000fe200078e0044 */
[----:B------:R-:W-:Y:S01]  /*6250*/  MOV R127, R69 ;  /* 0x00000045007f7202 */ /* 0x000fe20000000f00 */
[----:B------:R-:W-:Y:S01]  /*6260*/  FADD.FTZ R2, R124, R2 ;  /* 0x000000027c027221 */ /* 0x000fe20000010000 */
[----:B------:R-:W-:Y:S01]  /*6270*/  MOV R5, R71 ;  /* 0x0000004700057202 */ /* 0x000fe20000000f00 */
[----:B------:R-:W-:Y:S01]  /*6280*/  IMAD.MOV.U32 R239, RZ, RZ, R13 ;  /* 0x000000ffffef7224 */ /* 0x000fe200078e000d */
[----:B----4-:R-:W-:Y:S01]  /*6290*/  HMMA.16816.F32.BF16 R44, R128, R48, R116 ;  /* 0x00000030802c723c */ /* 0x010fe20000041874 */
[----:B------:R-:W-:Y:S01]  /*62a0*/  FADD.FTZ R4, R4, R2 ;  /* 0x0000000204047221 */ /* 0x000fe20000010000 */
[----:B------:R-:W-:Y:S01]  /*62b0*/  LDSM.16.MT88.4 R12, [R199+0x7900] ;  /* 0x00790000c70c783b */ /* 0x000fe20000004200 */
[----:B------:R-:W-:-:S04]  /*62c0*/  FADD.FTZ R0, R239, R0 ;  /* 0x00000000ef007221 */ /* 0x000fc80000010000 */
[----:B------:R-:W-:Y:S01]  /*62d0*/  IMAD.MOV.U32 R116, RZ, RZ, R87 ;  /* 0x000000ffff747224 */ /* 0x000fe200078e0057 */
[C---:B------:R-:W-:Y:S01]  /*62e0*/  HMMA.16816.F32.BF16 R144, R128.reuse, R148, R144 ;  /* 0x000000948090723c */ /* 0x040fe20000041890 */
[----:B------:R-:W-:Y:S01]  /*62f0*/  FADD.FTZ R0, R125, R0 ;  /* 0x000000007d007221 */ /* 0x000fe20000010000 */
[----:B------:R-:W-:Y:S01]  /*6300*/  MOV R117, R76 ;  /* 0x0000004c00757202 */ /* 0x000fe20000000f00 */
[----:B------:R-:W-:Y:S01]  /*6310*/  IMAD.MOV.U32 R118, RZ, RZ, R77 ;  /* 0x000000ffff767224 */ /* 0x000fe200078e004d */
[----:B------:R-:W-:Y:S01]  /*6320*/  MOV R119, R78 ;  /* 0x0000004e00777202 */ /* 0x000fe20000000f00 */
[----:B------:R-:W-:Y:S02]  /*6330*/  FADD.FTZ R2, R116, R0 ;  /* 0x0000000074027221 */ /* 0x000fe40000010000 */
[----:B------:R-:W-:Y:S01]  /*6340*/  FADD.FTZ R0, R117, R4 ;  /* 0x0000000475007221 */ /* 0x000fe20000010000 */
[----:B------:R-:W-:Y:S01]  /*6350*/  HMMA.16816.F32.BF16 R160, R128, R164, R160 ;  /* 0x000000a480a0723c */ /* 0x000fe200000418a0 */
[----:B------:R-:W-:-:S02]  /*6360*/  FADD.FTZ R2, R118, R2 ;  /* 0x0000000276027221 */ /* 0x000fc40000010000 */
[----:B------:R-:W-:Y:S02]  /*6370*/  FADD.FTZ R0, R119, R0 ;  /* 0x0000000077007221 */ /* 0x000fe40000010000 */
[----:B------:R-:W-:Y:S02]  /*6380*/  FADD.FTZ R2, R126, R2 ;  /* 0x000000027e027221 */ /* 0x000fe40000010000 */
[----:B------:R-:W-:Y:S01]  /*6390*/  FADD.FTZ R0, R127, R0 ;  /* 0x000000007f007221 */ /* 0x000fe20000010000 */
[----:B------:R-:W-:Y:S01]  /*63a0*/  HMMA.16816.F32.BF16 R148, R128, R150, R96 ;  /* 0x000000968094723c */ /* 0x000fe20000041860 */
[----:B------:R-:W4:Y:S01]  /*63b0*/  LDSM.16.MT88.4 R96, [R199+0x5900] ;  /* 0x00590000c760783b */ /* 0x000f220000004200 */
[----:B------:R-:W-:Y:S02]  /*63c0*/  FADD.FTZ R2, R252, R2 ;  /* 0x00000002fc027221 */ /* 0x000fe40000010000 */
[----:B------:R-:W-:Y:S02]  /*63d0*/  FADD.FTZ R0, R5, R0 ;  /* 0x0000000005007221 */ /* 0x000fe40000010000 */
[----:B------:R-:W-:-:S02]  /*63e0*/  FADD.FTZ R2, R224, R2 ;  /* 0x00000002e0027221 */ /* 0x000fc40000010000 */
[C---:B------:R-:W-:Y:S01]  /*63f0*/  HMMA.16816.F32.BF16 R164, R128.reuse, R166, R104 ;  /* 0x000000a680a4723c */ /* 0x040fe20000041868 */
[----:B------:R-:W5:Y:S01]  /*6400*/  LDSM.16.MT88.4 R104, [R197+0x7900] ;  /* 0x00790000c568783b */ /* 0x000f620000004200 */
[----:B------:R-:W-:Y:S02]  /*6410*/  FADD.FTZ R0, R6, R0 ;  /* 0x0000000006007221 */ /* 0x000fe40000010000 */
[----:B------:R-:W-:Y:S01]  /*6420*/  FADD.FTZ R2, R223, R2 ;  /* 0x00000002df027221 */ /* 0x000fe20000010000 */
[----:B------:R-:W-:Y:S01]  /*6430*/  IADD3 R223, R228, -0x2, RZ ;  /* 0xfffffffee4df7810 */ /* 0x000fe20007ffe0ff */
[----:B------:R-:W-:Y:S02]  /*6440*/  FADD.FTZ R0, R7, R0 ;  /* 0x0000000007007221 */ /* 0x000fe40000010000 */
[----:B------:R-:W-:Y:S01]  /*6450*/  HMMA.16816.F32.BF16 R40, R128, R42, R112 ;  /* 0x0000002a8028723c */ /* 0x000fe20000041870 */
[----:B------:R-:W2:Y:S01]  /*6460*/  LDSM.16.MT88.4 R112, [R198+0x7900] ;  /* 0x00790000c670783b */ /* 0x000ea20000004200 */
[----:B------:R-:W-:-:S02]  /*6470*/  FADD.FTZ R2, R134, R2 ;  /* 0x0000000286027221 */ /* 0x000fc40000010000 */
[----:B------:R-:W-:Y:S02]  /*6480*/  FADD.FTZ R0, R226, R0 ;  /* 0x00000000e2007221 */ /* 0x000fe40000010000 */
[----:B------:R-:W-:Y:S02]  /*6490*/  FADD.FTZ R4, R133, R2 ;  /* 0x0000000285047221 */ /* 0x000fe40000010000 */
[----:B------:R-:W-:Y:S01]  /*64a0*/  HMMA.16816.F32.BF16 R48, R128, R50, R120 ;  /* 0x000000328030723c */ /* 0x000fe20000041878 */
[----:B------:R-:W3:Y:S01]  /*64b0*/  LDSM.16.MT88.4 R120, [R200+0x7900] ;  /* 0x00790000c878783b */ /* 0x000ee20000004200 */
[----:B------:R-:W-:Y:S02]  /*64c0*/  FADD.FTZ R2, R230, R0 ;  /* 0x00000000e6027221 */ /* 0x000fe40000010000 */
[----:B------:R-:W-:Y:S02]  /*64d0*/  FADD.FTZ R0, R11, R4 ;  /* 0x000000040b007221 */ /* 0x000fe40000010000 */
[----:B------:R-:W-:-:S02]  /*64e0*/  FADD.FTZ R248, R229, R2 ;  /* 0x00000002e5f87221 */ /* 0x000fc40000010000 */
[----:B------:R-:W-:Y:S01]  /*64f0*/  FADD.FTZ R0, R10, R0 ;  /* 0x000000000a007221 */ /* 0x000fe20000010000 */
[C---:B------:R-:W-:Y:S01]  /*6500*/  HMMA.16816.F32.BF16 R152, R128.reuse, R156, R152 ;  /* 0x0000009c8098723c */ /* 0x040fe20000041898 */
[----:B------:R-:W-:Y:S02]  /*6510*/  FADD.FTZ R248, R227, R248 ;  /* 0x000000f8e3f87221 */ /* 0x000fe40000010000 */
[----:B------:R-:W-:Y:S02]  /*6520*/  FADD.FTZ R0, R9, R0 ;  /* 0x0000000009007221 */ /* 0x000fe40000010000 */
[----:B------:R-:W-:Y:S02]  /*6530*/  FADD.FTZ R248, R135, R248 ;  /* 0x000000f887f87221 */ /* 0x000fe40000010000 */
[----:B------:R-:W-:Y:S01]  /*6540*/  FADD.FTZ R249, R8, R0 ;  /* 0x0000000008f97221 */ /* 0x000fe20000010000 */
[C---:B------:R-:W-:Y:S08]  /*6550*/  HMMA.16816.F32.BF16 R156, R128.reuse, R158, R100 ;  /* 0x0000009e809c723c */ /* 0x040ff00000041864 */
[C---:B-1----:R-:W-:Y:S08]  /*6560*/  HMMA.16816.F32.BF16 R68, R128.reuse, R72, R244 ;  /* 0x000000488044723c */ /* 0x042ff000000418f4 */
[C---:B--2---:R-:W-:Y:S08]  /*6570*/  HMMA.16816.F32.BF16 R76, R128.reuse, R80, R240 ;  /* 0x00000050804c723c */ /* 0x044ff000000418f0 */
[C---:B---3--:R-:W-:Y:S08]  /*6580*/  HMMA.16816.F32.BF16 R84, R128.reuse, R88, R188 ;  /* 0x000000588054723c */ /* 0x048ff000000418bc */
[C---:B----4-:R-:W-:Y:S08]  /*6590*/  HMMA.16816.F32.BF16 R92, R128.reuse, R96, R92 ;  /* 0x00000060805c723c */ /* 0x050ff0000004185c */
[C---:B-----5:R-:W-:Y:S08]  /*65a0*/  HMMA.16816.F32.BF16 R100, R128.reuse, R104, R24 ;  /* 0x000000688064723c */ /* 0x060ff00000041818 */
[C---:B------:R-:W-:Y:S08]  /*65b0*/  HMMA.16816.F32.BF16 R108, R128.reuse, R112, R20 ;  /* 0x00000070806c723c */ /* 0x040ff00000041814 */
        /* <DEDUP_REMOVED lines=10> */
[----:B------:R-:W-:Y:S07]  /*6660*/  @P0 BRA `(.L_x_1601) ;  /* 0x0000013000000947 */ /* 0x000fee0003800000 */
[----:B------:R-:W-:Y:S01]  /*6670*/  ISETP.LT.AND P0, PT, RZ, UR9, PT ;  /* 0x00000009ff007c0c */ /* 0x000fe2000bf01270 */
[----:B------:R-:W-:Y:S01]  /*6680*/  UIADD3 UR4, UR9, -0x1, URZ ;  /* 0xffffffff09047890 */ /* 0x000fe2000fffe03f */
[----:B------:R-:W-:-:S05]  /*6690*/  IMAD.MOV.U32 R228, RZ, RZ, 0x1 ;  /* 0x00000001ffe47424 */ /* 0x000fca00078e00ff */
[----:B------:R-:W-:-:S06]  /*66a0*/  MOV R0, UR4 ;  /* 0x0000000400007c02 */ /* 0x000fcc0008000f00 */
[----:B------:R-:W-:Y:S05]  /*66b0*/  @P0 BRA `(.L_x_1602) ;  /* 0x0000006000000947 */ /* 0x000fea0003800000 */
[----:B------:R-:W-:Y:S01]  /*66c0*/  ISETP.NE.AND P0, PT, R228, c[0x0][0x32c], PT ;  /* 0x0000cb00e4007a0c */ /* 0x000fe20003f05270 */
[----:B------:R-:W-:-:S12]  /*66d0*/  IMAD R0, RZ, RZ, -UR9 ;  /* 0x80000009ff007e24 */ /* 0x000fd8000f8e02ff */
[----:B------:R-:W-:-:S05]  /*66e0*/  @P0 IMAD.HI.U32 R2, R0, c[0x0][0x330], RZ ;  /* 0x0000cc0000020a27 */ /* 0x000fca00078e00ff */
[----:B------:R-:W-:-:S04]  /*66f0*/  @P0 SHF.R.U32.HI R0, RZ, c[0x0][0x334], R2 ;  /* 0x0000cd00ff000a19 */ /* 0x000fc80000011602 */
[----:B------:R-:W-:Y:S01]  /*6700*/  LOP3.LUT R0, RZ, R0, RZ, 0x33, !PT ;  /* 0x00000000ff007212 */ /* 0x000fe200078e33ff */
[----:B------:R-:W-:Y:S05]  /*6710*/  BRA `(.L_x_1603) ;  /* 0x0000003000007947 */ /* 0x000fea0003800000 */
.L_x_1602:
[----:B------:R-:W-:-:S13]  /*6720*/  ISETP.NE.AND P0, PT, R228, c[0x0][0x32c], PT ;  /* 0x0000cb00e4007a0c */ /* 0x000fda0003f05270 */
[----:B------:R-:W-:-:S05]  /*6730*/  @P0 IMAD.HI.U32 R2, R0, c[0x0][0x330], RZ ;  /* 0x0000cc0000020a27 */ /* 0x000fca00078e00ff */
[----:B------:R-:W-:Y:S02]  /*6740*/  @P0 SHF.R.U32.HI R0, RZ, c[0x0][0x334], R2 ;  /* 0x0000cd00ff000a19 */ /* 0x000fe40000011602 */
.L_x_1603:
[----:B------:R-:W-:-:S05]  /*6750*/  MOV R2, c[0x0][0x32c] ;  /* 0x0000cb0000027a02 */ /* 0x000fca0000000f00 */
[----:B------:R-:W-:-:S04]  /*6760*/  IMAD R0, R0, R2, c[0x0][0x32c] ;  /* 0x0000cb0000007624 */ /* 0x000fc800078e0202 */
[----:B------:R-:W1:Y:S02]  /*6770*/  R2UR UR4, R0 ;  /* 0x00000000000473c2 */ /* 0x000e6400000e0000 */
[----:B-1----:R-:W-:-:S04]  /*6780*/  UISETP.LT.AND UP0, UPT, UR7, UR4, UPT ;  /* 0x000000040700728c */ /* 0x002fc8000bf01270 */
[----:B------:R-:W-:-:S03]  /*6790*/  USEL UR7, UR7, UR4, UP0 ;  /* 0x0000000407077287 */ /* 0x000fc60008000000 */
.L_x_1601:
[----:B------:R-:W1:Y:S01]  /*67a0*/  R2UR UR4, R231 ;  /* 0x00000000e70473c2 */ /* 0x000e6200000e0000 */
[----:B------:R-:W-:-:S04]  /*67b0*/  USHF.R.S32.HI UR5, URZ, 0x1f, UR7 ;  /* 0x0000001f3f057899 */ /* 0x000fc80008011407 */
[----:B------:R-:W-:-:S04]  /*67c0*/  ULEA.HI UR5, UR5, UR7, URZ, 0x6 ;  /* 0x0000000705057291 */ /* 0x000fc8000f8f303f */
[----:B------:R-:W-:-:S04]  /*67d0*/  USHF.R.S32.HI UR5, URZ, 0x6, UR5 ;  /* 0x000000063f057899 */ /* 0x000fc80008011405 */
[----:B-1----:R-:W-:-:S04]  /*67e0*/  UISETP.LT.AND UP0, UPT, UR4, UR5, UPT ;  /* 0x000000050400728c */ /* 0x002fc8000bf01270 */
[----:B------:R-:W-:-:S06]  /*67f0*/  USEL UR4, UR4, UR5, !UP0 ;  /* 0x0000000504047287 */ /* 0x000fcc000c000000 */
[----:B------:R-:W-:-:S13]  /*6800*/  ISETP.GE.AND P0, PT, R223, UR4, PT ;  /* 0x00000004df007c0c */ /* 0x000fda000bf06270 */
[----:B------:R-:W-:Y:S05]  /*6810*/  @!P0 BRA `(.L_x_1604) ;  /* 0x000043e000008947 */ /* 0x000fea0003800000 */
[----:B------:R-:W2:Y:S04]  /*6820*/  LDL R0, [R1+0x4c] ;  /* 0x00004c0001007983 */ /* 0x000ea80000100800 */
[----:B------:R-:W3:Y:S04]  /*6830*/  LDL.64 R10, [R1+0x40] ;  /* 0x00004000010a7983 */ /* 0x000ee80000100a00 */
[----:B------:R-:W4:Y:S04]  /*6840*/  LDL.64 R8, [R1+0x28] ;  /* 0x0000280001087983 */ /* 0x000f280000100a00 */
[----:B------:R-:W5:Y:S04]  /*6850*/  LDL.64 R6, [R1+0x38] ;  /* 0x0000380001067983 */ /* 0x000f680000100a00 */
[----:B------:R-:W5:Y:S01]  /*6860*/  LDL.64 R4, [R1+0x30] ;  /* 0x0000300001047983 */ /* 0x000f620000100a00 */
[----:B------:R-:W-:Y:S01]  /*6870*/  PLOP3.LUT P0, PT, PT, PT, UP2, 0x80, 0x0 ;  /* 0x000000000000781c */ /* 0x000fe20003f0f028 */
[----:B------:R-:W-:Y:S01]  /*6880*/  IMAD.MOV.U32 R133, RZ, RZ, R132 ;  /* 0x000000ffff857224 */ /* 0x000fe200078e0084 */
[----:B------:R-:W-:Y:S01]  /*6890*/  MOV R134, R3 ;  /* 0x0000000300867202 */ /* 0x000fe20000000f00 */
[----:B------:R-:W-:-:S10]  /*68a0*/  IMAD.MOV.U32 R224, RZ, RZ, R223 ;  /* 0x000000ffffe07224 */ /* 0x000fd400078e00df */
[----:B--2---:R-:W-:Y:S01]  /*68b0*/  @P0 IMAD.HI.U32 R0, R0, c[0x0][0x2c8], RZ ;  /* 0x0000b20000000a27 */ /* 0x004fe200078e00ff */
[----:B------:R-:W-:Y:S02]  /*68c0*/  PLOP3.LUT P0, PT, PT, PT, UP2, 0x80, 0x0 ;  /* 0x000000000000781c */ /* 0x000fe40003f0f028 */
[C---:B---3--:R-:W-:Y:S02]  /*68d0*/  IADD3 R2, P6, R10.reuse, 0x40, RZ ;  /* 0x000000400a027810 */ /* 0x048fe40007fde0ff */
[----:B------:R-:W-:-:S03]  /*68e0*/  IADD3 R252, P5, R10, 0x80, RZ ;  /* 0x000000800afc7810 */ /* 0x000fc60007fbe0ff */
[----:B------:R1:W-:Y:S02]  /*68f0*/  STL [R1+0x4], R2 ;  /* 0x0000040201007387 */ /* 0x0003e40000100800 */
[----:B----4-:R-:W-:Y:S01]  /*6900*/  IMAD.X R251, RZ, RZ, R9, P5 ;  /* 0x000000fffffb7224 */ /* 0x010fe200028e0609 */
[----:B-----5:R-:W-:-:S03]  /*6910*/  IADD3 R246, P5, R6, 0x40, RZ ;  /* 0x0000004006f67810 */ /* 0x020fc60007fbe0ff */
[----:B------:R-:W-:Y:S02]  /*6920*/  @P0 SHF.R.U32.HI R0, RZ, c[0x0][0x2cc], R0 ;  /* 0x0000b300ff000a19 */ /* 0x000fe40000011600 */
[----:B------:R-:W-:Y:S01]  /*6930*/  IMAD.X R245, RZ, RZ, R5, P5 ;  /* 0x000000fffff57224 */ /* 0x000fe200028e0605 */
[----:B------:R-:W-:-:S05]  /*6940*/  IADD3 R242, P5, R6, 0xc0, RZ ;  /* 0x000000c006f27810 */ /* 0x000fca0007fbe0ff */
[----:B------:R-:W-:Y:S02]  /*6950*/  IMAD.X R241, RZ, RZ, R5, P5 ;  /* 0x000000fffff17224 */ /* 0x000fe400028e0605 */
[----:B-1----:R-:W-:Y:S01]  /*6960*/  IMAD.X R2, RZ, RZ, R9, P6 ;  /* 0x000000ffff027224 */ /* 0x002fe200030e0609 */
[----:B------:R-:W-:-:S04]  /*6970*/  IADD3 R250, P6, R10, 0xc0, RZ ;  /* 0x000000c00afa7810 */ /* 0x000fc80007fde0ff */
[----:B------:R1:W-:Y:S01]  /*6980*/  STL [R1], R2 ;  /* 0x0000000201007387 */ /* 0x0003e20000100800 */
[----:B------:R-:W-:Y:S01]  /*6990*/  IMAD.X R247, RZ, RZ, R9, P6 ;  /* 0x000000fffff77224 */ /* 0x000fe200030e0609 */
[----:B------:R-:W-:Y:S02]  /*69a0*/  IADD3 R244, P6, R6, 0x80, RZ ;  /* 0x0000008006f47810 */ /* 0x000fe40007fde0ff */
[----:B------:R1:W-:Y:S02]  /*69b0*/  @P0 STL [R1+0x8], R0 ;  /* 0x0000080001000387 */ /* 0x0003e40000100800 */
[----:B------:R-:W-:Y:S02]  /*69c0*/  IADD3.X R243, RZ, R5, RZ, P6, !PT ;  /* 0x00000005fff37210 */ /* 0x000fe400037fe4ff */
.L_x_1613:
[----:B------:R-:W2:Y:S01]  /*69d0*/  LDL.64 R232, [R1+0x40] ;  /* 0x0000400001e87983 */ /* 0x000ea20000100a00 */
[----:B------:R-:W-:Y:S05]  /*69e0*/  DEPBAR.LE SB0, 0x0 ;  /* 0x000080000000791a */ /* 0x000fea0000000000 */
[----:B------:R-:W-:Y:S01]  /*69f0*/  BAR.SYNC.DEFER_BLOCKING 0x0 ;  /* 0x0000000000007b1d */ /* 0x000fe20000010000 */
[----:B------:R-:W-:Y:S01]  /*6a00*/  ISETP.GT.AND P6, PT, R231, R224, PT ;  /* 0x000000e0e700720c */ /* 0x000fe20003fc4270 */
[----:B------:R-:W-:Y:S02]  /*6a10*/  IMAD.MOV.U32 R229, RZ, RZ, c[0x0][0x208] ;  /* 0x00008200ffe57624 */ /* 0x000fe400078e00ff */
[----:B------:R-:W-:Y:S10]  /*6a20*/  IMAD.MOV.U32 R230, RZ, RZ, c[0x0][0x20c] ;  /* 0x00008300ffe67624 */ /* 0x000ff400078e00ff */
[----:B-1----:R-:W-:Y:S01]  /*6a30*/  @!P6 SHF.R.S32.HI R0, RZ, 0x1f, R224 ;  /* 0x0000001fff00e819 */ /* 0x002fe200000114e0 */
[----:B------:R-:W-:Y:S04]  /*6a40*/  @!P6 IMAD.WIDE.U32 R2, R224, c[0x0][0x208], RZ ;  /* 0x00008200e002ea25 */ /* 0x000fe800078e00ff */
[----:B------:R-:W-:Y:S04]  /*6a50*/  @!P6 IMAD R0, R0, c[0x0][0x208], RZ ;  /* 0x000082000000ea24 */ /* 0x000fe800078e02ff */
[----:B------:R-:W-:Y:S01]  /*6a60*/  @!P6 IMAD R20, R224, c[0x0][0x20c], R0 ;  /* 0x00008300e014ea24 */ /* 0x000fe200078e0200 */
[----:B------:R-:W3:Y:S01]  /*6a70*/  LDL.64 R226, [R1+0x28] ;  /* 0x0000280001e27983 */ /* 0x000ee20000100a00 */
[C---:B------:R-:W-:Y:S02]  /*6a80*/  @!P6 IMAD.SHL.U32 R0, R2.reuse, 0x40, RZ ;  /* 0x000000400200e824 */ /* 0x040fe400078e00ff */
[----:B------:R-:W-:Y:S03]  /*6a90*/  @!P6 IMAD.IADD R28, R3, 0x1, R20 ;  /* 0x00000001031ce824 */ /* 0x000fe600078e0214 */
[----:B------:R-:W4:Y:S02]  /*6aa0*/  LDL R228, [R1+0x4] ;  /* 0x0000040001e47983 */ /* 0x000f240000100800 */
[----:B------:R-:W-:Y:S04]  /*6ab0*/  @!P6 SHF.L.U64.HI R2, R2, 0x6, R28 ;  /* 0x000000060202e819 */ /* 0x000fe8000001021c */
[----:B------:R-:W5:Y:S06]  /*6ac0*/  LDL R223, [R1] ;  /* 0x0000000001df7983 */ /* 0x000f6c0000100800 */
[----:B------:R-:W-:Y:S06]  /*6ad0*/  LDSM.16.M88.4 R32, [R203+0x10100] ;  /* 0x01010000cb20783b */ /* 0x000fec0000000200 */
[----:B------:R-:W1:Y:S06]  /*6ae0*/  LDSM.16.M88.4 R8, [R196+0x8100] ;  /* 0x00810000c408783b */ /* 0x000e6c0000000200 */
[----:B------:R-:W1:Y:S06]  /*6af0*/  LDSM.16.M88.4 R16, [R196+0x8900] ;  /* 0x00890000c410783b */ /* 0x000e6c0000000200 */
[----:B------:R-:W1:Y:S06]  /*6b00*/  LDSM.16.M88.4 R24, [R196+0x9100] ;  /* 0x00910000c418783b */ /* 0x000e6c0000000200 */
[----:B------:R-:W2:Y:S06]  /*6b10*/  LDSM.16.M88.4 R168, [R196+0x9900] ;  /* 0x00990000c4a8783b */ /* 0x000eac0000000200 */
[----:B------:R-:W-:Y:S06]  /*6b20*/  LDSM.16.M88.4 R172, [R204+0x10100] ;  /* 0x01010000ccac783b */ /* 0x000fec0000000200 */
[----:B------:R-:W2:Y:S06]  /*6b30*/  LDSM.16.M88.4 R176, [R207] ;  /* 0x00000000cfb0783b */ /* 0x000eac0000000200 */
[----:B------:R-:W2:Y:S01]  /*6b40*/  LDSM.16.M88.4 R180, [R222] ;  /* 0x00000000deb4783b */ /* 0x000ea20000000200 */
[C---:B-1----:R-:W-:Y:S05]  /*6b50*/  HMMA.16816.F32.BF16 R4, R32.reuse, R8, RZ ;  /* 0x000000082004723c */ /* 0x042fea00000418ff */
[----:B------:R-:W1:Y:S03]  /*6b60*/  LDSM.16.M88.4 R184, [R221] ;  /* 0x00000000ddb8783b */ /* 0x000e660000000200 */
[C---:B------:R-:W-:Y:S03]  /*6b70*/  HMMA.16816.F32.BF16 R8, R32.reuse, R10, RZ ;  /* 0x0000000a2008723c */ /* 0x040fe600000418ff */
[----:B------:R-:W1:Y:S05]  /*6b80*/  LDSM.16.M88.4 R188, [R220] ;  /* 0x00000000dcbc783b */ /* 0x000e6a0000000200 */
[C---:B------:R-:W-:Y:S08]  /*6b90*/  HMMA.16816.F32.BF16 R12, R32.reuse, R16, RZ ;  /* 0x00000010200c723c */ /* 0x040ff000000418ff */
[C---:B------:R-:W-:Y:S08]  /*6ba0*/  HMMA.16816.F32.BF16 R16, R32.reuse, R18, RZ ;  /* 0x000000122010723c */ /* 0x040ff000000418ff */
[C---:B------:R-:W-:Y:S08]  /*6bb0*/  HMMA.16816.F32.BF16 R20, R32.reuse, R24, RZ ;  /* 0x000000182014723c */ /* 0x040ff000000418ff */
[C---:B------:R-:W-:Y:S01]  /*6bc0*/  HMMA.16816.F32.BF16 R24, R32.reuse, R26, RZ ;  /* 0x0000001a2018723c */ /* 0x040fe200000418ff */
[----:B--2---:R-:W-:Y:S04]  /*6bd0*/  @!P6 IADD3 R3, P5, R0, R232, RZ ;  /* 0x000000e80003e210 */ /* 0x004fe80007fbe0ff */
[C---:B------:R-:W-:Y:S01]  /*6be0*/  @!P6 LEA R192, P0, R3.reuse, c[0x0][0x1f8], 0x1 ;  /* 0x00007e0003c0ea11 */ /* 0x040fe200078008ff */
[----:B---3--:R-:W-:Y:S06]  /*6bf0*/  @!P6 IMAD.X R28, R2, 0x1, R227, P5 ;  /* 0x00000001021ce824 */ /* 0x008fec00028e06e3 */
[----:B------:R-:W-:Y:S02]  /*6c00*/  @!P6 LEA.HI.X R193, R3, c[0x0][0x1fc], R28, 0x1, P0 ;  /* 0x00007f0003c1ea11 */ /* 0x000fe400000f0c1c */
[C---:B------:R-:W-:Y:S01]  /*6c10*/  HMMA.16816.F32.BF16 R28, R32.reuse, R168, RZ ;  /* 0x000000a8201c723c */ /* 0x040fe200000418ff */
[----:B----4-:R-:W-:Y:S02]  /*6c20*/  @!P6 IADD3 R3, P0, R0, R228, RZ ;  /* 0x000000e40003e210 */ /* 0x010fe40007f1e0ff */
[----:B------:R-:W-:Y:S01]  /*6c30*/  @!PT LDS RZ, [RZ] ;  /* 0x00000000fffff984 */ /* 0x000fe20000000800 */
[----:B------:R-:W-:Y:S01]  /*6c40*/  @!PT LDS RZ, [RZ] ;  /* 0x00000000fffff984 */ /* 0x000fe20000000800 */
[----:B------:R-:W-:Y:S01]  /*6c50*/  @!PT LDS RZ, [RZ] ;  /* 0x00000000fffff984 */ /* 0x000fe20000000800 */
[----:B------:R2:W-:Y:S02]  /*6c60*/  @!P6 LDGSTS.E.BYPASS.LTC128B.128 [R225+0x100], [R192.64], !P4 ;  /* 0x00100000c0e1efae */ /* 0x0005e4000e101d4c */
[C---:B------:R-:W-:Y:S01]  /*6c70*/  @!P6 LEA R194, P5, R3.reuse, c[0x0][0x1f8], 0x1 ;  /* 0x00007e0003c2ea11 */ /* 0x040fe200078a08ff */
[----:B-----5:R-:W-:Y:S01]  /*6c80*/  @!P6 IMAD.X R135, R2, 0x1, R223, P0 ;  /* 0x000000010287e824 */ /* 0x020fe200000e06df */
[----:B------:R-:W-:Y:S01]  /*6c90*/  @!P6 IADD3 R132, P0, R0, R252, RZ ;  /* 0x000000fc0084e210 */ /* 0x000fe20007f1e0ff */
[----:B------:R-:W-:Y:S04]  /*6ca0*/  HMMA.16816.F32.BF16 R32, R32, R170, RZ ;  /* 0x000000aa2020723c */ /* 0x000fe800000418ff */
[----:B------:R-:W-:Y:S01]  /*6cb0*/  @!P6 LEA.HI.X R195, R3, c[0x0][0x1fc], R135, 0x1, P5 ;  /* 0x00007f0003c3ea11 */ /* 0x000fe200028f0c87 */
[----:B------:R-:W-:Y:S01]  /*6cc0*/  @!P6 IMAD.X R169, R2, 0x1, R251, P0 ;  /* 0x0000000102a9e824 */ /* 0x000fe200000e06fb */
[C---:B------:R-:W-:Y:S02]  /*6cd0*/  @!P6 LEA R168, P0, R132.reuse, c[0x0][0x1f8], 0x1 ;  /* 0x00007e0084a8ea11 */ /* 0x040fe400078008ff */
[C---:B------:R-:W-:Y:S01]  /*6ce0*/  HMMA.16816.F32.BF16 R4, R172.reuse, R176, R4 ;  /* 0x000000b0ac04723c */ /* 0x040fe20000041804 */
[----:B------:R3:W-:Y:S04]  /*6cf0*/  @!P6 LDGSTS.E.BYPASS.LTC128B.128 [R225+0x2100], [R194.64], !P3 ;  /* 0x02100000c2e1efae */ /* 0x0007e8000d901d4c */
[----:B------:R-:W-:Y:S02]  /*6d00*/  @!P6 LEA.HI.X R169, R132, c[0x0][0x1fc], R169, 0x1, P0 ;  /* 0x00007f0084a9ea11 */ /* 0x000fe400000f0ca9 */
[----:B------:R-:W-:Y:S01]  /*6d10*/  @!P6 IADD3 R3, P5, R0, R250, RZ ;  /* 0x000000fa0003e210 */ /* 0x000fe20007fbe0ff */
[C---:B------:R-:W-:Y:S02]  /*6d20*/  HMMA.16816.F32.BF16 R8, R172.reuse, R178, R8 ;  /* 0x000000b2ac08723c */ /* 0x040fe40000041808 */
[----:B------:R4:W-:Y:S02]  /*6d30*/  @!P6 LDGSTS.E.BYPASS.LTC128B.128 [R225+0x4100], [R168.64], !P2 ;  /* 0x04100000a8e1efae */ /* 0x0009e4000d101d4c */
[----:B------:R-:W-:Y:S01]  /*6d40*/  @!P6 IMAD.X R135, R2, 0x1, R247, P5 ;  /* 0x000000010287e824 */ /* 0x000fe200028e06f7 */
[----:B------:R-:W-:Y:S02]  /*6d50*/  @!P6 LEA R0, P0, R229, R0, 0x5 ;  /* 0x00000000e500e211 */ /* 0x000fe400078028ff */
[C---:B--2---:R-:W-:Y:S01]  /*6d60*/  @!P6 LEA R192, P5, R3.reuse, c[0x0][0x1f8], 0x1 ;  /* 0x00007e0003c0ea11 */ /* 0x044fe200078a08ff */
[C---:B------:R-:W-:Y:S04]  /*6d70*/  HMMA.16816.F32.BF16 R12, R172.reuse, R180, R12 ;  /* 0x000000b4ac0c723c */ /* 0x040fe8000004180c */
[----:B------:R-:W-:Y:S02]  /*6d80*/  @!P6 LEA.HI.X R193, R3, c[0x0][0x1fc], R135, 0x1, P5 ;  /* 0x00007f0003c1ea11 */ /* 0x000fe400028f0c87 */
[----:B------:R-:W-:Y:S01]  /*6d90*/  @!P6 LEA.HI.X R2, R229, R2, R230, 0x5, P0 ;  /* 0x00000002e502e211 */ /* 0x000fe200000f2ce6 */
[----:B------:R-:W-:Y:S01]  /*6da0*/  IMAD.MOV.U32 R230, RZ, RZ, 0x5 ;  /* 0x00000005ffe67424 */ /* 0x000fe200078e00ff */
[C---:B------:R-:W-:Y:S01]  /*6db0*/  HMMA.16816.F32.BF16 R16, R172.reuse, R182, R16 ;  /* 0x000000b6ac10723c */ /* 0x040fe20000041810 */
[----:B------:R3:W-:Y:S03]  /*6dc0*/  @!P6 LDGSTS.E.BYPASS.LTC128B.128 [R225+0x6100], [R192.64], !P1 ;  /* 0x06100000c0e1efae */ /* 0x0007e6000c901d4c */
[C---:B------:R-:W-:Y:S02]  /*6dd0*/  @!P6 IADD3 R132, P5, R0.reuse, R232, RZ ;  /* 0x000000e80084e210 */ /* 0x040fe40007fbe0ff */
[----:B------:R-:W-:Y:S02]  /*6de0*/  @!P6 IADD3 R3, P0, R0, R228, RZ ;  /* 0x000000e40003e210 */ /* 0x000fe40007f1e0ff */
[C---:B-1----:R-:W-:Y:S01]  /*6df0*/  HMMA.16816.F32.BF16 R20, R172.reuse, R184, R20 ;  /* 0x000000b8ac14723c */ /* 0x042fe20000041814 */
[----:B------:R-:W2:Y:S03]  /*6e00*/  LDL.64 R228, [R1+0x38] ;  /* 0x0000380001e47983 */ /* 0x000ea60000100a00 */
[----:B------:R-:W-:Y:S01]  /*6e10*/  @!P6 IMAD.X R135, R2, 0x1, R227, P5 ;  /* 0x000000010287e824 */ /* 0x000fe200028e06e3 */
[----:B------:R-:W-:Y:S01]  /*6e20*/  @!P6 LEA R176, P5, R132, c[0x0][0x1f8], 0x1 ;  /* 0x00007e0084b0ea11 */ /* 0x000fe200078a08ff */
[----:B----4-:R-:W-:Y:S01]  /*6e30*/  @!P6 IMAD.X R168, R2, 0x1, R223, P0 ;  /* 0x0000000102a8e824 */ /* 0x010fe200000e06df */
[C---:B------:R-:W-:Y:S01]  /*6e40*/  @!P6 LEA R170, P0, R3.reuse, c[0x0][0x1f8], 0x1 ;  /* 0x00007e0003aaea11 */ /* 0x040fe200078008ff */
[C---:B------:R-:W-:Y:S01]  /*6e50*/  HMMA.16816.F32.BF16 R24, R172.reuse, R186, R24 ;  /* 0x000000baac18723c */ /* 0x040fe20000041818 */
[----:B------:R-:W4:Y:S03]  /*6e60*/  LDL.64 R226, [R1+0x30] ;  /* 0x0000300001e27983 */ /* 0x000f260000100a00 */
[----:B------:R-:W-:Y:S01]  /*6e70*/  @!P6 LEA.HI.X R177, R132, c[0x0][0x1fc], R135, 0x1, P5 ;  /* 0x00007f0084b1ea11 */ /* 0x000fe200028f0c87 */
[----:B------:R-:W-:Y:S01]  /*6e80*/  IMAD.MOV.U32 R223, RZ, RZ, c[0x0][0x1e0] ;  /* 0x00007800ffdf7624 */ /* 0x000fe200078e00ff */
[----:B------:R-:W-:Y:S02]  /*6e90*/  @!P6 IADD3 R132, P5, R0, R252, RZ ;  /* 0x000000fc0084e210 */ /* 0x000fe40007fbe0ff */
[C---:B------:R-:W-:Y:S01]  /*6ea0*/  HMMA.16816.F32.BF16 R28, R172.reuse, R188, R28 ;  /* 0x000000bcac1c723c */ /* 0x040fe2000004181c */
[----:B------:R1:W-:Y:S03]  /*6eb0*/  @!P6 LDGSTS.E.BYPASS.LTC128B.128 [R225+0x1100], [R176.64], !P4 ;  /* 0x01100000b0e1efae */ /* 0x0003e6000e101d4c */
[----:B------:R-:W-:Y:S02]  /*6ec0*/  @!P6 LEA.HI.X R171, R3, c[0x0][0x1fc], R168, 0x1, P0 ;  /* 0x00007f0003abea11 */ /* 0x000fe400000f0ca8 */
[----:B------:R-:W-:Y:S02]  /*6ed0*/  @!P6 IADD3.X R135, R2, R251, RZ, P5, !PT ;  /* 0x000000fb0287e210 */ /* 0x000fe40002ffe4ff */
[----:B------:R-:W-:Y:S01]  /*6ee0*/  HMMA.16816.F32.BF16 R32, R172, R190, R32 ;  /* 0x000000beac20723c */ /* 0x000fe20000041820 */
[----:B------:R5:W-:Y:S03]  /*6ef0*/  @!P6 LDGSTS.E.BYPASS.LTC128B.128 [R225+0x3100], [R170.64], !P3 ;  /* 0x03100000aae1efae */ /* 0x000be6000d901d4c */
[----:B------:R-:W-:Y:S02]  /*6f00*/  @!P6 LEA R168, P5, R132, c[0x0][0x1f8], 0x1 ;  /* 0x00007e0084a8ea11 */ /* 0x000fe400078a08ff */
[----:B------:R-:W-:Y:S02]  /*6f10*/  @!P6 IADD3 R0, P0, R0, R250, RZ ;  /* 0x000000fa0000e210 */ /* 0x000fe40007f1e0ff */
[----:B------:R-:W-:Y:S04]  /*6f20*/  @!P6 LEA.HI.X R169, R132, c[0x0][0x1fc], R135, 0x1, P5 ;  /* 0x00007f0084a9ea11 */ /* 0x000fe800028f0c87 */
[----:B------:R-:W-:Y:S01]  /*6f30*/  @!P6 IMAD.X R3, R2, 0x1, R247, P0 ;  /* 0x000000010203e824 */ /* 0x000fe200000e06f7 */
[----:B------:R5:W-:Y:S01]  /*6f40*/  @!P6 LDGSTS.E.BYPASS.LTC128B.128 [R225+0x5100], [R168.64], !P2 ;  /* 0x05100000a8e1efae */ /* 0x000be2000d101d4c */
[C---:B------:R-:W-:Y:S02]  /*6f50*/  @!P6 LEA R2, P0, R0.reuse, c[0x0][0x1f8], 0x1 ;  /* 0x00007e000002ea11 */ /* 0x040fe400078008ff */
[----:B------:R-:W-:Y:S02]  /*6f60*/  SHF.L.U32 R223, R223, 0x5, RZ ;  /* 0x00000005dfdf7819 */ /* 0x000fe400000006ff */
[----:B------:R-:W-:Y:S05]  /*6f70*/  @!P6 LEA.HI.X R3, R0, c[0x0][0x1fc], R3, 0x1, P0 ;  /* 0x00007f000003ea11 */ /* 0x000fea00000f0c03 */
[----:B------:R5:W-:Y:S01]  /*6f80*/  @!P6 LDGSTS.E.BYPASS.LTC128B.128 [R225+0x7100], [R2.64], !P1 ;  /* 0x0710000002e1efae */ /* 0x000be2000c901d4c */
[C---:B------:R-:W-:Y:S05]  /*6f90*/  ISETP.GT.AND P6, PT, R224.reuse, R231, PT ;  /* 0x000000e7e000720c */ /* 0x040fea0003fc4270 */
[----:B-1----:R-:W-:Y:S06]  /*6fa0*/  LDSM.16.M88.4 R176, [R202+0x8100] ;  /* 0x00810000cab0783b */ /* 0x002fec0000000200 */
[----:B---3--:R-:W-:Y:S02]  /*6fb0*/  LDSM.16.M88.4 R192, [R202+0x8900] ;  /* 0x00890000cac0783b */ /* 0x008fe40000000200 */
[----:B------:R-:W-:Y:S04]  /*6fc0*/  @P6 IADD3 R0, R224, -0x1, RZ ;  /* 0xffffffffe0006810 */ /* 0x000fe80007ffe0ff */
[----:B-----5:R-:W1:Y:S06]  /*6fd0*/  LDSM.16.M88.4 R168, [R206+0x10100] ;  /* 0x01010000cea8783b */ /* 0x020e6c0000000200 */
[----:B------:R-:W3:Y:S01]  /*6fe0*/  LDSM.16.M88.4 R180, [R202+0x9100] ;  /* 0x00910000cab4783b */ /* 0x000ee20000000200 */
[----:B------:R-:W-:Y:S05]  /*6ff0*/  @P6 IMAD.WIDE.U32 R2, R0, c[0x0][0x1e0], RZ ;  /* 0x0000780000026a25 */ /* 0x000fea00078e00ff */
[----:B------:R-:W0:Y:S06]  /*7000*/  LDGDEPBAR ;  /* 0x00000000000079af */ /* 0x000e2c0000000000 */
[----:B------:R-:W5:Y:S06]  /*7010*/  LDSM.16.M88.4 R184, [R202+0x9900] ;  /* 0x00990000cab8783b */ /* 0x000f6c0000000200 */
[----:B------:R-:W-:Y:S06]  /*7020*/  LDSM.16.M88.4 R172, [R205+0x10100] ;  /* 0x01010000cdac783b */ /* 0x000fec0000000200 */
[----:B------:R-:W-:Y:S01]  /*7030*/  LDSM.16.M88.4 R188, [R201+0x800] ;  /* 0x00080000c9bc783b */ /* 0x000fe20000000200 */
[C---:B-1----:R-:W-:Y:S08]  /*7040*/  HMMA.16816.F32.BF16 R4, R168.reuse, R176, R4 ;  /* 0x000000b0a804723c */ /* 0x042ff00000041804 */
[C---:B------:R-:W-:Y:S01]  /*7050*/  HMMA.16816.F32.BF16 R8, R168.reuse, R178, R8 ;  /* 0x000000b2a808723c */ /* 0x040fe20000041808 */
[----:B------:R-:W1:Y:S07]  /*7060*/  LDSM.16.M88.4 R176, [R201] ;  /* 0x00000000c9b0783b */ /* 0x000e6e0000000200 */
[C---:B------:R-:W-:Y:S08]  /*7070*/  HMMA.16816.F32.BF16 R12, R168.reuse, R192, R12 ;  /* 0x000000c0a80c723c */ /* 0x040ff0000004180c */
[C---:B------:R-:W-:Y:S01]  /*7080*/  HMMA.16816.F32.BF16 R16, R168.reuse, R194, R16 ;  /* 0x000000c2a810723c */ /* 0x040fe20000041810 */
[----:B------:R-:W1:Y:S07]  /*7090*/  LDSM.16.M88.4 R192, [R201+0x1000] ;  /* 0x00100000c9c0783b */ /* 0x000e6e0000000200 */
[C---:B---3--:R-:W-:Y:S08]  /*70a0*/  HMMA.16816.F32.BF16 R20, R168.reuse, R180, R20 ;  /* 0x000000b4a814723c */ /* 0x048ff00000041814 */
[C---:B------:R-:W-:Y:S01]  /*70b0*/  HMMA.16816.F32.BF16 R24, R168.reuse, R182, R24 ;  /* 0x000000b6a818723c */ /* 0x040fe20000041818 */
[----:B------:R-:W3:Y:S07]  /*70c0*/  LDSM.16.M88.4 R180, [R201+0x1800] ;  /* 0x00180000c9b4783b */ /* 0x000eee0000000200 */
[C---:B-----5:R-:W-:Y:S08]  /*70d0*/  HMMA.16816.F32.BF16 R28, R168.reuse, R184, R28 ;  /* 0x000000b8a81c723c */ /* 0x060ff0000004181c */
[----:B------:R-:W-:Y:S01]  /*70e0*/  HMMA.16816.F32.BF16 R32, R168, R186, R32 ;  /* 0x000000baa820723c */ /* 0x000fe20000041820 */
[----:B------:R-:W-:Y:S06]  /*70f0*/  LDSM.16.M88.4 R168, [R203+0x14100] ;  /* 0x01410000cba8783b */ /* 0x000fec0000000200 */
[----:B------:R-:W5:Y:S01]  /*7100*/  LDSM.16.M88.4 R184, [R196+0xa100] ;  /* 0x00a10000c4b8783b */ /* 0x000f620000000200 */
        /* <DEDUP_REMOVED lines=8> */
[----:B------:R-:W-:Y:S07]  /*7190*/  LDSM.16.M88.4 R192, [R219] ;  /* 0x00000000dbc0783b */ /* 0x000fee0000000200 */
[C---:B---3--:R-:W-:Y:S08]  /*71a0*/  HMMA.16816.F32.BF16 R28, R172.reuse, R180, R28 ;  /* 0x000000b4ac1c723c */ /* 0x048ff0000004181c */
[----:B------:R-:W-:Y:S01]  /*71b0*/  HMMA.16816.F32.BF16 R32, R172, R182, R32 ;  /* 0x000000b6ac20723c */ /* 0x000fe20000041820 */
[----:B------:R-:W3:Y:S06]  /*71c0*/  LDSM.16.M88.4 R172, [R196+0xb900] ;  /* 0x00b90000c4ac783b */ /* 0x000eec0000000200 */
[----:B------:R-:W3:Y:S01]  /*71d0*/  LDSM.16.M88.4 R180, [R204+0x14100] ;  /* 0x01410000ccb4783b */ /* 0x000ee20000000200 */
[C---:B-----5:R-:W-:Y:S08]  /*71e0*/  HMMA.16816.F32.BF16 R4, R168.reuse, R184, R4 ;  /* 0x000000b8a804723c */ /* 0x060ff00000041804 */
[C---:B------:R-:W-:Y:S01]  /*71f0*/  HMMA.16816.F32.BF16 R8, R168.reuse, R186, R8 ;  /* 0x000000baa808723c */ /* 0x040fe20000041808 */
[----:B------:R-:W5:Y:S07]  /*7200*/  LDSM.16.M88.4 R184, [R218] ;  /* 0x00000000dab8783b */ /* 0x000f6e0000000200 */
[C---:B-1----:R-:W-:Y:S08]  /*7210*/  HMMA.16816.F32.BF16 R12, R168.reuse, R176, R12 ;  /* 0x000000b0a80c723c */ /* 0x042ff0000004180c */
[C---:B------:R-:W-:Y:S01]  /*7220*/  HMMA.16816.F32.BF16 R16, R168.reuse, R178, R16 ;  /* 0x000000b2a810723c */ /* 0x040fe20000041810 */
[----:B------:R-:W-:Y:S07]  /*7230*/  LDSM.16.M88.4 R176, [R206+0x14100] ;  /* 0x01410000ceb0783b */ /* 0x000fee0000000200 */
[C---:B------:R-:W-:Y:S08]  /*7240*/  HMMA.16816.F32.BF16 R20, R168.reuse, R188, R20 ;  /* 0x000000bca814723c */ /* 0x040ff00000041814 */
[C---:B------:R-:W-:Y:S01]  /*7250*/  HMMA.16816.F32.BF16 R24, R168.reuse, R190, R24 ;  /* 0x000000bea818723c */ /* 0x040fe20000041818 */
[----:B------:R-:W-:Y:S07]  /*7260*/  LDSM.16.M88.4 R188, [R202+0xa100] ;  /* 0x00a10000cabc783b */ /* 0x000fee0000000200 */
[C---:B---3--:R-:W-:Y:S08]  /*7270*/  HMMA.16816.F32.BF16 R28, R168.reuse, R172, R28 ;  /* 0x000000aca81c723c */ /* 0x048ff0000004181c */
[----:B------:R-:W-:Y:S01]  /*7280*/  HMMA.16816.F32.BF16 R32, R168, R174, R32 ;  /* 0x000000aea820723c */ /* 0x000fe20000041820 */
[----:B------:R-:W1:Y:S06]  /*7290*/  LDSM.16.M88.4 R168, [R217] ;  /* 0x00000000d9a8783b */ /* 0x000e6c0000000200 */
[----:B------:R-:W3:Y:S01]  /*72a0*/  LDSM.16.M88.4 R172, [R216] ;  /* 0x00000000d8ac783b */ /* 0x000ee20000000200 */
[C---:B------:R-:W-:Y:S08]  /*72b0*/  HMMA.16816.F32.BF16 R4, R180.reuse, R192, R4 ;  /* 0x000000c0b404723c */ /* 0x040ff00000041804 */
[C---:B------:R-:W-:Y:S01]  /*72c0*/  HMMA.16816.F32.BF16 R8, R180.reuse, R194, R8 ;  /* 0x000000c2b408723c */ /* 0x040fe20000041808 */
[----:B------:R-:W2:Y:S07]  /*72d0*/  LDSM.16.M88.4 R192, [R202+0xa900] ;  /* 0x00a90000cac0783b */ /* 0x000eae0000000200 */
[C---:B-----5:R-:W-:Y:S08]  /*72e0*/  HMMA.16816.F32.BF16 R12, R180.reuse, R184, R12 ;  /* 0x000000b8b40c723c */ /* 0x060ff0000004180c */
[C---:B------:R-:W-:Y:S01]  /*72f0*/  HMMA.16816.F32.BF16 R16, R180.reuse, R186, R16 ;  /* 0x000000bab410723c */ /* 0x040fe20000041810 */
[----:B------:R-:W5:Y:S07]  /*7300*/  LDSM.16.M88.4 R184, [R202+0xb100] ;  /* 0x00b10000cab8783b */ /* 0x000f6e0000000200 */
[C---:B-1----:R-:W-:Y:S08]  /*7310*/  HMMA.16816.F32.BF16 R20, R180.reuse, R168, R20 ;  /* 0x000000a8b414723c */ /* 0x042ff00000041814 */
[C---:B------:R-:W-:Y:S01]  /*7320*/  HMMA.16816.F32.BF16 R24, R180.reuse, R170, R24 ;  /* 0x000000aab418723c */ /* 0x040fe20000041818 */
[----:B------:R-:W1:Y:S07]  /*7330*/  LDSM.16.M88.4 R168, [R202+0xb900] ;  /* 0x00b90000caa8783b */ /* 0x000e6e0000000200 */
[C---:B---3--:R-:W-:Y:S08]  /*7340*/  HMMA.16816.F32.BF16 R28, R180.reuse, R172, R28 ;  /* 0x000000acb41c723c */ /* 0x048ff0000004181c */
[----:B------:R-:W-:Y:S01]  /*7350*/  HMMA.16816.F32.BF16 R32, R180, R174, R32 ;  /* 0x000000aeb420723c */ /* 0x000fe20000041820 */
[----:B------:R-:W-:Y:S06]  /*7360*/  LDSM.16.M88.4 R172, [R205+0x14100] ;  /* 0x01410000cdac783b */ /* 0x000fec0000000200 */
[----:B------:R-:W3:Y:S01]  /*7370*/  LDSM.16.M88.4 R180, [R201+0x2000] ;  /* 0x00200000c9b4783b */ /* 0x000ee20000000200 */
[C---:B------:R-:W-:Y:S08]  /*7380*/  HMMA.16816.F32.BF16 R4, R176.reuse, R188, R4 ;  /* 0x000000bcb004723c */ /* 0x040ff00000041804 */
[C---:B------:R-:W-:Y:S01]  /*7390*/  HMMA.16816.F32.BF16 R8, R176.reuse, R190, R8 ;  /* 0x000000beb008723c */ /* 0x040fe20000041808 */
[----:B------:R-:W3:Y:S07]  /*73a0*/  LDSM.16.M88.4 R188, [R201+0x2800] ;  /* 0x00280000c9bc783b */ /* 0x000eee0000000200 */
[C---:B--2---:R-:W-:Y:S08]  /*73b0*/  HMMA.16816.F32.BF16 R12, R176.reuse, R192, R12 ;  /* 0x000000c0b00c723c */ /* 0x044ff0000004180c */
[C---:B------:R-:W-:Y:S01]  /*73c0*/  HMMA.16816.F32.BF16 R16, R176.reuse, R194, R16 ;  /* 0x000000c2b010723c */ /* 0x040fe20000041810 */
[----:B------:R-:W2:Y:S07]  /*73d0*/  LDSM.16.M88.4 R192, [R201+0x3000] ;  /* 0x00300000c9c0783b */ /* 0x000eae0000000200 */
[C---:B-----5:R-:W-:Y:S08]  /*73e0*/  HMMA.16816.F32.BF16 R20, R176.reuse, R184, R20 ;  /* 0x000000b8b014723c */ /* 0x060ff00000041814 */
[C---:B------:R-:W-:Y:S01]  /*73f0*/  HMMA.16816.F32.BF16 R24, R176.reuse, R186, R24 ;  /* 0x000000bab018723c */ /* 0x040fe20000041818 */
[----:B------:R-:W5:Y:S07]  /*7400*/  LDSM.16.M88.4 R184, [R201+0x3800] ;  /* 0x00380000c9b8783b */ /* 0x000f6e0000000200 */
[C---:B-1----:R-:W-:Y:S08]  /*7410*/  HMMA.16816.F32.BF16 R28, R176.reuse, R168, R28 ;  /* 0x000000a8b01c723c */ /* 0x042ff0000004181c */
[----:B------:R-:W-:Y:S01]  /*7420*/  HMMA.16816.F32.BF16 R32, R176, R170, R32 ;  /* 0x000000aab020723c */ /* 0x000fe20000041820 */
[----:B------:R-:W-:Y:S06]  /*7430*/  LDSM.16.M88.4 R168, [R203+0x18100] ;  /* 0x01810000cba8783b */ /* 0x000fec0000000200 */
[----:B------:R-:W1:Y:S01]  /*7440*/  LDSM.16.M88.4 R176, [R196+0xc100] ;  /* 0x00c10000c4b0783b */ /* 0x000e620000000200 */
[C---:B---3--:R-:W-:Y:S08]  /*7450*/  HMMA.16816.F32.BF16 R4, R172.reuse, R180, R4 ;  /* 0x000000b4ac04723c */ /* 0x048ff00000041804 */
[C---:B------:R-:W-:Y:S01]  /*7460*/  HMMA.16816.F32.BF16 R8, R172.reuse, R182, R8 ;  /* 0x000000b6ac08723c */ /* 0x040fe20000041808 */
[----:B------:R-:W3:Y:S07]  /*7470*/  LDSM.16.M88.4 R180, [R196+0xc900] ;  /* 0x00c90000c4b4783b */ /* 0x000eee0000000200 */
[C---:B------:R-:W-:Y:S08]  /*7480*/  HMMA.16816.F32.BF16 R12, R172.reuse, R188, R12 ;  /* 0x000000bcac0c723c */ /* 0x040ff0000004180c */
[C---:B------:R-:W-:Y:S01]  /*7490*/  HMMA.16816.F32.BF16 R16, R172.reuse, R190, R16 ;  /* 0x000000beac10723c */ /* 0x040fe20000041810 */
[----:B------:R-:W3:Y:S07]  /*74a0*/  LDSM.16.M88.4 R188, [R196+0xd100] ;  /* 0x00d10000c4bc783b */ /* 0x000eee0000000200 */
[C---:B--2---:R-:W-:Y:S08]  /*74b0*/  HMMA.16816.F32.BF16 R20, R172.reuse, R192, R20 ;  /* 0x000000c0ac14723c */ /* 0x044ff00000041814 */
[C---:B------:R-:W-:Y:S01]  /*74c0*/  HMMA.16816.F32.BF16 R24, R172.reuse, R194, R24 ;  /* 0x000000c2ac18723c */ /* 0x040fe20000041818 */
[----:B------:R-:W2:Y:S07]  /*74d0*/  LDSM.16.M88.4 R192, [R196+0xd900] ;  /* 0x00d90000c4c0783b */ /* 0x000eae0000000200 */
[C---:B-----5:R-:W-:Y:S08]  /*74e0*/  HMMA.16816.F32.BF16 R28, R172.reuse, R184, R28 ;  /* 0x000000b8ac1c723c */ /* 0x060ff0000004181c */
[----:B------:R-:W-:Y:S01]  /*74f0*/  HMMA.16816.F32.BF16 R32, R172, R186, R32 ;  /* 0x000000baac20723c */ /* 0x000fe20000041820 */
[----:B------:R-:W-:Y:S06]  /*7500*/  LDSM.16.M88.4 R172, [R204+0x18100] ;  /* 0x01810000ccac783b */ /* 0x000fec0000000200 */
[----:B------:R-:W5:Y:S01]  /*7510*/  LDSM.16.M88.4 R184, [R215] ;  /* 0x00000000d7b8783b */ /* 0x000f620000000200 */
[C---:B-1----:R-:W-:Y:S08]  /*7520*/  HMMA.16816.F32.BF16 R4, R168.reuse, R176, R4 ;  /* 0x000000b0a804723c */ /* 0x042ff00000041804 */
[C---:B------:R-:W-:Y:S01]  /*7530*/  HMMA.16816.F32.BF16 R8, R168.reuse, R178, R8 ;  /* 0x000000b2a808723c */ /* 0x040fe20000041808 */
[----:B------:R-:W1:Y:S07]  /*7540*/  LDSM.16.M88.4 R176, [R214] ;  /* 0x00000000d6b0783b */ /* 0x000e6e0000000200 */
[C---:B---3--:R-:W-:Y:S08]  /*7550*/  HMMA.16816.F32.BF16 R12, R168.reuse, R180, R12 ;  /* 0x000000b4a80c723c */ /* 0x048ff0000004180c */
[C---:B------:R-:W-:Y:S01]  /*7560*/  HMMA.16816.F32.BF16 R16, R168.reuse, R182, R16 ;  /* 0x000000b6a810723c */ /* 0x040fe20000041810 */
[----:B------:R-:W3:Y:S07]  /*7570*/  LDSM.16.M88.4 R180, [R213] ;  /* 0x00000000d5b4783b */ /* 0x000eee0000000200 */
[C---:B------:R-:W-:Y:S08]  /*7580*/  HMMA.16816.F32.BF16 R20, R168.reuse, R188, R20 ;  /* 0x000000bca814723c */ /* 0x040ff00000041814 */
[C---:B------:R-:W-:Y:S01]  /*7590*/  HMMA.16816.F32.BF16 R24, R168.reuse, R190, R24 ;  /* 0x000000bea818723c */ /* 0x040fe20000041818 */
[----:B------:R-:W-:Y:S07]  /*75a0*/  LDSM.16.M88.4 R188, [R206+0x18100] ;  /* 0x01810000cebc783b */ /* 0x000fee0000000200 */
[C---:B--2---:R-:W-:Y:S08]  /*75b0*/  HMMA.16816.F32.BF16 R28, R168.reuse, R192, R28 ;  /* 0x000000c0a81c723c */ /* 0x044ff0000004181c */
[----:B------:R-:W-:Y:S01]  /*75c0*/  HMMA.16816.F32.BF16 R32, R168, R194, R32 ;  /* 0x000000c2a820723c */ /* 0x000fe20000041820 */
[----:B------:R-:W2:Y:S06]  /*75d0*/  LDSM.16.M88.4 R168, [R212] ;  /* 0x00000000d4a8783b */ /* 0x000eac0000000200 */
[----:B------:R-:W2:Y:S01]  /*75e0*/  LDSM.16.M88.4 R192, [R202+0xc100] ;  /* 0x00c10000cac0783b */ /* 0x000ea20000000200 */
[C---:B-----5:R-:W-:Y:S08]  /*75f0*/  HMMA.16816.F32.BF16 R4, R172.reuse, R184, R4 ;  /* 0x000000b8ac04723c */ /* 0x060ff00000041804 */
[C---:B------:R-:W-:Y:S01]  /*7600*/  HMMA.16816.F32.BF16 R8, R172.reuse, R186, R8 ;  /* 0x000000baac08723c */ /* 0x040fe20000041808 */
[----:B------:R-:W5:Y:S07]  /*7610*/  LDSM.16.M88.4 R184, [R202+0xc900] ;  /* 0x00c90000cab8783b */ /* 0x000f6e0000000200 */
[C---:B-1----:R-:W-:Y:S08]  /*7620*/  HMMA.16816.F32.BF16 R12, R172.reuse, R176, R12 ;  /* 0x000000b0ac0c723c */ /* 0x042ff0000004180c */
[C---:B------:R-:W-:Y:S01]  /*7630*/  HMMA.16816.F32.BF16 R16, R172.reuse, R178, R16 ;  /* 0x000000b2ac10723c */ /* 0x040fe20000041810 */
[----:B------:R-:W-:Y:S07]  /*7640*/  LDSM.16.M88.4 R176, [R205+0x18100] ;  /* 0x01810000cdb0783b */ /* 0x000fee0000000200 */
[C---:B---3--:R-:W-:Y:S08]  /*7650*/  HMMA.16816.F32.BF16 R20, R172.reuse, R180, R20 ;  /* 0x000000b4ac14723c */ /* 0x048ff00000041814 */
[C---:B------:R-:W-:Y:S01]  /*7660*/  HMMA.16816.F32.BF16 R24, R172.reuse, R182, R24 ;  /* 0x000000b6ac18723c */ /* 0x040fe20000041818 */
[----:B------:R-:W-:Y:S07]  /*7670*/  LDSM.16.M88.4 R180, [R201+0x4000] ;  /* 0x00400000c9b4783b */ /* 0x000fee0000000200 */
[C---:B--2---:R-:W-:Y:S08]  /*7680*/  HMMA.16816.F32.BF16 R28, R172.reuse, R168, R28 ;  /* 0x000000a8ac1c723c */ /* 0x044ff0000004181c */
[----:B------:R-:W-:Y:S01]  /*7690*/  HMMA.16816.F32.BF16 R32, R172, R170, R32 ;  /* 0x000000aaac20723c */ /* 0x000fe20000041820 */
[----:B------:R-:W1:Y:S06]  /*76a0*/  LDSM.16.M88.4 R168, [R202+0xd100] ;  /* 0x00d10000caa8783b */ /* 0x000e6c0000000200 */
[----:B------:R-:W2:Y:S01]  /*76b0*/  LDSM.16.M88.4 R172, [R202+0xd900] ;  /* 0x00d90000caac783b */ /* 0x000ea20000000200 */
[C---:B------:R-:W-:Y:S08]  /*76c0*/  HMMA.16816.F32.BF16 R4, R188.reuse, R192, R4 ;  /* 0x000000c0bc04723c */ /* 0x040ff00000041804 */
[C---:B------:R-:W-:Y:S01]  /*76d0*/  HMMA.16816.F32.BF16 R8, R188.reuse, R194, R8 ;  /* 0x000000c2bc08723c */ /* 0x040fe20000041808 */
[----:B------:R-:W3:Y:S07]  /*76e0*/  LDSM.16.M88.4 R192, [R201+0x4800] ;  /* 0x00480000c9c0783b */ /* 0x000eee0000000200 */
[C---:B-----5:R-:W-:Y:S08]  /*76f0*/  HMMA.16816.F32.BF16 R12, R188.reuse, R184, R12 ;  /* 0x000000b8bc0c723c */ /* 0x060ff0000004180c */
[C---:B------:R-:W-:Y:S01]  /*7700*/  HMMA.16816.F32.BF16 R16, R188.reuse, R186, R16 ;  /* 0x000000babc10723c */ /* 0x040fe20000041810 */
[----:B------:R-:W5:Y:S07]  /*7710*/  LDSM.16.M88.4 R184, [R201+0x5000] ;  /* 0x00500000c9b8783b */ /* 0x000f6e0000000200 */
[C---:B-1----:R-:W-:Y:S08]  /*7720*/  HMMA.16816.F32.BF16 R20, R188.reuse, R168, R20 ;  /* 0x000000a8bc14723c */ /* 0x042ff00000041814 */
[C---:B------:R-:W-:Y:S01]  /*7730*/  HMMA.16816.F32.BF16 R24, R188.reuse, R170, R24 ;  /* 0x000000aabc18723c */ /* 0x040fe20000041818 */
[----:B------:R-:W1:Y:S07]  /*7740*/  LDSM.16.M88.4 R168, [R201+0x5800] ;  /* 0x00580000c9a8783b */ /* 0x000e6e0000000200 */
[C---:B--2---:R-:W-:Y:S08]  /*7750*/  HMMA.16816.F32.BF16 R28, R188.reuse, R172, R28 ;  /* 0x000000acbc1c723c */ /* 0x044ff0000004181c */
[----:B------:R-:W-:Y:S01]  /*7760*/  HMMA.16816.F32.BF16 R32, R188, R174, R32 ;  /* 0x000000aebc20723c */ /* 0x000fe20000041820 */
[----:B------:R-:W-:Y:S06]  /*7770*/  LDSM.16.M88.4 R172, [R203+0x1c100] ;  /* 0x01c10000cbac783b */ /* 0x000fec0000000200 */
[----:B------:R-:W-:Y:S01]  /*7780*/  LDSM.16.M88.4 R188, [R196+0xe900] ;  /* 0x00e90000c4bc783b */ /* 0x000fe20000000200 */
[C---:B------:R-:W-:Y:S08]  /*7790*/  HMMA.16816.F32.BF16 R4, R176.reuse, R180, R4 ;  /* 0x000000b4b004723c */ /* 0x040ff00000041804 */
[C---:B------:R-:W-:Y:S01]  /*77a0*/  HMMA.16816.F32.BF16 R8, R176.reuse, R182, R8 ;  /* 0x000000b6b008723c */ /* 0x040fe20000041808 */
[----:B------:R-:W2:Y:S07]  /*77b0*/  LDSM.16.M88.4 R180, [R196+0xe100] ;  /* 0x00e10000c4b4783b */ /* 0x000eae0000000200 */
[C---:B---3--:R-:W-:Y:S08]  /*77c0*/  HMMA.16816.F32.BF16 R12, R176.reuse, R192, R12 ;  /* 0x000000c0b00c723c */ /* 0x048ff0000004180c */
[C---:B------:R-:W-:Y:S01]  /*77d0*/  HMMA.16816.F32.BF16 R16, R176.reuse, R194, R16 ;  /* 0x000000c2b010723c */ /* 0x040fe20000041810 */
[----:B------:R-:W3:Y:S07]  /*77e0*/  LDSM.16.M88.4 R192, [R196+0xf100] ;  /* 0x00f10000c4c0783b */ /* 0x000eee0000000200 */
[C---:B-----5:R-:W-:Y:S08]  /*77f0*/  HMMA.16816.F32.BF16 R20, R176.reuse, R184, R20 ;  /* 0x000000b8b014723c */ /* 0x060ff00000041814 */
[C---:B------:R-:W-:Y:S01]  /*7800*/  HMMA.16816.F32.BF16 R24, R176.reuse, R186, R24 ;  /* 0x000000bab018723c */ /* 0x040fe20000041818 */
[----:B------:R-:W5:Y:S07]  /*7810*/  LDSM.16.M88.4 R184, [R196+0xf900] ;  /* 0x00f90000c4b8783b */ /* 0x000f6e0000000200 */
[C---:B-1----:R-:W-:Y:S08]  /*7820*/  HMMA.16816.F32.BF16 R28, R176.reuse, R168, R28 ;  /* 0x000000a8b01c723c */ /* 0x042ff0000004181c */
[----:B------:R-:W-:Y:S01]  /*7830*/  HMMA.16816.F32.BF16 R32, R176, R170, R32 ;  /* 0x000000aab020723c */ /* 0x000fe20000041820 */
[----:B------:R-:W-:Y:S06]  /*7840*/  LDSM.16.M88.4 R168, [R204+0x1c100] ;  /* 0x01c10000cca8783b */ /* 0x000fec0000000200 */
[----:B------:R-:W1:Y:S01]  /*7850*/  LDSM.16.M88.4 R176, [R211] ;  /* 0x00000000d3b0783b */ /* 0x000e620000000200 */
[C---:B--2---:R-:W-:Y:S08]  /*7860*/  HMMA.16816.F32.BF16 R4, R172.reuse, R180, R4 ;  /* 0x000000b4ac04723c */ /* 0x044ff00000041804 */
[C---:B------:R-:W-:Y:S01]  /*7870*/  HMMA.16816.F32.BF16 R8, R172.reuse, R182, R8 ;  /* 0x000000b6ac08723c */ /* 0x040fe20000041808 */
[----:B------:R-:W2:Y:S07]  /*7880*/  LDSM.16.M88.4 R180, [R210] ;  /* 0x00000000d2b4783b */ /* 0x000eae0000000200 */
[C---:B------:R-:W-:Y:S08]  /*7890*/  HMMA.16816.F32.BF16 R12, R172.reuse, R188, R12 ;  /* 0x000000bcac0c723c */ /* 0x040ff0000004180c */
[C---:B------:R-:W-:Y:S01]  /*78a0*/  HMMA.16816.F32.BF16 R16, R172.reuse, R190, R16 ;  /* 0x000000beac10723c */ /* 0x040fe20000041810 */
[----:B------:R-:W2:Y:S07]  /*78b0*/  LDSM.16.M88.4 R188, [R209] ;  /* 0x00000000d1bc783b */ /* 0x000eae0000000200 */
[C---:B---3--:R-:W-:Y:S08]  /*78c0*/  HMMA.16816.F32.BF16 R20, R172.reuse, R192, R20 ;  /* 0x000000c0ac14723c */ /* 0x048ff00000041814 */
[C---:B------:R-:W-:Y:S01]  /*78d0*/  HMMA.16816.F32.BF16 R24, R172.reuse, R194, R24 ;  /* 0x000000c2ac18723c */ /* 0x040fe20000041818 */
[----:B------:R-:W3:Y:S07]  /*78e0*/  LDSM.16.M88.4 R192, [R208] ;  /* 0x00000000d0c0783b */ /* 0x000eee0000000200 */
[C---:B-----5:R-:W-:Y:S08]  /*78f0*/  HMMA.16816.F32.BF16 R28, R172.reuse, R184, R28 ;  /* 0x000000b8ac1c723c */ /* 0x060ff0000004181c */
[----:B------:R-:W-:Y:S01]  /*7900*/  HMMA.16816.F32.BF16 R32, R172, R186, R32 ;  /* 0x000000baac20723c */ /* 0x000fe20000041820 */
[----:B------:R-:W-:Y:S06]  /*7910*/  LDSM.16.M88.4 R172, [R206+0x1c100] ;  /* 0x01c10000ceac783b */ /* 0x000fec0000000200 */
[----:B------:R-:W5:Y:S01]  /*7920*/  LDSM.16.M88.4 R184, [R202+0xe100] ;  /* 0x00e10000cab8783b */ /* 0x000f620000000200 */
[C---:B-1----:R-:W-:Y:S08]  /*7930*/  HMMA.16816.F32.BF16 R4, R168.reuse, R176, R4 ;  /* 0x000000b0a804723c */ /* 0x042ff00000041804 */
[C---:B------:R-:W-:Y:S01]  /*7940*/  HMMA.16816.F32.BF16 R8, R168.reuse, R178, R8 ;  /* 0x000000b2a808723c */ /* 0x040fe20000041808 */
[----:B------:R-:W1:Y:S07]  /*7950*/  LDSM.16.M88.4 R176, [R202+0xe900] ;  /* 0x00e90000cab0783b */ /* 0x000e6e0000000200 */
[C---:B--2---:R-:W-:Y:S08]  /*7960*/  HMMA.16816.F32.BF16 R12, R168.reuse, R180, R12 ;  /* 0x000000b4a80c723c */ /* 0x044ff0000004180c */
[C---:B------:R-:W-:Y:S01]  /*7970*/  HMMA.16816.F32.BF16 R16, R168.reuse, R182, R16 ;  /* 0x000000b6a810723c */ /* 0x040fe20000041810 */
[----:B------:R-:W2:Y:S07]  /*7980*/  LDSM.16.M88.4 R180, [R202+0xf100] ;  /* 0x00f10000cab4783b */ /* 0x000eae0000000200 */
[C---:B------:R-:W-:Y:S08]  /*7990*/  HMMA.16816.F32.BF16 R20, R168.reuse, R188, R20 ;  /* 0x000000bca814723c */ /* 0x040ff00000041814 */
[C---:B------:R-:W-:Y:S01]  /*79a0*/  HMMA.16816.F32.BF16 R24, R168.reuse, R190, R24 ;  /* 0x000000bea818723c */ /* 0x040fe20000041818 */
[----:B------:R-:W-:Y:S07]  /*79b0*/  LDSM.16.M88.4 R188, [R205+0x1c100] ;  /* 0x01c10000cdbc783b */ /* 0x000fee0000000200 */
[C---:B---3--:R-:W-:Y:S08]  /*79c0*/  HMMA.16816.F32.BF16 R28, R168.reuse, R192, R28 ;  /* 0x000000c0a81c723c */ /* 0x048ff0000004181c */
[----:B------:R-:W-:Y:S01]  /*79d0*/  HMMA.16816.F32.BF16 R32, R168, R194, R32 ;  /* 0x000000c2a820723c */ /* 0x000fe20000041820 */
[----:B------:R-:W3:Y:S06]  /*79e0*/  LDSM.16.M88.4 R168, [R202+0xf900] ;  /* 0x00f90000caa8783b */ /* 0x000eec0000000200 */
[----:B------:R-:W3:Y:S01]  /*79f0*/  LDSM.16.M88.4 R192, [R201+0x6000] ;  /* 0x00600000c9c0783b */ /* 0x000ee20000000200 */
[C---:B-----5:R-:W-:Y:S08]  /*7a00*/  HMMA.16816.F32.BF16 R4, R172.reuse, R184, R4 ;  /* 0x000000b8ac04723c */ /* 0x060ff00000041804 */
[C---:B------:R-:W-:Y:S08]  /*7a10*/  HMMA.16816.F32.BF16 R8, R172.reuse, R186, R8 ;  /* 0x000000baac08723c */ /* 0x040ff00000041808 */
[C---:B-1----:R-:W-:Y:S08]  /*7a20*/  HMMA.16816.F32.BF16 R12, R172.reuse, R176, R12 ;  /* 0x000000b0ac0c723c */ /* 0x042ff0000004180c */
[C---:B------:R-:W-:Y:S08]  /*7a30*/  HMMA.16816.F32.BF16 R16, R172.reuse, R178, R16 ;  /* 0x000000b2ac10723c */ /* 0x040ff00000041810 */
[C---:B--2---:R-:W-:Y:S08]  /*7a40*/  HMMA.16816.F32.BF16 R20, R172.reuse, R180, R20 ;  /* 0x000000b4ac14723c */ /* 0x044ff00000041814 */
[C---:B------:R-:W-:Y:S08]  /*7a50*/  HMMA.16816.F32.BF16 R24, R172.reuse, R182, R24 ;  /* 0x000000b6ac18723c */ /* 0x040ff00000041818 */
[C---:B---3--:R-:W-:Y:S08]  /*7a60*/  HMMA.16816.F32.BF16 R28, R172.reuse, R168, R28 ;  /* 0x000000a8ac1c723c */ /* 0x048ff0000004181c */
[----:B------:R-:W-:Y:S01]  /*7a70*/  HMMA.16816.F32.BF16 R32, R172, R170, R32 ;  /* 0x000000aaac20723c */ /* 0x000fe20000041820 */
[----:B------:R-:W1:Y:S07]  /*7a80*/  LDSM.16.M88.4 R168, [R201+0x6800] ;  /* 0x00680000c9a8783b */ /* 0x000e6e0000000200 */
[C---:B------:R-:W-:Y:S08]  /*7a90*/  HMMA.16816.F32.BF16 R4, R188.reuse, R192, R4 ;  /* 0x000000c0bc04723c */ /* 0x040ff00000041804 */
[C---:B------:R-:W-:Y:S11]  /*7aa0*/  HMMA.16816.F32.BF16 R8, R188.reuse, R194, R8 ;  /* 0x000000c2bc08723c */ /* 0x040ff60000041808 */
[----:B------:R-:W-:Y:S05]  /*7ab0*/  @!UPT UIADD3 URZ, URZ, URZ, URZ ;  /* 0x0000003f3f3ff290 */ /* 0x000fea000fffe03f */
[----:B------:R-:W-:Y:S02]  /*7ac0*/  FMUL.FTZ R4, R4, c[0x0][0x320] ;  /* 0x0000c80004047a20 */ /* 0x000fe40000410000 */
[----:B------:R-:W-:Y:S02]  /*7ad0*/  FMUL.FTZ R5, R5, c[0x0][0x320] ;  /* 0x0000c80005057a20 */ /* 0x000fe40000410000 */
[----:B------:R-:W2:Y:S01]  /*7ae0*/  MUFU.TANH R180, R4 ;  /* 0x0000000400b47308 */ /* 0x000ea20000002400 */
[----:B------:R-:W-:Y:S02]  /*7af0*/  FMUL.FTZ R6, R6, c[0x0][0x320] ;  /* 0x0000c80006067a20 */ /* 0x000fe40000410000 */
[----:B------:R-:W-:Y:S02]  /*7b00*/  FMUL.FTZ R7, R7, c[0x0][0x320] ;  /* 0x0000c80007077a20 */ /* 0x000fe40000410000 */
[----:B------:R-:W-:Y:S01]  /*7b10*/  FMUL.FTZ R8, R8, c[0x0][0x320] ;  /* 0x0000c80008087a20 */ /* 0x000fe20000410000 */
[C---:B-1----:R-:W-:Y:S03]  /*7b20*/  HMMA.16816.F32.BF16 R12, R188.reuse, R168, R12 ;  /* 0x000000a8bc0c723c */ /* 0x042fe6000004180c */
[----:B------:R-:W-:Y:S01]  /*7b30*/  FMUL.FTZ R9, R9, c[0x0][0x320] ;  /* 0x0000c80009097a20 */ /* 0x000fe20000410000 */
[----:B------:R-:W1:Y:S01]  /*7b40*/  MUFU.TANH R179, R5 ;  /* 0x0000000500b37308 */ /* 0x000e620000002400 */
[----:B------:R-:W-:Y:S02]  /*7b50*/  FMUL.FTZ R10, R10, c[0x0][0x320] ;  /* 0x0000c8000a0a7a20 */ /* 0x000fe40000410000 */
[----:B------:R-:W-:Y:S01]  /*7b60*/  FMUL.FTZ R11, R11, c[0x0][0x320] ;  /* 0x0000c8000b0b7a20 */ /* 0x000fe20000410000 */
[C---:B------:R-:W-:Y:S06]  /*7b70*/  HMMA.16816.F32.BF16 R16, R188.reuse, R170, R16 ;  /* 0x000000aabc10723c */ /* 0x040fec0000041810 */
[----:B------:R-:W3:Y:S10]  /*7b80*/  MUFU.TANH R192, R6 ;  /* 0x0000000600c07308 */ /* 0x000ef40000002400 */
[----:B------:R5:W1:Y:S01]  /*7b90*/  MUFU.TANH R193, R7 ;  /* 0x0000000700c17308 */ /* 0x000a620000002400 */
[----:B------:R-:W-:Y:S02]  /*7ba0*/  FMUL.FTZ R14, R14, c[0x0][0x320] ;  /* 0x0000c8000e0e7a20 */ /* 0x000fe40000410000 */
[----:B------:R-:W-:Y:S02]  /*7bb0*/  FMUL.FTZ R15, R15, c[0x0][0x320] ;  /* 0x0000c8000f0f7a20 */ /* 0x000fe40000410000 */
[----:B------:R-:W-:Y:S02]  /*7bc0*/  FMUL.FTZ R12, R12, c[0x0][0x320] ;  /* 0x0000c8000c0c7a20 */ /* 0x000fe40000410000 */
[----:B------:R-:W-:Y:S02]  /*7bd0*/  FMUL.FTZ R13, R13, c[0x0][0x320] ;  /* 0x0000c8000d0d7a20 */ /* 0x000fe40000410000 */
[----:B------:R-:W-:Y:S01]  /*7be0*/  FMUL.FTZ R16, R16, c[0x0][0x320] ;  /* 0x0000c80010107a20 */ /* 0x000fe20000410000 */
[----:B------:R-:W1:Y:S01]  /*7bf0*/  MUFU.TANH R184, R14 ;  /* 0x0000000e00b87308 */ /* 0x000e620000002400 */
[----:B------:R-:W-:Y:S02]  /*7c00*/  FMUL.FTZ R18, R18, c[0x0][0x320] ;  /* 0x0000c80012127a20 */ /* 0x000fe40000410000 */
[----:B------:R-:W-:Y:S02]  /*7c10*/  FMUL.FTZ R17, R17, c[0x0][0x320] ;  /* 0x0000c80011117a20 */ /* 0x000fe40000410000 */
[----:B------:R-:W-:Y:S05]  /*7c20*/  FMUL.FTZ R19, R19, c[0x0][0x320] ;  /* 0x0000c80013137a20 */ /* 0x000fea0000410000 */
[----:B------:R-:W1:Y:S01]  /*7c30*/  MUFU.TANH R177, R8 ;  /* 0x0000000800b17308 */ /* 0x000e620000002400 */
[----:B-----5:R-:W5:Y:S09]  /*7c40*/  LDSM.16.M88.4 R4, [R201+0x7000] ;  /* 0x00700000c904783b */ /* 0x020f720000000200 */
[----:B------:R-:W1:Y:S10]  /*7c50*/  MUFU.TANH R171, R16 ;  /* 0x0000001000ab7308 */ /* 0x000e740000002400 */
[----:B------:R-:W1:Y:S10]  /*7c60*/  MUFU.TANH R176, R9 ;  /* 0x0000000900b07308 */ /* 0x000e740000002400 */
[----:B------:R-:W1:Y:S10]  /*7c70*/  MUFU.TANH R182, R18 ;  /* 0x0000001200b67308 */ /* 0x000e740000002400 */
[----:B------:R-:W1:Y:S01]  /*7c80*/  MUFU.TANH R186, R10 ;  /* 0x0000000a00ba7308 */ /* 0x000e620000002400 */
[C---:B-----5:R-:W-:Y:S09]  /*7c90*/  HMMA.16816.F32.BF16 R20, R188.reuse, R4, R20 ;  /* 0x00000004bc14723c */ /* 0x060ff20000041814 */
[----:B------:R-:W1:Y:S03]  /*7ca0*/  MUFU.TANH R170, R17 ;  /* 0x0000001100aa7308 */ /* 0x000e660000002400 */
[----:B------:R-:W-:Y:S01]  /*7cb0*/  @P6 SHF.R.S32.HI R4, RZ, 0x1f, R0 ;  /* 0x0000001fff046819 */ /* 0x000fe20000011400 */
[C---:B------:R-:W-:Y:S04]  /*7cc0*/  HMMA.16816.F32.BF16 R24, R188.reuse, R6, R24 ;  /* 0x00000006bc18723c */ /* 0x040fe80000041818 */
[----:B------:R-:W-:Y:S02]  /*7cd0*/  @P6 IMAD R4, R4, c[0x0][0x1e0], RZ ;  /* 0x0000780004046a24 */ /* 0x000fe400078e02ff */
[----:B------:R5:W1:Y:S02]  /*7ce0*/  MUFU.TANH R187, R11 ;  /* 0x0000000b00bb7308 */ /* 0x000a640000002400 */
[----:B------:R-:W-:Y:S04]  /*7cf0*/  @P6 IMAD R4, R0, c[0x0][0x1e4], R4 ;  /* 0x0000790000046a24 */ /* 0x000fe800078e0204 */
[----:B------:R-:W-:Y:S02]  /*7d00*/  @P6 IMAD.SHL.U32 R0, R2, 0x40, RZ ;  /* 0x0000004002006824 */ /* 0x000fe400078e00ff */
[----:B------:R-:W-:Y:S02]  /*7d10*/  @P6 IMAD.IADD R3, R3, 0x1, R4 ;  /* 0x0000000103036824 */ /* 0x000fe400078e0204 */
[----:B------:R-:W-:Y:S01]  /*7d20*/  FMUL.FTZ R20, R20, c[0x0][0x320] ;  /* 0x0000c80014147a20 */ /* 0x000fe20000410000 */
[----:B------:R-:W-:Y:S01]  /*7d30*/  @P6 IADD3 R4, P0, R0, R228, RZ ;  /* 0x000000e400046210 */ /* 0x000fe20007f1e0ff */
[----:B------:R-:W1:Y:S01]  /*7d40*/  MUFU.TANH R183, R19 ;  /* 0x0000001300b77308 */ /* 0x000e620000002400 */
[----:B------:R-:W-:Y:S01]  /*7d50*/  FMUL.FTZ R21, R21, c[0x0][0x320] ;  /* 0x0000c80015157a20 */ /* 0x000fe20000410000 */
[----:B------:R-:W-:Y:S01]  /*7d60*/  @P6 SHF.L.U64.HI R2, R2, 0x6, R3 ;  /* 0x0000000602026819 */ /* 0x000fe20000010203 */
[----:B------:R-:W-:Y:S02]  /*7d70*/  FMUL.FTZ R23, R23, c[0x0][0x320] ;  /* 0x0000c80017177a20 */ /* 0x000fe40000410000 */
[----:B------:R-:W-:Y:S02]  /*7d80*/  FMUL.FTZ R22, R22, c[0x0][0x320] ;  /* 0x0000c80016167a20 */ /* 0x000fe40000410000 */
[----:B----4-:R-:W-:Y:S01]  /*7d90*/  @P6 IMAD.X R5, R2, 0x1, R227, P0 ;  /* 0x0000000102056824 */ /* 0x010fe200000e06e3 */
[----:B------:R-:W-:Y:S01]  /*7da0*/  @P6 IADD3 R3, P0, R0, R246, RZ ;  /* 0x000000f600036210 */ /* 0x000fe20007f1e0ff */
[----:B------:R-:W-:Y:S01]  /*7db0*/  FMUL.FTZ R24, R24, c[0x0][0x320] ;  /* 0x0000c80018187a20 */ /* 0x000fe20000410000 */
[----:B------:R4:W1:Y:S01]  /*7dc0*/  MUFU.TANH R169, R20 ;  /* 0x0000001400a97308 */ /* 0x0008620000002400 */
[----:B------:R-:W-:Y:S02]  /*7dd0*/  FMUL.FTZ R26, R26, c[0x0][0x320] ;  /* 0x0000c8001a1a7a20 */ /* 0x000fe40000410000 */
[----:B------:R-:W-:Y:S01]  /*7de0*/  FMUL.FTZ R27, R27, c[0x0][0x320] ;  /* 0x0000c8001b1b7a20 */ /* 0x000fe20000410000 */
[----:B-----5:R-:W5:Y:S01]  /*7df0*/  LDSM.16.M88.4 R8, [R201+0x7800] ;  /* 0x00780000c908783b */ /* 0x020f620000000200 */
[----:B------:R-:W-:Y:S04]  /*7e00*/  DEPBAR.LE SB0, 0x0 ;  /* 0x000080000000791a */ /* 0x000fe80000000000 */
[----:B------:R-:W-:Y:S01]  /*7e10*/  FMUL.FTZ R25, R25, c[0x0][0x320] ;  /* 0x0000c80019197a20 */ /* 0x000fe20000410000 */
[----:B------:R1:W1:Y:S01]  /*7e20*/  MUFU.TANH R168, R21 ;  /* 0x0000001500a87308 */ /* 0x0002620000002400 */
[----:B------:R-:W-:Y:S09]  /*7e30*/  BAR.SYNC.DEFER_BLOCKING 0x0 ;  /* 0x0000000000007b1d */ /* 0x000ff20000010000 */
[----:B------:R2:W2:Y:S01]  /*7e40*/  MUFU.TANH R185, R15 ;  /* 0x0000000f00b97308 */ /* 0x0004a20000002400 */
[C---:B----4-:R-:W-:Y:S09]  /*7e50*/  @P6 LEA R20, P5, R4.reuse, c[0x0][0x1c8], 0x1 ;  /* 0x0000720004146a11 */ /* 0x050ff200078a08ff */
[----:B------:R-:W4:Y:S01]  /*7e60*/  MUFU.TANH R173, R12 ;  /* 0x0000000c00ad7308 */ /* 0x000f220000002400 */
[----:B-1----:R-:W-:Y:S01]  /*7e70*/  @P6 LEA.HI.X R21, R4, c[0x0][0x1cc], R5, 0x1, P5 ;  /* 0x0000730004156a11 */ /* 0x002fe200028f0c05 */
[----:B------:R-:W-:Y:S01]  /*7e80*/  @P6 IMAD.X R5, R2, 0x1, R245, P0 ;  /* 0x0000000102056824 */ /* 0x000fe200000e06f5 */
[----:B------:R-:W-:Y:S02]  /*7e90*/  @P6 IADD3 R4, P5, R0, R244, RZ ;  /* 0x000000f400046210 */ /* 0x000fe40007fbe0ff */
[C---:B------:R-:W-:Y:S01]  /*7ea0*/  @P6 LEA R16, P0, R3.reuse, c[0x0][0x1c8], 0x1 ;  /* 0x0000720003106a11 */ /* 0x040fe200078008ff */
[----:B------:R-:W-:Y:S01]  /*7eb0*/  @!PT LDS RZ, [RZ] ;  /* 0x00000000fffff984 */ /* 0x000fe20000000800 */
[----:B------:R-:W-:Y:S01]  /*7ec0*/  @!PT LDS RZ, [RZ] ;  /* 0x00000000fffff984 */ /* 0x000fe20000000800 */
[----:B------:R-:W-:Y:S01]  /*7ed0*/  @!PT LDS RZ, [RZ] ;  /* 0x00000000fffff984 */ /* 0x000fe20000000800 */
[----:B------:R1:W-:Y:S04]  /*7ee0*/  @P6 LDGSTS.E.BYPASS.LTC128B.128 [R225+0x8100], [R20.64], !P4 ;  /* 0x0810000014e16fae */ /* 0x0003e8000e101d4c */
[----:B------:R-:W1:Y:S01]  /*7ef0*/  MUFU.TANH R172, R13 ;  /* 0x0000000d00ac7308 */ /* 0x000e620000002400 */
[----:B------:R-:W-:Y:S01]  /*7f00*/  @P6 IMAD.X R6, R2, 0x1, R243, P5 ;  /* 0x0000000102066824 */ /* 0x000fe200028e06f3 */
[C---:B------:R-:W-:Y:S02]  /*7f10*/  @P6 LEA R18, P5, R4.reuse, c[0x0][0x1c8], 0x1 ;  /* 0x0000720004126a11 */ /* 0x040fe400078a08ff */
[----:B------:R-:W-:Y:S01]  /*7f20*/  @P6 LEA.HI.X R17, R3, c[0x0][0x1cc], R5, 0x1, P0 ;  /* 0x0000730003116a11 */ /* 0x000fe200000f0c05 */
[C---:B-----5:R-:W-:Y:S04]  /*7f30*/  HMMA.16816.F32.BF16 R28, R188.reuse, R8, R28 ;  /* 0x00000008bc1c723c */ /* 0x060fe8000004181c */
[----:B------:R2:W-:Y:S01]  /*7f40*/  @P6 LDGSTS.E.BYPASS.LTC128B.128 [R225+0xa100], [R16.64], !P3 ;  /* 0x0a10000010e16fae */ /* 0x0005e2000d901d4c */
[----:B------:R1:W1:Y:S01]  /*7f50*/  MUFU.TANH R181, R23 ;  /* 0x0000001700b57308 */ /* 0x0002620000002400 */
[----:B------:R-:W-:Y:S02]  /*7f60*/  @P6 LEA.HI.X R19, R4, c[0x0][0x1cc], R6, 0x1, P5 ;  /* 0x0000730004136a11 */ /* 0x000fe400028f0c06 */
[----:B------:R-:W-:Y:S01]  /*7f70*/  @P6 IADD3 R5, P0, R0, R242, RZ ;  /* 0x000000f200056210 */ /* 0x000fe20007f1e0ff */
[----:B------:R-:W-:Y:S02]  /*7f80*/  HMMA.16816.F32.BF16 R32, R188, R10, R32 ;  /* 0x0000000abc20723c */ /* 0x000fe40000041820 */
[----:B------:R3:W-:Y:S01]  /*7f90*/  @P6 LDGSTS.E.BYPASS.LTC128B.128 [R225+0xc100], [R18.64], !P2 ;  /* 0x0c10000012e16fae */ /* 0x0007e2000d101d4c */
[----:B------:R-:W-:Y:S01]  /*7fa0*/  @P6 IADD3 R0, P5, R223, R0, RZ ;  /* 0x00000000df006210 */ /* 0x000fe20007fbe0ff */
[----:B------:R-:W-:Y:S02]  /*7fb0*/  IMAD.MOV.U32 R223, RZ, RZ, c[0x0][0x1e0] ;  /* 0x00007800ffdf7624 */ /* 0x000fe400078e00ff */
[----:B------:R3:W3:Y:S01]  /*7fc0*/  MUFU.TANH R132, R24 ;  /* 0x0000001800847308 */ /* 0x0006e20000002400 */
[----:B------:R-:W-:Y:S01]  /*7fd0*/  @P6 IMAD.X R4, R2, 0x1, R241, P0 ;  /* 0x0000000102046824 */ /* 0x000fe200000e06f1 */
[----:B------:R-:W-:Y:S04]  /*7fe0*/  @P6 LEA R14, P0, R5, c[0x0][0x1c8], 0x1 ;  /* 0x00007200050e6a11 */ /* 0x000fe800078008ff */
[----:B------:R-:W-:Y:S02]  /*7ff0*/  SHF.L.U64.HI R223, R223, R230, c[0x0][0x1e4] ;  /* 0x00007900dfdf7619 */ /* 0x000fe400000102e6 */
[----:B--2---:R-:W-:Y:S02]  /*8000*/  @P6 LEA.HI.X R15, R5, c[0x0][0x1cc], R4, 0x1, P0 ;  /* 0x00007300050f6a11 */ /* 0x004fe400000f0c04 */
[----:B------:R2:W2:Y:S01]  /*8010*/  MUFU.TANH R178, R22 ;  /* 0x0000001600b27308 */ /* 0x0004a20000002400 */
[----:B------:R-:W-:Y:S01]  /*8020*/  @P6 IMAD.X R2, R223, 0x1, R2, P5 ;  /* 0x00000001df026824 */ /* 0x000fe200028e0602 */
[C---:B------:R-:W-:Y:S01]  /*8030*/  @P6 IADD3 R3, P5, R0.reuse, R228, RZ ;  /* 0x000000e400036210 */ /* 0x040fe20007fbe0ff */
[----:B------:R4:W-:Y:S01]  /*8040*/  @P6 LDGSTS.E.BYPASS.LTC128B.128 [R225+0xe100], [R14.64], !P1 ;  /* 0x0e1000000ee16fae */ /* 0x0009e2000c901d4c */
[----:B------:R-:W-:Y:S01]  /*8050*/  @P6 IADD3 R4, P0, R0, R246, RZ ;  /* 0x000000f600046210 */ /* 0x000fe20007f1e0ff */
[----:B-1----:R-:W-:Y:S02]  /*8060*/  FMUL.FTZ R23, R29, c[0x0][0x320] ;  /* 0x0000c8001d177a20 */ /* 0x002fe40000410000 */
[C---:B------:R-:W-:Y:S01]  /*8070*/  @P6 IMAD.X R5, R2.reuse, 0x1, R227, P5 ;  /* 0x0000000102056824 */ /* 0x040fe200028e06e3 */
[C---:B------:R-:W-:Y:S01]  /*8080*/  @P6 LEA R12, P5, R3.reuse, c[0x0][0x1c8], 0x1 ;  /* 0x00007200030c6a11 */ /* 0x040fe200078a08ff */
[----:B------:R-:W-:Y:S01]  /*8090*/  @P6 IMAD.X R6, R2, 0x1, R245, P0 ;  /* 0x0000000102066824 */ /* 0x000fe200000e06f5 */
[----:B------:R1:W1:Y:S01]  /*80a0*/  MUFU.TANH R175, R26 ;  /* 0x0000001a00af7308 */ /* 0x0002620000002400 */
[----:B------:R-:W-:Y:S01]  /*80b0*/  @P6 LEA R10, P0, R4, c[0x0][0x1c8], 0x1 ;  /* 0x00007200040a6a11 */ /* 0x000fe200078008ff */
[----:B------:R-:W5:Y:S01]  /*80c0*/  LDL R29, [R1+0x8] ;  /* 0x00000800011d7983 */ /* 0x000f620000100800 */
[----:B------:R-:W-:Y:S01]  /*80d0*/  @P6 LEA.HI.X R13, R3, c[0x0][0x1cc], R5, 0x1, P5 ;  /* 0x00007300030d6a11 */ /* 0x000fe200028f0c05 */
[----:B---3--:R-:W-:Y:S01]  /*80e0*/  FMUL.FTZ R24, R28, c[0x0][0x320] ;  /* 0x0000c8001c187a20 */ /* 0x008fe20000410000 */
[----:B------:R-:W-:Y:S01]  /*80f0*/  @P6 IADD3 R3, P5, R0, R244, RZ ;  /* 0x000000f400036210 */ /* 0x000fe20007fbe0ff */
[----:B------:R-:W-:Y:S01]  /*8100*/  FMUL.FTZ R33, R33, c[0x0][0x320] ;  /* 0x0000c80021217a20 */ /* 0x000fe20000410000 */
[----:B------:R-:W-:Y:S01]  /*8110*/  @P6 LEA.HI.X R11, R4, c[0x0][0x1cc], R6, 0x1, P0 ;  /* 0x00007300040b6a11 */ /* 0x000fe200000f0c06 */
[----:B------:R-:W3:Y:S01]  /*8120*/  LDL R28, [R1+0x24] ;  /* 0x00002400011c7983 */ /* 0x000ee20000100800 */
[----:B------:R-:W-:Y:S01]  /*8130*/  @P6 IADD3.X R4, R2, R243, RZ, P5, !PT ;  /* 0x000000f302046210 */ /* 0x000fe20002ffe4ff */
[----:B------:R1:W1:Y:S01]  /*8140*/  MUFU.TANH R174, R27 ;  /* 0x0000001b00ae7308 */ /* 0x0002620000002400 */
[----:B------:R-:W-:Y:S01]  /*8150*/  @P6 LEA R8, P5, R3, c[0x0][0x1c8], 0x1 ;  /* 0x0000720003086a11 */ /* 0x000fe200078a08ff */
[----:B------:R-:W-:Y:S01]  /*8160*/  FMUL.FTZ R35, R35, c[0x0][0x320] ;  /* 0x0000c80023237a20 */ /* 0x000fe20000410000 */
[----:B------:R-:W-:Y:S01]  /*8170*/  @P6 IADD3 R0, P0, R0, R242, RZ ;  /* 0x000000f200006210 */ /* 0x000fe20007f1e0ff */
[----:B------:R3:W-:Y:S01]  /*8180*/  @P6 LDGSTS.E.BYPASS.LTC128B.128 [R225+0x9100], [R12.64], !P4 ;  /* 0x091000000ce16fae */ /* 0x0007e2000e101d4c */
[----:B------:R-:W-:Y:S01]  /*8190*/  @P6 LEA.HI.X R9, R3, c[0x0][0x1cc], R4, 0x1, P5 ;  /* 0x0000730003096a11 */ /* 0x000fe200028f0c04 */
[----:B--2---:R-:W-:Y:S02]  /*81a0*/  FMUL.FTZ R22, R32, c[0x0][0x320] ;  /* 0x0000c80020167a20 */ /* 0x004fe40000410000 */
[----:B------:R-:W-:Y:S01]  /*81b0*/  @P6 IMAD.X R2, R2, 0x1, R241, P0 ;  /* 0x0000000102026824 */ /* 0x000fe200000e06f1 */
[----:B------:R-:W-:Y:S01]  /*81c0*/  @P6 LEA R6, P0, R0, c[0x0][0x1c8], 0x1 ;  /* 0x0000720000066a11 */ /* 0x000fe200078008ff */
[----:B------:R-:W2:Y:S01]  /*81d0*/  MUFU.TANH R25, R25 ;  /* 0x0000001900197308 */ /* 0x000ea20000002400 */
[----:B------:R2:W5:Y:S01]  /*81e0*/  LDL R4, [R1+0x4c] ;  /* 0x00004c0001047983 */ /* 0x0005620000100800 */
[----:B----4-:R-:W-:Y:S01]  /*81f0*/  FMUL.FTZ R14, R34, c[0x0][0x320] ;  /* 0x0000c800220e7a20 */ /* 0x010fe20000410000 */
[----:B------:R-:W-:Y:S01]  /*8200*/  @P6 LEA.HI.X R7, R0, c[0x0][0x1cc], R2, 0x1, P0 ;  /* 0x0000730000076a11 */ /* 0x000fe200000f0c02 */
[----:B-1----:R-:W-:Y:S01]  /*8210*/  FMUL.FTZ R26, R31, c[0x0][0x320] ;  /* 0x0000c8001f1a7a20 */ /* 0x002fe20000410000 */
[----:B------:R-:W-:Y:S01]  /*8220*/  PLOP3.LUT P0, PT, PT, PT, UP2, 0x80, 0x0 ;  /* 0x000000000000781c */ /* 0x000fe20003f0f028 */
[----:B------:R-:W-:Y:S01]  /*8230*/  IMAD.SHL.U32 R5, R224, 0x40, RZ ;  /* 0x00000040e0057824 */ /* 0x000fe200078e00ff */
[----:B------:R1:W-:Y:S03]  /*8240*/  @P6 LDGSTS.E.BYPASS.LTC128B.128 [R225+0xb100], [R10.64], !P3 ;  /* 0x0b1000000ae16fae */ /* 0x0003e6000d901d4c */
[----:B------:R-:W4:Y:S03]  /*8250*/  MUFU.TANH R24, R24 ;  /* 0x0000001800187308 */ /* 0x000f260000002400 */
[----:B------:R1:W-:Y:S01]  /*8260*/  @P6 LDGSTS.E.BYPASS.LTC128B.128 [R225+0xd100], [R8.64], !P2 ;  /* 0x0d10000008e16fae */ /* 0x0003e2000d101d4c */
[----:B------:R-:W-:Y:S05]  /*8270*/  FMUL.FTZ R27, R30, c[0x0][0x320] ;  /* 0x0000c8001e1b7a20 */ /* 0x000fea0000410000 */
[----:B------:R1:W-:Y:S01]  /*8280*/  @P6 LDGSTS.E.BYPASS.LTC128B.128 [R225+0xf100], [R6.64], !P1 ;  /* 0x0f10000006e16fae */ /* 0x0003e2000c901d4c */
[----:B------:R-:W1:Y:S05]  /*8290*/  MUFU.TANH R23, R23 ;  /* 0x0000001700177308 */ /* 0x000e6a0000002400 */
[----:B------:R-:W0:Y:S05]  /*82a0*/  LDGDEPBAR ;  /* 0x00000000000079af */ /* 0x000e2a0000000000 */
[----:B------:R-:W1:Y:S10]  /*82b0*/  MUFU.TANH R27, R27 ;  /* 0x0000001b001b7308 */ /* 0x000e740000002400 */
[----:B------:R-:W1:Y:S10]  /*82c0*/  MUFU.TANH R26, R26 ;  /* 0x0000001a001a7308 */ /* 0x000e740000002400 */
[----:B------:R-:W1:Y:S10]  /*82d0*/  MUFU.TANH R22, R22 ;  /* 0x0000001600167308 */ /* 0x000e740000002400 */
[----:B------:R1:W1:Y:S10]  /*82e0*/  MUFU.TANH R16, R33 ;  /* 0x0000002100107308 */ /* 0x0002740000002400 */
[----:B------:R-:W1:Y:S10]  /*82f0*/  MUFU.TANH R14, R14 ;  /* 0x0000000e000e7308 */ /* 0x000e740000002400 */
[----:B------:R1:W1:Y:S01]  /*8300*/  MUFU.TANH R135, R35 ;  /* 0x0000002300877308 */ /* 0x0002620000002400 */
[----:B---3--:R-:W-:Y:S04]  /*8310*/  IADD3 R0, -R28, 0x1, -R5 ;  /* 0x000000011c007810 */ /* 0x008fe80007ffe905 */
[----:B------:R-:W-:Y:S04]  /*8320*/  IADD3 R0, R0, c[0x0][0x1d0], RZ ;  /* 0x0000740000007a10 */ /* 0x000fe80007ffe0ff */
[----:B------:R-:W-:Y:S04]  /*8330*/  IADD3 R0, R0, -c[0x0][0x168], RZ ;  /* 0x80005a0000007a10 */ /* 0x000fe80007ffe0ff */
[C---:B-1----:R-:W-:Y:S01]  /*8340*/  IADD3 R7, R0.reuse, c[0x0][0x328], RZ ;  /* 0x0000ca0000077a10 */ /* 0x042fe20007ffe0ff */
[----:B-----5:R-:W-:Y:S01]  /*8350*/  @P0 IMAD.MOV.U32 R4, RZ, RZ, R29 ;  /* 0x000000ffff040224 */ /* 0x020fe200078e001d */
[----:B------:R-:W-:Y:S02]  /*8360*/  PLOP3.LUT P0, PT, PT, PT, UP1, 0x40, 0x0 ;  /* 0x000000000000781c */ /* 0x000fe40003f0e818 */
[----:B------:R-:W-:Y:S02]  /*8370*/  IADD3 R6, R0, UR6, RZ ;  /* 0x0000000600067c10 */ /* 0x000fe4000fffe0ff */
[----:B------:R-:W1:Y:S02]  /*8380*/  SHFL.IDX PT, R3, R4, RZ, 0x1c1f ;  /* 0x001c1fff04037589 */ /* 0x000e6400000e0000 */
[--C-:B-1----:R-:W-:Y:S02]  /*8390*/  IMAD.IADD R2, R7, 0x1, R3.reuse ;  /* 0x0000000107027824 */ /* 0x102fe400078e0203 */
[----:B------:R-:W-:Y:S05]  /*83a0*/  IMAD.IADD R0, R6, 0x1, R3 ;  /* 0x0000000106007824 */ /* 0x000fea00078e0203 */
[----:B------:R-:W-:-:S05]  /*83b0*/  @P0 BRA `(.L_x_1605) ;  /* 0x0000019000000947 */ /* 0x000fca0003800000 */
[----:B--2-4-:R-:W-:Y:S01]  /*83c0*/  IADD3 R3, R3, c[0x0][0x1d0], RZ ;  /* 0x0000740003037a10 */ /* 0x014fe20007ffe0ff */
        /* <DEDUP_REMOVED lines=13> */
.L_x_1607:
[----:B------:R-:W-:Y:S04]  /*84a0*/  MOV R8, c[0x0][0x32c] ;  /* 0x0000cb0000087a02 */ /* 0x000fe80000000f00 */
[----:B------:R-:W-:Y:S11]  /*84b0*/  ISETP.NE.AND P0, PT, R8, 0x1, PT ;  /* 0x000000010800780c */ /* 0x000ff60003f05270 */
[----:B------:R-:W-:Y:S02]  /*84c0*/  @!UPT UIADD3 URZ, URZ, URZ, URZ ;  /* 0x0000003f3f3ff290 */ /* 0x000fe4000fffe03f */
[----:B------:R-:W-:Y:S05]  /*84d0*/  @P0 IMAD.HI.U32 R8, R3, c[0x0][0x330], RZ ;  /* 0x0000cc0003080a27 */ /* 0x000fea00078e00ff */
[----:B------:R-:W-:Y:S02]  /*84e0*/  @P0 SHF.R.U32.HI R3, RZ, c[0x0][0x334], R8 ;  /* 0x0000cd00ff030a19 */ /* 0x000fe40000011608 */
.L_x_1608:
[----:B------:R-:W-:Y:S05]  /*84f0*/  BSYNC B0 ;  /* 0x0000000000007941 */ /* 0x000fea0003800000 */
.L_x_1606:
[----:B------:R-:W-:Y:S04]  /*8500*/  IMAD R3, R3, c[0x0][0x32c], -R5 ;  /* 0x0000cb0003037a24 */ /* 0x000fe800078e0a05 */
[----:B------:R-:W-:Y:S05]  /*8510*/  IMAD.IADD R3, R3, 0x1, -R28 ;  /* 0x0000000103037824 */ /* 0x000fea00078e0a1c */
[----:B------:R-:W-:Y:S02]  /*8520*/  IADD3 R8, R3, c[0x0][0x32c], RZ ;  /* 0x0000cb0003087a10 */ /* 0x000fe40007ffe0ff */
[----:B------:R-:W-:Y:S02]  /*8530*/  IMNMX R0, R0, R3, !PT ;  /* 0x0000000300007217 */ /* 0x000fe40007800200 */
[----:B------:R-:W-:Y:S02]  /*8540*/  IMNMX R2, R2, R8, PT ;  /* 0x0000000802027217 */ /* 0x000fe40003800200 */
.L_x_1605:
[----:B--2-4-:R-:W-:Y:S01]  /*8550*/  ISETP.GT.AND P0, PT, R224, -0x1, PT ;  /* 0xffffffffe000780c */ /* 0x014fe20003f04270 */
[----:B------:R-:W1:Y:S03]  /*8560*/  SHFL.IDX PT, R3, R4, 0x1, 0x1c1f ;  /* 0x003c1f0004037f89 */ /* 0x000e6600000e0000 */
[C---:B------:R-:W-:Y:S02]  /*8570*/  ISETP.GT.AND P5, PT, R0.reuse, RZ, P0 ;  /* 0x000000ff0000720c */ /* 0x040fe400007a4270 */
[----:B------:R-:W-:Y:S02]  /*8580*/  ISETP.GT.AND P6, PT, R0, 0x1, P0 ;  /* 0x000000010000780c */ /* 0x000fe400007c4270 */
[C---:B------:R-:W-:Y:S02]  /*8590*/  ISETP.LT.OR P5, PT, R2.reuse, 0x1, P5 ;  /* 0x000000010200780c */ /* 0x040fe40002fa1670 */
[----:B------:R-:W-:Y:S02]  /*85a0*/  ISETP.LT.OR P6, PT, R2, 0x2, P6 ;  /* 0x000000020200780c */ /* 0x000fe400037c1670 */
[----:B------:R-:W-:Y:S02]  /*85b0*/  FSEL R8, R180, -INF , !P5 ;  /* 0xff800000b4087808 */ /* 0x000fe40006800000 */
[----:B------:R-:W-:Y:S02]  /*85c0*/  ISETP.GT.AND P5, PT, R0, 0x8, P0 ;  /* 0x000000080000780c */ /* 0x000fe400007a4270 */
[----:B------:R-:W-:Y:S02]  /*85d0*/  FSEL R10, R179, -INF , !P6 ;  /* 0xff800000b30a7808 */ /* 0x000fe40007000000 */
[----:B------:R-:W-:Y:S02]  /*85e0*/  ISETP.LT.OR P5, PT, R2, 0x9, P5 ;  /* 0x000000090200780c */ /* 0x000fe40002fa1670 */
[C---:B------:R-:W-:Y:S02]  /*85f0*/  ISETP.GT.AND P6, PT, R0.reuse, 0x9, P0 ;  /* 0x000000090000780c */ /* 0x040fe400007c4270 */
[----:B------:R-:W-:Y:S02]  /*8600*/  FSEL R9, R177, -INF , !P5 ;  /* 0xff800000b1097808 */ /* 0x000fe40006800000 */
[----:B------:R-:W-:Y:S02]  /*8610*/  ISETP.GT.AND P5, PT, R0, 0x10, P0 ;  /* 0x000000100000780c */ /* 0x000fe400007a4270 */
[C---:B------:R-:W-:Y:S02]  /*8620*/  ISETP.LT.OR P6, PT, R2.reuse, 0xa, P6 ;  /* 0x0000000a0200780c */ /* 0x040fe400037c1670 */
[----:B------:R-:W-:Y:S02]  /*8630*/  ISETP.LT.OR P5, PT, R2, 0x11, P5 ;  /* 0x000000110200780c */ /* 0x000fe40002fa1670 */
[----:B------:R-:W-:Y:S02]  /*8640*/  FSEL R11, R176, -INF , !P6 ;  /* 0xff800000b00b7808 */ /* 0x000fe40007000000 */
[----:B------:R-:W-:Y:S02]  /*8650*/  FSEL R173, R173, -INF , !P5 ;  /* 0xff800000adad7808 */ /* 0x000fe40006800000 */
[C---:B------:R-:W-:Y:S02]  /*8660*/  ISETP.GT.AND P5, PT, R0.reuse, 0x18, P0 ;  /* 0x000000180000780c */ /* 0x040fe400007a4270 */
        /* <DEDUP_REMOVED lines=13> */
[----:B------:R-:W-:Y:S02]  /*8740*/  ISETP.GT.AND P6, PT, R0, 0x21, P0 ;  /* 0x000000210000780c */ /* 0x000fe400007c4270 */
        /* <DEDUP_REMOVED lines=13> */
[----:B------:R-:W-:Y:S02]  /*8820*/  PLOP3.LUT P5, PT, PT, PT, UP1, 0x40, 0x0 ;  /* 0x000000000000781c */ /* 0x000fe40003fae818 */
[----:B------:R-:W-:Y:S04]  /*8830*/  ISETP.LT.OR P6, PT, R2, 0x32, P6 ;  /* 0x000000320200780c */ /* 0x000fe800037c1670 */
[----:B------:R-:W-:Y:S02]  /*8840*/  FSEL R195, R23, -INF , !P6 ;  /* 0xff80000017c37808 */ /* 0x000fe40007000000 */
[----:B------:R-:W-:Y:S01]  /*8850*/  ISETP.GT.AND P6, PT, R0, 0x39, P0 ;  /* 0x000000390000780c */ /* 0x000fe200007c4270 */
[--C-:B-1----:R-:W-:Y:S03]  /*8860*/  IMAD.IADD R0, R6, 0x1, R3.reuse ;  /* 0x0000000106007824 */ /* 0x102fe600078e0203 */
[----:B------:R-:W-:Y:S01]  /*8870*/  ISETP.LT.OR P6, PT, R2, 0x3a, P6 ;  /* 0x0000003a0200780c */ /* 0x000fe200037c1670 */
[----:B------:R-:W-:Y:S03]  /*8880*/  IMAD.IADD R2, R7, 0x1, R3 ;  /* 0x0000000107027824 */ /* 0x000fe600078e0203 */
[----:B------:R-:W-:Y:S01]  /*8890*/  FSEL R226, R16, -INF , !P6 ;  /* 0xff80000010e27808 */ /* 0x000fe20007000000 */
        /* <DEDUP_REMOVED lines=15> */
.L_x_1611:
[----:B------:R-:W-:Y:S04]  /*8990*/  MOV R4, c[0x0][0x32c] ;  /* 0x0000cb0000047a02 */ /* 0x000fe80000000f00 */
[----:B------:R-:W-:Y:S11]  /*89a0*/  ISETP.NE.AND P5, PT, R4, 0x1, PT ;  /* 0x000000010400780c */ /* 0x000ff60003fa5270 */
[----:B------:R-:W-:Y:S02]  /*89b0*/  @!UPT UIADD3 URZ, URZ, URZ, URZ ;  /* 0x0000003f3f3ff290 */ /* 0x000fe4000fffe03f */
[----:B------:R-:W-:Y:S05]  /*89c0*/  @P5 IMAD.HI.U32 R4, R3, c[0x0][0x330], RZ ;  /* 0x0000cc0003045a27 */ /* 0x000fea00078e00ff */
[----:B------:R-:W-:Y:S02]  /*89d0*/  @P5 SHF.R.U32.HI R3, RZ, c[0x0][0x334], R4 ;  /* 0x0000cd00ff035a19 */ /* 0x000fe40000011604 */
.L_x_1612:
[----:B------:R-:W-:Y:S05]  /*89e0*/  BSYNC B0 ;  /* 0x0000000000007941 */ /* 0x000fea0003800000 */
.L_x_1610:
[----:B------:R-:W-:Y:S04]  /*89f0*/  IMAD R5, R3, c[0x0][0x32c], -R5 ;  /* 0x0000cb0003057a24 */ /* 0x000fe800078e0a05 */
[----:B------:R-:W-:Y:S05]  /*8a00*/  IMAD.IADD R5, R5, 0x1, -R28 ;  /* 0x0000000105057824 */ /* 0x000fea00078e0a1c */
[----:B------:R-:W-:Y:S02]  /*8a10*/  IADD3 R3, R5, c[0x0][0x32c], RZ ;  /* 0x0000cb0005037a10 */ /* 0x000fe40007ffe0ff */
[----:B------:R-:W-:Y:S02]  /*8a20*/  IMNMX R0, R0, R5, !PT ;  /* 0x0000000500007217 */ /* 0x000fe40007800200 */
[----:B------:R-:W-:Y:S02]  /*8a30*/  IMNMX R2, R2, R3, PT ;  /* 0x0000000302027217 */ /* 0x000fe40003800200 */
.L_x_1609:
[----:B------:R-:W-:Y:S01]  /*8a40*/  FMNMX.FTZ R3, R8, R133, !PT ;  /* 0x0000008508037209 */ /* 0x000fe20007810000 */
[----:B------:R-:W-:Y:S01]  /*8a50*/  LDSM.16.MT88.4 R20, [R198+0x100] ;  /* 0x00010000c614783b */ /* 0x000fe20000004200 */
[----:B------:R-:W-:Y:S02]  /*8a60*/  ISETP.GT.AND P5, PT, R0, RZ, P0 ;  /* 0x000000ff0000720c */ /* 0x000fe400007a4270 */
[----:B------:R-:W-:Y:S02]  /*8a70*/  FMNMX.FTZ R3, R10, R3, !PT ;  /* 0x000000030a037209 */ /* 0x000fe40007810000 */
[----:B------:R-:W-:Y:S02]  /*8a80*/  ISETP.GT.AND P6, PT, R0, 0x1, P0 ;  /* 0x000000010000780c */ /* 0x000fe400007c4270 */
[----:B------:R-:W-:Y:S01]  /*8a90*/  FMNMX.FTZ R3, R9, R3, !PT ;  /* 0x0000000309037209 */ /* 0x000fe20007810000 */
[----:B------:R-:W-:Y:S01]  /*8aa0*/  LDSM.16.MT88.4 R28, [R200+0x100] ;  /* 0x00010000c81c783b */ /* 0x000fe20000004200 */
[----:B------:R-:W-:Y:S02]  /*8ab0*/  ISETP.LT.OR P5, PT, R2, 0x1, P5 ;  /* 0x000000010200780c */ /* 0x000fe40002fa1670 */
[----:B------:R-:W-:Y:S02]  /*8ac0*/  FMNMX.FTZ R3, R11, R3, !PT ;  /* 0x000000030b037209 */ /* 0x000fe40007810000 */
[----:B------:R-:W-:Y:S02]  /*8ad0*/  FSEL R4, R192, -INF , !P5 ;  /* 0xff800000c0047808 */ /* 0x000fe40006800000 */
[----:B------:R-:W-:Y:S02]  /*8ae0*/  FMNMX.FTZ R3, R173, R3, !PT ;  /* 0x00000003ad037209 */ /* 0x000fe40007810000 */
[----:B------:R-:W-:Y:S02]  /*8af0*/  ISETP.GT.AND P5, PT, R0, 0x8, P0 ;  /* 0x000000080000780c */ /* 0x000fe400007a4270 */
[----:B------:R-:W-:Y:S02]  /*8b00*/  FMNMX.FTZ R3, R176, R3, !PT ;  /* 0x00000003b0037209 */ /* 0x000fe40007810000 */
[C---:B------:R-:W-:Y:S02]  /*8b10*/  ISETP.LT.OR P6, PT, R2.reuse, 0x2, P6 ;  /* 0x000000020200780c */ /* 0x040fe400037c1670 */
[----:B------:R-:W-:Y:S02]  /*8b20*/  FMNMX.FTZ R3, R177, R3, !PT ;  /* 0x00000003b1037209 */ /* 0x000fe40007810000 */
[----:B------:R-:W-:Y:S02]  /*8b30*/  ISETP.LT.OR P5, PT, R2, 0x9, P5 ;  /* 0x000000090200780c */ /* 0x000fe40002fa1670 */
[----:B------:R-:W-:Y:S02]  /*8b40*/  FSEL R6, R193, -INF , !P6 ;  /* 0xff800000c1067808 */ /* 0x000fe40007000000 */
[----:B------:R-:W-:Y:S02]  /*8b50*/  ISETP.GT.AND P6, PT, R0, 0x9, P0 ;  /* 0x000000090000780c */ /* 0x000fe400007c4270 */
[----:B------:R-:W-:Y:S02]  /*8b60*/  FMNMX.FTZ R12, R4, R134, !PT ;  /* 0x00000086040c7209 */ /* 0x000fe40007810000 */
[----:B------:R-:W-:Y:S02]  /*8b70*/  FMNMX.FTZ R3, R179, R3, !PT ;  /* 0x00000003b3037209 */ /* 0x000fe40007810000 */
[----:B------:R-:W-:Y:S02]  /*8b80*/  FSEL R5, R186, -INF , !P5 ;  /* 0xff800000ba057808 */ /* 0x000fe40006800000 */
[----:B------:R-:W-:Y:S02]  /*8b90*/  ISETP.GT.AND P5, PT, R0, 0x10, P0 ;  /* 0x000000100000780c */ /* 0x000fe400007a4270 */
[----:B------:R-:W-:Y:S02]  /*8ba0*/  ISETP.LT.OR P6, PT, R2, 0xa, P6 ;  /* 0x0000000a0200780c */ /* 0x000fe400037c1670 */
[----:B------:R-:W-:Y:S02]  /*8bb0*/  FMNMX.FTZ R12, R6, R12, !PT ;  /* 0x0000000c060c7209 */ /* 0x000fe40007810000 */
        /* <DEDUP_REMOVED lines=8> */
[C---:B------:R-:W-:Y:S02]  /*8c40*/  ISETP.LT.OR P6, PT, R2.reuse, 0x12, P6 ;  /* 0x000000120200780c */ /* 0x040fe400037c1670 */
        /* <DEDUP_REMOVED lines=28> */
[----:B------:R-:W-:Y:S01]  /*8e10*/  ISETP.GT.AND P5, PT, R0, 0x30, P0 ;  /* 0x000000300000780c */ /* 0x000fe200007a4270 */
        /* <DEDUP_REMOVED lines=10> */
[----:B------:R-:W-:Y:S02]  /*8ec0*/  ISETP.LT.OR P6, PT, R2, 0x32, P6 ;  /* 0x000000320200780c */ /* 0x000fe400037c1670 */
[----:B------:R-:W-:Y:S02]  /*8ed0*/  ISETP.GT.AND P0, PT, R0, 0x39, P0 ;  /* 0x000000390000780c */ /* 0x000fe40000704270 */
[----:B------:R-:W-:Y:S02]  /*8ee0*/  FMNMX.FTZ R0, R187, R12, !PT ;  /* 0x0000000cbb007209 */ /* 0x000fe40007810000 */
[----:B------:R-:W-:Y:S02]  /*8ef0*/  ISETP.LT.OR P5, PT, R2, 0x39, P5 ;  /* 0x000000390200780c */ /* 0x000fe40002fa1670 */
[----:B------:R-:W-:Y:S02]  /*8f00*/  FSEL R191, R26, -INF , !P6 ;  /* 0xff8000001abf7808 */ /* 0x000fe40007000000 */
[----:B------:R-:W-:Y:S02]  /*8f10*/  FSEL R192, R14, -INF , !P5 ;  /* 0xff8000000ec07808 */ /* 0x000fe40006800000 */
[----:B------:R-:W-:Y:S02]  /*8f20*/  ISETP.LT.OR P0, PT, R2, 0x3a, P0 ;  /* 0x0000003a0200780c */ /* 0x000fe40000701670 */
[----:B------:R-:W-:Y:S02]  /*8f30*/  FMNMX.FTZ R0, R191, R0, !PT ;  /* 0x00000000bf007209 */ /* 0x000fe40007810000 */
[----:B------:R-:W-:Y:S02]  /*8f40*/  FSEL R135, R135, -INF , !P0 ;  /* 0xff80000087877808 */ /* 0x000fe40004000000 */
[----:B------:R-:W-:Y:S02]  /*8f50*/  FMNMX.FTZ R0, R192, R0, !PT ;  /* 0x00000000c0007209 */ /* 0x000fe40007810000 */
[----:B-1----:R-:W-:Y:S02]  /*8f60*/  FMNMX.FTZ R3, R3, R13, !PT ;  /* 0x0000000d03037209 */ /* 0x002fe40007810000 */
[----:B------:R-:W-:Y:S01]  /*8f70*/  FMNMX.FTZ R0, R135, R0, !PT ;  /* 0x0000000087007209 */ /* 0x000fe20007810000 */
[----:B------:R-:W-:Y:S08]  /*8f80*/  LDSM.16.MT88.4 R12, [R197+0x100] ;  /* 0x00010000c50c783b */ /* 0x000ff00000004200 */
[----:B------:R-:W1:Y:S08]  /*8f90*/  SHFL.BFLY PT, R2, R0, 0x2, 0x1f ;  /* 0x0c401f0000027f89 */ /* 0x000e7000000e0000 */
[----:B------:R-:W2:Y:S01]  /*8fa0*/  SHFL.BFLY PT, R132, R3, 0x1, 0x1f ;  /* 0x0c201f0003847f89 */ /* 0x000ea200000e0000 */
[----:B-1----:R-:W-:Y:S02]  /*8fb0*/  FMNMX.FTZ R2, R0, R2, !PT ;  /* 0x0000000200027209 */ /* 0x002fe40007810000 */
[----:B--2---:R-:W-:Y:S05]  /*8fc0*/  FMNMX.FTZ R132, R3, R132, !PT ;  /* 0x0000008403847209 */ /* 0x004fea0007810000 */
[----:B------:R-:W1:Y:S01]  /*8fd0*/  SHFL.BFLY PT, R3, R2, 0x1, 0x1f ;  /* 0x0c201f0002037f89 */ /* 0x000e6200000e0000 */
[C---:B------:R-:W-:Y:S01]  /*8fe0*/  FSETP.NEU.FTZ.AND P0, PT, R132.reuse, -INF , PT ;  /* 0xff8000008400780b */ /* 0x040fe20003f1d000 */
[C---:B------:R-:W-:Y:S03]  /*8ff0*/  FMUL.FTZ R172, R132.reuse, c[0x0][0x2d0] ;  /* 0x0000b40084ac7a20 */ /* 0x040fe60000410000 */
[----:B------:R-:W-:Y:S02]  /*9000*/  FSEL R0, R132, RZ, P0 ;  /* 0x000000ff84007208 */ /* 0x000fe40000000000 */
[----:B------:R-:W-:Y:S03]  /*9010*/  FSEL R172, R172, RZ, P0 ;  /* 0x000000ffacac7208 */ /* 0x000fe60000000000 */
[----:B------:R-:W-:Y:S02]  /*9020*/  FADD.FTZ R0, -R0, R133 ;  /* 0x0000008500007221 */ /* 0x000fe40000010100 */
[--C-:B------:R-:W-:Y:S02]  /*9030*/  FFMA.FTZ R8, R8, c[0x0][0x2d0], -R172.reuse ;  /* 0x0000b40008087a23 */ /* 0x100fe400000108ac */
[----:B------:R-:W-:Y:S02]  /*9040*/  FMUL.FTZ R0, R0, c[0x0][0x2d0] ;  /* 0x0000b40000007a20 */ /* 0x000fe40000410000 */
[--C-:B------:R-:W-:Y:S01]  /*9050*/  FFMA.FTZ R10, R10, c[0x0][0x2d0], -R172.reuse ;  /* 0x0000b4000a0a7a23 */ /* 0x100fe200000108ac */
[----:B------:R-:W-:Y:S01]  /*9060*/  MUFU.EX2 R237, R8 ;  /* 0x0000000800ed7308 */ /* 0x000fe20000000800 */
[--C-:B------:R-:W-:Y:S02]  /*9070*/  FFMA.FTZ R9, R9, c[0x0][0x2d0], -R172.reuse ;  /* 0x0000b40009097a23 */ /* 0x100fe400000108ac */
[----:B------:R-:W-:Y:S01]  /*9080*/  FFMA.FTZ R11, R11, c[0x0][0x2d0], -R172 ;  /* 0x0000b4000b0b7a23 */ /* 0x000fe200000108ac */
[----:B-1----:R-:W-:Y:S06]  /*9090*/  FMNMX.FTZ R3, R2, R3, !PT ;  /* 0x0000000302037209 */ /* 0x002fec0007810000 */
[----:B------:R1:W2:Y:S01]  /*90a0*/  MUFU.EX2 R2, R0 ;  /* 0x0000000000027308 */ /* 0x0002a20000000800 */
[C---:B------:R-:W-:Y:S01]  /*90b0*/  FSETP.NEU.FTZ.AND P0, PT, R3.reuse, -INF , PT ;  /* 0xff8000000300780b */ /* 0x040fe20003f1d000 */
[----:B------:R-:W-:Y:S05]  /*90c0*/  FMUL.FTZ R133, R3, c[0x0][0x2d0] ;  /* 0x0000b40003857a20 */ /* 0x000fea0000410000 */
[----:B------:R-:W-:Y:S03]  /*90d0*/  FSEL R133, R133, RZ, P0 ;  /* 0x000000ff85857208 */ /* 0x000fe60000000000 */
[----:B------:R-:W3:Y:S02]  /*90e0*/  MUFU.EX2 R240, R10 ;  /* 0x0000000a00f07308 */ /* 0x000ee40000000800 */
[--C-:B------:R-:W-:Y:S02]  /*90f0*/  FFMA.FTZ R4, R4, c[0x0][0x2d0], -R133.reuse ;  /* 0x0000b40004047a23 */ /* 0x100fe40000010885 */
[--C-:B------:R-:W-:Y:S02]  /*9100*/  FFMA.FTZ R6, R6, c[0x0][0x2d0], -R133.reuse ;  /* 0x0000b40006067a23 */ /* 0x100fe40000010885 */
[--C-:B------:R-:W-:Y:S02]  /*9110*/  FFMA.FTZ R5, R5, c[0x0][0x2d0], -R133.reuse ;  /* 0x0000b40005057a23 */ /* 0x100fe40000010885 */
[--C-:B------:R-:W-:Y:S02]  /*9120*/  FFMA.FTZ R7, R7, c[0x0][0x2d0], -R133.reuse ;  /* 0x0000b40007077a23 */ /* 0x100fe40000010885 */
[----:B------:R4:W-:Y:S01]  /*9130*/  MUFU.EX2 R239, R9 ;  /* 0x0000000900ef7308 */ /* 0x0009e20000000800 */
[----:B-1----:R-:W-:Y:S01]  /*9140*/  FSEL R0, R3, RZ, P0 ;  /* 0x000000ff03007208 */ /* 0x002fe20000000000 */
[----:B--2---:R-:W-:Y:S01]  /*9150*/  FMUL.FTZ R8, R2, R140 ;  /* 0x0000008c02087220 */ /* 0x004fe20000410000 */
[----:B------:R-:W-:Y:S01]  /*9160*/  ISETP.GT.AND P0, PT, R224, UR4, PT ;  /* 0x00000004e0007c0c */ /* 0x000fe2000bf04270 */
[----:B------:R-:W-:Y:S02]  /*9170*/  FMUL.FTZ R16, R2, R148 ;  /* 0x0000009402107220 */ /* 0x000fe40000410000 */
[----:B------:R-:W-:Y:S04]  /*9180*/  FADD.FTZ R0, -R0, R134 ;  /* 0x0000008600007221 */ /* 0x000fe80000010100 */
[----:B------:R-:W1:Y:S01]  /*9190*/  MUFU.EX2 R238, R11 ;  /* 0x0000000b00ee7308 */ /* 0x000e620000000800 */
[----:B------:R-:W-:Y:S02]  /*91a0*/  FMUL.FTZ R17, R2, R149 ;  /* 0x0000009502117220 */ /* 0x000fe40000410000 */
[----:B------:R-:W-:Y:S01]  /*91b0*/  FMUL.FTZ R0, R0, c[0x0][0x2d0] ;  /* 0x0000b40000007a20 */ /* 0x000fe20000410000 */
[----:B---3--:R-:W-:Y:S01]  /*91c0*/  F2FP.BF16.PACK_AB R168, R240, R237 ;  /* 0x000000edf0a8723e */ /* 0x008fe200000010ff */
[C---:B------:R-:W-:Y:S02]  /*91d0*/  FMUL.FTZ R24, R2.reuse, R156 ;  /* 0x0000009c02187220 */ /* 0x040fe40000410000 */
[C---:B------:R-:W-:Y:S02]  /*91e0*/  FMUL.FTZ R25, R2.reuse, R157 ;  /* 0x0000009d02197220 */ /* 0x040fe40000410000 */
[C---:B------:R-:W-:Y:S01]  /*91f0*/  FMUL.FTZ R32, R2.reuse, R164 ;  /* 0x000000a402207220 */ /* 0x040fe20000410000 */
[----:B------:R2:W-:Y:S01]  /*9200*/  MUFU.EX2 R229, R4 ;  /* 0x0000000400e57308 */ /* 0x0005e20000000800 */
[C---:B------:R-:W-:Y:S02]  /*9210*/  FMUL.FTZ R33, R2.reuse, R165 ;  /* 0x000000a502217220 */ /* 0x040fe40000410000 */
[C---:B------:R-:W-:Y:S02]  /*9220*/  FMUL.FTZ R36, R2.reuse, R36 ;  /* 0x0000002402247220 */ /* 0x040fe40000410000 */
[C---:B----4-:R-:W-:Y:S02]  /*9230*/  FMUL.FTZ R9, R2.reuse, R141 ;  /* 0x0000008d02097220 */ /* 0x050fe40000410000 */
[C---:B------:R-:W-:Y:S02]  /*9240*/  FMUL.FTZ R37, R2.reuse, R37 ;  /* 0x0000002502257220 */ /* 0x040fe40000410000 */
[C---:B------:R-:W-:Y:S01]  /*9250*/  FMUL.FTZ R40, R2.reuse, R40 ;  /* 0x0000002802287220 */ /* 0x040fe20000410000 */
[----:B------:R-:W3:Y:S01]  /*9260*/  MUFU.EX2 R228, R6 ;  /* 0x0000000600e47308 */ /* 0x000ee20000000800 */
[C---:B------:R-:W-:Y:S02]  /*9270*/  FMUL.FTZ R41, R2.reuse, R41 ;  /* 0x0000002902297220 */ /* 0x040fe40000410000 */
[----:B------:R-:W-:Y:S01]  /*9280*/  FMUL.FTZ R44, R2, R44 ;  /* 0x0000002c022c7220 */ /* 0x000fe20000410000 */
[----:B-1----:R-:W-:Y:S01]  /*9290*/  F2FP.BF16.PACK_AB R170, R238, R239 ;  /* 0x000000efeeaa723e */ /* 0x002fe200000010ff */
[C---:B------:R-:W-:Y:S02]  /*92a0*/  FMUL.FTZ R45, R2.reuse, R45 ;  /* 0x0000002d022d7220 */ /* 0x040fe40000410000 */
[C---:B------:R-:W-:Y:S02]  /*92b0*/  FMUL.FTZ R48, R2.reuse, R48 ;  /* 0x0000003002307220 */ /* 0x040fe40000410000 */
[C---:B------:R-:W-:Y:S01]  /*92c0*/  FMUL.FTZ R49, R2.reuse, R49 ;  /* 0x0000003102317220 */ /* 0x040fe20000410000 */
[----:B------:R1:W-:Y:S01]  /*92d0*/  MUFU.EX2 R227, R5 ;  /* 0x0000000500e37308 */ /* 0x0003e20000000800 */
[C---:B------:R-:W-:Y:S02]  /*92e0*/  FMUL.FTZ R52, R2.reuse, R52 ;  /* 0x0000003402347220 */ /* 0x040fe40000410000 */
[C---:B------:R-:W-:Y:S02]  /*92f0*/  FMUL.FTZ R53, R2.reuse, R53 ;  /* 0x0000003502357220 */ /* 0x040fe40000410000 */
[C---:B--2---:R-:W-:Y:S02]  /*9300*/  FMUL.FTZ R4, R2.reuse, R136 ;  /* 0x0000008802047220 */ /* 0x044fe40000410000 */
[C---:B------:R-:W-:Y:S02]  /*9310*/  FMUL.FTZ R56, R2.reuse, R56 ;  /* 0x0000003802387220 */ /* 0x040fe40000410000 */
[C---:B------:R-:W-:Y:S01]  /*9320*/  FMUL.FTZ R57, R2.reuse, R57 ;  /* 0x0000003902397220 */ /* 0x040fe20000410000 */
[----:B------:R-:W2:Y:S01]  /*9330*/  MUFU.EX2 R193, R7 ;  /* 0x0000000700c17308 */ /* 0x000ea20000000800 */
[C---:B------:R-:W-:Y:S02]  /*9340*/  FMUL.FTZ R60, R2.reuse, R60 ;  /* 0x0000003c023c7220 */ /* 0x040fe40000410000 */
[----:B------:R-:W-:Y:S01]  /*9350*/  FMUL.FTZ R61, R2, R61 ;  /* 0x0000003d023d7220 */ /* 0x000fe20000410000 */
[----:B---3--:R-:W-:Y:S01]  /*9360*/  F2FP.BF16.PACK_AB R169, R228, R229 ;  /* 0x000000e5e4a9723e */ /* 0x008fe200000010ff */
[C---:B------:R-:W-:Y:S02]  /*9370*/  FMUL.FTZ R64, R2.reuse, R64 ;  /* 0x0000004002407220 */ /* 0x040fe40000410000 */
[C---:B------:R-:W-:Y:S02]  /*9380*/  FMUL.FTZ R65, R2.reuse, R65 ;  /* 0x0000004102417220 */ /* 0x040fe40000410000 */
[C---:B------:R-:W-:Y:S01]  /*9390*/  FMUL.FTZ R68, R2.reuse, R68 ;  /* 0x0000004402447220 */ /* 0x040fe20000410000 */
[----:B------:R-:W3:Y:S01]  /*93a0*/  MUFU.EX2 R0, R0 ;  /* 0x0000000000007308 */ /* 0x000ee20000000800 */
[C---:B------:R-:W-:Y:S02]  /*93b0*/  FMUL.FTZ R69, R2.reuse, R69 ;  /* 0x0000004502457220 */ /* 0x040fe40000410000 */
[C---:B------:R-:W-:Y:S02]  /*93c0*/  FMUL.FTZ R72, R2.reuse, R72 ;  /* 0x0000004802487220 */ /* 0x040fe40000410000 */
[C---:B-1----:R-:W-:Y:S02]  /*93d0*/  FMUL.FTZ R5, R2.reuse, R137 ;  /* 0x0000008902057220 */ /* 0x042fe40000410000 */
[C---:B------:R-:W-:Y:S02]  /*93e0*/  FMUL.FTZ R73, R2.reuse, R73 ;  /* 0x0000004902497220 */ /* 0x040fe40000410000 */
[C---:B------:R-:W-:Y:S02]  /*93f0*/  FMUL.FTZ R76, R2.reuse, R76 ;  /* 0x0000004c024c7220 */ /* 0x040fe40000410000 */
[C---:B------:R-:W-:Y:S02]  /*9400*/  FMUL.FTZ R77, R2.reuse, R77 ;  /* 0x0000004d024d7220 */ /* 0x040fe40000410000 */
[C---:B------:R-:W-:Y:S01]  /*9410*/  FMUL.FTZ R80, R2.reuse, R80 ;  /* 0x0000005002507220 */ /* 0x040fe20000410000 */
[----:B--2---:R-:W-:Y:S01]  /*9420*/  F2FP.BF16.PACK_AB R171, R193, R227 ;  /* 0x000000e3c1ab723e */ /* 0x004fe200000010ff */
[C---:B------:R-:W-:Y:S02]  /*9430*/  FMUL.FTZ R81, R2.reuse, R81 ;  /* 0x0000005102517220 */ /* 0x040fe40000410000 */
[C---:B------:R-:W-:Y:S02]  /*9440*/  FMUL.FTZ R84, R2.reuse, R84 ;  /* 0x0000005402547220 */ /* 0x040fe40000410000 */
[C---:B------:R-:W-:Y:S02]  /*9450*/  FMUL.FTZ R85, R2.reuse, R85 ;  /* 0x0000005502557220 */ /* 0x040fe40000410000 */
[C---:B------:R-:W-:Y:S02]  /*9460*/  FMUL.FTZ R88, R2.reuse, R88 ;  /* 0x0000005802587220 */ /* 0x040fe40000410000 */
[----:B------:R-:W-:Y:S02]  /*9470*/  FMUL.FTZ R89, R2, R89 ;  /* 0x0000005902597220 */ /* 0x000fe40000410000 */
[C---:B---3--:R-:W-:Y:S02]  /*9480*/  FMUL.FTZ R6, R0.reuse, R138 ;  /* 0x0000008a00067220 */ /* 0x048fe40000410000 */
[C---:B------:R-:W-:Y:S02]  /*9490*/  FMUL.FTZ R7, R0.reuse, R139 ;  /* 0x0000008b00077220 */ /* 0x040fe40000410000 */
[----:B------:R-:W1:Y:S01]  /*94a0*/  LDSM.16.MT88.4 R136, [R199+0x100] ;  /* 0x00010000c788783b */ /* 0x000e620000004200 */
[C---:B------:R-:W-:Y:S02]  /*94b0*/  FMUL.FTZ R10, R0.reuse, R142 ;  /* 0x0000008e000a7220 */ /* 0x040fe40000410000 */
[C---:B------:R-:W-:Y:S02]  /*94c0*/  FMUL.FTZ R11, R0.reuse, R143 ;  /* 0x0000008f000b7220 */ /* 0x040fe40000410000 */
[C---:B------:R-:W-:Y:S03]  /*94d0*/  HMMA.16816.F32.BF16 R4, R168.reuse, R12, R4 ;  /* 0x0000000ca804723c */ /* 0x040fe60000041804 */
[----:B------:R-:W2:Y:S02]  /*94e0*/  LDSM.16.MT88.4 R140, [R197+0x2100] ;  /* 0x00210000c58c783b */ /* 0x000ea40000004200 */
        /* <DEDUP_REMOVED lines=14> */
[----:B------:R-:W-:Y:S01]  /*95d0*/  FMUL.FTZ R38, R0, R38 ;  /* 0x0000002600267220 */ /* 0x000fe20000410000 */
[----:B------:R-:W-:Y:S01]  /*95e0*/  LDSM.16.MT88.4 R156, [R197+0x2900] ;  /* 0x00290000c59c783b */ /* 0x000fe20000004200 */
[C---:B------:R-:W-:Y:S01]  /*95f0*/  FMUL.FTZ R20, R2.reuse, R152 ;  /* 0x0000009802147220 */ /* 0x040fe20000410000 */
[C---:B------:R-:W-:Y:S04]  /*9600*/  HMMA.16816.F32.BF16 R16, R168.reuse, R22, R16 ;  /* 0x00000016a810723c */ /* 0x040fe80000041810 */
[----:B------:R-:W-:Y:S02]  /*9610*/  FMUL.FTZ R21, R2, R153 ;  /* 0x0000009902157220 */ /* 0x000fe40000410000 */
[--C-:B------:R-:W-:Y:S01]  /*9620*/  FFMA.FTZ R134, R173, c[0x0][0x2d0], -R172.reuse ;  /* 0x0000b400ad867a23 */ /* 0x100fe200000108ac */
[----:B------:R-:W-:Y:S01]  /*9630*/  LDSM.16.MT88.4 R164, [R199+0x1900] ;  /* 0x00190000c7a4783b */ /* 0x000fe20000004200 */
[C---:B------:R-:W-:Y:S02]  /*9640*/  FMUL.FTZ R22, R0.reuse, R154 ;  /* 0x0000009a00167220 */ /* 0x040fe40000410000 */
[----:B------:R4:W-:Y:S02]  /*9650*/  MUFU.EX2 R236, R134 ;  /* 0x0000008600ec7308 */ /* 0x0009e40000000800 */
[C---:B------:R-:W-:Y:S02]  /*9660*/  FMUL.FTZ R23, R0.reuse, R155 ;  /* 0x0000009b00177220 */ /* 0x040fe40000410000 */
[C---:B------:R-:W-:Y:S01]  /*9670*/  FMUL.FTZ R39, R0.reuse, R39 ;  /* 0x0000002700277220 */ /* 0x040fe20000410000 */
[----:B------:R-:W-:Y:S01]  /*9680*/  LDSM.16.MT88.4 R152, [R199+0x900] ;  /* 0x00090000c798783b */ /* 0x000fe20000004200 */
[C---:B------:R-:W-:Y:S02]  /*9690*/  FMUL.FTZ R42, R0.reuse, R42 ;  /* 0x0000002a002a7220 */ /* 0x040fe40000410000 */
[C---:B------:R-:W-:Y:S01]  /*96a0*/  FMUL.FTZ R43, R0.reuse, R43 ;  /* 0x0000002b002b7220 */ /* 0x040fe20000410000 */
[C---:B------:R-:W-:Y:S03]  /*96b0*/  HMMA.16816.F32.BF16 R20, R168.reuse, R28, R20 ;  /* 0x0000001ca814723c */ /* 0x040fe60000041814 */
[C---:B------:R-:W-:Y:S02]  /*96c0*/  FMUL.FTZ R46, R0.reuse, R46 ;  /* 0x0000002e002e7220 */ /* 0x040fe40000410000 */
[----:B------:R-:W-:Y:S02]  /*96d0*/  FMUL.FTZ R47, R0, R47 ;  /* 0x0000002f002f7220 */ /* 0x000fe40000410000 */
[C---:B------:R-:W-:Y:S01]  /*96e0*/  FMUL.FTZ R28, R2.reuse, R160 ;  /* 0x000000a0021c7220 */ /* 0x040fe20000410000 */
[C---:B------:R-:W-:Y:S04]  /*96f0*/  HMMA.16816.F32.BF16 R24, R168.reuse, R30, R24 ;  /* 0x0000001ea818723c */ /* 0x040fe80000041818 */
[----:B------:R-:W-:Y:S02]  /*9700*/  FMUL.FTZ R29, R2, R161 ;  /* 0x000000a1021d7220 */ /* 0x000fe40000410000 */
[C---:B------:R-:W-:Y:S02]  /*9710*/  FMUL.FTZ R50, R0.reuse, R50 ;  /* 0x0000003200327220 */ /* 0x040fe40000410000 */
[C---:B------:R-:W-:Y:S04]  /*9720*/  FMUL.FTZ R30, R0.reuse, R162 ;  /* 0x000000a2001e7220 */ /* 0x040fe80000410000 */
[C---:B------:R-:W-:Y:S02]  /*9730*/  FMUL.FTZ R31, R0.reuse, R163 ;  /* 0x000000a3001f7220 */ /* 0x040fe40000410000 */
[----:B------:R-:W-:Y:S01]  /*9740*/  LDSM.16.MT88.4 R160, [R200+0x1900] ;  /* 0x00190000c8a0783b */ /* 0x000fe20000004200 */
[C---:B------:R-:W-:Y:S02]  /*9750*/  FMUL.FTZ R51, R0.reuse, R51 ;  /* 0x0000003300337220 */ /* 0x040fe40000410000 */
[C---:B------:R-:W-:Y:S02]  /*9760*/  FMUL.FTZ R54, R0.reuse, R54 ;  /* 0x0000003600367220 */ /* 0x040fe40000410000 */
[C---:B-1----:R-:W-:Y:S03]  /*9770*/  HMMA.16816.F32.BF16 R28, R168.reuse, R136, R28 ;  /* 0x00000088a81c723c */ /* 0x042fe6000004181c */
[C---:B------:R-:W-:Y:S02]  /*9780*/  FMUL.FTZ R55, R0.reuse, R55 ;  /* 0x0000003700377220 */ /* 0x040fe40000410000 */
[C---:B------:R-:W-:Y:S02]  /*9790*/  FMUL.FTZ R58, R0.reuse, R58 ;  /* 0x0000003a003a7220 */ /* 0x040fe40000410000 */
[----:B------:R-:W-:Y:S01]  /*97a0*/  FMUL.FTZ R59, R0, R59 ;  /* 0x0000003b003b7220 */ /* 0x000fe20000410000 */
[C---:B------:R-:W-:Y:S01]  /*97b0*/  HMMA.16816.F32.BF16 R32, R168.reuse, R138, R32 ;  /* 0x0000008aa820723c */ /* 0x040fe20000041820 */
[----:B------:R-:W1:Y:S03]  /*97c0*/  LDSM.16.MT88.4 R136, [R200+0x2100] ;  /* 0x00210000c888783b */ /* 0x000e660000004200 */
[--C-:B----4-:R-:W-:Y:S02]  /*97d0*/  FFMA.FTZ R134, R176, c[0x0][0x2d0], -R172.reuse ;  /* 0x0000b400b0867a23 */ /* 0x110fe400000108ac */
[C---:B------:R-:W-:Y:S02]  /*97e0*/  FMUL.FTZ R62, R0.reuse, R62 ;  /* 0x0000003e003e7220 */ /* 0x040fe40000410000 */
[C---:B--2---:R-:W-:Y:S01]  /*97f0*/  HMMA.16816.F32.BF16 R36, R168.reuse, R140, R36 ;  /* 0x0000008ca824723c */ /* 0x044fe20000041824 */
[----:B------:R2:W4:Y:S03]  /*9800*/  MUFU.EX2 R235, R134 ;  /* 0x0000008600eb7308 */ /* 0x0005260000000800 */
[C---:B------:R-:W-:Y:S02]  /*9810*/  FMUL.FTZ R63, R0.reuse, R63 ;  /* 0x0000003f003f7220 */ /* 0x040fe40000410000 */
[C---:B------:R-:W-:Y:S02]  /*9820*/  FMUL.FTZ R66, R0.reuse, R66 ;  /* 0x0000004200427220 */ /* 0x040fe40000410000 */
[C---:B------:R-:W-:Y:S01]  /*9830*/  HMMA.16816.F32.BF16 R40, R168.reuse, R142, R40 ;  /* 0x0000008ea828723c */ /* 0x040fe20000041828 */
[----:B------:R-:W5:Y:S03]  /*9840*/  LDSM.16.MT88.4 R140, [R199+0x2100] ;  /* 0x00210000c78c783b */ /* 0x000f660000004200 */
[C---:B------:R-:W-:Y:S02]  /*9850*/  FMUL.FTZ R67, R0.reuse, R67 ;  /* 0x0000004300437220 */ /* 0x040fe40000410000 */
[C---:B------:R-:W-:Y:S02]  /*9860*/  FMUL.FTZ R70, R0.reuse, R70 ;  /* 0x0000004600467220 */ /* 0x040fe40000410000 */
[C---:B---3--:R-:W-:Y:S04]  /*9870*/  HMMA.16816.F32.BF16 R44, R168.reuse, R144, R44 ;  /* 0x00000090a82c723c */ /* 0x048fe8000004182c */
[C---:B------:R-:W-:Y:S02]  /*9880*/  FMUL.FTZ R71, R0.reuse, R71 ;  /* 0x0000004700477220 */ /* 0x040fe40000410000 */
[C---:B------:R-:W-:Y:S02]  /*9890*/  FMUL.FTZ R74, R0.reuse, R74 ;  /* 0x0000004a004a7220 */ /* 0x040fe40000410000 */
[C---:B------:R-:W-:Y:S01]  /*98a0*/  HMMA.16816.F32.BF16 R48, R168.reuse, R146, R48 ;  /* 0x00000092a830723c */ /* 0x040fe20000041830 */
[----:B------:R-:W3:Y:S03]  /*98b0*/  LDSM.16.MT88.4 R144, [R197+0x4100] ;  /* 0x00410000c590783b */ /* 0x000ee60000004200 */
[--C-:B--2---:R-:W-:Y:S02]  /*98c0*/  FFMA.FTZ R134, R177, c[0x0][0x2d0], -R172.reuse ;  /* 0x0000b400b1867a23 */ /* 0x104fe400000108ac */
[C---:B------:R-:W-:Y:S02]  /*98d0*/  FMUL.FTZ R75, R0.reuse, R75 ;  /* 0x0000004b004b7220 */ /* 0x040fe40000410000 */
[----:B------:R2:W-:Y:S01]  /*98e0*/  MUFU.EX2 R234, R134 ;  /* 0x0000008600ea7308 */ /* 0x0005e20000000800 */
[C---:B-1----:R-:W-:Y:S03]  /*98f0*/  HMMA.16816.F32.BF16 R52, R168.reuse, R136, R52 ;  /* 0x00000088a834723c */ /* 0x042fe60000041834 */
[C---:B------:R-:W-:Y:S02]  /*9900*/  FMUL.FTZ R78, R0.reuse, R78 ;  /* 0x0000004e004e7220 */ /* 0x040fe40000410000 */
[C---:B------:R-:W-:Y:S02]  /*9910*/  FMUL.FTZ R79, R0.reuse, R79 ;  /* 0x0000004f004f7220 */ /* 0x040fe40000410000 */
[C---:B------:R-:W-:Y:S01]  /*9920*/  FMUL.FTZ R82, R0.reuse, R82 ;  /* 0x0000005200527220 */ /* 0x040fe20000410000 */
[C---:B------:R-:W-:Y:S01]  /*9930*/  HMMA.16816.F32.BF16 R56, R168.reuse, R138, R56 ;  /* 0x0000008aa838723c */ /* 0x040fe20000041838 */
[----:B------:R-:W1:Y:S03]  /*9940*/  LDSM.16.MT88.4 R136, [R198+0x4100] ;  /* 0x00410000c688783b */ /* 0x000e660000004200 */
[C---:B------:R-:W-:Y:S02]  /*9950*/  FMUL.FTZ R83, R0.reuse, R83 ;  /* 0x0000005300537220 */ /* 0x040fe40000410000 */
[C---:B------:R-:W-:Y:S02]  /*9960*/  FMUL.FTZ R86, R0.reuse, R86 ;  /* 0x0000005600567220 */ /* 0x040fe40000410000 */
[C---:B-----5:R-:W-:Y:S04]  /*9970*/  HMMA.16816.F32.BF16 R60, R168.reuse, R140, R60 ;  /* 0x0000008ca83c723c */ /* 0x060fe8000004183c */
[C---:B------:R-:W-:Y:S02]  /*9980*/  FMUL.FTZ R87, R0.reuse, R87 ;  /* 0x0000005700577220 */ /* 0x040fe40000410000 */
[C---:B------:R-:W-:Y:S02]  /*9990*/  FMUL.FTZ R90, R0.reuse, R90 ;  /* 0x0000005a005a7220 */ /* 0x040fe40000410000 */
[C---:B------:R-:W-:Y:S01]  /*99a0*/  HMMA.16816.F32.BF16 R64, R168.reuse, R142, R64 ;  /* 0x0000008ea840723c */ /* 0x040fe20000041840 */
[----:B------:R-:W5:Y:S03]  /*99b0*/  LDSM.16.MT88.4 R140, [R200+0x4100] ;  /* 0x00410000c88c783b */ /* 0x000f660000004200 */
[--C-:B--2---:R-:W-:Y:S02]  /*99c0*/  FFMA.FTZ R134, R179, c[0x0][0x2d0], -R172.reuse ;  /* 0x0000b400b3867a23 */ /* 0x104fe400000108ac */
[----:B------:R-:W-:Y:S02]  /*99d0*/  FMUL.FTZ R91, R0, R91 ;  /* 0x0000005b005b7220 */ /* 0x000fe40000410000 */
[C---:B---3--:R-:W-:Y:S01]  /*99e0*/  HMMA.16816.F32.BF16 R68, R168.reuse, R144, R68 ;  /* 0x00000090a844723c */ /* 0x048fe20000041844 */
[----:B------:R2:W-:Y:S03]  /*99f0*/  MUFU.EX2 R233, R134 ;  /* 0x0000008600e97308 */ /* 0x0005e60000000800 */
        /* <DEDUP_REMOVED lines=13> */
[--C-:B--2---:R-:W-:Y:S02]  /*9ad0*/  FFMA.FTZ R134, R184, c[0x0][0x2d0], -R133.reuse ;  /* 0x0000b400b8867a23 */ /* 0x104fe40000010885 */
[C---:B------:R-:W-:Y:S02]  /*9ae0*/  FMUL.FTZ R100, R2.reuse, R100 ;  /* 0x0000006402647220 */ /* 0x040fe40000410000 */
[C---:B-----5:R-:W-:Y:S01]  /*9af0*/  HMMA.16816.F32.BF16 R84, R168.reuse, R140, R84 ;  /* 0x0000008ca854723c */ /* 0x060fe20000041854 */
[----:B------:R2:W-:Y:S03]  /*9b00*/  MUFU.EX2 R186, R134 ;  /* 0x0000008600ba7308 */ /* 0x0005e60000000800 */
[----:B------:R-:W-:Y:S02]  /*9b10*/  FMUL.FTZ R101, R2, R101 ;  /* 0x0000006502657220 */ /* 0x000fe40000410000 */
[C---:B------:R-:W-:Y:S02]  /*9b20*/  FMUL.FTZ R102, R0.reuse, R102 ;  /* 0x0000006600667220 */ /* 0x040fe40000410000 */
[C---:B------:R-:W-:Y:S01]  /*9b30*/  HMMA.16816.F32.BF16 R88, R168.reuse, R142, R88 ;  /* 0x0000008ea858723c */ /* 0x040fe20000041858 */
[----:B------:R-:W5:Y:S03]  /*9b40*/  LDSM.16.MT88.4 R140, [R198+0x6100] ;  /* 0x00610000c68c783b */ /* 0x000f660000004200 */
[----:B------:R-:W-:Y:S02]  /*9b50*/  FMUL.FTZ R103, R0, R103 ;  /* 0x0000006700677220 */ /* 0x000fe40000410000 */
[C---:B------:R-:W-:Y:S02]  /*9b60*/  FMUL.FTZ R104, R2.reuse, R104 ;  /* 0x0000006802687220 */ /* 0x040fe40000410000 */
[C---:B---3--:R-:W-:Y:S04]  /*9b70*/  HMMA.16816.F32.BF16 R92, R168.reuse, R144, R92 ;  /* 0x00000090a85c723c */ /* 0x048fe8000004185c */
[----:B------:R-:W-:Y:S02]  /*9b80*/  FMUL.FTZ R105, R2, R105 ;  /* 0x0000006902697220 */ /* 0x000fe40000410000 */
[C---:B------:R-:W-:Y:S02]  /*9b90*/  FMUL.FTZ R106, R0.reuse, R106 ;  /* 0x0000006a006a7220 */ /* 0x040fe40000410000 */
[C---:B------:R-:W-:Y:S01]  /*9ba0*/  HMMA.16816.F32.BF16 R96, R168.reuse, R146, R96 ;  /* 0x00000092a860723c */ /* 0x040fe20000041860 */
[----:B------:R-:W3:Y:S03]  /*9bb0*/  LDSM.16.MT88.4 R144, [R200+0x6100] ;  /* 0x00610000c890783b */ /* 0x000ee60000004200 */
[--C-:B--2---:R-:W-:Y:S02]  /*9bc0*/  FFMA.FTZ R134, R185, c[0x0][0x2d0], -R133.reuse ;  /* 0x0000b400b9867a23 */ /* 0x104fe40000010885 */
[----:B------:R-:W-:Y:S02]  /*9bd0*/  FMUL.FTZ R107, R0, R107 ;  /* 0x0000006b006b7220 */ /* 0x000fe40000410000 */
[----:B------:R2:W2:Y:S01]  /*9be0*/  MUFU.EX2 R184, R134 ;  /* 0x0000008600b87308 */ /* 0x0004a20000000800 */
        /* <DEDUP_REMOVED lines=8> */
[----:B------:R-:W-:Y:S03]  /*9c70*/  FMUL.FTZ R113, R2, R113 ;  /* 0x0000007102717220 */ /* 0x000fe60000410000 */
[C---:B-----5:R-:W-:Y:S03]  /*9c80*/  HMMA.16816.F32.BF16 R108, R168.reuse, R140, R108 ;  /* 0x0000008ca86c723c */ /* 0x060fe6000004186c */
[----:B------:R-:W-:Y:S02]  /*9c90*/  FMUL.FTZ R114, R0, R114 ;  /* 0x0000007200727220 */ /* 0x000fe40000410000 */
[--C-:B--2---:R-:W-:Y:S02]  /*9ca0*/  FFMA.FTZ R134, R182, c[0x0][0x2d0], -R133.reuse ;  /* 0x0000b400b6867a23 */ /* 0x104fe40000010885 */
[----:B------:R-:W-:Y:S02]  /*9cb0*/  FMUL.FTZ R115, R0, R115 ;  /* 0x0000007300737220 */ /* 0x000fe40000410000 */
[----:B------:R2:W-:Y:S03]  /*9cc0*/  MUFU.EX2 R182, R134 ;  /* 0x0000008600b67308 */ /* 0x0005e60000000800 */
[C---:B------:R-:W-:Y:S02]  /*9cd0*/  FMUL.FTZ R116, R2.reuse, R116 ;  /* 0x0000007402747220 */ /* 0x040fe40000410000 */
[C---:B------:R-:W-:Y:S01]  /*9ce0*/  HMMA.16816.F32.BF16 R112, R168.reuse, R142, R112 ;  /* 0x0000008ea870723c */ /* 0x040fe20000041870 */
[----:B------:R-:W5:Y:S02]  /*9cf0*/  LDSM.16.MT88.4 R140, [R197+0x900] ;  /* 0x00090000c58c783b */ /* 0x000f640000004200 */
[----:B------:R-:W-:Y:S02]  /*9d00*/  FMUL.FTZ R117, R2, R117 ;  /* 0x0000007502757220 */ /* 0x000fe40000410000 */
[C---:B------:R-:W-:Y:S02]  /*9d10*/  FMUL.FTZ R118, R0.reuse, R118 ;  /* 0x0000007600767220 */ /* 0x040fe40000410000 */
[----:B------:R-:W-:Y:S02]  /*9d20*/  FMUL.FTZ R119, R0, R119 ;  /* 0x0000007700777220 */ /* 0x000fe40000410000 */
[C---:B------:R-:W-:Y:S03]  /*9d30*/  FMUL.FTZ R120, R2.reuse, R120 ;  /* 0x0000007802787220 */ /* 0x040fe60000410000 */
[----:B------:R-:W-:Y:S02]  /*9d40*/  FMUL.FTZ R121, R2, R121 ;  /* 0x0000007902797220 */ /* 0x000fe40000410000 */
[C---:B---3--:R-:W-:Y:S03]  /*9d50*/  HMMA.16816.F32.BF16 R116, R168.reuse, R144, R116 ;  /* 0x00000090a874723c */ /* 0x048fe60000041874 */
[C---:B------:R-:W-:Y:S02]  /*9d60*/  FMUL.FTZ R122, R0.reuse, R122 ;  /* 0x0000007a007a7220 */ /* 0x040fe40000410000 */
[----:B------:R-:W-:Y:S02]  /*9d70*/  FMUL.FTZ R123, R0, R123 ;  /* 0x0000007b007b7220 */ /* 0x000fe40000410000 */
[--C-:B--2---:R-:W-:Y:S02]  /*9d80*/  FFMA.FTZ R134, R183, c[0x0][0x2d0], -R133.reuse ;  /* 0x0000b400b7867a23 */ /* 0x104fe40000010885 */
[C---:B------:R-:W-:Y:S02]  /*9d90*/  FMUL.FTZ R124, R2.reuse, R124 ;  /* 0x0000007c027c7220 */ /* 0x040fe40000410000 */
[----:B------:R2:W3:Y:S01]  /*9da0*/  MUFU.EX2 R179, R134 ;  /* 0x0000008600b37308 */ /* 0x0004e20000000800 */
[C---:B------:R-:W-:Y:S01]  /*9db0*/  HMMA.16816.F32.BF16 R120, R168.reuse, R146, R120 ;  /* 0x00000092a878723c */ /* 0x040fe20000041878 */
[----:B------:R-:W5:Y:S02]  /*9dc0*/  LDSM.16.MT88.4 R144, [R198+0x900] ;  /* 0x00090000c690783b */ /* 0x000f640000004200 */
[----:B------:R-:W-:Y:S02]  /*9dd0*/  FMUL.FTZ R125, R2, R125 ;  /* 0x0000007d027d7220 */ /* 0x000fe40000410000 */
[C---:B------:R-:W-:Y:S02]  /*9de0*/  FMUL.FTZ R126, R0.reuse, R126 ;  /* 0x0000007e007e7220 */ /* 0x040fe40000410000 */
[----:B------:R-:W-:Y:S02]  /*9df0*/  FMUL.FTZ R127, R0, R127 ;  /* 0x0000007f007f7220 */ /* 0x000fe40000410000 */
[C---:B------:R-:W-:Y:S03]  /*9e00*/  FMUL.FTZ R128, R2.reuse, R128 ;  /* 0x0000008002807220 */ /* 0x040fe60000410000 */
[----:B------:R-:W-:Y:S02]  /*9e10*/  FMUL.FTZ R129, R2, R129 ;  /* 0x0000008102817220 */ /* 0x000fe40000410000 */
[C---:B-1----:R-:W-:Y:S03]  /*9e20*/  HMMA.16816.F32.BF16 R124, R168.reuse, R136, R124 ;  /* 0x00000088a87c723c */ /* 0x042fe6000004187c */
[C---:B------:R-:W-:Y:S02]  /*9e30*/  FMUL.FTZ R130, R0.reuse, R130 ;  /* 0x0000008200827220 */ /* 0x040fe40000410000 */
[----:B------:R-:W-:Y:S02]  /*9e40*/  FMUL.FTZ R131, R0, R131 ;  /* 0x0000008300837220 */ /* 0x000fe40000410000 */
[----:B----4-:R-:W-:Y:S02]  /*9e50*/  F2FP.BF16.PACK_AB R136, R235, R236 ;  /* 0x000000eceb88723e */ /* 0x010fe400000010ff */
[----:B------:R-:W-:Y:S03]  /*9e60*/  F2FP.BF16.PACK_AB R137, R184, R186 ;  /* 0x000000bab889723e */ /* 0x000fe600000010ff */
[----:B------:R-:W-:Y:S03]  /*9e70*/  HMMA.16816.F32.BF16 R128, R168, R138, R128 ;  /* 0x0000008aa880723c */ /* 0x000fe60000041880 */
[--C-:B--2---:R-:W-:Y:S04]  /*9e80*/  FFMA.FTZ R134, R180, c[0x0][0x2d0], -R172.reuse ;  /* 0x0000b400b4867a23 */ /* 0x104fe800000108ac */
[----:B------:R-:W-:Y:S01]  /*9e90*/  F2FP.BF16.PACK_AB R138, R233, R234 ;  /* 0x000000eae98a723e */ /* 0x000fe200000010ff */
[----:B------:R1:W-:Y:S01]  /*9ea0*/  MUFU.EX2 R232, R134 ;  /* 0x0000008600e87308 */ /* 0x0003e20000000800 */
[----:B---3--:R-:W-:Y:S07]  /*9eb0*/  F2FP.BF16.PACK_AB R139, R179, R182 ;  /* 0x000000b6b38b723e */ /* 0x008fee00000010ff */
[C---:B-----5:R-:W-:Y:S08]  /*9ec0*/  HMMA.16816.F32.BF16 R4, R136.reuse, R140, R4 ;  /* 0x0000008c8804723c */ /* 0x060ff00000041804 */
[C---:B------:R-:W-:Y:S01]  /*9ed0*/  HMMA.16816.F32.BF16 R8, R136.reuse, R142, R8 ;  /* 0x0000008e8808723c */ /* 0x040fe20000041808 */
[----:B------:R-:W2:Y:S07]  /*9ee0*/  LDSM.16.MT88.4 R140, [R198+0x2900] ;  /* 0x00290000c68c783b */ /* 0x000eae0000004200 */
[C---:B------:R-:W-:Y:S04]  /*9ef0*/  HMMA.16816.F32.BF16 R12, R136.reuse, R144, R12 ;  /* 0x00000090880c723c */ /* 0x040fe8000004180c */
[--C-:B-1----:R-:W-:Y:S04]  /*9f00*/  FFMA.FTZ R134, R188, c[0x0][0x2d0], -R172.reuse ;  /* 0x0000b400bc867a23 */ /* 0x102fe800000108ac */
[C---:B------:R-:W-:Y:S01]  /*9f10*/  HMMA.16816.F32.BF16 R16, R136.reuse, R146, R16 ;  /* 0x000000928810723c */ /* 0x040fe20000041810 */
[----:B------:R-:W1:Y:S01]  /*9f20*/  LDSM.16.MT88.4 R144, [R200+0x2900] ;  /* 0x00290000c890783b */ /* 0x000e620000004200 */
[----:B------:R3:W4:Y:S06]  /*9f30*/  MUFU.EX2 R230, R134 ;  /* 0x0000008600e67308 */ /* 0x00072c0000000800 */
[C---:B------:R-:W-:Y:S08]  /*9f40*/  HMMA.16816.F32.BF16 R20, R136.reuse, R148, R20 ;  /* 0x000000948814723c */ /* 0x040ff00000041814 */
[C---:B------:R-:W-:Y:S01]  /*9f50*/  HMMA.16816.F32.BF16 R24, R136.reuse, R150, R24 ;  /* 0x000000968818723c */ /* 0x040fe20000041818 */
[----:B------:R-:W5:Y:S07]  /*9f60*/  LDSM.16.MT88.4 R148, [R199+0x2900] ;  /* 0x00290000c794783b */ /* 0x000f6e0000004200 */
[C---:B------:R-:W-:Y:S04]  /*9f70*/  HMMA.16816.F32.BF16 R28, R136.reuse, R152, R28 ;  /* 0x00000098881c723c */ /* 0x040fe8000004181c */
[--C-:B---3--:R-:W-:Y:S04]  /*9f80*/  FFMA.FTZ R134, R189, c[0x0][0x2d0], -R172.reuse ;  /* 0x0000b400bd867a23 */ /* 0x108fe800000108ac */
[C---:B------:R-:W-:Y:S01]  /*9f90*/  HMMA.16816.F32.BF16 R32, R136.reuse, R154, R32 ;  /* 0x0000009a8820723c */ /* 0x040fe20000041820 */
[----:B------:R-:W3:Y:S01]  /*9fa0*/  LDSM.16.MT88.4 R152, [R197+0x4900] ;  /* 0x00490000c598783b */ /* 0x000ee20000004200 */
[----:B------:R1:W-:Y:S06]  /*9fb0*/  MUFU.EX2 R188, R134 ;  /* 0x0000008600bc7308 */ /* 0x0003ec0000000800 */
[C---:B------:R-:W-:Y:S08]  /*9fc0*/  HMMA.16816.F32.BF16 R36, R136.reuse, R156, R36 ;  /* 0x0000009c8824723c */ /* 0x040ff00000041824 */
[C---:B------:R-:W-:Y:S01]  /*9fd0*/  HMMA.16816.F32.BF16 R40, R136.reuse, R158, R40 ;  /* 0x0000009e8828723c */ /* 0x040fe20000041828 */
[----:B------:R-:W3:Y:S07]  /*9fe0*/  LDSM.16.MT88.4 R156, [R198+0x4900] ;  /* 0x00490000c69c783b */ /* 0x000eee0000004200 */
[C---:B--2---:R-:W-:Y:S04]  /*9ff0*/  HMMA.16816.F32.BF16 R44, R136.reuse, R140, R44 ;  /* 0x0000008c882c723c */ /* 0x044fe8000004182c */
[--C-:B-1----:R-:W-:Y:S04]  /*a000*/  FFMA.FTZ R134, R190, c[0x0][0x2d0], -R172.reuse ;  /* 0x0000b400be867a23 */ /* 0x102fe800000108ac */
[C---:B------:R-:W-:Y:S01]  /*a010*/  HMMA.16816.F32.BF16 R48, R136.reuse, R142, R48 ;  /* 0x0000008e8830723c */ /* 0x040fe20000041830 */
[----:B------:R-:W1:Y:S01]  /*a020*/  LDSM.16.MT88.4 R140, [R200+0x4900] ;  /* 0x00490000c88c783b */ /* 0x000e620000004200 */
[----:B------:R2:W1:Y:S06]  /*a030*/  MUFU.EX2 R185, R134 ;  /* 0x0000008600b97308 */ /* 0x00046c0000000800 */
[C---:B------:R-:W-:Y:S08]  /*a040*/  HMMA.16816.F32.BF16 R52, R136.reuse, R144, R52 ;  /* 0x000000908834723c */ /* 0x040ff00000041834 */
[C---:B------:R-:W-:Y:S01]  /*a050*/  HMMA.16816.F32.BF16 R56, R136.reuse, R146, R56 ;  /* 0x000000928838723c */ /* 0x040fe20000041838 */
[----:B------:R-:W1:Y:S07]  /*a060*/  LDSM.16.MT88.4 R144, [R199+0x4900] ;  /* 0x00490000c790783b */ /* 0x000e6e0000004200 */
[C---:B-----5:R-:W-:Y:S04]  /*a070*/  HMMA.16816.F32.BF16 R60, R136.reuse, R148, R60 ;  /* 0x00000094883c723c */ /* 0x060fe8000004183c */
[--C-:B--2---:R-:W-:Y:S04]  /*a080*/  FFMA.FTZ R134, R181, c[0x0][0x2d0], -R133.reuse ;  /* 0x0000b400b5867a23 */ /* 0x104fe80000010885 */
[C---:B------:R-:W-:Y:S01]  /*a090*/  HMMA.16816.F32.BF16 R64, R136.reuse, R150, R64 ;  /* 0x000000968840723c */ /* 0x040fe20000041840 */
[----:B------:R-:W2:Y:S01]  /*a0a0*/  LDSM.16.MT88.4 R148, [R197+0x6900] ;  /* 0x00690000c594783b */ /* 0x000ea20000004200 */
[----:B------:R5:W-:Y:S06]  /*a0b0*/  MUFU.EX2 R176, R134 ;  /* 0x0000008600b07308 */ /* 0x000bec0000000800 */
[C---:B---3--:R-:W-:Y:S08]  /*a0c0*/  HMMA.16816.F32.BF16 R68, R136.reuse, R152, R68 ;  /* 0x000000988844723c */ /* 0x048ff00000041844 */
[C---:B------:R-:W-:Y:S01]  /*a0d0*/  HMMA.16816.F32.BF16 R72, R136.reuse, R154, R72 ;  /* 0x0000009a8848723c */ /* 0x040fe20000041848 */
[----:B------:R-:W3:Y:S07]  /*a0e0*/  LDSM.16.MT88.4 R152, [R198+0x6900] ;  /* 0x00690000c698783b */ /* 0x000eee0000004200 */
[C---:B------:R-:W-:Y:S04]  /*a0f0*/  HMMA.16816.F32.BF16 R76, R136.reuse, R156, R76 ;  /* 0x0000009c884c723c */ /* 0x040fe8000004184c */
[--C-:B-----5:R-:W-:Y:S03]  /*a100*/  FFMA.FTZ R134, R175, c[0x0][0x2d0], -R133.reuse ;  /* 0x0000b400af867a23 */ /* 0x120fe60000010885 */
[--C-:B------:R-:W-:Y:S01]  /*a110*/  FFMA.FTZ R156, R178, c[0x0][0x2d0], -R133.reuse ;  /* 0x0000b400b29c7a23 */ /* 0x100fe20000010885 */
[C---:B------:R-:W-:Y:S01]  /*a120*/  HMMA.16816.F32.BF16 R80, R136.reuse, R158, R80 ;  /* 0x0000009e8850723c */ /* 0x040fe20000041850 */
[----:B------:R5:W-:Y:S07]  /*a130*/  MUFU.EX2 R175, R134 ;  /* 0x0000008600af7308 */ /* 0x000bee0000000800 */
[C---:B-1----:R-:W-:Y:S03]  /*a140*/  HMMA.16816.F32.BF16 R84, R136.reuse, R140, R84 ;  /* 0x0000008c8854723c */ /* 0x042fe60000041854 */
[----:B------:R1:W1:Y:S05]  /*a150*/  MUFU.EX2 R177, R156 ;  /* 0x0000009c00b17308 */ /* 0x00026a0000000800 */
[C---:B------:R-:W-:Y:S01]  /*a160*/  HMMA.16816.F32.BF16 R88, R136.reuse, R142, R88 ;  /* 0x0000008e8858723c */ /* 0x040fe20000041858 */
[----:B------:R-:W4:Y:S07]  /*a170*/  LDSM.16.MT88.4 R140, [R200+0x6900] ;  /* 0x00690000c88c783b */ /* 0x000f2e0000004200 */
[C---:B------:R-:W-:Y:S04]  /*a180*/  HMMA.16816.F32.BF16 R92, R136.reuse, R144, R92 ;  /* 0x00000090885c723c */ /* 0x040fe8000004185c */
[--C-:B-----5:R-:W-:Y:S04]  /*a190*/  FFMA.FTZ R134, R174, c[0x0][0x2d0], -R133.reuse ;  /* 0x0000b400ae867a23 */ /* 0x120fe80000010885 */
[C---:B------:R-:W-:Y:S01]  /*a1a0*/  HMMA.16816.F32.BF16 R96, R136.reuse, R146, R96 ;  /* 0x000000928860723c */ /* 0x040fe20000041860 */
[----:B------:R-:W5:Y:S01]  /*a1b0*/  LDSM.16.MT88.4 R144, [R199+0x6900] ;  /* 0x00690000c790783b */ /* 0x000f620000004200 */
[----:B------:R4:W4:Y:S06]  /*a1c0*/  MUFU.EX2 R174, R134 ;  /* 0x0000008600ae7308 */ /* 0x00092c0000000800 */
[C---:B--2---:R-:W-:Y:S01]  /*a1d0*/  HMMA.16816.F32.BF16 R100, R136.reuse, R148, R100 ;  /* 0x000000948864723c */ /* 0x044fe20000041864 */
[----:B-1----:R-:W-:Y:S07]  /*a1e0*/  LDSM.16.MT88.4 R156, [R200+0x1100] ;  /* 0x00110000c89c783b */ /* 0x002fee0000004200 */
[C---:B------:R-:W-:Y:S01]  /*a1f0*/  HMMA.16816.F32.BF16 R104, R136.reuse, R150, R104 ;  /* 0x000000968868723c */ /* 0x040fe20000041868 */
[----:B------:R-:W1:Y:S07]  /*a200*/  LDSM.16.MT88.4 R148, [R197+0x1100] ;  /* 0x00110000c594783b */ /* 0x000e6e0000004200 */
[C---:B---3--:R-:W-:Y:S04]  /*a210*/  HMMA.16816.F32.BF16 R108, R136.reuse, R152, R108 ;  /* 0x00000098886c723c */ /* 0x048fe8000004186c */
[--C-:B----4-:R-:W-:Y:S04]  /*a220*/  FFMA.FTZ R134, R194, c[0x0][0x2d0], -R172.reuse ;  /* 0x0000b400c2867a23 */ /* 0x110fe800000108ac */
[C---:B------:R-:W-:Y:S01]  /*a230*/  HMMA.16816.F32.BF16 R112, R136.reuse, R154, R112 ;  /* 0x0000009a8870723c */ /* 0x040fe20000041870 */
[----:B------:R-:W2:Y:S01]  /*a240*/  LDSM.16.MT88.4 R152, [R198+0x1100] ;  /* 0x00110000c698783b */ /* 0x000ea20000004200 */
[----:B------:R3:W-:Y:S06]  /*a250*/  MUFU.EX2 R183, R134 ;  /* 0x0000008600b77308 */ /* 0x0007ec0000000800 */
[C---:B------:R-:W-:Y:S08]  /*a260*/  HMMA.16816.F32.BF16 R116, R136.reuse, R140, R116 ;  /* 0x0000008c8874723c */ /* 0x040ff00000041874 */
[C---:B------:R-:W-:Y:S01]  /*a270*/  HMMA.16816.F32.BF16 R120, R136.reuse, R142, R120 ;  /* 0x0000008e8878723c */ /* 0x040fe20000041878 */
[----:B------:R-:W4:Y:S07]  /*a280*/  LDSM.16.MT88.4 R140, [R199+0x1100] ;  /* 0x00110000c78c783b */ /* 0x000f2e0000004200 */
[C---:B-----5:R-:W-:Y:S04]  /*a290*/  HMMA.16816.F32.BF16 R124, R136.reuse, R144, R124 ;  /* 0x00000090887c723c */ /* 0x060fe8000004187c */
[--C-:B---3--:R-:W-:Y:S04]  /*a2a0*/  FFMA.FTZ R134, R195, c[0x0][0x2d0], -R172.reuse ;  /* 0x0000b400c3867a23 */ /* 0x108fe800000108ac */
[----:B------:R-:W-:Y:S01]  /*a2b0*/  HMMA.16816.F32.BF16 R128, R136, R146, R128 ;  /* 0x000000928880723c */ /* 0x000fe20000041880 */
[----:B------:R-:W3:Y:S01]  /*a2c0*/  LDSM.16.MT88.4 R144, [R197+0x3100] ;  /* 0x00310000c590783b */ /* 0x000ee20000004200 */
[----:B------:R-:W5:Y:S05]  /*a2d0*/  MUFU.EX2 R181, R134 ;  /* 0x0000008600b57308 */ /* 0x000f6a0000000800 */
[----:B------:R-:W-:Y:S02]  /*a2e0*/  F2FP.BF16.PACK_AB R136, R230, R232 ;  /* 0x000000e8e688723e */ /* 0x000fe400000010ff */
[----:B------:R-:W-:Y:S03]  /*a2f0*/  F2FP.BF16.PACK_AB R138, R185, R188 ;  /* 0x000000bcb98a723e */ /* 0x000fe600000010ff */
[----:B------:R-:W-:Y:S02]  /*a300*/  F2FP.BF16.PACK_AB R137, R176, R177 ;  /* 0x000000b1b089723e */ /* 0x000fe400000010ff */
[----:B------:R-:W-:Y:S07]  /*a310*/  F2FP.BF16.PACK_AB R139, R174, R175 ;  /* 0x000000afae8b723e */ /* 0x000fee00000010ff */
[C---:B-1----:R-:W-:Y:S03]  /*a320*/  HMMA.16816.F32.BF16 R4, R136.reuse, R148, R4 ;  /* 0x000000948804723c */ /* 0x042fe60000041804 */
[----:B-----5:R-:W-:Y:S01]  /*a330*/  F2FP.BF16.PACK_AB R168, R181, R183 ;  /* 0x000000b7b5a8723e */ /* 0x020fe200000010ff */
[--C-:B------:R-:W-:Y:S01]  /*a340*/  FFMA.FTZ R134, R223, c[0x0][0x2d0], -R172.reuse ;  /* 0x0000b400df867a23 */ /* 0x100fe200000108ac */
[----:B------:R-:W-:Y:S03]  /*a350*/  IADD3 R223, R224, -0x1, RZ ;  /* 0xffffffffe0df7810 */ /* 0x000fe60007ffe0ff */
[C---:B------:R-:W-:Y:S01]  /*a360*/  HMMA.16816.F32.BF16 R8, R136.reuse, R150, R8 ;  /* 0x000000968808723c */ /* 0x040fe20000041808 */
[----:B------:R-:W1:Y:S01]  /*a370*/  LDSM.16.MT88.4 R148, [R198+0x3100] ;  /* 0x00310000c694783b */ /* 0x000e620000004200 */
[----:B------:R5:W-:Y:S02]  /*a380*/  MUFU.EX2 R180, R134 ;  /* 0x0000008600b47308 */ /* 0x000be40000000800 */
[----:B------:R-:W-:Y:S01]  /*a390*/  FFMA.FTZ R172, R226, c[0x0][0x2d0], -R172 ;  /* 0x0000b400e2ac7a23 */ /* 0x000fe200000108ac */
[----:B------:R-:W-:Y:S03]  /*a3a0*/  MOV R224, R223 ;  /* 0x000000df00e07202 */ /* 0x000fe60000000f00 */
[C---:B--2---:R-:W-:Y:S04]  /*a3b0*/  HMMA.16816.F32.BF16 R12, R136.reuse, R152, R12 ;  /* 0x00000098880c723c */ /* 0x044fe8000004180c */
[----:B------:R-:W2:Y:S04]  /*a3c0*/  MUFU.EX2 R178, R172 ;  /* 0x000000ac00b27308 */ /* 0x000ea80000000800 */
[C---:B------:R-:W-:Y:S01]  /*a3d0*/  HMMA.16816.F32.BF16 R16, R136.reuse, R154, R16 ;  /* 0x0000009a8810723c */ /* 0x040fe20000041810 */
[----:B------:R-:W1:Y:S07]  /*a3e0*/  LDSM.16.MT88.4 R152, [R200+0x3100] ;  /* 0x00310000c898783b */ /* 0x000e6e0000004200 */
[C---:B------:R-:W-:Y:S04]  /*a3f0*/  HMMA.16816.F32.BF16 R20, R136.reuse, R156, R20 ;  /* 0x0000009c8814723c */ /* 0x040fe80000041814 */
[--C-:B-----5:R-:W-:Y:S04]  /*a400*/  FFMA.FTZ R134, R187, c[0x0][0x2d0], -R133.reuse ;  /* 0x0000b400bb867a23 */ /* 0x120fe80000010885 */
[C---:B------:R-:W-:Y:S01]  /*a410*/  HMMA.16816.F32.BF16 R24, R136.reuse, R158, R24 ;  /* 0x0000009e8818723c */ /* 0x040fe20000041818 */
[----:B------:R-:W-:Y:S01]  /*a420*/  LDSM.16.MT88.4 R156, [R197+0x5100] ;  /* 0x00510000c59c783b */ /* 0x000fe20000004200 */
[----:B------:R5:W-:Y:S02]  /*a430*/  MUFU.EX2 R173, R134 ;  /* 0x0000008600ad7308 */ /* 0x000be40000000800 */
[----:B--2---:R-:W-:Y:S04]  /*a440*/  F2FP.BF16.PACK_AB R170, R178, R180 ;  /* 0x000000b4b2aa723e */ /* 0x004fe800000010ff */
[C---:B----4-:R-:W-:Y:S08]  /*a450*/  HMMA.16816.F32.BF16 R28, R136.reuse, R140, R28 ;  /* 0x0000008c881c723c */ /* 0x050ff0000004181c */
[C---:B------:R-:W-:Y:S01]  /*a460*/  HMMA.16816.F32.BF16 R32, R136.reuse, R142, R32 ;  /* 0x0000008e8820723c */ /* 0x040fe20000041820 */
[----:B------:R-:W2:Y:S07]  /*a470*/  LDSM.16.MT88.4 R140, [R199+0x3100] ;  /* 0x00310000c78c783b */ /* 0x000eae0000004200 */
[C---:B---3--:R-:W-:Y:S04]  /*a480*/  HMMA.16816.F32.BF16 R36, R136.reuse, R144, R36 ;  /* 0x000000908824723c */ /* 0x048fe80000041824 */
[--C-:B-----5:R-:W-:Y:S04]  /*a490*/  FFMA.FTZ R134, R191, c[0x0][0x2d0], -R133.reuse ;  /* 0x0000b400bf867a23 */ /* 0x120fe80000010885 */
[C---:B------:R-:W-:Y:S01]  /*a4a0*/  HMMA.16816.F32.BF16 R40, R136.reuse, R146, R40 ;  /* 0x000000928828723c */ /* 0x040fe20000041828 */
[----:B------:R-:W3:Y:S01]  /*a4b0*/  LDSM.16.MT88.4 R144, [R198+0x5100] ;  /* 0x00510000c690783b */ /* 0x000ee20000004200 */
[----:B------:R-:W4:Y:S06]  /*a4c0*/  MUFU.EX2 R172, R134 ;  /* 0x0000008600ac7308 */ /* 0x000f2c0000000800 */
[C---:B-1----:R-:W-:Y:S08]  /*a4d0*/  HMMA.16816.F32.BF16 R44, R136.reuse, R148, R44 ;  /* 0x00000094882c723c */ /* 0x042ff0000004182c */
[C---:B------:R-:W-:Y:S01]  /*a4e0*/  HMMA.16816.F32.BF16 R48, R136.reuse, R150, R48 ;  /* 0x000000968830723c */ /* 0x040fe20000041830 */
[----:B------:R-:W1:Y:S07]  /*a4f0*/  LDSM.16.MT88.4 R148, [R200+0x5100] ;  /* 0x00510000c894783b */ /* 0x000e6e0000004200 */
[C---:B------:R-:W-:Y:S04]  /*a500*/  HMMA.16816.F32.BF16 R52, R136.reuse, R152, R52 ;  /* 0x000000988834723c */ /* 0x040fe80000041834 */
[----:B----4-:R-:W-:Y:S01]  /*a510*/  F2FP.BF16.PACK_AB R169, R172, R173 ;  /* 0x000000adaca9723e */ /* 0x010fe200000010ff */
[--C-:B------:R-:W-:Y:S02]  /*a520*/  FFMA.FTZ R134, R192, c[0x0][0x2d0], -R133.reuse ;  /* 0x0000b400c0867a23 */ /* 0x100fe40000010885 */
[----:B------:R-:W-:Y:S01]  /*a530*/  FFMA.FTZ R133, R135, c[0x0][0x2d0], -R133 ;  /* 0x0000b40087857a23 */ /* 0x000fe20000010885 */
[C---:B------:R-:W-:Y:S01]  /*a540*/  HMMA.16816.F32.BF16 R56, R136.reuse, R154, R56 ;  /* 0x0000009a8838723c */ /* 0x040fe20000041838 */
[----:B------:R-:W4:Y:S02]  /*a550*/  LDSM.16.MT88.4 R152, [R199+0x5100] ;  /* 0x00510000c798783b */ /* 0x000f240000004200 */
[----:B------:R-:W-:Y:S05]  /*a560*/  MUFU.EX2 R134, R134 ;  /* 0x0000008600867308 */ /* 0x000fea0000000800 */
[C---:B--2---:R-:W-:Y:S05]  /*a570*/  HMMA.16816.F32.BF16 R60, R136.reuse, R140, R60 ;  /* 0x0000008c883c723c */ /* 0x044fea000004183c */
[----:B------:R-:W2:Y:S03]  /*a580*/  MUFU.EX2 R133, R133 ;  /* 0x0000008500857308 */ /* 0x000ea60000000800 */
[C---:B------:R-:W-:Y:S01]  /*a590*/  HMMA.16816.F32.BF16 R64, R136.reuse, R142, R64 ;  /* 0x0000008e8840723c */ /* 0x040fe20000041840 */
[----:B------:R-:W5:Y:S07]  /*a5a0*/  LDSM.16.MT88.4 R140, [R197+0x7100] ;  /* 0x00710000c58c783b */ /* 0x000f6e0000004200 */
[C---:B------:R-:W-:Y:S08]  /*a5b0*/  HMMA.16816.F32.BF16 R68, R136.reuse, R156, R68 ;  /* 0x0000009c8844723c */ /* 0x040ff00000041844 */
[C---:B------:R-:W-:Y:S01]  /*a5c0*/  HMMA.16816.F32.BF16 R72, R136.reuse, R158, R72 ;  /* 0x0000009e8848723c */ /* 0x040fe20000041848 */
[----:B------:R-:W-:Y:S03]  /*a5d0*/  LDSM.16.MT88.4 R156, [R198+0x1900] ;  /* 0x00190000c69c783b */ /* 0x000fe60000004200 */
[----:B--2---:R-:W-:Y:S04]  /*a5e0*/  F2FP.BF16.PACK_AB R171, R133, R134 ;  /* 0x0000008685ab723e */ /* 0x004fe800000010ff */
[C---:B---3--:R-:W-:Y:S08]  /*a5f0*/  HMMA.16816.F32.BF16 R76, R136.reuse, R144, R76 ;  /* 0x00000090884c723c */ /* 0x048ff0000004184c */
[C---:B------:R-:W-:Y:S01]  /*a600*/  HMMA.16816.F32.BF16 R80, R136.reuse, R146, R80 ;  /* 0x000000928850723c */ /* 0x040fe20000041850 */
[----:B------:R-:W2:Y:S07]  /*a610*/  LDSM.16.MT88.4 R144, [R198+0x7100] ;  /* 0x00710000c690783b */ /* 0x000eae0000004200 */
[C---:B-1----:R-:W-:Y:S08]  /*a620*/  HMMA.16816.F32.BF16 R84, R136.reuse, R148, R84 ;  /* 0x000000948854723c */ /* 0x042ff00000041854 */
[C---:B------:R-:W-:Y:S01]  /*a630*/  HMMA.16816.F32.BF16 R88, R136.reuse, R150, R88 ;  /* 0x000000968858723c */ /* 0x040fe20000041858 */
[----:B------:R-:W1:Y:S07]  /*a640*/  LDSM.16.MT88.4 R148, [R200+0x7100] ;  /* 0x00710000c894783b */ /* 0x000e6e0000004200 */
[C---:B----4-:R-:W-:Y:S08]  /*a650*/  HMMA.16816.F32.BF16 R92, R136.reuse, R152, R92 ;  /* 0x00000098885c723c */ /* 0x050ff0000004185c */
[C---:B------:R-:W-:Y:S01]  /*a660*/  HMMA.16816.F32.BF16 R96, R136.reuse, R154, R96 ;  /* 0x0000009a8860723c */ /* 0x040fe20000041860 */
[----:B------:R-:W3:Y:S07]  /*a670*/  LDSM.16.MT88.4 R152, [R199+0x7100] ;  /* 0x00710000c798783b */ /* 0x000eee0000004200 */
[C---:B-----5:R-:W-:Y:S08]  /*a680*/  HMMA.16816.F32.BF16 R100, R136.reuse, R140, R100 ;  /* 0x0000008c8864723c */ /* 0x060ff00000041864 */
[C---:B------:R-:W-:Y:S01]  /*a690*/  HMMA.16816.F32.BF16 R104, R136.reuse, R142, R104 ;  /* 0x0000008e8868723c */ /* 0x040fe20000041868 */
[----:B------:R-:W4:Y:S07]  /*a6a0*/  LDSM.16.MT88.4 R140, [R197+0x1900] ;  /* 0x00190000c58c783b */ /* 0x000f2e0000004200 */
[C---:B--2---:R-:W-:Y:S08]  /*a6b0*/  HMMA.16816.F32.BF16 R108, R136.reuse, R144, R108 ;  /* 0x00000090886c723c */ /* 0x044ff0000004186c */
[C---:B------:R-:W-:Y:S08]  /*a6c0*/  HMMA.16816.F32.BF16 R112, R136.reuse, R146, R112 ;  /* 0x000000928870723c */ /* 0x040ff00000041870 */
[C---:B-1----:R-:W-:Y:S08]  /*a6d0*/  HMMA.16816.F32.BF16 R116, R136.reuse, R148, R116 ;  /* 0x000000948874723c */ /* 0x042ff00000041874 */
[C---:B------:R-:W-:Y:S08]  /*a6e0*/  HMMA.16816.F32.BF16 R120, R136.reuse, R150, R120 ;  /* 0x000000968878723c */ /* 0x040ff00000041878 */
[C---:B---3--:R-:W-:Y:S08]  /*a6f0*/  HMMA.16816.F32.BF16 R124, R136.reuse, R152, R124 ;  /* 0x00000098887c723c */ /* 0x048ff0000004187c */
[----:B------:R-:W-:Y:S08]  /*a700*/  HMMA.16816.F32.BF16 R128, R136, R154, R128 ;  /* 0x0000009a8880723c */ /* 0x000ff00000041880 */
[C---:B----4-:R-:W-:Y:S01]  /*a710*/  HMMA.16816.F32.BF16 R136, R168.reuse, R140, R4 ;  /* 0x0000008ca888723c */ /* 0x050fe20000041804 */
[----:B------:R-:W1:Y:S07]  /*a720*/  LDSM.16.MT88.4 R4, [R197+0x3900] ;  /* 0x00390000c504783b */ /* 0x000e6e0000004200 */
[C---:B------:R-:W-:Y:S01]  /*a730*/  HMMA.16816.F32.BF16 R140, R168.reuse, R142, R8 ;  /* 0x0000008ea88c723c */ /* 0x040fe20000041808 */
[----:B------:R-:W2:Y:S07]  /*a740*/  LDSM.16.MT88.4 R8, [R198+0x3900] ;  /* 0x00390000c608783b */ /* 0x000eae0000004200 */
[C---:B------:R-:W-:Y:S01]  /*a750*/  HMMA.16816.F32.BF16 R144, R168.reuse, R156, R12 ;  /* 0x0000009ca890723c */ /* 0x040fe2000004180c */
[----:B------:R-:W3:Y:S07]  /*a760*/  LDSM.16.MT88.4 R12, [R200+0x3900] ;  /* 0x00390000c80c783b */ /* 0x000eee0000004200 */
[C---:B------:R-:W-:Y:S01]  /*a770*/  HMMA.16816.F32.BF16 R148, R168.reuse, R158, R16 ;  /* 0x0000009ea894723c */ /* 0x040fe20000041810 */
[----:B------:R-:W4:Y:S07]  /*a780*/  LDSM.16.MT88.4 R16, [R199+0x3900] ;  /* 0x00390000c710783b */ /* 0x000f2e0000004200 */
[C---:B------:R-:W-:Y:S01]  /*a790*/  HMMA.16816.F32.BF16 R152, R168.reuse, R160, R20 ;  /* 0x000000a0a898723c */ /* 0x040fe20000041814 */
[----:B------:R-:W5:Y:S07]  /*a7a0*/  LDSM.16.MT88.4 R20, [R197+0x5900] ;  /* 0x00590000c514783b */ /* 0x000f6e0000004200 */
[C---:B------:R-:W-:Y:S01]  /*a7b0*/  HMMA.16816.F32.BF16 R156, R168.reuse, R162, R24 ;  /* 0x000000a2a89c723c */ /* 0x040fe20000041818 */
[----:B------:R-:W-:Y:S07]  /*a7c0*/  LDSM.16.MT88.4 R24, [R197+0x7900] ;  /* 0x00790000c518783b */ /* 0x000fee0000004200 */
        /* <DEDUP_REMOVED lines=14> */
[C---:B-----5:R-:W-:Y:S08]  /*a8b0*/  HMMA.16816.F32.BF16 R68, R168.reuse, R20, R68 ;  /* 0x00000014a844723c */ /* 0x060ff00000041844 */
[C---:B------:R-:W-:Y:S01]  /*a8c0*/  HMMA.16816.F32.BF16 R72, R168.reuse, R22, R72 ;  /* 0x00000016a848723c */ /* 0x040fe20000041848 */
[----:B------:R-:W5:Y:S07]  /*a8d0*/  LDSM.16.MT88.4 R20, [R200+0x7900] ;  /* 0x00790000c814783b */ /* 0x000f6e0000004200 */
[C---:B-1----:R-:W-:Y:S08]  /*a8e0*/  HMMA.16816.F32.BF16 R76, R168.reuse, R4, R76 ;  /* 0x00000004a84c723c */ /* 0x042ff0000004184c */
[C---:B------:R-:W-:Y:S01]  /*a8f0*/  HMMA.16816.F32.BF16 R80, R168.reuse, R6, R80 ;  /* 0x00000006a850723c */ /* 0x040fe20000041850 */
[----:B------:R-:W1:Y:S07]  /*a900*/  LDSM.16.MT88.4 R4, [R199+0x7900] ;  /* 0x00790000c704783b */ /* 0x000e6e0000004200 */
[C---:B--2---:R-:W-:Y:S07]  /*a910*/  HMMA.16816.F32.BF16 R84, R168.reuse, R8, R84 ;  /* 0x00000008a854723c */ /* 0x044fee0000041854 */
[----:B------:R-:W-:Y:S01]  /*a920*/  FFMA.FTZ R8, R2, R248, R237 ;  /* 0x000000f802087223 */ /* 0x000fe200000100ed */
[C---:B------:R-:W-:Y:S04]  /*a930*/  HMMA.16816.F32.BF16 R88, R168.reuse, R10, R88 ;  /* 0x0000000aa858723c */ /* 0x040fe80000041858 */
[----:B------:R-:W-:Y:S02]  /*a940*/  FFMA.FTZ R2, R0, R249, R229 ;  /* 0x000000f900027223 */ /* 0x000fe400000100e5 */
[----:B------:R-:W-:Y:S02]  /*a950*/  FADD.FTZ R0, R240, R8 ;  /* 0x00000008f0007221 */ /* 0x000fe40000010000 */
[C---:B---3--:R-:W-:Y:S04]  /*a960*/  HMMA.16816.F32.BF16 R92, R168.reuse, R12, R92 ;  /* 0x0000000ca85c723c */ /* 0x048fe8000004185c */
[----:B------:R-:W-:Y:S02]  /*a970*/  FADD.FTZ R2, R228, R2 ;  /* 0x00000002e4027221 */ /* 0x000fe40000010000 */
[----:B------:R-:W-:Y:S02]  /*a980*/  FADD.FTZ R0, R239, R0 ;  /* 0x00000000ef007221 */ /* 0x000fe40000010000 */
[C---:B------:R-:W-:Y:S04]  /*a990*/  HMMA.16816.F32.BF16 R96, R168.reuse, R14, R96 ;  /* 0x0000000ea860723c */ /* 0x040fe80000041860 */
        /* <DEDUP_REMOVED lines=14> */
[----:B------:R-:W-:Y:S01]  /*aa80*/  FADD.FTZ R2, R179, R2 ;  /* 0x00000002b3027221 */ /* 0x000fe20000010000 */
[C---:B-----5:R-:W-:Y:S03]  /*aa90*/  HMMA.16816.F32.BF16 R116, R168.reuse, R20, R116 ;  /* 0x00000014a874723c */ /* 0x060fe60000041874 */
[----:B------:R-:W-:Y:S02]  /*aaa0*/  FADD.FTZ R0, R232, R0 ;  /* 0x00000000e8007221 */ /* 0x000fe40000010000 */
[----:B------:R-:W-:Y:S02]  /*aab0*/  FADD.FTZ R2, R177, R2 ;  /* 0x00000002b1027221 */ /* 0x000fe40000010000 */
[----:B------:R-:W-:Y:S01]  /*aac0*/  FADD.FTZ R0, R230, R0 ;  /* 0x00000000e6007221 */ /* 0x000fe20000010000 */
[C---:B------:R-:W-:Y:S04]  /*aad0*/  HMMA.16816.F32.BF16 R120, R168.reuse, R22, R120 ;  /* 0x00000016a878723c */ /* 0x040fe80000041878 */
[----:B------:R-:W-:Y:S02]  /*aae0*/  FADD.FTZ R2, R176, R2 ;  /* 0x00000002b0027221 */ /* 0x000fe40000010000 */
[----:B------:R-:W-:Y:S02]  /*aaf0*/  FADD.FTZ R0, R188, R0 ;  /* 0x00000000bc007221 */ /* 0x000fe40000010000 */
[----:B------:R-:W-:Y:S01]  /*ab00*/  FADD.FTZ R2, R175, R2 ;  /* 0x00000002af027221 */ /* 0x000fe20000010000 */
[C---:B-1----:R-:W-:Y:S03]  /*ab10*/  HMMA.16816.F32.BF16 R124, R168.reuse, R4, R124 ;  /* 0x00000004a87c723c */ /* 0x042fe6000004187c */
[----:B------:R-:W-:Y:S04]  /*ab20*/  FADD.FTZ R0, R185, R0 ;  /* 0x00000000b9007221 */ /* 0x000fe80000010000 */
        /* <DEDUP_REMOVED lines=13> */
.L_x_1604:
[----:B------:R-:W1:Y:S01]  /*ac00*/  S2UR UR8, SR_CTAID.X ;  /* 0x00000000000879c3 */ /* 0x000e620000002500 */
[----:B------:R-:W-:Y:S01]  /*ac10*/  ULDC.64 UR4, c[0x0][0x2c8] ;  /* 0x0000b20000047ab9 */ /* 0x000fe20000000a00 */
[----:B------:R-:W-:Y:S01]  /*ac20*/  PLOP3.LUT P0, PT, PT, PT, UP1, 0x40, 0x0 ;  /* 0x000000000000781c */ /* 0x000fe20003f0e818 */
[----:B------:R-:W-:-:S02]  /*ac30*/  UMOV UR7, 0x1 ;  /* 0x0000000100077882 */ /* 0x000fc40000000000 */
[----:B-1----:R-:W-:-:S04]  /*ac40*/  ULEA UR8, UR8, 0x7f, 0x7 ;  /* 0x0000007f08087891 */ /* 0x002fc8000f8e383f */
[----:B------:R-:W-:-:S03]  /*ac50*/  UIMAD.WIDE.U32 UR14, UR8, UR4, URZ ;  /* 0x00000004080e72a5 */ /* 0x000fc6000f8e003f */
[----:B------:R-:W-:Y:S02]  /*ac60*/  ULDC UR4, c[0x0][0x168] ;  /* 0x00005a0000047ab9 */ /* 0x000fe40000000800 */
[----:B------:R-:W-:Y:S02]  /*ac70*/  UIADD3 UR4, UR7, -UR4, URZ ;  /* 0x8000000407047290 */ /* 0x000fe4000fffe03f */
[----:B------:R-:W-:-:S03]  /*ac80*/  @UP2 USHF.R.U32.HI UR8, URZ, UR5, UR15 ;  /* 0x000000053f082299 */ /* 0x000fc6000801160f */
[----:B------:R-:W-:Y:S02]  /*ac90*/  ULDC UR5, c[0x0][0x1d0] ;  /* 0x0000740000057ab9 */ /* 0x000fe40000000800 */
[----:B------:R-:W-:-:S03]  /*aca0*/  UIADD3 UR5, UR8, UR5, UR4 ;  /* 0x0000000508057290 */ /* 0x000fc6000fffe004 */
[----:B------:R-:W-:Y:S02]  /*acb0*/  ULDC UR4, c[0x0][0x324] ;  /* 0x0000c90000047ab9 */ /* 0x000fe40000000800 */
[----:B------:R-:W-:-:S06]  /*acc0*/  UIADD3 UR4, UR5, -UR4, URZ ;  /* 0x8000000405047290 */ /* 0x000fcc000fffe03f */
        /* <DEDUP_REMOVED lines=12> */
.L_x_1615:
[----:B------:R-:W-:-:S04]  /*ad90*/  MOV R4, c[0x0][0x32c] ;  /* 0x0000cb0000047a02 */ /* 0x000fc80000000f00 */
[----:B------:R-:W-:-:S13]  /*ada0*/  ISETP.NE.AND P0, PT, R4, 0x1, PT ;  /* 0x000000010400780c */ /* 0x000fda0003f05270 */
[----:B------:R-:W-:-:S05]  /*adb0*/  @P0 IMAD.HI.U32 R4, R0, c[0x0][0x330], RZ ;  /* 0x0000cc0000040a27 */ /* 0x000fca00078e00ff */
[----:B------:R-:W-:-:S05]  /*adc0*/  @P0 SHF.R.U32.HI R0, RZ, c[0x0][0x334], R4 ;  /* 0x0000cd00ff000a19 */ /* 0x000fca0000011604 */
.L_x_1616:
[----:B------:R-:W-:-:S05]  /*add0*/  IMAD R0, R0, c[0x0][0x32c], RZ ;  /* 0x0000cb0000007a24 */ /* 0x000fca00078e02ff */
[----:B------:R-:W-:-:S04]  /*ade0*/  IMNMX R2, R2, R0, !PT ;  /* 0x0000000002027217 */ /* 0x000fc80007800200 */
.L_x_1614:
[----:B------:R-:W-:-:S04]  /*adf0*/  IADD3 R2, R2, 0x3f, RZ ;  /* 0x0000003f02027810 */ /* 0x000fc80007ffe0ff */
[----:B------:R-:W-:-:S04]  /*ae00*/  SHF.R.S32.HI R0, RZ, 0x1f, R2 ;  /* 0x0000001fff007819 */ /* 0x000fc80000011402 */
[----:B------:R-:W-:-:S04]  /*ae10*/  LEA.HI R0, R0, R2, RZ, 0x6 ;  /* 0x0000000200007211 */ /* 0x000fc800078f30ff */
[----:B------:R-:W-:-:S04]  /*ae20*/  SHF.R.S32.HI R0, RZ, 0x6, R0 ;  /* 0x00000006ff007819 */ /* 0x000fc80000011400 */
[----:B------:R-:W-:-:S04]  /*ae30*/  IMNMX R4, R231, R0, !PT ;  /* 0x00000000e7047217 */ /* 0x000fc80007800200 */
[----:B------:R-:W-:Y:S01]  /*ae40*/  ISETP.GE.AND P0, PT, R223, R4, PT ;  /* 0x00000004df00720c */ /* 0x000fe20003f06270 */
[----:B------:R1:W-:-:S12]  /*ae50*/  STL [R1+0x48], R4 ;  /* 0x0000480401007387 */ /* 0x0003d80000100800 */
[----:B------:R-:W-:Y:S05]  /*ae60*/  @!P0 BRA `(.L_x_1617) ;  /* 0x0000393000008947 */ /* 0x000fea0003800000 */
[----:B------:R-:W2:Y:S04]  /*ae70*/  LDL.64 R10, [R1+0x40] ;  /* 0x00004000010a7983 */ /* 0x000ea80000100a00 */
[----:B------:R-:W3:Y:S04]  /*ae80*/  LDL.64 R8, [R1+0x28] ;  /* 0x0000280001087983 */ /* 0x000ee80000100a00 */
[----:B------:R-:W4:Y:S04]  /*ae90*/  LDL.64 R6, [R1+0x38] ;  /* 0x0000380001067983 */ /* 0x000f280000100a00 */
[----:B-1----:R-:W5:Y:S01]  /*aea0*/  LDL.64 R4, [R1+0x30] ;  /* 0x0000300001047983 */ /* 0x002f620000100a00 */
[----:B------:R-:W-:Y:S01]  /*aeb0*/  MOV R134, R3 ;  /* 0x0000000300867202 */ /* 0x000fe20000000f00 */
[----:B------:R-:W-:-:S02]  /*aec0*/  IMAD.MOV.U32 R133, RZ, RZ, R132 ;  /* 0x000000ffff857224 */ /* 0x000fc400078e0084 */
[----:B------:R-:W-:Y:S01]  /*aed0*/  IMAD.MOV.U32 R224, RZ, RZ, R223 ;  /* 0x000000ffffe07224 */ /* 0x000fe200078e00df */
[C---:B--2---:R-:W-:Y:S02]  /*aee0*/  IADD3 R2, P6, R10.reuse, 0x40, RZ ;  /* 0x000000400a027810 */ /* 0x044fe40007fde0ff */
[C---:B------:R-:W-:Y:S02]  /*aef0*/  IADD3 R0, P5, R10.reuse, 0x80, RZ ;  /* 0x000000800a007810 */ /* 0x040fe40007fbe0ff */
[----:B------:R-:W-:Y:S01]  /*af00*/  IADD3 R10, P0, R10, 0xc0, RZ ;  /* 0x000000c00a0a7810 */ /* 0x000fe20007f1e0ff */
[----:B------:R3:W-:Y:S04]  /*af10*/  STL [R1+0x20], R2 ;  /* 0x0000200201007387 */ /* 0x0007e80000100800 */
[----:B------:R4:W-:Y:S04]  /*af20*/  STL [R1+0x18], R0 ;  /* 0x0000180001007387 */ /* 0x0009e80000100800 */
[----:B------:R1:W-:Y:S01]  /*af30*/  STL [R1+0x10], R10 ;  /* 0x0000100a01007387 */ /* 0x0003e20000100800 */
[----:B---3--:R-:W-:Y:S01]  /*af40*/  IMAD.X R2, RZ, RZ, R9, P6 ;  /* 0x000000ffff027224 */ /* 0x008fe200030e0609 */
[----:B----4-:R-:W-:-:S04]  /*af50*/  IADD3 R0, P6, R6, 0x40, RZ ;  /* 0x0000004006007810 */ /* 0x010fc80007fde0ff */
[----:B------:R2:W-:Y:S01]  /*af60*/  STL [R1+0x1c], R2 ;  /* 0x00001c0201007387 */ /* 0x0005e20000100800 */
[----:B-1----:R-:W-:-:S03]  /*af70*/  IMAD.X R10, RZ, RZ, R9, P5 ;  /* 0x000000ffff0a7224 */ /* 0x002fc600028e0609 */
[----:B------:R1:W-:Y:S04]  /*af80*/  STL [R1+0x8], R0 ;  /* 0x0000080001007387 */ /* 0x0003e80000100800 */
[----:B------:R-:W-:Y:S01]  /*af90*/  STL [R1+0x14], R10 ;  /* 0x0000140a01007387 */ /* 0x000fe20000100800 */
[----:B--2---:R-:W-:Y:S01]  /*afa0*/  IADD3 R2, P5, R6, 0x80, RZ ;  /* 0x0000008006027810 */ /* 0x004fe20007fbe0ff */
[----:B-1----:R-:W-:-:S04]  /*afb0*/  IMAD.X R0, RZ, RZ, R9, P0 ;  /* 0x000000ffff007224 */ /* 0x002fc800000e0609 */
[----:B------:R-:W-:Y:S04]  /*afc0*/  STL [R1], R2 ;  /* 0x0000000201007387 */ /* 0x000fe80000100800 */
[----:B------:R5:W-:Y:S01]  /*afd0*/  STL [R1+0xc], R0 ;  /* 0x00000c0001007387 */ /* 0x000be20000100800 */
[----:B------:R-:W-:Y:S02]  /*afe0*/  IADD3 R251, P0, R6, 0xc0, RZ ;  /* 0x000000c006fb7810 */ /* 0x000fe40007f1e0ff */
[----:B-----5:R-:W-:-:S05]  /*aff0*/  IADD3.X R0, RZ, R5, RZ, P6, !PT ;  /* 0x00000005ff007210 */ /* 0x020fca00037fe4ff */
[----:B------:R1:W-:Y:S01]  /*b000*/  STL [R1+0x4], R0 ;  /* 0x0000040001007387 */ /* 0x0003e20000100800 */
[----:B------:R-:W-:Y:S01]  /*b010*/  IMAD.X R252, RZ, RZ, R5, P5 ;  /* 0x000000fffffc7224 */ /* 0x000fe200028e0605 */
[----:B------:R-:W-:Y:S02]  /*b020*/  IADD3.X R250, RZ, R5, RZ, P0, !PT ;  /* 0x00000005fffa7210 */ /* 0x000fe400007fe4ff */
.L_x_1618:
[----:B------:R-:W2:Y:S01]  /*b030*/  LDL.64 R236, [R1+0x40] ;  /* 0x0000400001ec7983 */ /* 0x000ea20000100a00 */
[----:B------:R-:W-:Y:S04]  /*b040*/  DEPBAR.LE SB0, 0x0 ;  /* 0x000080000000791a */ /* 0x000fe80000000000 */
[----:B------:R-:W-:Y:S01]  /*b050*/  ISETP.GT.AND P6, PT, R231, R224, PT ;  /* 0x000000e0e700720c */ /* 0x000fe20003fc4270 */
[----:B------:R-:W3:Y:S01]  /*b060*/  LDL.64 R232, [R1+0x28] ;  /* 0x0000280001e87983 */ /* 0x000ee20000100a00 */
[----:B------:R-:W-:Y:S02]  /*b070*/  MOV R234, c[0x0][0x208] ;  /* 0x0000820000ea7a02 */ /* 0x000fe40000000f00 */
[----:B------:R-:W-:Y:S03]  /*b080*/  MOV R235, c[0x0][0x20c] ;  /* 0x0000830000eb7a02 */ /* 0x000fe60000000f00 */
[----:B------:R-:W4:Y:S04]  /*b090*/  LDL R230, [R1+0x20] ;  /* 0x0000200001e67983 */ /* 0x000f280000100800 */
[----:B------:R-:W5:Y:S02]  /*b0a0*/  LDL R229, [R1+0x1c] ;  /* 0x00001c0001e57983 */ /* 0x000f640000100800 */
[----:B-1----:R-:W-:Y:S01]  /*b0b0*/  @!P6 SHF.R.S32.HI R0, RZ, 0x1f, R224 ;  /* 0x0000001fff00e819 */ /* 0x002fe200000114e0 */
[----:B------:R-:W-:Y:S01]  /*b0c0*/  @!P6 IMAD.WIDE.U32 R2, R224, c[0x0][0x208], RZ ;  /* 0x00008200e002ea25 */ /* 0x000fe200078e00ff */
[----:B------:R-:W5:Y:S03]  /*b0d0*/  LDL R228, [R1+0x18] ;  /* 0x0000180001e47983 */ /* 0x000f660000100800 */
[----:B------:R-:W-:Y:S01]  /*b0e0*/  @!P6 IMAD R0, R0, c[0x0][0x208], RZ ;  /* 0x000082000000ea24 */ /* 0x000fe200078e02ff */
[----:B------:R-:W5:Y:S03]  /*b0f0*/  LDL R226, [R1+0x14] ;  /* 0x0000140001e27983 */ /* 0x000f660000100800 */
[----:B------:R-:W-:Y:S01]  /*b100*/  @!P6 IMAD R20, R224, c[0x0][0x20c], R0 ;  /* 0x00008300e014ea24 */ /* 0x000fe200078e0200 */
[----:B------:R-:W5:Y:S01]  /*b110*/  LDL R227, [R1+0x10] ;  /* 0x0000100001e37983 */ /* 0x000f620000100800 */
[C---:B------:R-:W-:Y:S03]  /*b120*/  @!P6 SHF.L.U32 R0, R2.reuse, 0x6, RZ ;  /* 0x000000060200e819 */ /* 0x040fe600000006ff */
[----:B------:R-:W5:Y:S01]  /*b130*/  LDL R223, [R1+0xc] ;  /* 0x00000c0001df7983 */ /* 0x000f620000100800 */
[----:B------:R-:W-:Y:S03]  /*b140*/  @!P6 IADD3 R28, R3, R20, RZ ;  /* 0x00000014031ce210 */ /* 0x000fe60007ffe0ff */
[----:B------:R-:W-:Y:S01]  /*b150*/  BAR.SYNC.DEFER_BLOCKING 0x0 ;  /* 0x0000000000007b1d */ /* 0x000fe20000010000 */
[----:B------:R-:W-:Y:S07]  /*b160*/  @!P6 SHF.L.U64.HI R2, R2, 0x6, R28 ;  /* 0x000000060202e819 */ /* 0x000fee000001021c */
[----:B------:R-:W-:Y:S08]  /*b170*/  LDSM.16.M88.4 R32, [R203+0x10100] ;  /* 0x01010000cb20783b */ /* 0x000ff00000000200 */
[----:B------:R-:W1:Y:S08]  /*b180*/  LDSM.16.M88.4 R8, [R196+0x8100] ;  /* 0x00810000c408783b */ /* 0x000e700000000200 */
[----:B------:R-:W1:Y:S08]  /*b190*/  LDSM.16.M88.4 R16, [R196+0x8900] ;  /* 0x00890000c410783b */ /* 0x000e700000000200 */
[----:B------:R-:W1:Y:S08]  /*b1a0*/  LDSM.16.M88.4 R24, [R196+0x9100] ;  /* 0x00910000c418783b */ /* 0x000e700000000200 */
[----:B------:R-:W2:Y:S08]  /*b1b0*/  LDSM.16.M88.4 R168, [R196+0x9900] ;  /* 0x00990000c4a8783b */ /* 0x000eb00000000200 */
[----:B------:R-:W-:Y:S01]  /*b1c0*/  LDSM.16.M88.4 R172, [R204+0x10100] ;  /* 0x01010000ccac783b */ /* 0x000fe20000000200 */
[C---:B-1----:R-:W-:Y:S07]  /*b1d0*/  HMMA.16816.F32.BF16 R4, R32.reuse, R8, RZ ;  /* 0x000000082004723c */ /* 0x042fee00000418ff */
[----:B------:R-:W1:Y:S01]  /*b1e0*/  LDSM.16.M88.4 R176, [R207] ;  /* 0x00000000cfb0783b */ /* 0x000e620000000200 */
[C---:B------:R-:W-:Y:S07]  /*b1f0*/  HMMA.16816.F32.BF16 R8, R32.reuse, R10, RZ ;  /* 0x0000000a2008723c */ /* 0x040fee00000418ff */
[----:B------:R-:W1:Y:S01]  /*b200*/  LDSM.16.M88.4 R180, [R222] ;  /* 0x00000000deb4783b */ /* 0x000e620000000200 */
[C---:B------:R-:W-:Y:S07]  /*b210*/  HMMA.16816.F32.BF16 R12, R32.reuse, R16, RZ ;  /* 0x00000010200c723c */ /* 0x040fee00000418ff */
[----:B------:R-:W1:Y:S01]  /*b220*/  LDSM.16.M88.4 R184, [R221] ;  /* 0x00000000ddb8783b */ /* 0x000e620000000200 */
[C---:B------:R-:W-:Y:S07]  /*b230*/  HMMA.16816.F32.BF16 R16, R32.reuse, R18, RZ ;  /* 0x000000122010723c */ /* 0x040fee00000418ff */
[----:B------:R-:W1:Y:S01]  /*b240*/  LDSM.16.M88.4 R188, [R220] ;  /* 0x00000000dcbc783b */ /* 0x000e620000000200 */
[C---:B------:R-:W-:Y:S08]  /*b250*/  HMMA.16816.F32.BF16 R20, R32.reuse, R24, RZ ;  /* 0x000000182014723c */ /* 0x040ff000000418ff */
[C---:B------:R-:W-:Y:S01]  /*b260*/  HMMA.16816.F32.BF16 R24, R32.reuse, R26, RZ ;  /* 0x0000001a2018723c */ /* 0x040fe200000418ff */
[----:B--2---:R-:W-:Y:S04]  /*b270*/  @!P6 IADD3 R3, P5, R0, R236, RZ ;  /* 0x000000ec0003e210 */ /* 0x004fe80007fbe0ff */
[C---:B------:R-:W-:Y:S02]  /*b280*/  @!P6 LEA R192, P0, R3.reuse, c[0x0][0x1f8], 0x1 ;  /* 0x00007e0003c0ea11 */ /* 0x040fe400078008ff */
[----:B---3--:R-:W-:Y:S01]  /*b290*/  @!P6 IADD3.X R28, R2, R233, RZ, P5, !PT ;  /* 0x000000e9021ce210 */ /* 0x008fe20002ffe4ff */
[----:B------:R-:W2:Y:S04]  /*b2a0*/  LDL R232, [R1+0x50] ;  /* 0x0000500001e87983 */ /* 0x000ea80000100800 */
[----:B------:R-:W-:Y:S02]  /*b2b0*/  @!P6 LEA.HI.X R193, R3, c[0x0][0x1fc], R28, 0x1, P0 ;  /* 0x00007f0003c1ea11 */ /* 0x000fe400000f0c1c */
[C---:B------:R-:W-:Y:S01]  /*b2c0*/  HMMA.16816.F32.BF16 R28, R32.reuse, R168, RZ ;  /* 0x000000a8201c723c */ /* 0x040fe200000418ff */
[----:B----4-:R-:W-:Y:S02]  /*b2d0*/  @!P6 IADD3 R3, P0, R0, R230, RZ ;  /* 0x000000e60003e210 */ /* 0x010fe40007f1e0ff */
[----:B------:R-:W-:Y:S01]  /*b2e0*/  @!PT LDS RZ, [RZ] ;  /* 0x00000000fffff984 */ /* 0x000fe20000000800 */
[----:B------:R-:W-:Y:S01]  /*b2f0*/  @!PT LDS RZ, [RZ] ;  /* 0x00000000fffff984 */ /* 0x000fe20000000800 */
[----:B------:R-:W-:Y:S01]  /*b300*/  @!PT LDS RZ, [RZ] ;  /* 0x00000000fffff984 */ /* 0x000fe20000000800 */
[----:B------:R3:W-:Y:S02]  /*b310*/  @!P6 LDGSTS.E.BYPASS.LTC128B.128 [R225+0x100], [R192.64], !P4 ;  /* 0x00100000c0e1efae */ /* 0x0007e4000e101d4c */
[C---:B------:R-:W-:Y:S02]  /*b320*/  @!P6 LEA R194, P5, R3.reuse, c[0x0][0x1f8], 0x1 ;  /* 0x00007e0003c2ea11 */ /* 0x040fe400078a08ff */
[----:B-----5:R-:W-:Y:S01]  /*b330*/  @!P6 IADD3.X R135, R2, R229, RZ, P0, !PT ;  /* 0x000000e50287e210 */ /* 0x020fe200007fe4ff */
[----:B------:R-:W-:Y:S01]  /*b340*/  HMMA.16816.F32.BF16 R32, R32, R170, RZ ;  /* 0x000000aa2020723c */ /* 0x000fe200000418ff */
[----:B------:R-:W-:Y:S03]  /*b350*/  @!P6 IADD3 R132, P0, R0, R228, RZ ;  /* 0x000000e40084e210 */ /* 0x000fe60007f1e0ff */
[----:B------:R-:W-:Y:S02]  /*b360*/  @!P6 LEA.HI.X R195, R3, c[0x0][0x1fc], R135, 0x1, P5 ;  /* 0x00007f0003c3ea11 */ /* 0x000fe400028f0c87 */
[----:B------:R-:W-:Y:S02]  /*b370*/  @!P6 IADD3.X R169, R2, R226, RZ, P0, !PT ;  /* 0x000000e202a9e210 */ /* 0x000fe400007fe4ff */
[C---:B-1----:R-:W-:Y:S01]  /*b380*/  HMMA.16816.F32.BF16 R4, R172.reuse, R176, R4 ;  /* 0x000000b0ac04723c */ /* 0x042fe20000041804 */
[----:B------:R1:W-:Y:S04]  /*b390*/  @!P6 LDGSTS.E.BYPASS.LTC128B.128 [R225+0x2100], [R194.64], !P3 ;  /* 0x02100000c2e1efae */ /* 0x0003e8000d901d4c */
[----:B------:R-:W-:Y:S02]  /*b3a0*/  @!P6 LEA R168, P0, R132, c[0x0][0x1f8], 0x1 ;  /* 0x00007e0084a8ea11 */ /* 0x000fe400078008ff */
[----:B------:R-:W-:Y:S01]  /*b3b0*/  @!P6 IADD3 R3, P5, R0, R227, RZ ;  /* 0x000000e30003e210 */ /* 0x000fe20007fbe0ff */
[C---:B------:R-:W-:Y:S04]  /*b3c0*/  HMMA.16816.F32.BF16 R8, R172.reuse, R178, R8 ;  /* 0x000000b2ac08723c */ /* 0x040fe80000041808 */
[----:B------:R-:W-:Y:S02]  /*b3d0*/  @!P6 LEA.HI.X R169, R132, c[0x0][0x1fc], R169, 0x1, P0 ;  /* 0x00007f0084a9ea11 */ /* 0x000fe400000f0ca9 */
[----:B------:R-:W-:Y:S02]  /*b3e0*/  @!P6 IADD3.X R135, R2, R223, RZ, P5, !PT ;  /* 0x000000df0287e210 */ /* 0x000fe40002ffe4ff */
[C---:B------:R-:W-:Y:S01]  /*b3f0*/  HMMA.16816.F32.BF16 R12, R172.reuse, R180, R12 ;  /* 0x000000b4ac0c723c */ /* 0x040fe2000004180c */
[----:B------:R4:W-:Y:S03]  /*b400*/  @!P6 LDGSTS.E.BYPASS.LTC128B.128 [R225+0x4100], [R168.64], !P2 ;  /* 0x04100000a8e1efae */ /* 0x0009e6000d101d4c */
[C---:B---3--:R-:W-:Y:S02]  /*b410*/  @!P6 LEA R192, P5, R3.reuse, c[0x0][0x1f8], 0x1 ;  /* 0x00007e0003c0ea11 */ /* 0x048fe400078a08ff */
[----:B------:R-:W-:Y:S02]  /*b420*/  @!P6 LEA R0, P0, R234, R0, 0x5 ;  /* 0x00000000ea00e211 */ /* 0x000fe400078028ff */
[C---:B------:R-:W-:Y:S04]  /*b430*/  HMMA.16816.F32.BF16 R16, R172.reuse, R182, R16 ;  /* 0x000000b6ac10723c */ /* 0x040fe80000041810 */
[----:B------:R-:W-:Y:S02]  /*b440*/  @!P6 LEA.HI.X R193, R3, c[0x0][0x1fc], R135, 0x1, P5 ;  /* 0x00007f0003c1ea11 */ /* 0x000fe400028f0c87 */
[----:B------:R-:W-:Y:S02]  /*b450*/  @!P6 IADD3 R132, P5, R0, R236, RZ ;  /* 0x000000ec0084e210 */ /* 0x000fe40007fbe0ff */
[C---:B------:R-:W-:Y:S01]  /*b460*/  HMMA.16816.F32.BF16 R20, R172.reuse, R184, R20 ;  /* 0x000000b8ac14723c */ /* 0x040fe20000041814 */
[----:B------:R1:W-:Y:S03]  /*b470*/  @!P6 LDGSTS.E.BYPASS.LTC128B.128 [R225+0x6100], [R192.64], !P1 ;  /* 0x06100000c0e1efae */ /* 0x0003e6000c901d4c */
[----:B------:R-:W-:Y:S02]  /*b480*/  @!P6 LEA.HI.X R2, R234, R2, R235, 0x5, P0 ;  /* 0x00000002ea02e211 */ /* 0x000fe400000f2ceb */
[----:B------:R-:W-:Y:S02]  /*b490*/  @!P6 IADD3 R3, P0, R0, R230, RZ ;  /* 0x000000e60003e210 */ /* 0x000fe40007f1e0ff */
[C---:B------:R-:W-:Y:S01]  /*b4a0*/  HMMA.16816.F32.BF16 R24, R172.reuse, R186, R24 ;  /* 0x000000baac18723c */ /* 0x040fe20000041818 */
[----:B------:R-:W3:Y:S03]  /*b4b0*/  LDL R230, [R1+0x8] ;  /* 0x0000080001e67983 */ /* 0x000ee60000100800 */
[----:B------:R-:W-:Y:S02]  /*b4c0*/  @!P6 IADD3.X R135, R2, R233, RZ, P5, !PT ;  /* 0x000000e90287e210 */ /* 0x000fe40002ffe4ff */
[C---:B------:R-:W-:Y:S02]  /*b4d0*/  @!P6 LEA R176, P5, R132.reuse, c[0x0][0x1f8], 0x1 ;  /* 0x00007e0084b0ea11 */ /* 0x040fe400078a08ff */
[C---:B------:R-:W-:Y:S04]  /*b4e0*/  HMMA.16816.F32.BF16 R28, R172.reuse, R188, R28 ;  /* 0x000000bcac1c723c */ /* 0x040fe8000004181c */
[----:B------:R-:W-:Y:S02]  /*b4f0*/  @!P6 LEA.HI.X R177, R132, c[0x0][0x1fc], R135, 0x1, P5 ;  /* 0x00007f0084b1ea11 */ /* 0x000fe400028f0c87 */
[----:B----4-:R-:W-:Y:S02]  /*b500*/  @!P6 IADD3.X R168, R2, R229, RZ, P0, !PT ;  /* 0x000000e502a8e210 */ /* 0x010fe400007fe4ff */
[----:B------:R-:W-:Y:S01]  /*b510*/  HMMA.16816.F32.BF16 R32, R172, R190, R32 ;  /* 0x000000beac20723c */ /* 0x000fe20000041820 */
[----:B------:R4:W-:Y:S03]  /*b520*/  @!P6 LDGSTS.E.BYPASS.LTC128B.128 [R225+0x1100], [R176.64], !P4 ;  /* 0x01100000b0e1efae */ /* 0x0009e6000e101d4c */
[C---:B------:R-:W-:Y:S02]  /*b530*/  @!P6 LEA R170, P0, R3.reuse, c[0x0][0x1f8], 0x1 ;  /* 0x00007e0003aaea11 */ /* 0x040fe400078008ff */
[----:B------:R-:W-:Y:S02]  /*b540*/  @!P6 IADD3 R132, P5, R0, R228, RZ ;  /* 0x000000e40084e210 */ /* 0x000fe40007fbe0ff */
[----:B------:R-:W-:Y:S01]  /*b550*/  @!P6 LEA.HI.X R171, R3, c[0x0][0x1fc], R168, 0x1, P0 ;  /* 0x00007f0003abea11 */ /* 0x000fe200000f0ca8 */
[----:B------:R-:W5:Y:S03]  /*b560*/  LDL R229, [R1+0x4] ;  /* 0x0000040001e57983 */ /* 0x000f660000100800 */
[----:B------:R-:W-:Y:S01]  /*b570*/  @!P6 IADD3.X R135, R2, R226, RZ, P5, !PT ;  /* 0x000000e20287e210 */ /* 0x000fe20002ffe4ff */
[----:B------:R1:W-:Y:S01]  /*b580*/  @!P6 LDGSTS.E.BYPASS.LTC128B.128 [R225+0x3100], [R170.64], !P3 ;  /* 0x03100000aae1efae */ /* 0x0003e2000d901d4c */
[----:B------:R-:W-:Y:S02]  /*b590*/  @!P6 LEA R168, P5, R132, c[0x0][0x1f8], 0x1 ;  /* 0x00007e0084a8ea11 */ /* 0x000fe400078a08ff */
[----:B------:R-:W-:Y:S02]  /*b5a0*/  @!P6 IADD3 R0, P0, R0, R227, RZ ;  /* 0x000000e30000e210 */ /* 0x000fe40007f1e0ff */
[----:B------:R-:W-:Y:S02]  /*b5b0*/  @!P6 LEA.HI.X R169, R132, c[0x0][0x1fc], R135, 0x1, P5 ;  /* 0x00007f0084a9ea11 */ /* 0x000fe400028f0c87 */
[----:B------:R-:W-:Y:S01]  /*b5c0*/  @!P6 IADD3.X R3, R2, R223, RZ, P0, !PT ;  /* 0x000000df0203e210 */ /* 0x000fe200007fe4ff */
[----:B------:R-:W2:Y:S01]  /*b5d0*/  LDL R226, [R1] ;  /* 0x0000000001e27983 */ /* 0x000ea20000100800 */
[----:B------:R-:W-:Y:S02]  /*b5e0*/  @!P6 LEA R2, P0, R0, c[0x0][0x1f8], 0x1 ;  /* 0x00007e000002ea11 */ /* 0x000fe400078008ff */
[----:B------:R-:W-:Y:S01]  /*b5f0*/  IADD3 R223, R224, -0x1, RZ ;  /* 0xffffffffe0df7810 */ /* 0x000fe20007ffe0ff */
[----:B------:R1:W-:Y:S01]  /*b600*/  @!P6 LDGSTS.E.BYPASS.LTC128B.128 [R225+0x5100], [R168.64], !P2 ;  /* 0x05100000a8e1efae */ /* 0x0003e2000d101d4c */
[----:B------:R-:W-:Y:S07]  /*b610*/  @!P6 LEA.HI.X R3, R0, c[0x0][0x1fc], R3, 0x1, P0 ;  /* 0x00007f000003ea11 */ /* 0x000fee00000f0c03 */
[----:B------:R2:W-:Y:S01]  /*b620*/  @!P6 LDGSTS.E.BYPASS.LTC128B.128 [R225+0x7100], [R2.64], !P1 ;  /* 0x0710000002e1efae */ /* 0x0005e2000c901d4c */
[----:B------:R-:W-:Y:S07]  /*b630*/  ISETP.GT.AND P6, PT, R224, R231, PT ;  /* 0x000000e7e000720c */ /* 0x000fee0003fc4270 */
[----:B----4-:R-:W-:Y:S08]  /*b640*/  LDSM.16.M88.4 R176, [R202+0x8100] ;  /* 0x00810000cab0783b */ /* 0x010ff00000000200 */
[----:B-1----:R-:W-:Y:S08]  /*b650*/  LDSM.16.M88.4 R192, [R202+0x8900] ;  /* 0x00890000cac0783b */ /* 0x002ff00000000200 */
[----:B------:R-:W1:Y:S08]  /*b660*/  LDSM.16.M88.4 R168, [R206+0x10100] ;  /* 0x01010000cea8783b */ /* 0x000e700000000200 */
[----:B------:R-:W4:Y:S08]  /*b670*/  LDSM.16.M88.4 R180, [R202+0x9100] ;  /* 0x00910000cab4783b */ /* 0x000f300000000200 */
[----:B------:R-:W0:Y:S08]  /*b680*/  LDGDEPBAR ;  /* 0x00000000000079af */ /* 0x000e300000000000 */
[----:B------:R-:W4:Y:S08]  /*b690*/  LDSM.16.M88.4 R184, [R202+0x9900] ;  /* 0x00990000cab8783b */ /* 0x000f300000000200 */
[----:B------:R-:W-:Y:S01]  /*b6a0*/  LDSM.16.M88.4 R172, [R205+0x10100] ;  /* 0x01010000cdac783b */ /* 0x000fe20000000200 */
[C---:B-1----:R-:W-:Y:S07]  /*b6b0*/  HMMA.16816.F32.BF16 R4, R168.reuse, R176, R4 ;  /* 0x000000b0a804723c */ /* 0x042fee0000041804 */
[----:B------:R-:W-:Y:S01]  /*b6c0*/  LDSM.16.M88.4 R188, [R201+0x800] ;  /* 0x00080000c9bc783b */ /* 0x000fe20000000200 */
[C---:B------:R-:W-:Y:S07]  /*b6d0*/  HMMA.16816.F32.BF16 R8, R168.reuse, R178, R8 ;  /* 0x000000b2a808723c */ /* 0x040fee0000041808 */
[----:B------:R-:W1:Y:S01]  /*b6e0*/  LDSM.16.M88.4 R176, [R201] ;  /* 0x00000000c9b0783b */ /* 0x000e620000000200 */
[C---:B------:R-:W-:Y:S08]  /*b6f0*/  HMMA.16816.F32.BF16 R12, R168.reuse, R192, R12 ;  /* 0x000000c0a80c723c */ /* 0x040ff0000004180c */
[C---:B------:R-:W-:Y:S01]  /*b700*/  HMMA.16816.F32.BF16 R16, R168.reuse, R194, R16 ;  /* 0x000000c2a810723c */ /* 0x040fe20000041810 */
[----:B------:R-:W1:Y:S07]  /*b710*/  LDSM.16.M88.4 R192, [R201+0x1000] ;  /* 0x00100000c9c0783b */ /* 0x000e6e0000000200 */
[C---:B----4-:R-:W-:Y:S08]  /*b720*/  HMMA.16816.F32.BF16 R20, R168.reuse, R180, R20 ;  /* 0x000000b4a814723c */ /* 0x050ff00000041814 */
[C---:B------:R-:W-:Y:S01]  /*b730*/  HMMA.16816.F32.BF16 R24, R168.reuse, R182, R24 ;  /* 0x000000b6a818723c */ /* 0x040fe20000041818 */
[----:B------:R-:W4:Y:S07]  /*b740*/  LDSM.16.M88.4 R180, [R201+0x1800] ;  /* 0x00180000c9b4783b */ /* 0x000f2e0000000200 */
[C---:B------:R-:W-:Y:S08]  /*b750*/  HMMA.16816.F32.BF16 R28, R168.reuse, R184, R28 ;  /* 0x000000b8a81c723c */ /* 0x040ff0000004181c */
[----:B------:R-:W-:Y:S01]  /*b760*/  HMMA.16816.F32.BF16 R32, R168, R186, R32 ;  /* 0x000000baa820723c */ /* 0x000fe20000041820 */
[----:B------:R-:W-:Y:S07]  /*b770*/  LDSM.16.M88.4 R168, [R203+0x14100] ;  /* 0x01410000cba8783b */ /* 0x000fee0000000200 */
[C---:B-1----:R-:W-:Y:S01]  /*b780*/  HMMA.16816.F32.BF16 R4, R172.reuse, R176, R4 ;  /* 0x000000b0ac04723c */ /* 0x042fe20000041804 */
[----:B------:R-:W1:Y:S07]  /*b790*/  LDSM.16.M88.4 R184, [R196+0xa100] ;  /* 0x00a10000c4b8783b */ /* 0x000e6e0000000200 */
        /* <DEDUP_REMOVED lines=8> */
[C---:B----4-:R-:W-:Y:S08]  /*b820*/  HMMA.16816.F32.BF16 R28, R172.reuse, R180, R28 ;  /* 0x000000b4ac1c723c */ /* 0x050ff0000004181c */
[----:B------:R-:W-:Y:S01]  /*b830*/  HMMA.16816.F32.BF16 R32, R172, R182, R32 ;  /* 0x000000b6ac20723c */ /* 0x000fe20000041820 */
[----:B------:R-:W4:Y:S07]  /*b840*/  LDSM.16.M88.4 R172, [R196+0xb900] ;  /* 0x00b90000c4ac783b */ /* 0x000f2e0000000200 */
[C---:B-1----:R-:W-:Y:S01]  /*b850*/  HMMA.16816.F32.BF16 R4, R168.reuse, R184, R4 ;  /* 0x000000b8a804723c */ /* 0x042fe20000041804 */
[----:B------:R-:W1:Y:S07]  /*b860*/  LDSM.16.M88.4 R180, [R204+0x14100] ;  /* 0x01410000ccb4783b */ /* 0x000e6e0000000200 */
[C---:B------:R-:W-:Y:S01]  /*b870*/  HMMA.16816.F32.BF16 R8, R168.reuse, R186, R8 ;  /* 0x000000baa808723c */ /* 0x040fe20000041808 */
[----:B------:R-:W1:Y:S07]  /*b880*/  LDSM.16.M88.4 R184, [R218] ;  /* 0x00000000dab8783b */ /* 0x000e6e0000000200 */
[C---:B------:R-:W-:Y:S08]  /*b890*/  HMMA.16816.F32.BF16 R12, R168.reuse, R176, R12 ;  /* 0x000000b0a80c723c */ /* 0x040ff0000004180c */
[C---:B------:R-:W-:Y:S01]  /*b8a0*/  HMMA.16816.F32.BF16 R16, R168.reuse, R178, R16 ;  /* 0x000000b2a810723c */ /* 0x040fe20000041810 */
[----:B------:R-:W-:Y:S07]  /*b8b0*/  LDSM.16.M88.4 R176, [R206+0x14100] ;  /* 0x01410000ceb0783b */ /* 0x000fee0000000200 */
[C---:B------:R-:W-:Y:S08]  /*b8c0*/  HMMA.16816.F32.BF16 R20, R168.reuse, R188, R20 ;  /* 0x000000bca814723c */ /* 0x040ff00000041814 */
[C---:B------:R-:W-:Y:S01]  /*b8d0*/  HMMA.16816.F32.BF16 R24, R168.reuse, R190, R24 ;  /* 0x000000bea818723c */ /* 0x040fe20000041818 */
[----:B------:R-:W-:Y:S07]  /*b8e0*/  LDSM.16.M88.4 R188, [R202+0xa100] ;  /* 0x00a10000cabc783b */ /* 0x000fee0000000200 */
[C---:B----4-:R-:W-:Y:S08]  /*b8f0*/  HMMA.16816.F32.BF16 R28, R168.reuse, R172, R28 ;  /* 0x000000aca81c723c */ /* 0x050ff0000004181c */
[----:B------:R-:W-:Y:S01]  /*b900*/  HMMA.16816.F32.BF16 R32, R168, R174, R32 ;  /* 0x000000aea820723c */ /* 0x000fe20000041820 */
[----:B------:R-:W4:Y:S07]  /*b910*/  LDSM.16.M88.4 R168, [R217] ;  /* 0x00000000d9a8783b */ /* 0x000f2e0000000200 */
[C---:B-1----:R-:W-:Y:S01]  /*b920*/  HMMA.16816.F32.BF16 R4, R180.reuse, R192, R4 ;  /* 0x000000c0b404723c */ /* 0x042fe20000041804 */
[----:B------:R-:W1:Y:S07]  /*b930*/  LDSM.16.M88.4 R172, [R216] ;  /* 0x00000000d8ac783b */ /* 0x000e6e0000000200 */
[C---:B------:R-:W-:Y:S01]  /*b940*/  HMMA.16816.F32.BF16 R8, R180.reuse, R194, R8 ;  /* 0x000000c2b408723c */ /* 0x040fe20000041808 */
[----:B------:R-:W1:Y:S07]  /*b950*/  LDSM.16.M88.4 R192, [R202+0xa900] ;  /* 0x00a90000cac0783b */ /* 0x000e6e0000000200 */
[C---:B------:R-:W-:Y:S08]  /*b960*/  HMMA.16816.F32.BF16 R12, R180.reuse, R184, R12 ;  /* 0x000000b8b40c723c */ /* 0x040ff0000004180c */
[C---:B------:R-:W-:Y:S01]  /*b970*/  HMMA.16816.F32.BF16 R16, R180.reuse, R186, R16 ;  /* 0x000000bab410723c */ /* 0x040fe20000041810 */
[----:B------:R-:W2:Y:S07]  /*b980*/  LDSM.16.M88.4 R184, [R202+0xb100] ;  /* 0x00b10000cab8783b */ /* 0x000eae0000000200 */
[C---:B----4-:R-:W-:Y:S08]  /*b990*/  HMMA.16816.F32.BF16 R20, R180.reuse, R168, R20 ;  /* 0x000000a8b414723c */ /* 0x050ff00000041814 */
[C---:B------:R-:W-:Y:S01]  /*b9a0*/  HMMA.16816.F32.BF16 R24, R180.reuse, R170, R24 ;  /* 0x000000aab418723c */ /* 0x040fe20000041818 */
[----:B------:R-:W4:Y:S07]  /*b9b0*/  LDSM.16.M88.4 R168, [R202+0xb900] ;  /* 0x00b90000caa8783b */ /* 0x000f2e0000000200 */
[C---:B-1----:R-:W-:Y:S08]  /*b9c0*/  HMMA.16816.F32.BF16 R28, R180.reuse, R172, R28 ;  /* 0x000000acb41c723c */ /* 0x042ff0000004181c */
[----:B------:R-:W-:Y:S01]  /*b9d0*/  HMMA.16816.F32.BF16 R32, R180, R174, R32 ;  /* 0x000000aeb420723c */ /* 0x000fe20000041820 */
[----:B------:R-:W-:Y:S07]  /*b9e0*/  LDSM.16.M88.4 R172, [R205+0x14100] ;  /* 0x01410000cdac783b */ /* 0x000fee0000000200 */
[C---:B------:R-:W-:Y:S01]  /*b9f0*/  HMMA.16816.F32.BF16 R4, R176.reuse, R188, R4 ;  /* 0x000000bcb004723c */ /* 0x040fe20000041804 */
[----:B------:R-:W1:Y:S07]  /*ba00*/  LDSM.16.M88.4 R180, [R201+0x2000] ;  /* 0x00200000c9b4783b */ /* 0x000e6e0000000200 */
[C---:B------:R-:W-:Y:S01]  /*ba10*/  HMMA.16816.F32.BF16 R8, R176.reuse, R190, R8 ;  /* 0x000000beb008723c */ /* 0x040fe20000041808 */
[----:B------:R-:W1:Y:S07]  /*ba20*/  LDSM.16.M88.4 R188, [R201+0x2800] ;  /* 0x00280000c9bc783b */ /* 0x000e6e0000000200 */
[C---:B------:R-:W-:Y:S08]  /*ba30*/  HMMA.16816.F32.BF16 R12, R176.reuse, R192, R12 ;  /* 0x000000c0b00c723c */ /* 0x040ff0000004180c */
[C---:B------:R-:W-:Y:S01]  /*ba40*/  HMMA.16816.F32.BF16 R16, R176.reuse, R194, R16 ;  /* 0x000000c2b010723c */ /* 0x040fe20000041810 */
[----:B------:R-:W3:Y:S07]  /*ba50*/  LDSM.16.M88.4 R192, [R201+0x3000] ;  /* 0x00300000c9c0783b */ /* 0x000eee0000000200 */
[C---:B--2---:R-:W-:Y:S08]  /*ba60*/  HMMA.16816.F32.BF16 R20, R176.reuse, R184, R20 ;  /* 0x000000b8b014723c */ /* 0x044ff00000041814 */
[C---:B------:R-:W-:Y:S01]  /*ba70*/  HMMA.16816.F32.BF16 R24, R176.reuse, R186, R24 ;  /* 0x000000bab018723c */ /* 0x040fe20000041818 */
[----:B------:R-:W2:Y:S07]  /*ba80*/  LDSM.16.M88.4 R184, [R201+0x3800] ;  /* 0x00380000c9b8783b */ /* 0x000eae0000000200 */
[C---:B----4-:R-:W-:Y:S08]  /*ba90*/  HMMA.16816.F32.BF16 R28, R176.reuse, R168, R28 ;  /* 0x000000a8b01c723c */ /* 0x050ff0000004181c */
[----:B------:R-:W-:Y:S01]  /*baa0*/  HMMA.16816.F32.BF16 R32, R176, R170, R32 ;  /* 0x000000aab020723c */ /* 0x000fe20000041820 */
[----:B------:R-:W-:Y:S07]  /*bab0*/  LDSM.16.M88.4 R168, [R203+0x18100] ;  /* 0x01810000cba8783b */ /* 0x000fee0000000200 */
[C---:B-1----:R-:W-:Y:S01]  /*bac0*/  HMMA.16816.F32.BF16 R4, R172.reuse, R180, R4 ;  /* 0x000000b4ac04723c */ /* 0x042fe20000041804 */
[----:B------:R-:W1:Y:S07]  /*bad0*/  LDSM.16.M88.4 R176, [R196+0xc100] ;  /* 0x00c10000c4b0783b */ /* 0x000e6e0000000200 */
[C---:B------:R-:W-:Y:S01]  /*bae0*/  HMMA.16816.F32.BF16 R8, R172.reuse, R182, R8 ;  /* 0x000000b6ac08723c */ /* 0x040fe20000041808 */
[----:B------:R-:W4:Y:S07]  /*baf0*/  LDSM.16.M88.4 R180, [R196+0xc900] ;  /* 0x00c90000c4b4783b */ /* 0x000f2e0000000200 */
[C---:B------:R-:W-:Y:S08]  /*bb00*/  HMMA.16816.F32.BF16 R12, R172.reuse, R188, R12 ;  /* 0x000000bcac0c723c */ /* 0x040ff0000004180c */
[C---:B------:R-:W-:Y:S01]  /*bb10*/  HMMA.16816.F32.BF16 R16, R172.reuse, R190, R16 ;  /* 0x000000beac10723c */ /* 0x040fe20000041810 */
[----:B------:R-:W4:Y:S07]  /*bb20*/  LDSM.16.M88.4 R188, [R196+0xd100] ;  /* 0x00d10000c4bc783b */ /* 0x000f2e0000000200 */
[C---:B---3--:R-:W-:Y:S08]  /*bb30*/  HMMA.16816.F32.BF16 R20, R172.reuse, R192, R20 ;  /* 0x000000c0ac14723c */ /* 0x048ff00000041814 */
[C---:B------:R-:W-:Y:S01]  /*bb40*/  HMMA.16816.F32.BF16 R24, R172.reuse, R194, R24 ;  /* 0x000000c2ac18723c */ /* 0x040fe20000041818 */
[----:B------:R-:W3:Y:S07]  /*bb50*/  LDSM.16.M88.4 R192, [R196+0xd900] ;  /* 0x00d90000c4c0783b */ /* 0x000eee0000000200 */
[C---:B--2---:R-:W-:Y:S08]  /*bb60*/  HMMA.16816.F32.BF16 R28, R172.reuse, R184, R28 ;  /* 0x000000b8ac1c723c */ /* 0x044ff0000004181c */
[----:B------:R-:W-:Y:S01]  /*bb70*/  HMMA.16816.F32.BF16 R32, R172, R186, R32 ;  /* 0x000000baac20723c */ /* 0x000fe20000041820 */
[----:B------:R-:W-:Y:S07]  /*bb80*/  LDSM.16.M88.4 R172, [R204+0x18100] ;  /* 0x01810000ccac783b */ /* 0x000fee0000000200 */
[C---:B-1----:R-:W-:Y:S01]  /*bb90*/  HMMA.16816.F32.BF16 R4, R168.reuse, R176, R4 ;  /* 0x000000b0a804723c */ /* 0x042fe20000041804 */
[----:B------:R-:W1:Y:S07]  /*bba0*/  LDSM.16.M88.4 R184, [R215] ;  /* 0x00000000d7b8783b */ /* 0x000e6e0000000200 */
[C---:B------:R-:W-:Y:S01]  /*bbb0*/  HMMA.16816.F32.BF16 R8, R168.reuse, R178, R8 ;  /* 0x000000b2a808723c */ /* 0x040fe20000041808 */
[----:B------:R-:W2:Y:S07]  /*bbc0*/  LDSM.16.M88.4 R176, [R214] ;  /* 0x00000000d6b0783b */ /* 0x000eae0000000200 */
[C---:B----4-:R-:W-:Y:S08]  /*bbd0*/  HMMA.16816.F32.BF16 R12, R168.reuse, R180, R12 ;  /* 0x000000b4a80c723c */ /* 0x050ff0000004180c */
[C---:B------:R-:W-:Y:S01]  /*bbe0*/  HMMA.16816.F32.BF16 R16, R168.reuse, R182, R16 ;  /* 0x000000b6a810723c */ /* 0x040fe20000041810 */
[----:B------:R-:W4:Y:S07]  /*bbf0*/  LDSM.16.M88.4 R180, [R213] ;  /* 0x00000000d5b4783b */ /* 0x000f2e0000000200 */
[C---:B------:R-:W-:Y:S08]  /*bc00*/  HMMA.16816.F32.BF16 R20, R168.reuse, R188, R20 ;  /* 0x000000bca814723c */ /* 0x040ff00000041814 */
[C---:B------:R-:W-:Y:S01]  /*bc10*/  HMMA.16816.F32.BF16 R24, R168.reuse, R190, R24 ;  /* 0x000000bea818723c */ /* 0x040fe20000041818 */
[----:B------:R-:W-:Y:S07]  /*bc20*/  LDSM.16.M88.4 R188, [R206+0x18100] ;  /* 0x01810000cebc783b */ /* 0x000fee0000000200 */
[C---:B---3--:R-:W-:Y:S08]  /*bc30*/  HMMA.16816.F32.BF16 R28, R168.reuse, R192, R28 ;  /* 0x000000c0a81c723c */ /* 0x048ff0000004181c */
[----:B------:R-:W-:Y:S01]  /*bc40*/  HMMA.16816.F32.BF16 R32, R168, R194, R32 ;  /* 0x000000c2a820723c */ /* 0x000fe20000041820 */
[----:B------:R-:W3:Y:S07]  /*bc50*/  LDSM.16.M88.4 R168, [R212] ;  /* 0x00000000d4a8783b */ /* 0x000eee0000000200 */
[C---:B-1----:R-:W-:Y:S01]  /*bc60*/  HMMA.16816.F32.BF16 R4, R172.reuse, R184, R4 ;  /* 0x000000b8ac04723c */ /* 0x042fe20000041804 */
[----:B------:R-:W1:Y:S07]  /*bc70*/  LDSM.16.M88.4 R192, [R202+0xc100] ;  /* 0x00c10000cac0783b */ /* 0x000e6e0000000200 */
[C---:B------:R-:W-:Y:S01]  /*bc80*/  HMMA.16816.F32.BF16 R8, R172.reuse, R186, R8 ;  /* 0x000000baac08723c */ /* 0x040fe20000041808 */
[----:B------:R-:W1:Y:S07]  /*bc90*/  LDSM.16.M88.4 R184, [R202+0xc900] ;  /* 0x00c90000cab8783b */ /* 0x000e6e0000000200 */
[C---:B--2---:R-:W-:Y:S08]  /*bca0*/  HMMA.16816.F32.BF16 R12, R172.reuse, R176, R12 ;  /* 0x000000b0ac0c723c */ /* 0x044ff0000004180c */
[C---:B------:R-:W-:Y:S01]  /*bcb0*/  HMMA.16816.F32.BF16 R16, R172.reuse, R178, R16 ;  /* 0x000000b2ac10723c */ /* 0x040fe20000041810 */
[----:B------:R-:W-:Y:S07]  /*bcc0*/  LDSM.16.M88.4 R176, [R205+0x18100] ;  /* 0x01810000cdb0783b */ /* 0x000fee0000000200 */
[C---:B----4-:R-:W-:Y:S08]  /*bcd0*/  HMMA.16816.F32.BF16 R20, R172.reuse, R180, R20 ;  /* 0x000000b4ac14723c */ /* 0x050ff00000041814 */
[C---:B------:R-:W-:Y:S01]  /*bce0*/  HMMA.16816.F32.BF16 R24, R172.reuse, R182, R24 ;  /* 0x000000b6ac18723c */ /* 0x040fe20000041818 */
[----:B------:R-:W-:Y:S07]  /*bcf0*/  LDSM.16.M88.4 R180, [R201+0x4000] ;  /* 0x00400000c9b4783b */ /* 0x000fee0000000200 */
[C---:B---3--:R-:W-:Y:S08]  /*bd00*/  HMMA.16816.F32.BF16 R28, R172.reuse, R168, R28 ;  /* 0x000000a8ac1c723c */ /* 0x048ff0000004181c */
[----:B------:R-:W-:Y:S01]  /*bd10*/  HMMA.16816.F32.BF16 R32, R172, R170, R32 ;  /* 0x000000aaac20723c */ /* 0x000fe20000041820 */
[----:B------:R-:W2:Y:S07]  /*bd20*/  LDSM.16.M88.4 R168, [R202+0xd100] ;  /* 0x00d10000caa8783b */ /* 0x000eae0000000200 */
[C---:B-1----:R-:W-:Y:S01]  /*bd30*/  HMMA.16816.F32.BF16 R4, R188.reuse, R192, R4 ;  /* 0x000000c0bc04723c */ /* 0x042fe20000041804 */
[----:B------:R-:W1:Y:S07]  /*bd40*/  LDSM.16.M88.4 R172, [R202+0xd900] ;  /* 0x00d90000caac783b */ /* 0x000e6e0000000200 */
[C---:B------:R-:W-:Y:S01]  /*bd50*/  HMMA.16816.F32.BF16 R8, R188.reuse, R194, R8 ;  /* 0x000000c2bc08723c */ /* 0x040fe20000041808 */
[----:B------:R-:W3:Y:S07]  /*bd60*/  LDSM.16.M88.4 R192, [R201+0x4800] ;  /* 0x00480000c9c0783b */ /* 0x000eee0000000200 */
        /* <DEDUP_REMOVED lines=8> */
[----:B------:R-:W-:Y:S07]  /*bdf0*/  LDSM.16.M88.4 R172, [R203+0x1c100] ;  /* 0x01c10000cbac783b */ /* 0x000fee0000000200 */
[C---:B------:R-:W-:Y:S01]  /*be00*/  HMMA.16816.F32.BF16 R4, R176.reuse, R180, R4 ;  /* 0x000000b4b004723c */ /* 0x040fe20000041804 */
[----:B------:R-:W-:Y:S07]  /*be10*/  LDSM.16.M88.4 R188, [R196+0xe900] ;  /* 0x00e90000c4bc783b */ /* 0x000fee0000000200 */
[C---:B------:R-:W-:Y:S01]  /*be20*/  HMMA.16816.F32.BF16 R8, R176.reuse, R182, R8 ;  /* 0x000000b6b008723c */ /* 0x040fe20000041808 */
[----:B------:R-:W1:Y:S07]  /*be30*/  LDSM.16.M88.4 R180, [R196+0xe100] ;  /* 0x00e10000c4b4783b */ /* 0x000e6e0000000200 */
[C---:B---3--:R-:W-:Y:S08]  /*be40*/  HMMA.16816.F32.BF16 R12, R176.reuse, R192, R12 ;  /* 0x000000c0b00c723c */ /* 0x048ff0000004180c */
[C---:B------:R-:W-:Y:S01]  /*be50*/  HMMA.16816.F32.BF16 R16, R176.reuse, R194, R16 ;  /* 0x000000c2b010723c */ /* 0x040fe20000041810 */
[----:B------:R-:W3:Y:S07]  /*be60*/  LDSM.16.M88.4 R192, [R196+0xf100] ;  /* 0x00f10000c4c0783b */ /* 0x000eee0000000200 */
[C---:B----4-:R-:W-:Y:S08]  /*be70*/  HMMA.16816.F32.BF16 R20, R176.reuse, R184, R20 ;  /* 0x000000b8b014723c */ /* 0x050ff00000041814 */
[C---:B------:R-:W-:Y:S01]  /*be80*/  HMMA.16816.F32.BF16 R24, R176.reuse, R186, R24 ;  /* 0x000000bab018723c */ /* 0x040fe20000041818 */
[----:B------:R-:W4:Y:S07]  /*be90*/  LDSM.16.M88.4 R184, [R196+0xf900] ;  /* 0x00f90000c4b8783b */ /* 0x000f2e0000000200 */
[C---:B--2---:R-:W-:Y:S08]  /*bea0*/  HMMA.16816.F32.BF16 R28, R176.reuse, R168, R28 ;  /* 0x000000a8b01c723c */ /* 0x044ff0000004181c */
[----:B------:R-:W-:Y:S01]  /*beb0*/  HMMA.16816.F32.BF16 R32, R176, R170, R32 ;  /* 0x000000aab020723c */ /* 0x000fe20000041820 */
[----:B------:R-:W-:Y:S07]  /*bec0*/  LDSM.16.M88.4 R168, [R204+0x1c100] ;  /* 0x01c10000cca8783b */ /* 0x000fee0000000200 */
[C---:B-1----:R-:W-:Y:S01]  /*bed0*/  HMMA.16816.F32.BF16 R4, R172.reuse, R180, R4 ;  /* 0x000000b4ac04723c */ /* 0x042fe20000041804 */
[----:B------:R-:W1:Y:S07]  /*bee0*/  LDSM.16.M88.4 R176, [R211] ;  /* 0x00000000d3b0783b */ /* 0x000e6e0000000200 */
        /* <DEDUP_REMOVED lines=8> */
[C---:B----4-:R-:W-:Y:S08]  /*bf70*/  HMMA.16816.F32.BF16 R28, R172.reuse, R184, R28 ;  /* 0x000000b8ac1c723c */ /* 0x050ff0000004181c */
[----:B------:R-:W-:Y:S01]  /*bf80*/  HMMA.16816.F32.BF16 R32, R172, R186, R32 ;  /* 0x000000baac20723c */ /* 0x000fe20000041820 */
[----:B------:R-:W-:Y:S07]  /*bf90*/  LDSM.16.M88.4 R172, [R206+0x1c100] ;  /* 0x01c10000ceac783b */ /* 0x000fee0000000200 */
[C---:B-1----:R-:W-:Y:S01]  /*bfa0*/  HMMA.16816.F32.BF16 R4, R168.reuse, R176, R4 ;  /* 0x000000b0a804723c */ /* 0x042fe20000041804 */
[----:B------:R-:W1:Y:S07]  /*bfb0*/  LDSM.16.M88.4 R184, [R202+0xe100] ;  /* 0x00e10000cab8783b */ /* 0x000e6e0000000200 */
[C---:B------:R-:W-:Y:S01]  /*bfc0*/  HMMA.16816.F32.BF16 R8, R168.reuse, R178, R8 ;  /* 0x000000b2a808723c */ /* 0x040fe20000041808 */
[----:B------:R-:W4:Y:S07]  /*bfd0*/  LDSM.16.M88.4 R176, [R202+0xe900] ;  /* 0x00e90000cab0783b */ /* 0x000f2e0000000200 */
        /* <DEDUP_REMOVED lines=8> */
[----:B------:R-:W3:Y:S07]  /*c060*/  LDSM.16.M88.4 R168, [R202+0xf900] ;  /* 0x00f90000caa8783b */ /* 0x000eee0000000200 */
[C---:B-1----:R-:W-:Y:S01]  /*c070*/  HMMA.16816.F32.BF16 R4, R172.reuse, R184, R4 ;  /* 0x000000b8ac04723c */ /* 0x042fe20000041804 */
[----:B------:R-:W5:Y:S06]  /*c080*/  LDL.64 R184, [R1+0x30] ;  /* 0x0000300001b87983 */ /* 0x000f6c0000100a00 */
[----:B------:R-:W1:Y:S01]  /*c090*/  LDSM.16.M88.4 R192, [R201+0x6000] ;  /* 0x00600000c9c0783b */ /* 0x000e620000000200 */
[C---:B------:R-:W-:Y:S07]  /*c0a0*/  HMMA.16816.F32.BF16 R8, R172.reuse, R186, R8 ;  /* 0x000000baac08723c */ /* 0x040fee0000041808 */
[----:B------:R-:W5:Y:S01]  /*c0b0*/  LDL.64 R186, [R1+0x38] ;  /* 0x0000380001ba7983 */ /* 0x000f620000100a00 */
[C---:B----4-:R-:W-:Y:S08]  /*c0c0*/  HMMA.16816.F32.BF16 R12, R172.reuse, R176, R12 ;  /* 0x000000b0ac0c723c */ /* 0x050ff0000004180c */
[C---:B------:R-:W-:Y:S08]  /*c0d0*/  HMMA.16816.F32.BF16 R16, R172.reuse, R178, R16 ;  /* 0x000000b2ac10723c */ /* 0x040ff00000041810 */
[C---:B--2---:R-:W-:Y:S08]  /*c0e0*/  HMMA.16816.F32.BF16 R20, R172.reuse, R180, R20 ;  /* 0x000000b4ac14723c */ /* 0x044ff00000041814 */
[C---:B------:R-:W-:Y:S07]  /*c0f0*/  HMMA.16816.F32.BF16 R24, R172.reuse, R182, R24 ;  /* 0x000000b6ac18723c */ /* 0x040fee0000041818 */
[----:B------:R-:W-:Y:S01]  /*c100*/  MOV R183, c[0x0][0x1e0] ;  /* 0x0000780000b77a02 */ /* 0x000fe20000000f00 */
[C---:B---3--:R-:W-:Y:S04]  /*c110*/  HMMA.16816.F32.BF16 R28, R172.reuse, R168, R28 ;  /* 0x000000a8ac1c723c */ /* 0x048fe8000004181c */
[----:B------:R-:W-:Y:S04]  /*c120*/  SHF.L.U32 R183, R183, 0x5, RZ ;  /* 0x00000005b7b77819 */ /* 0x000fe800000006ff */
[----:B------:R-:W-:Y:S01]  /*c130*/  HMMA.16816.F32.BF16 R32, R172, R170, R32 ;  /* 0x000000aaac20723c */ /* 0x000fe20000041820 */
[----:B------:R-:W2:Y:S07]  /*c140*/  LDSM.16.M88.4 R168, [R201+0x6800] ;  /* 0x00680000c9a8783b */ /* 0x000eae0000000200 */
[C---:B-1----:R-:W-:Y:S08]  /*c150*/  HMMA.16816.F32.BF16 R4, R188.reuse, R192, R4 ;  /* 0x000000c0bc04723c */ /* 0x042ff00000041804 */
[C---:B------:R-:W-:Y:S11]  /*c160*/  HMMA.16816.F32.BF16 R8, R188.reuse, R194, R8 ;  /* 0x000000c2bc08723c */ /* 0x040ff60000041808 */
[----:B------:R-:W-:Y:S05]  /*c170*/  @!UPT UIADD3 URZ, URZ, URZ, URZ ;  /* 0x0000003f3f3ff290 */ /* 0x000fea000fffe03f */
[----:B------:R-:W-:Y:S02]  /*c180*/  FMUL.FTZ R4, R4, c[0x0][0x320] ;  /* 0x0000c80004047a20 */ /* 0x000fe40000410000 */
[----:B------:R-:W-:Y:S02]  /*c190*/  FMUL.FTZ R5, R5, c[0x0][0x320] ;  /* 0x0000c80005057a20 */ /* 0x000fe40000410000 */
[----:B------:R-:W-:Y:S01]  /*c1a0*/  FMUL.FTZ R6, R6, c[0x0][0x320] ;  /* 0x0000c80006067a20 */ /* 0x000fe20000410000 */
[----:B------:R-:W1:Y:S01]  /*c1b0*/  MUFU.TANH R172, R4 ;  /* 0x0000000400ac7308 */ /* 0x000e620000002400 */
[----:B------:R-:W-:Y:S02]  /*c1c0*/  FMUL.FTZ R7, R7, c[0x0][0x320] ;  /* 0x0000c80007077a20 */ /* 0x000fe40000410000 */
[----:B------:R-:W-:Y:S01]  /*c1d0*/  FMUL.FTZ R8, R8, c[0x0][0x320] ;  /* 0x0000c80008087a20 */ /* 0x000fe20000410000 */
[C---:B--2---:R-:W-:Y:S03]  /*c1e0*/  HMMA.16816.F32.BF16 R12, R188.reuse, R168, R12 ;  /* 0x000000a8bc0c723c */ /* 0x044fe6000004180c */
[----:B------:R-:W-:Y:S02]  /*c1f0*/  FMUL.FTZ R9, R9, c[0x0][0x320] ;  /* 0x0000c80009097a20 */ /* 0x000fe40000410000 */
[----:B------:R-:W-:Y:S01]  /*c200*/  FMUL.FTZ R10, R10, c[0x0][0x320] ;  /* 0x0000c8000a0a7a20 */ /* 0x000fe20000410000 */
[----:B------:R-:W2:Y:S01]  /*c210*/  MUFU.TANH R173, R5 ;  /* 0x0000000500ad7308 */ /* 0x000ea20000002400 */
[----:B------:R-:W-:Y:S01]  /*c220*/  FMUL.FTZ R11, R11, c[0x0][0x320] ;  /* 0x0000c8000b0b7a20 */ /* 0x000fe20000410000 */
[C---:B------:R-:W-:Y:S08]  /*c230*/  HMMA.16816.F32.BF16 R16, R188.reuse, R170, R16 ;  /* 0x000000aabc10723c */ /* 0x040ff00000041810 */
[----:B------:R-:W3:Y:S01]  /*c240*/  MUFU.TANH R178, R6 ;  /* 0x0000000600b27308 */ /* 0x000ee20000002400 */
[----:B-1----:R-:W-:Y:S07]  /*c250*/  FMNMX.FTZ R0, R172, R133, !PT ;  /* 0x00000085ac007209 */ /* 0x002fee0007810000 */
[----:B------:R-:W-:Y:S02]  /*c260*/  FMUL.FTZ R12, R12, c[0x0][0x320] ;  /* 0x0000c8000c0c7a20 */ /* 0x000fe40000410000 */
[----:B------:R1:W4:Y:S01]  /*c270*/  MUFU.TANH R177, R7 ;  /* 0x0000000700b17308 */ /* 0x0003220000002400 */
[----:B------:R-:W-:Y:S02]  /*c280*/  FMUL.FTZ R13, R13, c[0x0][0x320] ;  /* 0x0000c8000d0d7a20 */ /* 0x000fe40000410000 */
[----:B------:R-:W-:Y:S01]  /*c290*/  FMUL.FTZ R14, R14, c[0x0][0x320] ;  /* 0x0000c8000e0e7a20 */ /* 0x000fe20000410000 */
[----:B--2---:R-:W-:Y:S01]  /*c2a0*/  FMNMX.FTZ R0, R173, R0, !PT ;  /* 0x00000000ad007209 */ /* 0x004fe20007810000 */
[----:B------:R-:W-:Y:S02]  /*c2b0*/  FMUL.FTZ R15, R15, c[0x0][0x320] ;  /* 0x0000c8000f0f7a20 */ /* 0x000fe40000410000 */
[----:B------:R-:W-:Y:S02]  /*c2c0*/  FMUL.FTZ R16, R16, c[0x0][0x320] ;  /* 0x0000c80010107a20 */ /* 0x000fe40000410000 */
[----:B------:R-:W-:Y:S01]  /*c2d0*/  FMUL.FTZ R17, R17, c[0x0][0x320] ;  /* 0x0000c80011117a20 */ /* 0x000fe20000410000 */
[----:B------:R-:W2:Y:S01]  /*c2e0*/  MUFU.TANH R174, R8 ;  /* 0x0000000800ae7308 */ /* 0x000ea20000002400 */
[----:B------:R-:W-:Y:S02]  /*c2f0*/  FMUL.FTZ R18, R18, c[0x0][0x320] ;  /* 0x0000c80012127a20 */ /* 0x000fe40000410000 */
[----:B------:R-:W-:Y:S01]  /*c300*/  FMUL.FTZ R19, R19, c[0x0][0x320] ;  /* 0x0000c80013137a20 */ /* 0x000fe20000410000 */
[----:B---3--:R-:W-:Y:S06]  /*c310*/  FMNMX.FTZ R2, R178, R134, !PT ;  /* 0x00000086b2027209 */ /* 0x008fec0007810000 */
[----:B------:R-:W3:Y:S01]  /*c320*/  MUFU.TANH R169, R9 ;  /* 0x0000000900a97308 */ /* 0x000ee20000002400 */
[----:B-1----:R-:W1:Y:S01]  /*c330*/  LDSM.16.M88.4 R4, [R201+0x7000] ;  /* 0x00700000c904783b */ /* 0x002e620000000200 */
[----:B----4-:R-:W-:Y:S08]  /*c340*/  FMNMX.FTZ R2, R177, R2, !PT ;  /* 0x00000002b1027209 */ /* 0x010ff00007810000 */
[----:B------:R-:W4:Y:S01]  /*c350*/  MUFU.TANH R175, R10 ;  /* 0x0000000a00af7308 */ /* 0x000f220000002400 */
[----:B--2---:R-:W-:Y:S09]  /*c360*/  FMNMX.FTZ R0, R174, R0, !PT ;  /* 0x00000000ae007209 */ /* 0x004ff20007810000 */
[----:B------:R2:W1:Y:S01]  /*c370*/  MUFU.TANH R176, R11 ;  /* 0x0000000b00b07308 */ /* 0x0004620000002400 */
[----:B---3--:R-:W-:Y:S09]  /*c380*/  FMNMX.FTZ R0, R169, R0, !PT ;  /* 0x00000000a9007209 */ /* 0x008ff20007810000 */
[----:B------:R-:W-:Y:S01]  /*c390*/  MUFU.TANH R227, R18 ;  /* 0x0000001200e37308 */ /* 0x000fe20000002400 */
[----:B----4-:R-:W-:Y:S09]  /*c3a0*/  FMNMX.FTZ R2, R175, R2, !PT ;  /* 0x00000002af027209 */ /* 0x010ff20007810000 */
[----:B------:R-:W3:Y:S01]  /*c3b0*/  MUFU.TANH R171, R12 ;  /* 0x0000000c00ab7308 */ /* 0x000ee20000002400 */
[C---:B-1----:R-:W-:Y:S01]  /*c3c0*/  HMMA.16816.F32.BF16 R20, R188.reuse, R4, R20 ;  /* 0x00000004bc14723c */ /* 0x042fe20000041814 */
[----:B--2---:R-:W1:Y:S01]  /*c3d0*/  LDSM.16.M88.4 R8, [R201+0x7800] ;  /* 0x00780000c908783b */ /* 0x004e620000000200 */
[----:B------:R-:W-:Y:S07]  /*c3e0*/  DEPBAR.LE SB0, 0x0 ;  /* 0x000080000000791a */ /* 0x000fee0000000000 */
[----:B------:R-:W2:Y:S03]  /*c3f0*/  MUFU.TANH R179, R13 ;  /* 0x0000000d00b37308 */ /* 0x000ea60000002400 */
[----:B------:R-:W-:Y:S01]  /*c400*/  FMNMX.FTZ R2, R176, R2, !PT ;  /* 0x00000002b0027209 */ /* 0x000fe20007810000 */
[C---:B------:R-:W-:Y:S01]  /*c410*/  HMMA.16816.F32.BF16 R24, R188.reuse, R6, R24 ;  /* 0x00000006bc18723c */ /* 0x040fe20000041818 */
[----:B------:R-:W-:Y:S04]  /*c420*/  BAR.SYNC.DEFER_BLOCKING 0x0 ;  /* 0x0000000000007b1d */ /* 0x000fe80000010000 */
[----:B---3--:R-:W-:Y:S07]  /*c430*/  FMNMX.FTZ R0, R171, R0, !PT ;  /* 0x00000000ab007209 */ /* 0x008fee0007810000 */
[----:B------:R-:W-:Y:S02]  /*c440*/  FMUL.FTZ R23, R23, c[0x0][0x320] ;  /* 0x0000c80017177a20 */ /* 0x000fe40000410000 */
[----:B------:R-:W-:Y:S02]  /*c450*/  FMUL.FTZ R20, R20, c[0x0][0x320] ;  /* 0x0000c80014147a20 */ /* 0x000fe40000410000 */
[----:B------:R-:W-:Y:S02]  /*c460*/  FMUL.FTZ R22, R22, c[0x0][0x320] ;  /* 0x0000c80016167a20 */ /* 0x000fe40000410000 */
[----:B------:R-:W-:Y:S01]  /*c470*/  FMUL.FTZ R21, R21, c[0x0][0x320] ;  /* 0x0000c80015157a20 */ /* 0x000fe20000410000 */
[----:B--2---:R-:W-:Y:S05]  /*c480*/  FMNMX.FTZ R0, R179, R0, !PT ;  /* 0x00000000b3007209 */ /* 0x004fea0007810000 */
[----:B------:R-:W-:Y:S01]  /*c490*/  FMUL.FTZ R24, R24, c[0x0][0x320] ;  /* 0x0000c80018187a20 */ /* 0x000fe20000410000 */
[----:B------:R-:W2:Y:S01]  /*c4a0*/  MUFU.TANH R180, R14 ;  /* 0x0000000e00b47308 */ /* 0x000ea20000002400 */
[----:B------:R-:W-:Y:S02]  /*c4b0*/  FMUL.FTZ R25, R25, c[0x0][0x320] ;  /* 0x0000c80019197a20 */ /* 0x000fe40000410000 */
[----:B------:R-:W-:Y:S02]  /*c4c0*/  FMUL.FTZ R26, R26, c[0x0][0x320] ;  /* 0x0000c8001a1a7a20 */ /* 0x000fe40000410000 */
[----:B------:R-:W-:Y:S01]  /*c4d0*/  FMUL.FTZ R27, R27, c[0x0][0x320] ;  /* 0x0000c8001b1b7a20 */ /* 0x000fe20000410000 */
[C---:B-1----:R-:W-:Y:S04]  /*c4e0*/  HMMA.16816.F32.BF16 R28, R188.reuse, R8, R28 ;  /* 0x00000008bc1c723c */ /* 0x042fe8000004181c */
[----:B------:R-:W1:Y:S03]  /*c4f0*/  MUFU.TANH R182, R16 ;  /* 0x0000001000b67308 */ /* 0x000e660000002400 */
[----:B------:R-:W-:Y:S01]  /*c500*/  @P6 IMAD.WIDE.U32 R8, R223, c[0x0][0x1e0], RZ ;  /* 0x00007800df086a25 */ /* 0x000fe200078e00ff */
[----:B------:R-:W-:Y:S06]  /*c510*/  HMMA.16816.F32.BF16 R32, R188, R10, R32 ;  /* 0x0000000abc20723c */ /* 0x000fec0000041820 */
[----:B------:R-:W3:Y:S01]  /*c520*/  MUFU.TANH R181, R15 ;  /* 0x0000000f00b57308 */ /* 0x000ee20000002400 */
[----:B------:R-:W-:Y:S02]  /*c530*/  @P6 SHF.L.U32 R5, R8, 0x6, RZ ;  /* 0x0000000608056819 */ /* 0x000fe400000006ff */
[----:B--2---:R-:W-:Y:S07]  /*c540*/  FMNMX.FTZ R2, R180, R2, !PT ;  /* 0x00000002b4027209 */ /* 0x004fee0007810000 */
[----:B------:R-:W2:Y:S01]  /*c550*/  MUFU.TANH R192, R17 ;  /* 0x0000001100c07308 */ /* 0x000ea20000002400 */
[----:B------:R-:W-:Y:S01]  /*c560*/  FMUL.FTZ R28, R28, c[0x0][0x320] ;  /* 0x0000c8001c1c7a20 */ /* 0x000fe20000410000 */
[----:B-1----:R-:W-:Y:S01]  /*c570*/  FMNMX.FTZ R0, R182, R0, !PT ;  /* 0x00000000b6007209 */ /* 0x002fe20007810000 */
[----:B------:R-:W-:Y:S02]  /*c580*/  FMUL.FTZ R29, R29, c[0x0][0x320] ;  /* 0x0000c8001d1d7a20 */ /* 0x000fe40000410000 */
[----:B------:R-:W-:Y:S02]  /*c590*/  FMUL.FTZ R30, R30, c[0x0][0x320] ;  /* 0x0000c8001e1e7a20 */ /* 0x000fe40000410000 */
[----:B------:R-:W-:Y:S03]  /*c5a0*/  FMUL.FTZ R31, R31, c[0x0][0x320] ;  /* 0x0000c8001f1f7a20 */ /* 0x000fe60000410000 */
[----:B------:R-:W1:Y:S01]  /*c5b0*/  MUFU.TANH R234, R20 ;  /* 0x0000001400ea7308 */ /* 0x000e620000002400 */
[----:B------:R-:W-:Y:S02]  /*c5c0*/  FMUL.FTZ R32, R32, c[0x0][0x320] ;  /* 0x0000c80020207a20 */ /* 0x000fe40000410000 */
[----:B------:R-:W-:Y:S01]  /*c5d0*/  FMUL.FTZ R33, R33, c[0x0][0x320] ;  /* 0x0000c80021217a20 */ /* 0x000fe20000410000 */
[----:B---3--:R-:W-:Y:S01]  /*c5e0*/  FMNMX.FTZ R2, R181, R2, !PT ;  /* 0x00000002b5027209 */ /* 0x008fe20007810000 */
[----:B------:R-:W-:Y:S03]  /*c5f0*/  FMUL.FTZ R34, R34, c[0x0][0x320] ;  /* 0x0000c80022227a20 */ /* 0x000fe60000410000 */
[----:B------:R-:W-:Y:S02]  /*c600*/  FMNMX.FTZ R2, R227, R2, !PT ;  /* 0x00000002e3027209 */ /* 0x000fe40007810000 */
[----:B------:R-:W-:Y:S01]  /*c610*/  MUFU.TANH R235, R21 ;  /* 0x0000001500eb7308 */ /* 0x000fe20000002400 */
[----:B--2---:R-:W-:Y:S09]  /*c620*/  FMNMX.FTZ R0, R192, R0, !PT ;  /* 0x00000000c0007209 */ /* 0x004ff20007810000 */
[----:B------:R-:W2:Y:S01]  /*c630*/  MUFU.TANH R228, R19 ;  /* 0x0000001300e47308 */ /* 0x000ea20000002400 */
[----:B-1----:R-:W-:Y:S09]  /*c640*/  FMNMX.FTZ R0, R234, R0, !PT ;  /* 0x00000000ea007209 */ /* 0x002ff20007810000 */
[----:B------:R-:W1:Y:S10]  /*c650*/  MUFU.TANH R238, R24 ;  /* 0x0000001800ee7308 */ /* 0x000e740000002400 */
[----:B------:R-:W3:Y:S01]  /*c660*/  MUFU.TANH R239, R25 ;  /* 0x0000001900ef7308 */ /* 0x000ee20000002400 */
[----:B--2---:R-:W-:Y:S02]  /*c670*/  FMNMX.FTZ R3, R228, R2, !PT ;  /* 0x00000002e4037209 */ /* 0x004fe40007810000 */
[----:B------:R-:W-:Y:S01]  /*c680*/  FMNMX.FTZ R2, R235, R0, !PT ;  /* 0x00000000eb027209 */ /* 0x000fe20007810000 */
[----:B------:R-:W-:Y:S06]  /*c690*/  FMUL.FTZ R0, R35, c[0x0][0x320] ;  /* 0x0000c80023007a20 */ /* 0x000fec0000410000 */
[----:B------:R-:W2:Y:S01]  /*c6a0*/  MUFU.TANH R242, R28 ;  /* 0x0000001c00f27308 */ /* 0x000ea20000002400 */
[----:B-1----:R-:W-:Y:S02]  /*c6b0*/  FMNMX.FTZ R2, R238, R2, !PT ;  /* 0x00000002ee027209 */ /* 0x002fe40007810000 */
[----:B-----5:R-:W-:Y:S07]  /*c6c0*/  @P6 IADD3 R6, P5, R5, R186, RZ ;  /* 0x000000ba05066210 */ /* 0x020fee0007fbe0ff */
[----:B------:R3:W-:Y:S01]  /*c6d0*/  MUFU.TANH R168, R0 ;  /* 0x0000000000a87308 */ /* 0x0007e20000002400 */
[----:B------:R-:W-:Y:S09]  /*c6e0*/  @P6 LEA R20, P0, R6, c[0x0][0x1c8], 0x1 ;  /* 0x0000720006146a11 */ /* 0x000ff200078008ff */
[----:B------:R-:W1:Y:S10]  /*c6f0*/  MUFU.TANH R243, R29 ;  /* 0x0000001d00f37308 */ /* 0x000e740000002400 */
[----:B------:R-:W4:Y:S01]  /*c700*/  MUFU.TANH R236, R22 ;  /* 0x0000001600ec7308 */ /* 0x000f220000002400 */
[----:B---3--:R-:W-:Y:S04]  /*c710*/  FMNMX.FTZ R0, R239, R2, !PT ;  /* 0x00000002ef007209 */ /* 0x008fe80007810000 */
[----:B--2---:R-:W-:Y:S05]  /*c720*/  FMNMX.FTZ R0, R242, R0, !PT ;  /* 0x00000000f2007209 */ /* 0x004fea0007810000 */
[----:B------:R-:W2:Y:S01]  /*c730*/  MUFU.TANH R237, R23 ;  /* 0x0000001700ed7308 */ /* 0x000ea20000002400 */
[----:B-1----:R-:W-:Y:S09]  /*c740*/  FMNMX.FTZ R0, R243, R0, !PT ;  /* 0x00000000f3007209 */ /* 0x002ff20007810000 */
[----:B------:R-:W1:Y:S01]  /*c750*/  MUFU.TANH R246, R32 ;  /* 0x0000002000f67308 */ /* 0x000e620000002400 */
[----:B----4-:R-:W-:Y:S09]  /*c760*/  FMNMX.FTZ R3, R236, R3, !PT ;  /* 0x00000003ec037209 */ /* 0x010ff20007810000 */
[----:B------:R-:W3:Y:S01]  /*c770*/  MUFU.TANH R240, R26 ;  /* 0x0000001a00f07308 */ /* 0x000ee20000002400 */
[----:B--2---:R-:W-:Y:S09]  /*c780*/  FMNMX.FTZ R3, R237, R3, !PT ;  /* 0x00000003ed037209 */ /* 0x004ff20007810000 */
[----:B------:R-:W2:Y:S01]  /*c790*/  MUFU.TANH R247, R33 ;  /* 0x0000002100f77308 */ /* 0x000ea20000002400 */
[----:B-1----:R-:W-:Y:S09]  /*c7a0*/  FMNMX.FTZ R132, R246, R0, !PT ;  /* 0x00000000f6847209 */ /* 0x002ff20007810000 */
[----:B------:R-:W1:Y:S01]  /*c7b0*/  MUFU.TANH R241, R27 ;  /* 0x0000001b00f17308 */ /* 0x000e620000002400 */
[----:B---3--:R-:W-:Y:S09]  /*c7c0*/  FMNMX.FTZ R2, R240, R3, !PT ;  /* 0x00000003f0027209 */ /* 0x008ff20007810000 */
[----:B------:R-:W3:Y:S01]  /*c7d0*/  MUFU.TANH R244, R30 ;  /* 0x0000001e00f47308 */ /* 0x000ee20000002400 */
[----:B--2---:R-:W-:Y:S05]  /*c7e0*/  FMNMX.FTZ R132, R247, R132, !PT ;  /* 0x00000084f7847209 */ /* 0x004fea0007810000 */
[----:B------:R-:W2:Y:S04]  /*c7f0*/  SHFL.BFLY PT, R3, R132, 0x2, 0x1f ;  /* 0x0c401f0084037f89 */ /* 0x000ea800000e0000 */
[----:B------:R-:W4:Y:S01]  /*c800*/  MUFU.TANH R245, R31 ;  /* 0x0000001f00f57308 */ /* 0x000f220000002400 */
[----:B-1----:R-:W-:Y:S09]  /*c810*/  FMNMX.FTZ R2, R241, R2, !PT ;  /* 0x00000002f1027209 */ /* 0x002ff20007810000 */
[----:B------:R-:W1:Y:S01]  /*c820*/  MUFU.TANH R135, R34 ;  /* 0x0000002200877308 */ /* 0x000e620000002400 */
[----:B---3--:R-:W-:Y:S02]  /*c830*/  FMNMX.FTZ R2, R244, R2, !PT ;  /* 0x00000002f4027209 */ /* 0x008fe40007810000 */
[----:B--2---:R-:W-:Y:S02]  /*c840*/  FMNMX.FTZ R132, R132, R3, !PT ;  /* 0x0000000384847209 */ /* 0x004fe40007810000 */
[----:B----4-:R-:W-:Y:S03]  /*c850*/  FMNMX.FTZ R0, R245, R2, !PT ;  /* 0x00000002f5007209 */ /* 0x010fe60007810000 */
[----:B------:R-:W2:Y:S01]  /*c860*/  SHFL.BFLY PT, R4, R132, 0x1, 0x1f ;  /* 0x0c201f0084047f89 */ /* 0x000ea200000e0000 */
[----:B-1----:R-:W-:Y:S04]  /*c870*/  FMNMX.FTZ R0, R135, R0, !PT ;  /* 0x0000000087007209 */ /* 0x002fe80007810000 */
[----:B------:R-:W-:Y:S05]  /*c880*/  FMNMX.FTZ R0, R168, R0, !PT ;  /* 0x00000000a8007209 */ /* 0x000fea0007810000 */
[----:B------:R-:W1:Y:S01]  /*c890*/  SHFL.BFLY PT, R2, R0, 0x2, 0x1f ;  /* 0x0c401f0000027f89 */ /* 0x000e6200000e0000 */
[----:B--2---:R-:W-:Y:S05]  /*c8a0*/  FMNMX.FTZ R132, R132, R4, !PT ;  /* 0x0000000484847209 */ /* 0x004fea0007810000 */
[----:B------:R-:W-:Y:S04]  /*c8b0*/  FMUL.FTZ R170, R132, c[0x0][0x2d0] ;  /* 0x0000b40084aa7a20 */ /* 0x000fe80000410000 */
[--C-:B------:R-:W-:Y:S02]  /*c8c0*/  FFMA.FTZ R10, R172, c[0x0][0x2d0], -R170.reuse ;  /* 0x0000b400ac0a7a23 */ /* 0x100fe400000108aa */
[----:B------:R-:W-:Y:S02]  /*c8d0*/  FFMA.FTZ R22, R169, c[0x0][0x2d0], -R170 ;  /* 0x0000b400a9167a23 */ /* 0x000fe400000108aa */
[----:B------:R2:W-:Y:S01]  /*c8e0*/  MUFU.EX2 R233, R10 ;  /* 0x0000000a00e97308 */ /* 0x0005e20000000800 */
[----:B-1----:R-:W-:Y:S02]  /*c8f0*/  FMNMX.FTZ R0, R0, R2, !PT ;  /* 0x0000000200007209 */ /* 0x002fe40007810000 */
[----:B------:R-:W-:Y:S03]  /*c900*/  @P6 SHF.R.S32.HI R2, RZ, 0x1f, R223 ;  /* 0x0000001fff026819 */ /* 0x000fe600000114df */
[----:B------:R-:W1:Y:S02]  /*c910*/  SHFL.BFLY PT, R3, R0, 0x1, 0x1f ;  /* 0x0c201f0000037f89 */ /* 0x000e6400000e0000 */
[----:B------:R-:W-:Y:S04]  /*c920*/  @P6 IMAD R2, R2, c[0x0][0x1e0], RZ ;  /* 0x0000780002026a24 */ /* 0x000fe800078e02ff */
[----:B------:R-:W-:Y:S02]  /*c930*/  @P6 IMAD R4, R223, c[0x0][0x1e4], R2 ;  /* 0x00007900df046a24 */ /* 0x000fe400078e0202 */
[----:B------:R-:W-:Y:S03]  /*c940*/  FADD.FTZ R2, -R132, R133 ;  /* 0x0000008584027221 */ /* 0x000fe60000010100 */
[----:B------:R-:W-:Y:S04]  /*c950*/  @P6 IADD3 R4, R9, R4, RZ ;  /* 0x0000000409046210 */ /* 0x000fe80007ffe0ff */
[----:B------:R-:W-:Y:S04]  /*c960*/  @P6 SHF.L.U64.HI R4, R8, 0x6, R4 ;  /* 0x0000000608046819 */ /* 0x000fe80000010204 */
[----:B------:R-:W-:Y:S04]  /*c970*/  @P6 IADD3.X R7, R4, R185, RZ, P5, !PT ;  /* 0x000000b904076210 */ /* 0x000fe80002ffe4ff */
[----:B------:R-:W-:Y:S02]  /*c980*/  @P6 LEA.HI.X R21, R6, c[0x0][0x1cc], R7, 0x1, P0 ;  /* 0x0000730006156a11 */ /* 0x000fe400000f0c07 */
[C---:B------:R-:W-:Y:S02]  /*c990*/  @P6 IADD3 R7, P0, R5.reuse, R230, RZ ;  /* 0x000000e605076210 */ /* 0x040fe40007f1e0ff */
[----:B------:R-:W-:Y:S01]  /*c9a0*/  @P6 IADD3 R6, P5, R5, R226, RZ ;  /* 0x000000e205066210 */ /* 0x000fe20007fbe0ff */
[----:B------:R3:W-:Y:S01]  /*c9b0*/  @P6 LDGSTS.E.BYPASS.LTC128B.128 [R225+0x8100], [R20.64], !P4 ;  /* 0x0810000014e16fae */ /* 0x0007e2000e101d4c */
[C---:B------:R-:W-:Y:S02]  /*c9c0*/  @P6 IADD3.X R8, R4.reuse, R229, RZ, P0, !PT ;  /* 0x000000e504086210 */ /* 0x040fe400007fe4ff */
[C---:B------:R-:W-:Y:S02]  /*c9d0*/  @P6 LEA R16, P0, R7.reuse, c[0x0][0x1c8], 0x1 ;  /* 0x0000720007106a11 */ /* 0x040fe400078008ff */
[----:B------:R-:W-:Y:S02]  /*c9e0*/  @P6 IADD3.X R9, R4, R252, RZ, P5, !PT ;  /* 0x000000fc04096210 */ /* 0x000fe40002ffe4ff */
[C---:B------:R-:W-:Y:S02]  /*c9f0*/  @P6 LEA R14, P5, R6.reuse, c[0x0][0x1c8], 0x1 ;  /* 0x00007200060e6a11 */ /* 0x040fe400078a08ff */
[----:B------:R-:W-:Y:S02]  /*ca00*/  @P6 LEA.HI.X R17, R7, c[0x0][0x1cc], R8, 0x1, P0 ;  /* 0x0000730007116a11 */ /* 0x000fe400000f0c08 */
[----:B------:R-:W-:Y:S01]  /*ca10*/  @P6 LEA.HI.X R15, R6, c[0x0][0x1cc], R9, 0x1, P5 ;  /* 0x00007300060f6a11 */ /* 0x000fe200028f0c09 */
[----:B------:R-:W-:Y:S01]  /*ca20*/  FFMA.FTZ R9, R173, c[0x0][0x2d0], -R170 ;  /* 0x0000b400ad097a23 */ /* 0x000fe200000108aa */
[----:B------:R-:W-:Y:S01]  /*ca30*/  @P6 IADD3 R7, P0, R5, R251, RZ ;  /* 0x000000fb05076210 */ /* 0x000fe20007f1e0ff */
[----:B------:R4:W-:Y:S01]  /*ca40*/  @P6 LDGSTS.E.BYPASS.LTC128B.128 [R225+0xa100], [R16.64], !P3 ;  /* 0x0a10000010e16fae */ /* 0x0009e2000d901d4c */
[----:B------:R-:W-:Y:S02]  /*ca50*/  @P6 IADD3 R5, P5, R183, R5, RZ ;  /* 0x00000005b7056210 */ /* 0x000fe40007fbe0ff */
[----:B------:R-:W-:Y:S02]  /*ca60*/  @P6 IADD3.X R8, R4, R250, RZ, P0, !PT ;  /* 0x000000fa04086210 */ /* 0x000fe400007fe4ff */
[----:B------:R-:W-:Y:S02]  /*ca70*/  @P6 IADD3.X R4, R232, R4, RZ, P5, !PT ;  /* 0x00000004e8046210 */ /* 0x000fe40002ffe4ff */
[----:B------:R5:W-:Y:S01]  /*ca80*/  MUFU.EX2 R232, R9 ;  /* 0x0000000900e87308 */ /* 0x000be20000000800 */
[----:B------:R-:W-:Y:S01]  /*ca90*/  @P6 LEA R12, P0, R7, c[0x0][0x1c8], 0x1 ;  /* 0x00007200070c6a11 */ /* 0x000fe200078008ff */
[----:B------:R3:W-:Y:S01]  /*caa0*/  @P6 LDGSTS.E.BYPASS.LTC128B.128 [R225+0xc100], [R14.64], !P2 ;  /* 0x0c1000000ee16fae */ /* 0x0007e2000d101d4c */
[----:B------:R-:W-:Y:S02]  /*cab0*/  @P6 IADD3 R6, P5, R5, R186, RZ ;  /* 0x000000ba05066210 */ /* 0x000fe40007fbe0ff */
[----:B------:R-:W-:Y:S02]  /*cac0*/  @P6 LEA.HI.X R13, R7, c[0x0][0x1cc], R8, 0x1, P0 ;  /* 0x00007300070d6a11 */ /* 0x000fe400000f0c08 */
[----:B------:R-:W-:Y:S02]  /*cad0*/  @P6 IADD3.X R8, R4, R185, RZ, P5, !PT ;  /* 0x000000b904086210 */ /* 0x000fe40002ffe4ff */
[----:B------:R-:W-:Y:S01]  /*cae0*/  @P6 IADD3 R7, P5, R5, R230, RZ ;  /* 0x000000e605076210 */ /* 0x000fe20007fbe0ff */
[----:B------:R3:W-:Y:S01]  /*caf0*/  @P6 LDGSTS.E.BYPASS.LTC128B.128 [R225+0xe100], [R12.64], !P1 ;  /* 0x0e1000000ce16fae */ /* 0x0007e2000c901d4c */
[----:B--2---:R-:W-:Y:S02]  /*cb00*/  @P6 LEA R10, P0, R6, c[0x0][0x1c8], 0x1 ;  /* 0x00007200060a6a11 */ /* 0x004fe400078008ff */
[----:B-1----:R-:W-:Y:S01]  /*cb10*/  FMNMX.FTZ R3, R0, R3, !PT ;  /* 0x0000000300037209 */ /* 0x002fe20007810000 */
[----:B------:R-:W-:Y:S01]  /*cb20*/  FMUL.FTZ R0, R2, c[0x0][0x2d0] ;  /* 0x0000b40002007a20 */ /* 0x000fe20000410000 */
[----:B------:R-:W-:Y:S02]  /*cb30*/  @P6 LEA.HI.X R11, R6, c[0x0][0x1cc], R8, 0x1, P0 ;  /* 0x00007300060b6a11 */ /* 0x000fe400000f0c08 */
[----:B------:R-:W-:Y:S01]  /*cb40*/  @P6 LEA R8, P0, R7, c[0x0][0x1c8], 0x1 ;  /* 0x0000720007086a11 */ /* 0x000fe200078008ff */
[----:B------:R1:W2:Y:S01]  /*cb50*/  MUFU.EX2 R2, R0 ;  /* 0x0000000000027308 */ /* 0x0002a20000000800 */
[----:B------:R-:W-:Y:S01]  /*cb60*/  @P6 IADD3.X R6, R4, R229, RZ, P5, !PT ;  /* 0x000000e504066210 */ /* 0x000fe20002ffe4ff */
[----:B------:R3:W-:Y:S01]  /*cb70*/  @P6 LDGSTS.E.BYPASS.LTC128B.128 [R225+0x9100], [R10.64], !P4 ;  /* 0x091000000ae16fae */ /* 0x0007e2000e101d4c */
[----:B------:R-:W-:Y:S01]  /*cb80*/  @P6 IADD3 R18, P5, R5, R226, RZ ;  /* 0x000000e205126210 */ /* 0x000fe20007fbe0ff */
[----:B------:R-:W-:Y:S02]  /*cb90*/  FMUL.FTZ R133, R3, c[0x0][0x2d0] ;  /* 0x0000b40003857a20 */ /* 0x000fe40000410000 */
[----:B-----5:R-:W-:Y:S02]  /*cba0*/  FFMA.FTZ R9, R174, c[0x0][0x2d0], -R170 ;  /* 0x0000b400ae097a23 */ /* 0x020fe400000108aa */
[--C-:B----4-:R-:W-:Y:S02]  /*cbb0*/  FFMA.FTZ R16, R177, c[0x0][0x2d0], -R133.reuse ;  /* 0x0000b400b1107a23 */ /* 0x110fe40000010885 */
[----:B------:R4:W-:Y:S01]  /*cbc0*/  MUFU.EX2 R230, R9 ;  /* 0x0000000900e67308 */ /* 0x0009e20000000800 */
[----:B------:R-:W-:Y:S09]  /*cbd0*/  FFMA.FTZ R135, R135, c[0x0][0x2d0], -R133 ;  /* 0x0000b40087877a23 */ /* 0x000ff20000010885 */
[----:B------:R-:W-:Y:S01]  /*cbe0*/  MUFU.EX2 R229, R22 ;  /* 0x0000001600e57308 */ /* 0x000fe20000000800 */
[----:B-1----:R-:W-:Y:S02]  /*cbf0*/  FADD.FTZ R0, -R3, R134 ;  /* 0x0000008603007221 */ /* 0x002fe40000010100 */
[----:B--2---:R-:W-:Y:S02]  /*cc00*/  FMUL.FTZ R17, R2, R149 ;  /* 0x0000009502117220 */ /* 0x004fe40000410000 */
[----:B------:R-:W-:Y:S05]  /*cc10*/  FMUL.FTZ R0, R0, c[0x0][0x2d0] ;  /* 0x0000b40000007a20 */ /* 0x000fea0000410000 */
[----:B------:R1:W-:Y:S01]  /*cc20*/  MUFU.EX2 R187, R16 ;  /* 0x0000001000bb7308 */ /* 0x0003e20000000800 */
[C---:B------:R-:W-:Y:S02]  /*cc30*/  FMUL.FTZ R24, R2.reuse, R156 ;  /* 0x0000009c02187220 */ /* 0x040fe40000410000 */
[C---:B------:R-:W-:Y:S01]  /*cc40*/  FMUL.FTZ R25, R2.reuse, R157 ;  /* 0x0000009d02197220 */ /* 0x040fe20000410000 */
[----:B----4-:R-:W-:Y:S01]  /*cc50*/  @P6 LEA.HI.X R9, R7, c[0x0][0x1cc], R6, 0x1, P0 ;  /* 0x0000730007096a11 */ /* 0x010fe200000f0c06 */
[----:B------:R-:W-:Y:S01]  /*cc60*/  FMUL.FTZ R32, R2, R164 ;  /* 0x000000a402207220 */ /* 0x000fe20000410000 */
[----:B------:R-:W-:Y:S01]  /*cc70*/  @P6 IADD3.X R7, R4, R252, RZ, P5, !PT ;  /* 0x000000fc04076210 */ /* 0x000fe20002ffe4ff */
[----:B------:R-:W-:Y:S01]  /*cc80*/  FMUL.FTZ R33, R2, R165 ;  /* 0x000000a502217220 */ /* 0x000fe20000410000 */
[C---:B------:R-:W-:Y:S01]  /*cc90*/  @P6 LEA R6, P5, R18.reuse, c[0x0][0x1c8], 0x1 ;  /* 0x0000720012066a11 */ /* 0x040fe200078a08ff */
[----:B------:R2:W-:Y:S01]  /*cca0*/  @P6 LDGSTS.E.BYPASS.LTC128B.128 [R225+0xb100], [R8.64], !P3 ;  /* 0x0b10000008e16fae */ /* 0x0005e2000d901d4c */
[----:B------:R-:W-:Y:S01]  /*ccb0*/  @P6 IADD3 R5, P0, R5, R251, RZ ;  /* 0x000000fb05056210 */ /* 0x000fe20007f1e0ff */
[----:B------:R-:W4:Y:S01]  /*ccc0*/  MUFU.EX2 R0, R0 ;  /* 0x0000000000007308 */ /* 0x000f220000000800 */
[----:B------:R-:W-:Y:S01]  /*ccd0*/  @P6 LEA.HI.X R7, R18, c[0x0][0x1cc], R7, 0x1, P5 ;  /* 0x0000730012076a11 */ /* 0x000fe200028f0c07 */
[----:B------:R-:W-:Y:S01]  /*cce0*/  FFMA.FTZ R18, R178, c[0x0][0x2d0], -R133 ;  /* 0x0000b400b2127a23 */ /* 0x000fe20000010885 */
[----:B------:R-:W-:Y:S01]  /*ccf0*/  @P6 IADD3.X R19, R4, R250, RZ, P0, !PT ;  /* 0x000000fa04136210 */ /* 0x000fe200007fe4ff */
[C---:B------:R-:W-:Y:S01]  /*cd00*/  FMUL.FTZ R36, R2.reuse, R36 ;  /* 0x0000002402247220 */ /* 0x040fe20000410000 */
[C---:B------:R-:W-:Y:S01]  /*cd10*/  @P6 LEA R4, P0, R5.reuse, c[0x0][0x1c8], 0x1 ;  /* 0x0000720005046a11 */ /* 0x040fe200078008ff */
[----:B------:R5:W-:Y:S01]  /*cd20*/  @P6 LDGSTS.E.BYPASS.LTC128B.128 [R225+0xd100], [R6.64], !P2 ;  /* 0x0d10000006e16fae */ /* 0x000be2000d101d4c */
[C---:B------:R-:W-:Y:S02]  /*cd30*/  FMUL.FTZ R37, R2.reuse, R37 ;  /* 0x0000002502257220 */ /* 0x040fe40000410000 */
[----:B------:R-:W-:Y:S01]  /*cd40*/  @P6 LEA.HI.X R5, R5, c[0x0][0x1cc], R19, 0x1, P0 ;  /* 0x0000730005056a11 */ /* 0x000fe200000f0c13 */
[----:B------:R5:W5:Y:S01]  /*cd50*/  MUFU.EX2 R189, R18 ;  /* 0x0000001200bd7308 */ /* 0x000b620000000800 */
[C---:B------:R-:W-:Y:S02]  /*cd60*/  FMUL.FTZ R40, R2.reuse, R40 ;  /* 0x0000002802287220 */ /* 0x040fe40000410000 */
[C---:B-1----:R-:W-:Y:S01]  /*cd70*/  FMUL.FTZ R16, R2.reuse, R148 ;  /* 0x0000009402107220 */ /* 0x042fe20000410000 */
[----:B------:R1:W-:Y:S01]  /*cd80*/  @P6 LDGSTS.E.BYPASS.LTC128B.128 [R225+0xf100], [R4.64], !P1 ;  /* 0x0f10000004e16fae */ /* 0x0003e2000c901d4c */
[C---:B------:R-:W-:Y:S02]  /*cd90*/  FMUL.FTZ R41, R2.reuse, R41 ;  /* 0x0000002902297220 */ /* 0x040fe40000410000 */
[C---:B------:R-:W-:Y:S02]  /*cda0*/  FMUL.FTZ R44, R2.reuse, R44 ;  /* 0x0000002c022c7220 */ /* 0x040fe40000410000 */
[C---:B------:R-:W-:Y:S01]  /*cdb0*/  FMUL.FTZ R45, R2.reuse, R45 ;  /* 0x0000002d022d7220 */ /* 0x040fe20000410000 */
[----:B------:R-:W-:Y:S01]  /*cdc0*/  MUFU.EX2 R135, R135 ;  /* 0x0000008700877308 */ /* 0x000fe20000000800 */
[C---:B------:R-:W-:Y:S01]  /*cdd0*/  FMUL.FTZ R48, R2.reuse, R48 ;  /* 0x0000003002307220 */ /* 0x040fe20000410000 */
[----:B---3--:R-:W3:Y:S01]  /*cde0*/  LDSM.16.MT88.4 R12, [R197+0x100] ;  /* 0x00010000c50c783b */ /* 0x008ee20000004200 */
[C---:B------:R-:W-:Y:S02]  /*cdf0*/  FMUL.FTZ R49, R2.reuse, R49 ;  /* 0x0000003102317220 */ /* 0x040fe40000410000 */
[--C-:B--2---:R-:W-:Y:S02]  /*ce00*/  FFMA.FTZ R8, R175, c[0x0][0x2d0], -R133.reuse ;  /* 0x0000b400af087a23 */ /* 0x104fe40000010885 */
[----:B------:R-:W-:Y:S02]  /*ce10*/  FMUL.FTZ R9, R2, R141 ;  /* 0x0000008d02097220 */ /* 0x000fe40000410000 */
[C---:B----4-:R-:W-:Y:S01]  /*ce20*/  FMUL.FTZ R10, R0.reuse, R142 ;  /* 0x0000008e000a7220 */ /* 0x050fe20000410000 */
[----:B------:R2:W-:Y:S01]  /*ce30*/  MUFU.EX2 R186, R8 ;  /* 0x0000000800ba7308 */ /* 0x0005e20000000800 */
[----:B------:R-:W4:Y:S01]  /*ce40*/  LDSM.16.MT88.4 R20, [R198+0x100] ;  /* 0x00010000c614783b */ /* 0x000f220000004200 */
[C---:B------:R-:W-:Y:S02]  /*ce50*/  FMUL.FTZ R11, R0.reuse, R143 ;  /* 0x0000008f000b7220 */ /* 0x040fe40000410000 */
[C---:B-----5:R-:W-:Y:S01]  /*ce60*/  FMUL.FTZ R6, R0.reuse, R138 ;  /* 0x0000008a00067220 */ /* 0x060fe20000410000 */
[----:B------:R-:W-:Y:S01]  /*ce70*/  F2FP.BF16.PACK_AB R138, R229, R230 ;  /* 0x000000e6e58a723e */ /* 0x000fe200000010ff */
[C---:B------:R-:W-:Y:S02]  /*ce80*/  FMUL.FTZ R7, R0.reuse, R139 ;  /* 0x0000008b00077220 */ /* 0x040fe40000410000 */
[C---:B------:R-:W-:Y:S01]  /*ce90*/  FMUL.FTZ R18, R0.reuse, R150 ;  /* 0x0000009600127220 */ /* 0x040fe20000410000 */
[----:B------:R-:W5:Y:S01]  /*cea0*/  LDSM.16.MT88.4 R28, [R200+0x100] ;  /* 0x00010000c81c783b */ /* 0x000f620000004200 */
[----:B------:R-:W-:Y:S02]  /*ceb0*/  FMUL.FTZ R19, R0, R151 ;  /* 0x0000009700137220 */ /* 0x000fe40000410000 */
[--C-:B-1----:R-:W-:Y:S02]  /*cec0*/  FFMA.FTZ R4, R176, c[0x0][0x2d0], -R133.reuse ;  /* 0x0000b400b0047a23 */ /* 0x102fe40000010885 */
[----:B------:R-:W-:Y:S01]  /*ced0*/  FMUL.FTZ R5, R2, R137 ;  /* 0x0000008902057220 */ /* 0x000fe20000410000 */
[----:B------:R-:W-:Y:S01]  /*cee0*/  F2FP.BF16.PACK_AB R137, R187, R189 ;  /* 0x000000bdbb89723e */ /* 0x000fe200000010ff */
[----:B------:R-:W1:Y:S01]  /*cef0*/  MUFU.EX2 R185, R4 ;  /* 0x0000000400b97308 */ /* 0x000e620000000800 */
[----:B------:R-:W-:Y:S01]  /*cf00*/  LDSM.16.MT88.4 R148, [R198+0x2100] ;  /* 0x00210000c694783b */ /* 0x000fe20000004200 */
[C---:B------:R-:W-:Y:S02]  /*cf10*/  FMUL.FTZ R26, R0.reuse, R158 ;  /* 0x0000009e001a7220 */ /* 0x040fe40000410000 */
[C---:B------:R-:W-:Y:S02]  /*cf20*/  FMUL.FTZ R27, R0.reuse, R159 ;  /* 0x0000009f001b7220 */ /* 0x040fe40000410000 */
[----:B------:R-:W-:Y:S02]  /*cf30*/  FMUL.FTZ R34, R0, R166 ;  /* 0x000000a600227220 */ /* 0x000fe40000410000 */
[----:B--2---:R-:W-:Y:S01]  /*cf40*/  FMUL.FTZ R8, R2, R140 ;  /* 0x0000008c02087220 */ /* 0x004fe20000410000 */
[----:B------:R-:W-:Y:S01]  /*cf50*/  LDSM.16.MT88.4 R156, [R198+0x2900] ;  /* 0x00290000c69c783b */ /* 0x000fe20000004200 */
[C---:B------:R-:W-:Y:S02]  /*cf60*/  FMUL.FTZ R35, R0.reuse, R167 ;  /* 0x000000a700237220 */ /* 0x040fe40000410000 */
[C---:B------:R-:W-:Y:S02]  /*cf70*/  FMUL.FTZ R38, R0.reuse, R38 ;  /* 0x0000002600267220 */ /* 0x040fe40000410000 */
[C---:B------:R-:W-:Y:S02]  /*cf80*/  FMUL.FTZ R39, R0.reuse, R39 ;  /* 0x0000002700277220 */ /* 0x040fe40000410000 */
[C---:B------:R-:W-:Y:S01]  /*cf90*/  FMUL.FTZ R42, R0.reuse, R42 ;  /* 0x0000002a002a7220 */ /* 0x040fe20000410000 */
[----:B------:R-:W2:Y:S01]  /*cfa0*/  LDSM.16.MT88.4 R140, [R199+0x100] ;  /* 0x00010000c78c783b */ /* 0x000ea20000004200 */
[C---:B------:R-:W-:Y:S02]  /*cfb0*/  FMUL.FTZ R43, R0.reuse, R43 ;  /* 0x0000002b002b7220 */ /* 0x040fe40000410000 */
[C---:B------:R-:W-:Y:S02]  /*cfc0*/  FMUL.FTZ R46, R0.reuse, R46 ;  /* 0x0000002e002e7220 */ /* 0x040fe40000410000 */
[----:B------:R-:W-:Y:S01]  /*cfd0*/  FMUL.FTZ R47, R0, R47 ;  /* 0x0000002f002f7220 */ /* 0x000fe20000410000 */
[----:B-1----:R-:W-:Y:S01]  /*cfe0*/  F2FP.BF16.PACK_AB R139, R185, R186 ;  /* 0x000000bab98b723e */ /* 0x002fe200000010ff */
[----:B------:R-:W-:Y:S01]  /*cff0*/  FMUL.FTZ R4, R2, R136 ;  /* 0x0000008802047220 */ /* 0x000fe20000410000 */
[----:B------:R-:W-:Y:S01]  /*d000*/  F2FP.BF16.PACK_AB R136, R232, R233 ;  /* 0x000000e9e888723e */ /* 0x000fe200000010ff */
[----:B------:R-:W-:Y:S01]  /*d010*/  LDSM.16.MT88.4 R164, [R199+0x1900] ;  /* 0x00190000c7a4783b */ /* 0x000fe20000004200 */
[C---:B------:R-:W-:Y:S02]  /*d020*/  FMUL.FTZ R50, R0.reuse, R50 ;  /* 0x0000003200327220 */ /* 0x040fe40000410000 */
[----:B------:R-:W-:Y:S02]  /*d030*/  FMUL.FTZ R51, R0, R51 ;  /* 0x0000003300337220 */ /* 0x000fe40000410000 */
[C---:B------:R-:W-:Y:S01]  /*d040*/  FMUL.FTZ R52, R2.reuse, R52 ;  /* 0x0000003402347220 */ /* 0x040fe20000410000 */
[C---:B---3--:R-:W-:Y:S02]  /*d050*/  HMMA.16816.F32.BF16 R4, R136.reuse, R12, R4 ;  /* 0x0000000c8804723c */ /* 0x048fe40000041804 */
[----:B------:R-:W0:Y:S03]  /*d060*/  LDGDEPBAR ;  /* 0x00000000000079af */ /* 0x000e260000000000 */
[C---:B------:R-:W-:Y:S02]  /*d070*/  FMUL.FTZ R53, R2.reuse, R53 ;  /* 0x0000003502357220 */ /* 0x040fe40000410000 */
[C---:B------:R-:W-:Y:S01]  /*d080*/  FMUL.FTZ R12, R2.reuse, R144 ;  /* 0x00000090020c7220 */ /* 0x040fe20000410000 */
[C---:B------:R-:W-:Y:S04]  /*d090*/  HMMA.16816.F32.BF16 R8, R136.reuse, R14, R8 ;  /* 0x0000000e8808723c */ /* 0x040fe80000041808 */
[----:B------:R-:W-:Y:S02]  /*d0a0*/  FMUL.FTZ R13, R2, R145 ;  /* 0x00000091020d7220 */ /* 0x000fe40000410000 */
[--C-:B------:R-:W-:Y:S02]  /*d0b0*/  FFMA.FTZ R134, R171, c[0x0][0x2d0], -R170.reuse ;  /* 0x0000b400ab867a23 */ /* 0x100fe400000108aa */
[C---:B------:R-:W-:Y:S02]  /*d0c0*/  FMUL.FTZ R14, R0.reuse, R146 ;  /* 0x00000092000e7220 */ /* 0x040fe40000410000 */
[----:B------:R1:W-:Y:S02]  /*d0d0*/  MUFU.EX2 R226, R134 ;  /* 0x0000008600e27308 */ /* 0x0003e40000000800 */
[C---:B------:R-:W-:Y:S02]  /*d0e0*/  FMUL.FTZ R15, R0.reuse, R147 ;  /* 0x00000093000f7220 */ /* 0x040fe40000410000 */
[----:B------:R-:W3:Y:S01]  /*d0f0*/  LDSM.16.MT88.4 R144, [R197+0x2100] ;  /* 0x00210000c590783b */ /* 0x000ee20000004200 */
[C---:B------:R-:W-:Y:S02]  /*d100*/  FMUL.FTZ R54, R0.reuse, R54 ;  /* 0x0000003600367220 */ /* 0x040fe40000410000 */
[----:B------:R-:W-:Y:S02]  /*d110*/  FMUL.FTZ R55, R0, R55 ;  /* 0x0000003700377220 */ /* 0x000fe40000410000 */
[C---:B----4-:R-:W-:Y:S03]  /*d120*/  HMMA.16816.F32.BF16 R12, R136.reuse, R20, R12 ;  /* 0x00000014880c723c */ /* 0x050fe6000004180c */
[C---:B------:R-:W-:Y:S02]  /*d130*/  FMUL.FTZ R56, R2.reuse, R56 ;  /* 0x0000003802387220 */ /* 0x040fe40000410000 */
[C---:B------:R-:W-:Y:S02]  /*d140*/  FMUL.FTZ R57, R2.reuse, R57 ;  /* 0x0000003902397220 */ /* 0x040fe40000410000 */
[C---:B------:R-:W-:Y:S01]  /*d150*/  FMUL.FTZ R20, R2.reuse, R152 ;  /* 0x0000009802147220 */ /* 0x040fe20000410000 */
[C---:B------:R-:W-:Y:S04]  /*d160*/  HMMA.16816.F32.BF16 R16, R136.reuse, R22, R16 ;  /* 0x000000168810723c */ /* 0x040fe80000041810 */
[----:B------:R-:W-:Y:S02]  /*d170*/  FMUL.FTZ R21, R2, R153 ;  /* 0x0000009902157220 */ /* 0x000fe40000410000 */
[C---:B------:R-:W-:Y:S02]  /*d180*/  FMUL.FTZ R58, R0.reuse, R58 ;  /* 0x0000003a003a7220 */ /* 0x040fe40000410000 */
[C---:B------:R-:W-:Y:S04]  /*d190*/  FMUL.FTZ R22, R0.reuse, R154 ;  /* 0x0000009a00167220 */ /* 0x040fe80000410000 */
[C---:B------:R-:W-:Y:S02]  /*d1a0*/  FMUL.FTZ R23, R0.reuse, R155 ;  /* 0x0000009b00177220 */ /* 0x040fe40000410000 */
[----:B------:R-:W-:Y:S01]  /*d1b0*/  LDSM.16.MT88.4 R152, [R200+0x900] ;  /* 0x00090000c898783b */ /* 0x000fe20000004200 */
[----:B------:R-:W-:Y:S02]  /*d1c0*/  FMUL.FTZ R59, R0, R59 ;  /* 0x0000003b003b7220 */ /* 0x000fe40000410000 */
[C---:B------:R-:W-:Y:S02]  /*d1d0*/  FMUL.FTZ R60, R2.reuse, R60 ;  /* 0x0000003c023c7220 */ /* 0x040fe40000410000 */
[C---:B-----5:R-:W-:Y:S03]  /*d1e0*/  HMMA.16816.F32.BF16 R20, R136.reuse, R28, R20 ;  /* 0x0000001c8814723c */ /* 0x060fe60000041814 */
[----:B------:R-:W-:Y:S02]  /*d1f0*/  FMUL.FTZ R61, R2, R61 ;  /* 0x0000003d023d7220 */ /* 0x000fe40000410000 */
[----:B------:R-:W-:Y:S02]  /*d200*/  FMUL.FTZ R62, R0, R62 ;  /* 0x0000003e003e7220 */ /* 0x000fe40000410000 */
[C---:B------:R-:W-:Y:S01]  /*d210*/  FMUL.FTZ R28, R2.reuse, R160 ;  /* 0x000000a0021c7220 */ /* 0x040fe20000410000 */
[C---:B------:R-:W-:Y:S04]  /*d220*/  HMMA.16816.F32.BF16 R24, R136.reuse, R30, R24 ;  /* 0x0000001e8818723c */ /* 0x040fe80000041818 */
[----:B------:R-:W-:Y:S02]  /*d230*/  FMUL.FTZ R29, R2, R161 ;  /* 0x000000a1021d7220 */ /* 0x000fe40000410000 */
[--C-:B-1----:R-:W-:Y:S02]  /*d240*/  FFMA.FTZ R134, R179, c[0x0][0x2d0], -R170.reuse ;  /* 0x0000b400b3867a23 */ /* 0x102fe400000108aa */
[C---:B------:R-:W-:Y:S02]  /*d250*/  FMUL.FTZ R30, R0.reuse, R162 ;  /* 0x000000a2001e7220 */ /* 0x040fe40000410000 */
[----:B------:R1:W4:Y:S02]  /*d260*/  MUFU.EX2 R195, R134 ;  /* 0x0000008600c37308 */ /* 0x0003240000000800 */
[C---:B------:R-:W-:Y:S02]  /*d270*/  FMUL.FTZ R31, R0.reuse, R163 ;  /* 0x000000a3001f7220 */ /* 0x040fe40000410000 */
[----:B------:R-:W-:Y:S01]  /*d280*/  LDSM.16.MT88.4 R160, [R200+0x1900] ;  /* 0x00190000c8a0783b */ /* 0x000fe20000004200 */
[----:B------:R-:W-:Y:S02]  /*d290*/  FMUL.FTZ R63, R0, R63 ;  /* 0x0000003f003f7220 */ /* 0x000fe40000410000 */
[C---:B------:R-:W-:Y:S02]  /*d2a0*/  FMUL.FTZ R64, R2.reuse, R64 ;  /* 0x0000004002407220 */ /* 0x040fe40000410000 */
        /* <DEDUP_REMOVED lines=15> */
[C---:B------:R-:W-:Y:S04]  /*d3a0*/  HMMA.16816.F32.BF16 R44, R136.reuse, R148, R44 ;  /* 0x00000094882c723c */ /* 0x040fe8000004182c */
[--C-:B-1----:R-:W-:Y:S02]  /*d3b0*/  FFMA.FTZ R134, R180, c[0x0][0x2d0], -R133.reuse ;  /* 0x0000b400b4867a23 */ /* 0x102fe40000010885 */
[C---:B------:R-:W-:Y:S02]  /*d3c0*/  FMUL.FTZ R74, R0.reuse, R74 ;  /* 0x0000004a004a7220 */ /* 0x040fe40000410000 */
[C---:B------:R-:W-:Y:S01]  /*d3d0*/  HMMA.16816.F32.BF16 R48, R136.reuse, R150, R48 ;  /* 0x000000968830723c */ /* 0x040fe20000041830 */
[----:B------:R-:W1:Y:S01]  /*d3e0*/  LDSM.16.MT88.4 R148, [R197+0x4100] ;  /* 0x00410000c594783b */ /* 0x000e620000004200 */
[----:B------:R5:W-:Y:S02]  /*d3f0*/  MUFU.EX2 R184, R134 ;  /* 0x0000008600b87308 */ /* 0x000be40000000800 */
        /* <DEDUP_REMOVED lines=11> */
[C---:B---3--:R-:W-:Y:S04]  /*d4b0*/  HMMA.16816.F32.BF16 R60, R136.reuse, R144, R60 ;  /* 0x00000090883c723c */ /* 0x048fe8000004183c */
[--C-:B-----5:R-:W-:Y:S02]  /*d4c0*/  FFMA.FTZ R134, R181, c[0x0][0x2d0], -R133.reuse ;  /* 0x0000b400b5867a23 */ /* 0x120fe40000010885 */
[----:B------:R-:W-:Y:S02]  /*d4d0*/  FMUL.FTZ R83, R0, R83 ;  /* 0x0000005300537220 */ /* 0x000fe40000410000 */
[C---:B------:R-:W-:Y:S01]  /*d4e0*/  HMMA.16816.F32.BF16 R64, R136.reuse, R146, R64 ;  /* 0x000000928840723c */ /* 0x040fe20000041840 */
[----:B------:R3:W5:Y:S01]  /*d4f0*/  MUFU.EX2 R183, R134 ;  /* 0x0000008600b77308 */ /* 0x0007620000000800 */
[----:B------:R-:W4:Y:S02]  /*d500*/  LDSM.16.MT88.4 R144, [R200+0x4100] ;  /* 0x00410000c890783b */ /* 0x000f240000004200 */
[C---:B------:R-:W-:Y:S02]  /*d510*/  FMUL.FTZ R84, R2.reuse, R84 ;  /* 0x0000005402547220 */ /* 0x040fe40000410000 */
[----:B------:R-:W-:Y:S02]  /*d520*/  FMUL.FTZ R85, R2, R85 ;  /* 0x0000005502557220 */ /* 0x000fe40000410000 */
[C---:B-1----:R-:W-:Y:S04]  /*d530*/  HMMA.16816.F32.BF16 R68, R136.reuse, R148, R68 ;  /* 0x000000948844723c */ /* 0x042fe80000041844 */
[C---:B------:R-:W-:Y:S02]  /*d540*/  FMUL.FTZ R86, R0.reuse, R86 ;  /* 0x0000005600567220 */ /* 0x040fe40000410000 */
[----:B------:R-:W-:Y:S02]  /*d550*/  FMUL.FTZ R87, R0, R87 ;  /* 0x0000005700577220 */ /* 0x000fe40000410000 */
[C---:B------:R-:W-:Y:S01]  /*d560*/  HMMA.16816.F32.BF16 R72, R136.reuse, R150, R72 ;  /* 0x000000968848723c */ /* 0x040fe20000041848 */
[----:B------:R-:W1:Y:S03]  /*d570*/  LDSM.16.MT88.4 R148, [R199+0x4100] ;  /* 0x00410000c794783b */ /* 0x000e660000004200 */
[C---:B------:R-:W-:Y:S02]  /*d580*/  FMUL.FTZ R88, R2.reuse, R88 ;  /* 0x0000005802587220 */ /* 0x040fe40000410000 */
[----:B------:R-:W-:Y:S02]  /*d590*/  FMUL.FTZ R89, R2, R89 ;  /* 0x0000005902597220 */ /* 0x000fe40000410000 */
[----:B------:R-:W-:Y:S01]  /*d5a0*/  FMUL.FTZ R90, R0, R90 ;  /* 0x0000005a005a7220 */ /* 0x000fe20000410000 */
[C---:B--2---:R-:W-:Y:S03]  /*d5b0*/  HMMA.16816.F32.BF16 R76, R136.reuse, R140, R76 ;  /* 0x0000008c884c723c */ /* 0x044fe6000004184c */
[--C-:B---3--:R-:W-:Y:S02]  /*d5c0*/  FFMA.FTZ R134, R182, c[0x0][0x2d0], -R170.reuse ;  /* 0x0000b400b6867a23 */ /* 0x108fe400000108aa */
[----:B------:R-:W-:Y:S02]  /*d5d0*/  FMUL.FTZ R91, R0, R91 ;  /* 0x0000005b005b7220 */ /* 0x000fe40000410000 */
[----:B------:R2:W-:Y:S01]  /*d5e0*/  MUFU.EX2 R194, R134 ;  /* 0x0000008600c27308 */ /* 0x0005e20000000800 */
[C---:B------:R-:W-:Y:S01]  /*d5f0*/  HMMA.16816.F32.BF16 R80, R136.reuse, R142, R80 ;  /* 0x0000008e8850723c */ /* 0x040fe20000041850 */
[----:B------:R-:W3:Y:S03]  /*d600*/  LDSM.16.MT88.4 R140, [R197+0x6100] ;  /* 0x00610000c58c783b */ /* 0x000ee60000004200 */
        /* <DEDUP_REMOVED lines=9> */
[----:B------:R-:W-:Y:S02]  /*d6a0*/  FMUL.FTZ R98, R0, R98 ;  /* 0x0000006200627220 */ /* 0x000fe40000410000 */
[--C-:B--2---:R-:W-:Y:S02]  /*d6b0*/  FFMA.FTZ R134, R192, c[0x0][0x2d0], -R170.reuse ;  /* 0x0000b400c0867a23 */ /* 0x104fe400000108aa */
[C---:B-1----:R-:W-:Y:S02]  /*d6c0*/  HMMA.16816.F32.BF16 R92, R136.reuse, R148, R92 ;  /* 0x00000094885c723c */ /* 0x042fe4000004185c */
[----:B------:R1:W2:Y:S02]  /*d6d0*/  MUFU.EX2 R193, R134 ;  /* 0x0000008600c17308 */ /* 0x0002a40000000800 */
[----:B------:R-:W-:Y:S02]  /*d6e0*/  FMUL.FTZ R99, R0, R99 ;  /* 0x0000006300637220 */ /* 0x000fe40000410000 */
[C---:B------:R-:W-:Y:S02]  /*d6f0*/  FMUL.FTZ R100, R2.reuse, R100 ;  /* 0x0000006402647220 */ /* 0x040fe40000410000 */
[----:B------:R-:W-:Y:S03]  /*d700*/  FMUL.FTZ R101, R2, R101 ;  /* 0x0000006502657220 */ /* 0x000fe60000410000 */
[C---:B------:R-:W-:Y:S01]  /*d710*/  HMMA.16816.F32.BF16 R96, R136.reuse, R150, R96 ;  /* 0x000000968860723c */ /* 0x040fe20000041860 */
[----:B------:R-:W2:Y:S02]  /*d720*/  LDSM.16.MT88.4 R148, [R200+0x6100] ;  /* 0x00610000c894783b */ /* 0x000ea40000004200 */
[C---:B------:R-:W-:Y:S02]  /*d730*/  FMUL.FTZ R102, R0.reuse, R102 ;  /* 0x0000006600667220 */ /* 0x040fe40000410000 */
[----:B------:R-:W-:Y:S02]  /*d740*/  FMUL.FTZ R103, R0, R103 ;  /* 0x0000006700677220 */ /* 0x000fe40000410000 */
[C---:B------:R-:W-:Y:S02]  /*d750*/  FMUL.FTZ R104, R2.reuse, R104 ;  /* 0x0000006802687220 */ /* 0x040fe40000410000 */
[----:B------:R-:W-:Y:S03]  /*d760*/  FMUL.FTZ R105, R2, R105 ;  /* 0x0000006902697220 */ /* 0x000fe60000410000 */
[C---:B---3--:R-:W-:Y:S03]  /*d770*/  HMMA.16816.F32.BF16 R100, R136.reuse, R140, R100 ;  /* 0x0000008c8864723c */ /* 0x048fe60000041864 */
[C---:B------:R-:W-:Y:S02]  /*d780*/  FMUL.FTZ R106, R0.reuse, R106 ;  /* 0x0000006a006a7220 */ /* 0x040fe40000410000 */
[----:B------:R-:W-:Y:S02]  /*d790*/  FMUL.FTZ R107, R0, R107 ;  /* 0x0000006b006b7220 */ /* 0x000fe40000410000 */
[--C-:B-1----:R-:W-:Y:S02]  /*d7a0*/  FFMA.FTZ R134, R227, c[0x0][0x2d0], -R133.reuse ;  /* 0x0000b400e3867a23 */ /* 0x102fe40000010885 */
[----:B------:R-:W3:Y:S02]  /*d7b0*/  LDL R227, [R1+0x48] ;  /* 0x0000480001e37983 */ /* 0x000ee40000100800 */
[----:B------:R1:W-:Y:S01]  /*d7c0*/  MUFU.EX2 R182, R134 ;  /* 0x0000008600b67308 */ /* 0x0003e20000000800 */
[C---:B------:R-:W-:Y:S01]  /*d7d0*/  HMMA.16816.F32.BF16 R104, R136.reuse, R142, R104 ;  /* 0x0000008e8868723c */ /* 0x040fe20000041868 */
[----:B------:R-:W1:Y:S02]  /*d7e0*/  LDSM.16.MT88.4 R140, [R199+0x6100] ;  /* 0x00610000c78c783b */ /* 0x000e640000004200 */
[C---:B------:R-:W-:Y:S02]  /*d7f0*/  FMUL.FTZ R108, R2.reuse, R108 ;  /* 0x0000006c026c7220 */ /* 0x040fe40000410000 */
[----:B------:R-:W-:Y:S02]  /*d800*/  FMUL.FTZ R109, R2, R109 ;  /* 0x0000006d026d7220 */ /* 0x000fe40000410000 */
[C---:B------:R-:W-:Y:S02]  /*d810*/  FMUL.FTZ R110, R0.reuse, R110 ;  /* 0x0000006e006e7220 */ /* 0x040fe40000410000 */
[----:B------:R-:W-:Y:S03]  /*d820*/  FMUL.FTZ R111, R0, R111 ;  /* 0x0000006f006f7220 */ /* 0x000fe60000410000 */
[C---:B------:R-:W-:Y:S02]  /*d830*/  FMUL.FTZ R112, R2.reuse, R112 ;  /* 0x0000007002707220 */ /* 0x040fe40000410000 */
[----:B------:R-:W-:Y:S02]  /*d840*/  FMUL.FTZ R113, R2, R113 ;  /* 0x0000007102717220 */ /* 0x000fe40000410000 */
[C---:B----4-:R-:W-:Y:S03]  /*d850*/  HMMA.16816.F32.BF16 R108, R136.reuse, R144, R108 ;  /* 0x00000090886c723c */ /* 0x050fe6000004186c */
[C---:B------:R-:W-:Y:S02]  /*d860*/  FMUL.FTZ R114, R0.reuse, R114 ;  /* 0x0000007200727220 */ /* 0x040fe40000410000 */
[----:B------:R-:W-:Y:S02]  /*d870*/  FMUL.FTZ R115, R0, R115 ;  /* 0x0000007300737220 */ /* 0x000fe40000410000 */
[C---:B------:R-:W-:Y:S02]  /*d880*/  FMUL.FTZ R116, R2.reuse, R116 ;  /* 0x0000007402747220 */ /* 0x040fe40000410000 */
[----:B------:R-:W-:Y:S03]  /*d890*/  FMUL.FTZ R117, R2, R117 ;  /* 0x0000007502757220 */ /* 0x000fe60000410000 */
        /* <DEDUP_REMOVED lines=9> */
[----:B-1----:R-:W-:Y:S02]  /*d930*/  FFMA.FTZ R134, R228, c[0x0][0x2d0], -R133 ;  /* 0x0000b400e4867a23 */ /* 0x002fe40000010885 */
[C---:B------:R-:W-:Y:S02]  /*d940*/  FMUL.FTZ R124, R2.reuse, R124 ;  /* 0x0000007c027c7220 */ /* 0x040fe40000410000 */
[----:B------:R1:W2:Y:S01]  /*d950*/  MUFU.EX2 R181, R134 ;  /* 0x0000008600b57308 */ /* 0x0002a20000000800 */
[C---:B------:R-:W-:Y:S01]  /*d960*/  HMMA.16816.F32.BF16 R120, R136.reuse, R150, R120 ;  /* 0x000000968878723c */ /* 0x040fe20000041878 */
[----:B------:R-:W4:Y:S02]  /*d970*/  LDSM.16.MT88.4 R148, [R198+0x900] ;  /* 0x00090000c694783b */ /* 0x000f240000004200 */
[----:B------:R-:W-:Y:S02]  /*d980*/  FMUL.FTZ R125, R2, R125 ;  /* 0x0000007d027d7220 */ /* 0x000fe40000410000 */
[C---:B------:R-:W-:Y:S02]  /*d990*/  FMUL.FTZ R126, R0.reuse, R126 ;  /* 0x0000007e007e7220 */ /* 0x040fe40000410000 */
[----:B------:R-:W-:Y:S02]  /*d9a0*/  FMUL.FTZ R127, R0, R127 ;  /* 0x0000007f007f7220 */ /* 0x000fe40000410000 */
[C---:B------:R-:W-:Y:S03]  /*d9b0*/  FMUL.FTZ R128, R2.reuse, R128 ;  /* 0x0000008002807220 */ /* 0x040fe60000410000 */
[----:B------:R-:W-:Y:S02]  /*d9c0*/  FMUL.FTZ R129, R2, R129 ;  /* 0x0000008102817220 */ /* 0x000fe40000410000 */
[C---:B------:R-:W-:Y:S03]  /*d9d0*/  HMMA.16816.F32.BF16 R124, R136.reuse, R140, R124 ;  /* 0x0000008c887c723c */ /* 0x040fe6000004187c */
[C---:B------:R-:W-:Y:S02]  /*d9e0*/  FMUL.FTZ R130, R0.reuse, R130 ;  /* 0x0000008200827220 */ /* 0x040fe40000410000 */
[----:B------:R-:W-:Y:S02]  /*d9f0*/  FMUL.FTZ R131, R0, R131 ;  /* 0x0000008300837220 */ /* 0x000fe40000410000 */
[----:B------:R-:W-:Y:S02]  /*da00*/  FFMA.FTZ R2, R2, R248, R233 ;  /* 0x000000f802027223 */ /* 0x000fe400000100e9 */
[----:B-1----:R-:W-:Y:S03]  /*da10*/  FFMA.FTZ R134, R234, c[0x0][0x2d0], -R170 ;  /* 0x0000b400ea867a23 */ /* 0x002fe600000108aa */
[----:B------:R-:W-:Y:S01]  /*da20*/  HMMA.16816.F32.BF16 R128, R136, R142, R128 ;  /* 0x0000008e8880723c */ /* 0x000fe20000041880 */
[----:B------:R-:W1:Y:S01]  /*da30*/  LDSM.16.MT88.4 R140, [R199+0x900] ;  /* 0x00090000c78c783b */ /* 0x000e620000004200 */
[----:B------:R4:W1:Y:S01]  /*da40*/  MUFU.EX2 R192, R134 ;  /* 0x0000008600c07308 */ /* 0x0008620000000800 */
[----:B------:R-:W-:Y:S02]  /*da50*/  FFMA.FTZ R0, R0, R249, R189 ;  /* 0x000000f900007223 */ /* 0x000fe400000100bd */
[----:B------:R-:W-:Y:S02]  /*da60*/  FADD.FTZ R2, R232, R2 ;  /* 0x00000002e8027221 */ /* 0x000fe40000010000 */
[----:B------:R-:W-:Y:S01]  /*da70*/  F2FP.BF16.PACK_AB R136, R195, R226 ;  /* 0x000000e2c388723e */ /* 0x000fe200000010ff */
[----:B------:R-:W-:Y:S01]  /*da80*/  FADD.FTZ R0, R187, R0 ;  /* 0x00000000bb007221 */ /* 0x000fe20000010000 */
[----:B-----5:R-:W-:Y:S03]  /*da90*/  F2FP.BF16.PACK_AB R137, R183, R184 ;  /* 0x000000b8b789723e */ /* 0x020fe600000010ff */
[----:B------:R-:W-:Y:S01]  /*daa0*/  F2FP.BF16.PACK_AB R138, R193, R194 ;  /* 0x000000c2c18a723e */ /* 0x000fe200000010ff */
[----:B------:R-:W-:Y:S01]  /*dab0*/  FADD.FTZ R2, R230, R2 ;  /* 0x00000002e6027221 */ /* 0x000fe20000010000 */
[----:B--2---:R-:W-:Y:S01]  /*dac0*/  F2FP.BF16.PACK_AB R139, R181, R182 ;  /* 0x000000b6b58b723e */ /* 0x004fe200000010ff */
[----:B------:R-:W-:Y:S02]  /*dad0*/  FADD.FTZ R0, R186, R0 ;  /* 0x00000000ba007221 */ /* 0x000fe40000010000 */
[----:B------:R-:W-:Y:S02]  /*dae0*/  FADD.FTZ R2, R229, R2 ;  /* 0x00000002e5027221 */ /* 0x000fe40000010000 */
[----:B------:R-:W-:Y:S02]  /*daf0*/  FADD.FTZ R0, R185, R0 ;  /* 0x00000000b9007221 */ /* 0x000fe40000010000 */
[C---:B----4-:R-:W-:Y:S03]  /*db00*/  HMMA.16816.F32.BF16 R4, R136.reuse, R144, R4 ;  /* 0x000000908804723c */ /* 0x050fe60000041804 */
[----:B------:R-:W-:Y:S02]  /*db10*/  FADD.FTZ R2, R226, R2 ;  /* 0x00000002e2027221 */ /* 0x000fe40000010000 */
[----:B------:R-:W-:Y:S02]  /*db20*/  FFMA.FTZ R134, R235, c[0x0][0x2d0], -R170 ;  /* 0x0000b400eb867a23 */ /* 0x000fe400000108aa */
[----:B------:R-:W-:Y:S01]  /*db30*/  FADD.FTZ R0, R184, R0 ;  /* 0x00000000b8007221 */ /* 0x000fe20000010000 */
[C---:B------:R-:W-:Y:S01]  /*db40*/  HMMA.16816.F32.BF16 R8, R136.reuse, R146, R8 ;  /* 0x000000928808723c */ /* 0x040fe20000041808 */
[----:B------:R-:W2:Y:S01]  /*db50*/  LDSM.16.MT88.4 R144, [R197+0x2900] ;  /* 0x00290000c590783b */ /* 0x000ea20000004200 */
[----:B------:R4:W5:Y:S02]  /*db60*/  MUFU.EX2 R191, R134 ;  /* 0x0000008600bf7308 */ /* 0x0009640000000800 */
        /* <DEDUP_REMOVED lines=8> */
[----:B------:R-:W-:Y:S02]  /*dbf0*/  FADD.FTZ R0, R181, R0 ;  /* 0x00000000b5007221 */ /* 0x000fe40000010000 */
[C---:B------:R-:W-:Y:S04]  /*dc00*/  HMMA.16816.F32.BF16 R20, R136.reuse, R152, R20 ;  /* 0x000000988814723c */ /* 0x040fe80000041814 */
[--C-:B----4-:R-:W-:Y:S02]  /*dc10*/  FFMA.FTZ R134, R236, c[0x0][0x2d0], -R133.reuse ;  /* 0x0000b400ec867a23 */ /* 0x110fe40000010885 */
[----:B-1----:R-:W-:Y:S02]  /*dc20*/  FADD.FTZ R2, R192, R2 ;  /* 0x00000002c0027221 */ /* 0x002fe40000010000 */
[C---:B------:R-:W-:Y:S01]  /*dc30*/  HMMA.16816.F32.BF16 R24, R136.reuse, R154, R24 ;  /* 0x0000009a8818723c */ /* 0x040fe20000041818 */
[----:B------:R-:W1:Y:S01]  /*dc40*/  LDSM.16.MT88.4 R152, [R199+0x2900] ;  /* 0x00290000c798783b */ /* 0x000e620000004200 */
[----:B------:R4:W4:Y:S02]  /*dc50*/  MUFU.EX2 R177, R134 ;  /* 0x0000008600b17308 */ /* 0x0009240000000800 */
[----:B-----5:R-:W-:Y:S04]  /*dc60*/  FADD.FTZ R2, R191, R2 ;  /* 0x00000002bf027221 */ /* 0x020fe80000010000 */
[C---:B------:R-:W-:Y:S08]  /*dc70*/  HMMA.16816.F32.BF16 R28, R136.reuse, R140, R28 ;  /* 0x0000008c881c723c */ /* 0x040ff0000004181c */
[C---:B------:R-:W-:Y:S01]  /*dc80*/  HMMA.16816.F32.BF16 R32, R136.reuse, R142, R32 ;  /* 0x0000008e8820723c */ /* 0x040fe20000041820 */
[----:B------:R-:W5:Y:S07]  /*dc90*/  LDSM.16.MT88.4 R140, [R197+0x4900] ;  /* 0x00490000c58c783b */ /* 0x000f6e0000004200 */
[C---:B--2---:R-:W-:Y:S04]  /*dca0*/  HMMA.16816.F32.BF16 R36, R136.reuse, R144, R36 ;  /* 0x000000908824723c */ /* 0x044fe80000041824 */
[--C-:B----4-:R-:W-:Y:S02]  /*dcb0*/  FFMA.FTZ R134, R237, c[0x0][0x2d0], -R133.reuse ;  /* 0x0000b400ed867a23 */ /* 0x110fe40000010885 */
[----:B------:R-:W-:Y:S02]  /*dcc0*/  FADD.FTZ R0, R177, R0 ;  /* 0x00000000b1007221 */ /* 0x000fe40000010000 */
[C---:B------:R-:W-:Y:S01]  /*dcd0*/  HMMA.16816.F32.BF16 R40, R136.reuse, R146, R40 ;  /* 0x000000928828723c */ /* 0x040fe20000041828 */
[----:B------:R-:W2:Y:S01]  /*dce0*/  LDSM.16.MT88.4 R144, [R198+0x4900] ;  /* 0x00490000c690783b */ /* 0x000ea20000004200 */
[----:B------:R4:W1:Y:S06]  /*dcf0*/  MUFU.EX2 R176, R134 ;  /* 0x0000008600b07308 */ /* 0x00086c0000000800 */
[C---:B------:R-:W-:Y:S08]  /*dd00*/  HMMA.16816.F32.BF16 R44, R136.reuse, R156, R44 ;  /* 0x0000009c882c723c */ /* 0x040ff0000004182c */
[C---:B------:R-:W-:Y:S01]  /*dd10*/  HMMA.16816.F32.BF16 R48, R136.reuse, R158, R48 ;  /* 0x0000009e8830723c */ /* 0x040fe20000041830 */
[----:B------:R-:W2:Y:S07]  /*dd20*/  LDSM.16.MT88.4 R156, [R200+0x4900] ;  /* 0x00490000c89c783b */ /* 0x000eae0000004200 */
[C---:B------:R-:W-:Y:S04]  /*dd30*/  HMMA.16816.F32.BF16 R52, R136.reuse, R148, R52 ;  /* 0x000000948834723c */ /* 0x040fe80000041834 */
[----:B----4-:R-:W-:Y:S02]  /*dd40*/  FFMA.FTZ R134, R238, c[0x0][0x2d0], -R170 ;  /* 0x0000b400ee867a23 */ /* 0x010fe400000108aa */
[----:B-1----:R-:W-:Y:S02]  /*dd50*/  FADD.FTZ R0, R176, R0 ;  /* 0x00000000b0007221 */ /* 0x002fe40000010000 */
[C---:B------:R-:W-:Y:S01]  /*dd60*/  HMMA.16816.F32.BF16 R56, R136.reuse, R150, R56 ;  /* 0x000000968838723c */ /* 0x040fe20000041838 */
[----:B------:R-:W1:Y:S01]  /*dd70*/  LDSM.16.MT88.4 R148, [R199+0x4900] ;  /* 0x00490000c794783b */ /* 0x000e620000004200 */
[----:B------:R4:W2:Y:S06]  /*dd80*/  MUFU.EX2 R190, R134 ;  /* 0x0000008600be7308 */ /* 0x0008ac0000000800 */
[C---:B------:R-:W-:Y:S08]  /*dd90*/  HMMA.16816.F32.BF16 R60, R136.reuse, R152, R60 ;  /* 0x00000098883c723c */ /* 0x040ff0000004183c */
[C---:B------:R-:W-:Y:S01]  /*dda0*/  HMMA.16816.F32.BF16 R64, R136.reuse, R154, R64 ;  /* 0x0000009a8840723c */ /* 0x040fe20000041840 */
[----:B------:R-:W-:Y:S07]  /*ddb0*/  LDSM.16.MT88.4 R152, [R200+0x6900] ;  /* 0x00690000c898783b */ /* 0x000fee0000004200 */
[C---:B-----5:R-:W-:Y:S04]  /*ddc0*/  HMMA.16816.F32.BF16 R68, R136.reuse, R140, R68 ;  /* 0x0000008c8844723c */ /* 0x060fe80000041844 */
[----:B----4-:R-:W-:Y:S02]  /*ddd0*/  FFMA.FTZ R134, R239, c[0x0][0x2d0], -R170 ;  /* 0x0000b400ef867a23 */ /* 0x010fe400000108aa */
[----:B--2---:R-:W-:Y:S02]  /*dde0*/  FADD.FTZ R2, R190, R2 ;  /* 0x00000002be027221 */ /* 0x004fe40000010000 */
[C---:B------:R-:W-:Y:S01]  /*ddf0*/  HMMA.16816.F32.BF16 R72, R136.reuse, R142, R72 ;  /* 0x0000008e8848723c */ /* 0x040fe20000041848 */
[----:B------:R-:W2:Y:S01]  /*de00*/  LDSM.16.MT88.4 R140, [R197+0x6900] ;  /* 0x00690000c58c783b */ /* 0x000ea20000004200 */
[----:B------:R4:W5:Y:S06]  /*de10*/  MUFU.EX2 R188, R134 ;  /* 0x0000008600bc7308 */ /* 0x00096c0000000800 */
[C---:B------:R-:W-:Y:S08]  /*de20*/  HMMA.16816.F32.BF16 R76, R136.reuse, R144, R76 ;  /* 0x00000090884c723c */ /* 0x040ff0000004184c */
[C---:B------:R-:W-:Y:S01]  /*de30*/  HMMA.16816.F32.BF16 R80, R136.reuse, R146, R80 ;  /* 0x000000928850723c */ /* 0x040fe20000041850 */
[----:B------:R-:W3:Y:S07]  /*de40*/  LDSM.16.MT88.4 R144, [R198+0x6900] ;  /* 0x00690000c690783b */ /* 0x000eee0000004200 */
[C---:B------:R-:W-:Y:S04]  /*de50*/  HMMA.16816.F32.BF16 R84, R136.reuse, R156, R84 ;  /* 0x0000009c8854723c */ /* 0x040fe80000041854 */
[--C-:B----4-:R-:W-:Y:S02]  /*de60*/  FFMA.FTZ R134, R240, c[0x0][0x2d0], -R133.reuse ;  /* 0x0000b400f0867a23 */ /* 0x110fe40000010885 */
[----:B-----5:R-:W-:Y:S02]  /*de70*/  FADD.FTZ R2, R188, R2 ;  /* 0x00000002bc027221 */ /* 0x020fe40000010000 */
[C---:B------:R-:W-:Y:S01]  /*de80*/  HMMA.16816.F32.BF16 R88, R136.reuse, R158, R88 ;  /* 0x0000009e8858723c */ /* 0x040fe20000041858 */
[----:B------:R-:W-:Y:S01]  /*de90*/  LDSM.16.MT88.4 R156, [R198+0x1100] ;  /* 0x00110000c69c783b */ /* 0x000fe20000004200 */
[----:B------:R4:W5:Y:S06]  /*dea0*/  MUFU.EX2 R175, R134 ;  /* 0x0000008600af7308 */ /* 0x00096c0000000800 */
[C---:B-1----:R-:W-:Y:S08]  /*deb0*/  HMMA.16816.F32.BF16 R92, R136.reuse, R148, R92 ;  /* 0x00000094885c723c */ /* 0x042ff0000004185c */
[C---:B------:R-:W-:Y:S01]  /*dec0*/  HMMA.16816.F32.BF16 R96, R136.reuse, R150, R96 ;  /* 0x000000968860723c */ /* 0x040fe20000041860 */
[----:B------:R-:W1:Y:S07]  /*ded0*/  LDSM.16.MT88.4 R148, [R199+0x6900] ;  /* 0x00690000c794783b */ /* 0x000e6e0000004200 */
[C---:B--2---:R-:W-:Y:S04]  /*dee0*/  HMMA.16816.F32.BF16 R100, R136.reuse, R140, R100 ;  /* 0x0000008c8864723c */ /* 0x044fe80000041864 */
[--C-:B----4-:R-:W-:Y:S02]  /*def0*/  FFMA.FTZ R134, R241, c[0x0][0x2d0], -R133.reuse ;  /* 0x0000b400f1867a23 */ /* 0x110fe40000010885 */
[----:B-----5:R-:W-:Y:S01]  /*df00*/  FADD.FTZ R0, R175, R0 ;  /* 0x00000000af007221 */ /* 0x020fe20000010000 */
[----:B---3--:R-:W-:Y:S01]  /*df10*/  ISETP.GT.AND P0, PT, R224, R227, PT ;  /* 0x000000e3e000720c */ /* 0x008fe20003f04270 */
[C---:B------:R-:W-:Y:S01]  /*df20*/  HMMA.16816.F32.BF16 R104, R136.reuse, R142, R104 ;  /* 0x0000008e8868723c */ /* 0x040fe20000041868 */
[----:B------:R-:W2:Y:S01]  /*df30*/  LDSM.16.MT88.4 R140, [R197+0x1100] ;  /* 0x00110000c58c783b */ /* 0x000ea20000004200 */
[----:B------:R3:W4:Y:S02]  /*df40*/  MUFU.EX2 R174, R134 ;  /* 0x0000008600ae7308 */ /* 0x0007240000000800 */
[----:B------:R-:W-:Y:S04]  /*df50*/  MOV R224, R223 ;  /* 0x000000df00e07202 */ /* 0x000fe80000000f00 */
[C---:B------:R-:W-:Y:S08]  /*df60*/  HMMA.16816.F32.BF16 R108, R136.reuse, R144, R108 ;  /* 0x00000090886c723c */ /* 0x040ff0000004186c */
[C---:B------:R-:W-:Y:S01]  /*df70*/  HMMA.16816.F32.BF16 R112, R136.reuse, R146, R112 ;  /* 0x000000928870723c */ /* 0x040fe20000041870 */
[----:B------:R-:W5:Y:S07]  /*df80*/  LDSM.16.MT88.4 R144, [R200+0x1100] ;  /* 0x00110000c890783b */ /* 0x000f6e0000004200 */
[C---:B------:R-:W-:Y:S04]  /*df90*/  HMMA.16816.F32.BF16 R116, R136.reuse, R152, R116 ;  /* 0x000000988874723c */ /* 0x040fe80000041874 */
[----:B---3--:R-:W-:Y:S02]  /*dfa0*/  FFMA.FTZ R134, R242, c[0x0][0x2d0], -R170 ;  /* 0x0000b400f2867a23 */ /* 0x008fe400000108aa */
[----:B----4-:R-:W-:Y:S02]  /*dfb0*/  FADD.FTZ R0, R174, R0 ;  /* 0x00000000ae007221 */ /* 0x010fe40000010000 */
[C---:B------:R-:W-:Y:S01]  /*dfc0*/  HMMA.16816.F32.BF16 R120, R136.reuse, R154, R120 ;  /* 0x0000009a8878723c */ /* 0x040fe20000041878 */
[----:B------:R-:W-:Y:S01]  /*dfd0*/  LDSM.16.MT88.4 R152, [R198+0x3100] ;  /* 0x00310000c698783b */ /* 0x000fe20000004200 */
[----:B------:R3:W4:Y:S06]  /*dfe0*/  MUFU.EX2 R180, R134 ;  /* 0x0000008600b47308 */ /* 0x00072c0000000800 */
[C---:B-1----:R-:W-:Y:S08]  /*dff0*/  HMMA.16816.F32.BF16 R124, R136.reuse, R148, R124 ;  /* 0x00000094887c723c */ /* 0x042ff0000004187c */
[----:B------:R-:W-:Y:S01]  /*e000*/  HMMA.16816.F32.BF16 R128, R136, R150, R128 ;  /* 0x000000968880723c */ /* 0x000fe20000041880 */
[----:B------:R-:W1:Y:S06]  /*e010*/  LDSM.16.MT88.4 R148, [R199+0x1100] ;  /* 0x00110000c794783b */ /* 0x000e6c0000004200 */
[----:B------:R-:W-:Y:S02]  /*e020*/  F2FP.BF16.PACK_AB R136, R191, R192 ;  /* 0x000000c0bf88723e */ /* 0x000fe400000010ff */
[----:B------:R-:W-:Y:S03]  /*e030*/  F2FP.BF16.PACK_AB R137, R176, R177 ;  /* 0x000000b1b089723e */ /* 0x000fe600000010ff */
[----:B------:R-:W-:Y:S01]  /*e040*/  F2FP.BF16.PACK_AB R138, R188, R190 ;  /* 0x000000bebc8a723e */ /* 0x000fe200000010ff */
[----:B---3--:R-:W-:Y:S01]  /*e050*/  FFMA.FTZ R134, R243, c[0x0][0x2d0], -R170 ;  /* 0x0000b400f3867a23 */ /* 0x008fe200000108aa */
[----:B------:R-:W-:Y:S01]  /*e060*/  F2FP.BF16.PACK_AB R139, R174, R175 ;  /* 0x000000afae8b723e */ /* 0x000fe200000010ff */
[----:B----4-:R-:W-:Y:S02]  /*e070*/  FADD.FTZ R2, R180, R2 ;  /* 0x00000002b4027221 */ /* 0x010fe40000010000 */
[----:B------:R3:W4:Y:S04]  /*e080*/  MUFU.EX2 R179, R134 ;  /* 0x0000008600b37308 */ /* 0x0007280000000800 */
[C---:B--2---:R-:W-:Y:S08]  /*e090*/  HMMA.16816.F32.BF16 R4, R136.reuse, R140, R4 ;  /* 0x0000008c8804723c */ /* 0x044ff00000041804 */
[C---:B------:R-:W-:Y:S01]  /*e0a0*/  HMMA.16816.F32.BF16 R8, R136.reuse, R142, R8 ;  /* 0x0000008e8808723c */ /* 0x040fe20000041808 */
[----:B------:R-:W2:Y:S07]  /*e0b0*/  LDSM.16.MT88.4 R140, [R197+0x3100] ;  /* 0x00310000c58c783b */ /* 0x000eae0000004200 */
[C---:B------:R-:W-:Y:S04]  /*e0c0*/  HMMA.16816.F32.BF16 R12, R136.reuse, R156, R12 ;  /* 0x0000009c880c723c */ /* 0x040fe8000004180c */
[--C-:B---3--:R-:W-:Y:S04]  /*e0d0*/  FFMA.FTZ R134, R244, c[0x0][0x2d0], -R133.reuse ;  /* 0x0000b400f4867a23 */ /* 0x108fe80000010885 */
[C---:B------:R-:W-:Y:S01]  /*e0e0*/  HMMA.16816.F32.BF16 R16, R136.reuse, R158, R16 ;  /* 0x0000009e8810723c */ /* 0x040fe20000041810 */
[----:B------:R-:W3:Y:S01]  /*e0f0*/  LDSM.16.MT88.4 R156, [R200+0x3100] ;  /* 0x00310000c89c783b */ /* 0x000ee20000004200 */
[----:B------:R2:W-:Y:S06]  /*e100*/  MUFU.EX2 R173, R134 ;  /* 0x0000008600ad7308 */ /* 0x0005ec0000000800 */
[C---:B-----5:R-:W-:Y:S08]  /*e110*/  HMMA.16816.F32.BF16 R20, R136.reuse, R144, R20 ;  /* 0x000000908814723c */ /* 0x060ff00000041814 */
[C---:B------:R-:W-:Y:S01]  /*e120*/  HMMA.16816.F32.BF16 R24, R136.reuse, R146, R24 ;  /* 0x000000928818723c */ /* 0x040fe20000041818 */
[----:B------:R-:W5:Y:S07]  /*e130*/  LDSM.16.MT88.4 R144, [R199+0x3100] ;  /* 0x00310000c790783b */ /* 0x000f6e0000004200 */
[C---:B-1----:R-:W-:Y:S04]  /*e140*/  HMMA.16816.F32.BF16 R28, R136.reuse, R148, R28 ;  /* 0x00000094881c723c */ /* 0x042fe8000004181c */
[--C-:B--2---:R-:W-:Y:S02]  /*e150*/  FFMA.FTZ R134, R245, c[0x0][0x2d0], -R133.reuse ;  /* 0x0000b400f5867a23 */ /* 0x104fe40000010885 */
[----:B------:R-:W-:Y:S01]  /*e160*/  FFMA.FTZ R133, R168, c[0x0][0x2d0], -R133 ;  /* 0x0000b400a8857a23 */ /* 0x000fe20000010885 */
[----:B----4-:R-:W-:Y:S01]  /*e170*/  F2FP.BF16.PACK_AB R168, R179, R180 ;  /* 0x000000b4b3a8723e */ /* 0x010fe200000010ff */
[C---:B------:R-:W-:Y:S01]  /*e180*/  HMMA.16816.F32.BF16 R32, R136.reuse, R150, R32 ;  /* 0x000000968820723c */ /* 0x040fe20000041820 */
[----:B------:R-:W-:Y:S01]  /*e190*/  LDSM.16.MT88.4 R148, [R198+0x5100] ;  /* 0x00510000c694783b */ /* 0x000fe20000004200 */
[----:B------:R-:W1:Y:S06]  /*e1a0*/  MUFU.EX2 R172, R134 ;  /* 0x0000008600ac7308 */ /* 0x000e6c0000000800 */
[C---:B------:R-:W-:Y:S04]  /*e1b0*/  HMMA.16816.F32.BF16 R36, R136.reuse, R140, R36 ;  /* 0x0000008c8824723c */ /* 0x040fe80000041824 */
[----:B------:R-:W2:Y:S04]  /*e1c0*/  MUFU.EX2 R133, R133 ;  /* 0x0000008500857308 */ /* 0x000ea80000000800 */
[C---:B------:R-:W-:Y:S01]  /*e1d0*/  HMMA.16816.F32.BF16 R40, R136.reuse, R142, R40 ;  /* 0x0000008e8828723c */ /* 0x040fe20000041828 */
[----:B------:R-:W4:Y:S07]  /*e1e0*/  LDSM.16.MT88.4 R140, [R197+0x5100] ;  /* 0x00510000c58c783b */ /* 0x000f2e0000004200 */
[C---:B------:R-:W-:Y:S04]  /*e1f0*/  HMMA.16816.F32.BF16 R44, R136.reuse, R152, R44 ;  /* 0x00000098882c723c */ /* 0x040fe8000004182c */
[----:B-1----:R-:W-:Y:S01]  /*e200*/  F2FP.BF16.PACK_AB R169, R172, R173 ;  /* 0x000000adaca9723e */ /* 0x002fe200000010ff */
[--C-:B------:R-:W-:Y:S03]  /*e210*/  FFMA.FTZ R134, R246, c[0x0][0x2d0], -R170.reuse ;  /* 0x0000b400f6867a23 */ /* 0x100fe600000108aa */
[C---:B------:R-:W-:Y:S01]  /*e220*/  HMMA.16816.F32.BF16 R48, R136.reuse, R154, R48 ;  /* 0x0000009a8830723c */ /* 0x040fe20000041830 */
[----:B------:R-:W1:Y:S01]  /*e230*/  LDSM.16.MT88.4 R152, [R200+0x5100] ;  /* 0x00510000c898783b */ /* 0x000e620000004200 */
[----:B------:R4:W-:Y:S02]  /*e240*/  MUFU.EX2 R178, R134 ;  /* 0x0000008600b27308 */ /* 0x0009e40000000800 */
[----:B--2---:R-:W-:Y:S04]  /*e250*/  F2FP.BF16.PACK_AB R171, R133, R135 ;  /* 0x0000008785ab723e */ /* 0x004fe800000010ff */
[C---:B---3--:R-:W-:Y:S08]  /*e260*/  HMMA.16816.F32.BF16 R52, R136.reuse, R156, R52 ;  /* 0x0000009c8834723c */ /* 0x048ff00000041834 */
[C---:B------:R-:W-:Y:S01]  /*e270*/  HMMA.16816.F32.BF16 R56, R136.reuse, R158, R56 ;  /* 0x0000009e8838723c */ /* 0x040fe20000041838 */
[----:B------:R-:W2:Y:S07]  /*e280*/  LDSM.16.MT88.4 R156, [R199+0x5100] ;  /* 0x00510000c79c783b */ /* 0x000eae0000004200 */
[C---:B-----5:R-:W-:Y:S04]  /*e290*/  HMMA.16816.F32.BF16 R60, R136.reuse, R144, R60 ;  /* 0x00000090883c723c */ /* 0x060fe8000004183c */
[----:B----4-:R-:W-:Y:S04]  /*e2a0*/  FFMA.FTZ R134, R247, c[0x0][0x2d0], -R170 ;  /* 0x0000b400f7867a23 */ /* 0x010fe800000108aa */
[C---:B------:R-:W-:Y:S01]  /*e2b0*/  HMMA.16816.F32.BF16 R64, R136.reuse, R146, R64 ;  /* 0x000000928840723c */ /* 0x040fe20000041840 */
[----:B------:R-:W-:Y:S01]  /*e2c0*/  LDSM.16.MT88.4 R144, [R198+0x7100] ;  /* 0x00710000c690783b */ /* 0x000fe20000004200 */
[----:B------:R-:W3:Y:S06]  /*e2d0*/  MUFU.EX2 R134, R134 ;  /* 0x0000008600867308 */ /* 0x000eec0000000800 */
[C---:B------:R-:W-:Y:S08]  /*e2e0*/  HMMA.16816.F32.BF16 R68, R136.reuse, R140, R68 ;  /* 0x0000008c8844723c */ /* 0x040ff00000041844 */
[C---:B------:R-:W-:Y:S01]  /*e2f0*/  HMMA.16816.F32.BF16 R72, R136.reuse, R142, R72 ;  /* 0x0000008e8848723c */ /* 0x040fe20000041848 */
[----:B------:R-:W4:Y:S07]  /*e300*/  LDSM.16.MT88.4 R140, [R197+0x7100] ;  /* 0x00710000c58c783b */ /* 0x000f2e0000004200 */
[C---:B------:R-:W-:Y:S04]  /*e310*/  HMMA.16816.F32.BF16 R76, R136.reuse, R148, R76 ;  /* 0x00000094884c723c */ /* 0x040fe8000004184c */
[----:B---3--:R-:W-:Y:S04]  /*e320*/  F2FP.BF16.PACK_AB R170, R134, R178 ;  /* 0x000000b286aa723e */ /* 0x008fe800000010ff */
[C---:B------:R-:W-:Y:S01]  /*e330*/  HMMA.16816.F32.BF16 R80, R136.reuse, R150, R80 ;  /* 0x000000968850723c */ /* 0x040fe20000041850 */
[----:B------:R-:W3:Y:S07]  /*e340*/  LDSM.16.MT88.4 R148, [R200+0x7100] ;  /* 0x00710000c894783b */ /* 0x000eee0000004200 */
[C---:B-1----:R-:W-:Y:S08]  /*e350*/  HMMA.16816.F32.BF16 R84, R136.reuse, R152, R84 ;  /* 0x000000988854723c */ /* 0x042ff00000041854 */
[C---:B------:R-:W-:Y:S01]  /*e360*/  HMMA.16816.F32.BF16 R88, R136.reuse, R154, R88 ;  /* 0x0000009a8858723c */ /* 0x040fe20000041858 */
[----:B------:R-:W1:Y:S07]  /*e370*/  LDSM.16.MT88.4 R152, [R199+0x7100] ;  /* 0x00710000c798783b */ /* 0x000e6e0000004200 */
[C---:B--2---:R-:W-:Y:S08]  /*e380*/  HMMA.16816.F32.BF16 R92, R136.reuse, R156, R92 ;  /* 0x0000009c885c723c */ /* 0x044ff0000004185c */
[C---:B------:R-:W-:Y:S01]  /*e390*/  HMMA.16816.F32.BF16 R96, R136.reuse, R158, R96 ;  /* 0x0000009e8860723c */ /* 0x040fe20000041860 */
[----:B------:R-:W-:Y:S07]  /*e3a0*/  LDSM.16.MT88.4 R156, [R198+0x1900] ;  /* 0x00190000c69c783b */ /* 0x000fee0000004200 */
[C---:B----4-:R-:W-:Y:S08]  /*e3b0*/  HMMA.16816.F32.BF16 R100, R136.reuse, R140, R100 ;  /* 0x0000008c8864723c */ /* 0x050ff00000041864 */
[C---:B------:R-:W-:Y:S01]  /*e3c0*/  HMMA.16816.F32.BF16 R104, R136.reuse, R142, R104 ;  /* 0x0000008e8868723c */ /* 0x040fe20000041868 */
[----:B------:R-:W2:Y:S07]  /*e3d0*/  LDSM.16.MT88.4 R140, [R197+0x1900] ;  /* 0x00190000c58c783b */ /* 0x000eae0000004200 */
[C---:B------:R-:W-:Y:S08]  /*e3e0*/  HMMA.16816.F32.BF16 R108, R136.reuse, R144, R108 ;  /* 0x00000090886c723c */ /* 0x040ff0000004186c */
[C---:B------:R-:W-:Y:S08]  /*e3f0*/  HMMA.16816.F32.BF16 R112, R136.reuse, R146, R112 ;  /* 0x000000928870723c */ /* 0x040ff00000041870 */
[C---:B---3--:R-:W-:Y:S08]  /*e400*/  HMMA.16816.F32.BF16 R116, R136.reuse, R148, R116 ;  /* 0x000000948874723c */ /* 0x048ff00000041874 */
[C---:B------:R-:W-:Y:S08]  /*e410*/  HMMA.16816.F32.BF16 R120, R136.reuse, R150, R120 ;  /* 0x000000968878723c */ /* 0x040ff00000041878 */
[C---:B-1----:R-:W-:Y:S08]  /*e420*/  HMMA.16816.F32.BF16 R124, R136.reuse, R152, R124 ;  /* 0x00000098887c723c */ /* 0x042ff0000004187c */
[----:B------:R-:W-:Y:S08]  /*e430*/  HMMA.16816.F32.BF16 R128, R136, R154, R128 ;  /* 0x0000009a8880723c */ /* 0x000ff00000041880 */
[C---:B--2---:R-:W-:Y:S01]  /*e440*/  HMMA.16816.F32.BF16 R136, R168.reuse, R140, R4 ;  /* 0x0000008ca888723c */ /* 0x044fe20000041804 */
        /* <DEDUP_REMOVED lines=35> */
[C---:B----4-:R-:W-:Y:S08]  /*e680*/  HMMA.16816.F32.BF16 R100, R168.reuse, R16, R100 ;  /* 0x00000010a864723c */ /* 0x050ff00000041864 */
[C---:B------:R-:W-:Y:S08]  /*e690*/  HMMA.16816.F32.BF16 R104, R168.reuse, R18, R104 ;  /* 0x00000012a868723c */ /* 0x040ff00000041868 */
[C---:B-----5:R-:W-:Y:S08]  /*e6a0*/  HMMA.16816.F32.BF16 R108, R168.reuse, R20, R108 ;  /* 0x00000014a86c723c */ /* 0x060ff0000004186c */
        /* <DEDUP_REMOVED lines=8> */
[----:B------:R-:W-:Y:S02]  /*e730*/  FADD.FTZ R0, R135, R4 ;  /* 0x0000000487007221 */ /* 0x000fe40000010000 */
[----:B------:R-:W-:Y:S04]  /*e740*/  HMMA.16816.F32.BF16 R128, R168, R10, R128 ;  /* 0x0000000aa880723c */ /* 0x000fe80000041880 */
[----:B------:R-:W-:Y:S01]  /*e750*/  FADD.FTZ R248, R134, R2 ;  /* 0x0000000286f87221 */ /* 0x000fe20000010000 */
[----:B------:R-:W-:Y:S01]  /*e760*/  MOV R134, R3 ;  /* 0x0000000300867202 */ /* 0x000fe20000000f00 */
[----:B------:R-:W-:Y:S01]  /*e770*/  FADD.FTZ R249, R133, R0 ;  /* 0x0000000085f97221 */ /* 0x000fe20000010000 */
[----:B------:R-:W-:Y:S01]  /*e780*/  MOV R133, R132 ;  /* 0x0000008400857202 */ /* 0x000fe20000000f00 */
[----:B------:R-:W-:-:S05]  /*e790*/  @P0 BRA `(.L_x_1618) ;  /* 0xffffc89000000947 */ /* 0x000fca000383ffff */
.L_x_1617:
[----:B------:R-:W-:-:S13]  /*e7a0*/  ISETP.GE.AND P0, PT, R223, R231, PT ;  /* 0x000000e7df00720c */ /* 0x000fda0003f06270 */
[----:B------:R-:W-:Y:S05]  /*e7b0*/  @!P0 BRA `(.L_x_1619) ;  /* 0x000043b000008947 */ /* 0x000fea0003800000 */
[----:B------:R-:W2:Y:S01]  /*e7c0*/  LDL.64 R6, [R1+0x40] ;  /* 0x0000400001067983 */ /* 0x000ea20000100a00 */
[----:B------:R-:W-:-:S03]  /*e7d0*/  ULDC.64 UR4, c[0x0][0x208] ;  /* 0x0000820000047ab9 */ /* 0x000fc60000000a00 */
[----:B-1----:R-:W3:Y:S04]  /*e7e0*/  LDL.64 R4, [R1+0x28] ;  /* 0x0000280001047983 */ /* 0x002ee80000100a00 */
[----:B------:R-:W4:Y:S04]  /*e7f0*/  LDL.64 R10, [R1+0x38] ;  /* 0x00003800010a7983 */ /* 0x000f280000100a00 */
[----:B------:R-:W5:Y:S01]  /*e800*/  LDL.64 R8, [R1+0x30] ;  /* 0x0000300001087983 */ /* 0x000f620000100a00 */
[----:B------:R-:W-:Y:S01]  /*e810*/  MOV R134, R3 ;  /* 0x0000000300867202 */ /* 0x000fe20000000f00 */
[----:B------:R-:W-:Y:S01]  /*e820*/  IMAD.MOV.U32 R133, RZ, RZ, R132 ;  /* 0x000000ffff857224 */ /* 0x000fe200078e0084 */
[----:B------:R-:W-:-:S02]  /*e830*/  USHF.L.U64.HI UR5, UR4, 0x5, UR5 ;  /* 0x0000000504057899 */ /* 0x000fc40008010205 */
[----:B------:R-:W-:Y:S01]  /*e840*/  USHF.L.U32 UR4, UR4, 0x5, URZ ;  /* 0x0000000504047899 */ /* 0x000fe2000800063f */
[----:B--2---:R-:W-:-:S05]  /*e850*/  IADD3 R238, P6, R6, 0x40, RZ ;  /* 0x0000004006ee7810 */ /* 0x004fca0007fde0ff */
[----:B---3--:R-:W-:Y:S01]  /*e860*/  IMAD.X R239, RZ, RZ, R5, P6 ;  /* 0x000000ffffef7224 */ /* 0x008fe200030e0605 */
[----:B----4-:R-:W-:Y:S02]  /*e870*/  IADD3 R0, P6, R10, 0x40, RZ ;  /* 0x000000400a007810 */ /* 0x010fe40007fde0ff */
[----:B------:R-:W-:-:S03]  /*e880*/  MOV R4, R6 ;  /* 0x0000000600047202 */ /* 0x000fc60000000f00 */
[----:B------:R5:W-:Y:S01]  /*e890*/  STL [R1+0x4], R0 ;  /* 0x0000040001007387 */ /* 0x000be20000100800 */
[C---:B------:R-:W-:Y:S02]  /*e8a0*/  IADD3 R234, P0, R6.reuse, 0xc0, RZ ;  /* 0x000000c006ea7810 */ /* 0x040fe40007f1e0ff */
[----:B------:R-:W-:Y:S01]  /*e8b0*/  IADD3 R236, P5, R6, 0x80, RZ ;  /* 0x0000008006ec7810 */ /* 0x000fe20007fbe0ff */
[----:B-----5:R-:W-:-:S05]  /*e8c0*/  IMAD.X R0, RZ, RZ, R9, P6 ;  /* 0x000000ffff007224 */ /* 0x020fca00030e0609 */
[----:B------:R1:W-:Y:S04]  /*e8d0*/  STL [R1], R0 ;  /* 0x0000000001007387 */ /* 0x0003e80000100800 */
[----:B------:R1:W-:Y:S01]  /*e8e0*/  STL.64 [R1+0x28], R4 ;  /* 0x0000280401007387 */ /* 0x0003e20000100a00 */
[--C-:B------:R-:W-:Y:S01]  /*e8f0*/  IMAD.X R235, RZ, RZ, R5.reuse, P0 ;  /* 0x000000ffffeb7224 */ /* 0x100fe200000e0605 */
[C---:B------:R-:W-:Y:S01]  /*e900*/  IADD3 R250, P0, R10.reuse, 0xc0, RZ ;  /* 0x000000c00afa7810 */ /* 0x040fe20007f1e0ff */
[----:B------:R-:W-:Y:S01]  /*e910*/  IMAD.X R237, RZ, RZ, R5, P5 ;  /* 0x000000ffffed7224 */ /* 0x000fe200028e0605 */
[----:B------:R-:W-:-:S03]  /*e920*/  IADD3 R252, P5, R10, 0x80, RZ ;  /* 0x000000800afc7810 */ /* 0x000fc60007fbe0ff */
[----:B------:R-:W-:Y:S01]  /*e930*/  IMAD.X R247, RZ, RZ, R9, P0 ;  /* 0x000000fffff77224 */ /* 0x000fe200000e0609 */
[----:B------:R-:W-:Y:S02]  /*e940*/  IADD3.X R251, RZ, R9, RZ, P5, !PT ;  /* 0x00000009fffb7210 */ /* 0x000fe40002ffe4ff */
.L_x_1628:
[----:B------:R-:W2:Y:S01]  /*e950*/  LDL.64 R24, [R1+0x28] ;  /* 0x0000280001187983 */ /* 0x000ea20000100a00 */
[----:B------:R-:W-:Y:S04]  /*e960*/  DEPBAR.LE SB0, 0x0 ;  /* 0x000080000000791a */ /* 0x000fe80000000000 */
[----:B------:R-:W-:Y:S01]  /*e970*/  IMAD.MOV.U32 R2, RZ, RZ, 0x6 ;  /* 0x00000006ff027424 */ /* 0x000fe200078e00ff */
[----:B------:R-:W3:Y:S01]  /*e980*/  LDL.64 R16, [R1+0x40] ;  /* 0x0000400001107983 */ /* 0x000ee20000100a00 */
[----:B-1----:R-:W-:Y:S01]  /*e990*/  IMAD.MOV.U32 R0, RZ, RZ, c[0x0][0x208] ;  /* 0x00008200ff007624 */ /* 0x002fe200078e00ff */
[----:B------:R-:W-:Y:S01]  /*e9a0*/  SHF.R.S32.HI R4, RZ, 0x1f, R223 ;  /* 0x0000001fff047819 */ /* 0x000fe200000114df */
[----:B------:R-:W-:Y:S02]  /*e9b0*/  IMAD.MOV.U32 R18, RZ, RZ, c[0x0][0x208] ;  /* 0x00008200ff127624 */ /* 0x000fe400078e00ff */
[----:B------:R-:W-:Y:S01]  /*e9c0*/  IMAD.MOV.U32 R232, RZ, RZ, 0x5 ;  /* 0x00000005ffe87424 */ /* 0x000fe200078e00ff */
[----:B------:R-:W-:Y:S01]  /*e9d0*/  BAR.SYNC.DEFER_BLOCKING 0x0 ;  /* 0x0000000000007b1d */ /* 0x000fe20000010000 */
[----:B------:R-:W-:Y:S01]  /*e9e0*/  SHF.L.U64.HI R0, R0, R2, c[0x0][0x20c] ;  /* 0x0000830000007619 */ /* 0x000fe20000010202 */
[----:B------:R-:W-:Y:S04]  /*e9f0*/  IMAD.SHL.U32 R18, R18, 0x40, RZ ;  /* 0x0000004012127824 */ /* 0x000fe800078e00ff */
[----:B------:R-:W-:Y:S02]  /*ea00*/  IMAD R0, R0, R223, RZ ;  /* 0x000000df00007224 */ /* 0x000fe400078e02ff */
[CC--:B------:R-:W-:Y:S04]  /*ea10*/  IMAD.WIDE.U32 R12, R223.reuse, R18.reuse, UR4 ;  /* 0x00000004df0c7e25 */ /* 0x0c0fe8000f8e0012 */
[-C--:B------:R-:W-:Y:S02]  /*ea20*/  IMAD R0, R4, R18.reuse, R0 ;  /* 0x0000001204007224 */ /* 0x080fe400078e0200 */
[CC--:B------:R-:W-:Y:S04]  /*ea30*/  IMAD.WIDE.U32 R4, R223.reuse, R18.reuse, R238 ;  /* 0x00000012df047225 */ /* 0x0c0fe800078e00ee */
[CC--:B------:R-:W-:Y:S04]  /*ea40*/  IMAD.WIDE.U32 R6, R223.reuse, R18.reuse, R236 ;  /* 0x00000012df067225 */ /* 0x0c0fe800078e00ec */
[----:B------:R-:W-:Y:S01]  /*ea50*/  IMAD.IADD R7, R0, 0x1, R7 ;  /* 0x0000000100077824 */ /* 0x000fe200078e0207 */
[C---:B------:R-:W-:Y:S01]  /*ea60*/  LEA R22, P6, R6.reuse, c[0x0][0x1f8], 0x1 ;  /* 0x00007e0006167a11 */ /* 0x040fe200078c08ff */
[----:B------:R-:W-:Y:S03]  /*ea70*/  LDSM.16.M88.4 R32, [R203+0x10100] ;  /* 0x01010000cb20783b */ /* 0x000fe60000000200 */
[----:B------:R-:W-:Y:S03]  /*ea80*/  LEA.HI.X R23, R6, c[0x0][0x1fc], R7, 0x1, P6 ;  /* 0x00007f0006177a11 */ /* 0x000fe600030f0c07 */
[----:B------:R-:W1:Y:S06]  /*ea90*/  LDSM.16.M88.4 R8, [R196+0x8100] ;  /* 0x00810000c408783b */ /* 0x000e6c0000000200 */
[----:B------:R-:W-:Y:S06]  /*eaa0*/  LDSM.16.M88.4 R168, [R196+0x9900] ;  /* 0x00990000c4a8783b */ /* 0x000fec0000000200 */
[----:B------:R-:W-:Y:S06]  /*eab0*/  LDSM.16.M88.4 R172, [R204+0x10100] ;  /* 0x01010000ccac783b */ /* 0x000fec0000000200 */
[----:B------:R-:W-:Y:S06]  /*eac0*/  LDSM.16.M88.4 R176, [R207] ;  /* 0x00000000cfb0783b */ /* 0x000fec0000000200 */
[----:B------:R-:W-:Y:S06]  /*ead0*/  LDSM.16.M88.4 R180, [R222] ;  /* 0x00000000deb4783b */ /* 0x000fec0000000200 */
[----:B------:R-:W-:Y:S06]  /*eae0*/  LDSM.16.M88.4 R184, [R221] ;  /* 0x00000000ddb8783b */ /* 0x000fec0000000200 */
[----:B------:R-:W-:Y:S06]  /*eaf0*/  LDSM.16.M88.4 R188, [R220] ;  /* 0x00000000dcbc783b */ /* 0x000fec0000000200 */
[----:B------:R-:W4:Y:S06]  /*eb00*/  LDL R230, [R1+0x4c] ;  /* 0x00004c0001e67983 */ /* 0x000f2c0000100800 */
[----:B------:R-:W5:Y:S06]  /*eb10*/  LDL.64 R228, [R1+0x38] ;  /* 0x0000380001e47983 */ /* 0x000f6c0000100a00 */
[----:B------:R-:W4:Y:S06]  /*eb20*/  LDL.64 R226, [R1+0x30] ;  /* 0x0000300001e27983 */ /* 0x000f2c0000100a00 */
[----:B------:R-:W4:Y:S06]  /*eb30*/  LDL R224, [R1+0x4] ;  /* 0x0000040001e07983 */ /* 0x000f2c0000100800 */
[----:B------:R-:W4:Y:S01]  /*eb40*/  LDL R135, [R1] ;  /* 0x0000000001877983 */ /* 0x000f220000100800 */
[----:B--2---:R-:W-:Y:S05]  /*eb50*/  IMAD.WIDE.U32 R2, R223, R18, R24 ;  /* 0x00000012df027225 */ /* 0x004fea00078e0018 */
[C---:B------:R-:W-:Y:S02]  /*eb60*/  LEA R20, P0, R2.reuse, c[0x0][0x1f8], 0x1 ;  /* 0x00007e0002147a11 */ /* 0x040fe400078008ff */
[----:B------:R-:W-:Y:S04]  /*eb70*/  IADD3 R3, R3, R0, RZ ;  /* 0x0000000003037210 */ /* 0x000fe80007ffe0ff */
[----:B------:R-:W-:Y:S01]  /*eb80*/  LEA.HI.X R21, R2, c[0x0][0x1fc], R3, 0x1, P0 ;  /* 0x00007f0002157a11 */ /* 0x000fe200000f0c03 */
[----:B------:R-:W-:Y:S01]  /*eb90*/  IMAD.IADD R2, R0, 0x1, R5 ;  /* 0x0000000100027824 */ /* 0x000fe200078e0205 */
[C---:B------:R-:W-:Y:S04]  /*eba0*/  LEA R14, P0, R4.reuse, c[0x0][0x1f8], 0x1 ;  /* 0x00007e00040e7a11 */ /* 0x040fe800078008ff */
[----:B------:R-:W-:Y:S01]  /*ebb0*/  LEA.HI.X R15, R4, c[0x0][0x1fc], R2, 0x1, P0 ;  /* 0x00007f00040f7a11 */ /* 0x000fe200000f0c02 */
[----:B------:R-:W-:Y:S01]  /*ebc0*/  IMAD.WIDE.U32 R4, R223, R18, R234 ;  /* 0x00000012df047225 */ /* 0x000fe200078e00ea */
[-C--:B---3--:R-:W-:Y:S02]  /*ebd0*/  IADD3 R3, P0, R16, R12.reuse, RZ ;  /* 0x0000000c10037210 */ /* 0x088fe40007f1e0ff */
[----:B------:R-:W2:Y:S01]  /*ebe0*/  LDSM.16.M88.4 R16, [R196+0x8900] ;  /* 0x00890000c410783b */ /* 0x000ea20000000200 */
[C---:B------:R-:W-:Y:S01]  /*ebf0*/  IMAD.IADD R2, R0.reuse, 0x1, R13 ;  /* 0x0000000100027824 */ /* 0x040fe200078e020d */
[----:B------:R-:W-:Y:S02]  /*ec00*/  IADD3 R0, R0, R5, RZ ;  /* 0x0000000500007210 */ /* 0x000fe40007ffe0ff */
[----:B------:R-:W-:Y:S01]  /*ec10*/  LEA R28, P5, R4, c[0x0][0x1f8], 0x1 ;  /* 0x00007e00041c7a11 */ /* 0x000fe200078a08ff */
[----:B------:R-:W-:Y:S01]  /*ec20*/  IMAD.X R5, R2, 0x1, R25, P0 ;  /* 0x0000000102057824 */ /* 0x000fe200000e0619 */
[C---:B------:R-:W-:Y:S01]  /*ec30*/  LEA R192, P0, R3.reuse, c[0x0][0x1f8], 0x1 ;  /* 0x00007e0003c07a11 */ /* 0x040fe200078008ff */
[----:B------:R-:W3:Y:S01]  /*ec40*/  LDSM.16.M88.4 R24, [R196+0x9100] ;  /* 0x00910000c418783b */ /* 0x000ee20000000200 */
[----:B------:R-:W-:Y:S02]  /*ec50*/  LEA.HI.X R29, R4, c[0x0][0x1fc], R0, 0x1, P5 ;  /* 0x00007f00041d7a11 */ /* 0x000fe400028f0c00 */
[----:B------:R-:W-:Y:S02]  /*ec60*/  LEA.HI.X R193, R3, c[0x0][0x1fc], R5, 0x1, P0 ;  /* 0x00007f0003c17a11 */ /* 0x000fe400000f0c05 */
[-C--:B------:R-:W-:Y:S01]  /*ec70*/  IADD3 R0, P6, R238, R12.reuse, RZ ;  /* 0x0000000cee007210 */ /* 0x080fe20007fde0ff */
[----:B------:R-:W-:Y:S01]  /*ec80*/  @!PT LDS RZ, [RZ] ;  /* 0x00000000fffff984 */ /* 0x000fe20000000800 */
[----:B------:R-:W-:Y:S01]  /*ec90*/  @!PT LDS RZ, [RZ] ;  /* 0x00000000fffff984 */ /* 0x000fe20000000800 */
[----:B------:R-:W-:Y:S01]  /*eca0*/  @!PT LDS RZ, [RZ] ;  /* 0x00000000fffff984 */ /* 0x000fe20000000800 */
[----:B------:R3:W-:Y:S01]  /*ecb0*/  LDGSTS.E.BYPASS.LTC128B.128 [R225+0x100], [R20.64], !P4 ;  /* 0x0010000014e17fae */ /* 0x0007e2000e101d4c */
[-C--:B------:R-:W-:Y:S02]  /*ecc0*/  IADD3 R3, P5, R236, R12.reuse, RZ ;  /* 0x0000000cec037210 */ /* 0x080fe40007fbe0ff */
[----:B------:R-:W-:Y:S01]  /*ecd0*/  IADD3 R12, P0, R234, R12, RZ ;  /* 0x0000000cea0c7210 */ /* 0x000fe20007f1e0ff */
[----:B------:R-:W-:Y:S01]  /*ece0*/  IMAD.X R5, R2, 0x1, R239, P6 ;  /* 0x0000000102057824 */ /* 0x000fe200030e06ef */
[----:B------:R-:W-:Y:S01]  /*ecf0*/  LEA R30, P6, R0, c[0x0][0x1f8], 0x1 ;  /* 0x00007e00001e7a11 */ /* 0x000fe200078c08ff */
[----:B------:R2:W-:Y:S01]  /*ed00*/  LDGSTS.E.BYPASS.LTC128B.128 [R225+0x2100], [R14.64], !P3 ;  /* 0x021000000ee17fae */ /* 0x0005e2000d901d4c */
[C---:B------:R-:W-:Y:S01]  /*ed10*/  IMAD.X R6, R2.reuse, 0x1, R237, P5 ;  /* 0x0000000102067824 */ /* 0x040fe200028e06ed */
[C---:B------:R-:W-:Y:S02]  /*ed20*/  LEA R194, P5, R3.reuse, c[0x0][0x1f8], 0x1 ;  /* 0x00007e0003c27a11 */ /* 0x040fe400078a08ff */
[----:B------:R-:W-:Y:S02]  /*ed30*/  IADD3.X R4, R2, R235, RZ, P0, !PT ;  /* 0x000000eb02047210 */ /* 0x000fe400007fe4ff */
[----:B------:R-:W-:Y:S01]  /*ed40*/  LEA R2, P0, R12, c[0x0][0x1f8], 0x1 ;  /* 0x00007e000c027a11 */ /* 0x000fe200078008ff */
[----:B------:R3:W-:Y:S01]  /*ed50*/  LDGSTS.E.BYPASS.LTC128B.128 [R225+0x4100], [R22.64], !P2 ;  /* 0x0410000016e17fae */ /* 0x0007e2000d101d4c */
[----:B------:R-:W-:Y:S02]  /*ed60*/  LEA.HI.X R31, R0, c[0x0][0x1fc], R5, 0x1, P6 ;  /* 0x00007f00001f7a11 */ /* 0x000fe400030f0c05 */
[----:B------:R-:W-:Y:S02]  /*ed70*/  LEA.HI.X R195, R3, c[0x0][0x1fc], R6, 0x1, P5 ;  /* 0x00007f0003c37a11 */ /* 0x000fe400028f0c06 */
[----:B------:R-:W-:Y:S01]  /*ed80*/  LEA.HI.X R3, R12, c[0x0][0x1fc], R4, 0x1, P0 ;  /* 0x00007f000c037a11 */ /* 0x000fe200000f0c04 */
[----:B------:R3:W-:Y:S01]  /*ed90*/  LDGSTS.E.BYPASS.LTC128B.128 [R225+0x6100], [R28.64], !P1 ;  /* 0x061000001ce17fae */ /* 0x0007e2000c901d4c */
[C---:B-1----:R-:W-:Y:S01]  /*eda0*/  HMMA.16816.F32.BF16 R4, R32.reuse, R8, RZ ;  /* 0x000000082004723c */ /* 0x042fe200000418ff */
[----:B------:R-:W-:Y:S02]  /*edb0*/  PLOP3.LUT P5, PT, PT, PT, UP2, 0x80, 0x0 ;  /* 0x000000000000781c */ /* 0x000fe40003faf028 */
[C---:B------:R-:W-:Y:S02]  /*edc0*/  ISETP.GT.AND P6, PT, R223.reuse, R231, PT ;  /* 0x000000e7df00720c */ /* 0x040fe40003fc4270 */
[----:B------:R1:W-:Y:S01]  /*edd0*/  LDGSTS.E.BYPASS.LTC128B.128 [R225+0x1100], [R192.64], !P4 ;  /* 0x01100000c0e17fae */ /* 0x0003e2000e101d4c */
[----:B------:R-:W-:Y:S02]  /*ede0*/  PLOP3.LUT P0, PT, PT, PT, UP2, 0x80, 0x0 ;  /* 0x000000000000781c */ /* 0x000fe40003f0f028 */
[C---:B------:R-:W-:Y:S03]  /*edf0*/  HMMA.16816.F32.BF16 R8, R32.reuse, R10, RZ ;  /* 0x0000000a2008723c */ /* 0x040fe600000418ff */
[----:B------:R1:W-:Y:S05]  /*ee00*/  LDGSTS.E.BYPASS.LTC128B.128 [R225+0x3100], [R30.64], !P3 ;  /* 0x031000001ee17fae */ /* 0x0003ea000d901d4c */
[C---:B--2---:R-:W-:Y:S01]  /*ee10*/  HMMA.16816.F32.BF16 R12, R32.reuse, R16, RZ ;  /* 0x00000010200c723c */ /* 0x044fe200000418ff */
[----:B------:R2:W-:Y:S06]  /*ee20*/  LDGSTS.E.BYPASS.LTC128B.128 [R225+0x5100], [R194.64], !P2 ;  /* 0x05100000c2e17fae */ /* 0x0005ec000d101d4c */
[----:B------:R2:W-:Y:S01]  /*ee30*/  LDGSTS.E.BYPASS.LTC128B.128 [R225+0x7100], [R2.64], !P1 ;  /* 0x0710000002e17fae */ /* 0x0005e2000c901d4c */
[C---:B------:R-:W-:Y:S05]  /*ee40*/  HMMA.16816.F32.BF16 R16, R32.reuse, R18, RZ ;  /* 0x000000122010723c */ /* 0x040fea00000418ff */
[----:B------:R-:W0:Y:S03]  /*ee50*/  LDGDEPBAR ;  /* 0x00000000000079af */ /* 0x000e260000000000 */
[C---:B---3--:R-:W-:Y:S08]  /*ee60*/  HMMA.16816.F32.BF16 R20, R32.reuse, R24, RZ ;  /* 0x000000182014723c */ /* 0x048ff000000418ff */
[C---:B------:R-:W-:Y:S08]  /*ee70*/  HMMA.16816.F32.BF16 R24, R32.reuse, R26, RZ ;  /* 0x0000001a2018723c */ /* 0x040ff000000418ff */
[C---:B-1----:R-:W-:Y:S01]  /*ee80*/  HMMA.16816.F32.BF16 R28, R32.reuse, R168, RZ ;  /* 0x000000a8201c723c */ /* 0x042fe200000418ff */
[----:B--2---:R-:W-:Y:S07]  /*ee90*/  @P6 IADD3 R2, R223, -0x1, RZ ;  /* 0xffffffffdf026810 */ /* 0x004fee0007ffe0ff */
[----:B------:R-:W-:Y:S01]  /*eea0*/  HMMA.16816.F32.BF16 R32, R32, R170, RZ ;  /* 0x000000aa2020723c */ /* 0x000fe200000418ff */
[----:B------:R-:W-:Y:S03]  /*eeb0*/  LDSM.16.M88.4 R168, [R206+0x10100] ;  /* 0x01010000cea8783b */ /* 0x000fe60000000200 */
[----:B------:R-:W-:Y:S04]  /*eec0*/  @P6 SHF.R.S32.HI R0, RZ, 0x1f, R2 ;  /* 0x0000001fff006819 */ /* 0x000fe80000011402 */
[C---:B------:R-:W-:Y:S05]  /*eed0*/  HMMA.16816.F32.BF16 R4, R172.reuse, R176, R4 ;  /* 0x000000b0ac04723c */ /* 0x040fea0000041804 */
[----:B------:R-:W-:Y:S03]  /*eee0*/  @P6 IMAD R0, R0, c[0x0][0x1e0], RZ ;  /* 0x0000780000006a24 */ /* 0x000fe600078e02ff */
[C---:B------:R-:W-:Y:S01]  /*eef0*/  HMMA.16816.F32.BF16 R8, R172.reuse, R178, R8 ;  /* 0x000000b2ac08723c */ /* 0x040fe20000041808 */
[----:B------:R-:W1:Y:S03]  /*ef00*/  LDSM.16.M88.4 R176, [R202+0x8100] ;  /* 0x00810000cab0783b */ /* 0x000e660000000200 */
[C---:B------:R-:W-:Y:S02]  /*ef10*/  @P6 IMAD R0, R2.reuse, c[0x0][0x1e4], R0 ;  /* 0x0000790002006a24 */ /* 0x040fe400078e0200 */
[----:B------:R-:W-:Y:S02]  /*ef20*/  @P6 IMAD.WIDE.U32 R2, R2, c[0x0][0x1e0], RZ ;  /* 0x0000780002026a25 */ /* 0x000fe400078e00ff */
[C---:B------:R-:W-:Y:S04]  /*ef30*/  HMMA.16816.F32.BF16 R12, R172.reuse, R180, R12 ;  /* 0x000000b4ac0c723c */ /* 0x040fe8000004180c */
[----:B------:R-:W-:Y:S02]  /*ef40*/  @P6 IMAD.IADD R3, R3, 0x1, R0 ;  /* 0x0000000103036824 */ /* 0x000fe400078e0200 */
[C---:B------:R-:W-:Y:S02]  /*ef50*/  @P6 IMAD.SHL.U32 R0, R2.reuse, 0x40, RZ ;  /* 0x0000004002006824 */ /* 0x040fe400078e00ff */
[C---:B------:R-:W-:Y:S01]  /*ef60*/  HMMA.16816.F32.BF16 R16, R172.reuse, R182, R16 ;  /* 0x000000b6ac10723c */ /* 0x040fe20000041810 */
[----:B------:R-:W2:Y:S03]  /*ef70*/  LDSM.16.M88.4 R180, [R202+0x8900] ;  /* 0x00890000cab4783b */ /* 0x000ea60000000200 */
[----:B------:R-:W-:Y:S04]  /*ef80*/  @P6 SHF.L.U64.HI R2, R2, 0x6, R3 ;  /* 0x0000000602026819 */ /* 0x000fe80000010203 */
[C---:B------:R-:W-:Y:S08]  /*ef90*/  HMMA.16816.F32.BF16 R20, R172.reuse, R184, R20 ;  /* 0x000000b8ac14723c */ /* 0x040ff00000041814 */
[C---:B------:R-:W-:Y:S01]  /*efa0*/  HMMA.16816.F32.BF16 R24, R172.reuse, R186, R24 ;  /* 0x000000baac18723c */ /* 0x040fe20000041818 */
[----:B------:R-:W3:Y:S07]  /*efb0*/  LDSM.16.M88.4 R184, [R202+0x9100] ;  /* 0x00910000cab8783b */ /* 0x000eee0000000200 */
[C---:B------:R-:W-:Y:S08]  /*efc0*/  HMMA.16816.F32.BF16 R28, R172.reuse, R188, R28 ;  /* 0x000000bcac1c723c */ /* 0x040ff0000004181c */
[----:B------:R-:W-:Y:S01]  /*efd0*/  HMMA.16816.F32.BF16 R32, R172, R190, R32 ;  /* 0x000000beac20723c */ /* 0x000fe20000041820 */
[----:B------:R-:W4:Y:S06]  /*efe0*/  LDSM.16.M88.4 R172, [R202+0x9900] ;  /* 0x00990000caac783b */ /* 0x000f2c0000000200 */
[----:B------:R-:W-:Y:S01]  /*eff0*/  LDSM.16.M88.4 R188, [R201+0x1000] ;  /* 0x00100000c9bc783b */ /* 0x000fe20000000200 */
[C---:B-1----:R-:W-:Y:S08]  /*f000*/  HMMA.16816.F32.BF16 R4, R168.reuse, R176, R4 ;  /* 0x000000b0a804723c */ /* 0x042ff00000041804 */
[C---:B------:R-:W-:Y:S01]  /*f010*/  HMMA.16816.F32.BF16 R8, R168.reuse, R178, R8 ;  /* 0x000000b2a808723c */ /* 0x040fe20000041808 */
[----:B------:R-:W-:Y:S07]  /*f020*/  LDSM.16.M88.4 R176, [R205+0x10100] ;  /* 0x01010000cdb0783b */ /* 0x000fee0000000200 */
[C---:B--2---:R-:W-:Y:S08]  /*f030*/  HMMA.16816.F32.BF16 R12, R168.reuse, R180, R12 ;  /* 0x000000b4a80c723c */ /* 0x044ff0000004180c */
[C---:B------:R-:W-:Y:S01]  /*f040*/  HMMA.16816.F32.BF16 R16, R168.reuse, R182, R16 ;  /* 0x000000b6a810723c */ /* 0x040fe20000041810 */
[----:B------:R-:W1:Y:S07]  /*f050*/  LDSM.16.M88.4 R180, [R201] ;  /* 0x00000000c9b4783b */ /* 0x000e6e0000000200 */
[C---:B---3--:R-:W-:Y:S08]  /*f060*/  HMMA.16816.F32.BF16 R20, R168.reuse, R184, R20 ;  /* 0x000000b8a814723c */ /* 0x048ff00000041814 */
[C---:B------:R-:W-:Y:S01]  /*f070*/  HMMA.16816.F32.BF16 R24, R168.reuse, R186, R24 ;  /* 0x000000baa818723c */ /* 0x040fe20000041818 */
[----:B------:R-:W2:Y:S07]  /*f080*/  LDSM.16.M88.4 R184, [R201+0x800] ;  /* 0x00080000c9b8783b */ /* 0x000eae0000000200 */
[C---:B----4-:R-:W-:Y:S08]  /*f090*/  HMMA.16816.F32.BF16 R28, R168.reuse, R172, R28 ;  /* 0x000000aca81c723c */ /* 0x050ff0000004181c */
[----:B------:R-:W-:Y:S01]  /*f0a0*/  HMMA.16816.F32.BF16 R32, R168, R174, R32 ;  /* 0x000000aea820723c */ /* 0x000fe20000041820 */
[----:B------:R-:W3:Y:S06]  /*f0b0*/  LDSM.16.M88.4 R168, [R201+0x1800] ;  /* 0x00180000c9a8783b */ /* 0x000eec0000000200 */
[----:B------:R-:W-:Y:S01]  /*f0c0*/  LDSM.16.M88.4 R172, [R203+0x14100] ;  /* 0x01410000cbac783b */ /* 0x000fe20000000200 */
        /* <DEDUP_REMOVED lines=8> */
[----:B------:R-:W4:Y:S07]  /*f150*/  LDSM.16.M88.4 R188, [R196+0xb100] ;  /* 0x00b10000c4bc783b */ /* 0x000f2e0000000200 */
[C---:B---3--:R-:W-:Y:S08]  /*f160*/  HMMA.16816.F32.BF16 R28, R176.reuse, R168, R28 ;  /* 0x000000a8b01c723c */ /* 0x048ff0000004181c */
[----:B------:R-:W-:Y:S01]  /*f170*/  HMMA.16816.F32.BF16 R32, R176, R170, R32 ;  /* 0x000000aab020723c */ /* 0x000fe20000041820 */
[----:B------:R-:W3:Y:S06]  /*f180*/  LDSM.16.M88.4 R168, [R196+0xb900] ;  /* 0x00b90000c4a8783b */ /* 0x000eec0000000200 */
[----:B------:R-:W-:Y:S01]  /*f190*/  LDSM.16.M88.4 R176, [R204+0x14100] ;  /* 0x01410000ccb0783b */ /* 0x000fe20000000200 */
[C---:B-1----:R-:W-:Y:S08]  /*f1a0*/  HMMA.16816.F32.BF16 R4, R172.reuse, R180, R4 ;  /* 0x000000b4ac04723c */ /* 0x042ff00000041804 */
[C---:B------:R-:W-:Y:S01]  /*f1b0*/  HMMA.16816.F32.BF16 R8, R172.reuse, R182, R8 ;  /* 0x000000b6ac08723c */ /* 0x040fe20000041808 */
[----:B------:R-:W1:Y:S07]  /*f1c0*/  LDSM.16.M88.4 R180, [R219] ;  /* 0x00000000dbb4783b */ /* 0x000e6e0000000200 */
[C---:B--2---:R-:W-:Y:S08]  /*f1d0*/  HMMA.16816.F32.BF16 R12, R172.reuse, R184, R12 ;  /* 0x000000b8ac0c723c */ /* 0x044ff0000004180c */
[C---:B------:R-:W-:Y:S01]  /*f1e0*/  HMMA.16816.F32.BF16 R16, R172.reuse, R186, R16 ;  /* 0x000000baac10723c */ /* 0x040fe20000041810 */
[----:B------:R-:W2:Y:S07]  /*f1f0*/  LDSM.16.M88.4 R184, [R218] ;  /* 0x00000000dab8783b */ /* 0x000eae0000000200 */
[C---:B----4-:R-:W-:Y:S08]  /*f200*/  HMMA.16816.F32.BF16 R20, R172.reuse, R188, R20 ;  /* 0x000000bcac14723c */ /* 0x050ff00000041814 */
[C---:B------:R-:W-:Y:S01]  /*f210*/  HMMA.16816.F32.BF16 R24, R172.reuse, R190, R24 ;  /* 0x000000beac18723c */ /* 0x040fe20000041818 */
[----:B------:R-:W4:Y:S07]  /*f220*/  LDSM.16.M88.4 R188, [R217] ;  /* 0x00000000d9bc783b */ /* 0x000f2e0000000200 */
[C---:B---3--:R-:W-:Y:S08]  /*f230*/  HMMA.16816.F32.BF16 R28, R172.reuse, R168, R28 ;  /* 0x000000a8ac1c723c */ /* 0x048ff0000004181c */
[----:B------:R-:W-:Y:S01]  /*f240*/  HMMA.16816.F32.BF16 R32, R172, R170, R32 ;  /* 0x000000aaac20723c */ /* 0x000fe20000041820 */
[----:B------:R-:W3:Y:S06]  /*f250*/  LDSM.16.M88.4 R168, [R216] ;  /* 0x00000000d8a8783b */ /* 0x000eec0000000200 */
[----:B------:R-:W-:Y:S01]  /*f260*/  LDSM.16.M88.4 R172, [R206+0x14100] ;  /* 0x01410000ceac783b */ /* 0x000fe20000000200 */
[C---:B-1----:R-:W-:Y:S08]  /*f270*/  HMMA.16816.F32.BF16 R4, R176.reuse, R180, R4 ;  /* 0x000000b4b004723c */ /* 0x042ff00000041804 */
[C---:B------:R-:W-:Y:S01]  /*f280*/  HMMA.16816.F32.BF16 R8, R176.reuse, R182, R8 ;  /* 0x000000b6b008723c */ /* 0x040fe20000041808 */
[----:B------:R-:W1:Y:S07]  /*f290*/  LDSM.16.M88.4 R180, [R202+0xa100] ;  /* 0x00a10000cab4783b */ /* 0x000e6e0000000200 */
[C---:B--2---:R-:W-:Y:S08]  /*f2a0*/  HMMA.16816.F32.BF16 R12, R176.reuse, R184, R12 ;  /* 0x000000b8b00c723c */ /* 0x044ff0000004180c */
[C---:B------:R-:W-:Y:S01]  /*f2b0*/  HMMA.16816.F32.BF16 R16, R176.reuse, R186, R16 ;  /* 0x000000bab010723c */ /* 0x040fe20000041810 */
[----:B------:R-:W2:Y:S07]  /*f2c0*/  LDSM.16.M88.4 R184, [R202+0xa900] ;  /* 0x00a90000cab8783b */ /* 0x000eae0000000200 */
[C---:B----4-:R-:W-:Y:S08]  /*f2d0*/  HMMA.16816.F32.BF16 R20, R176.reuse, R188, R20 ;  /* 0x000000bcb014723c */ /* 0x050ff00000041814 */
        /* <DEDUP_REMOVED lines=105> */
[----:B------:R-:W-:Y:S07]  /*f970*/  LDSM.16.M88.4 R188, [R201+0x6000] ;  /* 0x00600000c9bc783b */ /* 0x000fee0000000200 */
[C---:B---3--:R-:W-:Y:S08]  /*f980*/  HMMA.16816.F32.BF16 R28, R176.reuse, R168, R28 ;  /* 0x000000a8b01c723c */ /* 0x048ff0000004181c */
[----:B------:R-:W-:Y:S01]  /*f990*/  HMMA.16816.F32.BF16 R32, R176, R170, R32 ;  /* 0x000000aab020723c */ /* 0x000fe20000041820 */
[----:B------:R-:W3:Y:S06]  /*f9a0*/  LDSM.16.M88.4 R168, [R202+0xf100] ;  /* 0x00f10000caa8783b */ /* 0x000eec0000000200 */
[----:B------:R-:W4:Y:S01]  /*f9b0*/  LDSM.16.M88.4 R176, [R202+0xf900] ;  /* 0x00f90000cab0783b */ /* 0x000f220000000200 */
[C---:B-1----:R-:W-:Y:S08]  /*f9c0*/  HMMA.16816.F32.BF16 R4, R172.reuse, R180, R4 ;  /* 0x000000b4ac04723c */ /* 0x042ff00000041804 */
[C---:B------:R-:W-:Y:S01]  /*f9d0*/  HMMA.16816.F32.BF16 R8, R172.reuse, R182, R8 ;  /* 0x000000b6ac08723c */ /* 0x040fe20000041808 */
[----:B------:R-:W1:Y:S07]  /*f9e0*/  LDSM.16.M88.4 R180, [R205+0x1c100] ;  /* 0x01c10000cdb4783b */ /* 0x000e6e0000000200 */
[C---:B--2---:R-:W-:Y:S08]  /*f9f0*/  HMMA.16816.F32.BF16 R12, R172.reuse, R184, R12 ;  /* 0x000000b8ac0c723c */ /* 0x044ff0000004180c */
[C---:B------:R-:W-:Y:S08]  /*fa00*/  HMMA.16816.F32.BF16 R16, R172.reuse, R186, R16 ;  /* 0x000000baac10723c */ /* 0x040ff00000041810 */
[C---:B---3--:R-:W-:Y:S08]  /*fa10*/  HMMA.16816.F32.BF16 R20, R172.reuse, R168, R20 ;  /* 0x000000a8ac14723c */ /* 0x048ff00000041814 */
[C---:B------:R-:W-:Y:S01]  /*fa20*/  HMMA.16816.F32.BF16 R24, R172.reuse, R170, R24 ;  /* 0x000000aaac18723c */ /* 0x040fe20000041818 */
[----:B------:R-:W2:Y:S07]  /*fa30*/  LDSM.16.M88.4 R168, [R201+0x6800] ;  /* 0x00680000c9a8783b */ /* 0x000eae0000000200 */
[C---:B----4-:R-:W-:Y:S08]  /*fa40*/  HMMA.16816.F32.BF16 R28, R172.reuse, R176, R28 ;  /* 0x000000b0ac1c723c */ /* 0x050ff0000004181c */
[----:B------:R-:W-:Y:S08]  /*fa50*/  HMMA.16816.F32.BF16 R32, R172, R178, R32 ;  /* 0x000000b2ac20723c */ /* 0x000ff00000041820 */
[C---:B-1----:R-:W-:Y:S08]  /*fa60*/  HMMA.16816.F32.BF16 R4, R180.reuse, R188, R4 ;  /* 0x000000bcb404723c */ /* 0x042ff00000041804 */
[C---:B------:R-:W-:Y:S08]  /*fa70*/  HMMA.16816.F32.BF16 R8, R180.reuse, R190, R8 ;  /* 0x000000beb408723c */ /* 0x040ff00000041808 */
[C---:B--2---:R-:W-:Y:S08]  /*fa80*/  HMMA.16816.F32.BF16 R12, R180.reuse, R168, R12 ;  /* 0x000000a8b40c723c */ /* 0x044ff0000004180c */
[----:B------:R-:W-:Y:S01]  /*fa90*/  FMUL.FTZ R4, R4, c[0x0][0x320] ;  /* 0x0000c80004047a20 */ /* 0x000fe20000410000 */
[C---:B------:R-:W-:Y:S03]  /*faa0*/  HMMA.16816.F32.BF16 R16, R180.reuse, R170, R16 ;  /* 0x000000aab410723c */ /* 0x040fe60000041810 */
[----:B------:R-:W1:Y:S01]  /*fab0*/  MUFU.TANH R184, R4 ;  /* 0x0000000400b87308 */ /* 0x000e620000002400 */
[----:B------:R-:W-:Y:S02]  /*fac0*/  FMUL.FTZ R5, R5, c[0x0][0x320] ;  /* 0x0000c80005057a20 */ /* 0x000fe40000410000 */
[----:B------:R-:W-:Y:S02]  /*fad0*/  FMUL.FTZ R6, R6, c[0x0][0x320] ;  /* 0x0000c80006067a20 */ /* 0x000fe40000410000 */
[----:B------:R-:W-:Y:S04]  /*fae0*/  FMUL.FTZ R7, R7, c[0x0][0x320] ;  /* 0x0000c80007077a20 */ /* 0x000fe80000410000 */
[----:B------:R-:W-:Y:S01]  /*faf0*/  FMUL.FTZ R8, R8, c[0x0][0x320] ;  /* 0x0000c80008087a20 */ /* 0x000fe20000410000 */
[----:B------:R-:W2:Y:S01]  /*fb00*/  MUFU.TANH R179, R5 ;  /* 0x0000000500b37308 */ /* 0x000ea20000002400 */
[----:B------:R-:W-:Y:S02]  /*fb10*/  FMUL.FTZ R9, R9, c[0x0][0x320] ;  /* 0x0000c80009097a20 */ /* 0x000fe40000410000 */
[----:B------:R-:W-:Y:S02]  /*fb20*/  FMUL.FTZ R10, R10, c[0x0][0x320] ;  /* 0x0000c8000a0a7a20 */ /* 0x000fe40000410000 */
[----:B------:R-:W-:Y:S02]  /*fb30*/  FMUL.FTZ R11, R11, c[0x0][0x320] ;  /* 0x0000c8000b0b7a20 */ /* 0x000fe40000410000 */
[----:B------:R-:W-:Y:S02]  /*fb40*/  FMUL.FTZ R14, R14, c[0x0][0x320] ;  /* 0x0000c8000e0e7a20 */ /* 0x000fe40000410000 */
[----:B------:R-:W-:Y:S01]  /*fb50*/  FMUL.FTZ R15, R15, c[0x0][0x320] ;  /* 0x0000c8000f0f7a20 */ /* 0x000fe20000410000 */
[----:B------:R-:W3:Y:S01]  /*fb60*/  MUFU.TANH R192, R6 ;  /* 0x0000000600c07308 */ /* 0x000ee20000002400 */
[----:B------:R-:W-:Y:S02]  /*fb70*/  FMUL.FTZ R16, R16, c[0x0][0x320] ;  /* 0x0000c80010107a20 */ /* 0x000fe40000410000 */
[----:B------:R-:W-:Y:S02]  /*fb80*/  FMUL.FTZ R18, R18, c[0x0][0x320] ;  /* 0x0000c80012127a20 */ /* 0x000fe40000410000 */
[----:B------:R-:W-:Y:S02]  /*fb90*/  FMUL.FTZ R17, R17, c[0x0][0x320] ;  /* 0x0000c80011117a20 */ /* 0x000fe40000410000 */
[----:B------:R-:W-:Y:S02]  /*fba0*/  FMUL.FTZ R19, R19, c[0x0][0x320] ;  /* 0x0000c80013137a20 */ /* 0x000fe40000410000 */
[----:B------:R-:W-:Y:S01]  /*fbb0*/  FMUL.FTZ R12, R12, c[0x0][0x320] ;  /* 0x0000c8000c0c7a20 */ /* 0x000fe20000410000 */
[----:B------:R4:W1:Y:S01]  /*fbc0*/  MUFU.TANH R193, R7 ;  /* 0x0000000700c17308 */ /* 0x0008620000002400 */
[----:B------:R-:W-:Y:S09]  /*fbd0*/  FMUL.FTZ R13, R13, c[0x0][0x320] ;  /* 0x0000c8000d0d7a20 */ /* 0x000ff20000410000 */
[----:B------:R-:W1:Y:S10]  /*fbe0*/  MUFU.TANH R177, R8 ;  /* 0x0000000800b17308 */ /* 0x000e740000002400 */
[----:B------:R-:W1:Y:S01]  /*fbf0*/  MUFU.TANH R176, R9 ;  /* 0x0000000900b07308 */ /* 0x000e620000002400 */
[----:B----4-:R-:W4:Y:S09]  /*fc00*/  LDSM.16.M88.4 R4, [R201+0x7000] ;  /* 0x00700000c904783b */ /* 0x010f320000000200 */
[----:B------:R-:W1:Y:S10]  /*fc10*/  MUFU.TANH R190, R10 ;  /* 0x0000000a00be7308 */ /* 0x000e740000002400 */
[----:B------:R1:W1:Y:S10]  /*fc20*/  MUFU.TANH R191, R11 ;  /* 0x0000000b00bf7308 */ /* 0x0002740000002400 */
[----:B------:R-:W2:Y:S10]  /*fc30*/  MUFU.TANH R172, R16 ;  /* 0x0000001000ac7308 */ /* 0x000eb40000002400 */
[----:B------:R-:W2:Y:S01]  /*fc40*/  MUFU.TANH R186, R18 ;  /* 0x0000001200ba7308 */ /* 0x000ea20000002400 */
[----:B-1----:R-:W1:Y:S01]  /*fc50*/  LDSM.16.M88.4 R8, [R201+0x7800] ;  /* 0x00780000c908783b */ /* 0x002e620000000200 */
[C---:B----4-:R-:W-:Y:S01]  /*fc60*/  HMMA.16816.F32.BF16 R20, R180.reuse, R4, R20 ;  /* 0x00000004b414723c */ /* 0x050fe20000041814 */
[----:B------:R-:W-:Y:S07]  /*fc70*/  DEPBAR.LE SB0, 0x0 ;  /* 0x000080000000791a */ /* 0x000fee0000000000 */
[----:B------:R-:W4:Y:S01]  /*fc80*/  MUFU.TANH R171, R17 ;  /* 0x0000001100ab7308 */ /* 0x000f220000002400 */
[----:B------:R-:W-:Y:S03]  /*fc90*/  BAR.SYNC.DEFER_BLOCKING 0x0 ;  /* 0x0000000000007b1d */ /* 0x000fe60000010000 */
[----:B------:R-:W-:Y:S01]  /*fca0*/  @P5 IMAD.HI.U32 R4, R230, c[0x0][0x2c8], RZ ;  /* 0x0000b200e6045a27 */ /* 0x000fe200078e00ff */
[C---:B------:R-:W-:Y:S05]  /*fcb0*/  HMMA.16816.F32.BF16 R24, R180.reuse, R6, R24 ;  /* 0x00000006b418723c */ /* 0x040fea0000041818 */
[----:B-----5:R-:W-:Y:S01]  /*fcc0*/  @P6 IADD3 R3, P5, R0, R228, RZ ;  /* 0x000000e400036210 */ /* 0x020fe20007fbe0ff */
[----:B------:R-:W-:Y:S01]  /*fcd0*/  IMAD.MOV.U32 R5, RZ, RZ, R230 ;  /* 0x000000ffff057224 */ /* 0x000fe200078e00e6 */
[----:B------:R-:W1:Y:S01]  /*fce0*/  MUFU.TANH R187, R19 ;  /* 0x0000001300bb7308 */ /* 0x000e620000002400 */
[----:B------:R-:W-:Y:S01]  /*fcf0*/  @P0 SHF.R.U32.HI R5, RZ, c[0x0][0x2cc], R4 ;  /* 0x0000b300ff050a19 */ /* 0x000fe20000011604 */
[----:B------:R-:W-:Y:S03]  /*fd00*/  IMAD.MOV.U32 R230, RZ, RZ, c[0x0][0x1e0] ;  /* 0x00007800ffe67624 */ /* 0x000fe600078e00ff */
[----:B------:R-:W-:Y:S02]  /*fd10*/  @P6 IADD3.X R6, R2, R227, RZ, P5, !PT ;  /* 0x000000e302066210 */ /* 0x000fe40002ffe4ff */
[----:B------:R-:W-:Y:S01]  /*fd20*/  @P6 IADD3 R4, P0, R0, R224, RZ ;  /* 0x000000e000046210 */ /* 0x000fe20007f1e0ff */
[----:B------:R-:W-:Y:S02]  /*fd30*/  FMUL.FTZ R20, R20, c[0x0][0x320] ;  /* 0x0000c80014147a20 */ /* 0x000fe40000410000 */
[----:B------:R-:W2:Y:S01]  /*fd40*/  MUFU.TANH R188, R14 ;  /* 0x0000000e00bc7308 */ /* 0x000ea20000002400 */
[----:B------:R-:W-:Y:S01]  /*fd50*/  FMUL.FTZ R21, R21, c[0x0][0x320] ;  /* 0x0000c80015157a20 */ /* 0x000fe20000410000 */
[----:B------:R-:W-:Y:S01]  /*fd60*/  SHF.L.U32 R230, R230, 0x5, RZ ;  /* 0x00000005e6e67819 */ /* 0x000fe200000006ff */
[----:B------:R-:W-:Y:S02]  /*fd70*/  FMUL.FTZ R22, R22, c[0x0][0x320] ;  /* 0x0000c80016167a20 */ /* 0x000fe40000410000 */
[----:B------:R-:W-:Y:S02]  /*fd80*/  FMUL.FTZ R23, R23, c[0x0][0x320] ;  /* 0x0000c80017177a20 */ /* 0x000fe40000410000 */
[----:B------:R-:W-:Y:S02]  /*fd90*/  FMUL.FTZ R24, R24, c[0x0][0x320] ;  /* 0x0000c80018187a20 */ /* 0x000fe40000410000 */
[----:B------:R-:W-:Y:S01]  /*fda0*/  FMUL.FTZ R25, R25, c[0x0][0x320] ;  /* 0x0000c80019197a20 */ /* 0x000fe20000410000 */
[----:B------:R5:W2:Y:S01]  /*fdb0*/  MUFU.TANH R170, R20 ;  /* 0x0000001400aa7308 */ /* 0x000aa20000002400 */
[----:B------:R-:W-:Y:S02]  /*fdc0*/  FMUL.FTZ R26, R26, c[0x0][0x320] ;  /* 0x0000c8001a1a7a20 */ /* 0x000fe40000410000 */
[----:B------:R-:W-:Y:S01]  /*fdd0*/  FMUL.FTZ R27, R27, c[0x0][0x320] ;  /* 0x0000c8001b1b7a20 */ /* 0x000fe20000410000 */
[C---:B-1----:R-:W-:Y:S06]  /*fde0*/  HMMA.16816.F32.BF16 R28, R180.reuse, R8, R28 ;  /* 0x00000008b41c723c */ /* 0x042fec000004181c */
[----:B------:R1:W1:Y:S02]  /*fdf0*/  MUFU.TANH R168, R24 ;  /* 0x0000001800a87308 */ /* 0x0002640000002400 */
[----:B------:R-:W-:Y:S08]  /*fe00*/  HMMA.16816.F32.BF16 R32, R180, R10, R32 ;  /* 0x0000000ab420723c */ /* 0x000ff00000041820 */
[----:B------:R2:W2:Y:S01]  /*fe10*/  MUFU.TANH R169, R21 ;  /* 0x0000001500a97308 */ /* 0x0004a20000002400 */
[----:B-----5:R-:W-:Y:S09]  /*fe20*/  @P6 LEA R20, P5, R3, c[0x0][0x1c8], 0x1 ;  /* 0x0000720003146a11 */ /* 0x020ff200078a08ff */
[----:B------:R5:W3:Y:S01]  /*fe30*/  MUFU.TANH R189, R15 ;  /* 0x0000000f00bd7308 */ /* 0x000ae20000002400 */
[----:B-1----:R-:W-:Y:S02]  /*fe40*/  FMUL.FTZ R24, R28, c[0x0][0x320] ;  /* 0x0000c8001c187a20 */ /* 0x002fe40000410000 */
[----:B------:R-:W3:Y:S03]  /*fe50*/  LDL R28, [R1+0x24] ;  /* 0x00002400011c7983 */ /* 0x000ee60000100800 */
[----:B------:R-:W-:Y:S02]  /*fe60*/  FMUL.FTZ R33, R33, c[0x0][0x320] ;  /* 0x0000c80021217a20 */ /* 0x000fe40000410000 */
[----:B------:R-:W-:Y:S02]  /*fe70*/  FMUL.FTZ R35, R35, c[0x0][0x320] ;  /* 0x0000c80023237a20 */ /* 0x000fe40000410000 */
[----:B------:R1:W1:Y:S01]  /*fe80*/  MUFU.TANH R174, R12 ;  /* 0x0000000c00ae7308 */ /* 0x0002620000002400 */
[----:B--2---:R-:W-:Y:S01]  /*fe90*/  @P6 LEA.HI.X R21, R3, c[0x0][0x1cc], R6, 0x1, P5 ;  /* 0x0000730003156a11 */ /* 0x004fe200028f0c06 */
[----:B------:R-:W-:Y:S01]  /*fea0*/  @P6 IMAD.X R6, R2, 0x1, R135, P0 ;  /* 0x0000000102066824 */ /* 0x000fe200000e0687 */
[----:B------:R-:W-:Y:S02]  /*feb0*/  @P6 LEA R18, P0, R4, c[0x0][0x1c8], 0x1 ;  /* 0x0000720004126a11 */ /* 0x000fe400078008ff */
[----:B------:R-:W-:Y:S01]  /*fec0*/  @P6 IADD3 R3, P5, R0, R252, RZ ;  /* 0x000000fc00036210 */ /* 0x000fe20007fbe0ff */
[----:B------:R-:W-:Y:S01]  /*fed0*/  @!PT LDS RZ, [RZ] ;  /* 0x00000000fffff984 */ /* 0x000fe20000000800 */
[----:B------:R-:W-:Y:S01]  /*fee0*/  @!PT LDS RZ, [RZ] ;  /* 0x00000000fffff984 */ /* 0x000fe20000000800 */
[----:B------:R-:W-:Y:S01]  /*fef0*/  @!PT LDS RZ, [RZ] ;  /* 0x00000000fffff984 */ /* 0x000fe20000000800 */
[----:B------:R2:W-:Y:S04]  /*ff00*/  @P6 LDGSTS.E.BYPASS.LTC128B.128 [R225+0x8100], [R20.64], !P4 ;  /* 0x0810000014e16fae */ /* 0x0005e8000e101d4c */
[----:B------:R-:W1:Y:S01]  /*ff10*/  MUFU.TANH R173, R13 ;  /* 0x0000000d00ad7308 */ /* 0x000e620000002400 */
[----:B------:R-:W-:Y:S01]  /*ff20*/  @P6 LEA.HI.X R19, R4, c[0x0][0x1cc], R6, 0x1, P0 ;  /* 0x0000730004136a11 */ /* 0x000fe200000f0c06 */
[----:B------:R-:W-:Y:S01]  /*ff30*/  @P6 IMAD.X R7, R2, 0x1, R251, P5 ;  /* 0x0000000102076824 */ /* 0x000fe200028e06fb */
[C---:B------:R-:W-:Y:S03]  /*ff40*/  @P6 LEA R16, P5, R3.reuse, c[0x0][0x1c8], 0x1 ;  /* 0x0000720003106a11 */ /* 0x040fe600078a08ff */
[----:B------:R1:W-:Y:S01]  /*ff50*/  @P6 LDGSTS.E.BYPASS.LTC128B.128 [R225+0xa100], [R18.64], !P3 ;  /* 0x0a10000012e16fae */ /* 0x0003e2000d901d4c */
[----:B------:R-:W-:Y:S02]  /*ff60*/  @P6 IADD3 R6, P0, R0, R250, RZ ;  /* 0x000000fa00066210 */ /* 0x000fe40007f1e0ff */
[----:B------:R-:W-:Y:S01]  /*ff70*/  @P6 LEA.HI.X R17, R3, c[0x0][0x1cc], R7, 0x1, P5 ;  /* 0x0000730003116a11 */ /* 0x000fe200028f0c07 */
[----:B------:R1:W1:Y:S01]  /*ff80*/  MUFU.TANH R178, R22 ;  /* 0x0000001600b27308 */ /* 0x0002620000002400 */
[----:B------:R-:W-:Y:S01]  /*ff90*/  @P6 IADD3 R0, P5, R230, R0, RZ ;  /* 0x00000000e6006210 */ /* 0x000fe20007fbe0ff */
[----:B------:R-:W-:Y:S01]  /*ffa0*/  @P6 IMAD.X R3, R2, 0x1, R247, P0 ;  /* 0x0000000102036824 */ /* 0x000fe200000e06f7 */
[C---:B------:R-:W-:Y:S01]  /*ffb0*/  @P6 LEA R14, P0, R6.reuse, c[0x0][0x1c8], 0x1 ;  /* 0x00007200060e6a11 */ /* 0x040fe200078008ff */
[----:B------:R2:W-:Y:S01]  /*ffc0*/  @P6 LDGSTS.E.BYPASS.LTC128B.128 [R225+0xc100], [R16.64], !P2 ;  /* 0x0c10000010e16fae */ /* 0x0005e2000d101d4c */
[----:B------:R-:W-:Y:S02]  /*ffd0*/  IMAD.MOV.U32 R230, RZ, RZ, c[0x0][0x1e0] ;  /* 0x00007800ffe67624 */ /* 0x000fe400078e00ff */
[----:B-----5:R-:W-:Y:S02]  /*ffe0*/  @P6 LEA.HI.X R15, R6, c[0x0][0x1cc], R3, 0x1, P0 ;  /* 0x00007300060f6a11 */ /* 0x020fe400000f0c03 */
[----:B------:R-:W-:Y:S01]  /*fff0*/  @P6 IADD3 R3, P0, R0, R224, RZ ;  /* 0x000000e000036210 */ /* 0x000fe20007f1e0ff */
[----:B------:R5:W2:Y:S01]  /*10000*/  MUFU.TANH R185, R23 ;  /* 0x0000001700b97308 */ /* 0x000aa20000002400 */
[----:B------:R-:W-:Y:S01]  /*10010*/  SHF.L.U64.HI R230, R230, R232, c[0x0][0x1e4] ;  /* 0x00007900e6e67619 */ /* 0x000fe200000102e8 */
[----:B------:R2:W-:Y:S03]  /*10020*/  @P6 LDGSTS.E.BYPASS.LTC128B.128 [R225+0xe100], [R14.64], !P1 ;  /* 0x0e1000000ee16fae */ /* 0x0005e6000c901d4c */
[----:B------:R-:W-:Y:S02]  /*10030*/  @P6 IADD3.X R2, R230, R2, RZ, P5, !PT ;  /* 0x00000002e6026210 */ /* 0x000fe40002ffe4ff */
[----:B------:R-:W-:Y:S03]  /*10040*/  @P6 IADD3 R4, P5, R0, R228, RZ ;  /* 0x000000e400046210 */ /* 0x000fe60007fbe0ff */
[----:B------:R4:W3:Y:S01]  /*10050*/  MUFU.TANH R132, R25 ;  /* 0x0000001900847308 */ /* 0x0008e20000002400 */
[C---:B------:R-:W-:Y:S01]  /*10060*/  @P6 IMAD.X R7, R2.reuse, 0x1, R135, P0 ;  /* 0x0000000102076824 */ /* 0x040fe200000e0687 */
[C---:B------:R-:W-:Y:S01]  /*10070*/  @P6 LEA R10, P0, R3.reuse, c[0x0][0x1c8], 0x1 ;  /* 0x00007200030a6a11 */ /* 0x040fe200078008ff */
[----:B------:R-:W-:Y:S01]  /*10080*/  @P6 IMAD.X R6, R2, 0x1, R227, P5 ;  /* 0x0000000102066824 */ /* 0x000fe200028e06e3 */
[----:B-1----:R-:W-:Y:S01]  /*10090*/  @P6 LEA R12, P5, R4, c[0x0][0x1c8], 0x1 ;  /* 0x00007200040c6a11 */ /* 0x002fe200078a08ff */
[----:B------:R-:W-:Y:S01]  /*100a0*/  FMUL.FTZ R22, R32, c[0x0][0x320] ;  /* 0x0000c80020167a20 */ /* 0x000fe20000410000 */
[----:B------:R-:W-:Y:S02]  /*100b0*/  @P6 LEA.HI.X R11, R3, c[0x0][0x1cc], R7, 0x1, P0 ;  /* 0x00007300030b6a11 */ /* 0x000fe400000f0c07 */
[----:B------:R-:W-:Y:S02]  /*100c0*/  @P6 LEA.HI.X R13, R4, c[0x0][0x1cc], R6, 0x1, P5 ;  /* 0x00007300040d6a11 */ /* 0x000fe400028f0c06 */
[----:B------:R1:W1:Y:S01]  /*100d0*/  MUFU.TANH R175, R26 ;  /* 0x0000001a00af7308 */ /* 0x0002620000002400 */
[C---:B------:R-:W-:Y:S02]  /*100e0*/  @P6 IADD3 R4, P5, R0.reuse, R252, RZ ;  /* 0x000000fc00046210 */ /* 0x040fe40007fbe0ff */
[----:B------:R3:W-:Y:S01]  /*100f0*/  @P6 LDGSTS.E.BYPASS.LTC128B.128 [R225+0x9100], [R12.64], !P4 ;  /* 0x091000000ce16fae */ /* 0x0007e2000e101d4c */
[----:B------:R-:W-:Y:S01]  /*10100*/  @P6 IADD3 R0, P0, R0, R250, RZ ;  /* 0x000000fa00006210 */ /* 0x000fe20007f1e0ff */
[----:B-----5:R-:W-:Y:S01]  /*10110*/  FMUL.FTZ R23, R29, c[0x0][0x320] ;  /* 0x0000c8001d177a20 */ /* 0x020fe20000410000 */
[----:B------:R-:W-:Y:S02]  /*10120*/  @P6 IADD3.X R3, R2, R251, RZ, P5, !PT ;  /* 0x000000fb02036210 */ /* 0x000fe40002ffe4ff */
[----:B------:R-:W-:Y:S01]  /*10130*/  @P6 LEA R8, P5, R4, c[0x0][0x1c8], 0x1 ;  /* 0x0000720004086a11 */ /* 0x000fe200078a08ff */
[----:B------:R3:W-:Y:S01]  /*10140*/  @P6 LDGSTS.E.BYPASS.LTC128B.128 [R225+0xb100], [R10.64], !P3 ;  /* 0x0b1000000ae16fae */ /* 0x0007e2000d901d4c */
[----:B------:R-:W3:Y:S01]  /*10150*/  MUFU.TANH R27, R27 ;  /* 0x0000001b001b7308 */ /* 0x000ee20000002400 */
[----:B------:R-:W-:Y:S01]  /*10160*/  @P6 IMAD.X R2, R2, 0x1, R247, P0 ;  /* 0x0000000102026824 */ /* 0x000fe200000e06f7 */
[----:B------:R-:W-:Y:S01]  /*10170*/  @P6 LEA.HI.X R9, R4, c[0x0][0x1cc], R3, 0x1, P5 ;  /* 0x0000730004096a11 */ /* 0x000fe200028f0c03 */
[----:B--2---:R-:W-:Y:S01]  /*10180*/  FMUL.FTZ R14, R34, c[0x0][0x320] ;  /* 0x0000c800220e7a20 */ /* 0x004fe20000410000 */
[C---:B------:R-:W-:Y:S01]  /*10190*/  @P6 LEA R6, P0, R0.reuse, c[0x0][0x1c8], 0x1 ;  /* 0x0000720000066a11 */ /* 0x040fe200078008ff */
[----:B----4-:R-:W-:Y:S01]  /*101a0*/  FMUL.FTZ R25, R31, c[0x0][0x320] ;  /* 0x0000c8001f197a20 */ /* 0x010fe20000410000 */
[----:B------:R-:W2:Y:S01]  /*101b0*/  SHFL.IDX PT, R3, R5, RZ, 0x1c1f ;  /* 0x001c1fff05037589 */ /* 0x000ea200000e0000 */
[----:B------:R-:W-:Y:S01]  /*101c0*/  IMAD.SHL.U32 R4, R223, 0x40, RZ ;  /* 0x00000040df047824 */ /* 0x000fe200078e00ff */
[----:B------:R-:W-:Y:S02]  /*101d0*/  @P6 LEA.HI.X R7, R0, c[0x0][0x1cc], R2, 0x1, P0 ;  /* 0x0000730000076a11 */ /* 0x000fe400000f0c02 */
[----:B------:R-:W4:Y:S01]  /*101e0*/  MUFU.TANH R24, R24 ;  /* 0x0000001800187308 */ /* 0x000f220000002400 */
[----:B------:R-:W-:Y:S01]  /*101f0*/  PLOP3.LUT P0, PT, PT, PT, UP1, 0x40, 0x0 ;  /* 0x000000000000781c */ /* 0x000fe20003f0e818 */
[----:B------:R2:W-:Y:S01]  /*10200*/  @P6 LDGSTS.E.BYPASS.LTC128B.128 [R225+0xd100], [R8.64], !P2 ;  /* 0x0d10000008e16fae */ /* 0x0005e2000d101d4c */
[----:B-1----:R-:W-:Y:S05]  /*10210*/  FMUL.FTZ R26, R30, c[0x0][0x320] ;  /* 0x0000c8001e1a7a20 */ /* 0x002fea0000410000 */
[----:B------:R1:W-:Y:S02]  /*10220*/  @P6 LDGSTS.E.BYPASS.LTC128B.128 [R225+0xf100], [R6.64], !P1 ;  /* 0x0f10000006e16fae */ /* 0x0003e4000c901d4c */
[----:B------:R-:W1:Y:S04]  /*10230*/  MUFU.TANH R23, R23 ;  /* 0x0000001700177308 */ /* 0x000e680000002400 */
[----:B------:R-:W0:Y:S06]  /*10240*/  LDGDEPBAR ;  /* 0x00000000000079af */ /* 0x000e2c0000000000 */
        /* <DEDUP_REMOVED lines=9> */
[C---:B-1----:R-:W-:Y:S02]  /*102e0*/  IADD3 R6, R0.reuse, UR6, RZ ;  /* 0x0000000600067c10 */ /* 0x042fe4000fffe0ff */
[----:B------:R-:W-:Y:S03]  /*102f0*/  IADD3 R7, R0, c[0x0][0x328], RZ ;  /* 0x0000ca0000077a10 */ /* 0x000fe60007ffe0ff */
[----:B--2---:R-:W-:Y:S01]  /*10300*/  IMAD.IADD R0, R6, 0x1, R3 ;  /* 0x0000000106007824 */ /* 0x004fe200078e0203 */
[----:B------:R-:W-:Y:S01]  /*10310*/  IADD3 R2, R7, R3, RZ ;  /* 0x0000000307027210 */ /* 0x000fe20007ffe0ff */
[----:B------:R-:W-:-:S05]  /*10320*/  @P0 BRA `(.L_x_1620) ;  /* 0x0000019000000947 */ /* 0x000fca0003800000 */
[----:B----4-:R-:W-:Y:S01]  /*10330*/  IADD3 R3, R3, c[0x0][0x1d0], RZ ;  /* 0x0000740003037a10 */ /* 0x010fe20007ffe0ff */
        /* <DEDUP_REMOVED lines=13> */
.L_x_1622:
[----:B------:R-:W-:Y:S04]  /*10410*/  MOV R8, c[0x0][0x32c] ;  /* 0x0000cb0000087a02 */ /* 0x000fe80000000f00 */
[----:B------:R-:W-:Y:S11]  /*10420*/  ISETP.NE.AND P0, PT, R8, 0x1, PT ;  /* 0x000000010800780c */ /* 0x000ff60003f05270 */
[----:B------:R-:W-:Y:S02]  /*10430*/  @!UPT UIADD3 URZ, URZ, URZ, URZ ;  /* 0x0000003f3f3ff290 */ /* 0x000fe4000fffe03f */
[----:B------:R-:W-:Y:S05]  /*10440*/  @P0 IMAD.HI.U32 R8, R3, c[0x0][0x330], RZ ;  /* 0x0000cc0003080a27 */ /* 0x000fea00078e00ff */
[----:B------:R-:W-:Y:S02]  /*10450*/  @P0 SHF.R.U32.HI R3, RZ, c[0x0][0x334], R8 ;  /* 0x0000cd00ff030a19 */ /* 0x000fe40000011608 */
.L_x_1623:
[----:B------:R-:W-:Y:S05]  /*10460*/  BSYNC B0 ;  /* 0x0000000000007941 */ /* 0x000fea0003800000 */
.L_x_1621:
[----:B------:R-:W-:Y:S04]  /*10470*/  IMAD R3, R3, c[0x0][0x32c], -R4 ;  /* 0x0000cb0003037a24 */ /* 0x000fe800078e0a04 */
[----:B------:R-:W-:Y:S05]  /*10480*/  IMAD.IADD R3, R3, 0x1, -R28 ;  /* 0x0000000103037824 */ /* 0x000fea00078e0a1c */
[----:B------:R-:W-:Y:S02]  /*10490*/  IADD3 R8, R3, c[0x0][0x32c], RZ ;  /* 0x0000cb0003087a10 */ /* 0x000fe40007ffe0ff */
[----:B------:R-:W-:Y:S02]  /*104a0*/  IMNMX R0, R0, R3, !PT ;  /* 0x0000000300007217 */ /* 0x000fe40007800200 */
[----:B------:R-:W-:Y:S02]  /*104b0*/  IMNMX R2, R2, R8, PT ;  /* 0x0000000802027217 */ /* 0x000fe40003800200 */
.L_x_1620:
[----:B----4-:R-:W-:Y:S01]  /*104c0*/  ISETP.GT.AND P0, PT, R223, -0x1, PT ;  /* 0xffffffffdf00780c */ /* 0x010fe20003f04270 */
        /* <DEDUP_REMOVED lines=67> */
.L_x_1626:
[----:B------:R-:W-:Y:S04]  /*10900*/  MOV R5, c[0x0][0x32c] ;  /* 0x0000cb0000057a02 */ /* 0x000fe80000000f00 */
[----:B------:R-:W-:Y:S11]  /*10910*/  ISETP.NE.AND P5, PT, R5, 0x1, PT ;  /* 0x000000010500780c */ /* 0x000ff60003fa5270 */
[----:B------:R-:W-:Y:S02]  /*10920*/  @!UPT UIADD3 URZ, URZ, URZ, URZ ;  /* 0x0000003f3f3ff290 */ /* 0x000fe4000fffe03f */
[----:B------:R-:W-:Y:S05]  /*10930*/  @P5 IMAD.HI.U32 R5, R3, c[0x0][0x330], RZ ;  /* 0x0000cc0003055a27 */ /* 0x000fea00078e00ff */
[----:B------:R-:W-:Y:S02]  /*10940*/  @P5 SHF.R.U32.HI R3, RZ, c[0x0][0x334], R5 ;  /* 0x0000cd00ff035a19 */ /* 0x000fe40000011605 */
.L_x_1627:
[----:B------:R-:W-:Y:S05]  /*10950*/  BSYNC B0 ;  /* 0x0000000000007941 */ /* 0x000fea0003800000 */
.L_x_1625:
[----:B------:R-:W-:Y:S04]  /*10960*/  IMAD R4, R3, c[0x0][0x32c], -R4 ;  /* 0x0000cb0003047a24 */ /* 0x000fe800078e0a04 */
[----:B------:R-:W-:Y:S05]  /*10970*/  IMAD.IADD R4, R4, 0x1, -R28 ;  /* 0x0000000104047824 */ /* 0x000fea00078e0a1c */
[----:B------:R-:W-:Y:S02]  /*10980*/  IADD3 R3, R4, c[0x0][0x32c], RZ ;  /* 0x0000cb0004037a10 */ /* 0x000fe40007ffe0ff */
[----:B------:R-:W-:Y:S02]  /*10990*/  IMNMX R0, R0, R4, !PT ;  /* 0x0000000400007217 */ /* 0x000fe40007800200 */
[----:B------:R-:W-:Y:S02]  /*109a0*/  IMNMX R2, R2, R3, PT ;  /* 0x0000000302027217 */ /* 0x000fe40003800200 */
.L_x_1624:
        /* <DEDUP_REMOVED lines=13> */
[----:B------:R-:W-:Y:S02]  /*10a80*/  ISETP.LT.OR P6, PT, R2, 0x2, P6 ;  /* 0x000000020200780c */ /* 0x000fe400037c1670 */
[----:B------:R-:W-:Y:S02]  /*10a90*/  FMNMX.FTZ R3, R176, R3, !PT ;  /* 0x00000003b0037209 */ /* 0x000fe40007810000 */
[----:B------:R-:W-:Y:S02]  /*10aa0*/  FSEL R6, R193, -INF , !P6 ;  /* 0xff800000c1067808 */ /* 0x000fe40007000000 */
[----:B------:R-:W-:Y:S02]  /*10ab0*/  ISETP.GT.AND P6, PT, R0, 0x9, P0 ;  /* 0x000000090000780c */ /* 0x000fe400007c4270 */
[----:B------:R-:W-:Y:S02]  /*10ac0*/  ISETP.LT.OR P5, PT, R2, 0x9, P5 ;  /* 0x000000090200780c */ /* 0x000fe40002fa1670 */
        /* <DEDUP_REMOVED lines=95> */
[C---:B--2---:R-:W-:Y:S01]  /*110c0*/  FMUL.FTZ R8, R2.reuse, R140 ;  /* 0x0000008c02087220 */ /* 0x044fe20000410000 */
[----:B------:R-:W-:Y:S01]  /*110d0*/  ISETP.GT.AND P0, PT, R223, R231, PT ;  /* 0x000000e7df00720c */ /* 0x000fe20003f04270 */
        /* <DEDUP_REMOVED lines=30> */
[C---:B------:R-:W-:Y:S01]  /*112c0*/  FMUL.FTZ R61, R2.reuse, R61 ;  /* 0x0000003d023d7220 */ /* 0x040fe20000410000 */
        /* <DEDUP_REMOVED lines=68> */
[C---:B------:R-:W-:Y:S01]  /*11710*/  FMUL.FTZ R59, R0.reuse, R59 ;  /* 0x0000003b003b7220 */ /* 0x040fe20000410000 */
        /* <DEDUP_REMOVED lines=14> */
[----:B------:R-:W-:Y:S02]  /*11800*/  FMUL.FTZ R74, R0, R74 ;  /* 0x0000004a004a7220 */ /* 0x000fe40000410000 */
        /* <DEDUP_REMOVED lines=114> */
[C---:B--2---:R-:W-:Y:S08]  /*11f30*/  HMMA.16816.F32.BF16 R36, R136.reuse, R140, R36 ;  /* 0x0000008c8824723c */ /* 0x044ff00000041824 */
[C---:B------:R-:W-:Y:S01]  /*11f40*/  HMMA.16816.F32.BF16 R40, R136.reuse, R142, R40 ;  /* 0x0000008e8828723c */ /* 0x040fe20000041828 */
[----:B------:R-:W2:Y:S07]  /*11f50*/  LDSM.16.MT88.4 R140, [R197+0x4900] ;  /* 0x00490000c58c783b */ /* 0x000eae0000004200 */
[C---:B-1----:R-:W-:Y:S04]  /*11f60*/  HMMA.16816.F32.BF16 R44, R136.reuse, R144, R44 ;  /* 0x00000090882c723c */ /* 0x042fe8000004182c */
[--C-:B----4-:R-:W-:Y:S04]  /*11f70*/  FFMA.FTZ R134, R183, c[0x0][0x2d0], -R172.reuse ;  /* 0x0000b400b7867a23 */ /* 0x110fe800000108ac */
[C---:B------:R-:W-:Y:S01]  /*11f80*/  HMMA.16816.F32.BF16 R48, R136.reuse, R146, R48 ;  /* 0x000000928830723c */ /* 0x040fe20000041830 */
[----:B------:R-:W1:Y:S01]  /*11f90*/  LDSM.16.MT88.4 R144, [R198+0x4900] ;  /* 0x00490000c690783b */ /* 0x000e620000004200 */
[----:B------:R4:W1:Y:S06]  /*11fa0*/  MUFU.EX2 R182, R134 ;  /* 0x0000008600b67308 */ /* 0x00086c0000000800 */
[C---:B-----5:R-:W-:Y:S08]  /*11fb0*/  HMMA.16816.F32.BF16 R52, R136.reuse, R148, R52 ;  /* 0x000000948834723c */ /* 0x060ff00000041834 */
[C---:B------:R-:W-:Y:S01]  /*11fc0*/  HMMA.16816.F32.BF16 R56, R136.reuse, R150, R56 ;  /* 0x000000968838723c */ /* 0x040fe20000041838 */
[----:B------:R-:W5:Y:S07]  /*11fd0*/  LDSM.16.MT88.4 R148, [R200+0x4900] ;  /* 0x00490000c894783b */ /* 0x000f6e0000004200 */
[C---:B---3--:R-:W-:Y:S04]  /*11fe0*/  HMMA.16816.F32.BF16 R60, R136.reuse, R152, R60 ;  /* 0x00000098883c723c */ /* 0x048fe8000004183c */
[--C-:B----4-:R-:W-:Y:S04]  /*11ff0*/  FFMA.FTZ R134, R178, c[0x0][0x2d0], -R133.reuse ;  /* 0x0000b400b2867a23 */ /* 0x110fe80000010885 */
        /* <DEDUP_REMOVED lines=32> */
[----:B------:R-:W-:Y:S01]  /*12200*/  HMMA.16816.F32.BF16 R128, R136, R154, R128 ;  /* 0x0000009a8880723c */ /* 0x000fe20000041880 */
[----:B------:R-:W3:Y:S01]  /*12210*/  LDSM.16.MT88.4 R152, [R199+0x1100] ;  /* 0x00110000c798783b */ /* 0x000ee20000004200 */
[----:B------:R4:W-:Y:S05]  /*12220*/  MUFU.EX2 R181, R134 ;  /* 0x0000008600b57308 */ /* 0x0009ea0000000800 */
[----:B------:R-:W-:Y:S02]  /*12230*/  F2FP.BF16.PACK_AB R136, R189, R232 ;  /* 0x000000e8bd88723e */ /* 0x000fe400000010ff */
[----:B------:R-:W-:Y:S03]  /*12240*/  F2FP.BF16.PACK_AB R138, R182, R187 ;  /* 0x000000bbb68a723e */ /* 0x000fe600000010ff */
[----:B------:R-:W-:Y:S02]  /*12250*/  F2FP.BF16.PACK_AB R137, R176, R177 ;  /* 0x000000b1b089723e */ /* 0x000fe400000010ff */
[----:B-1----:R-:W-:Y:S07]  /*12260*/  F2FP.BF16.PACK_AB R139, R174, R175 ;  /* 0x000000afae8b723e */ /* 0x002fee00000010ff */
[C---:B--2---:R-:W-:Y:S03]  /*12270*/  HMMA.16816.F32.BF16 R4, R136.reuse, R140, R4 ;  /* 0x0000008c8804723c */ /* 0x044fe60000041804 */
[--C-:B----4-:R-:W-:Y:S05]  /*12280*/  FFMA.FTZ R134, R195, c[0x0][0x2d0], -R172.reuse ;  /* 0x0000b400c3867a23 */ /* 0x110fea00000108ac */
[C---:B------:R-:W-:Y:S01]  /*12290*/  HMMA.16816.F32.BF16 R8, R136.reuse, R142, R8 ;  /* 0x0000008e8808723c */ /* 0x040fe20000041808 */
[----:B------:R-:W1:Y:S01]  /*122a0*/  LDSM.16.MT88.4 R140, [R197+0x3100] ;  /* 0x00310000c58c783b */ /* 0x000e620000004200 */
[----:B------:R-:W2:Y:S06]  /*122b0*/  MUFU.EX2 R180, R134 ;  /* 0x0000008600b47308 */ /* 0x000eac0000000800 */
[C---:B------:R-:W-:Y:S08]  /*122c0*/  HMMA.16816.F32.BF16 R12, R136.reuse, R144, R12 ;  /* 0x00000090880c723c */ /* 0x040ff0000004180c */
[C---:B------:R-:W-:Y:S01]  /*122d0*/  HMMA.16816.F32.BF16 R16, R136.reuse, R146, R16 ;  /* 0x000000928810723c */ /* 0x040fe20000041810 */
[----:B------:R-:W4:Y:S07]  /*122e0*/  LDSM.16.MT88.4 R144, [R198+0x3100] ;  /* 0x00310000c690783b */ /* 0x000f2e0000004200 */
[C---:B-----5:R-:W-:Y:S04]  /*122f0*/  HMMA.16816.F32.BF16 R20, R136.reuse, R148, R20 ;  /* 0x000000948814723c */ /* 0x060fe80000041814 */
[----:B--2---:R-:W-:Y:S01]  /*12300*/  F2FP.BF16.PACK_AB R168, R180, R181 ;  /* 0x000000b5b4a8723e */ /* 0x004fe200000010ff */
[--C-:B------:R-:W-:Y:S02]  /*12310*/  FFMA.FTZ R134, R224, c[0x0][0x2d0], -R172.reuse ;  /* 0x0000b400e0867a23 */ /* 0x100fe400000108ac */
[----:B------:R-:W-:Y:S01]  /*12320*/  FFMA.FTZ R172, R226, c[0x0][0x2d0], -R172 ;  /* 0x0000b400e2ac7a23 */ /* 0x000fe200000108ac */
[C---:B------:R-:W-:Y:S01]  /*12330*/  HMMA.16816.F32.BF16 R24, R136.reuse, R150, R24 ;  /* 0x000000968818723c */ /* 0x040fe20000041818 */
[----:B------:R-:W2:Y:S01]  /*12340*/  LDSM.16.MT88.4 R148, [R200+0x3100] ;  /* 0x00310000c894783b */ /* 0x000ea20000004200 */
[----:B------:R5:W-:Y:S06]  /*12350*/  MUFU.EX2 R179, R134 ;  /* 0x0000008600b37308 */ /* 0x000bec0000000800 */
[C---:B---3--:R-:W-:Y:S04]  /*12360*/  HMMA.16816.F32.BF16 R28, R136.reuse, R152, R28 ;  /* 0x00000098881c723c */ /* 0x048fe8000004181c */
[----:B------:R-:W3:Y:S04]  /*12370*/  MUFU.EX2 R178, R172 ;  /* 0x000000ac00b27308 */ /* 0x000ee80000000800 */
[C---:B------:R-:W-:Y:S01]  /*12380*/  HMMA.16816.F32.BF16 R32, R136.reuse, R154, R32 ;  /* 0x0000009a8820723c */ /* 0x040fe20000041820 */
[----:B------:R-:W2:Y:S07]  /*12390*/  LDSM.16.MT88.4 R152, [R199+0x3100] ;  /* 0x00310000c798783b */ /* 0x000eae0000004200 */
[C---:B-1----:R-:W-:Y:S04]  /*123a0*/  HMMA.16816.F32.BF16 R36, R136.reuse, R140, R36 ;  /* 0x0000008c8824723c */ /* 0x042fe80000041824 */
[--C-:B-----5:R-:W-:Y:S04]  /*123b0*/  FFMA.FTZ R134, R191, c[0x0][0x2d0], -R133.reuse ;  /* 0x0000b400bf867a23 */ /* 0x120fe80000010885 */
[C---:B------:R-:W-:Y:S01]  /*123c0*/  HMMA.16816.F32.BF16 R40, R136.reuse, R142, R40 ;  /* 0x0000008e8828723c */ /* 0x040fe20000041828 */
[----:B------:R-:W1:Y:S01]  /*123d0*/  LDSM.16.MT88.4 R140, [R197+0x5100] ;  /* 0x00510000c58c783b */ /* 0x000e620000004200 */
[----:B------:R5:W-:Y:S02]  /*123e0*/  MUFU.EX2 R173, R134 ;  /* 0x0000008600ad7308 */ /* 0x000be40000000800 */
[----:B---3--:R-:W-:Y:S04]  /*123f0*/  F2FP.BF16.PACK_AB R170, R178, R179 ;  /* 0x000000b3b2aa723e */ /* 0x008fe800000010ff */
[C---:B----4-:R-:W-:Y:S08]  /*12400*/  HMMA.16816.F32.BF16 R44, R136.reuse, R144, R44 ;  /* 0x00000090882c723c */ /* 0x050ff0000004182c */
[C---:B------:R-:W-:Y:S01]  /*12410*/  HMMA.16816.F32.BF16 R48, R136.reuse, R146, R48 ;  /* 0x000000928830723c */ /* 0x040fe20000041830 */
[----:B------:R-:W3:Y:S07]  /*12420*/  LDSM.16.MT88.4 R144, [R198+0x5100] ;  /* 0x00510000c690783b */ /* 0x000eee0000004200 */
[C---:B--2---:R-:W-:Y:S04]  /*12430*/  HMMA.16816.F32.BF16 R52, R136.reuse, R148, R52 ;  /* 0x000000948834723c */ /* 0x044fe80000041834 */
[--C-:B-----5:R-:W-:Y:S04]  /*12440*/  FFMA.FTZ R134, R192, c[0x0][0x2d0], -R133.reuse ;  /* 0x0000b400c0867a23 */ /* 0x120fe80000010885 */
[C---:B------:R-:W-:Y:S01]  /*12450*/  HMMA.16816.F32.BF16 R56, R136.reuse, R150, R56 ;  /* 0x000000968838723c */ /* 0x040fe20000041838 */
[----:B------:R-:W2:Y:S01]  /*12460*/  LDSM.16.MT88.4 R148, [R200+0x5100] ;  /* 0x00510000c894783b */ /* 0x000ea20000004200 */
[----:B------:R-:W4:Y:S06]  /*12470*/  MUFU.EX2 R172, R134 ;  /* 0x0000008600ac7308 */ /* 0x000f2c0000000800 */
[C---:B------:R-:W-:Y:S08]  /*12480*/  HMMA.16816.F32.BF16 R60, R136.reuse, R152, R60 ;  /* 0x00000098883c723c */ /* 0x040ff0000004183c */
[C---:B------:R-:W-:Y:S01]  /*12490*/  HMMA.16816.F32.BF16 R64, R136.reuse, R154, R64 ;  /* 0x0000009a8840723c */ /* 0x040fe20000041840 */
[----:B------:R-:W5:Y:S07]  /*124a0*/  LDSM.16.MT88.4 R152, [R199+0x5100] ;  /* 0x00510000c798783b */ /* 0x000f6e0000004200 */
[C---:B-1----:R-:W-:Y:S04]  /*124b0*/  HMMA.16816.F32.BF16 R68, R136.reuse, R140, R68 ;  /* 0x0000008c8844723c */ /* 0x042fe80000041844 */
[----:B----4-:R-:W-:Y:S01]  /*124c0*/  F2FP.BF16.PACK_AB R169, R172, R173 ;  /* 0x000000adaca9723e */ /* 0x010fe200000010ff */
[--C-:B------:R-:W-:Y:S02]  /*124d0*/  FFMA.FTZ R134, R193, c[0x0][0x2d0], -R133.reuse ;  /* 0x0000b400c1867a23 */ /* 0x100fe40000010885 */
[----:B------:R-:W-:Y:S01]  /*124e0*/  FFMA.FTZ R133, R135, c[0x0][0x2d0], -R133 ;  /* 0x0000b40087857a23 */ /* 0x000fe20000010885 */
[C---:B------:R-:W-:Y:S01]  /*124f0*/  HMMA.16816.F32.BF16 R72, R136.reuse, R142, R72 ;  /* 0x0000008e8848723c */ /* 0x040fe20000041848 */
[----:B------:R-:W1:Y:S02]  /*12500*/  LDSM.16.MT88.4 R140, [R197+0x7100] ;  /* 0x00710000c58c783b */ /* 0x000e640000004200 */
[----:B------:R-:W-:Y:S05]  /*12510*/  MUFU.EX2 R134, R134 ;  /* 0x0000008600867308 */ /* 0x000fea0000000800 */
[C---:B---3--:R-:W-:Y:S05]  /*12520*/  HMMA.16816.F32.BF16 R76, R136.reuse, R144, R76 ;  /* 0x00000090884c723c */ /* 0x048fea000004184c */
[----:B------:R-:W3:Y:S03]  /*12530*/  MUFU.EX2 R133, R133 ;  /* 0x0000008500857308 */ /* 0x000ee60000000800 */
[C---:B------:R-:W-:Y:S01]  /*12540*/  HMMA.16816.F32.BF16 R80, R136.reuse, R146, R80 ;  /* 0x000000928850723c */ /* 0x040fe20000041850 */
[----:B------:R-:W4:Y:S07]  /*12550*/  LDSM.16.MT88.4 R144, [R198+0x7100] ;  /* 0x00710000c690783b */ /* 0x000f2e0000004200 */
[C---:B--2---:R-:W-:Y:S08]  /*12560*/  HMMA.16816.F32.BF16 R84, R136.reuse, R148, R84 ;  /* 0x000000948854723c */ /* 0x044ff00000041854 */
[C---:B------:R-:W-:Y:S01]  /*12570*/  HMMA.16816.F32.BF16 R88, R136.reuse, R150, R88 ;  /* 0x000000968858723c */ /* 0x040fe20000041858 */
[----:B------:R-:W2:Y:S03]  /*12580*/  LDSM.16.MT88.4 R148, [R200+0x7100] ;  /* 0x00710000c894783b */ /* 0x000ea60000004200 */
[----:B---3--:R-:W-:Y:S04]  /*12590*/  F2FP.BF16.PACK_AB R171, R133, R134 ;  /* 0x0000008685ab723e */ /* 0x008fe800000010ff */
[C---:B-----5:R-:W-:Y:S08]  /*125a0*/  HMMA.16816.F32.BF16 R92, R136.reuse, R152, R92 ;  /* 0x00000098885c723c */ /* 0x060ff0000004185c */
[C---:B------:R-:W-:Y:S01]  /*125b0*/  HMMA.16816.F32.BF16 R96, R136.reuse, R154, R96 ;  /* 0x0000009a8860723c */ /* 0x040fe20000041860 */
[----:B------:R-:W3:Y:S07]  /*125c0*/  LDSM.16.MT88.4 R152, [R199+0x7100] ;  /* 0x00710000c798783b */ /* 0x000eee0000004200 */
[C---:B-1----:R-:W-:Y:S08]  /*125d0*/  HMMA.16816.F32.BF16 R100, R136.reuse, R140, R100 ;  /* 0x0000008c8864723c */ /* 0x042ff00000041864 */
[C---:B------:R-:W-:Y:S01]  /*125e0*/  HMMA.16816.F32.BF16 R104, R136.reuse, R142, R104 ;  /* 0x0000008e8868723c */ /* 0x040fe20000041868 */
[----:B------:R-:W1:Y:S07]  /*125f0*/  LDSM.16.MT88.4 R140, [R197+0x1900] ;  /* 0x00190000c58c783b */ /* 0x000e6e0000004200 */
[C---:B----4-:R-:W-:Y:S08]  /*12600*/  HMMA.16816.F32.BF16 R108, R136.reuse, R144, R108 ;  /* 0x00000090886c723c */ /* 0x050ff0000004186c */
[C---:B------:R-:W-:Y:S08]  /*12610*/  HMMA.16816.F32.BF16 R112, R136.reuse, R146, R112 ;  /* 0x000000928870723c */ /* 0x040ff00000041870 */
[C---:B--2---:R-:W-:Y:S08]  /*12620*/  HMMA.16816.F32.BF16 R116, R136.reuse, R148, R116 ;  /* 0x000000948874723c */ /* 0x044ff00000041874 */
[C---:B------:R-:W-:Y:S08]  /*12630*/  HMMA.16816.F32.BF16 R120, R136.reuse, R150, R120 ;  /* 0x000000968878723c */ /* 0x040ff00000041878 */
[C---:B---3--:R-:W-:Y:S08]  /*12640*/  HMMA.16816.F32.BF16 R124, R136.reuse, R152, R124 ;  /* 0x00000098887c723c */ /* 0x048ff0000004187c */
[----:B------:R-:W-:Y:S08]  /*12650*/  HMMA.16816.F32.BF16 R128, R136, R154, R128 ;  /* 0x0000009a8880723c */ /* 0x000ff00000041880 */
[C---:B-1----:R-:W-:Y:S01]  /*12660*/  HMMA.16816.F32.BF16 R136, R168.reuse, R140, R4 ;  /* 0x0000008ca888723c */ /* 0x042fe20000041804 */
[----:B------:R-:W1:Y:S07]  /*12670*/  LDSM.16.MT88.4 R4, [R197+0x3900] ;  /* 0x00390000c504783b */ /* 0x000e6e0000004200 */
[C---:B------:R-:W-:Y:S01]  /*12680*/  HMMA.16816.F32.BF16 R140, R168.reuse, R142, R8 ;  /* 0x0000008ea88c723c */ /* 0x040fe20000041808 */
[----:B------:R-:W2:Y:S07]  /*12690*/  LDSM.16.MT88.4 R8, [R198+0x3900] ;  /* 0x00390000c608783b */ /* 0x000eae0000004200 */
[C---:B------:R-:W-:Y:S01]  /*126a0*/  HMMA.16816.F32.BF16 R144, R168.reuse, R156, R12 ;  /* 0x0000009ca890723c */ /* 0x040fe2000004180c */
        /* <DEDUP_REMOVED lines=29> */
[----:B------:R-:W-:Y:S01]  /*12880*/  FFMA.FTZ R16, R2, R248, R243 ;  /* 0x000000f802107223 */ /* 0x000fe200000100f3 */
[C---:B------:R-:W-:Y:S04]  /*12890*/  HMMA.16816.F32.BF16 R96, R168.reuse, R18, R96 ;  /* 0x00000012a860723c */ /* 0x040fe80000041860 */
[----:B------:R-:W-:Y:S02]  /*128a0*/  FFMA.FTZ R2, R0, R249, R230 ;  /* 0x000000f900027223 */ /* 0x000fe400000100e6 */
[----:B------:R-:W-:Y:S02]  /*128b0*/  FADD.FTZ R0, R246, R16 ;  /* 0x00000010f6007221 */ /* 0x000fe40000010000 */
[C---:B-1----:R-:W-:Y:S04]  /*128c0*/  HMMA.16816.F32.BF16 R100, R168.reuse, R4, R100 ;  /* 0x00000004a864723c */ /* 0x042fe80000041864 */
[----:B------:R-:W-:Y:S02]  /*128d0*/  FADD.FTZ R2, R229, R2 ;  /* 0x00000002e5027221 */ /* 0x000fe40000010000 */
[----:B------:R-:W-:Y:S02]  /*128e0*/  FADD.FTZ R0, R245, R0 ;  /* 0x00000000f5007221 */ /* 0x000fe40000010000 */
[C---:B------:R-:W-:Y:S01]  /*128f0*/  HMMA.16816.F32.BF16 R104, R168.reuse, R6, R104 ;  /* 0x00000006a868723c */ /* 0x040fe20000041868 */
[----:B------:R-:W1:Y:S03]  /*12900*/  LDSM.16.MT88.4 R4, [R199+0x7900] ;  /* 0x00790000c704783b */ /* 0x000e660000004200 */
[----:B------:R-:W-:Y:S02]  /*12910*/  FADD.FTZ R2, R228, R2 ;  /* 0x00000002e4027221 */ /* 0x000fe40000010000 */
[----:B------:R-:W-:Y:S02]  /*12920*/  FADD.FTZ R0, R244, R0 ;  /* 0x00000000f4007221 */ /* 0x000fe40000010000 */
[----:B------:R-:W-:Y:S01]  /*12930*/  FADD.FTZ R2, R227, R2 ;  /* 0x00000002e3027221 */ /* 0x000fe20000010000 */
[C---:B--2---:R-:W-:Y:S03]  /*12940*/  HMMA.16816.F32.BF16 R108, R168.reuse, R8, R108 ;  /* 0x00000008a86c723c */ /* 0x044fe6000004186c */
[----:B------:R-:W-:Y:S02]  /*12950*/  FADD.FTZ R0, R242, R0 ;  /* 0x00000000f2007221 */ /* 0x000fe40000010000 */
[----:B------:R-:W-:Y:S02]  /*12960*/  FADD.FTZ R2, R190, R2 ;  /* 0x00000002be027221 */ /* 0x000fe40000010000 */
[----:B------:R-:W-:Y:S01]  /*12970*/  FADD.FTZ R0, R241, R0 ;  /* 0x00000000f1007221 */ /* 0x000fe20000010000 */
[C---:B------:R-:W-:Y:S04]  /*12980*/  HMMA.16816.F32.BF16 R112, R168.reuse, R10, R112 ;  /* 0x0000000aa870723c */ /* 0x040fe80000041870 */
[----:B------:R-:W-:Y:S02]  /*12990*/  FADD.FTZ R2, R188, R2 ;  /* 0x00000002bc027221 */ /* 0x000fe40000010000 */
[----:B------:R-:W-:Y:S02]  /*129a0*/  FADD.FTZ R0, R240, R0 ;  /* 0x00000000f0007221 */ /* 0x000fe40000010000 */
[----:B------:R-:W-:Y:S01]  /*129b0*/  FADD.FTZ R2, R186, R2 ;  /* 0x00000002ba027221 */ /* 0x000fe20000010000 */
[C---:B---3--:R-:W-:Y:S03]  /*129c0*/  HMMA.16816.F32.BF16 R116, R168.reuse, R12, R116 ;  /* 0x0000000ca874723c */ /* 0x048fe60000041874 */
        /* <DEDUP_REMOVED lines=8> */
[----:B------:R-:W-:Y:S02]  /*12a50*/  FADD.FTZ R0, R187, R0 ;  /* 0x00000000bb007221 */ /* 0x000fe40000010000 */
[----:B------:R-:W-:Y:S02]  /*12a60*/  FADD.FTZ R2, R175, R2 ;  /* 0x00000002af027221 */ /* 0x000fe40000010000 */
        /* <DEDUP_REMOVED lines=16> */
.L_x_1619:
[----:B------:R-:W2:Y:S01]  /*12b70*/  SHFL.BFLY PT, R6, R248, 0x2, 0x1f ;  /* 0x0c401f00f8067f89 */ /* 0x000ea200000e0000 */
[----:B------:R-:W-:-:S02]  /*12b80*/  MOV R17, 0xff800000 ;  /* 0xff80000000117802 */ /* 0x000fc40000000f00 */
[----:B------:R-:W-:Y:S01]  /*12b90*/  MOV R18, 0xff800000 ;  /* 0xff80000000127802 */ /* 0x000fe20000000f00 */
[----:B------:R-:W3:Y:S01]  /*12ba0*/  SHFL.BFLY PT, R7, R249, 0x2, 0x1f ;  /* 0x0c401f00f9077f89 */ /* 0x000ee200000e0000 */
[----:B------:R-:W-:Y:S01]  /*12bb0*/  PLOP3.LUT P2, PT, PT, PT, PT, 0x8, 0x0 ;  /* 0x000000000000781c */ /* 0x000fe20003f4e170 */
[----:B--2---:R-:W-:Y:S02]  /*12bc0*/  FADD.FTZ R6, R6, R248 ;  /* 0x000000f806067221 */ /* 0x004fe40000010000 */
[----:B---3--:R-:W-:-:S03]  /*12bd0*/  FADD.FTZ R7, R7, R249 ;  /* 0x000000f907077221 */ /* 0x008fc60000010000 */
[----:B------:R-:W2:Y:S04]  /*12be0*/  SHFL.BFLY PT, R2, R6, 0x1, 0x1f ;  /* 0x0c201f0006027f89 */ /* 0x000ea800000e0000 */
[----:B------:R-:W3:Y:S01]  /*12bf0*/  SHFL.BFLY PT, R0, R7, 0x1, 0x1f ;  /* 0x0c201f0007007f89 */ /* 0x000ee200000e0000 */
[----:B--2---:R-:W-:Y:S01]  /*12c00*/  FADD.FTZ R6, R6, R2 ;  /* 0x0000000206067221 */ /* 0x004fe20000010000 */
[----:B------:R-:W-:Y:S01]  /*12c10*/  MOV R2, RZ ;  /* 0x000000ff00027202 */ /* 0x000fe20000000f00 */
[----:B---3--:R-:W-:-:S03]  /*12c20*/  FADD.FTZ R7, R0, R7 ;  /* 0x0000000700077221 */ /* 0x008fc60000010000 */
[----:B------:R-:W-:Y:S02]  /*12c30*/  FSETP.NE.FTZ.AND P1, PT, R6, RZ, PT ;  /* 0x000000ff0600720b */ /* 0x000fe40003f35000 */
[----:B------:R-:W-:Y:S02]  /*12c40*/  MOV R0, RZ ;  /* 0x000000ff00007202 */ /* 0x000fe40000000f00 */
[----:B------:R-:W-:-:S09]  /*12c50*/  FSETP.NE.FTZ.AND P0, PT, R7, RZ, PT ;  /* 0x000000ff0700720b */ /* 0x000fd20003f15000 */
[----:B------:R-:W2:Y:S01]  /*12c60*/  @P1 MUFU.RCP R2, R6 ;  /* 0x0000000600021308 */ /* 0x000ea20000001000 */
[----:B-1----:R-:W-:-:S05]  /*12c70*/  @P1 MOV R4, 0x3f317218 ;  /* 0x3f31721800041802 */ /* 0x002fca0000000f00 */
[----:B------:R-:W-:Y:S02]  /*12c80*/  @P1 FMUL.FTZ R5, R4, c[0x0][0x2d0] ;  /* 0x0000b40004051a20 */ /* 0x000fe40000410000 */
[----:B------:R-:W-:Y:S08]  /*12c90*/  @P0 MUFU.RCP R0, R7 ;  /* 0x0000000700000308 */ /* 0x000ff00000001000 */
[----:B------:R-:W1:Y:S01]  /*12ca0*/  @P1 MUFU.LG2 R6, R6 ;  /* 0x0000000600061308 */ /* 0x000e620000000c00 */
[----:B--2---:R-:W-:-:S02]  /*12cb0*/  FMUL.FTZ R136, R2, R136 ;  /* 0x0000008802887220 */ /* 0x004fc40000410000 */
[C---:B------:R-:W-:Y:S02]  /*12cc0*/  FMUL.FTZ R137, R2.reuse, R137 ;  /* 0x0000008902897220 */ /* 0x040fe40000410000 */
[C---:B------:R-:W-:Y:S02]  /*12cd0*/  FMUL.FTZ R140, R2.reuse, R140 ;  /* 0x0000008c028c7220 */ /* 0x040fe40000410000 */
[C---:B------:R-:W-:Y:S01]  /*12ce0*/  FMUL.FTZ R141, R2.reuse, R141 ;  /* 0x0000008d028d7220 */ /* 0x040fe20000410000 */
[----:B------:R-:W2:Y:S01]  /*12cf0*/  @P0 MUFU.LG2 R7, R7 ;  /* 0x0000000700070308 */ /* 0x000ea20000000c00 */
        /* <DEDUP_REMOVED lines=61> */
[----:B-1----:R-:W-:Y:S02]  /*130d0*/  @P1 FMUL.FTZ R6, R6, 0.69314718246459960938 ;  /* 0x3f31721806061820 */ /* 0x002fe40000410000 */
[----:B--2---:R-:W-:Y:S02]  /*130e0*/  @P0 FMUL.FTZ R4, R7, 0.69314718246459960938 ;  /* 0x3f31721807040820 */ /* 0x004fe40000410000 */
        /* <DEDUP_REMOVED lines=67> */
.L_x_1586:
        /* <DEDUP_REMOVED lines=310> */
.L_x_1631:
[----:B------:R-:W-:Y:S05]  /*14880*/  BSYNC B0 ;  /* 0x0000000000007941 */ /* 0x000fea0003800000 */
.L_x_1630:
        /* <DEDUP_REMOVED lines=72> */
[----:B-----5:R-:W-:Y:S02]  /*14d10*/  @!P6 LEA.HI R4, R15, R15, RZ, 0x1 ;  /* 0x0000000f0f04e211 */ /* 0x020fe400078f08ff */
        /* <DEDUP_REMOVED lines=13> */
[----:B--2---:R-:W-:Y:S02]  /*14df0*/  @!P2 LEA.HI R7, R10, R10, RZ, 0x1 ;  /* 0x0000000a0a07a211 */ /* 0x004fe400078f08ff */
[----:B------:R-:W-:-:S02]  /*14e00*/  @!P1 LEA.HI R6, R11, R11, RZ, 0x1 ;  /* 0x0000000b0b069211 */ /* 0x000fc400078f08ff */
[----:B---3--:R-:W-:Y:S02]  /*14e10*/  @!P4 LEA.HI R4, R8, R8, RZ, 0x1 ;  /* 0x000000080804c211 */ /* 0x008fe400078f08ff */
        /* <DEDUP_REMOVED lines=39> */
[----:B--2---:R-:W-:-:S02]  /*15090*/  @!P2 LEA.HI R7, R10, R10, RZ, 0x1 ;  /* 0x0000000a0a07a211 */ /* 0x004fc400078f08ff */
[----:B------:R-:W-:Y:S02]  /*150a0*/  @!P1 LEA.HI R6, R11, R11, RZ, 0x1 ;  /* 0x0000000b0b069211 */ /* 0x000fe400078f08ff */
[----:B---3--:R-:W-:Y:S02]  /*150b0*/  @!P4 LEA.HI R4, R8, R8, RZ, 0x1 ;  /* 0x000000080804c211 */ /* 0x008fe400078f08ff */
        /* <DEDUP_REMOVED lines=36> */
[----:B--2---:R-:W-:-:S04]  /*15300*/  @!P2 LEA.HI R7, R10, R10, RZ, 0x1 ;  /* 0x0000000a0a07a211 */ /* 0x004fc800078f08ff */
        /* <DEDUP_REMOVED lines=26> */
.L_x_1629:
        /* <DEDUP_REMOVED lines=50> */
.L_x_1632:
        /* <DEDUP_REMOVED lines=11> */
.L_x_5214:


//--------------------- .text._ZN7cutlass13device_kernelIN5flash19enable_sm80_to_sm89INS1_16FlashAttnFwdSm80INS1_25CollectiveMainloopFwdSm80ILi8ELi1ELb0EN4cute5tupleIJNS5_1CILi128EEENS7_ILi64EEENS7_ILi256EEEEEELi256ENS_10bfloat16_tEfNS_4arch4Sm80ELb0ELb1ELb1ELb1ELb0ELb0ELb1ELb1EEENS1_21CollectiveEpilogueFwdINS6_IJS8_SA_S9_EEENS6_IJNS7_ILi1EEESI_SI_EEESC_SE_Li256ELb1ELb1ELb1ELb0EEENS1_36VarlenDynamicPersistentTileSchedulerILi128ELi64ELi256ELi256ELb1ELb1ELb0ELb1ELb0ELb1EEEEEEEEEvNT_6ParamsE --------------------------
	.section	.text._ZN7cutlass13device_kernelIN5flash19enable_sm80_to_sm89INS1_16FlashAttnFwdSm80INS1_25CollectiveMainloopFwdSm80ILi8ELi1ELb0EN4cute5tupleIJNS5_1CILi128EEENS7_ILi64EEENS7_ILi256EEEEEELi256ENS_10bfloat16_tEfNS_4arch4Sm80ELb0ELb1ELb1ELb1ELb0ELb0ELb1ELb1EEENS1_21CollectiveEpilogueFwdINS6_IJS8_SA_S9_EEENS6_IJNS7_ILi1EEESI_SI_EEESC_SE_Li256ELb1ELb1ELb1ELb0EEENS1_36VarlenDynamicPersistentTileSchedulerILi128ELi64ELi256ELi256ELb1ELb1ELb0ELb1ELb0ELb1EEEEEEEEEvNT_6ParamsE,"ax",@progbits
	.sectioninfo	@"SHI_REGISTERS=255"
	.align	128
.text._ZN7cutlass13device_kernelIN5flash19enable_sm80_to_sm89INS1_16FlashAttnFwdSm80INS1_25CollectiveMainloopFwdSm80ILi8ELi1ELb0EN4cute5tupleIJNS5_1CILi128EEENS7_ILi64EEENS7_ILi256EEEEEELi256ENS_10bfloat16_tEfNS_4arch4Sm80ELb0ELb1ELb1ELb1ELb0ELb0ELb1ELb1EEENS1_21CollectiveEpilogueFwdINS6_IJS8_SA_S9_EEENS6_IJNS7_ILi1EEESI_SI_EEESC_SE_Li256ELb1ELb1ELb1ELb0EEENS1_36VarlenDynamicPersistentTileSchedulerILi128ELi64ELi256ELi256ELb1ELb1ELb0ELb1ELb0ELb1EEEEEEEEEvNT_6ParamsE:
        .type           _ZN7cutlass13device_kernelIN5flash19enable_sm80_to_sm89INS1_16FlashAttnFwdSm80INS1_25CollectiveMainloopFwdSm80ILi8ELi1ELb0EN4cute5tupleIJNS5_1CILi128EEENS7_ILi64EEENS7_ILi256EEEEEELi256ENS_10bfloat16_tEfNS_4arch4Sm80ELb0ELb1ELb1ELb1ELb0ELb0ELb1ELb1EEENS1_21CollectiveEpilogueFwdINS6_IJS8_SA_S9_EEENS6_IJNS7_ILi1EEESI_SI_EEESC_SE_Li256ELb1ELb1ELb1ELb0EEENS1_36VarlenDynamicPersistentTileSchedulerILi128ELi64ELi256ELi256ELb1ELb1ELb0ELb1ELb0ELb1EEEEEEEEEvNT_6ParamsE,@function
        .size           _ZN7cutlass13device_kernelIN5flash19enable_sm80_to_sm89INS1_16FlashAttnFwdSm80INS1_25CollectiveMainloopFwdSm80ILi8ELi1ELb0EN4cute5tupleIJNS5_1CILi128EEENS7_ILi64EEENS7_ILi256EEEEEELi256ENS_10bfloat16_tEfNS_4arch4Sm80ELb0ELb1ELb1ELb1ELb0ELb0ELb1ELb1EEENS1_21CollectiveEpilogueFwdINS6_IJS8_SA_S9_EEENS6_IJNS7_ILi1EEESI_SI_EEESC_SE_Li256ELb1ELb1ELb1ELb0EEENS1_36VarlenDynamicPersistentTileSchedulerILi128ELi64ELi256ELi256ELb1ELb1ELb0ELb1ELb0ELb1EEEEEEEEEvNT_6ParamsE,(.L_x_5215 - _ZN7cutlass13device_kernelIN5flash19enable_sm80_to_sm89INS1_16FlashAttnFwdSm80INS1_25CollectiveMainloopFwdSm80ILi8ELi1ELb0EN4cute5tupleIJNS5_1CILi128EEENS7_ILi64EEENS7_ILi256EEEEEELi256ENS_10bfloat16_tEfNS_4arch4Sm80ELb0ELb1ELb1ELb1ELb0ELb0ELb1ELb1EEENS1_21CollectiveEpilogueFwdINS6_IJS8_SA_S9_EEENS6_IJNS7_ILi1EEESI_SI_EEESC_SE_Li256ELb1ELb1ELb1ELb0EEENS1_36VarlenDynamicPersistentTileSchedulerILi128ELi64ELi256ELi256ELb1ELb1ELb0ELb1ELb0ELb1EEEEEEEEEvNT_6ParamsE)
        .other          _ZN7cutlass13device_kernelIN5flash19enable_sm80_to_sm89INS1_16FlashAttnFwdSm80INS1_25CollectiveMainloopFwdSm80ILi8ELi1ELb0EN4cute5tupleIJNS5_1CILi128EEENS7_ILi64EEENS7_ILi256EEEEEELi256ENS_10bfloat16_tEfNS_4arch4Sm80ELb0ELb1ELb1ELb1ELb0ELb0ELb1ELb1EEENS1_21CollectiveEpilogueFwdINS6_IJS8_SA_S9_EEENS6_IJNS7_ILi1EEESI_SI_EEESC_SE_Li256ELb1ELb1ELb1ELb0EEENS1_36VarlenDynamicPersistentTileSchedulerILi128ELi64ELi256ELi256ELb1ELb1ELb0ELb1ELb0ELb1EEEEEEEEEvNT_6ParamsE,@"STO_CUDA_ENTRY STV_DEFAULT"
_ZN7cutlass13device_kernelIN5flash19enable_sm80_to_sm89INS1_16FlashAttnFwdSm80INS1_25CollectiveMainloopFwdSm80ILi8ELi1ELb0EN4cute5tupleIJNS5_1CILi128EEENS7_ILi64EEENS7_ILi256EEEEEELi256ENS_10bfloat16_tEfNS_4arch4Sm80ELb0ELb1ELb1ELb1ELb0ELb0ELb1ELb1EEENS1_21CollectiveEpilogueFwdINS6_IJS8_SA_S9_EEENS6_IJNS7_ILi1EEESI_SI_EEESC_SE_Li256ELb1ELb1ELb1ELb0EEENS1_36VarlenDynamicPersistentTileSchedulerILi128ELi64ELi256ELi256ELb1ELb1ELb0ELb1ELb0ELb1EEEEEEEEEvNT_6ParamsE:
[----:B------:R-:W-:-:S03]  /*0000*/  MOV R1, c[0x0][0x28] ;  /* 0x00000a0000017a02 */ /* 0x000fc60000000f00 */
[----:B------:R-:W1:Y:S01]  /*0010*/  S2R R2, SR_TID.X ;  /* 0x0000000000027919 */ /* 0x000e620000002100 */
[----:B------:R-:W-:Y:S01]  /*0020*/  IADD3 R1, R1, -0xb0, RZ ;  /* 0xffffff5001017810 */ /* 0x000fe20007ffe0ff */
[----:B------:R-:W-:Y:S01]  /*0030*/  ULDC.64 UR6, c[0x0][0x118] ;  /* 0x0000460000067ab9 */ /* 0x000fe20000000a00 */
[----:B-1----:R-:W-:-:S06]  /*0040*/  SHF.R.U32.HI R0, RZ, 0x5, R2 ;  /* 0x00000005ff007819 */ /* 0x002fcc0000011602 */
[----:B------:R-:W1:Y:S02]  /*0050*/  SHFL.IDX PT, R0, R0, RZ, 0x1f ;  /* 0x00001fff00007589 */ /* 0x000e6400000e0000 */
[----:B-1----:R-:W1:Y:S02]  /*0060*/  R2UR UR5, R0 ;  /* 0x00000000000573c2 */ /* 0x002e6400000e0000 */
[----:B-1----:R-:W-:-:S13]  /*0070*/  ISETP.NE.AND P0, PT, RZ, UR5, PT ;  /* 0x00000005ff007c0c */ /* 0x002fda000bf05270 */
        /* <DEDUP_REMOVED lines=46> */
.L_x_1638:
        /* <DEDUP_REMOVED lines=16> */
.L_x_1777:
        /* <DEDUP_REMOVED lines=16> */
.L_x_1778:
[----:B--2---:R-:W-:-:S05]  /*0560*/  IMAD R0, R0, c[0x0][0x538], RZ ;  /* 0x00014e0000007a24 */ /* 0x004fca00078e02ff */
[----:B------:R-:W-:-:S04]  /*0570*/  IADD3 R7, R0, R7, RZ ;  /* 0x0000000700077210 */ /* 0x000fc80007ffe0ff */
[----:B------:R-:W-:-:S13]  /*0580*/  ISETP.GT.AND P0, PT, R7, UR4, PT ;  /* 0x0000000407007c0c */ /* 0x000fda000bf04270 */
[----:B-1----:R-:W-:Y:S05]  /*0590*/  @!P0 BRA `(.L_x_1638) ;  /* 0xfffffdc000008947 */ /* 0x002fea000383ffff */
.L_x_1634:
[----:B------:R-:W-:-:S05]  /*05a0*/  IADD3 R11, -R0, R7, RZ ;  /* 0x00000007000b7210 */ /* 0x000fca0007ffe1ff */
[----:B------:R-:W-:-:S05]  /*05b0*/  IMAD R0, R4, c[0x0][0x538], R11 ;  /* 0x00014e0004007a24 */ /* 0x000fca00078e020b */
[----:B------:R-:W-:Y:S01]  /*05c0*/  ISETP.GT.AND P0, PT, R0, UR4, PT ;  /* 0x0000000400007c0c */ /* 0x000fe2000bf04270 */
[----:B------:R-:W-:-:S12]  /*05d0*/  BRA.DIV ~URZ, `(.L_x_1639) ;  /* 0x000194a27f007947 */ /* 0x000fd8000b800000 */
[----:B------:R-:W-:-:S04]  /*05e0*/  VOTE.ANY R10, PT, !P0 ;  /* 0x00000000000a7806 */ /* 0x000fc800040e0100 */
.L_x_1779:
[----:B------:R-:W1:Y:S02]  /*05f0*/  POPC R7, R10 ;  /* 0x0000000a00077309 */ /* 0x000e640000000000 */
[----:B-1----:R-:W-:-:S05]  /*0600*/  IADD3 R0, R7, R6, RZ ;  /* 0x0000000607007210 */ /* 0x002fca0007ffe0ff */
[----:B------:R1:W-:Y:S01]  /*0610*/  STL [R1+0x34], R0 ;  /* 0x0000340001007387 */ /* 0x0003e20000100800 */
[----:B------:R-:W-:Y:S05]  /*0620*/  BRA.DIV ~URZ, `(.L_x_1640) ;  /* 0x000194a27f007947 */ /* 0x000fea000b800000 */
[----:B------:R2:W3:Y:S01]  /*0630*/  SHFL.IDX PT, R12, R9, R7, 0x1f ;  /* 0x00001f07090c7589 */ /* 0x0004e200000e0000 */
[----:B------:R-:W-:-:S03]  /*0640*/  MOV R6, RZ ;  /* 0x000000ff00067202 */ /* 0x000fc60000000f00 */
[----:B------:R2:W4:Y:S04]  /*0650*/  SHFL.IDX PT, R9, R8, R7, 0x1f ;  /* 0x00001f0708097589 */ /* 0x00052800000e0000 */
.L_x_1780:
[----:B------:R-:W-:Y:S01]  /*0660*/  ISETP.NE.AND P0, PT, R10, RZ, PT ;  /* 0x000000ff0a00720c */ /* 0x000fe20003f05270 */
[----:B------:R-:W-:-:S12]  /*0670*/  BSSY B0, `(.L_x_1641) ;  /* 0x0000005000007945 */ /* 0x000fd80003800000 */
[----:B------:R-:W-:Y:S05]  /*0680*/  @!P0 BRA `(.L_x_1642) ;  /* 0x0000003000008947 */ /* 0x000fea0003800000 */
[----:B------:R-:W-:Y:S01]  /*0690*/  IADD3 R3, R7, -0x1, RZ ;  /* 0xffffffff07037810 */ /* 0x000fe20007ffe0ff */
[----:B------:R-:W-:Y:S05]  /*06a0*/  BRA.DIV ~URZ, `(.L_x_1643) ;  /* 0x000195027f007947 */ /* 0x000fea000b800000 */
[----:B------:R1:W2:Y:S02]  /*06b0*/  SHFL.IDX PT, R6, R4, R3, 0x1f ;  /* 0x00001f0304067589 */ /* 0x0002a400000e0000 */
.L_x_1642:
[----:B------:R-:W-:Y:S05]  /*06c0*/  BSYNC B0 ;  /* 0x0000000000007941 */ /* 0x000fea0003800000 */
.L_x_1641:
        /* <DEDUP_REMOVED lines=69> */
.L_x_1645:
        /* <DEDUP_REMOVED lines=70> */
.L_x_1646:
[----:B------:R-:W-:Y:S05]  /*0f80*/  BSYNC B0 ;  /* 0x0000000000007941 */ /* 0x000fea0003800000 */
.L_x_1644:
[----:B------:R-:W-:-:S04]  /*0f90*/  LOP3.LUT R0, RZ, R0, RZ, 0x33, !PT ;  /* 0x00000000ff007212 */ /* 0x000fc800078e33ff */
[----:B------:R-:W-:-:S05]  /*0fa0*/  IADD3 R0, R0, R12, RZ ;  /* 0x0000000c00007210 */ /* 0x000fca0007ffe0ff */
[----:B------:R2:W-:Y:S01]  /*0fb0*/  STL [R1+0x2c], R0 ;  /* 0x00002c0001007387 */ /* 0x0005e20000100800 */
[----:B------:R-:W-:Y:S05]  /*0fc0*/  BRA `(.L_x_1647) ;  /* 0x0000006000007947 */ /* 0x000fea0003800000 */
.L_x_1635:
[----:B------:R-:W-:Y:S01]  /*0fd0*/  MOV R0, UR4 ;  /* 0x0000000400007c02 */ /* 0x000fe20008000f00 */
[----:B------:R-:W-:Y:S04]  /*0fe0*/  STL [R1+0x2c], RZ ;  /* 0x00002cff01007387 */ /* 0x000fe80000100800 */
[----:B------:R-:W-:Y:S04]  /*0ff0*/  STL [R1+0x30], RZ ;  /* 0x000030ff01007387 */ /* 0x000fe80000100800 */
[----:B------:R1:W-:Y:S02]  /*1000*/  STL [R1+0x28], R0 ;  /* 0x0000280001007387 */ /* 0x0003e40000100800 */
[----:B-1----:R-:W-:-:S05]  /*1010*/  MOV R0, c[0x0][0x53c] ;  /* 0x00014f0000007a02 */ /* 0x002fca0000000f00 */
[----:B------:R1:W-:Y:S02]  /*1020*/  STL [R1+0x34], R0 ;  /* 0x0000340001007387 */ /* 0x0003e40000100800 */
.L_x_1647:
        /* <DEDUP_REMOVED lines=8> */
.L_x_1633:
[----:B-12---:R-:W2:Y:S02]  /*10b0*/  LDL R0, [R1+0x34] ;  /* 0x0000340001007983 */ /* 0x006ea40000100800 */
[----:B--2---:R-:W-:-:S13]  /*10c0*/  ISETP.GE.AND P0, PT, R0, c[0x0][0x53c], PT ;  /* 0x00014f0000007a0c */ /* 0x004fda0003f06270 */
[----:B------:R-:W-:Y:S05]  /*10d0*/  @P0 EXIT ;  /* 0x000000000000094d */ /* 0x000fea0003800000 */
[----:B------:R-:W1:Y:S02]  /*10e0*/  S2R R16, SR_TID.X ;  /* 0x0000000000107919 */ /* 0x000e640000002100 */
[----:B-1----:R-:W-:-:S04]  /*10f0*/  SHF.R.S32.HI R11, RZ, 0x1f, R16 ;  /* 0x0000001fff0b7819 */ /* 0x002fc80000011410 */
[CC--:B------:R-:W-:Y:S02]  /*1100*/  LEA.HI R2, R11.reuse, R16.reuse, RZ, 0x4 ;  /* 0x000000100b027211 */ /* 0x0c0fe400078f20ff */
[----:B------:R-:W-:Y:S02]  /*1110*/  LEA.HI R8, R11, R16, RZ, 0x3 ;  /* 0x000000100b087211 */ /* 0x000fe400078f18ff */
[----:B------:R-:W-:Y:S02]  /*1120*/  SHF.R.S32.HI R3, RZ, 0x4, R2 ;  /* 0x00000004ff037819 */ /* 0x000fe40000011402 */
[----:B---3--:R-:W-:Y:S02]  /*1130*/  LOP3.LUT R5, R8, 0xfffffff8, RZ, 0xc0, !PT ;  /* 0xfffffff808057812 */ /* 0x008fe400078ec0ff */
        /* <DEDUP_REMOVED lines=25> */
[----:B------:R-:W-:Y:S02]  /*12d0*/  LOP3.LUT R4, R13, 0xfffffff8, RZ, 0xc0, !PT ;  /* 0xfffffff80d047812 */ /* 0x000fe400078ec0ff */
[----:B------:R-:W-:-:S02]  /*12e0*/  LEA.HI R6, R11, R16, RZ, 0x5 ;  /* 0x000000100b067211 */ /* 0x000fc400078f28ff */
[----:B------:R-:W-:Y:S02]  /*12f0*/  LOP3.LUT R15, R3, R0, RZ, 0x3c, !PT ;  /* 0x00000000030f7212 */ /* 0x000fe400078e3cff */
[----:B------:R-:W-:Y:S01]  /*1300*/  LEA.HI R7, R11, R16, RZ, 0x6 ;  /* 0x000000100b077211 */ /* 0x000fe200078f30ff */
[----:B------:R-:W-:Y:S01]  /*1310*/  IMAD.IADD R11, R2, 0x1, -R4 ;  /* 0x00000001020b7824 */ /* 0x000fe200078e0a04 */
[----:B------:R-:W-:Y:S02]  /*1320*/  LOP3.LUT R0, R6, 0xffffffe0, RZ, 0xc0, !PT ;  /* 0xffffffe006007812 */ /* 0x000fe400078ec0ff */
[--C-:B------:R-:W-:Y:S01]  /*1330*/  SHF.R.S32.HI R8, RZ, 0x5, R6.reuse ;  /* 0x00000005ff087819 */ /* 0x100fe20000011406 */
[----:B------:R-:W-:Y:S01]  /*1340*/  IMAD.SHL.U32 R4, R7, 0x8, RZ ;  /* 0x0000000807047824 */ /* 0x000fe200078e00ff */
[----:B------:R-:W-:Y:S01]  /*1350*/  SHF.R.S32.HI R2, RZ, 0x1f, R6 ;  /* 0x0000001fff027819 */ /* 0x000fe20000011406 */
[----:B------:R-:W-:Y:S01]  /*1360*/  IMAD.IADD R17, R16, 0x1, -R0 ;  /* 0x0000000110117824 */ /* 0x000fe200078e0a00 */
[----:B------:R-:W-:-:S02]  /*1370*/  LOP3.LUT R3, R12, 0xfffffffc, RZ, 0xc0, !PT ;  /* 0xfffffffc0c037812 */ /* 0x000fc400078ec0ff */
[----:B------:R-:W-:Y:S01]  /*1380*/  LEA.HI R0, R2, R8, RZ, 0x3 ;  /* 0x0000000802007211 */ /* 0x000fe200078f18ff */
[----:B------:R-:W-:Y:S01]  /*1390*/  IMAD.SHL.U32 R2, R11, 0x40, RZ ;  /* 0x000000400b027824 */ /* 0x000fe200078e00ff */
[----:B------:R-:W-:Y:S01]  /*13a0*/  LOP3.LUT R219, R5, 0x7ffffe00, R4, 0xf8, !PT ;  /* 0x7ffffe0005db7812 */ /* 0x000fe200078ef804 */
[----:B------:R-:W-:Y:S01]  /*13b0*/  IMAD.SHL.U32 R5, R14, 0x8, RZ ;  /* 0x000000080e057824 */ /* 0x000fe200078e00ff */
[----:B------:R-:W-:Y:S01]  /*13c0*/  SHF.R.S32.HI R12, RZ, 0x1f, R17 ;  /* 0x0000001fff0c7819 */ /* 0x000fe20000011411 */
[----:B------:R-:W-:Y:S01]  /*13d0*/  IMAD.IADD R7, R16, 0x1, -R3 ;  /* 0x0000000110077824 */ /* 0x000fe200078e0a03 */
[----:B------:R-:W-:Y:S01]  /*13e0*/  LOP3.LUT R2, R2, 0x1c0, RZ, 0xc0, !PT ;  /* 0x000001c002027812 */ /* 0x000fe200078ec0ff */
[----:B------:R-:W-:Y:S01]  /*13f0*/  IMAD.SHL.U32 R219, R219, 0x2, RZ ;  /* 0x00000002dbdb7824 */ /* 0x000fe200078e00ff */
[----:B------:R-:W-:Y:S02]  /*1400*/  LOP3.LUT R0, R0, 0xffffff8, RZ, 0xc0, !PT ;  /* 0x0ffffff800007812 */ /* 0x000fe400078ec0ff */
[----:B------:R-:W-:-:S02]  /*1410*/  LEA.HI R12, R12, R17, RZ, 0x2 ;  /* 0x000000110c0c7211 */ /* 0x000fc400078f10ff */
[----:B------:R-:W-:Y:S01]  /*1420*/  LOP3.LUT R5, R2, 0x8, R5, 0xf8, !PT ;  /* 0x0000000802057812 */ /* 0x000fe200078ef805 */
[----:B------:R-:W-:Y:S01]  /*1430*/  IMAD.IADD R3, R8, 0x1, -R0 ;  /* 0x0000000108037824 */ /* 0x000fe200078e0a00 */
[----:B------:R-:W-:Y:S02]  /*1440*/  SHF.R.U32.HI R2, RZ, 0x3, R2 ;  /* 0x00000003ff027819 */ /* 0x000fe40000011602 */
[----:B------:R-:W-:Y:S02]  /*1450*/  SHF.R.S32.HI R0, RZ, 0x2, R12 ;  /* 0x00000002ff007819 */ /* 0x000fe4000001140c */
[----:B------:R-:W-:Y:S01]  /*1460*/  LOP3.LUT R6, R5, R2, RZ, 0x3c, !PT ;  /* 0x0000000205067212 */ /* 0x000fe200078e3cff */
[C---:B------:R-:W-:Y:S01]  /*1470*/  IMAD.SHL.U32 R2, R9.reuse, 0x40, RZ ;  /* 0x0000004009027824 */ /* 0x040fe200078e00ff */
[----:B------:R-:W-:Y:S01]  /*1480*/  LOP3.LUT R4, R9, 0x1, RZ, 0xc0, !PT ;  /* 0x0000000109047812 */ /* 0x000fe200078ec0ff */
[----:B------:R-:W-:Y:S01]  /*1490*/  IMAD R16, R3, 0x10, R0 ;  /* 0x0000001003107824 */ /* 0x000fe200078e0200 */
[----:B------:R-:W-:Y:S01]  /*14a0*/  LEA.HI R0, R7, R7, RZ, 0x1 ;  /* 0x0000000707007211 */ /* 0x000fe200078f08ff */
[----:B------:R-:W-:Y:S01]  /*14b0*/  IMAD.SHL.U32 R3, R13, 0x40, RZ ;  /* 0x000000400d037824 */ /* 0x000fe200078e00ff */
[----:B------:R-:W-:Y:S01]  /*14c0*/  ISETP.NE.U32.AND P0, PT, R4, 0x1, PT ;  /* 0x000000010400780c */ /* 0x000fe20003f05070 */
[----:B------:R-:W-:Y:S01]  /*14d0*/  IMAD.SHL.U32 R4, R8, 0x400, RZ ;  /* 0x0000040008047824 */ /* 0x000fe200078e00ff */
[----:B------:R-:W-:Y:S01]  /*14e0*/  LOP3.LUT R2, R2, 0x1c0, RZ, 0xc0, !PT ;  /* 0x000001c002027812 */ /* 0x000fe200078ec0ff */
[----:B------:R-:W-:Y:S01]  /*14f0*/  STL [R1+0xac], R16 ;  /* 0x0000ac1001007387 */ /* 0x000fe20000100800 */
[----:B------:R-:W-:Y:S01]  /*1500*/  LOP3.LUT R0, R0, 0x1ffffffe, RZ, 0xc0, !PT ;  /* 0x1ffffffe00007812 */ /* 0x000fe200078ec0ff */
[----:B------:R-:W-:Y:S01]  /*1510*/  IMAD R5, R7, 0x2, R4 ;  /* 0x0000000207057824 */ /* 0x000fe200078e0204 */
[----:B------:R-:W-:Y:S01]  /*1520*/  LEA.HI R2, R2, R2, RZ, 0x1d ;  /* 0x0000000202027211 */ /* 0x000fe200078fe8ff */
[----:B------:R-:W-:Y:S01]  /*1530*/  IMAD.MOV.U32 R13, RZ, RZ, 0x20 ;  /* 0x00000020ff0d7424 */ /* 0x000fe200078e00ff */
[----:B------:R-:W-:-:S02]  /*1540*/  LOP3.LUT R3, R3, 0xfffffe00, RZ, 0xc0, !PT ;  /* 0xfffffe0003037812 */ /* 0x000fc400078ec0ff */
[----:B------:R-:W-:Y:S01]  /*1550*/  R2P PR, R9, 0x6 ;  /* 0x0000000609007804 */ /* 0x000fe20000000000 */
[----:B------:R-:W-:Y:S01]  /*1560*/  IMAD.IADD R9, R7, 0x1, -R0 ;  /* 0x0000000107097824 */ /* 0x000fe200078e0a00 */
[CC--:B------:R-:W-:Y:S01]  /*1570*/  IADD3 R4, R6.reuse, R3.reuse, R4 ;  /* 0x0000000306047210 */ /* 0x0c0fe20007ffe004 */
[----:B------:R-:W-:Y:S01]  /*1580*/  IMAD.IADD R7, R5, 0x1, R2 ;  /* 0x0000000105077824 */ /* 0x000fe200078e0202 */
[----:B------:R-:W-:Y:S01]  /*1590*/  LOP3.LUT R5, R6, R3, RZ, 0xfc, !PT ;  /* 0x0000000306057212 */ /* 0x000fe200078efcff */
[----:B------:R-:W-:Y:S01]  /*15a0*/  IMAD R3, R10, 0x20, R20 ;  /* 0x000000200a037824 */ /* 0x000fe200078e0214 */
[----:B------:R-:W-:Y:S01]  /*15b0*/  SHF.R.S32.HI R19, RZ, 0x1f, R18 ;  /* 0x0000001fff137819 */ /* 0x000fe20000011412 */
[----:B------:R-:W-:Y:S01]  /*15c0*/  IMAD R0, R14, 0x200, R15 ;  /* 0x000002000e007824 */ /* 0x000fe200078e020f */
[----:B------:R-:W-:Y:S01]  /*15d0*/  IADD3 R14, R18, 0x40, RZ ;  /* 0x00000040120e7810 */ /* 0x000fe20007ffe0ff */
[----:B------:R-:W-:Y:S01]  /*15e0*/  IMAD R9, R9, 0x8, R16 ;  /* 0x0000000809097824 */ /* 0x000fe200078e0210 */
[C---:B------:R-:W-:Y:S01]  /*15f0*/  LOP3.LUT P3, RZ, R10.reuse, 0x4, RZ, 0xc0, !PT ;  /* 0x000000040aff7812 */ /* 0x040fe2000786c0ff */
[----:B------:R1:W-:Y:S01]  /*1600*/  STL [R1+0x90], R3 ;  /* 0x0000900301007387 */ /* 0x0003e20000100800 */
[----:B------:R-:W-:-:S02]  /*1610*/  LOP3.LUT P4, RZ, R10, 0x2, RZ, 0xc0, !PT ;  /* 0x000000020aff7812 */ /* 0x000fc4000788c0ff */
[C---:B------:R-:W-:Y:S01]  /*1620*/  IADD3 R8, R18.reuse, 0x80, RZ ;  /* 0x0000008012087810 */ /* 0x040fe20007ffe0ff */
[----:B------:R-:W-:Y:S01]  /*1630*/  STL.64 [R1+0x20], R18 ;  /* 0x0000201201007387 */ /* 0x000fe20000100a00 */
[----:B------:R-:W-:Y:S02]  /*1640*/  SHF.R.S32.HI R10, RZ, 0x1f, R14 ;  /* 0x0000001fff0a7819 */ /* 0x000fe4000001140e */
[----:B------:R-:W-:Y:S01]  /*1650*/  IADD3 R6, R18, 0xc0, RZ ;  /* 0x000000c012067810 */ /* 0x000fe20007ffe0ff */
[----:B------:R-:W-:Y:S01]  /*1660*/  STL [R1+0x3c], R14 ;  /* 0x00003c0e01007387 */ /* 0x000fe20000100800 */
[C---:B------:R-:W-:Y:S02]  /*1670*/  LOP3.LUT P6, RZ, R11.reuse, 0x2, RZ, 0xc0, !PT ;  /* 0x000000020bff7812 */ /* 0x040fe400078cc0ff */
[----:B------:R-:W-:Y:S01]  /*1680*/  LOP3.LUT P5, RZ, R11, 0x4, RZ, 0xc0, !PT ;  /* 0x000000040bff7812 */ /* 0x000fe200078ac0ff */
[----:B------:R2:W-:Y:S01]  /*1690*/  STL [R1+0x38], R8 ;  /* 0x0000380801007387 */ /* 0x0005e20000100800 */
[----:B------:R-:W-:Y:S01]  /*16a0*/  IMAD.MOV.U32 R11, RZ, RZ, 0x40 ;  /* 0x00000040ff0b7424 */ /* 0x000fe200078e00ff */
[----:B------:R-:W-:-:S02]  /*16b0*/  LEA R192, R0, 0x8100, 0x1 ;  /* 0x0000810000c07811 */ /* 0x000fc400078e08ff */
[----:B------:R3:W-:Y:S01]  /*16c0*/  STL [R1+0x54], R10 ;  /* 0x0000540a01007387 */ /* 0x0007e20000100800 */
[----:B------:R-:W-:Y:S02]  /*16d0*/  LEA R199, R4, 0x10100, 0x1 ;  /* 0x0001010004c77811 */ /* 0x000fe400078e08ff */
[C---:B------:R-:W-:Y:S01]  /*16e0*/  SEL R2, R11.reuse, 0xffffffc0, !P3 ;  /* 0xffffffc00b027807 */ /* 0x040fe20005800000 */
[----:B------:R4:W-:Y:S01]  /*16f0*/  STL [R1+0x40], R6 ;  /* 0x0000400601007387 */ /* 0x0009e20000100800 */
[----:B------:R-:W-:Y:S02]  /*1700*/  SEL R0, R11, 0xffffffc0, !P5 ;  /* 0xffffffc00b007807 */ /* 0x000fe40006800000 */
[C---:B------:R-:W-:Y:S01]  /*1710*/  IADD3 R203, R192.reuse, 0x20, RZ ;  /* 0x00000020c0cb7810 */ /* 0x040fe20007ffe0ff */
[----:B------:R-:W-:Y:S01]  /*1720*/  IMAD.IADD R198, R192, 0x1, R2 ;  /* 0x00000001c0c67824 */ /* 0x000fe200078e0202 */
[----:B-1----:R-:W-:Y:S01]  /*1730*/  LOP3.LUT R3, R12, 0x7ffffffc, RZ, 0xc0, !PT ;  /* 0x7ffffffc0c037812 */ /* 0x002fe200078ec0ff */
[----:B------:R-:W-:Y:S01]  /*1740*/  IMAD.IADD R202, R199, 0x1, R0 ;  /* 0x00000001c7ca7824 */ /* 0x000fe200078e0200 */
[----:B------:R-:W-:-:S02]  /*1750*/  @P4 IADD3 R203, R192, -0x20, RZ ;  /* 0xffffffe0c0cb4810 */ /* 0x000fc40007ffe0ff */
[----:B------:R-:W-:Y:S01]  /*1760*/  LEA R193, R5, 0x100, 0x1 ;  /* 0x0000010005c17811 */ /* 0x000fe200078e08ff */
[----:B------:R-:W-:Y:S01]  /*1770*/  IMAD.IADD R3, R17, 0x1, -R3 ;  /* 0x0000000111037824 */ /* 0x000fe200078e0a03 */
[C---:B------:R-:W-:Y:S01]  /*1780*/  IADD3 R218, R203.reuse, 0x800, RZ ;  /* 0x00000800cbda7810 */ /* 0x040fe20007ffe0ff */
[----:B------:R-:W-:Y:S01]  /*1790*/  IMAD.IADD R195, R2, 0x1, R203 ;  /* 0x0000000102c37824 */ /* 0x000fe200078e02cb */
[C---:B------:R-:W-:Y:S01]  /*17a0*/  IADD3 R217, R203.reuse, 0x1000, RZ ;  /* 0x00001000cbd97810 */ /* 0x040fe20007ffe0ff */
[----:B------:R-:W-:Y:S01]  /*17b0*/  IMAD.IADD R197, R0, 0x1, R193 ;  /* 0x0000000100c57824 */ /* 0x000fe200078e02c1 */
[C---:B------:R-:W-:Y:S02]  /*17c0*/  IADD3 R216, R203.reuse, 0x1800, RZ ;  /* 0x00001800cbd87810 */ /* 0x040fe40007ffe0ff */
[----:B--2---:R-:W-:Y:S02]  /*17d0*/  SHF.R.S32.HI R8, RZ, 0x1f, R8 ;  /* 0x0000001fff087819 */ /* 0x004fe40000011408 */
[----:B------:R-:W-:Y:S01]  /*17e0*/  IADD3 R215, R203, 0x2000, RZ ;  /* 0x00002000cbd77810 */ /* 0x000fe20007ffe0ff */
[----:B---3--:R-:W-:-:S02]  /*17f0*/  IMAD.SHL.U32 R10, R3, 0x2, RZ ;  /* 0x00000002030a7824 */ /* 0x008fc400078e00ff */
[----:B------:R1:W-:Y:S01]  /*1800*/  STL [R1+0x50], R8 ;  /* 0x0000500801007387 */ /* 0x0003e20000100800 */
[----:B------:R-:W-:Y:S02]  /*1810*/  SEL R3, R13, 0xffffffe0, !P6 ;  /* 0xffffffe00d037807 */ /* 0x000fe40007000000 */
[----:B----4-:R-:W-:Y:S02]  /*1820*/  SHF.R.S32.HI R6, RZ, 0x1f, R6 ;  /* 0x0000001fff067819 */ /* 0x010fe40000011406 */
[C---:B------:R-:W-:Y:S01]  /*1830*/  IADD3 R14, R10.reuse, 0x8, RZ ;  /* 0x000000080a0e7810 */ /* 0x040fe20007ffe0ff */
[----:B------:R-:W-:Y:S01]  /*1840*/  IMAD.IADD R200, R199, 0x1, R3 ;  /* 0x00000001c7c87824 */ /* 0x000fe200078e0203 */
[----:B------:R-:W-:Y:S01]  /*1850*/  IADD3 R12, R10, 0xe8, RZ ;  /* 0x000000e80a0c7810 */ /* 0x000fe20007ffe0ff */
[----:B------:R2:W-:Y:S01]  /*1860*/  STL [R1+0x4c], R6 ;  /* 0x00004c0601007387 */ /* 0x0005e20000100800 */
[----:B------:R-:W-:Y:S01]  /*1870*/  IMAD.IADD R194, R3, 0x1, R193 ;  /* 0x0000000103c27824 */ /* 0x000fe200078e02c1 */
[C---:B------:R-:W-:Y:S01]  /*1880*/  IADD3 R214, R203.reuse, 0x2800, RZ ;  /* 0x00002800cbd67810 */ /* 0x040fe20007ffe0ff */
[----:B------:R-:W-:Y:S01]  /*1890*/  IMAD.IADD R201, R200, 0x1, R0 ;  /* 0x00000001c8c97824 */ /* 0x000fe200078e0200 */
[----:B------:R3:W-:Y:S01]  /*18a0*/  STL [R1+0x44], R9 ;  /* 0x0000440901007387 */ /* 0x0007e20000100800 */
[C---:B------:R-:W-:Y:S01]  /*18b0*/  IADD3 R213, R203.reuse, 0x3000, RZ ;  /* 0x00003000cbd57810 */ /* 0x040fe20007ffe0ff */
[----:B------:R-:W-:Y:S01]  /*18c0*/  IMAD.IADD R196, R0, 0x1, R194 ;  /* 0x0000000100c47824 */ /* 0x000fe200078e02c2 */
[C---:B------:R-:W-:Y:S01]  /*18d0*/  IADD3 R212, R203.reuse, 0x3800, RZ ;  /* 0x00003800cbd47810 */ /* 0x040fe20007ffe0ff */
[----:B------:R-:W-:Y:S01]  /*18e0*/  STL [R1+0x4], R10 ;  /* 0x0000040a01007387 */ /* 0x000fe20000100800 */
[----:B------:R-:W-:-:S02]  /*18f0*/  IADD3 R211, R203, 0x4000, RZ ;  /* 0x00004000cbd37810 */ /* 0x000fc40007ffe0ff */
[C---:B------:R-:W-:Y:S02]  /*1900*/  IADD3 R210, R203.reuse, 0x4800, RZ ;  /* 0x00004800cbd27810 */ /* 0x040fe40007ffe0ff */
[C---:B------:R-:W-:Y:S02]  /*1910*/  IADD3 R209, R203.reuse, 0x5000, RZ ;  /* 0x00005000cbd17810 */ /* 0x040fe40007ffe0ff */
[----:B------:R-:W-:Y:S02]  /*1920*/  IADD3 R208, R203, 0x5800, RZ ;  /* 0x00005800cbd07810 */ /* 0x000fe40007ffe0ff */
[----:B-1----:R-:W-:Y:S02]  /*1930*/  SEL R8, R13, 0xffffffe0, !P1 ;  /* 0xffffffe00d087807 */ /* 0x002fe40004800000 */
[----:B------:R-:W-:Y:S02]  /*1940*/  IADD3 R13, R10, 0xe0, RZ ;  /* 0x000000e00a0d7810 */ /* 0x000fe40007ffe0ff */
[----:B------:R-:W-:-:S02]  /*1950*/  IADD3 R207, R203, 0x6000, RZ ;  /* 0x00006000cbcf7810 */ /* 0x000fc40007ffe0ff */
[----:B------:R-:W-:Y:S02]  /*1960*/  IADD3 R206, R203, 0x6800, RZ ;  /* 0x00006800cbce7810 */ /* 0x000fe40007ffe0ff */
[----:B--2---:R-:W-:Y:S02]  /*1970*/  SEL R6, R11, 0xffffffc0, !P2 ;  /* 0xffffffc00b067807 */ /* 0x004fe40005000000 */
[----:B------:R-:W-:Y:S02]  /*1980*/  SHF.R.S32.HI R11, RZ, 0x1f, R10 ;  /* 0x0000001fff0b7819 */ /* 0x000fe4000001140a */
[----:B---3--:R-:W-:Y:S02]  /*1990*/  IADD3 R9, R10, 0x10, RZ ;  /* 0x000000100a097810 */ /* 0x008fe40007ffe0ff */
[C---:B------:R-:W-:Y:S01]  /*19a0*/  IADD3 R205, R203.reuse, 0x7000, RZ ;  /* 0x00007000cbcd7810 */ /* 0x040fe20007ffe0ff */
[----:B------:R1:W-:Y:S01]  /*19b0*/  STL [R1+0xa8], R11 ;  /* 0x0000a80b01007387 */ /* 0x0003e20000100800 */
[----:B------:R-:W-:-:S03]  /*19c0*/  IADD3 R204, R203, 0x7800, RZ ;  /* 0x00007800cbcc7810 */ /* 0x000fc60007ffe0ff */
[----:B------:R2:W-:Y:S04]  /*19d0*/  STL [R1+0x78], R9 ;  /* 0x0000780901007387 */ /* 0x0005e80000100800 */
[----:B------:R-:W-:Y:S04]  /*19e0*/  STL [R1+0x8c], R14 ;  /* 0x00008c0e01007387 */ /* 0x000fe80000100800 */
[----:B------:R3:W-:Y:S04]  /*19f0*/  STL [R1+0x88], R13 ;  /* 0x0000880d01007387 */ /* 0x0007e80000100800 */
[----:B------:R4:W-:Y:S01]  /*1a00*/  STL [R1+0x84], R12 ;  /* 0x0000840c01007387 */ /* 0x0009e20000100800 */
[----:B-1----:R-:W-:-:S02]  /*1a10*/  IADD3 R11, R10, 0xf0, RZ ;  /* 0x000000f00a0b7810 */ /* 0x002fc40007ffe0ff */
[----:B--2---:R-:W-:-:S03]  /*1a20*/  IADD3 R9, R10, 0xf8, RZ ;  /* 0x000000f80a097810 */ /* 0x004fc60007ffe0ff */
[----:B------:R-:W-:Y:S01]  /*1a30*/  STL [R1+0x80], R11 ;  /* 0x0000800b01007387 */ /* 0x000fe20000100800 */
[----:B------:R-:W-:Y:S02]  /*1a40*/  LEA R10, R7, 0x80, 0x1 ;  /* 0x00000080070a7811 */ /* 0x000fe400078e08ff */
[----:B------:R-:W-:Y:S01]  /*1a50*/  SHF.R.S32.HI R7, RZ, 0x1f, R14 ;  /* 0x0000001fff077819 */ /* 0x000fe2000001140e */
[----:B------:R1:W-:Y:S01]  /*1a60*/  STL [R1+0x7c], R9 ;  /* 0x00007c0901007387 */ /* 0x0003e20000100800 */
[----:B---3--:R-:W-:-:S03]  /*1a70*/  SHF.R.S32.HI R13, RZ, 0x1f, R13 ;  /* 0x0000001fff0d7819 */ /* 0x008fc6000001140d */
[----:B------:R-:W-:Y:S01]  /*1a80*/  STL [R1+0x58], R10 ;  /* 0x0000580a01007387 */ /* 0x000fe20000100800 */
[----:B----4-:R-:W-:-:S03]  /*1a90*/  SHF.R.S32.HI R12, RZ, 0x1f, R12 ;  /* 0x0000001fff0c7819 */ /* 0x010fc6000001140c */
[----:B------:R2:W-:Y:S04]  /*1aa0*/  STL [R1+0xa4], R7 ;  /* 0x0000a40701007387 */ /* 0x0005e80000100800 */
[----:B------:R-:W-:Y:S04]  /*1ab0*/  STL [R1+0xa0], R13 ;  /* 0x0000a00d01007387 */ /* 0x000fe80000100800 */
[----:B------:R-:W-:Y:S01]  /*1ac0*/  STL [R1+0x9c], R12 ;  /* 0x00009c0c01007387 */ /* 0x000fe20000100800 */
[----:B-1----:R-:W-:Y:S02]  /*1ad0*/  SHF.R.S32.HI R9, RZ, 0x1f, R9 ;  /* 0x0000001fff097819 */ /* 0x002fe40000011409 */
[----:B--2---:R-:W-:Y:S01]  /*1ae0*/  SHF.R.S32.HI R7, RZ, 0x1f, R11 ;  /* 0x0000001fff077819 */ /* 0x004fe2000001140b */
[----:B------:R-:W-:-:S04]  /*1af0*/  IMAD.IADD R11, R10, 0x1, R6 ;  /* 0x000000010a0b7824 */ /* 0x000fc800078e0206 */
[----:B------:R1:W-:Y:S04]  /*1b00*/  STL [R1+0x98], R7 ;  /* 0x0000980701007387 */ /* 0x0003e80000100800 */
[----:B------:R2:W-:Y:S04]  /*1b10*/  STL [R1+0x94], R9 ;  /* 0x0000940901007387 */ /* 0x0005e80000100800 */
[----:B------:R-:W-:Y:S01]  /*1b20*/  STL [R1+0x74], R11 ;  /* 0x0000740b01007387 */ /* 0x000fe20000100800 */
[C---:B-1----:R-:W-:Y:S02]  /*1b30*/  IADD3 R7, R10.reuse, -0x10, RZ ;  /* 0xfffffff00a077810 */ /* 0x042fe40007ffe0ff */
[C---:B------:R-:W-:Y:S01]  /*1b40*/  @P0 IADD3 R7, R10.reuse, 0x10, RZ ;  /* 0x000000100a070810 */ /* 0x040fe20007ffe0ff */
[----:B--2---:R-:W-:-:S04]  /*1b50*/  IMAD.IADD R9, R10, 0x1, R8 ;  /* 0x000000010a097824 */ /* 0x004fc800078e0208 */
[--C-:B------:R-:W-:Y:S02]  /*1b60*/  IMAD.IADD R4, R6, 0x1, R7.reuse ;  /* 0x0000000106047824 */ /* 0x100fe400078e0207 */
        /* <DEDUP_REMOVED lines=9> */
.L_x_1776:
[----:B------:R-:W2:Y:S01]  /*1c00*/  LDL R122, [R1+0x34] ;  /* 0x00003400017a7983 */ /* 0x000ea20000100800 */
[----:B------:R-:W-:Y:S02]  /*1c10*/  ISETP.NE.U32.AND P0, PT, RZ, c[0x0][0x370], PT ;  /* 0x0000dc00ff007a0c */ /* 0x000fe40003f05070 */
[----:B------:R-:W-:Y:S01]  /*1c20*/  ISETP.NE.U32.AND P2, PT, RZ, c[0x0][0x360], PT ;  /* 0x0000d800ff007a0c */ /* 0x000fe20003f45070 */
[----:B------:R-:W3:Y:S01]  /*1c30*/  LDL R15, [R1+0x30] ;  /* 0x00003000010f7983 */ /* 0x000ee20000100800 */
[----:B------:R-:W-:Y:S02]  /*1c40*/  ISETP.NE.AND.EX P1, PT, RZ, c[0x0][0x374], PT, P0 ;  /* 0x0000dd00ff007a0c */ /* 0x000fe40003f25300 */
[----:B------:R-:W-:Y:S01]  /*1c50*/  ISETP.NE.AND.EX P0, PT, RZ, c[0x0][0x364], PT, P2 ;  /* 0x0000d900ff007a0c */ /* 0x000fe20003f05320 */
[----:B------:R-:W-:Y:S01]  /*1c60*/  IMAD.MOV.U32 R14, RZ, RZ, 0x4 ;  /* 0x00000004ff0e7424 */ /* 0x000fe200078e00ff */
[----:B------:R-:W-:Y:S02]  /*1c70*/  ISETP.NE.U32.AND P3, PT, RZ, c[0x0][0x348], PT ;  /* 0x0000d200ff007a0c */ /* 0x000fe40003f65070 */
[----:B------:R-:W-:-:S02]  /*1c80*/  ISETP.NE.U32.AND P4, PT, RZ, c[0x0][0x350], PT ;  /* 0x0000d400ff007a0c */ /* 0x000fc40003f85070 */
[----:B------:R-:W-:Y:S02]  /*1c90*/  ISETP.NE.AND.EX P3, PT, RZ, c[0x0][0x34c], PT, P3 ;  /* 0x0000d300ff007a0c */ /* 0x000fe40003f65330 */
[----:B------:R-:W-:Y:S01]  /*1ca0*/  ISETP.NE.AND.EX P4, PT, RZ, c[0x0][0x354], PT, P4 ;  /* 0x0000d500ff007a0c */ /* 0x000fe20003f85340 */
[----:B------:R-:W-:Y:S01]  /*1cb0*/  CS2R R4, SRZ ;  /* 0x0000000000047805 */ /* 0x000fe2000001ff00 */
[----:B------:R-:W-:-:S03]  /*1cc0*/  IMAD.MOV.U32 R12, RZ, RZ, RZ ;  /* 0x000000ffff0c7224 */ /* 0x000fc600078e00ff */
[----:B--2---:R-:W-:-:S05]  /*1cd0*/  @P0 IMAD.WIDE R8, R122, R14, c[0x0][0x360] ;  /* 0x0000d8007a080625 */ /* 0x004fca00078e020e */
[----:B------:R-:W2:Y:S01]  /*1ce0*/  @P0 LDG.E R0, [R8.64] ;  /* 0x0000000608000981 */ /* 0x000ea2000c1e1900 */
[----:B------:R-:W-:-:S04]  /*1cf0*/  @P1 IMAD.WIDE R10, R122, R14, c[0x0][0x370] ;  /* 0x0000dc007a0a1625 */ /* 0x000fc800078e020e */
[CC--:B------:R-:W-:Y:S01]  /*1d00*/  IMAD.WIDE R6, R122.reuse, R14.reuse, c[0x0][0x348] ;  /* 0x0000d2007a067625 */ /* 0x0c0fe200078e020e */
[----:B------:R4:W5:Y:S03]  /*1d10*/  @P1 LDG.E R4, [R10.64] ;  /* 0x000000060a041981 */ /* 0x000966000c1e1900 */
[----:B-1----:R-:W-:Y:S01]  /*1d20*/  IMAD.WIDE R2, R122, R14, c[0x0][0x350] ;  /* 0x0000d4007a027625 */ /* 0x002fe200078e020e */
[----:B------:R4:W5:Y:S04]  /*1d30*/  @P3 LDG.E R12, [R6.64] ;  /* 0x00000006060c3981 */ /* 0x000968000c1e1900 */
[----:B------:R4:W5:Y:S01]  /*1d40*/  @P4 LDG.E R5, [R2.64] ;  /* 0x0000000602054981 */ /* 0x000962000c1e1900 */
[----:B---3--:R-:W-:-:S05]  /*1d50*/  LOP3.LUT R115, R15, 0xffff, RZ, 0xc0, !PT ;  /* 0x0000ffff0f737812 */ /* 0x008fca00078ec0ff */
[----:B------:R4:W-:Y:S01]  /*1d60*/  STL [R1+0x48], R115 ;  /* 0x0000487301007387 */ /* 0x0009e20000100800 */
[----:B------:R-:W-:Y:S03]  /*1d70*/  YIELD ;  /* 0x0000000000007946 */ /* 0x000fe60003800000 */
[----:B--2---:R4:W-:Y:S01]  /*1d80*/  @P0 STL [R1+0x10], R0 ;  /* 0x0000100001000387 */ /* 0x0049e20000100800 */
[----:B------:R-:W-:Y:S05]  /*1d90*/  @P0 BRA `(.L_x_1648) ;  /* 0x0000007000000947 */ /* 0x000fea0003800000 */
[----:B----4-:R-:W-:-:S05]  /*1da0*/  MOV R0, c[0x0][0x168] ;  /* 0x00005a0000007a02 */ /* 0x010fca0000000f00 */
[----:B------:R1:W-:Y:S01]  /*1db0*/  STL [R1+0x10], R0 ;  /* 0x0000100001007387 */ /* 0x0003e20000100800 */
[----:B------:R-:W-:Y:S05]  /*1dc0*/  @!P3 BRA `(.L_x_1648) ;  /* 0x000000400000b947 */ /* 0x000fea0003800000 */
[----:B------:R-:W2:Y:S04]  /*1dd0*/  LDG.E R8, [R6.64] ;  /* 0x0000000606087981 */ /* 0x000ea8000c1e1900 */
[----:B-1----:R-:W2:Y:S02]  /*1de0*/  LDG.E R0, [R6.64+0x4] ;  /* 0x0000040606007981 */ /* 0x002ea4000c1e1900 */
[----:B--2---:R-:W-:-:S05]  /*1df0*/  IADD3 R0, -R8, R0, RZ ;  /* 0x0000000008007210 */ /* 0x004fca0007ffe1ff */
[----:B------:R1:W-:Y:S02]  /*1e00*/  STL [R1+0x10], R0 ;  /* 0x0000100001007387 */ /* 0x0003e40000100800 */
.L_x_1648:
[----:B------:R-:W-:-:S04]  /*1e10*/  ISETP.NE.U32.AND P0, PT, RZ, c[0x0][0x368], PT ;  /* 0x0000da00ff007a0c */ /* 0x000fc80003f05070 */
[----:B------:R-:W-:-:S13]  /*1e20*/  ISETP.NE.AND.EX P0, PT, RZ, c[0x0][0x36c], PT, P0 ;  /* 0x0000db00ff007a0c */ /* 0x000fda0003f05300 */
[----:B------:R-:W-:Y:S05]  /*1e30*/  @!P0 BRA `(.L_x_1649) ;  /* 0x0000003000008947 */ /* 0x000fea0003800000 */
[----:B----4-:R-:W-:-:S05]  /*1e40*/  IMAD.WIDE R2, R122, R14, c[0x0][0x368] ;  /* 0x0000da007a027625 */ /* 0x010fca00078e020e */
[----:B-1----:R1:W5:Y:S01]  /*1e50*/  LDG.E R0, [R2.64] ;  /* 0x0000000602007981 */ /* 0x002362000c1e1900 */
[----:B------:R-:W-:Y:S05]  /*1e60*/  BRA `(.L_x_1650) ;  /* 0x0000005000007947 */ /* 0x000fea0003800000 */
.L_x_1649:
[----:B-1--4-:R-:W-:Y:S01]  /*1e70*/  MOV R0, c[0x0][0x1d0] ;  /* 0x0000740000007a02 */ /* 0x012fe20000000f00 */
[----:B------:R-:W-:Y:S05]  /*1e80*/  @!P4 BRA `(.L_x_1650) ;  /* 0x000000300000c947 */ /* 0x000fea0003800000 */
[----:B------:R-:W2:Y:S04]  /*1e90*/  LDG.E R6, [R2.64] ;  /* 0x0000000602067981 */ /* 0x000ea8000c1e1900 */
[----:B------:R-:W2:Y:S02]  /*1ea0*/  LDG.E R0, [R2.64+0x4] ;  /* 0x0000040602007981 */ /* 0x000ea4000c1e1900 */
[----:B--2---:R-:W-:Y:S02]  /*1eb0*/  IADD3 R0, -R6, R0, RZ ;  /* 0x0000000006007210 */ /* 0x004fe40007ffe1ff */
.L_x_1650:
[----:B-1----:R-:W2:Y:S04]  /*1ec0*/  LDL R3, [R1+0x10] ;  /* 0x0000100001037983 */ /* 0x002ea80000100800 */
[----:B------:R-:W3:Y:S04]  /*1ed0*/  LDL.LU R2, [R1+0x2c] ;  /* 0x00002c0001027983 */ /* 0x000ee80000300800 */
[----:B------:R-:W4:Y:S01]  /*1ee0*/  LDL.LU R16, [R1+0x1c] ;  /* 0x00001c0001107983 */ /* 0x000f220000300800 */
[----:B------:R-:W-:-:S05]  /*1ef0*/  IMAD.MOV.U32 R8, RZ, RZ, c[0x0][0x32c] ;  /* 0x0000cb00ff087624 */ /* 0x000fca00078e00ff */
[----:B------:R-:W-:Y:S01]  /*1f00*/  ISETP.GE.AND P1, PT, R8, 0x1, PT ;  /* 0x000000010800780c */ /* 0x000fe20003f26270 */
[--C-:B-----5:R-:W-:Y:S02]  /*1f10*/  IMAD.IADD R7, R0, 0x1, -R4.reuse ;  /* 0x0000000100077824 */ /* 0x120fe400078e0a04 */
[----:B------:R-:W-:Y:S02]  /*1f20*/  IMAD.IADD R13, R5, 0x1, R4 ;  /* 0x00000001050d7824 */ /* 0x000fe400078e0204 */
[----:B--2---:R-:W-:Y:S02]  /*1f30*/  IMAD.MOV.U32 R9, RZ, RZ, R3 ;  /* 0x000000ffff097224 */ /* 0x004fe400078e0003 */
[----:B------:R-:W-:-:S05]  /*1f40*/  IMAD.MOV.U32 R3, RZ, RZ, c[0x0][0x2c4] ;  /* 0x0000b100ff037624 */ /* 0x000fca00078e00ff */
[----:B------:R-:W-:Y:S02]  /*1f50*/  ISETP.NE.AND P5, PT, R3, 0x1, PT ;  /* 0x000000010300780c */ /* 0x000fe40003fa5270 */
[----:B----4-:R-:W-:Y:S01]  /*1f60*/  LOP3.LUT R16, R16, 0xfffffff7, RZ, 0xc0, !PT ;  /* 0xfffffff710107812 */ /* 0x010fe200078ec0ff */
[----:B---3--:R-:W-:-:S10]  /*1f70*/  IMAD.SHL.U32 R114, R2, 0x80, RZ ;  /* 0x0000008002727824 */ /* 0x008fd400078e00ff */
[----:B------:R-:W-:-:S04]  /*1f80*/  @P5 LOP3.LUT R16, R16, 0x8, RZ, 0xfc, !PT ;  /* 0x0000000810105812 */ /* 0x000fc800078efcff */
[----:B------:R-:W-:Y:S01]  /*1f90*/  LOP3.LUT R16, R16, 0xffffffef, RZ, 0xc0, !PT ;  /* 0xffffffef10107812 */ /* 0x000fe200078ec0ff */
[----:B------:R1:W-:Y:S03]  /*1fa0*/  STL [R1+0x18], R114 ;  /* 0x0000187201007387 */ /* 0x0003e60000100800 */
[----:B------:R-:W-:Y:S01]  /*1fb0*/  @P1 LOP3.LUT R16, R16, 0x10, RZ, 0xfc, !PT ;  /* 0x0000001010101812 */ /* 0x000fe200078efcff */
[----:B------:R1:W-:Y:S01]  /*1fc0*/  STL [R1+0xc], R7 ;  /* 0x00000c0701007387 */ /* 0x0003e20000100800 */
[----:B------:R-:W-:-:S03]  /*1fd0*/  IADD3 R2, R114, 0x7f, RZ ;  /* 0x0000007f72027810 */ /* 0x000fc60007ffe0ff */
[----:B------:R1:W-:Y:S02]  /*1fe0*/  STL [R1+0x1c], R16 ;  /* 0x00001c1001007387 */ /* 0x0003e40000100800 */
[----:B------:R-:W-:-:S04]  /*1ff0*/  @P5 IMAD.HI.U32 R3, R2, c[0x0][0x2c8], RZ ;  /* 0x0000b20002035a27 */ /* 0x000fc800078e00ff */
[----:B------:R-:W-:Y:S01]  /*2000*/  IMAD.MOV.U32 R0, RZ, RZ, R2 ;  /* 0x000000ffff007224 */ /* 0x000fe200078e0002 */
[----:B------:R-:W-:Y:S02]  /*2010*/  IADD3 R2, R7, 0x1, -R9 ;  /* 0x0000000107027810 */ /* 0x000fe40007ffe809 */
[----:B------:R-:W-:-:S05]  /*2020*/  @P5 SHF.R.U32.HI R0, RZ, c[0x0][0x2cc], R3 ;  /* 0x0000b300ff005a19 */ /* 0x000fca0000011603 */
        /* <DEDUP_REMOVED lines=13> */
.L_x_1653:
[----:B------:R-:W-:-:S13]  /*2100*/  ISETP.NE.AND P0, PT, R8, 0x1, PT ;  /* 0x000000010800780c */ /* 0x000fda0003f05270 */
[----:B------:R-:W-:-:S05]  /*2110*/  @P0 IMAD.HI.U32 R0, R2, c[0x0][0x330], RZ ;  /* 0x0000cc0002000a27 */ /* 0x000fca00078e00ff */
[----:B------:R-:W-:Y:S02]  /*2120*/  @P0 SHF.R.U32.HI R2, RZ, c[0x0][0x334], R0 ;  /* 0x0000cd00ff020a19 */ /* 0x000fe40000011600 */
.L_x_1654:
[----:B------:R-:W-:Y:S05]  /*2130*/  BSYNC B0 ;  /* 0x0000000000007941 */ /* 0x000fea0003800000 */
.L_x_1652:
[----:B------:R-:W-:-:S05]  /*2140*/  IMAD R2, R2, R8, c[0x0][0x32c] ;  /* 0x0000cb0002027624 */ /* 0x000fca00078e0208 */
[----:B------:R-:W-:-:S04]  /*2150*/  IMNMX R3, R3, R2, PT ;  /* 0x0000000203037217 */ /* 0x000fc80003800200 */
.L_x_1651:
[----:B------:R-:W-:Y:S01]  /*2160*/  IADD3 R3, R3, 0x3f, RZ ;  /* 0x0000003f03037810 */ /* 0x000fe20007ffe0ff */
[----:B------:R-:W-:Y:S01]  /*2170*/  @P5 IMAD.HI.U32 R4, R114, c[0x0][0x2c8], RZ ;  /* 0x0000b20072045a27 */ /* 0x000fe200078e00ff */
[C---:B------:R-:W-:Y:S02]  /*2180*/  IADD3 R2, R7.reuse, 0x3f, RZ ;  /* 0x0000003f07027810 */ /* 0x040fe40007ffe0ff */
[----:B------:R-:W-:Y:S01]  /*2190*/  SHF.R.S32.HI R5, RZ, 0x1f, R3 ;  /* 0x0000001fff057819 */ /* 0x000fe20000011403 */
[----:B------:R-:W-:Y:S01]  /*21a0*/  IMAD.MOV.U32 R0, RZ, RZ, R114 ;  /* 0x000000ffff007224 */ /* 0x000fe200078e0072 */
[----:B------:R-:W-:Y:S02]  /*21b0*/  SHF.R.S32.HI R6, RZ, 0x1f, R2 ;  /* 0x0000001fff067819 */ /* 0x000fe40000011402 */
[----:B------:R-:W-:Y:S01]  /*21c0*/  @P5 SHF.R.U32.HI R0, RZ, c[0x0][0x2cc], R4 ;  /* 0x0000b300ff005a19 */ /* 0x000fe20000011604 */
[----:B------:R-:W-:Y:S01]  /*21d0*/  IMAD.IADD R4, R7, 0x1, -R9 ;  /* 0x0000000107047824 */ /* 0x000fe200078e0a09 */
[----:B------:R-:W-:-:S02]  /*21e0*/  LEA.HI R3, R5, R3, RZ, 0x6 ;  /* 0x0000000305037211 */ /* 0x000fc400078f30ff */
[----:B------:R-:W-:Y:S01]  /*21f0*/  LEA.HI R2, R6, R2, RZ, 0x6 ;  /* 0x0000000206027211 */ /* 0x000fe200078f30ff */
[----:B------:R-:W-:Y:S01]  /*2200*/  IMAD.IADD R0, R4, 0x1, R0 ;  /* 0x0000000104007824 */ /* 0x000fe200078e0200 */
[----:B------:R-:W-:Y:S02]  /*2210*/  SHF.R.S32.HI R3, RZ, 0x6, R3 ;  /* 0x00000006ff037819 */ /* 0x000fe40000011403 */
[----:B-1----:R-:W-:Y:S02]  /*2220*/  SHF.R.S32.HI R7, RZ, 0x6, R2 ;  /* 0x00000006ff077819 */ /* 0x002fe40000011402 */
        /* <DEDUP_REMOVED lines=12> */
.L_x_1657:
[----:B------:R-:W-:-:S13]  /*22f0*/  ISETP.NE.AND P0, PT, R8, 0x1, PT ;  /* 0x000000010800780c */ /* 0x000fda0003f05270 */
[----:B------:R-:W-:-:S05]  /*2300*/  @P0 IMAD.HI.U32 R3, R0, c[0x0][0x330], RZ ;  /* 0x0000cc0000030a27 */ /* 0x000fca00078e00ff */
[----:B------:R-:W-:Y:S02]  /*2310*/  @P0 SHF.R.U32.HI R0, RZ, c[0x0][0x334], R3 ;  /* 0x0000cd00ff000a19 */ /* 0x000fe40000011603 */
.L_x_1658:
[----:B------:R-:W-:Y:S05]  /*2320*/  BSYNC B0 ;  /* 0x0000000000007941 */ /* 0x000fea0003800000 */
.L_x_1656:
[----:B------:R-:W-:-:S05]  /*2330*/  IMAD R0, R0, c[0x0][0x32c], RZ ;  /* 0x0000cb0000007a24 */ /* 0x000fca00078e02ff */
[----:B------:R-:W-:-:S04]  /*2340*/  IMNMX R2, R2, R0, !PT ;  /* 0x0000000002027217 */ /* 0x000fc80007800200 */
.L_x_1655:
[----:B------:R-:W-:Y:S01]  /*2350*/  SHF.R.S32.HI R0, RZ, 0x1f, R2 ;  /* 0x0000001fff007819 */ /* 0x000fe20000011402 */
[----:B------:R-:W-:Y:S01]  /*2360*/  BSSY B0, `(.L_x_1659) ;  /* 0x000002e000007945 */ /* 0x000fe20003800000 */
[C---:B------:R-:W-:Y:S02]  /*2370*/  LOP3.LUT R3, R15.reuse, 0xff000000, RZ, 0xc0, !PT ;  /* 0xff0000000f037812 */ /* 0x040fe400078ec0ff */
[----:B------:R-:W-:Y:S02]  /*2380*/  LEA.HI R0, R0, R2, RZ, 0x6 ;  /* 0x0000000200007211 */ /* 0x000fe400078f30ff */
[----:B------:R-:W-:Y:S02]  /*2390*/  LOP3.LUT R2, R15, 0xff0000, RZ, 0xc0, !PT ;  /* 0x00ff00000f027812 */ /* 0x000fe400078ec0ff */
[----:B------:R-:W-:-:S04]  /*23a0*/  SHF.R.S32.HI R0, RZ, 0x6, R0 ;  /* 0x00000006ff007819 */ /* 0x000fc80000011400 */
[----:B------:R-:W-:Y:S02]  /*23b0*/  IMNMX R6, RZ, R0, !PT ;  /* 0x00000000ff067217 */ /* 0x000fe40007800200 */
[----:B------:R-:W-:Y:S02]  /*23c0*/  SHF.R.U32.HI R0, RZ, 0x8, R3 ;  /* 0x00000008ff007819 */ /* 0x000fe40000011603 */
[----:B------:R-:W-:Y:S02]  /*23d0*/  ISETP.GT.AND P0, PT, R7, R6, PT ;  /* 0x000000060700720c */ /* 0x000fe40003f04270 */
[----:B------:R-:W-:Y:S01]  /*23e0*/  LEA.HI R0, R2, R0, RZ, 0x10 ;  /* 0x0000000002007211 */ /* 0x000fe200078f80ff */
[----:B------:R-:W-:-:S03]  /*23f0*/  IMAD.MOV.U32 R2, RZ, RZ, RZ ;  /* 0x000000ffff027224 */ /* 0x000fc600078e00ff */
[----:B------:R-:W-:Y:S02]  /*2400*/  LOP3.LUT R15, R0, 0xff, RZ, 0xc0, !PT ;  /* 0x000000ff000f7812 */ /* 0x000fe400078ec0ff */
[----:B------:R-:W-:-:S03]  /*2410*/  SHF.R.U32.HI R5, RZ, 0x10, R0 ;  /* 0x00000010ff057819 */ /* 0x000fc60000011600 */
[----:B------:R1:W-:Y:S04]  /*2420*/  STL [R1+0x30], R15 ;  /* 0x0000300f01007387 */ /* 0x0003e80000100800 */
[----:B------:R1:W-:Y:S01]  /*2430*/  STL [R1+0x2c], R5 ;  /* 0x00002c0501007387 */ /* 0x0003e20000100800 */
[----:B------:R-:W-:Y:S05]  /*2440*/  @!P0 BRA `(.L_x_1660) ;  /* 0x000001f000008947 */ /* 0x000fea0003800000 */
[----:B------:R-:W-:-:S04]  /*2450*/  ISETP.NE.AND P0, PT, R5, RZ, PT ;  /* 0x000000ff0500720c */ /* 0x000fc80003f05270 */
[----:B------:R-:W-:-:S04]  /*2460*/  SEL R0, R5, c[0x0][0x338], P0 ;  /* 0x0000ce0005007a07 */ /* 0x000fc80000000000 */
[----:B------:R-:W-:Y:S02]  /*2470*/  IABS R3, R0 ;  /* 0x0000000000037213 */ /* 0x000fe40000000000 */
[----:B------:R-:W-:Y:S02]  /*2480*/  IADD3 R4, R0, -0x1, R7 ;  /* 0xffffffff00047810 */ /* 0x000fe40007ffe007 */
[----:B------:R-:W2:Y:S03]  /*2490*/  I2F.RP R2, R3 ;  /* 0x0000000300027306 */ /* 0x000ea60000209400 */
[----:B------:R-:W-:Y:S02]  /*24a0*/  IMAD.IADD R8, R4, 0x1, -R6 ;  /* 0x0000000104087824 */ /* 0x000fe400078e0a06 */
[----:B------:R-:W-:-:S03]  /*24b0*/  IMAD.MOV.U32 R4, RZ, RZ, RZ ;  /* 0x000000ffff047224 */ /* 0x000fc600078e00ff */
[----:B------:R-:W-:Y:S01]  /*24c0*/  IABS R11, R8 ;  /* 0x00000008000b7213 */ /* 0x000fe20000000000 */
        /* <DEDUP_REMOVED lines=23> */
.L_x_1660:
[----:B------:R-:W-:Y:S05]  /*2640*/  BSYNC B0 ;  /* 0x0000000000007941 */ /* 0x000fea0003800000 */
.L_x_1659:
[----:B------:R-:W-:Y:S01]  /*2650*/  IMAD R230, R15, R2, R6 ;  /* 0x000000020fe67224 */ /* 0x000fe200078e0206 */
[----:B------:R-:W-:Y:S01]  /*2660*/  PRMT R0, RZ, 0x7610, R0 ;  /* 0x00007610ff007816 */ /* 0x000fe20000000000 */
[----:B------:R-:W-:Y:S01]  /*2670*/  CS2R R20, SRZ ;  /* 0x0000000000147805 */ /* 0x000fe2000001ff00 */
[----:B------:R-:W-:Y:S01]  /*2680*/  CS2R R74, SRZ ;  /* 0x00000000004a7805 */ /* 0x000fe2000001ff00 */
[----:B------:R-:W-:Y:S01]  /*2690*/  IMAD.IADD R2, R230, 0x1, R2 ;  /* 0x00000001e6027824 */ /* 0x000fe200078e0202 */
[----:B------:R-:W-:Y:S01]  /*26a0*/  CS2R R84, SRZ ;  /* 0x0000000000547805 */ /* 0x000fe2000001ff00 */
        /* <DEDUP_REMOVED lines=65> */
[----:B------:R-:W2:Y:S01]  /*2ac0*/  LDL R9, [R1+0x90] ;  /* 0x0000900001097983 */ /* 0x000ea20000100800 */
[----:B------:R-:W-:-:S03]  /*2ad0*/  ISETP.NE.U32.AND P0, PT, RZ, c[0x0][0x340], PT ;  /* 0x0000d000ff007a0c */ /* 0x000fc60003f05070 */
[----:B------:R-:W3:Y:S01]  /*2ae0*/  LDL.64 R118, [R1+0x20] ;  /* 0x0000200001767983 */ /* 0x000ee20000100a00 */
[----:B------:R-:W-:-:S03]  /*2af0*/  ISETP.NE.AND.EX P0, PT, RZ, c[0x0][0x344], PT, P0 ;  /* 0x0000d100ff007a0c */ /* 0x000fc60003f05300 */
[----:B------:R-:W4:Y:S04]  /*2b00*/  LDL R110, [R1+0x3c] ;  /* 0x00003c00016e7983 */ /* 0x000f280000100800 */
[----:B------:R-:W5:Y:S04]  /*2b10*/  LDL R20, [R1+0x38] ;  /* 0x0000380001147983 */ /* 0x000f680000100800 */
[----:B------:R-:W4:Y:S02]  /*2b20*/  LDL R19, [R1+0x40] ;  /* 0x0000400001137983 */ /* 0x000f240000100800 */
[----:B------:R-:W-:-:S05]  /*2b30*/  @P0 IMAD.WIDE R2, R122, R14, c[0x0][0x340] ;  /* 0x0000d0007a020625 */ /* 0x000fca00078e020e */
[----:B-1----:R1:W5:Y:S01]  /*2b40*/  @P0 LDG.E R15, [R2.64] ;  /* 0x00000006020f0981 */ /* 0x002362000c1e1900 */
[----:B------:R-:W-:Y:S01]  /*2b50*/  SHF.R.S32.HI R0, RZ, 0x1f, R12 ;  /* 0x0000001fff007819 */ /* 0x000fe2000001140c */
[----:B------:R-:W-:Y:S01]  /*2b60*/  IMAD.MOV.U32 R18, RZ, RZ, R16 ;  /* 0x000000ffff127224 */ /* 0x000fe200078e0010 */
[----:B------:R-:W-:Y:S01]  /*2b70*/  SHF.R.S32.HI R14, RZ, 0x1f, R122 ;  /* 0x0000001fff0e7819 */ /* 0x000fe2000001147a */
[----:B------:R-:W1:Y:S02]  /*2b80*/  S2R R8, SR_TID.X ;  /* 0x0000000000087919 */ /* 0x000e640000002100 */
[----:B------:R-:W-:-:S04]  /*2b90*/  IMAD R0, R0, c[0x0][0x178], RZ ;  /* 0x00005e0000007a24 */ /* 0x000fc800078e02ff */
[----:B------:R-:W-:Y:S01]  /*2ba0*/  IMAD R0, R12, c[0x0][0x17c], R0 ;  /* 0x00005f000c007a24 */ /* 0x000fe200078e0200 */
[----:B------:R-:W-:Y:S02]  /*2bb0*/  SEL R7, R14, RZ, !P3 ;  /* 0x000000ff0e077207 */ /* 0x000fe40005800000 */
[----:B------:R-:W-:Y:S01]  /*2bc0*/  SHF.R.S32.HI R10, RZ, 0x1f, R13 ;  /* 0x0000001fff0a7819 */ /* 0x000fe2000001140d */
[----:B-1----:R-:W-:Y:S01]  /*2bd0*/  IMAD.WIDE.U32 R2, R12, c[0x0][0x178], RZ ;  /* 0x00005e000c027a25 */ /* 0x002fe200078e00ff */
[----:B------:R-:W-:-:S03]  /*2be0*/  SHF.R.S32.HI R111, RZ, 0x1f, R8 ;  /* 0x0000001fff6f7819 */ /* 0x000fc60000011408 */
[----:B------:R-:W-:Y:S02]  /*2bf0*/  IMAD.IADD R5, R3, 0x1, R0 ;  /* 0x0000000103057824 */ /* 0x000fe400078e0200 */
[----:B------:R-:W-:Y:S01]  /*2c00*/  IMAD.MOV.U32 R4, RZ, RZ, R2 ;  /* 0x000000ffff047224 */ /* 0x000fe200078e0002 */
[----:B------:R-:W-:-:S04]  /*2c10*/  LEA.HI R111, R111, R8, RZ, 0x3 ;  /* 0x000000086f6f7211 */ /* 0x000fc800078f18ff */
[----:B------:R-:W-:Y:S01]  /*2c20*/  SHF.R.S32.HI R111, RZ, 0x3, R111 ;  /* 0x00000003ff6f7819 */ /* 0x000fe2000001146f */
[----:B------:R-:W-:-:S03]  /*2c30*/  IMAD.WIDE.U32 R4, R115, c[0x0][0x1b8], R4 ;  /* 0x00006e0073047a25 */ /* 0x000fc600078e0004 */
[----:B------:R-:W-:Y:S01]  /*2c40*/  IADD3 R2, P1, R111, R13, RZ ;  /* 0x0000000d6f027210 */ /* 0x000fe20007f3e0ff */
[----:B------:R-:W-:Y:S01]  /*2c50*/  IMAD R5, R115, c[0x0][0x1bc], R5 ;  /* 0x00006f0073057a24 */ /* 0x000fe200078e0205 */
[----:B------:R-:W-:Y:S01]  /*2c60*/  SEL R3, R122, RZ, !P3 ;  /* 0x000000ff7a037207 */ /* 0x000fe20005800000 */
[----:B------:R-:W-:Y:S01]  /*2c70*/  IMAD R7, R7, c[0x0][0x1c0], RZ ;  /* 0x0000700007077a24 */ /* 0x000fe200078e02ff */
[----:B------:R-:W-:-:S03]  /*2c80*/  LEA.HI.X.SX32 R10, R111, R10, 0x1, P1 ;  /* 0x0000000a6f0a7211 */ /* 0x000fc600008f0eff */
[C---:B------:R-:W-:Y:S02]  /*2c90*/  IMAD R11, R3.reuse, c[0x0][0x1c4], R7 ;  /* 0x00007100030b7a24 */ /* 0x040fe400078e0207 */
[----:B------:R-:W-:-:S04]  /*2ca0*/  IMAD.WIDE.U32 R4, R3, c[0x0][0x1c0], R4 ;  /* 0x0000700003047a25 */ /* 0x000fc800078e0004 */
[C---:B------:R-:W-:Y:S02]  /*2cb0*/  IMAD R7, R10.reuse, c[0x0][0x1e0], RZ ;  /* 0x000078000a077a24 */ /* 0x040fe400078e02ff */
[----:B------:R-:W-:Y:S02]  /*2cc0*/  IMAD R3, R10, c[0x0][0x208], RZ ;  /* 0x000082000a037a24 */ /* 0x000fe400078e02ff */
[C---:B------:R-:W-:Y:S02]  /*2cd0*/  IMAD R16, R2.reuse, c[0x0][0x1e4], R7 ;  /* 0x0000790002107a24 */ /* 0x040fe400078e0207 */
[----:B------:R-:W-:Y:S02]  /*2ce0*/  IMAD R17, R2, c[0x0][0x20c], R3 ;  /* 0x0000830002117a24 */ /* 0x000fe400078e0203 */
[----:B------:R-:W-:Y:S01]  /*2cf0*/  IMAD.IADD R3, R5, 0x1, R11 ;  /* 0x0000000105037824 */ /* 0x000fe200078e020b */
[----:B------:R-:W-:Y:S02]  /*2d00*/  LOP3.LUT R18, R18, 0xfffffffb, RZ, 0xc0, !PT ;  /* 0xfffffffb12127812 */ /* 0x000fe400078ec0ff */
[----:B------:R-:W-:-:S02]  /*2d10*/  IADD3 R96, R238, -0x1, RZ ;  /* 0xffffffffee607810 */ /* 0x000fc40007ffe0ff */
[----:B--2---:R-:W-:-:S05]  /*2d20*/  IADD3 R6, R9, R114, RZ ;  /* 0x0000007209067210 */ /* 0x004fca0007ffe0ff */
[----:B------:R-:W-:-:S04]  /*2d30*/  @P5 IMAD.HI.U32 R8, R6, c[0x0][0x2c8], RZ ;  /* 0x0000b20006085a27 */ /* 0x000fc800078e00ff */
[----:B------:R-:W-:Y:S01]  /*2d40*/  IMAD.MOV.U32 R0, RZ, RZ, R6 ;  /* 0x000000ffff007224 */ /* 0x000fe200078e0006 */
[----:B------:R-:W-:Y:S01]  /*2d50*/  @P5 SHF.R.U32.HI R0, RZ, c[0x0][0x2cc], R8 ;  /* 0x0000b300ff005a19 */ /* 0x000fe20000011608 */
[----:B---3--:R-:W-:-:S04]  /*2d60*/  IMAD.WIDE.U32 R8, R2, c[0x0][0x1e0], R118 ;  /* 0x0000780002087a25 */ /* 0x008fc800078e0076 */
[----:B------:R-:W-:Y:S01]  /*2d70*/  IMAD.WIDE.U32 R12, R2, c[0x0][0x208], R118 ;  /* 0x00008200020c7a25 */ /* 0x000fe200078e0076 */
[----:B------:R-:W-:Y:S02]  /*2d80*/  SHF.R.S32.HI R2, RZ, 0x1f, R0 ;  /* 0x0000001fff027819 */ /* 0x000fe40000011400 */
[----:B------:R-:W-:Y:S02]  /*2d90*/  IADD3 R7, -R0, RZ, RZ ;  /* 0x000000ff00077210 */ /* 0x000fe40007ffe1ff */
[----:B----4-:R-:W-:Y:S01]  /*2da0*/  ISETP.GE.AND P5, PT, R110, c[0x0][0x1d4], PT ;  /* 0x000075006e007a0c */ /* 0x010fe20003fa6270 */
[----:B------:R-:W-:Y:S01]  /*2db0*/  IMAD R5, R2, c[0x0][0x1b0], RZ ;  /* 0x00006c0002057a24 */ /* 0x000fe200078e02ff */
[----:B------:R-:W-:Y:S01]  /*2dc0*/  ISETP.GE.AND P6, PT, R118, c[0x0][0x1d4], PT ;  /* 0x0000750076007a0c */ /* 0x000fe20003fc6270 */
[----:B------:R-:W-:Y:S01]  /*2dd0*/  IMAD R10, R7, c[0x0][0x2c4], R6 ;  /* 0x0000b100070a7a24 */ /* 0x000fe200078e0206 */
[----:B------:R-:W-:Y:S01]  /*2de0*/  SEL R6, RZ, 0xffffffff, P5 ;  /* 0xffffffffff067807 */ /* 0x000fe20002800000 */
[----:B------:R-:W-:Y:S01]  /*2df0*/  IMAD.MOV.U32 R2, RZ, RZ, R4 ;  /* 0x000000ffff027224 */ /* 0x000fe200078e0004 */
[----:B------:R-:W-:Y:S01]  /*2e00*/  SEL R4, RZ, 0x1, P6 ;  /* 0x00000001ff047807 */ /* 0x000fe20003000000 */
[----:B------:R-:W-:Y:S01]  /*2e10*/  IMAD R5, R0, c[0x0][0x1b4], R5 ;  /* 0x00006d0000057a24 */ /* 0x000fe200078e0205 */
[----:B------:R-:W-:Y:S01]  /*2e20*/  SHF.L.U32 R6, R6, 0x1, RZ ;  /* 0x0000000106067819 */ /* 0x000fe200000006ff */
[----:B------:R-:W-:Y:S01]  /*2e30*/  IMAD.WIDE.U32 R2, R0, c[0x0][0x1b0], R2 ;  /* 0x00006c0000027a25 */ /* 0x000fe200078e0002 */
[----:B------:R-:W-:-:S03]  /*2e40*/  SHF.R.S32.HI R0, RZ, 0x1f, R10 ;  /* 0x0000001fff007819 */ /* 0x000fc6000001140a */
[----:B------:R-:W-:Y:S01]  /*2e50*/  IMAD.IADD R9, R9, 0x1, R16 ;  /* 0x0000000109097824 */ /* 0x000fe200078e0210 */
[----:B------:R-:W-:Y:S01]  /*2e60*/  LOP3.LUT R16, R6, 0x2, R4, 0xe2, !PT ;  /* 0x0000000206107812 */ /* 0x000fe200078ee204 */
[----:B------:R-:W-:Y:S01]  /*2e70*/  IMAD R0, R0, c[0x0][0x1a8], RZ ;  /* 0x00006a0000007a24 */ /* 0x000fe200078e02ff */
[----:B------:R-:W-:Y:S01]  /*2e80*/  IADD3 R5, R3, R5, RZ ;  /* 0x0000000503057210 */ /* 0x000fe20007ffe0ff */
[----:B------:R-:W-:Y:S01]  /*2e90*/  IMAD.MOV.U32 R4, RZ, RZ, R2 ;  /* 0x000000ffff047224 */ /* 0x000fe200078e0002 */
[----:B-----5:R-:W-:Y:S01]  /*2ea0*/  @P0 MOV R2, R15 ;  /* 0x0000000f00020202 */ /* 0x020fe20000000f00 */
[----:B------:R-:W-:Y:S01]  /*2eb0*/  @!P0 IMAD.MOV.U32 R2, RZ, RZ, R122 ;  /* 0x000000ffff028224 */ /* 0x000fe200078e007a */
[----:B------:R-:W-:Y:S01]  /*2ec0*/  @P0 SHF.R.S32.HI R3, RZ, 0x1f, R15 ;  /* 0x0000001fff030819 */ /* 0x000fe2000001140f */
[----:B------:R-:W-:Y:S01]  /*2ed0*/  IMAD.IADD R7, R13, 0x1, R17 ;  /* 0x000000010d077824 */ /* 0x000fe200078e0211 */
[----:B------:R-:W-:Y:S01]  /*2ee0*/  @!P0 MOV R3, R14 ;  /* 0x0000000e00038202 */ /* 0x000fe20000000f00 */
[----:B------:R-:W-:-:S02]  /*2ef0*/  IMAD.MOV.U32 R6, RZ, RZ, R12 ;  /* 0x000000ffff067224 */ /* 0x000fc400078e000c */
[C---:B------:R-:W-:Y:S02]  /*2f00*/  IMAD R13, R10.reuse, c[0x0][0x1ac], R0 ;  /* 0x00006b000a0d7a24 */ /* 0x040fe400078e0200 */
[----:B------:R-:W-:Y:S01]  /*2f10*/  IMAD.WIDE.U32 R10, R10, c[0x0][0x1a8], R4 ;  /* 0x00006a000a0a7a25 */ /* 0x000fe200078e0004 */
[----:B------:R-:W-:Y:S02]  /*2f20*/  SEL R12, R2, RZ, !P4 ;  /* 0x000000ff020c7207 */ /* 0x000fe40006000000 */
[----:B------:R-:W-:Y:S01]  /*2f30*/  SEL R0, R3, RZ, !P4 ;  /* 0x000000ff03007207 */ /* 0x000fe20006000000 */
[----:B------:R-:W-:Y:S01]  /*2f40*/  IMAD.WIDE.U32 R2, R115, c[0x0][0x210], R6 ;  /* 0x0000840073027a25 */ /* 0x000fe200078e0006 */
[----:B------:R-:W-:-:S03]  /*2f50*/  LEA R15, P0, R10, c[0x0][0x160], 0x1 ;  /* 0x000058000a0f7a11 */ /* 0x000fc600078008ff */
[----:B------:R-:W-:-:S05]  /*2f60*/  IMAD.IADD R6, R11, 0x1, R13 ;  /* 0x000000010b067824 */ /* 0x000fca00078e020d */
[----:B------:R-:W-:Y:S02]  /*2f70*/  LEA.HI.X R14, R10, c[0x0][0x164], R6, 0x1, P0 ;  /* 0x000059000a0e7a11 */ /* 0x000fe400000f0c06 */
[----:B------:R-:W-:Y:S02]  /*2f80*/  ISETP.GE.AND P0, PT, R110, c[0x0][0x198], PT ;  /* 0x000066006e007a0c */ /* 0x000fe40003f06270 */
[----:B------:R-:W-:-:S11]  /*2f90*/  ISETP.GE.AND P1, PT, R20, c[0x0][0x198], PT ;  /* 0x0000660014007a0c */ /* 0x000fd60003f26270 */
[----:B------:R-:W-:Y:S02]  /*2fa0*/  @P0 LOP3.LUT R18, R18, 0x4, RZ, 0xfc, !PT ;  /* 0x0000000412120812 */ /* 0x000fe400078efcff */
[----:B------:R-:W-:Y:S02]  /*2fb0*/  ISETP.GE.AND P0, PT, R19, c[0x0][0x198], PT ;  /* 0x0000660013007a0c */ /* 0x000fe40003f06270 */
[----:B------:R-:W-:-:S04]  /*2fc0*/  LOP3.LUT R18, R18, 0xfffffffe, RZ, 0xc0, !PT ;  /* 0xfffffffe12127812 */ /* 0x000fc800078ec0ff */
[----:B------:R-:W-:-:S04]  /*2fd0*/  LOP3.LUT R18, R18, 0xfffffffd, RZ, 0xc0, !PT ;  /* 0xfffffffd12127812 */ /* 0x000fc800078ec0ff */
[----:B------:R-:W-:-:S04]  /*2fe0*/  @P1 LOP3.LUT R18, R18, 0x2, RZ, 0xfc, !PT ;  /* 0x0000000212121812 */ /* 0x000fc800078efcff */
[----:B------:R-:W-:-:S05]  /*2ff0*/  @P0 LOP3.LUT R18, R18, 0x1, RZ, 0xfc, !PT ;  /* 0x0000000112120812 */ /* 0x000fca00078efcff */
[----:B------:R1:W-:Y:S01]  /*3000*/  STL [R1+0x1c], R18 ;  /* 0x00001c1201007387 */ /* 0x0003e20000100800 */
[----:B------:R-:W-:Y:S01]  /*3010*/  IMAD.WIDE.U32 R4, R115, c[0x0][0x1e8], R8 ;  /* 0x00007a0073047a25 */ /* 0x000fe200078e0008 */
[----:B------:R-:W-:-:S03]  /*3020*/  ISETP.GE.AND P4, PT, R20, c[0x0][0x1d4], PT ;  /* 0x0000750014007a0c */ /* 0x000fc60003f86270 */
[C---:B------:R-:W-:Y:S01]  /*3030*/  IMAD R6, R0.reuse, c[0x0][0x1f0], RZ ;  /* 0x00007c0000067a24 */ /* 0x040fe200078e02ff */
[----:B------:R-:W-:Y:S01]  /*3040*/  ISETP.GE.AND P3, PT, R19, c[0x0][0x1d4], PT ;  /* 0x0000750013007a0c */ /* 0x000fe20003f66270 */
[C---:B------:R-:W-:Y:S02]  /*3050*/  IMAD R3, R115.reuse, c[0x0][0x214], R3 ;  /* 0x0000850073037a24 */ /* 0x040fe400078e0203 */
[----:B------:R-:W-:Y:S02]  /*3060*/  IMAD R0, R0, c[0x0][0x218], RZ ;  /* 0x0000860000007a24 */ /* 0x000fe400078e02ff */
[----:B------:R-:W-:Y:S01]  /*3070*/  IMAD R5, R115, c[0x0][0x1ec], R5 ;  /* 0x00007b0073057a24 */ /* 0x000fe200078e0205 */
[----:B------:R-:W-:Y:S01]  /*3080*/  SEL R8, RZ, 0x4, P4 ;  /* 0x00000004ff087807 */ /* 0x000fe20002000000 */
[----:B------:R-:W-:Y:S01]  /*3090*/  IMAD.WIDE.U32 R234, R12, c[0x0][0x218], R2 ;  /* 0x000086000cea7a25 */ /* 0x000fe200078e0002 */
[----:B------:R-:W-:-:S03]  /*30a0*/  SEL R7, RZ, 0x8, P3 ;  /* 0x00000008ff077807 */ /* 0x000fc60001800000 */
[C---:B------:R-:W-:Y:S02]  /*30b0*/  IMAD R0, R12.reuse, c[0x0][0x21c], R0 ;  /* 0x000087000c007a24 */ /* 0x040fe400078e0200 */
[----:B------:R-:W-:-:S04]  /*30c0*/  IMAD.WIDE.U32 R232, R12, c[0x0][0x1f0], R4 ;  /* 0x00007c000ce87a25 */ /* 0x000fc800078e0004 */
[----:B------:R-:W-:Y:S01]  /*30d0*/  IMAD R2, R12, c[0x0][0x1f4], R6 ;  /* 0x00007d000c027a24 */ /* 0x000fe200078e0206 */
[----:B------:R-:W-:Y:S02]  /*30e0*/  LOP3.LUT R24, R7, R16, R8, 0xfe, !PT ;  /* 0x0000001007187212 */ /* 0x000fe400078efe08 */
[----:B------:R-:W-:Y:S01]  /*30f0*/  ISETP.GE.AND P2, PT, R118, c[0x0][0x198], PT ;  /* 0x0000660076007a0c */ /* 0x000fe20003f46270 */
[----:B------:R-:W-:Y:S01]  /*3100*/  IMAD.IADD R231, R233, 0x1, R2 ;  /* 0x00000001e9e77824 */ /* 0x000fe200078e0202 */
[----:B------:R-:W-:Y:S02]  /*3110*/  IADD3 R12, R111, R114, RZ ;  /* 0x000000726f0c7210 */ /* 0x000fe40007ffe0ff */
[----:B------:R-:W-:Y:S01]  /*3120*/  IADD3 R236, R235, R0, RZ ;  /* 0x00000000ebec7210 */ /* 0x000fe20007ffe0ff */
[----:B------:R-:W-:Y:S06]  /*3130*/  BRA.DIV ~URZ, `(.L_x_1662) ;  /* 0x00016ad27f007947 */ /* 0x000fec000b800000 */
[----:B-1----:R1:W2:Y:S02]  /*3140*/  SHFL.IDX PT, R4, R14, RZ, 0x181f ;  /* 0x00181fff0e047589 */ /* 0x0022a400000e0000 */
.L_x_1781:
[----:B------:R-:W-:Y:S05]  /*3150*/  BRA.DIV ~URZ, `(.L_x_1663) ;  /* 0x00016b227f007947 */ /* 0x000fea000b800000 */
[----:B------:R3:W4:Y:S02]  /*3160*/  SHFL.IDX PT, R0, R15, RZ, 0x181f ;  /* 0x00181fff0f007589 */ /* 0x00072400000e0000 */
.L_x_1782:
[----:B------:R-:W5:Y:S01]  /*3170*/  LDL R2, [R1+0x10] ;  /* 0x0000100001027983 */ /* 0x000f620000100800 */
[----:B------:R-:W-:Y:S01]  /*3180*/  BSSY B0, `(.L_x_1664) ;  /* 0x0000020000007945 */ /* 0x000fe20003800000 */
[----:B-----5:R-:W-:-:S05]  /*3190*/  IMAD R13, R2, c[0x0][0x2c4], RZ ;  /* 0x0000b100020d7a24 */ /* 0x020fca00078e02ff */
        /* <DEDUP_REMOVED lines=8> */
[----:B------:R-:W2:Y:S04]  /*3220*/  LDL R18, [R1+0x4c] ;  /* 0x00004c0001127983 */ /* 0x000ea80000100800 */
[----:B------:R-:W2:Y:S01]  /*3230*/  LDL R16, [R1+0x1c] ;  /* 0x00001c0001107983 */ /* 0x000ea20000100800 */
[----:B------:R-:W-:-:S02]  /*3240*/  P2R R5, PR, RZ, 0x8 ;  /* 0x00000008ff057803 */ /* 0x000fc40000000000 */
        /* <DEDUP_REMOVED lines=8> */
[----:B--2---:R-:W-:-:S04]  /*32d0*/  LEA R6, P0, R2, R0, 0x1 ;  /* 0x0000000002067211 */ /* 0x004fc800078008ff */
[----:B------:R-:W-:Y:S02]  /*32e0*/  LEA.HI.X R7, R2, R4, R3, 0x1, P0 ;  /* 0x0000000402077211 */ /* 0x000fe400000f0c03 */
[----:B------:R-:W-:-:S04]  /*32f0*/  LEA R2, P0, R17, R0, 0x1 ;  /* 0x0000000011027211 */ /* 0x000fc800078008ff */
[----:B------:R-:W-:Y:S02]  /*3300*/  LEA.HI.X R3, R17, R4, R18, 0x1, P0 ;  /* 0x0000000411037211 */ /* 0x000fe400000f0c12 */
[C---:B------:R-:W-:Y:S02]  /*3310*/  LOP3.LUT P3, RZ, R16.reuse, 0x4, RZ, 0xc0, !PT ;  /* 0x0000000410ff7812 */ /* 0x040fe4000786c0ff */
[C---:B------:R-:W-:Y:S02]  /*3320*/  LOP3.LUT P0, RZ, R16.reuse, 0x2, RZ, 0xc0, !PT ;  /* 0x0000000210ff7812 */ /* 0x040fe4000780c0ff */
[----:B------:R-:W-:-:S09]  /*3330*/  LOP3.LUT P1, RZ, R16, 0x1, RZ, 0xc0, !PT ;  /* 0x0000000110ff7812 */ /* 0x000fd2000782c0ff */
[----:B------:R3:W-:Y:S04]  /*3340*/  LDGSTS.E.BYPASS.LTC128B.128 [R219+0x14100], [R8.64], !P3 ;  /* 0x1410000008db7fae */ /* 0x0007e8000d901d46 */
[----:B------:R3:W-:Y:S04]  /*3350*/  LDGSTS.E.BYPASS.LTC128B.128 [R219+0x18100], [R6.64], !P0 ;  /* 0x1810000006db7fae */ /* 0x0007e8000c101d46 */
[----:B------:R3:W-:Y:S01]  /*3360*/  LDGSTS.E.BYPASS.LTC128B.128 [R219+0x1c100], [R2.64], !P1 ;  /* 0x1c10000002db7fae */ /* 0x0007e2000c901d46 */
[----:B------:R-:W-:-:S08]  /*3370*/  ISETP.NE.AND P3, PT, R5, RZ, PT ;  /* 0x000000ff0500720c */ /* 0x000fd00003f65270 */
.L_x_1665:
[----:B------:R-:W-:Y:S05]  /*3380*/  BSYNC B0 ;  /* 0x0000000000007941 */ /* 0x000fea0003800000 */
.L_x_1664:
[----:B------:R-:W-:Y:S05]  /*3390*/  BRA.DIV ~URZ, `(.L_x_1666) ;  /* 0x000169427f007947 */ /* 0x000fea000b800000 */
[----:B--2---:R2:W1:Y:S04]  /*33a0*/  SHFL.IDX PT, R4, R14, 0x1, 0x181f ;  /* 0x00381f000e047f89 */ /* 0x00446800000e0000 */
[----:B----4-:R2:W4:Y:S02]  /*33b0*/  SHFL.IDX PT, R0, R15, 0x1, 0x181f ;  /* 0x00381f000f007f89 */ /* 0x01052400000e0000 */
.L_x_1783:
[----:B---3--:R-:W-:Y:S01]  /*33c0*/  IADD3 R2, R12, 0x20, RZ ;  /* 0x000000200c027810 */ /* 0x008fe20007ffe0ff */
[----:B------:R-:W-:Y:S03]  /*33d0*/  BSSY B0, `(.L_x_1667) ;  /* 0x000001f000007945 */ /* 0x000fe60003800000 */
[----:B------:R-:W-:-:S13]  /*33e0*/  ISETP.GE.AND P0, PT, R2, R13, PT ;  /* 0x0000000d0200720c */ /* 0x000fda0003f06270 */
[----:B------:R-:W-:Y:S05]  /*33f0*/  @P0 BRA `(.L_x_1668) ;  /* 0x000001c000000947 */ /* 0x000fea0003800000 */
[----:B------:R-:W3:Y:S04]  /*3400*/  LDL.64 R8, [R1+0x20] ;  /* 0x0000200001087983 */ /* 0x000ee80000100a00 */
[----:B------:R-:W5:Y:S04]  /*3410*/  LDL R6, [R1+0x3c] ;  /* 0x00003c0001067983 */ /* 0x000f680000100800 */
[----:B--2---:R-:W2:Y:S04]  /*3420*/  LDL R7, [R1+0x54] ;  /* 0x0000540001077983 */ /* 0x004ea80000100800 */
[----:B----4-:R-:W4:Y:S04]  /*3430*/  LDL R3, [R1+0x38] ;  /* 0x0000380001037983 */ /* 0x010f280000100800 */
[----:B------:R-:W4:Y:S04]  /*3440*/  LDL R19, [R1+0x50] ;  /* 0x0000500001137983 */ /* 0x000f280000100800 */
[----:B------:R-:W4:Y:S04]  /*3450*/  LDL R17, [R1+0x40] ;  /* 0x0000400001117983 */ /* 0x000f280000100800 */
[----:B------:R-:W4:Y:S04]  /*3460*/  LDL R18, [R1+0x4c] ;  /* 0x00004c0001127983 */ /* 0x000f280000100800 */
[----:B------:R-:W4:Y:S01]  /*3470*/  LDL R16, [R1+0x1c] ;  /* 0x00001c0001107983 */ /* 0x000f220000100800 */
[----:B------:R-:W-:-:S02]  /*3480*/  P2R R5, PR, RZ, 0x8 ;  /* 0x00000008ff057803 */ /* 0x000fc40000000000 */
        /* <DEDUP_REMOVED lines=8> */
[----:B----4-:R-:W-:-:S04]  /*3510*/  LEA R6, P0, R3, R0, 0x1 ;  /* 0x0000000003067211 */ /* 0x010fc800078008ff */
        /* <DEDUP_REMOVED lines=10> */
.L_x_1668:
[----:B------:R-:W-:Y:S05]  /*35c0*/  BSYNC B0 ;  /* 0x0000000000007941 */ /* 0x000fea0003800000 */
.L_x_1667:
[----:B------:R-:W-:Y:S05]  /*35d0*/  BRA.DIV ~URZ, `(.L_x_1669) ;  /* 0x000167c27f007947 */ /* 0x000fea000b800000 */
[----:B-1----:R1:W3:Y:S02]  /*35e0*/  SHFL.IDX PT, R4, R14, 0x2, 0x181f ;  /* 0x00581f000e047f89 */ /* 0x0022e400000e0000 */
.L_x_1784:
[----:B------:R-:W-:Y:S05]  /*35f0*/  BRA.DIV ~URZ, `(.L_x_1670) ;  /* 0x000168127f007947 */ /* 0x000fea000b800000 */
[----:B----4-:R4:W1:Y:S02]  /*3600*/  SHFL.IDX PT, R0, R15, 0x2, 0x181f ;  /* 0x00581f000f007f89 */ /* 0x01086400000e0000 */
.L_x_1785:
[----:B------:R-:W-:Y:S01]  /*3610*/  IADD3 R2, R12, 0x40, RZ ;  /* 0x000000400c027810 */ /* 0x000fe20007ffe0ff */
        /* <DEDUP_REMOVED lines=9> */
[----:B------:R-:W3:Y:S04]  /*36b0*/  LDL R18, [R1+0x4c] ;  /* 0x00004c0001127983 */ /* 0x000ee80000100800 */
[----:B------:R-:W3:Y:S01]  /*36c0*/  LDL R16, [R1+0x1c] ;  /* 0x00001c0001107983 */ /* 0x000ee20000100800 */
[----:B------:R-:W-:-:S02]  /*36d0*/  P2R R5, PR, RZ, 0x8 ;  /* 0x00000008ff057803 */ /* 0x000fc40000000000 */
        /* <DEDUP_REMOVED lines=8> */
[----:B---3--:R-:W-:-:S04]  /*3760*/  LEA R6, P0, R3, R0, 0x1 ;  /* 0x0000000003067211 */ /* 0x008fc800078008ff */
        /* <DEDUP_REMOVED lines=10> */
.L_x_1672:
[----:B------:R-:W-:Y:S05]  /*3810*/  BSYNC B0 ;  /* 0x0000000000007941 */ /* 0x000fea0003800000 */
.L_x_1671:
[----:B------:R-:W-:Y:S05]  /*3820*/  BRA.DIV ~URZ, `(.L_x_1673) ;  /* 0x000166427f007947 */ /* 0x000fea000b800000 */
[----:B---3--:R3:W2:Y:S04]  /*3830*/  SHFL.IDX PT, R4, R14, 0x3, 0x181f ;  /* 0x00781f000e047f89 */ /* 0x0086a800000e0000 */
[----:B-1----:R3:W1:Y:S02]  /*3840*/  SHFL.IDX PT, R0, R15, 0x3, 0x181f ;  /* 0x00781f000f007f89 */ /* 0x00266400000e0000 */
.L_x_1786:
[----:B------:R-:W5:Y:S04]  /*3850*/  LDL.64 R8, [R1+0x20] ;  /* 0x0000200001087983 */ /* 0x000f680000100a00 */
[----:B---3--:R-:W3:Y:S04]  /*3860*/  LDL R6, [R1+0x3c] ;  /* 0x00003c0001067983 */ /* 0x008ee80000100800 */
[----:B----4-:R-:W4:Y:S04]  /*3870*/  LDL R7, [R1+0x54] ;  /* 0x0000540001077983 */ /* 0x010f280000100800 */
[----:B--2---:R-:W2:Y:S04]  /*3880*/  LDL R15, [R1+0x38] ;  /* 0x00003800010f7983 */ /* 0x004ea80000100800 */
[----:B------:R-:W2:Y:S04]  /*3890*/  LDL R16, [R1+0x50] ;  /* 0x0000500001107983 */ /* 0x000ea80000100800 */
[----:B------:R-:W2:Y:S04]  /*38a0*/  LDL R11, [R1+0x40] ;  /* 0x00004000010b7983 */ /* 0x000ea80000100800 */
[----:B------:R-:W2:Y:S04]  /*38b0*/  LDL R14, [R1+0x4c] ;  /* 0x00004c00010e7983 */ /* 0x000ea80000100800 */
[----:B------:R-:W2:Y:S04]  /*38c0*/  LDL R10, [R1+0x1c] ;  /* 0x00001c00010a7983 */ /* 0x000ea80000100800 */
[----:B------:R-:W2:Y:S01]  /*38d0*/  LDL R242, [R1+0xc] ;  /* 0x00000c0001f27983 */ /* 0x000ea20000100800 */
[----:B------:R-:W-:-:S04]  /*38e0*/  IADD3 R2, R12, 0x60, RZ ;  /* 0x000000600c027810 */ /* 0x000fc80007ffe0ff */
[----:B------:R-:W-:Y:S02]  /*38f0*/  ISETP.GE.AND P0, PT, R2, R13, PT ;  /* 0x0000000d0200720c */ /* 0x000fe40003f06270 */
[----:B------:R-:W-:Y:S01]  /*3900*/  P2R R5, PR, RZ, 0x8 ;  /* 0x00000008ff057803 */ /* 0x000fe20000000000 */
[----:B------:R-:W-:-:S10]  /*3910*/  IMAD.SHL.U32 R97, R96, 0x40, RZ ;  /* 0x0000004060617824 */ /* 0x000fd400078e00ff */
[----:B-1---5:R-:W-:-:S04]  /*3920*/  @!P0 LEA R2, P1, R8, R0, 0x1 ;  /* 0x0000000008028211 */ /* 0x022fc800078208ff */
[----:B------:R-:W-:Y:S02]  /*3930*/  @!P0 LEA.HI.X R3, R8, R4, R9, 0x1, P1 ;  /* 0x0000000408038211 */ /* 0x000fe400008f0c09 */
[----:B---3--:R-:W-:-:S03]  /*3940*/  @!P0 LEA R8, P1, R6, R0, 0x1 ;  /* 0x0000000006088211 */ /* 0x008fc600078208ff */
[----:B------:R-:W-:Y:S01]  /*3950*/  @!PT LDS RZ, [RZ] ;  /* 0x00000000fffff984 */ /* 0x000fe20000000800 */
[----:B------:R-:W-:Y:S01]  /*3960*/  @!PT LDS RZ, [RZ] ;  /* 0x00000000fffff984 */ /* 0x000fe20000000800 */
[----:B------:R-:W-:Y:S01]  /*3970*/  @!PT LDS RZ, [RZ] ;  /* 0x00000000fffff984 */ /* 0x000fe20000000800 */
[----:B------:R1:W-:Y:S01]  /*3980*/  @!P0 LDGSTS.E.BYPASS.LTC128B.128 [R219+0x13100], [R2.64], !P2 ;  /* 0x1310000002db8fae */ /* 0x0003e2000d101d46 */
[----:B----4-:R-:W-:Y:S02]  /*3990*/  @!P0 LEA.HI.X R9, R6, R4, R7, 0x1, P1 ;  /* 0x0000000406098211 */ /* 0x010fe400008f0c07 */
[----:B--2---:R-:W-:-:S04]  /*39a0*/  @!P0 LEA R6, P1, R15, R0, 0x1 ;  /* 0x000000000f068211 */ /* 0x004fc800078208ff */
[----:B------:R-:W-:Y:S02]  /*39b0*/  @!P0 LEA.HI.X R7, R15, R4, R16, 0x1, P1 ;  /* 0x000000040f078211 */ /* 0x000fe400008f0c10 */
[----:B-1----:R-:W-:-:S04]  /*39c0*/  @!P0 LEA R2, P1, R11, R0, 0x1 ;  /* 0x000000000b028211 */ /* 0x002fc800078208ff */
[----:B------:R-:W-:Y:S02]  /*39d0*/  @!P0 LEA.HI.X R3, R11, R4, R14, 0x1, P1 ;  /* 0x000000040b038211 */ /* 0x000fe400008f0c0e */
[----:B------:R-:W1:Y:S01]  /*39e0*/  S2R R11, SR_TID.X ;  /* 0x00000000000b7919 */ /* 0x000e620000002100 */
[C---:B------:R-:W-:Y:S02]  /*39f0*/  LOP3.LUT P3, RZ, R10.reuse, 0x4, RZ, 0xc0, !PT ;  /* 0x000000040aff7812 */ /* 0x040fe4000786c0ff */
[C---:B------:R-:W-:Y:S02]  /*3a00*/  LOP3.LUT P1, RZ, R10.reuse, 0x2, RZ, 0xc0, !PT ;  /* 0x000000020aff7812 */ /* 0x040fe4000782c0ff */
[----:B------:R-:W-:-:S09]  /*3a10*/  LOP3.LUT P2, RZ, R10, 0x1, RZ, 0xc0, !PT ;  /* 0x000000010aff7812 */ /* 0x000fd2000784c0ff */
[----:B------:R2:W-:Y:S04]  /*3a20*/  @!P0 LDGSTS.E.BYPASS.LTC128B.128 [R219+0x17100], [R8.64], !P3 ;  /* 0x1710000008db8fae */ /* 0x0005e8000d901d46 */
[----:B------:R3:W-:Y:S01]  /*3a30*/  @!P0 LDGSTS.E.BYPASS.LTC128B.128 [R219+0x1b100], [R6.64], !P1 ;  /* 0x1b10000006db8fae */ /* 0x0007e2000c901d46 */
[----:B------:R-:W-:Y:S02]  /*3a40*/  ISETP.NE.AND P3, PT, R5, RZ, PT ;  /* 0x000000ff0500720c */ /* 0x000fe40003f65270 */
[----:B-1----:R-:W-:Y:S01]  /*3a50*/  SHF.R.S32.HI R10, RZ, 0x1f, R11 ;  /* 0x0000001fff0a7819 */ /* 0x002fe2000001140b */
[----:B------:R1:W-:Y:S01]  /*3a60*/  @!P0 LDGSTS.E.BYPASS.LTC128B.128 [R219+0x1f100], [R2.64], !P2 ;  /* 0x1f10000002db8fae */ /* 0x0003e2000d101d46 */
[----:B------:R-:W-:Y:S02]  /*3a70*/  IMAD.WIDE.U32 R4, R96, c[0x0][0x1e0], RZ ;  /* 0x0000780060047a25 */ /* 0x000fe400078e00ff */
[----:B------:R-:W-:Y:S01]  /*3a80*/  LEA.HI R10, R10, R11, RZ, 0x3 ;  /* 0x0000000b0a0a7211 */ /* 0x000fe200078f18ff */
[----:B------:R-:W0:Y:S03]  /*3a90*/  LDGDEPBAR ;  /* 0x00000000000079af */ /* 0x000e260000000000 */
[----:B------:R-:W-:-:S02]  /*3aa0*/  SHF.R.S32.HI R10, RZ, 0x3, R10 ;  /* 0x00000003ff0a7819 */ /* 0x000fc4000001140a */
[----:B---3--:R-:W-:-:S05]  /*3ab0*/  SHF.R.S32.HI R7, RZ, 0x1f, R96 ;  /* 0x0000001fff077819 */ /* 0x008fca0000011460 */
[----:B------:R-:W-:-:S04]  /*3ac0*/  IMAD R0, R7, c[0x0][0x1e0], RZ ;  /* 0x0000780007007a24 */ /* 0x000fc800078e02ff */
[----:B-1----:R-:W-:Y:S01]  /*3ad0*/  IMAD R2, R96, c[0x0][0x1e4], R0 ;  /* 0x0000790060027a24 */ /* 0x002fe200078e0200 */
[----:B------:R-:W-:-:S03]  /*3ae0*/  LEA R0, P0, R4, R232, 0x6 ;  /* 0x000000e804007211 */ /* 0x000fc600078030ff */
[----:B------:R-:W-:Y:S01]  /*3af0*/  IMAD.IADD R3, R5, 0x1, R2 ;  /* 0x0000000105037824 */ /* 0x000fe200078e0202 */
[----:B------:R-:W-:-:S04]  /*3b00*/  IADD3 R2, -R97, R242, -R10 ;  /* 0x000000f261027210 */ /* 0x000fc80007ffe90a */
[----:B------:R-:W-:Y:S02]  /*3b10*/  LEA.HI.X R3, R4, R231, R3, 0x6, P0 ;  /* 0x000000e704037211 */ /* 0x000fe400000f3403 */
[----:B------:R-:W-:Y:S01]  /*3b20*/  ISETP.GE.AND P0, PT, R2, 0x21, PT ;  /* 0x000000210200780c */ /* 0x000fe20003f06270 */
[----:B------:R-:W-:-:S04]  /*3b30*/  IMAD.MOV.U32 R4, RZ, RZ, 0x20 ;  /* 0x00000020ff047424 */ /* 0x000fc800078e00ff */
[----:B--2---:R-:W-:-:S04]  /*3b40*/  IMAD.WIDE.U32 R8, R4, c[0x0][0x1e0], RZ ;  /* 0x0000780004087a25 */ /* 0x004fc800078e00ff */
[----:B------:R-:W-:Y:S01]  /*3b50*/  IMAD R4, R4, c[0x0][0x1e4], RZ ;  /* 0x0000790004047a24 */ /* 0x000fe200078e02ff */
[----:B------:R-:W-:Y:S01]  /*3b60*/  WARPSYNC 0xffffffff ;  /* 0xffffffff00007948 */ /* 0x000fe20003800000 */
[----:B------:R-:W-:Y:S02]  /*3b70*/  BAR.SYNC.DEFER_BLOCKING 0x0 ;  /* 0x0000000000007b1d */ /* 0x000fe40000010000 */
[----:B------:R-:W-:-:S04]  /*3b80*/  @P0 IADD3 R6, P1, R0, R8, RZ ;  /* 0x0000000800060210 */ /* 0x000fc80007f3e0ff */
[----:B------:R-:W-:Y:S02]  /*3b90*/  @P0 IADD3.X R8, R3, R9, R4, P1, !PT ;  /* 0x0000000903080210 */ /* 0x000fe40000ffe404 */
[----:B------:R-:W-:-:S13]  /*3ba0*/  ISETP.GE.AND P1, PT, R2, 0x1, PT ;  /* 0x000000010200780c */ /* 0x000fda0003f26270 */
        /* <DEDUP_REMOVED lines=19> */
[----:B------:R-:W-:Y:S01]  /*3ce0*/  LEA R0, P0, R4, R234, 0x6 ;  /* 0x000000ea04007211 */ /* 0x000fe200078030ff */
[----:B--2---:R-:W-:Y:S01]  /*3cf0*/  IMAD.IADD R3, R5, 0x1, R6 ;  /* 0x0000000105037824 */ /* 0x004fe200078e0206 */
[----:B------:R-:W-:-:S04]  /*3d00*/  DEPBAR.LE SB0, 0x1 ;  /* 0x000080400000791a */ /* 0x000fc80000000000 */
[----:B------:R-:W-:Y:S01]  /*3d10*/  LEA.HI.X R3, R4, R236, R3, 0x6, P0 ;  /* 0x000000ec04037211 */ /* 0x000fe200000f3403 */
[----:B------:R-:W-:-:S04]  /*3d20*/  DEPBAR.LE SB0, 0x0 ;  /* 0x000080000000791a */ /* 0x000fc80000000000 */
[C---:B------:R-:W-:Y:S01]  /*3d30*/  LEA R2, P0, R0.reuse, c[0x0][0x1f8], 0x1 ;  /* 0x00007e0000027a11 */ /* 0x040fe200078008ff */
[----:B------:R-:W-:Y:S01]  /*3d40*/  BAR.SYNC.DEFER_BLOCKING 0x0 ;  /* 0x0000000000007b1d */ /* 0x000fe20000010000 */
[----:B------:R-:W-:Y:S02]  /*3d50*/  IMAD.MOV.U32 R4, RZ, RZ, c[0x0][0x208] ;  /* 0x00008200ff047624 */ /* 0x000fe400078e00ff */
[----:B------:R-:W-:Y:S01]  /*3d60*/  LEA.HI.X R3, R0, c[0x0][0x1fc], R3, 0x1, P0 ;  /* 0x00007f0000037a11 */ /* 0x000fe200000f0c03 */
[----:B------:R-:W-:Y:S01]  /*3d70*/  IMAD.IADD R98, R242, 0x1, -R97 ;  /* 0x00000001f2627824 */ /* 0x000fe200078e0a61 */
[----:B------:R-:W-:Y:S01]  /*3d80*/  LOP3.LUT R0, R24, 0x1, RZ, 0xc0, !PT ;  /* 0x0000000118007812 */ /* 0x000fe200078ec0ff */
[----:B------:R-:W-:Y:S01]  /*3d90*/  IMAD.MOV.U32 R5, RZ, RZ, c[0x0][0x20c] ;  /* 0x00008300ff057624 */ /* 0x000fe200078e00ff */
[----:B------:R-:W-:Y:S02]  /*3da0*/  P2R R14, PR, RZ, 0x40 ;  /* 0x00000040ff0e7803 */ /* 0x000fe40000000000 */
[----:B------:R-:W-:Y:S01]  /*3db0*/  ISETP.NE.U32.AND P6, PT, R0, 0x1, PT ;  /* 0x000000010000780c */ /* 0x000fe20003fc5070 */
[----:B------:R-:W-:Y:S01]  /*3dc0*/  IMAD.IADD R0, R98, 0x1, -R10 ;  /* 0x0000000162007824 */ /* 0x000fe200078e0a0a */
[----:B------:R-:W-:-:S04]  /*3dd0*/  LEA R12, P0, R4, R2, 0x6 ;  /* 0x00000002040c7211 */ /* 0x000fc800078030ff */
        /* <DEDUP_REMOVED lines=21> */
[----:B------:R-:W-:Y:S02]  /*3f30*/  P2R R15, PR, RZ, 0x20 ;  /* 0x00000020ff0f7803 */ /* 0x000fe40000000000 */
[C---:B------:R-:W-:Y:S02]  /*3f40*/  ISETP.LT.OR P6, PT, R0.reuse, 0x21, P6 ;  /* 0x000000210000780c */ /* 0x040fe400037c1670 */
[----:B------:R-:W-:-:S07]  /*3f50*/  ISETP.LT.OR P2, PT, R0, 0x21, !P2 ;  /* 0x000000210000780c */ /* 0x000fce0005741670 */
[----:B------:R2:W-:Y:S01]  /*3f60*/  LDGSTS.E.BYPASS.LTC128B.128 [R219+0x4100], [R2.64+0x100], !P0 ;  /* 0x0410010002db7fae */ /* 0x0005e2000c101d46 */
[----:B------:R-:W-:-:S04]  /*3f70*/  LOP3.LUT P0, RZ, R24, 0x8, RZ, 0xc0, !PT ;  /* 0x0000000818ff7812 */ /* 0x000fc8000780c0ff */
[C---:B------:R-:W-:Y:S02]  /*3f80*/  ISETP.LT.OR P5, PT, R0.reuse, 0x1, !P0 ;  /* 0x000000010000780c */ /* 0x040fe400047a1670 */
[C---:B------:R-:W-:Y:S02]  /*3f90*/  ISETP.LT.OR P1, PT, R0.reuse, 0x21, !P1 ;  /* 0x000000210000780c */ /* 0x040fe40004f21670 */
[----:B------:R-:W-:Y:S01]  /*3fa0*/  ISETP.LT.OR P0, PT, R0, 0x21, !P0 ;  /* 0x000000210000780c */ /* 0x000fe20004701670 */
[C---:B-1----:R-:W-:Y:S08]  /*3fb0*/  HMMA.16816.F32.BF16 R24, R4.reuse, R20, RZ ;  /* 0x000000140418723c */ /* 0x042ff000000418ff */
[----:B------:R1:W-:Y:S01]  /*3fc0*/  LDGSTS.E.BYPASS.LTC128B.128 [R219+0x6100], [R2.64+0x180], !P5 ;  /* 0x0610018002db7fae */ /* 0x0003e2000e901d46 */
[----:B------:R-:W-:Y:S03]  /*3fd0*/  HMMA.16816.F32.BF16 R28, R4, R22, RZ ;  /* 0x00000016041c723c */ /* 0x000fe600000418ff */
[----:B------:R1:W-:Y:S01]  /*3fe0*/  LDGSTS.E.BYPASS.LTC128B.128 [R219+0x1100], [R12.64], !P6 ;  /* 0x011000000cdb7fae */ /* 0x0003e2000f101d46 */
[----:B------:R-:W-:-:S03]  /*3ff0*/  ISETP.NE.AND P5, PT, R15, RZ, PT ;  /* 0x000000ff0f00720c */ /* 0x000fc60003fa5270 */
[----:B------:R1:W-:Y:S01]  /*4000*/  LDGSTS.E.BYPASS.LTC128B.128 [R219+0x3100], [R12.64+0x80], !P2 ;  /* 0x031000800cdb7fae */ /* 0x0003e2000d101d46 */
[C---:B--2---:R-:W-:Y:S01]  /*4010*/  HMMA.16816.F32.BF16 R20, R4.reuse, R16, RZ ;  /* 0x000000100414723c */ /* 0x044fe200000418ff */
[----:B------:R-:W-:Y:S02]  /*4020*/  ISETP.NE.AND P6, PT, R14, RZ, PT ;  /* 0x000000ff0e00720c */ /* 0x000fe40003fc5270 */
        /* <DEDUP_REMOVED lines=17> */
[----:B------:R-:W-:Y:S07]  /*4140*/  LDSM.16.M88.4 R48, [R195+0x1800] ;  /* 0x00180000c330783b */ /* 0x000fee0000000200 */
[C---:B------:R-:W-:Y:S01]  /*4150*/  HMMA.16816.F32.BF16 R32, R8.reuse, R60, R20 ;  /* 0x0000003c0820723c */ /* 0x040fe20000041814 */
[----:B------:R-:W2:Y:S07]  /*4160*/  LDSM.16.M88.4 R20, [R198+0x1800] ;  /* 0x00180000c614783b */ /* 0x000eae0000000200 */
        /* <DEDUP_REMOVED lines=162> */
[----:B------:R-:W2:Y:S07]  /*4b90*/  LDSM.16.M88.4 R60, [R204] ;  /* 0x00000000cc3c783b */ /* 0x000eae0000000200 */
[----:B------:R-:W-:Y:S01]  /*4ba0*/  HMMA.16816.F32.BF16 R64, R16, R72, R88 ;  /* 0x000000481040723c */ /* 0x000fe20000041858 */
[----:B------:R4:W1:Y:S07]  /*4bb0*/  MUFU.TANH R72, R0 ;  /* 0x0000000000487308 */ /* 0x00086e0000002400 */
[----:B---3--:R-:W-:Y:S01]  /*4bc0*/  HMMA.16816.F32.BF16 R36, R4, R52, R36 ;  /* 0x000000340424723c */ /* 0x008fe20000041824 */
[----:B----4-:R-:W-:-:S04]  /*4bd0*/  FMUL.FTZ R0, R50, c[0x0][0x320] ;  /* 0x0000c80032007a20 */ /* 0x010fc80000410000 */
[----:B------:R3:W4:Y:S03]  /*4be0*/  MUFU.TANH R77, R0 ;  /* 0x00000000004d7308 */ /* 0x0007260000002400 */
[----:B------:R-:W-:Y:S01]  /*4bf0*/  HMMA.16816.F32.BF16 R40, R12, R70, R44 ;  /* 0x000000460c28723c */ /* 0x000fe2000004182c */
[----:B------:R-:W-:Y:S01]  /*4c00*/  LDSM.16.M88.4 R44, [R198+0x7800] ;  /* 0x00780000c62c783b */ /* 0x000fe20000000200 */
[----:B---3--:R-:W-:-:S03]  /*4c10*/  FMUL.FTZ R0, R51, c[0x0][0x320] ;  /* 0x0000c80033007a20 */ /* 0x008fc60000410000 */
[----:B------:R-:W3:Y:S01]  /*4c20*/  LDSM.16.M88.4 R48, [R195+0x7000] ;  /* 0x00700000c330783b */ /* 0x000ee20000000200 */
        /* <DEDUP_REMOVED lines=19> */
[----:B-1----:R-:W-:-:S06]  /*4d60*/  FMUL.FTZ R0, R38, c[0x0][0x320] ;  /* 0x0000c80026007a20 */ /* 0x002fcc0000410000 */
[----:B------:R1:W1:Y:S01]  /*4d70*/  MUFU.TANH R53, R0 ;  /* 0x0000000000357308 */ /* 0x0002620000002400 */
        /* <DEDUP_REMOVED lines=55> */
[----:B------:R-:W-:Y:S02]  /*50f0*/  IMAD.MOV.U32 R5, RZ, RZ, c[0x0][0x1e0] ;  /* 0x00007800ff057624 */ /* 0x000fe400078e00ff */
[----:B------:R-:W-:Y:S01]  /*5100*/  IMAD.MOV.U32 R6, RZ, RZ, c[0x0][0x1e4] ;  /* 0x00007900ff067624 */ /* 0x000fe200078e00ff */
[----:B------:R-:W-:-:S05]  /*5110*/  SHF.R.S32.HI R2, RZ, 0x1f, R0 ;  /* 0x0000001fff027819 */ /* 0x000fca0000011400 */
[----:B------:R-:W-:Y:S02]  /*5120*/  IMAD R4, R2, c[0x0][0x1e0], RZ ;  /* 0x0000780002047a24 */ /* 0x000fe400078e02ff */
[----:B------:R-:W-:-:S04]  /*5130*/  IMAD.WIDE.U32 R2, R0, c[0x0][0x1e0], RZ ;  /* 0x0000780000027a25 */ /* 0x000fc800078e00ff */
[----:B------:R-:W-:Y:S01]  /*5140*/  IMAD R4, R0, c[0x0][0x1e4], R4 ;  /* 0x0000790000047a24 */ /* 0x000fe200078e0204 */
[----:B------:R-:W-:-:S03]  /*5150*/  LEA R0, P0, R2, R232, 0x6 ;  /* 0x000000e802007211 */ /* 0x000fc600078030ff */
[----:B------:R-:W-:-:S05]  /*5160*/  IMAD.IADD R3, R3, 0x1, R4 ;  /* 0x0000000103037824 */ /* 0x000fca00078e0204 */
[----:B------:R-:W-:Y:S02]  /*5170*/  LEA.HI.X R3, R2, R231, R3, 0x6, P0 ;  /* 0x000000e702037211 */ /* 0x000fe400000f3403 */
[----:B------:R-:W-:-:S04]  /*5180*/  LEA R2, P0, R0, c[0x0][0x1c8], 0x1 ;  /* 0x0000720000027a11 */ /* 0x000fc800078008ff */
[----:B------:R-:W-:Y:S02]  /*5190*/  LEA.HI.X R3, R0, c[0x0][0x1cc], R3, 0x1, P0 ;  /* 0x0000730000037a11 */ /* 0x000fe400000f0c03 */
[----:B------:R-:W-:-:S03]  /*51a0*/  LEA R4, P0, R5, R2, 0x6 ;  /* 0x0000000205047211 */ /* 0x000fc600078030ff */
[----:B------:R-:W-:Y:S01]  /*51b0*/  @!PT LDS RZ, [RZ] ;  /* 0x00000000fffff984 */ /* 0x000fe20000000800 */
[----:B------:R-:W-:Y:S01]  /*51c0*/  @!PT LDS RZ, [RZ] ;  /* 0x00000000fffff984 */ /* 0x000fe20000000800 */
[----:B------:R-:W-:Y:S01]  /*51d0*/  @!PT LDS RZ, [RZ] ;  /* 0x00000000fffff984 */ /* 0x000fe20000000800 */
[----:B------:R1:W-:Y:S01]  /*51e0*/  LDGSTS.E.BYPASS.LTC128B.128 [R219+0x8100], [R2.64], !P6 ;  /* 0x0810000002db7fae */ /* 0x0003e2000f101d46 */
[----:B------:R-:W-:-:S03]  /*51f0*/  LEA.HI.X R5, R5, R3, R6, 0x6, P0 ;  /* 0x0000000305057211 */ /* 0x000fc600000f3406 */
[----:B------:R1:W-:Y:S04]  /*5200*/  LDGSTS.E.BYPASS.LTC128B.128 [R219+0xa100], [R2.64+0x80], !P5 ;  /* 0x0a10008002db7fae */ /* 0x0003e8000e901d46 */
[----:B------:R1:W-:Y:S04]  /*5210*/  LDGSTS.E.BYPASS.LTC128B.128 [R219+0xc100], [R2.64+0x100], !P4 ;  /* 0x0c10010002db7fae */ /* 0x0003e8000e101d46 */
[----:B------:R1:W-:Y:S04]  /*5220*/  LDGSTS.E.BYPASS.LTC128B.128 [R219+0xe100], [R2.64+0x180], !P3 ;  /* 0x0e10018002db7fae */ /* 0x0003e8000d901d46 */
[----:B------:R1:W-:Y:S04]  /*5230*/  LDGSTS.E.BYPASS.LTC128B.128 [R219+0x9100], [R4.64], !P6 ;  /* 0x0910000004db7fae */ /* 0x0003e8000f101d46 */
[----:B------:R1:W-:Y:S04]  /*5240*/  LDGSTS.E.BYPASS.LTC128B.128 [R219+0xb100], [R4.64+0x80], !P5 ;  /* 0x0b10008004db7fae */ /* 0x0003e8000e901d46 */
[----:B------:R1:W-:Y:S04]  /*5250*/  LDGSTS.E.BYPASS.LTC128B.128 [R219+0xd100], [R4.64+0x100], !P4 ;  /* 0x0d10010004db7fae */ /* 0x0003e8000e101d46 */
[----:B------:R1:W-:Y:S02]  /*5260*/  LDGSTS.E.BYPASS.LTC128B.128 [R219+0xf100], [R4.64+0x180], !P3 ;  /* 0x0f10018004db7fae */ /* 0x0003e4000d901d46 */
.L_x_1675:
[----:B--234-:R-:W-:Y:S05]  /*5270*/  BSYNC B0 ;  /* 0x0000000000007941 */ /* 0x01cfea0003800000 */
.L_x_1674:
[----:B-1----:R-:W2:Y:S01]  /*5280*/  LDL R0, [R1+0x44] ;  /* 0x0000440001007983 */ /* 0x002ea20000100800 */
[----:B------:R-:W-:-:S03]  /*5290*/  IMAD.MOV.U32 R2, RZ, RZ, c[0x0][0x2c4] ;  /* 0x0000b100ff027624 */ /* 0x000fc600078e00ff */
[----:B------:R-:W2:Y:S04]  /*52a0*/  LDL R125, [R1+0x18] ;  /* 0x00001800017d7983 */ /* 0x000ea80000100800 */
[----:B------:R-:W3:Y:S04]  /*52b0*/  LDL R14, [R1+0x4] ;  /* 0x00000400010e7983 */ /* 0x000ee80000100800 */
[----:B------:R-:W3:Y:S01]  /*52c0*/  LDL R243, [R1+0x10] ;  /* 0x0000100001f37983 */ /* 0x000ee20000100800 */
[----:B------:R-:W-:Y:S01]  /*52d0*/  ISETP.NE.AND P0, PT, R2, 0x1, PT ;  /* 0x000000010200780c */ /* 0x000fe20003f05270 */
[----:B------:R-:W-:Y:S01]  /*52e0*/  IMAD.MOV.U32 R8, RZ, RZ, c[0x0][0x32c] ;  /* 0x0000cb00ff087624 */ /* 0x000fe200078e00ff */
[----:B------:R-:W-:Y:S01]  /*52f0*/  ULDC UR4, c[0x0][0x324] ;  /* 0x0000c90000047ab9 */ /* 0x000fe20000000800 */
[----:B------:R-:W0:Y:S03]  /*5300*/  LDGDEPBAR ;  /* 0x00000000000079af */ /* 0x000e260000000000 */
[----:B------:R-:W-:Y:S01]  /*5310*/  ISETP.GE.AND P2, PT, R8, 0x1, PT ;  /* 0x000000010800780c */ /* 0x000fe20003f46270 */
[----:B------:R-:W-:Y:S01]  /*5320*/  ULOP3.LUT UR4, URZ, UR4, URZ, 0x33, !UPT ;  /* 0x000000043f047292 */ /* 0x000fe2000f8e333f */
[----:B--2---:R-:W-:-:S05]  /*5330*/  IMAD.IADD R0, R0, 0x1, R125 ;  /* 0x0000000100007824 */ /* 0x004fca00078e027d */
[----:B------:R-:W-:-:S04]  /*5340*/  @P0 IMAD.HI.U32 R2, R0, c[0x0][0x2c8], RZ ;  /* 0x0000b20000020a27 */ /* 0x000fc800078e00ff */
[----:B------:R-:W-:Y:S01]  /*5350*/  IMAD.MOV.U32 R4, RZ, RZ, R0 ;  /* 0x000000ffff047224 */ /* 0x000fe200078e0000 */
[----:B------:R-:W-:-:S05]  /*5360*/  @P0 SHF.R.U32.HI R4, RZ, c[0x0][0x2cc], R2 ;  /* 0x0000b300ff040a19 */ /* 0x000fca0000011602 */
[----:B------:R-:W1:Y:S01]  /*5370*/  SHFL.IDX PT, R3, R4, RZ, 0x1c1f ;  /* 0x001c1fff04037589 */ /* 0x000e6200000e0000 */
[----:B------:R-:W-:-:S04]  /*5380*/  IADD3 R0, R242, 0x1, -R97 ;  /* 0x00000001f2007810 */ /* 0x000fc80007ffe861 */
[----:B---3--:R-:W-:-:S04]  /*5390*/  IADD3 R0, -R243, R0, -R14 ;  /* 0x00000000f3007210 */ /* 0x008fc80007ffe90e */
[----:B------:R-:W-:Y:S01]  /*53a0*/  IADD3 R5, R0, c[0x0][0x328], RZ ;  /* 0x0000ca0000057a10 */ /* 0x000fe20007ffe0ff */
[----:B------:R-:W-:Y:S01]  /*53b0*/  IMAD.IADD R7, R98, 0x1, -R14 ;  /* 0x0000000162077824 */ /* 0x000fe200078e0a0e */
[----:B------:R-:W-:-:S03]  /*53c0*/  IADD3 R6, R0, UR4, RZ ;  /* 0x0000000400067c10 */ /* 0x000fc6000fffe0ff */
[--C-:B-1----:R-:W-:Y:S02]  /*53d0*/  IMAD.IADD R2, R5, 0x1, R3.reuse ;  /* 0x0000000105027824 */ /* 0x102fe400078e0203 */
[----:B------:R-:W-:-:S03]  /*53e0*/  IMAD.IADD R0, R6, 0x1, R3 ;  /* 0x0000000106007824 */ /* 0x000fc600078e0203 */
        /* <DEDUP_REMOVED lines=13> */
.L_x_1678:
[----:B------:R-:W-:-:S04]  /*54c0*/  MOV R8, c[0x0][0x32c] ;  /* 0x0000cb0000087a02 */ /* 0x000fc80000000f00 */
[----:B------:R-:W-:-:S13]  /*54d0*/  ISETP.NE.AND P0, PT, R8, 0x1, PT ;  /* 0x000000010800780c */ /* 0x000fda0003f05270 */
[----:B------:R-:W-:-:S05]  /*54e0*/  @P0 IMAD.HI.U32 R8, R3, c[0x0][0x330], RZ ;  /* 0x0000cc0003080a27 */ /* 0x000fca00078e00ff */
[----:B------:R-:W-:Y:S02]  /*54f0*/  @P0 SHF.R.U32.HI R3, RZ, c[0x0][0x334], R8 ;  /* 0x0000cd00ff030a19 */ /* 0x000fe40000011608 */
.L_x_1679:
[----:B------:R-:W-:Y:S05]  /*5500*/  BSYNC B0 ;  /* 0x0000000000007941 */ /* 0x000fea0003800000 */
.L_x_1677:
[----:B------:R-:W-:-:S04]  /*5510*/  IMAD R3, R3, c[0x0][0x32c], -R97 ;  /* 0x0000cb0003037a24 */ /* 0x000fc800078e0a61 */
[----:B------:R-:W-:-:S05]  /*5520*/  IMAD.IADD R3, R3, 0x1, -R14 ;  /* 0x0000000103037824 */ /* 0x000fca00078e0a0e */
[----:B------:R-:W-:Y:S02]  /*5530*/  IADD3 R8, R3, c[0x0][0x32c], RZ ;  /* 0x0000cb0003087a10 */ /* 0x000fe40007ffe0ff */
[----:B------:R-:W-:Y:S02]  /*5540*/  IMNMX R0, R0, R3, !PT ;  /* 0x0000000300007217 */ /* 0x000fe40007800200 */
[----:B------:R-:W-:Y:S02]  /*5550*/  IMNMX R2, R2, R8, PT ;  /* 0x0000000802027217 */ /* 0x000fe40003800200 */
.L_x_1676:
[----:B------:R-:W-:Y:S01]  /*5560*/  ISETP.GT.AND P1, PT, R238, RZ, PT ;  /* 0x000000ffee00720c */ /* 0x000fe20003f24270 */
        /* <DEDUP_REMOVED lines=64> */
.L_x_1682:
[----:B------:R-:W-:-:S04]  /*5970*/  MOV R4, c[0x0][0x32c] ;  /* 0x0000cb0000047a02 */ /* 0x000fc80000000f00 */
[----:B------:R-:W-:-:S13]  /*5980*/  ISETP.NE.AND P0, PT, R4, 0x1, PT ;  /* 0x000000010400780c */ /* 0x000fda0003f05270 */
[----:B------:R-:W-:-:S05]  /*5990*/  @P0 IMAD.HI.U32 R4, R3, c[0x0][0x330], RZ ;  /* 0x0000cc0003040a27 */ /* 0x000fca00078e00ff */
[----:B------:R-:W-:Y:S02]  /*59a0*/  @P0 SHF.R.U32.HI R3, RZ, c[0x0][0x334], R4 ;  /* 0x0000cd00ff030a19 */ /* 0x000fe40000011604 */
.L_x_1683:
[----:B------:R-:W-:Y:S05]  /*59b0*/  BSYNC B0 ;  /* 0x0000000000007941 */ /* 0x000fea0003800000 */
.L_x_1681:
[----:B------:R-:W-:-:S04]  /*59c0*/  IMAD R3, R3, c[0x0][0x32c], -R97 ;  /* 0x0000cb0003037a24 */ /* 0x000fc800078e0a61 */
[----:B------:R-:W-:-:S05]  /*59d0*/  IMAD.IADD R3, R3, 0x1, -R14 ;  /* 0x0000000103037824 */ /* 0x000fca00078e0a0e */
[----:B------:R-:W-:Y:S02]  /*59e0*/  IADD3 R4, R3, c[0x0][0x32c], RZ ;  /* 0x0000cb0003047a10 */ /* 0x000fe40007ffe0ff */
[----:B------:R-:W-:Y:S02]  /*59f0*/  IMNMX R0, R0, R3, !PT ;  /* 0x0000000300007217 */ /* 0x000fe40007800200 */
[----:B------:R-:W-:Y:S02]  /*5a00*/  IMNMX R2, R2, R4, PT ;  /* 0x0000000402027217 */ /* 0x000fe40003800200 */
.L_x_1680:
[----:B------:R-:W-:Y:S01]  /*5a10*/  ISETP.GT.AND P0, PT, R0, RZ, P1 ;  /* 0x000000ff0000720c */ /* 0x000fe20000f04270 */
[----:B------:R-:W-:Y:S01]  /*5a20*/  LDSM.16.MT88.4 R36, [R193+0x800] ;  /* 0x00080000c124783b */ /* 0x000fe20000004200 */
[----:B------:R-:W-:Y:S02]  /*5a30*/  FMNMX.FTZ R3, R8, R9, !PT ;  /* 0x0000000908037209 */ /* 0x000fe40007810000 */
[----:B------:R-:W-:Y:S01]  /*5a40*/  ISETP.LT.OR P0, PT, R2, 0x1, P0 ;  /* 0x000000010200780c */ /* 0x000fe20000701670 */
[----:B------:R-:W-:Y:S01]  /*5a50*/  LDSM.16.MT88.4 R48, [R197] ;  /* 0x00000000c530783b */ /* 0x000fe20000004200 */
[----:B------:R-:W-:-:S02]  /*5a60*/  FMNMX.FTZ R3, R11, R3, !PT ;  /* 0x000000030b037209 */ /* 0x000fc40007810000 */
[----:B------:R-:W-:Y:S01]  /*5a70*/  FSEL R6, R77, -INF , !P0 ;  /* 0xff8000004d067808 */ /* 0x000fe20004000000 */
[----:B------:R-:W-:Y:S01]  /*5a80*/  LDSM.16.MT88.4 R60, [R193+0x2000] ;  /* 0x00200000c13c783b */ /* 0x000fe20000004200 */
[----:B------:R-:W-:Y:S02]  /*5a90*/  ISETP.GT.AND P0, PT, R0, 0x1, P1 ;  /* 0x000000010000780c */ /* 0x000fe40000f04270 */
[----:B------:R-:W-:Y:S01]  /*5aa0*/  FMNMX.FTZ R3, R13, R3, !PT ;  /* 0x000000030d037209 */ /* 0x000fe20007810000 */
[----:B------:R-:W-:Y:S01]  /*5ab0*/  LDSM.16.MT88.4 R76, [R197+0x2000] ;  /* 0x00200000c54c783b */ /* 0x000fe20000004200 */
[----:B------:R-:W-:Y:S02]  /*5ac0*/  ISETP.LT.OR P0, PT, R2, 0x2, P0 ;  /* 0x000000020200780c */ /* 0x000fe40000701670 */
[----:B------:R-:W-:Y:S02]  /*5ad0*/  FMNMX.FTZ R3, R15, R3, !PT ;  /* 0x000000030f037209 */ /* 0x000fe40007810000 */
[----:B------:R-:W-:-:S02]  /*5ae0*/  FSEL R7, R73, -INF , !P0 ;  /* 0xff80000049077808 */ /* 0x000fc40004000000 */
[----:B------:R-:W-:Y:S01]  /*5af0*/  ISETP.GT.AND P0, PT, R0, 0x8, P1 ;  /* 0x000000080000780c */ /* 0x000fe20000f04270 */
[----:B------:R-:W-:Y:S01]  /*5b00*/  LDSM.16.MT88.4 R72, [R197+0x800] ;  /* 0x00080000c548783b */ /* 0x000fe20000004200 */
[----:B------:R-:W-:Y:S02]  /*5b10*/  FMNMX.FTZ R3, R22, R3, !PT ;  /* 0x0000000316037209 */ /* 0x000fe40007810000 */
[----:B------:R-:W-:Y:S02]  /*5b20*/  ISETP.LT.OR P0, PT, R2, 0x9, P0 ;  /* 0x000000090200780c */ /* 0x000fe40000701670 */
[----:B------:R-:W-:Y:S02]  /*5b30*/  FMNMX.FTZ R3, R23, R3, !PT ;  /* 0x0000000317037209 */ /* 0x000fe40007810000 */
[----:B------:R-:W-:Y:S02]  /*5b40*/  FSEL R10, R70, -INF , !P0 ;  /* 0xff800000460a7808 */ /* 0x000fe40004000000 */
[----:B------:R-:W-:Y:S01]  /*5b50*/  ISETP.GT.AND P0, PT, R0, 0x9, P1 ;  /* 0x000000090000780c */ /* 0x000fe20000f04270 */
[----:B------:R-:W-:Y:S01]  /*5b60*/  LDSM.16.MT88.4 R68, [R194+0x2000] ;  /* 0x00200000c244783b */ /* 0x000fe20000004200 */
[----:B------:R-:W-:-:S02]  /*5b70*/  FMNMX.FTZ R3, R24, R3, !PT ;  /* 0x0000000318037209 */ /* 0x000fc40007810000 */
[----:B------:R-:W-:Y:S02]  /*5b80*/  ISETP.LT.OR P0, PT, R2, 0xa, P0 ;  /* 0x0000000a0200780c */ /* 0x000fe40000701670 */
[----:B------:R-:W-:Y:S02]  /*5b90*/  FMNMX.FTZ R3, R106, R3, !PT ;  /* 0x000000036a037209 */ /* 0x000fe40007810000 */
[----:B------:R-:W-:Y:S02]  /*5ba0*/  FSEL R14, R56, -INF , !P0 ;  /* 0xff800000380e7808 */ /* 0x000fe40004000000 */
[----:B------:R-:W-:Y:S01]  /*5bb0*/  ISETP.GT.AND P0, PT, R0, 0x10, P1 ;  /* 0x000000100000780c */ /* 0x000fe20000f04270 */
[----:B------:R-:W-:Y:S01]  /*5bc0*/  LDSM.16.MT88.4 R56, [R197+0x2800] ;  /* 0x00280000c538783b */ /* 0x000fe20000004200 */
[----:B------:R-:W-:Y:S02]  /*5bd0*/  FMNMX.FTZ R4, R6, R7, !PT ;  /* 0x0000000706047209 */ /* 0x000fe40007810000 */
[----:B------:R-:W-:-:S02]  /*5be0*/  ISETP.LT.OR P0, PT, R2, 0x11, P0 ;  /* 0x000000110200780c */ /* 0x000fc40000701670 */
[----:B------:R-:W-:Y:S02]  /*5bf0*/  FMNMX.FTZ R3, R105, R3, !PT ;  /* 0x0000000369037209 */ /* 0x000fe40007810000 */
[----:B------:R-:W-:Y:S02]  /*5c00*/  FSEL R20, R53, -INF , !P0 ;  /* 0xff80000035147808 */ /* 0x000fe40004000000 */
[----:B------:R-:W-:Y:S02]  /*5c10*/  ISETP.GT.AND P0, PT, R0, 0x11, P1 ;  /* 0x000000110000780c */ /* 0x000fe40000f04270 */
[----:B------:R-:W-:Y:S02]  /*5c20*/  FMNMX.FTZ R4, R10, R4, !PT ;  /* 0x000000040a047209 */ /* 0x000fe40007810000 */
[----:B------:R-:W-:Y:S02]  /*5c30*/  ISETP.LT.OR P0, PT, R2, 0x12, P0 ;  /* 0x000000120200780c */ /* 0x000fe40000701670 */
[----:B------:R-:W-:-:S02]  /*5c40*/  FMNMX.FTZ R3, R104, R3, !PT ;  /* 0x0000000368037209 */ /* 0x000fc40007810000 */
[----:B------:R-:W-:Y:S02]  /*5c50*/  FSEL R21, R43, -INF , !P0 ;  /* 0xff8000002b157808 */ /* 0x000fe40004000000 */
[----:B------:R-:W-:Y:S02]  /*5c60*/  ISETP.GT.AND P0, PT, R0, 0x18, P1 ;  /* 0x000000180000780c */ /* 0x000fe40000f04270 */
[----:B------:R-:W-:Y:S02]  /*5c70*/  FMNMX.FTZ R4, R14, R4, !PT ;  /* 0x000000040e047209 */ /* 0x000fe40007810000 */
[----:B------:R-:W-:Y:S02]  /*5c80*/  ISETP.LT.OR P0, PT, R2, 0x19, P0 ;  /* 0x000000190200780c */ /* 0x000fe40000701670 */
[----:B------:R-:W-:Y:S02]  /*5c90*/  FMNMX.FTZ R3, R103, R3, !PT ;  /* 0x0000000367037209 */ /* 0x000fe40007810000 */
[----:B------:R-:W-:-:S02]  /*5ca0*/  FSEL R52, R42, -INF , !P0 ;  /* 0xff8000002a347808 */ /* 0x000fc40004000000 */
[----:B------:R-:W-:Y:S02]  /*5cb0*/  ISETP.GT.AND P0, PT, R0, 0x19, P1 ;  /* 0x000000190000780c */ /* 0x000fe40000f04270 */
[----:B------:R-:W-:Y:S02]  /*5cc0*/  FMNMX.FTZ R4, R20, R4, !PT ;  /* 0x0000000414047209 */ /* 0x000fe40007810000 */
[----:B------:R-:W-:Y:S02]  /*5cd0*/  ISETP.LT.OR P0, PT, R2, 0x1a, P0 ;  /* 0x0000001a0200780c */ /* 0x000fe40000701670 */
[----:B------:R-:W-:Y:S02]  /*5ce0*/  FMNMX.FTZ R3, R107, R3, !PT ;  /* 0x000000036b037209 */ /* 0x000fe40007810000 */
[----:B------:R-:W-:Y:S02]  /*5cf0*/  FSEL R53, R40, -INF , !P0 ;  /* 0xff80000028357808 */ /* 0x000fe40004000000 */
[----:B------:R-:W-:-:S02]  /*5d00*/  ISETP.GT.AND P0, PT, R0, 0x20, P1 ;  /* 0x000000200000780c */ /* 0x000fc40000f04270 */
[----:B------:R-:W-:Y:S02]  /*5d10*/  FMNMX.FTZ R4, R21, R4, !PT ;  /* 0x0000000415047209 */ /* 0x000fe40007810000 */
[----:B------:R-:W-:Y:S02]  /*5d20*/  ISETP.LT.OR P0, PT, R2, 0x21, P0 ;  /* 0x000000210200780c */ /* 0x000fe40000701670 */
[----:B------:R-:W-:Y:S02]  /*5d30*/  FMNMX.FTZ R3, R109, R3, !PT ;  /* 0x000000036d037209 */ /* 0x000fe40007810000 */
[----:B------:R-:W-:Y:S02]  /*5d40*/  FSEL R83, R33, -INF , !P0 ;  /* 0xff80000021537808 */ /* 0x000fe40004000000 */
[----:B------:R-:W-:Y:S02]  /*5d50*/  ISETP.GT.AND P0, PT, R0, 0x21, P1 ;  /* 0x000000210000780c */ /* 0x000fe40000f04270 */
        /* <DEDUP_REMOVED lines=10> */
[----:B------:R-:W-:Y:S01]  /*5e00*/  ISETP.GT.AND P0, PT, R0, 0x29, P1 ;  /* 0x000000290000780c */ /* 0x000fe20000f04270 */
[----:B------:R-:W1:Y:S01]  /*5e10*/  SHFL.BFLY PT, R5, R3, 0x2, 0x1f ;  /* 0x0c401f0003057f89 */ /* 0x000e6200000e0000 */
        /* <DEDUP_REMOVED lines=9> */
[----:B------:R-:W-:-:S04]  /*5eb0*/  ISETP.GT.AND P0, PT, R0, 0x31, P1 ;  /* 0x000000310000780c */ /* 0x000fc80000f04270 */
[----:B------:R-:W-:-:S04]  /*5ec0*/  ISETP.LT.OR P0, PT, R2, 0x32, P0 ;  /* 0x000000320200780c */ /* 0x000fc80000701670 */
[----:B------:R-:W-:Y:S02]  /*5ed0*/  FSEL R100, R19, -INF , !P0 ;  /* 0xff80000013647808 */ /* 0x000fe40004000000 */
[----:B------:R-:W-:-:S04]  /*5ee0*/  ISETP.GT.AND P0, PT, R0, 0x38, P1 ;  /* 0x000000380000780c */ /* 0x000fc80000f04270 */
[----:B------:R-:W-:-:S04]  /*5ef0*/  ISETP.LT.OR P0, PT, R2, 0x39, P0 ;  /* 0x000000390200780c */ /* 0x000fc80000701670 */
[----:B------:R-:W-:Y:S02]  /*5f00*/  FSEL R87, R18, -INF , !P0 ;  /* 0xff80000012577808 */ /* 0x000fe40004000000 */
[----:B------:R-:W-:Y:S01]  /*5f10*/  ISETP.GT.AND P0, PT, R0, 0x39, P1 ;  /* 0x000000390000780c */ /* 0x000fe20000f04270 */
[----:B------:R-:W-:Y:S01]  /*5f20*/  LDSM.16.MT88.4 R16, [R193] ;  /* 0x00000000c110783b */ /* 0x000fe20000004200 */
[----:B------:R-:W-:Y:S02]  /*5f30*/  FMNMX.FTZ R0, R101, R4, !PT ;  /* 0x0000000465007209 */ /* 0x000fe40007810000 */
[----:B------:R-:W-:Y:S02]  /*5f40*/  ISETP.LT.OR P0, PT, R2, 0x3a, P0 ;  /* 0x0000003a0200780c */ /* 0x000fe40000701670 */
[----:B------:R-:W-:Y:S02]  /*5f50*/  FMNMX.FTZ R0, R100, R0, !PT ;  /* 0x0000000064007209 */ /* 0x000fe40007810000 */
[----:B------:R-:W-:-:S02]  /*5f60*/  FSEL R82, R29, -INF , !P0 ;  /* 0xff8000001d527808 */ /* 0x000fc40004000000 */
[----:B------:R-:W-:Y:S01]  /*5f70*/  FMNMX.FTZ R2, R87, R0, !PT ;  /* 0x0000000057027209 */ /* 0x000fe20007810000 */
[----:B------:R-:W-:Y:S01]  /*5f80*/  LDSM.16.MT88.4 R28, [R196] ;  /* 0x00000000c41c783b */ /* 0x000fe20000004200 */
[----:B-1----:R-:W-:Y:S02]  /*5f90*/  FMNMX.FTZ R0, R3, R5, !PT ;  /* 0x0000000503007209 */ /* 0x002fe40007810000 */
        /* <DEDUP_REMOVED lines=19> */
[----:B--2---:R-:W-:Y:S01]  /*60d0*/  FFMA.FTZ R3, R11, c[0x0][0x2d0], -R2 ;  /* 0x0000b4000b037a23 */ /* 0x004fe20000010802 */
[----:B---3--:R-:W-:-:S03]  /*60e0*/  F2FP.BF16.PACK_AB R8, R110, R111 ;  /* 0x0000006f6e08723e */ /* 0x008fc600000010ff */
[----:B------:R1:W2:Y:S02]  /*60f0*/  MUFU.EX2 R229, R3 ;  /* 0x0000000300e57308 */ /* 0x0002a40000000800 */
[--C-:B-1----:R-:W-:Y:S02]  /*6100*/  FFMA.FTZ R3, R15, c[0x0][0x2d0], -R2.reuse ;  /* 0x0000b4000f037a23 */ /* 0x102fe40000010802 */
[----:B------:R-:W-:-:S04]  /*6110*/  FFMA.FTZ R15, R102, c[0x0][0x2d0], -R2 ;  /* 0x0000b400660f7a23 */ /* 0x000fc80000010802 */
[----:B------:R1:W-:Y:S08]  /*6120*/  MUFU.EX2 R241, R3 ;  /* 0x0000000300f17308 */ /* 0x0003f00000000800 */
[----:B------:R-:W-:Y:S01]  /*6130*/  MUFU.EX2 R15, R15 ;  /* 0x0000000f000f7308 */ /* 0x000fe20000000800 */
[----:B-1----:R-:W-:-:S07]  /*6140*/  FFMA.FTZ R3, R6, c[0x0][0x2d0], -R0 ;  /* 0x0000b40006037a23 */ /* 0x002fce0000010800 */
[----:B------:R1:W-:Y:S02]  /*6150*/  MUFU.EX2 R80, R3 ;  /* 0x0000000300507308 */ /* 0x0003e40000000800 */
[--C-:B-1----:R-:W-:Y:S02]  /*6160*/  FFMA.FTZ R3, R7, c[0x0][0x2d0], -R0.reuse ;  /* 0x0000b40007037a23 */ /* 0x102fe40000010800 */
[----:B------:R-:W1:Y:S04]  /*6170*/  LDSM.16.MT88.4 R4, [R194] ;  /* 0x00000000c204783b */ /* 0x000e680000004200 */
[----:B------:R3:W4:Y:S02]  /*6180*/  MUFU.EX2 R13, R3 ;  /* 0x00000003000d7308 */ /* 0x0007240000000800 */
[----:B---3--:R-:W-:Y:S01]  /*6190*/  FFMA.FTZ R3, R10, c[0x0][0x2d0], -R0 ;  /* 0x0000b4000a037a23 */ /* 0x008fe20000010800 */
[----:B--2---:R-:W-:-:S02]  /*61a0*/  F2FP.BF16.PACK_AB R10, R240, R229 ;  /* 0x000000e5f00a723e */ /* 0x004fc400000010ff */
[----:B----4-:R-:W-:-:S03]  /*61b0*/  F2FP.BF16.PACK_AB R9, R13, R80 ;  /* 0x000000500d09723e */ /* 0x010fc600000010ff */
[----:B------:R2:W-:Y:S02]  /*61c0*/  MUFU.EX2 R81, R3 ;  /* 0x0000000300517308 */ /* 0x0005e40000000800 */
[--C-:B--2---:R-:W-:Y:S02]  /*61d0*/  FFMA.FTZ R3, R14, c[0x0][0x2d0], -R0.reuse ;  /* 0x0000b4000e037a23 */ /* 0x104fe40000010800 */
[----:B------:R-:W-:-:S04]  /*61e0*/  FFMA.FTZ R14, R87, c[0x0][0x2d0], -R0 ;  /* 0x0000b400570e7a23 */ /* 0x000fc80000010800 */
[----:B------:R2:W3:Y:S02]  /*61f0*/  MUFU.EX2 R228, R3 ;  /* 0x0000000300e47308 */ /* 0x0004e40000000800 */
[----:B--2---:R-:W-:Y:S01]  /*6200*/  FFMA.FTZ R3, R22, c[0x0][0x2d0], -R2 ;  /* 0x0000b40016037a23 */ /* 0x004fe20000010802 */
[----:B---3--:R-:W-:-:S05]  /*6210*/  F2FP.BF16.PACK_AB R11, R228, R81 ;  /* 0x00000051e40b723e */ /* 0x008fca00000010ff */
[----:B------:R2:W3:Y:S02]  /*6220*/  MUFU.EX2 R252, R3 ;  /* 0x0000000300fc7308 */ /* 0x0004e40000000800 */
[C---:B------:R-:W-:Y:S08]  /*6230*/  HMMA.16816.F32.BF16 R40, R8.reuse, R18, RZ ;  /* 0x000000120828723c */ /* 0x040ff000000418ff */
[----:B------:R-:W-:Y:S01]  /*6240*/  HMMA.16816.F32.BF16 R44, R8, R16, RZ ;  /* 0x00000010082c723c */ /* 0x000fe200000418ff */
[----:B--2---:R-:W-:-:S04]  /*6250*/  FFMA.FTZ R3, R23, c[0x0][0x2d0], -R2 ;  /* 0x0000b40017037a23 */ /* 0x004fc80000010802 */
[----:B------:R2:W-:Y:S03]  /*6260*/  MUFU.EX2 R251, R3 ;  /* 0x0000000300fb7308 */ /* 0x0005e60000000800 */
[C---:B------:R-:W-:Y:S08]  /*6270*/  HMMA.16816.F32.BF16 R16, R8.reuse, R48, RZ ;  /* 0x000000300810723c */ /* 0x040ff000000418ff */
[----:B------:R-:W-:Y:S01]  /*6280*/  HMMA.16816.F32.BF16 R64, R8, R50, RZ ;  /* 0x000000320840723c */ /* 0x000fe200000418ff */
[----:B------:R-:W-:Y:S01]  /*6290*/  LDSM.16.MT88.4 R48, [R196+0x800] ;  /* 0x00080000c430783b */ /* 0x000fe20000004200 */
[----:B--2---:R-:W-:-:S06]  /*62a0*/  FFMA.FTZ R3, R24, c[0x0][0x2d0], -R2 ;  /* 0x0000b40018037a23 */ /* 0x004fcc0000010802 */
[----:B-1----:R-:W-:Y:S01]  /*62b0*/  HMMA.16816.F32.BF16 R24, R8, R4, RZ ;  /* 0x000000040818723c */ /* 0x002fe200000418ff */
[----:B------:R1:W2:Y:S06]  /*62c0*/  MUFU.EX2 R124, R3 ;  /* 0x00000003007c7308 */ /* 0x0002ac0000000800 */
[----:B---3--:R-:W-:Y:S01]  /*62d0*/  F2FP.BF16.PACK_AB R4, R252, R241 ;  /* 0x000000f1fc04723e */ /* 0x008fe200000010ff */
[----:B-1----:R-:W-:-:S04]  /*62e0*/  FFMA.FTZ R3, R20, c[0x0][0x2d0], -R0 ;  /* 0x0000b40014037a23 */ /* 0x002fc80000010800 */
[----:B------:R1:W-:Y:S02]  /*62f0*/  MUFU.EX2 R135, R3 ;  /* 0x0000000300877308 */ /* 0x0003e40000000800 */
[--C-:B-1----:R-:W-:Y:S02]  /*6300*/  FFMA.FTZ R3, R21, c[0x0][0x2d0], -R0.reuse ;  /* 0x0000b40015037a23 */ /* 0x102fe40000010800 */
[----:B------:R-:W-:Y:S04]  /*6310*/  HMMA.16816.F32.BF16 R20, R8, R6, RZ ;  /* 0x000000060814723c */ /* 0x000fe800000418ff */
[----:B------:R1:W3:Y:S03]  /*6320*/  MUFU.EX2 R127, R3 ;  /* 0x00000003007f7308 */ /* 0x0002e60000000800 */
[----:B--2---:R-:W-:Y:S01]  /*6330*/  F2FP.BF16.PACK_AB R6, R124, R251 ;  /* 0x000000fb7c06723e */ /* 0x004fe200000010ff */
[----:B-1----:R-:W-:Y:S01]  /*6340*/  FFMA.FTZ R3, R52, c[0x0][0x2d0], -R0 ;  /* 0x0000b40034037a23 */ /* 0x002fe20000010800 */
[----:B---3--:R-:W-:-:S03]  /*6350*/  F2FP.BF16.PACK_AB R5, R127, R135 ;  /* 0x000000877f05723e */ /* 0x008fc600000010ff */
[----:B------:R1:W-:Y:S02]  /*6360*/  MUFU.EX2 R126, R3 ;  /* 0x00000003007e7308 */ /* 0x0003e40000000800 */
[----:B-1----:R-:W-:Y:S02]  /*6370*/  FFMA.FTZ R3, R53, c[0x0][0x2d0], -R0 ;  /* 0x0000b40035037a23 */ /* 0x002fe40000010800 */
[----:B------:R-:W-:Y:S04]  /*6380*/  HMMA.16816.F32.BF16 R52, R8, R28, RZ ;  /* 0x0000001c0834723c */ /* 0x000fe800000418ff */
[----:B------:R-:W1:Y:S02]  /*6390*/  MUFU.EX2 R237, R3 ;  /* 0x0000000300ed7308 */ /* 0x000e640000000800 */
[----:B-1----:R-:W-:Y:S01]  /*63a0*/  F2FP.BF16.PACK_AB R7, R237, R126 ;  /* 0x0000007eed07723e */ /* 0x002fe200000010ff */
[----:B------:R-:W-:-:S02]  /*63b0*/  FFMA.FTZ R3, R106, c[0x0][0x2d0], -R2 ;  /* 0x0000b4006a037a23 */ /* 0x000fc40000010802 */
[----:B------:R-:W-:-:S03]  /*63c0*/  IMAD.MOV.U32 R106, RZ, RZ, R125 ;  /* 0x000000ffff6a7224 */ /* 0x000fc600078e007d */
[----:B------:R1:W-:Y:S01]  /*63d0*/  MUFU.EX2 R248, R3 ;  /* 0x0000000300f87308 */ /* 0x0003e20000000800 */
[C---:B------:R-:W-:Y:S01]  /*63e0*/  HMMA.16816.F32.BF16 R144, R4.reuse, R38, R40 ;  /* 0x000000260490723c */ /* 0x040fe20000041828 */
[----:B------:R-:W2:Y:S07]  /*63f0*/  LDSM.16.MT88.4 R40, [R194+0x2800] ;  /* 0x00280000c228783b */ /* 0x000eae0000004200 */
[----:B------:R-:W-:Y:S01]  /*6400*/  HMMA.16816.F32.BF16 R136, R4, R36, R44 ;  /* 0x000000240488723c */ /* 0x000fe2000004182c */
[----:B------:R-:W3:Y:S01]  /*6410*/  LDSM.16.MT88.4 R44, [R193+0x2800] ;  /* 0x00280000c12c783b */ /* 0x000ee20000004200 */
[----:B-1----:R-:W-:-:S06]  /*6420*/  FFMA.FTZ R3, R105, c[0x0][0x2d0], -R2 ;  /* 0x0000b40069037a23 */ /* 0x002fcc0000010802 */
[C---:B------:R-:W-:Y:S01]  /*6430*/  HMMA.16816.F32.BF16 R224, R4.reuse, R32, R24 ;  /* 0x0000002004e0723c */ /* 0x040fe20000041818 */
[----:B------:R-:W-:Y:S01]  /*6440*/  IMAD.MOV.U32 R105, RZ, RZ, R124 ;  /* 0x000000ffff697224 */ /* 0x000fe200078e007c */
[----:B------:R1:W4:Y:S06]  /*6450*/  MUFU.EX2 R239, R3 ;  /* 0x0000000300ef7308 */ /* 0x00032c0000000800 */
[----:B------:R-:W-:Y:S08]  /*6460*/  HMMA.16816.F32.BF16 R152, R4, R34, R20 ;  /* 0x000000220498723c */ /* 0x000ff00000041814 */
[----:B------:R-:W-:Y:S01]  /*6470*/  HMMA.16816.F32.BF16 R36, R8, R30, RZ ;  /* 0x0000001e0824723c */ /* 0x000fe200000418ff */
[----:B-1----:R-:W-:-:S04]  /*6480*/  FFMA.FTZ R3, R104, c[0x0][0x2d0], -R2 ;  /* 0x0000b40068037a23 */ /* 0x002fc80000010802 */
[----:B------:R1:W-:Y:S03]  /*6490*/  MUFU.EX2 R250, R3 ;  /* 0x0000000300fa7308 */ /* 0x0003e60000000800 */
[C---:B------:R-:W-:Y:S08]  /*64a0*/  HMMA.16816.F32.BF16 R24, R8.reuse, R68, RZ ;  /* 0x000000440818723c */ /* 0x040ff000000418ff */
[----:B------:R-:W-:Y:S01]  /*64b0*/  HMMA.16816.F32.BF16 R20, R8, R70, RZ ;  /* 0x000000460814723c */ /* 0x000fe200000418ff */
[----:B------:R-:W5:Y:S01]  /*64c0*/  LDSM.16.MT88.4 R68, [R196+0x2000] ;  /* 0x00200000c444783b */ /* 0x000f620000004200 */
[----:B-1----:R-:W-:-:S06]  /*64d0*/  FFMA.FTZ R3, R103, c[0x0][0x2d0], -R2 ;  /* 0x0000b40067037a23 */ /* 0x002fcc0000010802 */
[----:B------:R-:W-:Y:S01]  /*64e0*/  HMMA.16816.F32.BF16 R28, R8, R62, RZ ;  /* 0x0000003e081c723c */ /* 0x000fe200000418ff */
[----:B------:R1:W1:Y:S07]  /*64f0*/  MUFU.EX2 R249, R3 ;  /* 0x0000000300f97308 */ /* 0x00026e0000000800 */
[----:B------:R-:W-:Y:S08]  /*6500*/  HMMA.16816.F32.BF16 R220, R4, R72, R16 ;  /* 0x0000004804dc723c */ /* 0x000ff00000041810 */
[----:B------:R-:W-:Y:S01]  /*6510*/  HMMA.16816.F32.BF16 R32, R8, R60, RZ ;  /* 0x0000003c0820723c */ /* 0x000fe200000418ff */
[----:B-1----:R-:W-:-:S04]  /*6520*/  FFMA.FTZ R3, R83, c[0x0][0x2d0], -R0 ;  /* 0x0000b40053037a23 */ /* 0x002fc80000010800 */
[----:B------:R1:W-:Y:S03]  /*6530*/  MUFU.EX2 R125, R3 ;  /* 0x00000003007d7308 */ /* 0x0003e60000000800 */
[C---:B------:R-:W-:Y:S08]  /*6540*/  HMMA.16816.F32.BF16 R16, R8.reuse, R76, RZ ;  /* 0x0000004c0810723c */ /* 0x040ff000000418ff */
[----:B------:R-:W-:Y:S01]  /*6550*/  HMMA.16816.F32.BF16 R60, R8, R78, RZ ;  /* 0x0000004e083c723c */ /* 0x000fe200000418ff */
[----:B-1----:R-:W-:-:S07]  /*6560*/  FADD.FTZ R3, R111, R110 ;  /* 0x0000006e6f037221 */ /* 0x002fce0000010000 */
[----:B------:R-:W-:Y:S01]  /*6570*/  HMMA.16816.F32.BF16 R160, R4, R74, R64 ;  /* 0x0000004a04a0723c */ /* 0x000fe20000041840 */
[----:B------:R-:W1:Y:S01]  /*6580*/  LDSM.16.MT88.4 R64, [R193+0x4000] ;  /* 0x00400000c140783b */ /* 0x000e620000004200 */
[----:B------:R-:W-:Y:S02]  /*6590*/  FADD.FTZ R229, R229, R3 ;  /* 0x00000003e5e57221 */ /* 0x000fe40000010000 */
[----:B------:R-:W-:-:S04]  /*65a0*/  FFMA.FTZ R3, R100, c[0x0][0x2d0], -R0 ;  /* 0x0000b40064037a23 */ /* 0x000fc80000010800 */
[C---:B--2---:R-:W-:Y:S01]  /*65b0*/  HMMA.16816.F32.BF16 R180, R4.reuse, R40, R24 ;  /* 0x0000002804b4723c */ /* 0x044fe20000041818 */
[----:B------:R-:W2:Y:S07]  /*65c0*/  LDSM.16.MT88.4 R24, [R196+0x2800] ;  /* 0x00280000c418783b */ /* 0x000eae0000004200 */
[C---:B---3--:R-:W-:Y:S01]  /*65d0*/  HMMA.16816.F32.BF16 R72, R4.reuse, R46, R28 ;  /* 0x0000002e0448723c */ /* 0x048fe2000004181c */
[----:B------:R-:W3:Y:S07]  /*65e0*/  LDSM.16.MT88.4 R28, [R194+0x4000] ;  /* 0x00400000c21c783b */ /* 0x000eee0000004200 */
[C---:B------:R-:W-:Y:S01]  /*65f0*/  HMMA.16816.F32.BF16 R184, R4.reuse, R44, R32 ;  /* 0x0000002c04b8723c */ /* 0x040fe20000041820 */
[----:B------:R-:W1:Y:S07]  /*6600*/  LDSM.16.MT88.4 R44, [R193+0x4800] ;  /* 0x00480000c12c783b */ /* 0x000e6e0000004200 */
[C---:B------:R-:W-:Y:S08]  /*6610*/  HMMA.16816.F32.BF16 R176, R4.reuse, R56, R16 ;  /* 0x0000003804b0723c */ /* 0x040ff00000041810 */
[C---:B------:R-:W-:Y:S01]  /*6620*/  HMMA.16816.F32.BF16 R168, R4.reuse, R58, R60 ;  /* 0x0000003a04a8723c */ /* 0x040fe2000004183c */
[----:B------:R-:W2:Y:S04]  /*6630*/  LDSM.16.MT88.4 R56, [R197+0x4000] ;  /* 0x00400000c538783b */ /* 0x000ea80000004200 */
[----:B------:R-:W-:Y:S03]  /*6640*/  LDSM.16.MT88.4 R60, [R196+0x4000] ;  /* 0x00400000c43c783b */ /* 0x000fe60000004200 */
[----:B------:R-:W-:Y:S01]  /*6650*/  HMMA.16816.F32.BF16 R76, R4, R42, R20 ;  /* 0x0000002a044c723c */ /* 0x000fe20000041814 */
[----:B------:R-:W2:Y:S07]  /*6660*/  LDSM.16.MT88.4 R40, [R194+0x4800] ;  /* 0x00480000c228783b */ /* 0x000eae0000004200 */
[C---:B-----5:R-:W-:Y:S08]  /*6670*/  HMMA.16816.F32.BF16 R20, R8.reuse, R68, RZ ;  /* 0x000000440814723c */ /* 0x060ff000000418ff */
[----:B------:R-:W-:Y:S08]  /*6680*/  HMMA.16816.F32.BF16 R16, R8, R70, RZ ;  /* 0x000000460810723c */ /* 0x000ff000000418ff */
[----:B------:R-:W-:Y:S08]  /*6690*/  HMMA.16816.F32.BF16 R172, R4, R50, R36 ;  /* 0x0000003204ac723c */ /* 0x000ff00000041824 */
[----:B-1----:R-:W-:Y:S08]  /*66a0*/  HMMA.16816.F32.BF16 R36, R8, R64, RZ ;  /* 0x000000400824723c */ /* 0x002ff000000418ff */
[C---:B------:R-:W-:Y:S01]  /*66b0*/  HMMA.16816.F32.BF16 R188, R4.reuse, R48, R52 ;  /* 0x0000003004bc723c */ /* 0x040fe20000041834 */
[----:B------:R-:W1:Y:S04]  /*66c0*/  LDSM.16.MT88.4 R52, [R197+0x4800] ;  /* 0x00480000c534783b */ /* 0x000e680000004200 */
[----:B------:R-:W-:Y:S03]  /*66d0*/  LDSM.16.MT88.4 R48, [R196+0x4800] ;  /* 0x00480000c430783b */ /* 0x000fe60000004200 */
[----:B--2---:R-:W-:Y:S08]  /*66e0*/  HMMA.16816.F32.BF16 R164, R4, R24, R20 ;  /* 0x0000001804a4723c */ /* 0x004ff00000041814 */
[C---:B------:R-:W-:Y:S01]  /*66f0*/  HMMA.16816.F32.BF16 R32, R8.reuse, R66, RZ ;  /* 0x000000420820723c */ /* 0x040fe200000418ff */
[----:B------:R-:W2:Y:S07]  /*6700*/  LDSM.16.MT88.4 R64, [R193+0x6000] ;  /* 0x00600000c140783b */ /* 0x000eae0000004200 */
[----:B---3--:R-:W-:Y:S08]  /*6710*/  HMMA.16816.F32.BF16 R20, R8, R28, RZ ;  /* 0x0000001c0814723c */ /* 0x008ff000000418ff */
[----:B------:R-:W-:Y:S08]  /*6720*/  HMMA.16816.F32.BF16 R156, R4, R26, R16 ;  /* 0x0000001a049c723c */ /* 0x000ff00000041810 */
[----:B------:R-:W-:Y:S08]  /*6730*/  HMMA.16816.F32.BF16 R16, R8, R30, RZ ;  /* 0x0000001e0810723c */ /* 0x000ff000000418ff */
[----:B------:R-:W-:Y:S01]  /*6740*/  HMMA.16816.F32.BF16 R148, R4, R44, R36 ;  /* 0x0000002c0494723c */ /* 0x000fe20000041824 */
[----:B------:R-:W3:Y:S07]  /*6750*/  LDSM.16.MT88.4 R36, [R194+0x6000] ;  /* 0x00600000c224783b */ /* 0x000eee0000004200 */
[----:B------:R-:W-:Y:S08]  /*6760*/  HMMA.16816.F32.BF16 R28, R8, R58, RZ ;  /* 0x0000003a081c723c */ /* 0x000ff000000418ff */
[C---:B------:R-:W-:Y:S01]  /*6770*/  HMMA.16816.F32.BF16 R128, R4.reuse, R46, R32 ;  /* 0x0000002e0480723c */ /* 0x040fe20000041820 */
[----:B------:R-:W5:Y:S07]  /*6780*/  LDSM.16.MT88.4 R44, [R193+0x6800] ;  /* 0x00680000c12c783b */ /* 0x000f6e0000004200 */
[----:B------:R-:W-:Y:S08]  /*6790*/  HMMA.16816.F32.BF16 R140, R4, R40, R20 ;  /* 0x00000028048c723c */ /* 0x000ff00000041814 */
[C---:B------:R-:W-:Y:S08]  /*67a0*/  HMMA.16816.F32.BF16 R20, R8.reuse, R62, RZ ;  /* 0x0000003e0814723c */ /* 0x040ff000000418ff */
[----:B------:R-:W-:Y:S08]  /*67b0*/  HMMA.16816.F32.BF16 R32, R8, R56, RZ ;  /* 0x000000380820723c */ /* 0x000ff000000418ff */
[C---:B-1----:R-:W-:Y:S01]  /*67c0*/  HMMA.16816.F32.BF16 R112, R4.reuse, R54, R28 ;  /* 0x000000360470723c */ /* 0x042fe2000004181c */
[----:B------:R-:W1:Y:S07]  /*67d0*/  LDSM.16.MT88.4 R28, [R194+0x6800] ;  /* 0x00680000c21c783b */ /* 0x000e6e0000004200 */
[----:B------:R-:W-:Y:S08]  /*67e0*/  HMMA.16816.F32.BF16 R120, R4, R42, R16 ;  /* 0x0000002a0478723c */ /* 0x000ff00000041810 */
[----:B--2---:R-:W-:Y:S08]  /*67f0*/  HMMA.16816.F32.BF16 R16, R8, R64, RZ ;  /* 0x000000400810723c */ /* 0x004ff000000418ff */
[C---:B------:R-:W-:Y:S08]  /*6800*/  HMMA.16816.F32.BF16 R92, R4.reuse, R50, R20 ;  /* 0x00000032045c723c */ /* 0x040ff00000041814 */
[----:B------:R-:W-:Y:S01]  /*6810*/  HMMA.16816.F32.BF16 R116, R4, R52, R32 ;  /* 0x000000340474723c */ /* 0x000fe20000041820 */
[----:B------:R-:W2:Y:S07]  /*6820*/  LDSM.16.MT88.4 R32, [R197+0x6000] ;  /* 0x00600000c520783b */ /* 0x000eae0000004200 */
[C---:B---3--:R-:W-:Y:S08]  /*6830*/  HMMA.16816.F32.BF16 R20, R8.reuse, R36, RZ ;  /* 0x000000240814723c */ /* 0x048ff000000418ff */
[----:B------:R-:W-:Y:S08]  /*6840*/  HMMA.16816.F32.BF16 R24, R8, R60, RZ ;  /* 0x0000003c0818723c */ /* 0x000ff000000418ff */
[----:B-----5:R-:W-:Y:S08]  /*6850*/  HMMA.16816.F32.BF16 R88, R4, R44, R16 ;  /* 0x0000002c0458723c */ /* 0x020ff00000041810 */
[----:B------:R-:W-:Y:S08]  /*6860*/  HMMA.16816.F32.BF16 R16, R8, R38, RZ ;  /* 0x000000260810723c */ /* 0x000ff000000418ff */
[C---:B-1----:R-:W-:Y:S01]  /*6870*/  HMMA.16816.F32.BF16 R56, R4.reuse, R28, R20 ;  /* 0x0000001c0438723c */ /* 0x042fe20000041814 */
[----:B------:R-:W1:Y:S07]  /*6880*/  LDSM.16.MT88.4 R20, [R197+0x6800] ;  /* 0x00680000c514783b */ /* 0x000e6e0000004200 */
[----:B------:R-:W-:Y:S08]  /*6890*/  HMMA.16816.F32.BF16 R96, R4, R48, R24 ;  /* 0x000000300460723c */ /* 0x000ff00000041818 */
[----:B------:R-:W-:Y:S08]  /*68a0*/  HMMA.16816.F32.BF16 R24, R8, R66, RZ ;  /* 0x000000420818723c */ /* 0x000ff000000418ff */
[----:B------:R-:W-:Y:S08]  /*68b0*/  HMMA.16816.F32.BF16 R52, R4, R30, R16 ;  /* 0x0000001e0434723c */ /* 0x000ff00000041810 */
[----:B--2---:R-:W-:Y:S08]  /*68c0*/  HMMA.16816.F32.BF16 R16, R8, R32, RZ ;  /* 0x000000200810723c */ /* 0x004ff000000418ff */
[C---:B------:R-:W-:Y:S11]  /*68d0*/  HMMA.16816.F32.BF16 R60, R4.reuse, R46, R24 ;  /* 0x0000002e043c723c */ /* 0x040ff60000041818 */
[----:B------:R-:W-:Y:S05]  /*68e0*/  @!UPT UIADD3 URZ, URZ, URZ, URZ ;  /* 0x0000003f3f3ff290 */ /* 0x000fea000fffe03f */
[----:B-1----:R-:W-:Y:S08]  /*68f0*/  HMMA.16816.F32.BF16 R44, R4, R20, R16 ;  /* 0x00000014042c723c */ /* 0x002ff00000041810 */
[----:B------:R-:W-:Y:S11]  /*6900*/  HMMA.16816.F32.BF16 R16, R8, R34, RZ ;  /* 0x000000220810723c */ /* 0x000ff600000418ff */
[----:B------:R-:W-:Y:S11]  /*6910*/  @!UPT UIADD3 URZ, URZ, URZ, URZ ;  /* 0x0000003f3f3ff290 */ /* 0x000ff6000fffe03f */
[----:B------:R-:W-:Y:S02]  /*6920*/  @!UPT UIADD3 URZ, URZ, URZ, URZ ;  /* 0x0000003f3f3ff290 */ /* 0x000fe4000fffe03f */
[----:B------:R-:W-:Y:S01]  /*6930*/  HMMA.16816.F32.BF16 R36, R4, R22, R16 ;  /* 0x000000160424723c */ /* 0x000fe20000041810 */
[----:B------:R-:W1:Y:S07]  /*6940*/  LDSM.16.MT88.4 R16, [R196+0x6000] ;  /* 0x00600000c410783b */ /* 0x000e6e0000004200 */
[C---:B-1----:R-:W-:Y:S08]  /*6950*/  HMMA.16816.F32.BF16 R20, R8.reuse, R16, RZ ;  /* 0x000000100814723c */ /* 0x042ff000000418ff */
[----:B------:R-:W-:Y:S01]  /*6960*/  HMMA.16816.F32.BF16 R8, R8, R18, RZ ;  /* 0x000000120808723c */ /* 0x000fe200000418ff */
[----:B------:R-:W1:Y:S11]  /*6970*/  LDSM.16.MT88.4 R16, [R196+0x6800] ;  /* 0x00680000c410783b */ /* 0x000e760000004200 */
[----:B------:R-:W-:Y:S04]  /*6980*/  @!UPT UIADD3 URZ, URZ, URZ, URZ ;  /* 0x0000003f3f3ff290 */ /* 0x000fe8000fffe03f */
[C---:B-1----:R-:W-:Y:S07]  /*6990*/  HMMA.16816.F32.BF16 R28, R4.reuse, R16, R20 ;  /* 0x00000010041c723c */ /* 0x042fee0000041814 */
[----:B------:R-:W-:Y:S01]  /*69a0*/  FFMA.FTZ R17, R108, c[0x0][0x2d0], -R2 ;  /* 0x0000b4006c117a23 */ /* 0x000fe20000010802 */
[----:B------:R-:W-:Y:S01]  /*69b0*/  HMMA.16816.F32.BF16 R20, R4, R18, R8 ;  /* 0x000000120414723c */ /* 0x000fe20000041808 */
[----:B------:R-:W1:Y:S01]  /*69c0*/  LDSM.16.MT88.4 R8, [R193+0x1000] ;  /* 0x00100000c108783b */ /* 0x000e620000004200 */
[----:B------:R-:W-:-:S03]  /*69d0*/  FFMA.FTZ R16, R82, c[0x0][0x2d0], -R0 ;  /* 0x0000b40052107a23 */ /* 0x000fc60000010800 */
[----:B------:R-:W-:Y:S02]  /*69e0*/  MUFU.EX2 R17, R17 ;  /* 0x0000001100117308 */ /* 0x000fe40000000800 */
[--C-:B------:R-:W-:Y:S01]  /*69f0*/  FFMA.FTZ R19, R107, c[0x0][0x2d0], -R2.reuse ;  /* 0x0000b4006b137a23 */ /* 0x100fe20000010802 */
[----:B----4-:R-:W-:Y:S01]  /*6a00*/  F2FP.BF16.PACK_AB R4, R239, R248 ;  /* 0x000000f8ef04723e */ /* 0x010fe200000010ff */
[----:B------:R-:W-:Y:S01]  /*6a10*/  FFMA.FTZ R18, R109, c[0x0][0x2d0], -R2 ;  /* 0x0000b4006d127a23 */ /* 0x000fe20000010802 */
[----:B------:R-:W-:Y:S01]  /*6a20*/  F2FP.BF16.PACK_AB R6, R249, R250 ;  /* 0x000000faf906723e */ /* 0x000fe200000010ff */
[--C-:B------:R-:W-:Y:S02]  /*6a30*/  FFMA.FTZ R2, R84, c[0x0][0x2d0], -R0.reuse ;  /* 0x0000b40054027a23 */ /* 0x100fe40000010800 */
[----:B------:R-:W-:Y:S08]  /*6a40*/  MUFU.EX2 R19, R19 ;  /* 0x0000001300137308 */ /* 0x000ff00000000800 */
[----:B------:R2:W3:Y:S08]  /*6a50*/  MUFU.EX2 R124, R2 ;  /* 0x00000002007c7308 */ /* 0x0004f00000000800 */
[----:B------:R-:W-:Y:S01]  /*6a60*/  MUFU.EX2 R18, R18 ;  /* 0x0000001200127308 */ /* 0x000fe20000000800 */
[----:B--2---:R-:W-:Y:S01]  /*6a70*/  FFMA.FTZ R2, R85, c[0x0][0x2d0], -R0 ;  /* 0x0000b40055027a23 */ /* 0x004fe20000010800 */
[----:B---3--:R-:W-:-:S06]  /*6a80*/  F2FP.BF16.PACK_AB R5, R124, R125 ;  /* 0x0000007d7c05723e */ /* 0x008fcc00000010ff */
[----:B------:R2:W-:Y:S02]  /*6a90*/  MUFU.EX2 R133, R2 ;  /* 0x0000000200857308 */ /* 0x0005e40000000800 */
[----:B--2---:R-:W-:-:S06]  /*6aa0*/  FFMA.FTZ R2, R86, c[0x0][0x2d0], -R0 ;  /* 0x0000b40056027a23 */ /* 0x004fcc0000010800 */
[----:B------:R-:W2:Y:S02]  /*6ab0*/  MUFU.EX2 R134, R2 ;  /* 0x0000000200867308 */ /* 0x000ea40000000800 */
[----:B--2---:R-:W-:Y:S01]  /*6ac0*/  F2FP.BF16.PACK_AB R7, R134, R133 ;  /* 0x000000858607723e */ /* 0x004fe200000010ff */
[----:B------:R-:W-:Y:S02]  /*6ad0*/  FADD.FTZ R2, R80, R13 ;  /* 0x0000000d50027221 */ /* 0x000fe40000010000 */
[----:B------:R-:W-:Y:S02]  /*6ae0*/  FFMA.FTZ R13, R101, c[0x0][0x2d0], -R0 ;  /* 0x0000b400650d7a23 */ /* 0x000fe40000010800 */
[----:B------:R-:W-:Y:S02]  /*6af0*/  FADD.FTZ R0, R81, R2 ;  /* 0x0000000251007221 */ /* 0x000fe40000010000 */
[----:B-1----:R-:W-:Y:S01]  /*6b00*/  HMMA.16816.F32.BF16 R136, R4, R8, R136 ;  /* 0x000000080488723c */ /* 0x002fe20000041888 */
[----:B------:R-:W-:-:S02]  /*6b10*/  IMAD.MOV.U32 R2, RZ, RZ, R240 ;  /* 0x000000ffff027224 */ /* 0x000fc400078e00f0 */
[----:B------:R-:W-:Y:S02]  /*6b20*/  FADD.FTZ R0, R228, R0 ;  /* 0x00000000e4007221 */ /* 0x000fe40000010000 */
[----:B------:R-:W-:Y:S02]  /*6b30*/  FADD.FTZ R2, R2, R229 ;  /* 0x000000e502027221 */ /* 0x000fe40000010000 */
[----:B------:R-:W-:Y:S01]  /*6b40*/  FADD.FTZ R0, R135, R0 ;  /* 0x0000000087007221 */ /* 0x000fe20000010000 */
[----:B------:R-:W-:Y:S01]  /*6b50*/  HMMA.16816.F32.BF16 R24, R4, R10, R144 ;  /* 0x0000000a0418723c */ /* 0x000fe20000041890 */
[----:B------:R-:W1:Y:S02]  /*6b60*/  LDSM.16.MT88.4 R8, [R194+0x1000] ;  /* 0x00100000c208783b */ /* 0x000e640000004200 */
[----:B------:R-:W-:-:S04]  /*6b70*/  FADD.FTZ R0, R127, R0 ;  /* 0x000000007f007221 */ /* 0x000fc80000010000 */
[----:B------:R-:W-:-:S04]  /*6b80*/  FADD.FTZ R0, R126, R0 ;  /* 0x000000007e007221 */ /* 0x000fc80000010000 */
[----:B------:R-:W-:-:S04]  /*6b90*/  FADD.FTZ R0, R237, R0 ;  /* 0x00000000ed007221 */ /* 0x000fc80000010000 */
[----:B------:R-:W-:-:S04]  /*6ba0*/  FADD.FTZ R0, R125, R0 ;  /* 0x000000007d007221 */ /* 0x000fc80000010000 */
[----:B------:R-:W-:-:S04]  /*6bb0*/  FADD.FTZ R0, R124, R0 ;  /* 0x000000007c007221 */ /* 0x000fc80000010000 */
[----:B------:R-:W-:-:S04]  /*6bc0*/  FADD.FTZ R0, R133, R0 ;  /* 0x0000000085007221 */ /* 0x000fc80000010000 */
        /* <DEDUP_REMOVED lines=20> */
[----:B------:R-:W-:Y:S01]  /*6d10*/  IMAD.MOV.U32 R167, RZ, RZ, R105 ;  /* 0x000000ffffa77224 */ /* 0x000fe200078e0069 */
[----:B------:R-:W-:Y:S01]  /*6d20*/  HMMA.16816.F32.BF16 R220, R4, R10, R156 ;  /* 0x0000000a04dc723c */ /* 0x000fe2000004189c */
[----:B------:R-:W1:Y:S01]  /*6d30*/  LDSM.16.MT88.4 R8, [R193+0x5000] ;  /* 0x00500000c108783b */ /* 0x000e620000004200 */
[----:B------:R-:W-:-:S02]  /*6d40*/  IMAD.MOV.U32 R166, RZ, RZ, R106 ;  /* 0x000000ffffa67224 */ /* 0x000fc400078e006a */
[----:B------:R-:W-:Y:S02]  /*6d50*/  IMAD.MOV.U32 R165, RZ, RZ, R243 ;  /* 0x000000ffffa57224 */ /* 0x000fe400078e00f3 */
[----:B------:R-:W-:Y:S02]  /*6d60*/  IMAD.MOV.U32 R164, RZ, RZ, R242 ;  /* 0x000000ffffa47224 */ /* 0x000fe400078e00f2 */
[----:B------:R-:W-:Y:S02]  /*6d70*/  IMAD.MOV.U32 R159, RZ, RZ, R241 ;  /* 0x000000ffff9f7224 */ /* 0x000fe400078e00f1 */
[----:B------:R-:W-:Y:S02]  /*6d80*/  IMAD.MOV.U32 R229, RZ, RZ, R166 ;  /* 0x000000ffffe57224 */ /* 0x000fe400078e00a6 */
[----:B------:R-:W-:Y:S02]  /*6d90*/  FADD.FTZ R2, R159, R2 ;  /* 0x000000029f027221 */ /* 0x000fe40000010000 */
[----:B------:R-:W-:Y:S02]  /*6da0*/  LDSM.16.MT88.4 R156, [R197+0x1800] ;  /* 0x00180000c59c783b */ /* 0x000fe40000004200 */
[----:B------:R-:W-:-:S04]  /*6db0*/  FADD.FTZ R2, R252, R2 ;  /* 0x00000002fc027221 */ /* 0x000fc80000010000 */
[----:B------:R-:W-:Y:S01]  /*6dc0*/  FADD.FTZ R2, R251, R2 ;  /* 0x00000002fb027221 */ /* 0x000fe20000010000 */
[C---:B-1----:R-:W-:Y:S01]  /*6dd0*/  HMMA.16816.F32.BF16 R180, R4.reuse, R8, R148 ;  /* 0x0000000804b4723c */ /* 0x042fe20000041894 */
[----:B------:R-:W-:Y:S07]  /*6de0*/  LDSM.16.MT88.4 R148, [R194+0x1800] ;  /* 0x00180000c294783b */ /* 0x000fee0000004200 */
[----:B------:R-:W-:Y:S01]  /*6df0*/  HMMA.16816.F32.BF16 R100, R4, R10, R128 ;  /* 0x0000000a0464723c */ /* 0x000fe20000041880 */
[----:B------:R-:W1:Y:S06]  /*6e00*/  LDSM.16.MT88.4 R8, [R194+0x5000] ;  /* 0x00500000c208783b */ /* 0x000e6c0000004200 */
[----:B------:R-:W-:-:S02]  /*6e10*/  F2FP.BF16.PACK_AB R128, R18, R19 ;  /* 0x000000131280723e */ /* 0x000fc400000010ff */
[----:B------:R-:W-:Y:S01]  /*6e20*/  F2FP.BF16.PACK_AB R130, R15, R17 ;  /* 0x000000110f82723e */ /* 0x000fe200000010ff */
[C---:B-1----:R-:W-:Y:S01]  /*6e30*/  HMMA.16816.F32.BF16 R104, R4.reuse, R8, R140 ;  /* 0x000000080468723c */ /* 0x042fe2000004188c */
[----:B------:R-:W-:Y:S07]  /*6e40*/  LDSM.16.MT88.4 R140, [R193+0x1800] ;  /* 0x00180000c18c783b */ /* 0x000fee0000004200 */
        /* <DEDUP_REMOVED lines=21> */
[----:B------:R1:W-:Y:S07]  /*6fa0*/  MUFU.EX2 R8, R13 ;  /* 0x0000000d00087308 */ /* 0x0003ee0000000800 */
[----:B------:R-:W-:Y:S01]  /*6fb0*/  HMMA.16816.F32.BF16 R20, R4, R10, R20 ;  /* 0x0000000a0414723c */ /* 0x000fe20000041814 */
[----:B------:R2:W3:Y:S01]  /*6fc0*/  MUFU.EX2 R9, R3 ;  /* 0x0000000300097308 */ /* 0x0004e20000000800 */
[----:B------:R-:W-:Y:S07]  /*6fd0*/  LDSM.16.MT88.4 R4, [R196+0x7800] ;  /* 0x00780000c404783b */ /* 0x000fee0000004200 */
[----:B------:R4:W-:Y:S01]  /*6fe0*/  MUFU.EX2 R10, R14 ;  /* 0x0000000e000a7308 */ /* 0x0009e20000000800 */
[----:B-1----:R-:W-:-:S02]  /*6ff0*/  IMAD.MOV.U32 R13, RZ, RZ, R164 ;  /* 0x000000ffff0d7224 */ /* 0x002fc400078e00a4 */
[----:B--2---:R-:W-:-:S05]  /*7000*/  IMAD.MOV.U32 R3, RZ, RZ, R167 ;  /* 0x000000ffff037224 */ /* 0x004fca00078e00a7 */
[----:B------:R-:W1:Y:S01]  /*7010*/  MUFU.EX2 R11, R16 ;  /* 0x00000010000b7308 */ /* 0x000e620000000800 */
[----:B---3--:R-:W-:Y:S01]  /*7020*/  F2FP.BF16.PACK_AB R129, R9, R8 ;  /* 0x000000080981723e */ /* 0x008fe200000010ff */
[----:B------:R-:W-:Y:S02]  /*7030*/  FADD.FTZ R2, R3, R2 ;  /* 0x0000000203027221 */ /* 0x000fe40000010000 */
[----:B------:R-:W-:Y:S02]  /*7040*/  IMAD.MOV.U32 R3, RZ, RZ, c[0x0][0x2c4] ;  /* 0x0000b100ff037624 */ /* 0x000fe400078e00ff */
[----:B----4-:R-:W-:Y:S02]  /*7050*/  IMAD.MOV.U32 R14, RZ, RZ, R165 ;  /* 0x000000ffff0e7224 */ /* 0x010fe400078e00a5 */
[----:B------:R-:W2:Y:S01]  /*7060*/  LDSM.16.MT88.4 R164, [R196+0x1800] ;  /* 0x00180000c4a4783b */ /* 0x000ea20000004200 */
[----:B------:R-:W-:Y:S01]  /*7070*/  FADD.FTZ R2, R248, R2 ;  /* 0x00000002f8027221 */ /* 0x000fe20000010000 */
[----:B------:R-:W-:-:S03]  /*7080*/  ISETP.NE.AND P1, PT, R3, 0x1, PT ;  /* 0x000000010300780c */ /* 0x000fc60003f25270 */
[----:B------:R-:W-:Y:S01]  /*7090*/  FADD.FTZ R2, R239, R2 ;  /* 0x00000002ef027221 */ /* 0x000fe20000010000 */
[----:B-1----:R-:W-:-:S03]  /*70a0*/  F2FP.BF16.PACK_AB R131, R11, R10 ;  /* 0x0000000a0b83723e */ /* 0x002fc600000010ff */
[----:B------:R-:W-:-:S04]  /*70b0*/  FADD.FTZ R2, R250, R2 ;  /* 0x00000002fa027221 */ /* 0x000fc80000010000 */
[----:B------:R-:W-:Y:S01]  /*70c0*/  FADD.FTZ R2, R249, R2 ;  /* 0x00000002f9027221 */ /* 0x000fe20000010000 */
[C---:B------:R-:W-:Y:S01]  /*70d0*/  HMMA.16816.F32.BF16 R52, R128.reuse, R56, R80 ;  /* 0x000000388034723c */ /* 0x040fe20000041850 */
[----:B------:R-:W-:Y:S02]  /*70e0*/  LDSM.16.MT88.4 R80, [R194+0x5800] ;  /* 0x00580000c250783b */ /* 0x000fe40000004200 */
[----:B------:R-:W-:Y:S02]  /*70f0*/  FADD.FTZ R3, R19, R2 ;  /* 0x0000000213037221 */ /* 0x000fe40000010000 */
[----:B------:R-:W-:Y:S02]  /*7100*/  FADD.FTZ R2, R8, R0 ;  /* 0x0000000008027221 */ /* 0x000fe40000010000 */
[----:B------:R-:W-:Y:S01]  /*7110*/  IMAD.MOV.U32 R0, RZ, RZ, R229 ;  /* 0x000000ffff007224 */ /* 0x000fe200078e00e5 */
[C---:B------:R-:W-:Y:S08]  /*7120*/  HMMA.16816.F32.BF16 R152, R128.reuse, R156, R152 ;  /* 0x0000009c8098723c */ /* 0x040ff00000041898 */
[C---:B------:R-:W-:Y:S01]  /*7130*/  HMMA.16816.F32.BF16 R156, R128.reuse, R158, R40 ;  /* 0x0000009e809c723c */ /* 0x040fe20000041828 */
[----:B------:R-:W1:Y:S07]  /*7140*/  LDSM.16.MT88.4 R40, [R193+0x3800] ;  /* 0x00380000c128783b */ /* 0x000e6e0000004200 */
[C---:B------:R-:W-:Y:S08]  /*7150*/  HMMA.16816.F32.BF16 R92, R128.reuse, R96, R176 ;  /* 0x00000060805c723c */ /* 0x040ff000000418b0 */
[C---:B--2---:R-:W-:Y:S08]  /*7160*/  HMMA.16816.F32.BF16 R160, R128.reuse, R164, R160 ;  /* 0x000000a480a0723c */ /* 0x044ff000000418a0 */
[C---:B------:R-:W-:Y:S01]  /*7170*/  HMMA.16816.F32.BF16 R164, R128.reuse, R166, R48 ;  /* 0x000000a680a4723c */ /* 0x040fe20000041830 */
[----:B------:R-:W2:Y:S07]  /*7180*/  LDSM.16.MT88.4 R48, [R194+0x3800] ;  /* 0x00380000c230783b */ /* 0x000eae0000004200 */
[C---:B------:R-:W-:Y:S01]  /*7190*/  HMMA.16816.F32.BF16 R96, R128.reuse, R98, R120 ;  /* 0x000000628060723c */ /* 0x040fe20000041878 */
[----:B------:R-:W-:Y:S07]  /*71a0*/  LDSM.16.MT88.4 R120, [R197+0x7800] ;  /* 0x00780000c578783b */ /* 0x000fee0000004200 */
[C---:B------:R-:W-:Y:S07]  /*71b0*/  HMMA.16816.F32.BF16 R124, R128.reuse, R4, R28 ;  /* 0x00000004807c723c */ /* 0x040fee000004181c */
[----:B------:R-:W-:Y:S01]  /*71c0*/  @P1 IMAD.HI.U32 R4, R229, c[0x0][0x2c8], RZ ;  /* 0x0000b200e5041a27 */ /* 0x000fe200078e00ff */
[----:B-1----:R-:W-:Y:S01]  /*71d0*/  HMMA.16816.F32.BF16 R36, R128, R40, R64 ;  /* 0x000000288024723c */ /* 0x002fe20000041840 */
[----:B------:R-:W-:Y:S02]  /*71e0*/  LDSM.16.MT88.4 R64, [R196+0x3800] ;  /* 0x00380000c440783b */ /* 0x000fe40000004200 */
[----:B------:R-:W-:Y:S01]  /*71f0*/  FADD.FTZ R5, R18, R3 ;  /* 0x0000000312057221 */ /* 0x000fe20000010000 */
[----:B------:R-:W-:Y:S01]  /*7200*/  @P1 SHF.R.U32.HI R0, RZ, c[0x0][0x2cc], R4 ;  /* 0x0000b300ff001a19 */ /* 0x000fe20000011604 */
[----:B------:R-:W-:-:S02]  /*7210*/  FADD.FTZ R3, R9, R2 ;  /* 0x0000000209037221 */ /* 0x000fc40000010000 */
[----:B------:R-:W-:Y:S01]  /*7220*/  IMAD.IADD R2, R13, 0x1, -R14 ;  /* 0x000000010d027824 */ /* 0x000fe200078e0a0e */
[C---:B------:R-:W-:Y:S01]  /*7230*/  HMMA.16816.F32.BF16 R40, R128.reuse, R42, R68 ;  /* 0x0000002a8028723c */ /* 0x040fe20000041844 */
[----:B------:R-:W-:Y:S02]  /*7240*/  FADD.FTZ R4, R17, R5 ;  /* 0x0000000511047221 */ /* 0x000fe40000010000 */
[----:B------:R-:W-:Y:S02]  /*7250*/  FADD.FTZ R3, R10, R3 ;  /* 0x000000030a037221 */ /* 0x000fe40000010000 */
[----:B------:R-:W-:Y:S02]  /*7260*/  IMAD.IADD R2, R2, 0x1, R0 ;  /* 0x0000000102027824 */ /* 0x000fe400078e0200 */
[----:B------:R-:W-:Y:S01]  /*7270*/  FADD.FTZ R0, R15, R4 ;  /* 0x000000040f007221 */ /* 0x000fe20000010000 */
[----:B------:R-:W-:Y:S01]  /*7280*/  HMMA.16816.F32.BF16 R56, R128, R58, R84 ;  /* 0x0000003a8038723c */ /* 0x000fe20000041854 */
[----:B------:R-:W-:-:S03]  /*7290*/  FADD.FTZ R3, R11, R3 ;  /* 0x000000030b037221 */ /* 0x000fc60000010000 */
[----:B------:R1:W-:Y:S04]  /*72a0*/  STL [R1], R0 ;  /* 0x0000000001007387 */ /* 0x0003e80000100800 */
[C---:B--2---:R-:W-:Y:S01]  /*72b0*/  HMMA.16816.F32.BF16 R44, R128.reuse, R48, R72 ;  /* 0x00000030802c723c */ /* 0x044fe20000041848 */
[----:B------:R-:W2:Y:S04]  /*72c0*/  LDSM.16.MT88.4 R72, [R193+0x5800] ;  /* 0x00580000c148783b */ /* 0x000ea80000004200 */
[----:B------:R-:W-:Y:S03]  /*72d0*/  STL [R1+0x8], R3 ;  /* 0x0000080301007387 */ /* 0x000fe60000100800 */
[C---:B------:R-:W-:Y:S08]  /*72e0*/  HMMA.16816.F32.BF16 R48, R128.reuse, R50, R76 ;  /* 0x000000328030723c */ /* 0x040ff0000004184c */
[----:B------:R-:W-:Y:S01]  /*72f0*/  HMMA.16816.F32.BF16 R76, R128, R80, R104 ;  /* 0x00000050804c723c */ /* 0x000fe20000041868 */
[----:B------:R-:W3:Y:S01]  /*7300*/  LDSM.16.MT88.4 R104, [R193+0x7800] ;  /* 0x00780000c168783b */ /* 0x000ee20000004200 */
[----:B-1----:R-:W-:-:S06]  /*7310*/  IADD3 R0, R2, c[0x0][0x328], RZ ;  /* 0x0000ca0002007a10 */ /* 0x002fcc0007ffe0ff */
[C---:B------:R-:W-:Y:S08]  /*7320*/  HMMA.16816.F32.BF16 R80, R128.reuse, R82, R108 ;  /* 0x000000528050723c */ /* 0x040ff0000004186c */
[C---:B------:R-:W-:Y:S08]  /*7330*/  HMMA.16816.F32.BF16 R136, R128.reuse, R140, R136 ;  /* 0x0000008c8088723c */ /* 0x040ff00000041888 */
[C---:B------:R-:W-:Y:S08]  /*7340*/  HMMA.16816.F32.BF16 R144, R128.reuse, R148, R144 ;  /* 0x000000948090723c */ /* 0x040ff00000041890 */
[C---:B--2---:R-:W-:Y:S08]  /*7350*/  HMMA.16816.F32.BF16 R68, R128.reuse, R72, R180 ;  /* 0x000000488044723c */ /* 0x044ff000000418b4 */
[C---:B------:R-:W-:Y:S08]  /*7360*/  HMMA.16816.F32.BF16 R72, R128.reuse, R74, R100 ;  /* 0x0000004a8048723c */ /* 0x040ff00000041864 */
[C---:B---3--:R-:W-:Y:S08]  /*7370*/  HMMA.16816.F32.BF16 R100, R128.reuse, R104, R116 ;  /* 0x000000688064723c */ /* 0x048ff00000041874 */
        /* <DEDUP_REMOVED lines=8> */
[C---:B------:R-:W-:Y:S07]  /*7400*/  HMMA.16816.F32.BF16 R64, R128.reuse, R66, R220 ;  /* 0x000000428040723c */ /* 0x040fee00000418dc */
[----:B------:R-:W-:Y:S01]  /*7410*/  IADD3 R220, R238, -0x2, RZ ;  /* 0xfffffffeeedc7810 */ /* 0x000fe20007ffe0ff */
        /* <DEDUP_REMOVED lines=16> */
.L_x_1686:
[----:B------:R-:W-:-:S13]  /*7520*/  ISETP.NE.AND P0, PT, R4, 0x1, PT ;  /* 0x000000010400780c */ /* 0x000fda0003f05270 */
[----:B------:R-:W-:-:S05]  /*7530*/  @P0 IMAD.HI.U32 R2, R3, c[0x0][0x330], RZ ;  /* 0x0000cc0003020a27 */ /* 0x000fca00078e00ff */
[----:B------:R-:W-:Y:S02]  /*7540*/  @P0 SHF.R.U32.HI R3, RZ, c[0x0][0x334], R2 ;  /* 0x0000cd00ff030a19 */ /* 0x000fe40000011602 */
.L_x_1687:
[----:B------:R-:W-:Y:S05]  /*7550*/  BSYNC B0 ;  /* 0x0000000000007941 */ /* 0x000fea0003800000 */
.L_x_1685:
[----:B------:R-:W-:-:S05]  /*7560*/  IMAD R3, R3, R4, c[0x0][0x32c] ;  /* 0x0000cb0003037624 */ /* 0x000fca00078e0204 */
[----:B------:R-:W-:-:S04]  /*7570*/  IMNMX R0, R0, R3, PT ;  /* 0x0000000300007217 */ /* 0x000fc80003800200 */
.L_x_1684:
        /* <DEDUP_REMOVED lines=9> */
.L_x_1697:
[----:B------:R-:W-:Y:S01]  /*7610*/  ISETP.GT.AND P0, PT, R230, R222, PT ;  /* 0x000000dee600720c */ /* 0x000fe20003f04270 */
[----:B------:R-:W-:Y:S04]  /*7620*/  DEPBAR.LE SB0, 0x0 ;  /* 0x000080000000791a */ /* 0x000fe80000000000 */
[----:B------:R-:W-:Y:S01]  /*7630*/  WARPSYNC 0xffffffff ;  /* 0xffffffff00007948 */ /* 0x000fe20003800000 */
[----:B------:R-:W-:Y:S01]  /*7640*/  BAR.SYNC.DEFER_BLOCKING 0x0 ;  /* 0x0000000000007b1d */ /* 0x000fe20000010000 */
[----:B------:R-:W-:Y:S05]  /*7650*/  IMAD.MOV.U32 R241, RZ, RZ, c[0x0][0x2c4] ;  /* 0x0000b100fff17624 */ /* 0x000fea00078e00ff */
[----:B------:R-:W-:Y:S01]  /*7660*/  ISETP.NE.AND P2, PT, R241, 0x1, PT ;  /* 0x00000001f100780c */ /* 0x000fe20003f45270 */
[----:B------:R-:W-:Y:S01]  /*7670*/  @!P0 IMAD.WIDE.U32 R4, R222, c[0x0][0x208], RZ ;  /* 0x00008200de048a25 */ /* 0x000fe200078e00ff */
[----:B--2---:R-:W-:Y:S02]  /*7680*/  @!P0 SHF.R.S32.HI R0, RZ, 0x1f, R222 ;  /* 0x0000001fff008819 */ /* 0x004fe400000114de */
[----:B------:R-:W-:Y:S01]  /*7690*/  @!P0 IADD3 R11, P1, R234, 0x40, RZ ;  /* 0x00000040ea0b8810 */ /* 0x000fe20007f3e0ff */
[----:B------:R-:W-:Y:S02]  /*76a0*/  @!P0 IMAD.MOV.U32 R6, RZ, RZ, c[0x0][0x208] ;  /* 0x00008200ff068624 */ /* 0x000fe400078e00ff */
[----:B------:R-:W-:Y:S02]  /*76b0*/  @!P0 IMAD R0, R0, c[0x0][0x208], RZ ;  /* 0x0000820000008a24 */ /* 0x000fe400078e02ff */
[----:B------:R-:W-:Y:S02]  /*76c0*/  @!P0 IMAD.SHL.U32 R3, R4, 0x40, RZ ;  /* 0x0000004004038824 */ /* 0x000fe400078e00ff */
[----:B------:R-:W-:Y:S02]  /*76d0*/  @!P0 IMAD R0, R222, c[0x0][0x20c], R0 ;  /* 0x00008300de008a24 */ /* 0x000fe400078e0200 */
[----:B------:R-:W-:Y:S02]  /*76e0*/  @!P0 IMAD.X R12, RZ, RZ, R236, P1 ;  /* 0x000000ffff0c8224 */ /* 0x000fe400008e06ec */
[----:B------:R-:W-:Y:S01]  /*76f0*/  @!P0 IMAD.IADD R0, R5, 0x1, R0 ;  /* 0x0000000105008824 */ /* 0x000fe200078e0200 */
[----:B------:R-:W-:Y:S01]  /*7700*/  @!P0 LEA R5, P1, R6, R3, 0x5 ;  /* 0x0000000306058211 */ /* 0x000fe200078228ff */
[----:B------:R-:W-:Y:S01]  /*7710*/  LDSM.16.M88.4 R32, [R199] ;  /* 0x00000000c720783b */ /* 0x000fe20000000200 */
[----:B------:R-:W-:Y:S02]  /*7720*/  ULDC UR4, c[0x0][0x324] ;  /* 0x0000c90000047ab9 */ /* 0x000fe40000000800 */
[----:B------:R-:W-:Y:S01]  /*7730*/  @!P0 SHF.L.U64.HI R0, R4, 0x6, R0 ;  /* 0x0000000604008819 */ /* 0x000fe20000010200 */
[----:B------:R-:W-:Y:S01]  /*7740*/  @!P0 IMAD.MOV.U32 R4, RZ, RZ, c[0x0][0x20c] ;  /* 0x00008300ff048624 */ /* 0x000fe200078e00ff */
[----:B------:R-:W-:Y:S01]  /*7750*/  ULOP3.LUT UR4, URZ, UR4, URZ, 0x33, !UPT ;  /* 0x000000043f047292 */ /* 0x000fe2000f8e333f */
[----:B------:R-:W-:Y:S03]  /*7760*/  LDSM.16.M88.4 R16, [R192+0x800] ;  /* 0x00080000c010783b */ /* 0x000fe60000000200 */
[----:B------:R-:W-:Y:S02]  /*7770*/  @!P0 LEA.HI.X R4, R6, R0, R4, 0x5, P1 ;  /* 0x0000000006048211 */ /* 0x000fe400008f2c04 */
[C---:B------:R-:W-:Y:S01]  /*7780*/  @!P0 IADD3 R6, P1, R3.reuse, R234, RZ ;  /* 0x000000ea03068210 */ /* 0x040fe20007f3e0ff */
[----:B------:R-:W-:Y:S04]  /*7790*/  LDSM.16.M88.4 R24, [R192+0x1000] ;  /* 0x00100000c018783b */ /* 0x000fe80000000200 */
[C---:B------:R-:W-:Y:S01]  /*77a0*/  @!P0 IMAD.X R8, R0.reuse, 0x1, R236, P1 ;  /* 0x0000000100088824 */ /* 0x040fe200008e06ec */
[----:B------:R-:W-:Y:S01]  /*77b0*/  @!P0 IADD3 R7, P1, R3, R11, RZ ;  /* 0x0000000b03078210 */ /* 0x000fe20007f3e0ff */
[----:B------:R-:W-:Y:S04]  /*77c0*/  LDSM.16.M88.4 R168, [R192+0x1800] ;  /* 0x00180000c0a8783b */ /* 0x000fe80000000200 */
[----:B------:R-:W-:Y:S01]  /*77d0*/  @!P0 IMAD.X R9, R0, 0x1, R12, P1 ;  /* 0x0000000100098824 */ /* 0x000fe200008e060c */
[C---:B------:R-:W-:Y:S01]  /*77e0*/  @!P0 LEA R134, P1, R6.reuse, c[0x0][0x1f8], 0x1 ;  /* 0x00007e0006868a11 */ /* 0x040fe200078208ff */
[----:B------:R-:W-:Y:S03]  /*77f0*/  LDSM.16.M88.4 R172, [R200] ;  /* 0x00000000c8ac783b */ /* 0x000fe60000000200 */
[----:B------:R-:W-:Y:S02]  /*7800*/  @!P0 LEA.HI.X R135, R6, c[0x0][0x1fc], R8, 0x1, P1 ;  /* 0x00007f0006878a11 */ /* 0x000fe400008f0c08 */
[C---:B------:R-:W-:Y:S01]  /*7810*/  @!P0 LEA R28, P1, R7.reuse, c[0x0][0x1f8], 0x1 ;  /* 0x00007e00071c8a11 */ /* 0x040fe200078208ff */
[----:B------:R-:W-:Y:S03]  /*7820*/  LDSM.16.M88.4 R176, [R203] ;  /* 0x00000000cbb0783b */ /* 0x000fe60000000200 */
[----:B------:R-:W-:Y:S02]  /*7830*/  @!P0 LEA.HI.X R29, R7, c[0x0][0x1fc], R9, 0x1, P1 ;  /* 0x00007f00071d8a11 */ /* 0x000fe400008f0c09 */
[----:B------:R-:W-:Y:S01]  /*7840*/  @!P0 IADD3 R8, P1, R234, 0x80, RZ ;  /* 0x00000080ea088810 */ /* 0x000fe20007f3e0ff */
[----:B------:R-:W-:Y:S04]  /*7850*/  LDSM.16.M88.4 R180, [R218] ;  /* 0x00000000dab4783b */ /* 0x000fe80000000200 */
[----:B------:R-:W-:Y:S01]  /*7860*/  @!P0 IMAD.X R10, RZ, RZ, R236, P1 ;  /* 0x000000ffff0a8224 */ /* 0x000fe200008e06ec */
[CC--:B------:R-:W-:Y:S01]  /*7870*/  @!P0 IADD3 R6, P1, R3.reuse, R8.reuse, RZ ;  /* 0x0000000803068210 */ /* 0x0c0fe20007f3e0ff */
[----:B------:R-:W-:Y:S04]  /*7880*/  LDSM.16.M88.4 R184, [R217] ;  /* 0x00000000d9b8783b */ /* 0x000fe80000000200 */
[----:B------:R-:W-:Y:S01]  /*7890*/  @!P0 IMAD.X R7, R0, 0x1, R10, P1 ;  /* 0x0000000100078824 */ /* 0x000fe200008e060a */
[C---:B------:R-:W-:Y:S01]  /*78a0*/  @!P0 LEA R14, P1, R6.reuse, c[0x0][0x1f8], 0x1 ;  /* 0x00007e00060e8a11 */ /* 0x040fe200078208ff */
[----:B------:R-:W-:Y:S03]  /*78b0*/  LDSM.16.M88.4 R188, [R216] ;  /* 0x00000000d8bc783b */ /* 0x000fe60000000200 */
[----:B------:R-:W-:Y:S02]  /*78c0*/  @!P0 LEA.HI.X R15, R6, c[0x0][0x1fc], R7, 0x1, P1 ;  /* 0x00007f00060f8a11 */ /* 0x000fe400008f0c07 */
[----:B------:R-:W-:Y:S01]  /*78d0*/  @!P0 IADD3 R7, P1, R234, 0xc0, RZ ;  /* 0x000000c0ea078810 */ /* 0x000fe20007f3e0ff */
[----:B------:R-:W2:Y:S04]  /*78e0*/  LDL R239, [R1+0x18] ;  /* 0x0000180001ef7983 */ /* 0x000ea80000100800 */
[----:B------:R-:W-:Y:S01]  /*78f0*/  @!P0 IMAD.X R9, RZ, RZ, R236, P1 ;  /* 0x000000ffff098224 */ /* 0x000fe200008e06ec */
[----:B------:R-:W-:Y:S01]  /*7900*/  @!P0 IADD3 R3, P1, R3, R7, RZ ;  /* 0x0000000703038210 */ /* 0x000fe20007f3e0ff */
[----:B------:R-:W2:Y:S04]  /*7910*/  LDL R238, [R1+0x44] ;  /* 0x0000440001ee7983 */ /* 0x000ea80000100800 */
[--C-:B------:R-:W-:Y:S01]  /*7920*/  @!P0 IMAD.X R0, R0, 0x1, R9.reuse, P1 ;  /* 0x0000000100008824 */ /* 0x100fe200008e0609 */
[C---:B------:R-:W-:Y:S01]  /*7930*/  @!P0 LEA R22, P1, R3.reuse, c[0x0][0x1f8], 0x1 ;  /* 0x00007e0003168a11 */ /* 0x040fe200078208ff */
[----:B------:R-:W3:Y:S03]  /*7940*/  LDL R237, [R1+0x4] ;  /* 0x0000040001ed7983 */ /* 0x000ee60000100800 */
[----:B------:R-:W-:Y:S02]  /*7950*/  @!P0 LEA.HI.X R23, R3, c[0x0][0x1fc], R0, 0x1, P1 ;  /* 0x00007f0003178a11 */ /* 0x000fe400008f0c00 */
[C---:B------:R-:W-:Y:S05]  /*7960*/  @!P0 IADD3 R3, P1, R5.reuse, R11, RZ ;  /* 0x0000000b05038210 */ /* 0x040fea0007f3e0ff */
[C---:B------:R-:W-:Y:S01]  /*7970*/  @!P0 IMAD.X R11, R4.reuse, 0x1, R12, P1 ;  /* 0x00000001040b8824 */ /* 0x040fe200008e060c */
[C---:B------:R-:W-:Y:S04]  /*7980*/  @!P0 IADD3 R6, P1, R5.reuse, R8, RZ ;  /* 0x0000000805068210 */ /* 0x040fe80007f3e0ff */
[C---:B------:R-:W-:Y:S02]  /*7990*/  @!P0 IADD3.X R10, R4.reuse, R10, RZ, P1, !PT ;  /* 0x0000000a040a8210 */ /* 0x040fe40000ffe4ff */
[C---:B------:R-:W-:Y:S05]  /*79a0*/  @!P0 IADD3 R7, P1, R5.reuse, R7, RZ ;  /* 0x0000000705078210 */ /* 0x040fea0007f3e0ff */
[C---:B------:R-:W-:Y:S01]  /*79b0*/  @!P0 IMAD.X R9, R4.reuse, 0x1, R9, P1 ;  /* 0x0000000104098824 */ /* 0x040fe200008e0609 */
[----:B------:R-:W-:Y:S05]  /*79c0*/  @!P0 IADD3 R0, P1, R5, R234, RZ ;  /* 0x000000ea05008210 */ /* 0x000fea0007f3e0ff */
[----:B------:R-:W-:Y:S01]  /*79d0*/  @!P0 IMAD.X R4, R4, 0x1, R236, P1 ;  /* 0x0000000104048824 */ /* 0x000fe200008e06ec */
[C---:B------:R-:W-:Y:S04]  /*79e0*/  @!P0 LEA R12, P1, R0.reuse, c[0x0][0x1f8], 0x1 ;  /* 0x00007e00000c8a11 */ /* 0x040fe800078208ff */
[----:B------:R-:W-:Y:S02]  /*79f0*/  @!P0 LEA.HI.X R13, R0, c[0x0][0x1fc], R4, 0x1, P1 ;  /* 0x00007f00000d8a11 */ /* 0x000fe400008f0c04 */
[C---:B------:R-:W-:Y:S04]  /*7a00*/  @!P0 LEA R20, P1, R3.reuse, c[0x0][0x1f8], 0x1 ;  /* 0x00007e0003148a11 */ /* 0x040fe800078208ff */
[----:B------:R-:W-:Y:S02]  /*7a10*/  @!P0 LEA.HI.X R21, R3, c[0x0][0x1fc], R11, 0x1, P1 ;  /* 0x00007f0003158a11 */ /* 0x000fe400008f0c0b */
[C---:B------:R-:W-:Y:S04]  /*7a20*/  @!P0 LEA R30, P1, R6.reuse, c[0x0][0x1f8], 0x1 ;  /* 0x00007e00061e8a11 */ /* 0x040fe800078208ff */
[----:B------:R-:W-:Y:S02]  /*7a30*/  @!P0 LEA.HI.X R31, R6, c[0x0][0x1fc], R10, 0x1, P1 ;  /* 0x00007f00061f8a11 */ /* 0x000fe400008f0c0a */
[C---:B------:R-:W-:Y:S04]  /*7a40*/  @!P0 LEA R220, P1, R7.reuse, c[0x0][0x1f8], 0x1 ;  /* 0x00007e0007dc8a11 */ /* 0x040fe800078208ff */
[----:B------:R-:W-:Y:S02]  /*7a50*/  @!P0 LEA.HI.X R221, R7, c[0x0][0x1fc], R9, 0x1, P1 ;  /* 0x00007f0007dd8a11 */ /* 0x000fe400008f0c09 */
[----:B------:R-:W1:Y:S06]  /*7a60*/  LDSM.16.M88.4 R8, [R192] ;  /* 0x00000000c008783b */ /* 0x000e6c0000000200 */
[----:B------:R-:W-:Y:S01]  /*7a70*/  @!PT LDS RZ, [RZ] ;  /* 0x00000000fffff984 */ /* 0x000fe20000000800 */
[----:B------:R-:W-:Y:S01]  /*7a80*/  @!PT LDS RZ, [RZ] ;  /* 0x00000000fffff984 */ /* 0x000fe20000000800 */
[----:B------:R-:W-:Y:S01]  /*7a90*/  @!PT LDS RZ, [RZ] ;  /* 0x00000000fffff984 */ /* 0x000fe20000000800 */
[----:B------:R4:W-:Y:S06]  /*7aa0*/  @!P0 LDGSTS.E.BYPASS.LTC128B.128 [R219+0x100], [R134.64], !P6 ;  /* 0x0010000086db8fae */ /* 0x0009ec000f101d46 */
[----:B------:R5:W-:Y:S06]  /*7ab0*/  @!P0 LDGSTS.E.BYPASS.LTC128B.128 [R219+0x2100], [R28.64], !P5 ;  /* 0x021000001cdb8fae */ /* 0x000bec000e901d46 */
[----:B------:R4:W-:Y:S06]  /*7ac0*/  @!P0 LDGSTS.E.BYPASS.LTC128B.128 [R219+0x4100], [R14.64], !P4 ;  /* 0x041000000edb8fae */ /* 0x0009ec000e101d46 */
[----:B------:R4:W-:Y:S06]  /*7ad0*/  @!P0 LDGSTS.E.BYPASS.LTC128B.128 [R219+0x6100], [R22.64], !P3 ;  /* 0x0610000016db8fae */ /* 0x0009ec000d901d46 */
[----:B------:R4:W-:Y:S06]  /*7ae0*/  @!P0 LDGSTS.E.BYPASS.LTC128B.128 [R219+0x1100], [R12.64], !P6 ;  /* 0x011000000cdb8fae */ /* 0x0009ec000f101d46 */
[----:B------:R5:W-:Y:S01]  /*7af0*/  @!P0 LDGSTS.E.BYPASS.LTC128B.128 [R219+0x3100], [R20.64], !P5 ;  /* 0x0310000014db8fae */ /* 0x000be2000e901d46 */
[C---:B-1----:R-:W-:Y:S05]  /*7b00*/  HMMA.16816.F32.BF16 R4, R32.reuse, R8, RZ ;  /* 0x000000082004723c */ /* 0x042fea00000418ff */
[----:B------:R1:W-:Y:S03]  /*7b10*/  @!P0 LDGSTS.E.BYPASS.LTC128B.128 [R219+0x5100], [R30.64], !P4 ;  /* 0x051000001edb8fae */ /* 0x0003e6000e101d46 */
[C---:B------:R-:W-:Y:S03]  /*7b20*/  HMMA.16816.F32.BF16 R8, R32.reuse, R10, RZ ;  /* 0x0000000a2008723c */ /* 0x040fe600000418ff */
[----:B------:R1:W-:Y:S01]  /*7b30*/  @!P0 LDGSTS.E.BYPASS.LTC128B.128 [R219+0x7100], [R220.64], !P3 ;  /* 0x07100000dcdb8fae */ /* 0x0003e2000d901d46 */
[C---:B------:R-:W-:Y:S05]  /*7b40*/  ISETP.GT.AND P0, PT, R222.reuse, R230, PT ;  /* 0x000000e6de00720c */ /* 0x040fea0003f04270 */
[----:B------:R-:W0:Y:S01]  /*7b50*/  LDGDEPBAR ;  /* 0x00000000000079af */ /* 0x000e220000000000 */
[C---:B----4-:R-:W-:Y:S07]  /*7b60*/  HMMA.16816.F32.BF16 R12, R32.reuse, R16, RZ ;  /* 0x00000010200c723c */ /* 0x050fee00000418ff */
[----:B------:R-:W-:Y:S01]  /*7b70*/  @P0 IADD3 R0, R222, -0x1, RZ ;  /* 0xffffffffde000810 */ /* 0x000fe20007ffe0ff */
[----:B------:R-:W-:Y:S01]  /*7b80*/  @P0 IMAD.MOV.U32 R132, RZ, RZ, c[0x0][0x1e4] ;  /* 0x00007900ff840624 */ /* 0x000fe200078e00ff */
[C---:B------:R-:W-:Y:S03]  /*7b90*/  HMMA.16816.F32.BF16 R16, R32.reuse, R18, RZ ;  /* 0x000000122010723c */ /* 0x040fe600000418ff */
[----:B------:R-:W-:Y:S01]  /*7ba0*/  @P0 SHF.R.S32.HI R3, RZ, 0x1f, R0 ;  /* 0x0000001fff030819 */ /* 0x000fe20000011400 */
[C---:B------:R-:W-:Y:S04]  /*7bb0*/  @P0 IMAD.WIDE.U32 R134, R0.reuse, c[0x0][0x1e0], RZ ;  /* 0x0000780000860a25 */ /* 0x040fe800078e00ff */
[C---:B-----5:R-:W-:Y:S01]  /*7bc0*/  HMMA.16816.F32.BF16 R20, R32.reuse, R24, RZ ;  /* 0x000000182014723c */ /* 0x060fe200000418ff */
[----:B------:R-:W-:Y:S04]  /*7bd0*/  @P0 IMAD R3, R3, c[0x0][0x1e0], RZ ;  /* 0x0000780003030a24 */ /* 0x000fe800078e02ff */
[----:B------:R-:W-:Y:S03]  /*7be0*/  @P0 IMAD R3, R0, c[0x0][0x1e4], R3 ;  /* 0x0000790000030a24 */ /* 0x000fe600078e0203 */
[C---:B------:R-:W-:Y:S01]  /*7bf0*/  HMMA.16816.F32.BF16 R24, R32.reuse, R26, RZ ;  /* 0x0000001a2018723c */ /* 0x040fe200000418ff */
[----:B------:R-:W-:Y:S03]  /*7c00*/  @P0 IMAD.IADD R3, R135, 0x1, R3 ;  /* 0x0000000187030824 */ /* 0x000fe600078e0203 */
[C---:B------:R-:W-:Y:S04]  /*7c10*/  @P0 IMAD.SHL.U32 R135, R134.reuse, 0x40, RZ ;  /* 0x0000004086870824 */ /* 0x040fe800078e00ff */
[C---:B-1----:R-:W-:Y:S01]  /*7c20*/  HMMA.16816.F32.BF16 R28, R32.reuse, R168, RZ ;  /* 0x000000a8201c723c */ /* 0x042fe200000418ff */
[C---:B------:R-:W-:Y:S07]  /*7c30*/  @P0 IADD3 R0, P1, R135.reuse, R232, RZ ;  /* 0x000000e887000210 */ /* 0x040fee0007f3e0ff */
[----:B------:R-:W-:Y:S01]  /*7c40*/  HMMA.16816.F32.BF16 R32, R32, R170, RZ ;  /* 0x000000aa2020723c */ /* 0x000fe200000418ff */
[----:B------:R-:W-:Y:S07]  /*7c50*/  LDSM.16.M88.4 R168, [R202] ;  /* 0x00000000caa8783b */ /* 0x000fee0000000200 */
[C---:B------:R-:W-:Y:S07]  /*7c60*/  HMMA.16816.F32.BF16 R4, R172.reuse, R176, R4 ;  /* 0x000000b0ac04723c */ /* 0x040fee0000041804 */
[----:B------:R-:W-:Y:S01]  /*7c70*/  @P0 SHF.L.U64.HI R176, R134, 0x6, R3 ;  /* 0x0000000686b00819 */ /* 0x000fe20000010203 */
[C---:B------:R-:W-:Y:S04]  /*7c80*/  HMMA.16816.F32.BF16 R8, R172.reuse, R178, R8 ;  /* 0x000000b2ac08723c */ /* 0x040fe80000041808 */
[----:B------:R-:W-:Y:S01]  /*7c90*/  @P0 IMAD.X R3, R176, 0x1, R231, P1 ;  /* 0x00000001b0030824 */ /* 0x000fe200008e06e7 */
[C---:B------:R-:W-:Y:S03]  /*7ca0*/  @P0 LEA R228, P1, R0.reuse, c[0x0][0x1c8], 0x1 ;  /* 0x0000720000e40a11 */ /* 0x040fe600078208ff */
[C---:B------:R-:W-:Y:S04]  /*7cb0*/  HMMA.16816.F32.BF16 R12, R172.reuse, R180, R12 ;  /* 0x000000b4ac0c723c */ /* 0x040fe8000004180c */
[----:B------:R-:W-:Y:S02]  /*7cc0*/  @P0 LEA.HI.X R229, R0, c[0x0][0x1cc], R3, 0x1, P1 ;  /* 0x0000730000e50a11 */ /* 0x000fe400008f0c03 */
[----:B------:R-:W-:Y:S02]  /*7cd0*/  @P0 IADD3 R179, P1, R232, 0x40, RZ ;  /* 0x00000040e8b30810 */ /* 0x000fe40007f3e0ff */
[C---:B------:R-:W-:Y:S04]  /*7ce0*/  HMMA.16816.F32.BF16 R16, R172.reuse, R182, R16 ;  /* 0x000000b6ac10723c */ /* 0x040fe80000041810 */
[----:B------:R-:W-:Y:S01]  /*7cf0*/  @P0 IMAD.X R180, RZ, RZ, R231, P1 ;  /* 0x000000ffffb40224 */ /* 0x000fe200008e06e7 */
[C---:B------:R-:W-:Y:S03]  /*7d00*/  @P0 IADD3 R0, P1, R135.reuse, R179, RZ ;  /* 0x000000b387000210 */ /* 0x040fe60007f3e0ff */
        /* <DEDUP_REMOVED lines=9> */
[----:B------:R-:W-:Y:S01]  /*7da0*/  HMMA.16816.F32.BF16 R32, R172, R190, R32 ;  /* 0x000000beac20723c */ /* 0x000fe20000041820 */
[----:B------:R-:W1:Y:S03]  /*7db0*/  LDSM.16.M88.4 R172, [R198] ;  /* 0x00000000c6ac783b */ /* 0x000e660000000200 */
[----:B------:R-:W-:Y:S02]  /*7dc0*/  @P0 IADD3.X R3, R176, R178, RZ, P1, !PT ;  /* 0x000000b2b0030210 */ /* 0x000fe40000ffe4ff */
[C---:B------:R-:W-:Y:S06]  /*7dd0*/  @P0 LEA R224, P1, R0.reuse, c[0x0][0x1c8], 0x1 ;  /* 0x0000720000e00a11 */ /* 0x040fec00078208ff */
[----:B------:R-:W-:Y:S01]  /*7de0*/  @P0 LEA.HI.X R225, R0, c[0x0][0x1cc], R3, 0x1, P1 ;  /* 0x0000730000e10a11 */ /* 0x000fe200008f0c03 */
[----:B------:R-:W-:Y:S05]  /*7df0*/  @P0 IMAD.MOV.U32 R0, RZ, RZ, c[0x0][0x1e0] ;  /* 0x00007800ff000624 */ /* 0x000fea00078e00ff */
[C---:B------:R-:W-:Y:S04]  /*7e00*/  @P0 LEA R3, P1, R0.reuse, R135, 0x5 ;  /* 0x0000008700030211 */ /* 0x040fe800078228ff */
[----:B------:R-:W-:Y:S02]  /*7e10*/  @P0 LEA.HI.X R0, R0, R176, R132, 0x5, P1 ;  /* 0x000000b000000211 */ /* 0x000fe400008f2c84 */
[----:B------:R-:W-:Y:S05]  /*7e20*/  @P0 IADD3 R134, P1, R232, 0xc0, RZ ;  /* 0x000000c0e8860810 */ /* 0x000fea0007f3e0ff */
[----:B------:R-:W-:Y:S01]  /*7e30*/  @P0 IMAD.X R132, RZ, RZ, R231, P1 ;  /* 0x000000ffff840224 */ /* 0x000fe200008e06e7 */
[-C--:B------:R-:W-:Y:S01]  /*7e40*/  @P0 IADD3 R135, P1, R135, R134.reuse, RZ ;  /* 0x0000008687870210 */ /* 0x080fe20007f3e0ff */
        /* <DEDUP_REMOVED lines=11> */
[----:B------:R-:W-:Y:S06]  /*7f00*/  LDSM.16.M88.4 R168, [R201] ;  /* 0x00000000c9a8783b */ /* 0x000fec0000000200 */
[----:B------:R-:W1:Y:S02]  /*7f10*/  LDSM.16.M88.4 R172, [R195] ;  /* 0x00000000c3ac783b */ /* 0x000e640000000200 */
        /* <DEDUP_REMOVED lines=11> */
[----:B------:R-:W-:Y:S06]  /*7fd0*/  LDSM.16.M88.4 R168, [R199+0x4000] ;  /* 0x00400000c7a8783b */ /* 0x000fec0000000200 */
[----:B------:R-:W1:Y:S02]  /*7fe0*/  LDSM.16.M88.4 R172, [R192+0x2000] ;  /* 0x00200000c0ac783b */ /* 0x000e640000000200 */
        /* <DEDUP_REMOVED lines=12> */
[----:B------:R-:W1:Y:S02]  /*80b0*/  LDSM.16.M88.4 R172, [R215] ;  /* 0x00000000d7ac783b */ /* 0x000e640000000200 */
        /* <DEDUP_REMOVED lines=138> */
[----:B------:R-:W1:Y:S01]  /*8960*/  LDSM.16.M88.4 R172, [R195+0x7800] ;  /* 0x00780000c3ac783b */ /* 0x000e620000000200 */
[----:B------:R-:W-:Y:S05]  /*8970*/  DEPBAR.LE SB0, 0x0 ;  /* 0x000080000000791a */ /* 0x000fea0000000000 */
[----:B------:R-:W-:Y:S01]  /*8980*/  BAR.SYNC.DEFER_BLOCKING 0x0 ;  /* 0x0000000000007b1d */ /* 0x000fe20000010000 */
[C---:B-1----:R-:W-:Y:S08]  /*8990*/  HMMA.16816.F32.BF16 R28, R168.reuse, R172, R28 ;  /* 0x000000aca81c723c */ /* 0x042ff0000004181c */
[----:B------:R-:W-:Y:S07]  /*89a0*/  HMMA.16816.F32.BF16 R32, R168, R174, R32 ;  /* 0x000000aea820723c */ /* 0x000fee0000041820 */
[----:B------:R-:W-:Y:S01]  /*89b0*/  @P0 IMAD.X R168, R176, 0x1, R132, P1 ;  /* 0x00000001b0a80824 */ /* 0x000fe200008e0684 */
[C---:B------:R-:W-:Y:S04]  /*89c0*/  @P0 LEA R174, P1, R135.reuse, c[0x0][0x1c8], 0x1 ;  /* 0x0000720087ae0a11 */ /* 0x040fe800078208ff */
[----:B------:R-:W-:Y:S02]  /*89d0*/  @P0 LEA.HI.X R175, R135, c[0x0][0x1cc], R168, 0x1, P1 ;  /* 0x0000730087af0a11 */ /* 0x000fe400008f0ca8 */
[C---:B------:R-:W-:Y:S05]  /*89e0*/  @P0 IADD3 R135, P1, R3.reuse, R179, RZ ;  /* 0x000000b303870210 */ /* 0x040fea0007f3e0ff */
[C---:B------:R-:W-:Y:S01]  /*89f0*/  @P0 IMAD.X R170, R0.reuse, 0x1, R180, P1 ;  /* 0x0000000100aa0824 */ /* 0x040fe200008e06b4 */
[C---:B------:R-:W-:Y:S05]  /*8a00*/  @P0 IADD3 R168, P1, R3.reuse, R177, RZ ;  /* 0x000000b103a80210 */ /* 0x040fea0007f3e0ff */
[C---:B------:R-:W-:Y:S01]  /*8a10*/  @P0 IMAD.X R171, R0.reuse, 0x1, R178, P1 ;  /* 0x0000000100ab0824 */ /* 0x040fe200008e06b2 */
[C---:B------:R-:W-:Y:S05]  /*8a20*/  @P0 IADD3 R169, P1, R3.reuse, R134, RZ ;  /* 0x0000008603a90210 */ /* 0x040fea0007f3e0ff */
[C---:B------:R-:W-:Y:S01]  /*8a30*/  @P0 IMAD.X R132, R0.reuse, 0x1, R132, P1 ;  /* 0x0000000100840824 */ /* 0x040fe200008e0684 */
[----:B------:R-:W-:Y:S04]  /*8a40*/  @P0 IADD3 R3, P1, R3, R232, RZ ;  /* 0x000000e803030210 */ /* 0x000fe80007f3e0ff */
[----:B------:R-:W-:Y:S02]  /*8a50*/  @P0 IADD3.X R0, R0, R231, RZ, P1, !PT ;  /* 0x000000e700000210 */ /* 0x000fe40000ffe4ff */
[C---:B------:R-:W-:Y:S04]  /*8a60*/  @P0 LEA R172, P1, R3.reuse, c[0x0][0x1c8], 0x1 ;  /* 0x0000720003ac0a11 */ /* 0x040fe800078208ff */
[----:B------:R-:W-:Y:S01]  /*8a70*/  @P0 LEA.HI.X R173, R3, c[0x0][0x1cc], R0, 0x1, P1 ;  /* 0x0000730003ad0a11 */ /* 0x000fe200008f0c00 */
[----:B------:R-:W-:Y:S01]  /*8a80*/  FMUL.FTZ R0, R5, c[0x0][0x320] ;  /* 0x0000c80005007a20 */ /* 0x000fe20000410000 */
[C---:B------:R-:W-:Y:S01]  /*8a90*/  @P0 LEA R134, P1, R135.reuse, c[0x0][0x1c8], 0x1 ;  /* 0x0000720087860a11 */ /* 0x040fe200078208ff */
[----:B------:R-:W-:Y:S02]  /*8aa0*/  FMUL.FTZ R3, R4, c[0x0][0x320] ;  /* 0x0000c80004037a20 */ /* 0x000fe40000410000 */
[----:B------:R1:W4:Y:S01]  /*8ab0*/  MUFU.TANH R181, R0 ;  /* 0x0000000000b57308 */ /* 0x0003220000002400 */
[----:B------:R-:W-:Y:S01]  /*8ac0*/  @P0 LEA.HI.X R135, R135, c[0x0][0x1cc], R170, 0x1, P1 ;  /* 0x0000730087870a11 */ /* 0x000fe200008f0caa */
[----:B------:R-:W-:Y:S01]  /*8ad0*/  @!PT LDS RZ, [RZ] ;  /* 0x00000000fffff984 */ /* 0x000fe20000000800 */
[----:B------:R-:W-:Y:S01]  /*8ae0*/  @!PT LDS RZ, [RZ] ;  /* 0x00000000fffff984 */ /* 0x000fe20000000800 */
[----:B------:R-:W-:Y:S01]  /*8af0*/  @!PT LDS RZ, [RZ] ;  /* 0x00000000fffff984 */ /* 0x000fe20000000800 */
[----:B------:R3:W-:Y:S01]  /*8b00*/  @P0 LDGSTS.E.BYPASS.LTC128B.128 [R219+0x8100], [R228.64], !P6 ;  /* 0x08100000e4db0fae */ /* 0x0007e2000f101d46 */
[----:B------:R-:W-:Y:S01]  /*8b10*/  @P0 LEA R170, P1, R168, c[0x0][0x1c8], 0x1 ;  /* 0x00007200a8aa0a11 */ /* 0x000fe200078208ff */
[----:B------:R-:W-:Y:S03]  /*8b20*/  IMAD.SHL.U32 R5, R222, 0x40, RZ ;  /* 0x00000040de057824 */ /* 0x000fe600078e00ff */
[----:B------:R-:W-:Y:S01]  /*8b30*/  @P0 LEA.HI.X R171, R168, c[0x0][0x1cc], R171, 0x1, P1 ;  /* 0x00007300a8ab0a11 */ /* 0x000fe200008f0cab */
[----:B------:R3:W-:Y:S01]  /*8b40*/  @P0 LDGSTS.E.BYPASS.LTC128B.128 [R219+0xa100], [R226.64], !P5 ;  /* 0x0a100000e2db0fae */ /* 0x0007e2000e901d46 */
[C---:B------:R-:W-:Y:S01]  /*8b50*/  @P0 LEA R168, P1, R169.reuse, c[0x0][0x1c8], 0x1 ;  /* 0x00007200a9a80a11 */ /* 0x040fe200078208ff */
[----:B------:R5:W3:Y:S03]  /*8b60*/  MUFU.TANH R182, R3 ;  /* 0x0000000300b67308 */ /* 0x000ae60000002400 */
[----:B------:R-:W-:Y:S01]  /*8b70*/  @P0 LEA.HI.X R169, R169, c[0x0][0x1cc], R132, 0x1, P1 ;  /* 0x00007300a9a90a11 */ /* 0x000fe200008f0c84 */
[----:B------:R3:W-:Y:S06]  /*8b80*/  @P0 LDGSTS.E.BYPASS.LTC128B.128 [R219+0xc100], [R224.64], !P4 ;  /* 0x0c100000e0db0fae */ /* 0x0007ec000e101d46 */
[----:B------:R3:W-:Y:S01]  /*8b90*/  @P0 LDGSTS.E.BYPASS.LTC128B.128 [R219+0xe100], [R174.64], !P3 ;  /* 0x0e100000aedb0fae */ /* 0x0007e2000d901d46 */
[----:B-1----:R-:W-:Y:S05]  /*8ba0*/  FMUL.FTZ R0, R6, c[0x0][0x320] ;  /* 0x0000c80006007a20 */ /* 0x002fea0000410000 */
[----:B------:R1:W-:Y:S01]  /*8bb0*/  @P0 LDGSTS.E.BYPASS.LTC128B.128 [R219+0x9100], [R172.64], !P6 ;  /* 0x09100000acdb0fae */ /* 0x0003e2000f101d46 */
[----:B--2---:R-:W-:Y:S01]  /*8bc0*/  IMAD.IADD R6, R238, 0x1, R239 ;  /* 0x00000001ee067824 */ /* 0x004fe200078e02ef */
[----:B------:R2:W1:Y:S04]  /*8bd0*/  MUFU.TANH R223, R0 ;  /* 0x0000000000df7308 */ /* 0x0004680000002400 */
[----:B------:R1:W-:Y:S01]  /*8be0*/  @P0 LDGSTS.E.BYPASS.LTC128B.128 [R219+0xb100], [R134.64], !P5 ;  /* 0x0b10000086db0fae */ /* 0x0003e2000e901d46 */
[----:B-----5:R-:W-:Y:S05]  /*8bf0*/  FMUL.FTZ R3, R31, c[0x0][0x320] ;  /* 0x0000c8001f037a20 */ /* 0x020fea0000410000 */
[----:B------:R1:W-:Y:S06]  /*8c00*/  @P0 LDGSTS.E.BYPASS.LTC128B.128 [R219+0xd100], [R170.64], !P4 ;  /* 0x0d100000aadb0fae */ /* 0x0003ec000e101d46 */
[----:B------:R1:W-:Y:S06]  /*8c10*/  @P0 LDGSTS.E.BYPASS.LTC128B.128 [R219+0xf100], [R168.64], !P3 ;  /* 0x0f100000a8db0fae */ /* 0x0003ec000d901d46 */
[----:B------:R-:W0:Y:S01]  /*8c20*/  LDGDEPBAR ;  /* 0x00000000000079af */ /* 0x000e220000000000 */
[----:B--2---:R-:W-:Y:S02]  /*8c30*/  FMUL.FTZ R0, R7, c[0x0][0x320] ;  /* 0x0000c80007007a20 */ /* 0x004fe40000410000 */
[----:B------:R-:W-:Y:S02]  /*8c40*/  IMAD.MOV.U32 R7, RZ, RZ, c[0x0][0x32c] ;  /* 0x0000cb00ff077624 */ /* 0x000fe400078e00ff */
        /* <DEDUP_REMOVED lines=38> */
[----:B------:R2:W1:Y:S10]  /*8eb0*/  MUFU.TANH R26, R3 ;  /* 0x00000003001a7308 */ /* 0x0004740000002400 */
[----:B------:R5:W1:Y:S01]  /*8ec0*/  MUFU.TANH R184, R0 ;  /* 0x0000000000b87308 */ /* 0x000a620000002400 */
[----:B--2---:R-:W-:Y:S09]  /*8ed0*/  FMUL.FTZ R3, R32, c[0x0][0x320] ;  /* 0x0000c80020037a20 */ /* 0x004ff20000410000 */
[----:B------:R-:W2:Y:S01]  /*8ee0*/  MUFU.TANH R11, R3 ;  /* 0x00000003000b7308 */ /* 0x000ea20000002400 */
[----:B-----5:R-:W-:Y:S09]  /*8ef0*/  FMUL.FTZ R0, R27, c[0x0][0x320] ;  /* 0x0000c8001b007a20 */ /* 0x020ff20000410000 */
[----:B------:R5:W1:Y:S02]  /*8f00*/  MUFU.TANH R183, R0 ;  /* 0x0000000000b77308 */ /* 0x000a640000002400 */
[----:B-----5:R-:W-:Y:S08]  /*8f10*/  FMUL.FTZ R0, R28, c[0x0][0x320] ;  /* 0x0000c8001c007a20 */ /* 0x020ff00000410000 */
[----:B------:R5:W1:Y:S02]  /*8f20*/  MUFU.TANH R13, R0 ;  /* 0x00000000000d7308 */ /* 0x000a640000002400 */
[----:B-----5:R-:W-:Y:S02]  /*8f30*/  FMUL.FTZ R0, R29, c[0x0][0x320] ;  /* 0x0000c8001d007a20 */ /* 0x020fe40000410000 */
[----:B------:R-:W5:Y:S06]  /*8f40*/  LDL R29, [R1+0x10] ;  /* 0x00001000011d7983 */ /* 0x000f6c0000100800 */
[----:B------:R1:W1:Y:S02]  /*8f50*/  MUFU.TANH R12, R0 ;  /* 0x00000000000c7308 */ /* 0x0002640000002400 */
[----:B-1----:R-:W-:Y:S02]  /*8f60*/  FMUL.FTZ R0, R30, c[0x0][0x320] ;  /* 0x0000c8001e007a20 */ /* 0x002fe40000410000 */
[----:B------:R-:W5:Y:S06]  /*8f70*/  LDL R30, [R1+0xc] ;  /* 0x00000c00011e7983 */ /* 0x000f6c0000100800 */
[----:B------:R1:W1:Y:S02]  /*8f80*/  MUFU.TANH R27, R0 ;  /* 0x00000000001b7308 */ /* 0x0002640000002400 */
[----:B-1----:R-:W-:Y:S05]  /*8f90*/  @P2 IMAD.HI.U32 R0, R6, c[0x0][0x2c8], RZ ;  /* 0x0000b20006002a27 */ /* 0x002fea00078e00ff */
[----:B------:R-:W-:Y:S01]  /*8fa0*/  @P2 SHF.R.U32.HI R6, RZ, c[0x0][0x2cc], R0 ;  /* 0x0000b300ff062a19 */ /* 0x000fe20000011600 */
[----:B------:R-:W-:Y:S01]  /*8fb0*/  FMUL.FTZ R0, R33, c[0x0][0x320] ;  /* 0x0000c80021007a20 */ /* 0x000fe20000410000 */
[----:B------:R-:W-:Y:S03]  /*8fc0*/  ISETP.GE.AND P2, PT, R7, 0x1, PT ;  /* 0x000000010700780c */ /* 0x000fe60003f46270 */
[----:B------:R1:W1:Y:S01]  /*8fd0*/  MUFU.TANH R10, R0 ;  /* 0x00000000000a7308 */ /* 0x0002620000002400 */
[----:B------:R-:W2:Y:S01]  /*8fe0*/  SHFL.IDX PT, R4, R6, RZ, 0x1c1f ;  /* 0x001c1fff06047589 */ /* 0x000ea200000e0000 */
[----:B-1----:R-:W-:Y:S08]  /*8ff0*/  FMUL.FTZ R0, R34, c[0x0][0x320] ;  /* 0x0000c80022007a20 */ /* 0x002ff00000410000 */
[----:B------:R1:W1:Y:S02]  /*9000*/  MUFU.TANH R25, R0 ;  /* 0x0000000000197308 */ /* 0x0002640000002400 */
[----:B-1----:R-:W-:Y:S08]  /*9010*/  FMUL.FTZ R0, R35, c[0x0][0x320] ;  /* 0x0000c80023007a20 */ /* 0x002ff00000410000 */
[----:B------:R3:W1:Y:S02]  /*9020*/  MUFU.TANH R28, R0 ;  /* 0x00000000001c7308 */ /* 0x0006640000002400 */
[----:B---3--:R-:W-:Y:S04]  /*9030*/  IADD3 R0, -R237, 0x1, -R5 ;  /* 0x00000001ed007810 */ /* 0x008fe80007ffe905 */
[----:B-----5:R-:W-:Y:S04]  /*9040*/  IADD3 R0, -R29, R0, R30 ;  /* 0x000000001d007210 */ /* 0x020fe80007ffe11e */
[C---:B------:R-:W-:Y:S02]  /*9050*/  IADD3 R8, R0.reuse, c[0x0][0x328], RZ ;  /* 0x0000ca0000087a10 */ /* 0x040fe40007ffe0ff */
[----:B------:R-:W-:Y:S03]  /*9060*/  IADD3 R7, R0, UR4, RZ ;  /* 0x0000000400077c10 */ /* 0x000fe6000fffe0ff */
[--C-:B--2---:R-:W-:Y:S02]  /*9070*/  IMAD.IADD R3, R8, 0x1, R4.reuse ;  /* 0x0000000108037824 */ /* 0x104fe400078e0204 */
[----:B------:R-:W-:Y:S01]  /*9080*/  IMAD.IADD R0, R7, 0x1, R4 ;  /* 0x0000000107007824 */ /* 0x000fe200078e0204 */
[----:B------:R-:W-:-:S05]  /*9090*/  @!P2 BRA `(.L_x_1689) ;  /* 0x000001800000a947 */ /* 0x000fca0003800000 */
[----:B-1--4-:R-:W-:Y:S01]  /*90a0*/  IADD3 R4, -R29, R30, R4 ;  /* 0x0000001e1d047210 */ /* 0x012fe20007ffe104 */
        /* <DEDUP_REMOVED lines=12> */
.L_x_1691:
[----:B------:R-:W-:Y:S04]  /*9170*/  MOV R9, c[0x0][0x32c] ;  /* 0x0000cb0000097a02 */ /* 0x000fe80000000f00 */
[----:B------:R-:W-:Y:S11]  /*9180*/  ISETP.NE.AND P0, PT, R9, 0x1, PT ;  /* 0x000000010900780c */ /* 0x000ff60003f05270 */
[----:B------:R-:W-:Y:S02]  /*9190*/  @!UPT UIADD3 URZ, URZ, URZ, URZ ;  /* 0x0000003f3f3ff290 */ /* 0x000fe4000fffe03f */
[----:B------:R-:W-:Y:S05]  /*91a0*/  @P0 IMAD.HI.U32 R9, R4, c[0x0][0x330], RZ ;  /* 0x0000cc0004090a27 */ /* 0x000fea00078e00ff */
[----:B------:R-:W-:Y:S02]  /*91b0*/  @P0 SHF.R.U32.HI R4, RZ, c[0x0][0x334], R9 ;  /* 0x0000cd00ff040a19 */ /* 0x000fe40000011609 */
.L_x_1692:
[----:B------:R-:W-:Y:S05]  /*91c0*/  BSYNC B0 ;  /* 0x0000000000007941 */ /* 0x000fea0003800000 */
.L_x_1690:
[----:B------:R-:W-:Y:S04]  /*91d0*/  IMAD R4, R4, c[0x0][0x32c], -R5 ;  /* 0x0000cb0004047a24 */ /* 0x000fe800078e0a05 */
[----:B------:R-:W-:Y:S05]  /*91e0*/  IMAD.IADD R4, R4, 0x1, -R237 ;  /* 0x0000000104047824 */ /* 0x000fea00078e0aed */
[----:B------:R-:W-:Y:S02]  /*91f0*/  IMNMX R0, R0, R4, !PT ;  /* 0x0000000400007217 */ /* 0x000fe40007800200 */
[----:B------:R-:W-:Y:S04]  /*9200*/  IADD3 R4, R4, c[0x0][0x32c], RZ ;  /* 0x0000cb0004047a10 */ /* 0x000fe80007ffe0ff */
[----:B------:R-:W-:Y:S02]  /*9210*/  IMNMX R3, R3, R4, PT ;  /* 0x0000000403037217 */ /* 0x000fe40003800200 */
.L_x_1689:
[----:B-1--4-:R-:W-:Y:S04]  /*9220*/  ISETP.GT.AND P1, PT, R222, -0x1, PT ;  /* 0xffffffffde00780c */ /* 0x012fe80003f24270 */
[----:B------:R-:W-:Y:S04]  /*9230*/  ISETP.GT.AND P0, PT, R0, RZ, P1 ;  /* 0x000000ff0000720c */ /* 0x000fe80000f04270 */
[C---:B------:R-:W-:Y:S04]  /*9240*/  ISETP.LT.OR P0, PT, R3.reuse, 0x1, P0 ;  /* 0x000000010300780c */ /* 0x040fe80000701670 */
[----:B------:R-:W-:Y:S02]  /*9250*/  FSEL R9, R182, -INF , !P0 ;  /* 0xff800000b6097808 */ /* 0x000fe40004000000 */
[C---:B------:R-:W-:Y:S04]  /*9260*/  ISETP.GT.AND P0, PT, R0.reuse, 0x1, P1 ;  /* 0x000000010000780c */ /* 0x040fe80000f04270 */
[----:B------:R-:W-:Y:S04]  /*9270*/  ISETP.LT.OR P0, PT, R3, 0x2, P0 ;  /* 0x000000020300780c */ /* 0x000fe80000701670 */
[----:B------:R-:W-:Y:S02]  /*9280*/  FSEL R24, R181, -INF , !P0 ;  /* 0xff800000b5187808 */ /* 0x000fe40004000000 */
[----:B------:R-:W-:Y:S04]  /*9290*/  ISETP.GT.AND P0, PT, R0, 0x8, P1 ;  /* 0x000000080000780c */ /* 0x000fe80000f04270 */
        /* <DEDUP_REMOVED lines=38> */
[----:B------:R-:W-:Y:S02]  /*9500*/  ISETP.GT.AND P0, PT, R0, 0x39, P1 ;  /* 0x000000390000780c */ /* 0x000fe40000f04270 */
[----:B------:R-:W1:Y:S02]  /*9510*/  SHFL.IDX PT, R0, R6, 0x1, 0x1c1f ;  /* 0x003c1f0006007f89 */ /* 0x000e6400000e0000 */
[----:B------:R-:W-:Y:S04]  /*9520*/  ISETP.LT.OR P0, PT, R3, 0x3a, P0 ;  /* 0x0000003a0300780c */ /* 0x000fe80000701670 */
[----:B------:R-:W-:Y:S01]  /*9530*/  FSEL R10, R10, -INF , !P0 ;  /* 0xff8000000a0a7808 */ /* 0x000fe20004000000 */
[--C-:B-1----:R-:W-:Y:S02]  /*9540*/  IMAD.IADD R4, R8, 0x1, R0.reuse ;  /* 0x0000000108047824 */ /* 0x102fe400078e0200 */
        /* <DEDUP_REMOVED lines=15> */
.L_x_1695:
[----:B------:R-:W-:Y:S04]  /*9640*/  MOV R6, c[0x0][0x32c] ;  /* 0x0000cb0000067a02 */ /* 0x000fe80000000f00 */
[----:B------:R-:W-:Y:S11]  /*9650*/  ISETP.NE.AND P0, PT, R6, 0x1, PT ;  /* 0x000000010600780c */ /* 0x000ff60003f05270 */
[----:B------:R-:W-:Y:S02]  /*9660*/  @!UPT UIADD3 URZ, URZ, URZ, URZ ;  /* 0x0000003f3f3ff290 */ /* 0x000fe4000fffe03f */
[----:B------:R-:W-:Y:S05]  /*9670*/  @P0 IMAD.HI.U32 R6, R0, c[0x0][0x330], RZ ;  /* 0x0000cc0000060a27 */ /* 0x000fea00078e00ff */
[----:B------:R-:W-:Y:S02]  /*9680*/  @P0 SHF.R.U32.HI R0, RZ, c[0x0][0x334], R6 ;  /* 0x0000cd00ff000a19 */ /* 0x000fe40000011606 */
.L_x_1696:
[----:B------:R-:W-:Y:S05]  /*9690*/  BSYNC B0 ;  /* 0x0000000000007941 */ /* 0x000fea0003800000 */
.L_x_1694:
[----:B------:R-:W-:Y:S04]  /*96a0*/  IMAD R5, R0, c[0x0][0x32c], -R5 ;  /* 0x0000cb0000057a24 */ /* 0x000fe800078e0a05 */
[----:B------:R-:W-:Y:S05]  /*96b0*/  IMAD.IADD R0, R5, 0x1, -R237 ;  /* 0x0000000105007824 */ /* 0x000fea00078e0aed */
[----:B------:R-:W-:Y:S02]  /*96c0*/  IMNMX R3, R3, R0, !PT ;  /* 0x0000000003037217 */ /* 0x000fe40007800200 */
[----:B------:R-:W-:Y:S04]  /*96d0*/  IADD3 R0, R0, c[0x0][0x32c], RZ ;  /* 0x0000cb0000007a10 */ /* 0x000fe80007ffe0ff */
[----:B------:R-:W-:Y:S02]  /*96e0*/  IMNMX R4, R4, R0, PT ;  /* 0x0000000004047217 */ /* 0x000fe40003800200 */
.L_x_1693:
[----:B------:R-:W2:Y:S01]  /*96f0*/  LDL.LU R29, [R1] ;  /* 0x00000000011d7983 */ /* 0x000ea20000300800 */
[----:B------:R-:W-:Y:S03]  /*9700*/  FMNMX.FTZ R0, R9, R2, !PT ;  /* 0x0000000209007209 */ /* 0x000fe60007810000 */
[----:B------:R-:W-:Y:S01]  /*9710*/  LDSM.16.MT88.4 R172, [R193] ;  /* 0x00000000c1ac783b */ /* 0x000fe20000004200 */
        /* <DEDUP_REMOVED lines=20> */
[----:B------:R-:W-:Y:S05]  /*9860*/  FSEL R0, R132, RZ, P0 ;  /* 0x000000ff84007208 */ /* 0x000fea0000000000 */
[----:B------:R-:W-:Y:S02]  /*9870*/  FADD.FTZ R0, -R0, R2 ;  /* 0x0000000200007221 */ /* 0x000fe40000010100 */
[----:B------:R-:W-:Y:S02]  /*9880*/  FMUL.FTZ R2, R132, c[0x0][0x2d0] ;  /* 0x0000b40084027a20 */ /* 0x000fe40000410000 */
[----:B------:R-:W-:Y:S03]  /*9890*/  FMUL.FTZ R0, R0, c[0x0][0x2d0] ;  /* 0x0000b40000007a20 */ /* 0x000fe60000410000 */
[----:B------:R-:W-:Y:S02]  /*98a0*/  FSEL R2, R2, RZ, P0 ;  /* 0x000000ff02027208 */ /* 0x000fe40000000000 */
[----:B------:R-:W-:Y:S03]  /*98b0*/  ISETP.GT.AND P0, PT, R3, RZ, P1 ;  /* 0x000000ff0300720c */ /* 0x000fe60000f04270 */
        /* <DEDUP_REMOVED lines=8> */
[----:B------:R-:W-:Y:S01]  /*9940*/  MUFU.EX2 R9, R9 ;  /* 0x0000000900097308 */ /* 0x000fe20000000800 */
        /* <DEDUP_REMOVED lines=8> */
[----:B------:R-:W1:Y:S01]  /*99d0*/  MUFU.EX2 R8, R8 ;  /* 0x0000000800087308 */ /* 0x000e620000000800 */
        /* <DEDUP_REMOVED lines=9> */
[----:B------:R-:W-:Y:S01]  /*9a70*/  FFMA.FTZ R237, R11, c[0x0][0x2d0], -R2 ;  /* 0x0000b4000bed7a23 */ /* 0x000fe20000010802 */
[----:B------:R-:W-:Y:S02]  /*9a80*/  ISETP.LT.OR P0, PT, R4, 0xa, P0 ;  /* 0x0000000a0400780c */ /* 0x000fe40000701670 */
[----:B------:R-:W-:Y:S02]  /*9a90*/  IADD3 R220, R222, -0x1, RZ ;  /* 0xffffffffdedc7810 */ /* 0x000fe40007ffe0ff */
[----:B------:R-:W-:Y:S02]  /*9aa0*/  FSEL R10, R191, -INF , !P0 ;  /* 0xff800000bf0a7808 */ /* 0x000fe40004000000 */
[C---:B------:R-:W-:Y:S02]  /*9ab0*/  ISETP.GT.AND P0, PT, R3.reuse, 0x10, P1 ;  /* 0x000000100300780c */ /* 0x040fe40000f04270 */
[----:B------:R-:W3:Y:S02]  /*9ac0*/  MUFU.EX2 R2, R0 ;  /* 0x0000000000027308 */ /* 0x000ee40000000800 */
[----:B------:R-:W-:Y:S02]  /*9ad0*/  ISETP.LT.OR P0, PT, R4, 0x11, P0 ;  /* 0x000000110400780c */ /* 0x000fe40000701670 */
[----:B-1----:R-:W-:Y:S02]  /*9ae0*/  F2FP.BF16.PACK_AB R168, R8, R9 ;  /* 0x0000000908a8723e */ /* 0x002fe400000010ff */
[----:B------:R-:W-:Y:S02]  /*9af0*/  FSEL R176, R190, -INF , !P0 ;  /* 0xff800000beb07808 */ /* 0x000fe40004000000 */
[----:B------:R-:W-:Y:S02]  /*9b00*/  ISETP.GT.AND P0, PT, R3, 0x11, P1 ;  /* 0x000000110300780c */ /* 0x000fe40000f04270 */
[----:B------:R1:W-:Y:S02]  /*9b10*/  MUFU.EX2 R15, R20 ;  /* 0x00000014000f7308 */ /* 0x0003e40000000800 */
[C---:B------:R-:W-:Y:S04]  /*9b20*/  ISETP.LT.OR P0, PT, R4.reuse, 0x12, P0 ;  /* 0x000000120400780c */ /* 0x040fe80000701670 */
[----:B------:R-:W-:Y:S02]  /*9b30*/  FSEL R135, R189, -INF , !P0 ;  /* 0xff800000bd877808 */ /* 0x000fe40004000000 */
[C---:B------:R-:W-:Y:S04]  /*9b40*/  ISETP.GT.AND P0, PT, R3.reuse, 0x18, P1 ;  /* 0x000000180300780c */ /* 0x040fe80000f04270 */
[----:B------:R-:W-:Y:S01]  /*9b50*/  ISETP.LT.OR P0, PT, R4, 0x19, P0 ;  /* 0x000000190400780c */ /* 0x000fe20000701670 */
[----:B---3--:R-:W-:Y:S03]  /*9b60*/  FMUL.FTZ R24, R2, R156 ;  /* 0x0000009c02187220 */ /* 0x008fe60000410000 */
[----:B------:R-:W-:Y:S01]  /*9b70*/  FSEL R177, R188, -INF , !P0 ;  /* 0xff800000bcb17808 */ /* 0x000fe20004000000 */
[C---:B------:R-:W-:Y:S01]  /*9b80*/  FMUL.FTZ R12, R2.reuse, R144 ;  /* 0x00000090020c7220 */ /* 0x040fe20000410000 */
[----:B------:R-:W-:Y:S01]  /*9b90*/  ISETP.GT.AND P0, PT, R3, 0x19, P1 ;  /* 0x000000190300780c */ /* 0x000fe20000f04270 */
[C---:B------:R-:W-:Y:S01]  /*9ba0*/  FMUL.FTZ R32, R2.reuse, R164 ;  /* 0x000000a402207220 */ /* 0x040fe20000410000 */
[----:B------:R-:W3:Y:S01]  /*9bb0*/  LDL.LU R188, [R1+0x8] ;  /* 0x0000080001bc7983 */ /* 0x000ee20000300800 */
[----:B------:R-:W-:Y:S01]  /*9bc0*/  FMUL.FTZ R33, R2, R165 ;  /* 0x000000a502217220 */ /* 0x000fe20000410000 */
[----:B------:R-:W-:Y:S01]  /*9bd0*/  ISETP.LT.OR P0, PT, R4, 0x1a, P0 ;  /* 0x0000001a0400780c */ /* 0x000fe20000701670 */
[C---:B------:R-:W-:Y:S02]  /*9be0*/  FMUL.FTZ R13, R2.reuse, R145 ;  /* 0x00000091020d7220 */ /* 0x040fe40000410000 */
[C---:B------:R-:W-:Y:S01]  /*9bf0*/  FMUL.FTZ R16, R2.reuse, R148 ;  /* 0x0000009402107220 */ /* 0x040fe20000410000 */
[----:B------:R-:W-:Y:S01]  /*9c00*/  FSEL R178, R187, -INF , !P0 ;  /* 0xff800000bbb27808 */ /* 0x000fe20004000000 */
[C---:B------:R-:W-:Y:S01]  /*9c10*/  FMUL.FTZ R17, R2.reuse, R149 ;  /* 0x0000009502117220 */ /* 0x040fe20000410000 */
[C---:B------:R-:W-:Y:S01]  /*9c20*/  ISETP.GT.AND P0, PT, R3.reuse, 0x20, P1 ;  /* 0x000000200300780c */ /* 0x040fe20000f04270 */
[C---:B-1----:R-:W-:Y:S01]  /*9c30*/  FMUL.FTZ R20, R2.reuse, R152 ;  /* 0x0000009802147220 */ /* 0x042fe20000410000 */
[----:B------:R-:W-:Y:S01]  /*9c40*/  MUFU.EX2 R187, R225 ;  /* 0x000000e100bb7308 */ /* 0x000fe20000000800 */
[----:B------:R-:W-:Y:S01]  /*9c50*/  FMUL.FTZ R21, R2, R153 ;  /* 0x0000009902157220 */ /* 0x000fe20000410000 */
[----:B------:R-:W-:Y:S01]  /*9c60*/  ISETP.LT.OR P0, PT, R4, 0x21, P0 ;  /* 0x000000210400780c */ /* 0x000fe20000701670 */
[C---:B------:R-:W-:Y:S02]  /*9c70*/  FMUL.FTZ R36, R2.reuse, R36 ;  /* 0x0000002402247220 */ /* 0x040fe40000410000 */
[----:B------:R-:W-:Y:S01]  /*9c80*/  FMUL.FTZ R37, R2, R37 ;  /* 0x0000002502257220 */ /* 0x000fe20000410000 */
[----:B------:R-:W-:Y:S01]  /*9c90*/  FSEL R179, R186, -INF , !P0 ;  /* 0xff800000bab37808 */ /* 0x000fe20004000000 */
[C---:B------:R-:W-:Y:S01]  /*9ca0*/  FMUL.FTZ R40, R2.reuse, R40 ;  /* 0x0000002802287220 */ /* 0x040fe20000410000 */
[----:B------:R-:W-:Y:S01]  /*9cb0*/  ISETP.GT.AND P0, PT, R3, 0x21, P1 ;  /* 0x000000210300780c */ /* 0x000fe20000f04270 */
[C---:B------:R-:W-:Y:S02]  /*9cc0*/  FMUL.FTZ R41, R2.reuse, R41 ;  /* 0x0000002902297220 */ /* 0x040fe40000410000 */
[----:B------:R-:W-:Y:S01]  /*9cd0*/  FMUL.FTZ R44, R2, R44 ;  /* 0x0000002c022c7220 */ /* 0x000fe20000410000 */
[----:B------:R-:W-:Y:S01]  /*9ce0*/  ISETP.LT.OR P0, PT, R4, 0x22, P0 ;  /* 0x000000220400780c */ /* 0x000fe20000701670 */
[C---:B------:R-:W-:Y:S02]  /*9cf0*/  FMUL.FTZ R45, R2.reuse, R45 ;  /* 0x0000002d022d7220 */ /* 0x040fe40000410000 */
[C---:B------:R-:W-:Y:S01]  /*9d00*/  FMUL.FTZ R48, R2.reuse, R48 ;  /* 0x0000003002307220 */ /* 0x040fe20000410000 */
[----:B------:R-:W-:Y:S01]  /*9d10*/  FSEL R180, R185, -INF , !P0 ;  /* 0xff800000b9b47808 */ /* 0x000fe20004000000 */
[C---:B------:R-:W-:Y:S01]  /*9d20*/  FMUL.FTZ R49, R2.reuse, R49 ;  /* 0x0000003102317220 */ /* 0x040fe20000410000 */
[C---:B------:R-:W-:Y:S01]  /*9d30*/  ISETP.GT.AND P0, PT, R3.reuse, 0x28, P1 ;  /* 0x000000280300780c */ /* 0x040fe20000f04270 */
[C---:B------:R-:W-:Y:S02]  /*9d40*/  FMUL.FTZ R52, R2.reuse, R52 ;  /* 0x0000003402347220 */ /* 0x040fe40000410000 */
        /* <DEDUP_REMOVED lines=43> */
[----:B------:R-:W-:Y:S01]  /*a000*/  FMUL.FTZ R105, R2, R105 ;  /* 0x0000006902697220 */ /* 0x000fe20000410000 */
[----:B------:R-:W-:Y:S01]  /*a010*/  FSEL R134, R28, -INF , !P0 ;  /* 0xff8000001c867808 */ /* 0x000fe20004000000 */
[C---:B--2---:R-:W-:Y:S02]  /*a020*/  FFMA.FTZ R0, R2.reuse, R29, R9 ;  /* 0x0000001d02007223 */ /* 0x044fe40000010009 */
[----:B------:R-:W-:Y:S01]  /*a030*/  MUFU.EX2 R9, R23 ;  /* 0x0000001700097308 */ /* 0x000fe20000000800 */
[----:B------:R-:W-:Y:S02]  /*a040*/  FMUL.FTZ R28, R2, R160 ;  /* 0x000000a0021c7220 */ /* 0x000fe40000410000 */
[----:B------:R-:W-:Y:S01]  /*a050*/  FADD.FTZ R4, R8, R0 ;  /* 0x0000000008047221 */ /* 0x000fe20000010000 */
[----:B------:R-:W-:Y:S01]  /*a060*/  FMNMX.FTZ R0, R5, R133, !PT ;  /* 0x0000008505007209 */ /* 0x000fe20007810000 */
[C---:B------:R-:W-:Y:S02]  /*a070*/  FMUL.FTZ R29, R2.reuse, R161 ;  /* 0x000000a1021d7220 */ /* 0x040fe40000410000 */
[C---:B------:R-:W-:Y:S01]  /*a080*/  FMUL.FTZ R108, R2.reuse, R108 ;  /* 0x0000006c026c7220 */ /* 0x040fe20000410000 */
[----:B------:R-:W-:Y:S01]  /*a090*/  FMNMX.FTZ R0, R7, R0, !PT ;  /* 0x0000000007007209 */ /* 0x000fe20007810000 */
[C---:B------:R-:W-:Y:S01]  /*a0a0*/  FMUL.FTZ R109, R2.reuse, R109 ;  /* 0x0000006d026d7220 */ /* 0x040fe20000410000 */
[----:B------:R-:W1:Y:S01]  /*a0b0*/  MUFU.EX2 R8, R22 ;  /* 0x0000001600087308 */ /* 0x000e620000000800 */
[----:B------:R-:W-:Y:S01]  /*a0c0*/  FMUL.FTZ R112, R2, R112 ;  /* 0x0000007002707220 */ /* 0x000fe20000410000 */
[----:B------:R-:W-:Y:S01]  /*a0d0*/  FMNMX.FTZ R0, R6, R0, !PT ;  /* 0x0000000006007209 */ /* 0x000fe20007810000 */
[C---:B------:R-:W-:Y:S02]  /*a0e0*/  FMUL.FTZ R113, R2.reuse, R113 ;  /* 0x0000007102717220 */ /* 0x040fe40000410000 */
[----:B------:R-:W-:Y:S01]  /*a0f0*/  FMUL.FTZ R116, R2, R116 ;  /* 0x0000007402747220 */ /* 0x000fe20000410000 */
[----:B------:R-:W-:Y:S01]  /*a100*/  FMNMX.FTZ R0, R10, R0, !PT ;  /* 0x000000000a007209 */ /* 0x000fe20007810000 */
[C---:B------:R-:W-:Y:S02]  /*a110*/  FMUL.FTZ R117, R2.reuse, R117 ;  /* 0x0000007502757220 */ /* 0x040fe40000410000 */
[----:B------:R-:W-:Y:S01]  /*a120*/  FMUL.FTZ R120, R2, R120 ;  /* 0x0000007802787220 */ /* 0x000fe20000410000 */
[----:B------:R-:W-:Y:S01]  /*a130*/  FMNMX.FTZ R0, R176, R0, !PT ;  /* 0x00000000b0007209 */ /* 0x000fe20007810000 */
[C---:B------:R-:W-:Y:S01]  /*a140*/  FMUL.FTZ R121, R2.reuse, R121 ;  /* 0x0000007902797220 */ /* 0x040fe20000410000 */
[----:B------:R-:W-:Y:S01]  /*a150*/  MUFU.EX2 R160, R228 ;  /* 0x000000e400a07308 */ /* 0x000fe20000000800 */
[C---:B------:R-:W-:Y:S01]  /*a160*/  FMUL.FTZ R124, R2.reuse, R124 ;  /* 0x0000007c027c7220 */ /* 0x040fe20000410000 */
[----:B------:R-:W-:Y:S01]  /*a170*/  FMNMX.FTZ R0, R135, R0, !PT ;  /* 0x0000000087007209 */ /* 0x000fe20007810000 */
[C---:B------:R-:W-:Y:S02]  /*a180*/  FMUL.FTZ R125, R2.reuse, R125 ;  /* 0x0000007d027d7220 */ /* 0x040fe40000410000 */
[C---:B------:R-:W-:Y:S01]  /*a190*/  FMUL.FTZ R128, R2.reuse, R128 ;  /* 0x0000008002807220 */ /* 0x040fe20000410000 */
[----:B------:R-:W-:Y:S01]  /*a1a0*/  FMNMX.FTZ R0, R177, R0, !PT ;  /* 0x00000000b1007209 */ /* 0x000fe20007810000 */
[----:B------:R-:W-:Y:S03]  /*a1b0*/  FMUL.FTZ R129, R2, R129 ;  /* 0x0000008102817220 */ /* 0x000fe60000410000 */
[----:B------:R-:W-:Y:S01]  /*a1c0*/  FMNMX.FTZ R0, R178, R0, !PT ;  /* 0x00000000b2007209 */ /* 0x000fe20007810000 */
[----:B------:R-:W-:Y:S01]  /*a1d0*/  MUFU.EX2 R161, R227 ;  /* 0x000000e300a17308 */ /* 0x000fe20000000800 */
[----:B-1----:R-:W-:Y:S02]  /*a1e0*/  F2FP.BF16.PACK_AB R170, R8, R9 ;  /* 0x0000000908aa723e */ /* 0x002fe400000010ff */
        /* <DEDUP_REMOVED lines=15> */
[----:B------:R-:W-:Y:S02]  /*a2e0*/  FADD.FTZ R14, R8, R0 ;  /* 0x00000000080e7221 */ /* 0x000fe40000010000 */
[C---:B------:R-:W-:Y:S01]  /*a2f0*/  FMUL.FTZ R4, R3.reuse, c[0x0][0x2d0] ;  /* 0x0000b40003047a20 */ /* 0x040fe20000410000 */
[----:B------:R-:W-:Y:S01]  /*a300*/  FSEL R0, R3, RZ, P0 ;  /* 0x000000ff03007208 */ /* 0x000fe20000000000 */
[----:B------:R-:W-:Y:S01]  /*a310*/  FMUL.FTZ R8, R2, R140 ;  /* 0x0000008c02087220 */ /* 0x000fe20000410000 */
[----:B------:R-:W-:Y:S03]  /*a320*/  F2FP.BF16.PACK_AB R140, R15, R18 ;  /* 0x000000120f8c723e */ /* 0x000fe600000010ff */
[----:B------:R-:W-:Y:S01]  /*a330*/  FADD.FTZ R0, -R0, R133 ;  /* 0x0000008500007221 */ /* 0x000fe20000010100 */
[----:B------:R-:W-:Y:S01]  /*a340*/  FSEL R133, R4, RZ, P0 ;  /* 0x000000ff04857208 */ /* 0x000fe20000000000 */
[----:B------:R-:W-:Y:S01]  /*a350*/  FMUL.FTZ R4, R2, R136 ;  /* 0x0000008802047220 */ /* 0x000fe20000410000 */
[----:B------:R-:W-:Y:S01]  /*a360*/  ISETP.GT.AND P0, PT, R222, R240, PT ;  /* 0x000000f0de00720c */ /* 0x000fe20003f04270 */
[----:B------:R-:W-:Y:S01]  /*a370*/  FMUL.FTZ R0, R0, c[0x0][0x2d0] ;  /* 0x0000b40000007a20 */ /* 0x000fe20000410000 */
[----:B------:R-:W-:Y:S01]  /*a380*/  MOV R222, R220 ;  /* 0x000000dc00de7202 */ /* 0x000fe20000000f00 */
[--C-:B------:R-:W-:Y:S02]  /*a390*/  FFMA.FTZ R6, R6, c[0x0][0x2d0], -R133.reuse ;  /* 0x0000b40006067a23 */ /* 0x100fe40000010885 */
[--C-:B------:R-:W-:Y:S02]  /*a3a0*/  FFMA.FTZ R7, R7, c[0x0][0x2d0], -R133.reuse ;  /* 0x0000b40007077a23 */ /* 0x100fe40000010885 */
[----:B------:R1:W-:Y:S01]  /*a3b0*/  MUFU.EX2 R156, R6 ;  /* 0x00000006009c7308 */ /* 0x0003e20000000800 */
[--C-:B------:R-:W-:Y:S02]  /*a3c0*/  FFMA.FTZ R11, R5, c[0x0][0x2d0], -R133.reuse ;  /* 0x0000b400050b7a23 */ /* 0x100fe40000010885 */
[----:B------:R-:W-:Y:S02]  /*a3d0*/  FMUL.FTZ R5, R2, R137 ;  /* 0x0000008902057220 */ /* 0x000fe40000410000 */
[--C-:B------:R-:W-:Y:S05]  /*a3e0*/  FFMA.FTZ R2, R10, c[0x0][0x2d0], -R133.reuse ;  /* 0x0000b4000a027a23 */ /* 0x100fea0000010885 */
[----:B------:R-:W-:Y:S10]  /*a3f0*/  MUFU.EX2 R144, R7 ;  /* 0x0000000700907308 */ /* 0x000ff40000000800 */
[----:B------:R-:W2:Y:S01]  /*a400*/  MUFU.EX2 R0, R0 ;  /* 0x0000000000007308 */ /* 0x000ea20000000800 */
[----:B-1----:R-:W-:Y:S04]  /*a410*/  FADD.FTZ R6, R18, R14 ;  /* 0x0000000e12067221 */ /* 0x002fe80000010000 */
[----:B------:R-:W-:Y:S05]  /*a420*/  FADD.FTZ R157, R15, R6 ;  /* 0x000000060f9d7221 */ /* 0x000fea0000010000 */
[----:B------:R-:W1:Y:S10]  /*a430*/  MUFU.EX2 R145, R11 ;  /* 0x0000000b00917308 */ /* 0x000e740000000800 */
[----:B------:R-:W4:Y:S01]  /*a440*/  MUFU.EX2 R153, R2 ;  /* 0x0000000200997308 */ /* 0x000f220000000800 */
[C---:B--2---:R-:W-:Y:S02]  /*a450*/  FMUL.FTZ R6, R0.reuse, R138 ;  /* 0x0000008a00067220 */ /* 0x044fe40000410000 */
[C---:B------:R-:W-:Y:S02]  /*a460*/  FMUL.FTZ R7, R0.reuse, R139 ;  /* 0x0000008b00077220 */ /* 0x040fe40000410000 */
[----:B------:R-:W2:Y:S01]  /*a470*/  LDSM.16.MT88.4 R136, [R194] ;  /* 0x00000000c288783b */ /* 0x000ea20000004200 */
[C---:B------:R-:W-:Y:S02]  /*a480*/  FMUL.FTZ R10, R0.reuse, R142 ;  /* 0x0000008e000a7220 */ /* 0x040fe40000410000 */
[C---:B------:R-:W-:Y:S02]  /*a490*/  FMUL.FTZ R14, R0.reuse, R146 ;  /* 0x00000092000e7220 */ /* 0x040fe40000410000 */
[----:B------:R-:W-:Y:S01]  /*a4a0*/  FMUL.FTZ R15, R0, R147 ;  /* 0x00000093000f7220 */ /* 0x000fe20000410000 */
[----:B-1----:R-:W-:Y:S01]  /*a4b0*/  F2FP.BF16.PACK_AB R169, R144, R145 ;  /* 0x0000009190a9723e */ /* 0x002fe200000010ff */
[C---:B------:R-:W-:Y:S02]  /*a4c0*/  FMUL.FTZ R11, R0.reuse, R143 ;  /* 0x0000008f000b7220 */ /* 0x040fe40000410000 */
[C---:B------:R-:W-:Y:S02]  /*a4d0*/  FMUL.FTZ R18, R0.reuse, R150 ;  /* 0x0000009600127220 */ /* 0x040fe40000410000 */
[C---:B------:R-:W-:Y:S01]  /*a4e0*/  FMUL.FTZ R19, R0.reuse, R151 ;  /* 0x0000009700137220 */ /* 0x040fe20000410000 */
[----:B------:R-:W-:Y:S01]  /*a4f0*/  MUFU.EX2 R150, R224 ;  /* 0x000000e000967308 */ /* 0x000fe20000000800 */
[C---:B------:R-:W-:Y:S02]  /*a500*/  FMUL.FTZ R22, R0.reuse, R154 ;  /* 0x0000009a00167220 */ /* 0x040fe40000410000 */
[C---:B------:R-:W-:Y:S01]  /*a510*/  FMUL.FTZ R23, R0.reuse, R155 ;  /* 0x0000009b00177220 */ /* 0x040fe20000410000 */
[----:B----4-:R-:W-:Y:S01]  /*a520*/  F2FP.BF16.PACK_AB R171, R153, R156 ;  /* 0x0000009c99ab723e */ /* 0x010fe200000010ff */
[C---:B------:R-:W-:Y:S02]  /*a530*/  FMUL.FTZ R26, R0.reuse, R158 ;  /* 0x0000009e001a7220 */ /* 0x040fe40000410000 */
[C---:B------:R-:W-:Y:S02]  /*a540*/  FMUL.FTZ R27, R0.reuse, R159 ;  /* 0x0000009f001b7220 */ /* 0x040fe40000410000 */
[C---:B------:R-:W-:Y:S01]  /*a550*/  FMUL.FTZ R34, R0.reuse, R166 ;  /* 0x000000a600227220 */ /* 0x040fe20000410000 */
[----:B------:R-:W1:Y:S01]  /*a560*/  MUFU.EX2 R151, R182 ;  /* 0x000000b600977308 */ /* 0x000e620000000800 */
[C---:B------:R-:W-:Y:S05]  /*a570*/  HMMA.16816.F32.BF16 R4, R168.reuse, R172, R4 ;  /* 0x000000aca804723c */ /* 0x040fea0000041804 */
[C---:B------:R-:W-:Y:S02]  /*a580*/  FMUL.FTZ R35, R0.reuse, R167 ;  /* 0x000000a700237220 */ /* 0x040fe40000410000 */
[----:B------:R-:W-:Y:S01]  /*a590*/  LDSM.16.MT88.4 R164, [R196+0x1800] ;  /* 0x00180000c4a4783b */ /* 0x000fe20000004200 */
[C---:B------:R-:W-:Y:S01]  /*a5a0*/  HMMA.16816.F32.BF16 R8, R168.reuse, R174, R8 ;  /* 0x000000aea808723c */ /* 0x040fe20000041808 */
[----:B------:R-:W-:Y:S03]  /*a5b0*/  MUFU.EX2 R182, R226 ;  /* 0x000000e200b67308 */ /* 0x000fe60000000800 */
[C---:B------:R-:W-:Y:S02]  /*a5c0*/  FMUL.FTZ R30, R0.reuse, R162 ;  /* 0x000000a2001e7220 */ /* 0x040fe40000410000 */
[C---:B------:R-:W-:Y:S02]  /*a5d0*/  FMUL.FTZ R31, R0.reuse, R163 ;  /* 0x000000a3001f7220 */ /* 0x040fe40000410000 */
[C---:B------:R-:W-:Y:S01]  /*a5e0*/  FMUL.FTZ R38, R0.reuse, R38 ;  /* 0x0000002600267220 */ /* 0x040fe20000410000 */
[C---:B--2---:R-:W-:Y:S03]  /*a5f0*/  HMMA.16816.F32.BF16 R12, R168.reuse, R136, R12 ;  /* 0x00000088a80c723c */ /* 0x044fe6000004180c */
[C---:B------:R-:W-:Y:S02]  /*a600*/  FMUL.FTZ R39, R0.reuse, R39 ;  /* 0x0000002700277220 */ /* 0x040fe40000410000 */
[C---:B------:R-:W-:Y:S01]  /*a610*/  FMUL.FTZ R42, R0.reuse, R42 ;  /* 0x0000002a002a7220 */ /* 0x040fe20000410000 */
[----:B-1----:R-:W-:Y:S01]  /*a620*/  F2FP.BF16.PACK_AB R142, R151, R150 ;  /* 0x00000096978e723e */ /* 0x002fe200000010ff */
[C---:B------:R-:W-:Y:S01]  /*a630*/  FMUL.FTZ R43, R0.reuse, R43 ;  /* 0x0000002b002b7220 */ /* 0x040fe20000410000 */
[C---:B------:R-:W-:Y:S01]  /*a640*/  HMMA.16816.F32.BF16 R16, R168.reuse, R138, R16 ;  /* 0x0000008aa810723c */ /* 0x040fe20000041810 */
[----:B------:R-:W1:Y:S03]  /*a650*/  LDSM.16.MT88.4 R136, [R197] ;  /* 0x00000000c588783b */ /* 0x000e660000004200 */
        /* <DEDUP_REMOVED lines=50> */
[C---:B------:R-:W-:Y:S04]  /*a980*/  FMUL.FTZ R130, R0.reuse, R130 ;  /* 0x0000008200827220 */ /* 0x040fe80000410000 */
[C---:B------:R-:W-:Y:S02]  /*a990*/  FMUL.FTZ R131, R0.reuse, R131 ;  /* 0x0000008300837220 */ /* 0x040fe40000410000 */
[----:B---3--:R-:W-:Y:S02]  /*a9a0*/  FFMA.FTZ R0, R0, R188, R145 ;  /* 0x000000bc00007223 */ /* 0x008fe40000010091 */
[--C-:B--2---:R-:W-:Y:S02]  /*a9b0*/  FFMA.FTZ R2, R135, c[0x0][0x2d0], -R133.reuse ;  /* 0x0000b40087027a23 */ /* 0x104fe40000010885 */
[----:B------:R-:W-:Y:S02]  /*a9c0*/  FADD.FTZ R0, R144, R0 ;  /* 0x0000000090007221 */ /* 0x000fe40000010000 */
[----:B------:R-:W-:Y:S01]  /*a9d0*/  LDSM.16.MT88.4 R144, [R194+0x1000] ;  /* 0x00100000c290783b */ /* 0x000fe20000004200 */
[----:B------:R-:W2:Y:S01]  /*a9e0*/  MUFU.EX2 R149, R2 ;  /* 0x0000000200957308 */ /* 0x000ea20000000800 */
[C---:B-1----:R-:W-:Y:S03]  /*a9f0*/  HMMA.16816.F32.BF16 R36, R168.reuse, R136, R36 ;  /* 0x00000088a824723c */ /* 0x042fe60000041824 */
[----:B--2---:R-:W-:Y:S01]  /*aa00*/  F2FP.BF16.PACK_AB R141, R149, R148 ;  /* 0x00000094958d723e */ /* 0x004fe200000010ff */
[--C-:B------:R-:W-:Y:S05]  /*aa10*/  FFMA.FTZ R2, R177, c[0x0][0x2d0], -R133.reuse ;  /* 0x0000b400b1027a23 */ /* 0x100fea0000010885 */
[----:B------:R-:W-:Y:S01]  /*aa20*/  MUFU.EX2 R177, R239 ;  /* 0x000000ef00b17308 */ /* 0x000fe20000000800 */
[C---:B------:R-:W-:Y:S01]  /*aa30*/  HMMA.16816.F32.BF16 R40, R168.reuse, R138, R40 ;  /* 0x0000008aa828723c */ /* 0x040fe20000041828 */
[----:B------:R-:W1:Y:S08]  /*aa40*/  LDSM.16.MT88.4 R136, [R194+0x2000] ;  /* 0x00200000c288783b */ /* 0x000e700000004200 */
[----:B------:R2:W-:Y:S03]  /*aa50*/  MUFU.EX2 R154, R2 ;  /* 0x00000002009a7308 */ /* 0x0005e60000000800 */
[--C-:B--2---:R-:W-:Y:S07]  /*aa60*/  FFMA.FTZ R2, R178, c[0x0][0x2d0], -R133.reuse ;  /* 0x0000b400b2027a23 */ /* 0x104fee0000010885 */
[----:B------:R-:W-:Y:S01]  /*aa70*/  MUFU.EX2 R178, R238 ;  /* 0x000000ee00b27308 */ /* 0x000fe20000000800 */
[C---:B-1----:R-:W-:Y:S09]  /*aa80*/  HMMA.16816.F32.BF16 R44, R168.reuse, R136, R44 ;  /* 0x00000088a82c723c */ /* 0x042ff2000004182c */
[----:B------:R-:W1:Y:S01]  /*aa90*/  MUFU.EX2 R155, R2 ;  /* 0x00000002009b7308 */ /* 0x000e620000000800 */
[C---:B------:R-:W-:Y:S01]  /*aaa0*/  HMMA.16816.F32.BF16 R48, R168.reuse, R138, R48 ;  /* 0x0000008aa830723c */ /* 0x040fe20000041830 */
[----:B------:R-:W2:Y:S02]  /*aab0*/  LDSM.16.MT88.4 R136, [R197+0x2000] ;  /* 0x00200000c588783b */ /* 0x000ea40000004200 */
[----:B-1----:R-:W-:Y:S01]  /*aac0*/  F2FP.BF16.PACK_AB R143, R155, R154 ;  /* 0x0000009a9b8f723e */ /* 0x002fe200000010ff */
[--C-:B------:R-:W-:Y:S05]  /*aad0*/  FFMA.FTZ R2, R179, c[0x0][0x2d0], -R133.reuse ;  /* 0x0000b400b3027a23 */ /* 0x100fea0000010885 */
[----:B------:R-:W-:Y:S10]  /*aae0*/  MUFU.EX2 R179, R237 ;  /* 0x000000ed00b37308 */ /* 0x000ff40000000800 */
[----:B------:R1:W3:Y:S01]  /*aaf0*/  MUFU.EX2 R152, R2 ;  /* 0x0000000200987308 */ /* 0x0002e20000000800 */
[C---:B--2---:R-:W-:Y:S08]  /*ab00*/  HMMA.16816.F32.BF16 R52, R168.reuse, R136, R52 ;  /* 0x00000088a834723c */ /* 0x044ff00000041834 */
[C---:B------:R-:W-:Y:S01]  /*ab10*/  HMMA.16816.F32.BF16 R56, R168.reuse, R138, R56 ;  /* 0x0000008aa838723c */ /* 0x040fe20000041838 */
[----:B------:R-:W2:Y:S03]  /*ab20*/  LDSM.16.MT88.4 R136, [R196+0x2000] ;  /* 0x00200000c488783b */ /* 0x000ea60000004200 */
[--C-:B-1----:R-:W-:Y:S02]  /*ab30*/  FFMA.FTZ R2, R180, c[0x0][0x2d0], -R133.reuse ;  /* 0x0000b400b4027a23 */ /* 0x102fe40000010885 */
[----:B------:R-:W-:Y:S10]  /*ab40*/  MUFU.EX2 R180, R229 ;  /* 0x000000e500b47308 */ /* 0x000ff40000000800 */
[----:B------:R1:W4:Y:S01]  /*ab50*/  MUFU.EX2 R176, R2 ;  /* 0x0000000200b07308 */ /* 0x0003220000000800 */
[C---:B--2---:R-:W-:Y:S03]  /*ab60*/  HMMA.16816.F32.BF16 R60, R168.reuse, R136, R60 ;  /* 0x00000088a83c723c */ /* 0x044fe6000004183c */
[--C-:B-1----:R-:W-:Y:S06]  /*ab70*/  FFMA.FTZ R2, R181, c[0x0][0x2d0], -R133.reuse ;  /* 0x0000b400b5027a23 */ /* 0x102fec0000010885 */
[----:B------:R1:W2:Y:S01]  /*ab80*/  MUFU.EX2 R175, R2 ;  /* 0x0000000200af7308 */ /* 0x0002a20000000800 */
[C---:B------:R-:W-:Y:S01]  /*ab90*/  HMMA.16816.F32.BF16 R64, R168.reuse, R138, R64 ;  /* 0x0000008aa840723c */ /* 0x040fe20000041840 */
[----:B------:R-:W5:Y:S02]  /*aba0*/  LDSM.16.MT88.4 R136, [R193+0x4000] ;  /* 0x00400000c188783b */ /* 0x000f640000004200 */
[----:B-1----:R-:W-:Y:S06]  /*abb0*/  FFMA.FTZ R2, R183, c[0x0][0x2d0], -R133 ;  /* 0x0000b400b7027a23 */ /* 0x002fec0000010885 */
[----:B------:R1:W-:Y:S01]  /*abc0*/  MUFU.EX2 R174, R2 ;  /* 0x0000000200ae7308 */ /* 0x0003e20000000800 */
[C---:B-----5:R-:W-:Y:S08]  /*abd0*/  HMMA.16816.F32.BF16 R68, R168.reuse, R136, R68 ;  /* 0x00000088a844723c */ /* 0x060ff00000041844 */
[C---:B------:R-:W-:Y:S01]  /*abe0*/  HMMA.16816.F32.BF16 R72, R168.reuse, R138, R72 ;  /* 0x0000008aa848723c */ /* 0x040fe20000041848 */
[----:B------:R-:W5:Y:S03]  /*abf0*/  LDSM.16.MT88.4 R136, [R194+0x4000] ;  /* 0x00400000c288783b */ /* 0x000f660000004200 */
[----:B-1----:R-:W-:Y:S02]  /*ac00*/  FADD.FTZ R2, R156, R0 ;  /* 0x000000009c027221 */ /* 0x002fe40000010000 */
[----:B------:R-:W-:Y:S02]  /*ac10*/  FADD.FTZ R0, R150, R157 ;  /* 0x0000009d96007221 */ /* 0x000fe40000010000 */
[----:B------:R-:W-:Y:S01]  /*ac20*/  FADD.FTZ R2, R153, R2 ;  /* 0x0000000299027221 */ /* 0x000fe20000010000 */
[----:B------:R-:W-:Y:S03]  /*ac30*/  LDSM.16.MT88.4 R156, [R197+0x1800] ;  /* 0x00180000c59c783b */ /* 0x000fe60000004200 */
[----:B------:R-:W-:Y:S02]  /*ac40*/  FADD.FTZ R153, R151, R0 ;  /* 0x0000000097997221 */ /* 0x000fe40000010000 */
[----:B------:R-:W-:Y:S02]  /*ac50*/  FADD.FTZ R2, R148, R2 ;  /* 0x0000000294027221 */ /* 0x000fe40000010000 */
[--C-:B------:R-:W-:Y:S04]  /*ac60*/  FFMA.FTZ R0, R184, c[0x0][0x2d0], -R133.reuse ;  /* 0x0000b400b8007a23 */ /* 0x100fe80000010885 */
[----:B------:R1:W-:Y:S01]  /*ac70*/  MUFU.EX2 R172, R0 ;  /* 0x0000000000ac7308 */ /* 0x0003e20000000800 */
[C---:B-----5:R-:W-:Y:S03]  /*ac80*/  HMMA.16816.F32.BF16 R76, R168.reuse, R136, R76 ;  /* 0x00000088a84c723c */ /* 0x060fe6000004184c */
[--C-:B-1----:R-:W-:Y:S06]  /*ac90*/  FFMA.FTZ R0, R185, c[0x0][0x2d0], -R133.reuse ;  /* 0x0000b400b9007a23 */ /* 0x102fec0000010885 */
[----:B------:R1:W5:Y:S01]  /*aca0*/  MUFU.EX2 R135, R0 ;  /* 0x0000000000877308 */ /* 0x0003620000000800 */
[C---:B------:R-:W-:Y:S01]  /*acb0*/  HMMA.16816.F32.BF16 R80, R168.reuse, R138, R80 ;  /* 0x0000008aa850723c */ /* 0x040fe20000041850 */
[----:B------:R-:W2:Y:S02]  /*acc0*/  LDSM.16.MT88.4 R136, [R197+0x4000] ;  /* 0x00400000c588783b */ /* 0x000ea40000004200 */
[--C-:B-1----:R-:W-:Y:S02]  /*acd0*/  FFMA.FTZ R0, R186, c[0x0][0x2d0], -R133.reuse ;  /* 0x0000b400ba007a23 */ /* 0x102fe40000010885 */
[----:B------:R-:W-:Y:S04]  /*ace0*/  FFMA.FTZ R133, R134, c[0x0][0x2d0], -R133 ;  /* 0x0000b40086857a23 */ /* 0x000fe80000010885 */
[----:B------:R1:W-:Y:S10]  /*acf0*/  MUFU.EX2 R134, R0 ;  /* 0x0000000000867308 */ /* 0x0003f40000000800 */
[----:B------:R-:W3:Y:S01]  /*ad00*/  MUFU.EX2 R133, R133 ;  /* 0x0000008500857308 */ /* 0x000ee20000000800 */
[C---:B--2---:R-:W-:Y:S08]  /*ad10*/  HMMA.16816.F32.BF16 R84, R168.reuse, R136, R84 ;  /* 0x00000088a854723c */ /* 0x044ff00000041854 */
[C---:B------:R-:W-:Y:S01]  /*ad20*/  HMMA.16816.F32.BF16 R88, R168.reuse, R138, R88 ;  /* 0x0000008aa858723c */ /* 0x040fe20000041858 */
[----:B------:R-:W2:Y:S03]  /*ad30*/  LDSM.16.MT88.4 R136, [R196+0x4000] ;  /* 0x00400000c488783b */ /* 0x000ea60000004200 */
[----:B-1----:R-:W-:Y:S02]  /*ad40*/  FADD.FTZ R0, R149, R2 ;  /* 0x0000000295007221 */ /* 0x002fe40000010000 */
[----:B------:R-:W-:Y:S02]  /*ad50*/  FADD.FTZ R2, R160, R153 ;  /* 0x00000099a0027221 */ /* 0x000fe40000010000 */
[----:B------:R-:W-:Y:S01]  /*ad60*/  FADD.FTZ R0, R154, R0 ;  /* 0x000000009a007221 */ /* 0x000fe20000010000 */
[----:B------:R-:W-:Y:S03]  /*ad70*/  LDSM.16.MT88.4 R148, [R194+0x1800] ;  /* 0x00180000c294783b */ /* 0x000fe60000004200 */
[----:B------:R-:W-:Y:S02]  /*ad80*/  FADD.FTZ R173, R161, R2 ;  /* 0x00000002a1ad7221 */ /* 0x000fe40000010000 */
[----:B------:R-:W-:Y:S04]  /*ad90*/  FADD.FTZ R0, R155, R0 ;  /* 0x000000009b007221 */ /* 0x000fe80000010000 */
[----:B---3--:R-:W-:Y:S04]  /*ada0*/  FADD.FTZ R0, R152, R0 ;  /* 0x0000000098007221 */ /* 0x008fe80000010000 */
[----:B----4-:R-:W-:Y:S02]  /*adb0*/  FADD.FTZ R2, R176, R0 ;  /* 0x00000000b0027221 */ /* 0x010fe40000010000 */
[----:B------:R-:W-:Y:S02]  /*adc0*/  FADD.FTZ R0, R182, R173 ;  /* 0x000000adb6007221 */ /* 0x000fe40000010000 */
[----:B------:R-:W-:Y:S02]  /*add0*/  FADD.FTZ R2, R175, R2 ;  /* 0x00000002af027221 */ /* 0x000fe40000010000 */
[----:B------:R-:W-:Y:S01]  /*ade0*/  FADD.FTZ R0, R187, R0 ;  /* 0x00000000bb007221 */ /* 0x000fe20000010000 */
        /* <DEDUP_REMOVED lines=17> */
[----:B-----5:R-:W-:Y:S02]  /*af00*/  F2FP.BF16.PACK_AB R169, R135, R172 ;  /* 0x000000ac87a9723e */ /* 0x020fe400000010ff */
[----:B------:R-:W-:Y:S01]  /*af10*/  F2FP.BF16.PACK_AB R171, R133, R134 ;  /* 0x0000008685ab723e */ /* 0x000fe200000010ff */
        /* <DEDUP_REMOVED lines=48> */
[----:B------:R-:W1:Y:S03]  /*b220*/  LDSM.16.MT88.4 R140, [R193+0x1000] ;  /* 0x00100000c18c783b */ /* 0x000e660000004200 */
[----:B------:R-:W-:Y:S03]  /*b230*/  F2FP.BF16.PACK_AB R137, R176, R152 ;  /* 0x00000098b089723e */ /* 0x000fe600000010ff */
[----:B------:R-:W-:Y:S02]  /*b240*/  F2FP.BF16.PACK_AB R138, R187, R182 ;  /* 0x000000b6bb8a723e */ /* 0x000fe400000010ff */
[C---:B------:R-:W-:Y:S07]  /*b250*/  F2FP.BF16.PACK_AB R139, R174.reuse, R175 ;  /* 0x000000afae8b723e */ /* 0x040fee00000010ff */
        /* <DEDUP_REMOVED lines=91> */
[C---:B------:R-:W-:Y:S04]  /*b810*/  HMMA.16816.F32.BF16 R112, R168.reuse, R10, R112 ;  /* 0x0000000aa870723c */ /* 0x040fe80000041870 */
[----:B------:R-:W-:Y:S02]  /*b820*/  FADD.FTZ R2, R179, R2 ;  /* 0x00000002b3027221 */ /* 0x000fe40000010000 */
[----:B------:R-:W-:Y:S02]  /*b830*/  FADD.FTZ R0, R134, R0 ;  /* 0x0000000086007221 */ /* 0x000fe40000010000 */
[C---:B---3--:R-:W-:Y:S04]  /*b840*/  HMMA.16816.F32.BF16 R116, R168.reuse, R12, R116 ;  /* 0x0000000ca874723c */ /* 0x048fe80000041874 */
[----:B------:R-:W-:Y:S02]  /*b850*/  FADD.FTZ R2, R180, R2 ;  /* 0x00000002b4027221 */ /* 0x000fe40000010000 */
[----:B------:R-:W-:Y:S01]  /*b860*/  FADD.FTZ R0, R133, R0 ;  /* 0x0000000085007221 */ /* 0x000fe20000010000 */
[-C--:B------:R-:W-:Y:S01]  /*b870*/  MOV R12, R3.reuse ;  /* 0x00000003000c7202 */ /* 0x080fe20000000f00 */
[C---:B------:R-:W-:Y:S01]  /*b880*/  HMMA.16816.F32.BF16 R120, R168.reuse, R14, R120 ;  /* 0x0000000ea878723c */ /* 0x040fe20000041878 */
[----:B------:R1:W-:Y:S03]  /*b890*/  STL [R1], R2 ;  /* 0x0000000201007387 */ /* 0x0003e60000100800 */
[----:B------:R-:W-:Y:S01]  /*b8a0*/  MOV R133, R3 ;  /* 0x0000000300857202 */ /* 0x000fe20000000f00 */
[----:B------:R2:W-:Y:S03]  /*b8b0*/  STL [R1+0x8], R0 ;  /* 0x0000080001007387 */ /* 0x0005e60000100800 */
[C---:B----4-:R-:W-:Y:S08]  /*b8c0*/  HMMA.16816.F32.BF16 R124, R168.reuse, R16, R124 ;  /* 0x00000010a87c723c */ /* 0x050ff0000004187c */
[----:B------:R-:W-:Y:S04]  /*b8d0*/  HMMA.16816.F32.BF16 R128, R168, R18, R128 ;  /* 0x00000012a880723c */ /* 0x000fe80000041880 */
[----:B-1----:R-:W-:Y:S04]  /*b8e0*/  MOV R2, R132 ;  /* 0x0000008400027202 */ /* 0x002fe80000000f00 */
[----:B------:R-:W-:-:S05]  /*b8f0*/  @P0 BRA `(.L_x_1697) ;  /* 0xffffbd1000000947 */ /* 0x000fca000383ffff */
.L_x_1688:
[----:B------:R-:W3:Y:S04]  /*b900*/  LDL R5, [R1+0x10] ;  /* 0x0000100001057983 */ /* 0x000ee80000100800 */
[----:B------:R-:W4:Y:S04]  /*b910*/  LDL R4, [R1+0xc] ;  /* 0x00000c0001047983 */ /* 0x000f280000100800 */
[----:B--2---:R-:W2:Y:S01]  /*b920*/  LDL R0, [R1+0x18] ;  /* 0x0000180001007983 */ /* 0x004ea20000100800 */
[----:B------:R-:W-:-:S05]  /*b930*/  IMAD.MOV.U32 R3, RZ, RZ, c[0x0][0x2c4] ;  /* 0x0000b100ff037624 */ /* 0x000fca00078e00ff */
[----:B------:R-:W-:Y:S01]  /*b940*/  ISETP.NE.AND P1, PT, R3, 0x1, PT ;  /* 0x000000010300780c */ /* 0x000fe20003f25270 */
[----:B---3--:R-:W-:Y:S02]  /*b950*/  IMAD.MOV.U32 R6, RZ, RZ, R5 ;  /* 0x000000ffff067224 */ /* 0x008fe400078e0005 */
[----:B----4-:R-:W-:Y:S02]  /*b960*/  IMAD.MOV.U32 R5, RZ, RZ, R4 ;  /* 0x000000ffff057224 */ /* 0x010fe400078e0004 */
[----:B------:R-:W-:Y:S01]  /*b970*/  IMAD.MOV.U32 R4, RZ, RZ, c[0x0][0x32c] ;  /* 0x0000cb00ff047624 */ /* 0x000fe200078e00ff */
[----:B--2---:R-:W-:-:S04]  /*b980*/  IADD3 R0, R0, 0x7f, RZ ;  /* 0x0000007f00007810 */ /* 0x004fc80007ffe0ff */
[----:B------:R-:W-:-:S03]  /*b990*/  ISETP.GE.AND P0, PT, R4, 0x1, PT ;  /* 0x000000010400780c */ /* 0x000fc60003f06270 */
[----:B------:R-:W-:Y:S01]  /*b9a0*/  @P1 IMAD.HI.U32 R3, R0, c[0x0][0x2c8], RZ ;  /* 0x0000b20000031a27 */ /* 0x000fe200078e00ff */
[----:B------:R-:W-:-:S04]  /*b9b0*/  IADD3 R2, R5, 0x1, -R6 ;  /* 0x0000000105027810 */ /* 0x000fc80007ffe806 */
        /* <DEDUP_REMOVED lines=14> */
.L_x_1700:
[----:B------:R-:W-:-:S04]  /*baa0*/  MOV R3, c[0x0][0x32c] ;  /* 0x0000cb0000037a02 */ /* 0x000fc80000000f00 */
[----:B------:R-:W-:-:S13]  /*bab0*/  ISETP.NE.AND P0, PT, R3, 0x1, PT ;  /* 0x000000010300780c */ /* 0x000fda0003f05270 */
[----:B------:R-:W-:-:S05]  /*bac0*/  @P0 IMAD.HI.U32 R3, R0, c[0x0][0x330], RZ ;  /* 0x0000cc0000030a27 */ /* 0x000fca00078e00ff */
[----:B------:R-:W-:Y:S02]  /*bad0*/  @P0 SHF.R.U32.HI R0, RZ, c[0x0][0x334], R3 ;  /* 0x0000cd00ff000a19 */ /* 0x000fe40000011603 */
.L_x_1701:
[----:B------:R-:W-:Y:S05]  /*bae0*/  BSYNC B0 ;  /* 0x0000000000007941 */ /* 0x000fea0003800000 */
.L_x_1699:
[----:B------:R-:W-:-:S05]  /*baf0*/  IMAD R0, R0, c[0x0][0x32c], RZ ;  /* 0x0000cb0000007a24 */ /* 0x000fca00078e02ff */
[----:B------:R-:W-:-:S04]  /*bb00*/  IMNMX R2, R2, R0, !PT ;  /* 0x0000000002027217 */ /* 0x000fc80007800200 */
.L_x_1698:
        /* <DEDUP_REMOVED lines=8> */
[----:B------:R-:W-:Y:S02]  /*bb90*/  MOV R134, R12 ;  /* 0x0000000c00867202 */ /* 0x000fe40000000f00 */
[----:B------:R-:W-:Y:S02]  /*bba0*/  MOV R133, R132 ;  /* 0x0000008400857202 */ /* 0x000fe40000000f00 */
[----:B------:R-:W-:-:S04]  /*bbb0*/  MOV R222, R220 ;  /* 0x000000dc00de7202 */ /* 0x000fc80000000f00 */
.L_x_1703:
[----:B------:R-:W-:Y:S01]  /*bbc0*/  ISETP.GT.AND P0, PT, R230, R222, PT ;  /* 0x000000dee600720c */ /* 0x000fe20003f04270 */
[----:B------:R-:W-:Y:S04]  /*bbd0*/  DEPBAR.LE SB0, 0x0 ;  /* 0x000080000000791a */ /* 0x000fe80000000000 */
[----:B------:R-:W-:Y:S01]  /*bbe0*/  WARPSYNC 0xffffffff ;  /* 0xffffffff00007948 */ /* 0x000fe20003800000 */
[----:B------:R-:W-:Y:S07]  /*bbf0*/  BAR.SYNC.DEFER_BLOCKING 0x0 ;  /* 0x0000000000007b1d */ /* 0x000fee0000010000 */
[----:B-1----:R-:W-:Y:S01]  /*bc00*/  @!P0 SHF.R.S32.HI R0, RZ, 0x1f, R222 ;  /* 0x0000001fff008819 */ /* 0x002fe200000114de */
[----:B------:R-:W-:Y:S01]  /*bc10*/  @!P0 IMAD.WIDE.U32 R4, R222, c[0x0][0x208], RZ ;  /* 0x00008200de048a25 */ /* 0x000fe200078e00ff */
[----:B------:R-:W-:Y:S02]  /*bc20*/  @!P0 IADD3 R10, P1, R234, 0x40, RZ ;  /* 0x00000040ea0a8810 */ /* 0x000fe40007f3e0ff */
[----:B-1----:R-:W-:Y:S01]  /*bc30*/  @!P0 MOV R3, c[0x0][0x208] ;  /* 0x0000820000038a02 */ /* 0x002fe20000000f00 */
[----:B------:R-:W-:Y:S01]  /*bc40*/  @!P0 IMAD R0, R0, c[0x0][0x208], RZ ;  /* 0x0000820000008a24 */ /* 0x000fe200078e02ff */
[----:B------:R-:W-:Y:S02]  /*bc50*/  @!P0 SHF.L.U32 R2, R4, 0x6, RZ ;  /* 0x0000000604028819 */ /* 0x000fe400000006ff */
[----:B------:R-:W-:Y:S01]  /*bc60*/  @!P0 IADD3.X R11, RZ, R236, RZ, P1, !PT ;  /* 0x000000ecff0b8210 */ /* 0x000fe20000ffe4ff */
[----:B------:R-:W-:Y:S05]  /*bc70*/  @!P0 IMAD R0, R222, c[0x0][0x20c], R0 ;  /* 0x00008300de008a24 */ /* 0x000fea00078e0200 */
[----:B------:R-:W-:Y:S02]  /*bc80*/  @!P0 IADD3 R0, R5, R0, RZ ;  /* 0x0000000005008210 */ /* 0x000fe40007ffe0ff */
[----:B------:R-:W-:Y:S01]  /*bc90*/  @!P0 MOV R5, c[0x0][0x20c] ;  /* 0x0000830000058a02 */ /* 0x000fe20000000f00 */
[----:B------:R-:W-:Y:S01]  /*bca0*/  LDSM.16.M88.4 R32, [R199] ;  /* 0x00000000c720783b */ /* 0x000fe20000000200 */
[----:B------:R-:W-:Y:S02]  /*bcb0*/  @!P0 SHF.L.U64.HI R0, R4, 0x6, R0 ;  /* 0x0000000604008819 */ /* 0x000fe40000010200 */
[C---:B------:R-:W-:Y:S04]  /*bcc0*/  @!P0 LEA R4, P1, R3.reuse, R2, 0x5 ;  /* 0x0000000203048211 */ /* 0x040fe800078228ff */
[----:B------:R-:W-:Y:S01]  /*bcd0*/  @!P0 LEA.HI.X R3, R3, R0, R5, 0x5, P1 ;  /* 0x0000000003038211 */ /* 0x000fe200008f2c05 */
[----:B------:R-:W-:Y:S01]  /*bce0*/  LDSM.16.M88.4 R16, [R192+0x800] ;  /* 0x00080000c010783b */ /* 0x000fe20000000200 */
[----:B------:R-:W-:Y:S04]  /*bcf0*/  @!P0 IADD3 R5, P1, R2, R234, RZ ;  /* 0x000000ea02058210 */ /* 0x000fe80007f3e0ff */
[----:B------:R-:W-:Y:S02]  /*bd00*/  @!P0 IADD3.X R7, R0, R236, RZ, P1, !PT ;  /* 0x000000ec00078210 */ /* 0x000fe40000ffe4ff */
[----:B------:R-:W-:Y:S01]  /*bd10*/  @!P0 IADD3 R6, P1, R2, R10, RZ ;  /* 0x0000000a02068210 */ /* 0x000fe20007f3e0ff */
[----:B------:R-:W-:Y:S03]  /*bd20*/  LDSM.16.M88.4 R24, [R192+0x1000] ;  /* 0x00100000c018783b */ /* 0x000fe60000000200 */
[----:B------:R-:W-:Y:S02]  /*bd30*/  @!P0 IADD3.X R8, R0, R11, RZ, P1, !PT ;  /* 0x0000000b00088210 */ /* 0x000fe40000ffe4ff */
[C---:B------:R-:W-:Y:S03]  /*bd40*/  @!P0 LEA R30, P1, R5.reuse, c[0x0][0x1f8], 0x1 ;  /* 0x00007e00051e8a11 */ /* 0x040fe600078208ff */
[----:B------:R-:W-:Y:S01]  /*bd50*/  LDSM.16.M88.4 R168, [R192+0x1800] ;  /* 0x00180000c0a8783b */ /* 0x000fe20000000200 */
[----:B------:R-:W-:Y:S02]  /*bd60*/  @!P0 LEA.HI.X R31, R5, c[0x0][0x1fc], R7, 0x1, P1 ;  /* 0x00007f00051f8a11 */ /* 0x000fe400008f0c07 */
[C---:B------:R-:W-:Y:S04]  /*bd70*/  @!P0 LEA R28, P1, R6.reuse, c[0x0][0x1f8], 0x1 ;  /* 0x00007e00061c8a11 */ /* 0x040fe800078208ff */
[----:B------:R-:W-:Y:S01]  /*bd80*/  @!P0 LEA.HI.X R29, R6, c[0x0][0x1fc], R8, 0x1, P1 ;  /* 0x00007f00061d8a11 */ /* 0x000fe200008f0c08 */
[----:B------:R-:W-:Y:S01]  /*bd90*/  LDSM.16.M88.4 R172, [R200] ;  /* 0x00000000c8ac783b */ /* 0x000fe20000000200 */
[----:B------:R-:W-:Y:S04]  /*bda0*/  @!P0 IADD3 R6, P1, R234, 0x80, RZ ;  /* 0x00000080ea068810 */ /* 0x000fe80007f3e0ff */
[----:B------:R-:W-:Y:S02]  /*bdb0*/  @!P0 IADD3.X R8, RZ, R236, RZ, P1, !PT ;  /* 0x000000ecff088210 */ /* 0x000fe40000ffe4ff */
[----:B------:R-:W-:Y:S01]  /*bdc0*/  @!P0 IADD3 R5, P1, R2, R6, RZ ;  /* 0x0000000602058210 */ /* 0x000fe20007f3e0ff */
[----:B------:R-:W-:Y:S03]  /*bdd0*/  LDSM.16.M88.4 R176, [R203] ;  /* 0x00000000cbb0783b */ /* 0x000fe60000000200 */
[----:B------:R-:W-:Y:S02]  /*bde0*/  @!P0 IADD3.X R7, R0, R8, RZ, P1, !PT ;  /* 0x0000000800078210 */ /* 0x000fe40000ffe4ff */
[C---:B------:R-:W-:Y:S03]  /*bdf0*/  @!P0 LEA R14, P1, R5.reuse, c[0x0][0x1f8], 0x1 ;  /* 0x00007e00050e8a11 */ /* 0x040fe600078208ff */
[----:B------:R-:W-:Y:S01]  /*be00*/  LDSM.16.M88.4 R180, [R218] ;  /* 0x00000000dab4783b */ /* 0x000fe20000000200 */
[----:B------:R-:W-:Y:S02]  /*be10*/  @!P0 LEA.HI.X R15, R5, c[0x0][0x1fc], R7, 0x1, P1 ;  /* 0x00007f00050f8a11 */ /* 0x000fe400008f0c07 */
[----:B------:R-:W-:Y:S04]  /*be20*/  @!P0 IADD3 R7, P1, R234, 0xc0, RZ ;  /* 0x000000c0ea078810 */ /* 0x000fe80007f3e0ff */
[----:B------:R-:W-:Y:S01]  /*be30*/  @!P0 IADD3.X R9, RZ, R236, RZ, P1, !PT ;  /* 0x000000ecff098210 */ /* 0x000fe20000ffe4ff */
[----:B------:R-:W-:Y:S01]  /*be40*/  LDSM.16.M88.4 R184, [R217] ;  /* 0x00000000d9b8783b */ /* 0x000fe20000000200 */
[----:B------:R-:W-:Y:S04]  /*be50*/  @!P0 IADD3 R2, P1, R2, R7, RZ ;  /* 0x0000000702028210 */ /* 0x000fe80007f3e0ff */
[----:B------:R-:W-:Y:S02]  /*be60*/  @!P0 IADD3.X R0, R0, R9, RZ, P1, !PT ;  /* 0x0000000900008210 */ /* 0x000fe40000ffe4ff */
[C---:B------:R-:W-:Y:S01]  /*be70*/  @!P0 LEA R22, P1, R2.reuse, c[0x0][0x1f8], 0x1 ;  /* 0x00007e0002168a11 */ /* 0x040fe200078208ff */
[----:B------:R-:W-:Y:S03]  /*be80*/  LDSM.16.M88.4 R188, [R216] ;  /* 0x00000000d8bc783b */ /* 0x000fe60000000200 */
[----:B------:R-:W-:Y:S02]  /*be90*/  @!P0 LEA.HI.X R23, R2, c[0x0][0x1fc], R0, 0x1, P1 ;  /* 0x00007f0002178a11 */ /* 0x000fe400008f0c00 */
[C---:B------:R-:W-:Y:S04]  /*bea0*/  @!P0 IADD3 R2, P1, R4.reuse, R10, RZ ;  /* 0x0000000a04028210 */ /* 0x040fe80007f3e0ff */
[C---:B------:R-:W-:Y:S02]  /*beb0*/  @!P0 IADD3.X R11, R3.reuse, R11, RZ, P1, !PT ;  /* 0x0000000b030b8210 */ /* 0x040fe40000ffe4ff */
[C---:B------:R-:W-:Y:S04]  /*bec0*/  @!P0 IADD3 R5, P1, R4.reuse, R6, RZ ;  /* 0x0000000604058210 */ /* 0x040fe80007f3e0ff */
[C---:B------:R-:W-:Y:S02]  /*bed0*/  @!P0 IADD3.X R8, R3.reuse, R8, RZ, P1, !PT ;  /* 0x0000000803088210 */ /* 0x040fe40000ffe4ff */
[C---:B------:R-:W-:Y:S04]  /*bee0*/  @!P0 IADD3 R6, P1, R4.reuse, R7, RZ ;  /* 0x0000000704068210 */ /* 0x040fe80007f3e0ff */
[C---:B------:R-:W-:Y:S02]  /*bef0*/  @!P0 IADD3.X R7, R3.reuse, R9, RZ, P1, !PT ;  /* 0x0000000903078210 */ /* 0x040fe40000ffe4ff */
[----:B------:R-:W-:Y:S04]  /*bf00*/  @!P0 IADD3 R0, P1, R4, R234, RZ ;  /* 0x000000ea04008210 */ /* 0x000fe80007f3e0ff */
[----:B------:R-:W-:Y:S02]  /*bf10*/  @!P0 IADD3.X R3, R3, R236, RZ, P1, !PT ;  /* 0x000000ec03038210 */ /* 0x000fe40000ffe4ff */
[C---:B------:R-:W-:Y:S04]  /*bf20*/  @!P0 LEA R12, P1, R0.reuse, c[0x0][0x1f8], 0x1 ;  /* 0x00007e00000c8a11 */ /* 0x040fe800078208ff */
[----:B------:R-:W-:Y:S02]  /*bf30*/  @!P0 LEA.HI.X R13, R0, c[0x0][0x1fc], R3, 0x1, P1 ;  /* 0x00007f00000d8a11 */ /* 0x000fe400008f0c03 */
[C---:B------:R-:W-:Y:S04]  /*bf40*/  @!P0 LEA R20, P1, R2.reuse, c[0x0][0x1f8], 0x1 ;  /* 0x00007e0002148a11 */ /* 0x040fe800078208ff */
[----:B------:R-:W-:Y:S02]  /*bf50*/  @!P0 LEA.HI.X R21, R2, c[0x0][0x1fc], R11, 0x1, P1 ;  /* 0x00007f0002158a11 */ /* 0x000fe400008f0c0b */
[C---:B------:R-:W-:Y:S04]  /*bf60*/  @!P0 LEA R2, P1, R5.reuse, c[0x0][0x1f8], 0x1 ;  /* 0x00007e0005028a11 */ /* 0x040fe800078208ff */
[----:B------:R-:W-:Y:S02]  /*bf70*/  @!P0 LEA.HI.X R3, R5, c[0x0][0x1fc], R8, 0x1, P1 ;  /* 0x00007f0005038a11 */ /* 0x000fe400008f0c08 */
[----:B------:R-:W1:Y:S01]  /*bf80*/  LDSM.16.M88.4 R8, [R192] ;  /* 0x00000000c008783b */ /* 0x000e620000000200 */
[C---:B------:R-:W-:Y:S04]  /*bf90*/  @!P0 LEA R220, P1, R6.reuse, c[0x0][0x1f8], 0x1 ;  /* 0x00007e0006dc8a11 */ /* 0x040fe800078208ff */
[----:B------:R-:W-:Y:S03]  /*bfa0*/  @!P0 LEA.HI.X R221, R6, c[0x0][0x1fc], R7, 0x1, P1 ;  /* 0x00007f0006dd8a11 */ /* 0x000fe600008f0c07 */
[----:B------:R-:W-:Y:S01]  /*bfb0*/  @!PT LDS RZ, [RZ] ;  /* 0x00000000fffff984 */ /* 0x000fe20000000800 */
[----:B------:R-:W-:Y:S01]  /*bfc0*/  @!PT LDS RZ, [RZ] ;  /* 0x00000000fffff984 */ /* 0x000fe20000000800 */
[----:B------:R-:W-:Y:S01]  /*bfd0*/  @!PT LDS RZ, [RZ] ;  /* 0x00000000fffff984 */ /* 0x000fe20000000800 */
[----:B------:R2:W-:Y:S08]  /*bfe0*/  @!P0 LDGSTS.E.BYPASS.LTC128B.128 [R219+0x100], [R30.64], !P6 ;  /* 0x001000001edb8fae */ /* 0x0005f0000f101d46 */
[----:B------:R2:W-:Y:S08]  /*bff0*/  @!P0 LDGSTS.E.BYPASS.LTC128B.128 [R219+0x2100], [R28.64], !P5 ;  /* 0x021000001cdb8fae */ /* 0x0005f0000e901d46 */
[----:B------:R3:W-:Y:S08]  /*c000*/  @!P0 LDGSTS.E.BYPASS.LTC128B.128 [R219+0x4100], [R14.64], !P4 ;  /* 0x041000000edb8fae */ /* 0x0007f0000e101d46 */
[----:B------:R4:W-:Y:S01]  /*c010*/  @!P0 LDGSTS.E.BYPASS.LTC128B.128 [R219+0x6100], [R22.64], !P3 ;  /* 0x0610000016db8fae */ /* 0x0009e2000d901d46 */
[C---:B-1----:R-:W-:Y:S07]  /*c020*/  HMMA.16816.F32.BF16 R4, R32.reuse, R8, RZ ;  /* 0x000000082004723c */ /* 0x042fee00000418ff */
[----:B------:R3:W-:Y:S01]  /*c030*/  @!P0 LDGSTS.E.BYPASS.LTC128B.128 [R219+0x1100], [R12.64], !P6 ;  /* 0x011000000cdb8fae */ /* 0x0007e2000f101d46 */
[C---:B------:R-:W-:Y:S07]  /*c040*/  HMMA.16816.F32.BF16 R8, R32.reuse, R10, RZ ;  /* 0x0000000a2008723c */ /* 0x040fee00000418ff */
[----:B------:R4:W-:Y:S08]  /*c050*/  @!P0 LDGSTS.E.BYPASS.LTC128B.128 [R219+0x3100], [R20.64], !P5 ;  /* 0x0310000014db8fae */ /* 0x0009f0000e901d46 */
[----:B------:R1:W-:Y:S08]  /*c060*/  @!P0 LDGSTS.E.BYPASS.LTC128B.128 [R219+0x5100], [R2.64], !P4 ;  /* 0x0510000002db8fae */ /* 0x0003f0000e101d46 */
[----:B------:R5:W-:Y:S01]  /*c070*/  @!P0 LDGSTS.E.BYPASS.LTC128B.128 [R219+0x7100], [R220.64], !P3 ;  /* 0x07100000dcdb8fae */ /* 0x000be2000d901d46 */
[C---:B------:R-:W-:Y:S01]  /*c080*/  ISETP.GT.AND P0, PT, R222.reuse, R230, PT ;  /* 0x000000e6de00720c */ /* 0x040fe20003f04270 */
[C---:B---3--:R-:W-:Y:S06]  /*c090*/  HMMA.16816.F32.BF16 R12, R32.reuse, R16, RZ ;  /* 0x00000010200c723c */ /* 0x048fec00000418ff */
[----:B------:R-:W0:Y:S02]  /*c0a0*/  LDGDEPBAR ;  /* 0x00000000000079af */ /* 0x000e240000000000 */
[C---:B------:R-:W-:Y:S08]  /*c0b0*/  HMMA.16816.F32.BF16 R16, R32.reuse, R18, RZ ;  /* 0x000000122010723c */ /* 0x040ff000000418ff */
[C---:B----4-:R-:W-:Y:S08]  /*c0c0*/  HMMA.16816.F32.BF16 R20, R32.reuse, R24, RZ ;  /* 0x000000182014723c */ /* 0x050ff000000418ff */
[C---:B------:R-:W-:Y:S01]  /*c0d0*/  HMMA.16816.F32.BF16 R24, R32.reuse, R26, RZ ;  /* 0x0000001a2018723c */ /* 0x040fe200000418ff */
[----:B-----5:R-:W-:Y:S04]  /*c0e0*/  IADD3 R220, R222, -0x1, RZ ;  /* 0xffffffffdedc7810 */ /* 0x020fe80007ffe0ff */
[----:B------:R-:W-:Y:S01]  /*c0f0*/  @P0 SHF.R.S32.HI R0, RZ, 0x1f, R220 ;  /* 0x0000001fff000819 */ /* 0x000fe200000114dc */
[----:B-1----:R-:W-:Y:S02]  /*c100*/  @P0 IMAD.WIDE.U32 R2, R220, c[0x0][0x1e0], RZ ;  /* 0x00007800dc020a25 */ /* 0x002fe400078e00ff */
[C---:B--2---:R-:W-:Y:S04]  /*c110*/  HMMA.16816.F32.BF16 R28, R32.reuse, R168, RZ ;  /* 0x000000a8201c723c */ /* 0x044fe800000418ff */
[----:B------:R-:W-:Y:S01]  /*c120*/  @P0 SHF.L.U32 R132, R2, 0x6, RZ ;  /* 0x0000000602840819 */ /* 0x000fe200000006ff */
[----:B------:R-:W-:Y:S03]  /*c130*/  @P0 IMAD R0, R0, c[0x0][0x1e0], RZ ;  /* 0x0000780000000a24 */ /* 0x000fe600078e02ff */
[----:B------:R-:W-:Y:S01]  /*c140*/  HMMA.16816.F32.BF16 R32, R32, R170, RZ ;  /* 0x000000aa2020723c */ /* 0x000fe200000418ff */
[----:B------:R-:W-:Y:S03]  /*c150*/  LDSM.16.M88.4 R168, [R202] ;  /* 0x00000000caa8783b */ /* 0x000fe60000000200 */
[----:B------:R-:W-:Y:S04]  /*c160*/  @P0 IMAD R0, R220, c[0x0][0x1e4], R0 ;  /* 0x00007900dc000a24 */ /* 0x000fe800078e0200 */
[C---:B------:R-:W-:Y:S05]  /*c170*/  HMMA.16816.F32.BF16 R4, R172.reuse, R176, R4 ;  /* 0x000000b0ac04723c */ /* 0x040fea0000041804 */
[----:B------:R-:W-:Y:S02]  /*c180*/  @P0 IADD3 R0, R3, R0, RZ ;  /* 0x0000000003000210 */ /* 0x000fe40007ffe0ff */
[----:B------:R-:W-:Y:S01]  /*c190*/  @P0 MOV R3, c[0x0][0x1e4] ;  /* 0x0000790000030a02 */ /* 0x000fe20000000f00 */
[C---:B------:R-:W-:Y:S04]  /*c1a0*/  HMMA.16816.F32.BF16 R8, R172.reuse, R178, R8 ;  /* 0x000000b2ac08723c */ /* 0x040fe80000041808 */
[----:B------:R-:W-:Y:S02]  /*c1b0*/  @P0 SHF.L.U64.HI R176, R2, 0x6, R0 ;  /* 0x0000000602b00819 */ /* 0x000fe40000010200 */
[----:B------:R-:W-:Y:S02]  /*c1c0*/  @P0 IADD3 R0, P1, R132, R232, RZ ;  /* 0x000000e884000210 */ /* 0x000fe40007f3e0ff */
[C---:B------:R-:W-:Y:S04]  /*c1d0*/  HMMA.16816.F32.BF16 R12, R172.reuse, R180, R12 ;  /* 0x000000b4ac0c723c */ /* 0x040fe8000004180c */
[-C--:B------:R-:W-:Y:S02]  /*c1e0*/  @P0 IADD3.X R2, R176, R231.reuse, RZ, P1, !PT ;  /* 0x000000e7b0020210 */ /* 0x080fe40000ffe4ff */
[C---:B------:R-:W-:Y:S02]  /*c1f0*/  @P0 LEA R226, P1, R0.reuse, c[0x0][0x1c8], 0x1 ;  /* 0x0000720000e20a11 */ /* 0x040fe400078208ff */
[C---:B------:R-:W-:Y:S04]  /*c200*/  HMMA.16816.F32.BF16 R16, R172.reuse, R182, R16 ;  /* 0x000000b6ac10723c */ /* 0x040fe80000041810 */
[----:B------:R-:W-:Y:S02]  /*c210*/  @P0 LEA.HI.X R227, R0, c[0x0][0x1cc], R2, 0x1, P1 ;  /* 0x0000730000e30a11 */ /* 0x000fe400008f0c02 */
[----:B------:R-:W-:Y:S02]  /*c220*/  @P0 IADD3 R181, P1, R232, 0x40, RZ ;  /* 0x00000040e8b50810 */ /* 0x000fe40007f3e0ff */
[C---:B------:R-:W-:Y:S04]  /*c230*/  HMMA.16816.F32.BF16 R20, R172.reuse, R184, R20 ;  /* 0x000000b8ac14723c */ /* 0x040fe80000041814 */
[----:B------:R-:W-:Y:S02]  /*c240*/  @P0 IADD3.X R221, RZ, R231, RZ, P1, !PT ;  /* 0x000000e7ffdd0210 */ /* 0x000fe40000ffe4ff */
[----:B------:R-:W-:Y:S02]  /*c250*/  @P0 IADD3 R0, P1, R132, R181, RZ ;  /* 0x000000b584000210 */ /* 0x000fe40007f3e0ff */
[C---:B------:R-:W-:Y:S04]  /*c260*/  HMMA.16816.F32.BF16 R24, R172.reuse, R186, R24 ;  /* 0x000000baac18723c */ /* 0x040fe80000041818 */
[----:B------:R-:W-:Y:S02]  /*c270*/  @P0 IADD3.X R2, R176, R221, RZ, P1, !PT ;  /* 0x000000ddb0020210 */ /* 0x000fe40000ffe4ff */
[C---:B------:R-:W-:Y:S02]  /*c280*/  @P0 LEA R224, P1, R0.reuse, c[0x0][0x1c8], 0x1 ;  /* 0x0000720000e00a11 */ /* 0x040fe400078208ff */
[C---:B------:R-:W-:Y:S04]  /*c290*/  HMMA.16816.F32.BF16 R28, R172.reuse, R188, R28 ;  /* 0x000000bcac1c723c */ /* 0x040fe8000004181c */
[----:B------:R-:W-:Y:S02]  /*c2a0*/  @P0 LEA.HI.X R225, R0, c[0x0][0x1cc], R2, 0x1, P1 ;  /* 0x0000730000e10a11 */ /* 0x000fe400008f0c02 */
[----:B------:R-:W-:Y:S02]  /*c2b0*/  @P0 IADD3 R177, P1, R232, 0x80, RZ ;  /* 0x00000080e8b10810 */ /* 0x000fe40007f3e0ff */
[----:B------:R-:W-:Y:S01]  /*c2c0*/  HMMA.16816.F32.BF16 R32, R172, R190, R32 ;  /* 0x000000beac20723c */ /* 0x000fe20000041820 */
[----:B------:R-:W1:Y:S03]  /*c2d0*/  LDSM.16.M88.4 R172, [R198] ;  /* 0x00000000c6ac783b */ /* 0x000e660000000200 */
[----:B------:R-:W-:Y:S02]  /*c2e0*/  @P0 IADD3.X R180, RZ, R231, RZ, P1, !PT ;  /* 0x000000e7ffb40210 */ /* 0x000fe40000ffe4ff */
[----:B------:R-:W-:Y:S06]  /*c2f0*/  @P0 IADD3 R0, P1, R132, R177, RZ ;  /* 0x000000b184000210 */ /* 0x000fec0007f3e0ff */
[----:B------:R-:W-:Y:S02]  /*c300*/  @P0 IADD3.X R2, R176, R180, RZ, P1, !PT ;  /* 0x000000b4b0020210 */ /* 0x000fe40000ffe4ff */
[C---:B------:R-:W-:Y:S04]  /*c310*/  @P0 LEA R184, P1, R0.reuse, c[0x0][0x1c8], 0x1 ;  /* 0x0000720000b80a11 */ /* 0x040fe800078208ff */
[----:B------:R-:W-:Y:S02]  /*c320*/  @P0 LEA.HI.X R185, R0, c[0x0][0x1cc], R2, 0x1, P1 ;  /* 0x0000730000b90a11 */ /* 0x000fe400008f0c02 */
[----:B------:R-:W-:Y:S04]  /*c330*/  @P0 MOV R0, c[0x0][0x1e0] ;  /* 0x0000780000000a02 */ /* 0x000fe80000000f00 */
[C---:B------:R-:W-:Y:S04]  /*c340*/  @P0 LEA R2, P1, R0.reuse, R132, 0x5 ;  /* 0x0000008400020211 */ /* 0x040fe800078228ff */
[----:B------:R-:W-:Y:S02]  /*c350*/  @P0 LEA.HI.X R0, R0, R176, R3, 0x5, P1 ;  /* 0x000000b000000211 */ /* 0x000fe400008f2c03 */
[----:B------:R-:W-:Y:S04]  /*c360*/  @P0 IADD3 R3, P1, R232, 0xc0, RZ ;  /* 0x000000c0e8030810 */ /* 0x000fe80007f3e0ff */
[----:B------:R-:W-:Y:S02]  /*c370*/  @P0 IADD3.X R135, RZ, R231, RZ, P1, !PT ;  /* 0x000000e7ff870210 */ /* 0x000fe40000ffe4ff */
[----:B------:R-:W-:Y:S01]  /*c380*/  @P0 IADD3 R132, P1, R132, R3, RZ ;  /* 0x0000000384840210 */ /* 0x000fe20007f3e0ff */
        /* <DEDUP_REMOVED lines=11> */
[----:B------:R-:W-:Y:S08]  /*c440*/  LDSM.16.M88.4 R168, [R201] ;  /* 0x00000000c9a8783b */ /* 0x000ff00000000200 */
        /* <DEDUP_REMOVED lines=12> */
[----:B------:R-:W-:Y:S08]  /*c510*/  LDSM.16.M88.4 R168, [R199+0x4000] ;  /* 0x00400000c7a8783b */ /* 0x000ff00000000200 */
        /* <DEDUP_REMOVED lines=153> */
[----:B------:R-:W-:Y:S07]  /*ceb0*/  DEPBAR.LE SB0, 0x0 ;  /* 0x000080000000791a */ /* 0x000fee0000000000 */
[----:B------:R-:W-:Y:S01]  /*cec0*/  BAR.SYNC.DEFER_BLOCKING 0x0 ;  /* 0x0000000000007b1d */ /* 0x000fe20000010000 */
[C---:B-1----:R-:W-:Y:S08]  /*ced0*/  HMMA.16816.F32.BF16 R28, R168.reuse, R172, R28 ;  /* 0x000000aca81c723c */ /* 0x042ff0000004181c */
[----:B------:R-:W-:Y:S01]  /*cee0*/  HMMA.16816.F32.BF16 R32, R168, R174, R32 ;  /* 0x000000aea820723c */ /* 0x000fe20000041820 */
[----:B------:R-:W-:Y:S01]  /*cef0*/  @!PT LDS RZ, [RZ] ;  /* 0x00000000fffff984 */ /* 0x000fe20000000800 */
[----:B------:R-:W-:Y:S01]  /*cf00*/  @!PT LDS RZ, [RZ] ;  /* 0x00000000fffff984 */ /* 0x000fe20000000800 */
[----:B------:R-:W-:Y:S01]  /*cf10*/  @!PT LDS RZ, [RZ] ;  /* 0x00000000fffff984 */ /* 0x000fe20000000800 */
[----:B------:R1:W-:Y:S06]  /*cf20*/  @P0 LDGSTS.E.BYPASS.LTC128B.128 [R219+0x8100], [R226.64], !P6 ;  /* 0x08100000e2db0fae */ /* 0x0003ec000f101d46 */
[----:B------:R-:W-:Y:S02]  /*cf30*/  @P0 IADD3.X R168, R176, R135, RZ, P1, !PT ;  /* 0x00000087b0a80210 */ /* 0x000fe40000ffe4ff */
[C---:B------:R-:W-:Y:S01]  /*cf40*/  @P0 LEA R178, P1, R132.reuse, c[0x0][0x1c8], 0x1 ;  /* 0x0000720084b20a11 */ /* 0x040fe200078208ff */
[----:B------:R2:W-:Y:S03]  /*cf50*/  @P0 LDGSTS.E.BYPASS.LTC128B.128 [R219+0xa100], [R224.64], !P5 ;  /* 0x0a100000e0db0fae */ /* 0x0005e6000e901d46 */
[----:B------:R-:W-:Y:S02]  /*cf60*/  @P0 LEA.HI.X R179, R132, c[0x0][0x1cc], R168, 0x1, P1 ;  /* 0x0000730084b30a11 */ /* 0x000fe400008f0ca8 */
[----:B------:R-:W-:Y:S03]  /*cf70*/  @P0 IADD3 R132, P1, R2, R181, RZ ;  /* 0x000000b502840210 */ /* 0x000fe60007f3e0ff */
[----:B------:R3:W-:Y:S01]  /*cf80*/  @P0 LDGSTS.E.BYPASS.LTC128B.128 [R219+0xc100], [R184.64], !P4 ;  /* 0x0c100000b8db0fae */ /* 0x0007e2000e101d46 */
[----:B------:R-:W-:Y:S02]  /*cf90*/  @P0 IADD3.X R169, R0, R221, RZ, P1, !PT ;  /* 0x000000dd00a90210 */ /* 0x000fe40000ffe4ff */
[----:B------:R-:W-:Y:S04]  /*cfa0*/  @P0 IADD3 R168, P1, R2, R177, RZ ;  /* 0x000000b102a80210 */ /* 0x000fe80007f3e0ff */
[----:B------:R-:W-:Y:S01]  /*cfb0*/  @P0 IADD3.X R170, R0, R180, RZ, P1, !PT ;  /* 0x000000b400aa0210 */ /* 0x000fe20000ffe4ff */
[----:B------:R4:W-:Y:S01]  /*cfc0*/  @P0 LDGSTS.E.BYPASS.LTC128B.128 [R219+0xe100], [R178.64], !P3 ;  /* 0x0e100000b2db0fae */ /* 0x0009e2000d901d46 */
[----:B------:R-:W-:Y:S04]  /*cfd0*/  @P0 IADD3 R3, P1, R2, R3, RZ ;  /* 0x0000000302030210 */ /* 0x000fe80007f3e0ff */
[----:B------:R-:W-:Y:S02]  /*cfe0*/  @P0 IADD3.X R135, R0, R135, RZ, P1, !PT ;  /* 0x0000008700870210 */ /* 0x000fe40000ffe4ff */
[----:B------:R-:W-:Y:S04]  /*cff0*/  @P0 IADD3 R2, P1, R2, R232, RZ ;  /* 0x000000e802020210 */ /* 0x000fe80007f3e0ff */
[----:B------:R-:W-:Y:S02]  /*d000*/  @P0 IADD3.X R0, R0, R231, RZ, P1, !PT ;  /* 0x000000e700000210 */ /* 0x000fe40000ffe4ff */
[C---:B------:R-:W-:Y:S04]  /*d010*/  @P0 LEA R176, P1, R2.reuse, c[0x0][0x1c8], 0x1 ;  /* 0x0000720002b00a11 */ /* 0x040fe800078208ff */
[----:B------:R-:W-:Y:S01]  /*d020*/  @P0 LEA.HI.X R177, R2, c[0x0][0x1cc], R0, 0x1, P1 ;  /* 0x0000730002b10a11 */ /* 0x000fe200008f0c00 */
[----:B------:R-:W-:Y:S01]  /*d030*/  FMUL.FTZ R0, R5, c[0x0][0x320] ;  /* 0x0000c80005007a20 */ /* 0x000fe20000410000 */
[----:B------:R-:W-:Y:S01]  /*d040*/  @P0 LEA R174, P1, R132, c[0x0][0x1c8], 0x1 ;  /* 0x0000720084ae0a11 */ /* 0x000fe200078208ff */
[----:B------:R-:W-:Y:S02]  /*d050*/  FMUL.FTZ R2, R4, c[0x0][0x320] ;  /* 0x0000c80004027a20 */ /* 0x000fe40000410000 */
[----:B------:R5:W-:Y:S01]  /*d060*/  @P0 LDGSTS.E.BYPASS.LTC128B.128 [R219+0x9100], [R176.64], !P6 ;  /* 0x09100000b0db0fae */ /* 0x000be2000f101d46 */
[----:B------:R-:W-:Y:S01]  /*d070*/  @P0 LEA.HI.X R175, R132, c[0x0][0x1cc], R169, 0x1, P1 ;  /* 0x0000730084af0a11 */ /* 0x000fe200008f0ca9 */
[----:B------:R1:W-:Y:S01]  /*d080*/  MUFU.TANH R181, R2 ;  /* 0x0000000200b57308 */ /* 0x0003e20000002400 */
[C---:B------:R-:W-:Y:S04]  /*d090*/  @P0 LEA R172, P1, R168.reuse, c[0x0][0x1c8], 0x1 ;  /* 0x00007200a8ac0a11 */ /* 0x040fe800078208ff */
[----:B------:R-:W-:Y:S01]  /*d0a0*/  @P0 LEA.HI.X R173, R168, c[0x0][0x1cc], R170, 0x1, P1 ;  /* 0x00007300a8ad0a11 */ /* 0x000fe200008f0caa */
[----:B------:R2:W-:Y:S01]  /*d0b0*/  @P0 LDGSTS.E.BYPASS.LTC128B.128 [R219+0xb100], [R174.64], !P5 ;  /* 0x0b100000aedb0fae */ /* 0x0005e2000e901d46 */
[C---:B------:R-:W-:Y:S03]  /*d0c0*/  @P0 LEA R170, P1, R3.reuse, c[0x0][0x1c8], 0x1 ;  /* 0x0000720003aa0a11 */ /* 0x040fe600078208ff */
[----:B------:R2:W-:Y:S01]  /*d0d0*/  MUFU.TANH R169, R0 ;  /* 0x0000000000a97308 */ /* 0x0005e20000002400 */
[----:B------:R-:W-:Y:S01]  /*d0e0*/  @P0 LEA.HI.X R171, R3, c[0x0][0x1cc], R135, 0x1, P1 ;  /* 0x0000730003ab0a11 */ /* 0x000fe200008f0c87 */
[----:B------:R-:W-:Y:S02]  /*d0f0*/  FMUL.FTZ R3, R32, c[0x0][0x320] ;  /* 0x0000c80020037a20 */ /* 0x000fe40000410000 */
[----:B------:R3:W-:Y:S06]  /*d100*/  @P0 LDGSTS.E.BYPASS.LTC128B.128 [R219+0xd100], [R172.64], !P4 ;  /* 0x0d100000acdb0fae */ /* 0x0007ec000e101d46 */
[----:B------:R3:W-:Y:S02]  /*d110*/  MUFU.TANH R250, R3 ;  /* 0x0000000300fa7308 */ /* 0x0007e40000002400 */
[----:B------:R5:W-:Y:S01]  /*d120*/  @P0 LDGSTS.E.BYPASS.LTC128B.128 [R219+0xf100], [R170.64], !P3 ;  /* 0x0f100000aadb0fae */ /* 0x000be2000d901d46 */
[----:B-1----:R-:W-:Y:S07]  /*d130*/  FMUL.FTZ R2, R31, c[0x0][0x320] ;  /* 0x0000c8001f027a20 */ /* 0x002fee0000410000 */
[----:B------:R-:W1:Y:S01]  /*d140*/  MUFU.TANH R188, R2 ;  /* 0x0000000200bc7308 */ /* 0x000e620000002400 */
[----:B----4-:R-:W4:Y:S01]  /*d150*/  LDL.LU R178, [R1] ;  /* 0x0000000001b27983 */ /* 0x010f220000300800 */
[----:B--2---:R-:W-:Y:S03]  /*d160*/  FMUL.FTZ R0, R6, c[0x0][0x320] ;  /* 0x0000c80006007a20 */ /* 0x004fe60000410000 */
[----:B------:R-:W0:Y:S05]  /*d170*/  LDGDEPBAR ;  /* 0x00000000000079af */ /* 0x000e2a0000000000 */
[----:B------:R2:W2:Y:S01]  /*d180*/  MUFU.TANH R182, R0 ;  /* 0x0000000000b67308 */ /* 0x0004a20000002400 */
[----:B---3--:R-:W-:Y:S09]  /*d190*/  FMUL.FTZ R3, R33, c[0x0][0x320] ;  /* 0x0000c80021037a20 */ /* 0x008ff20000410000 */
[----:B------:R3:W-:Y:S01]  /*d1a0*/  MUFU.TANH R248, R3 ;  /* 0x0000000300f87308 */ /* 0x0007e20000002400 */
[----:B-1----:R-:W-:Y:S01]  /*d1b0*/  MOV R179, R188 ;  /* 0x000000bc00b37202 */ /* 0x002fe20000000f00 */
[----:B--2---:R-:W-:Y:S01]  /*d1c0*/  FMUL.FTZ R0, R7, c[0x0][0x320] ;  /* 0x0000c80007007a20 */ /* 0x004fe20000410000 */
[----:B------:R-:W-:Y:S07]  /*d1d0*/  FMNMX.FTZ R2, R182, R134, !PT ;  /* 0x00000086b6027209 */ /* 0x000fee0007810000 */
[----:B------:R1:W2:Y:S01]  /*d1e0*/  MUFU.TANH R180, R0 ;  /* 0x0000000000b47308 */ /* 0x0002a20000002400 */
[----:B---3--:R-:W-:Y:S09]  /*d1f0*/  FMUL.FTZ R3, R34, c[0x0][0x320] ;  /* 0x0000c80022037a20 */ /* 0x008ff20000410000 */
[----:B------:R-:W-:Y:S01]  /*d200*/  MUFU.TANH R135, R3 ;  /* 0x0000000300877308 */ /* 0x000fe20000002400 */
[----:B-1----:R-:W-:Y:S01]  /*d210*/  FMUL.FTZ R0, R8, c[0x0][0x320] ;  /* 0x0000c80008007a20 */ /* 0x002fe20000410000 */
[----:B--2---:R-:W-:Y:S08]  /*d220*/  FMNMX.FTZ R2, R180, R2, !PT ;  /* 0x00000002b4027209 */ /* 0x004ff00007810000 */
[----:B------:R1:W-:Y:S02]  /*d230*/  MUFU.TANH R7, R0 ;  /* 0x0000000000077308 */ /* 0x0003e40000002400 */
[----:B-1----:R-:W-:Y:S08]  /*d240*/  FMUL.FTZ R0, R9, c[0x0][0x320] ;  /* 0x0000c80009007a20 */ /* 0x002ff00000410000 */
[----:B------:R1:W-:Y:S02]  /*d250*/  MUFU.TANH R6, R0 ;  /* 0x0000000000067308 */ /* 0x0003e40000002400 */
[----:B-1----:R-:W-:Y:S08]  /*d260*/  FMUL.FTZ R0, R10, c[0x0][0x320] ;  /* 0x0000c8000a007a20 */ /* 0x002ff00000410000 */
[----:B------:R1:W2:Y:S02]  /*d270*/  MUFU.TANH R8, R0 ;  /* 0x0000000000087308 */ /* 0x0002a40000002400 */
[----:B-1----:R-:W-:Y:S01]  /*d280*/  FMUL.FTZ R0, R11, c[0x0][0x320] ;  /* 0x0000c8000b007a20 */ /* 0x002fe20000410000 */
[----:B--2---:R-:W-:Y:S07]  /*d290*/  FMNMX.FTZ R2, R8, R2, !PT ;  /* 0x0000000208027209 */ /* 0x004fee0007810000 */
[----:B------:R1:W2:Y:S02]  /*d2a0*/  MUFU.TANH R9, R0 ;  /* 0x0000000000097308 */ /* 0x0002a40000002400 */
[----:B-1----:R-:W-:Y:S01]  /*d2b0*/  FMUL.FTZ R0, R12, c[0x0][0x320] ;  /* 0x0000c8000c007a20 */ /* 0x002fe20000410000 */
[----:B--2---:R-:W-:Y:S07]  /*d2c0*/  FMNMX.FTZ R2, R9, R2, !PT ;  /* 0x0000000209027209 */ /* 0x004fee0007810000 */
[----:B------:R1:W-:Y:S02]  /*d2d0*/  MUFU.TANH R186, R0 ;  /* 0x0000000000ba7308 */ /* 0x0003e40000002400 */
[----:B-1----:R-:W-:Y:S08]  /*d2e0*/  FMUL.FTZ R0, R13, c[0x0][0x320] ;  /* 0x0000c8000d007a20 */ /* 0x002ff00000410000 */
[----:B------:R1:W-:Y:S02]  /*d2f0*/  MUFU.TANH R189, R0 ;  /* 0x0000000000bd7308 */ /* 0x0003e40000002400 */
[----:B-1----:R-:W-:Y:S08]  /*d300*/  FMUL.FTZ R0, R14, c[0x0][0x320] ;  /* 0x0000c8000e007a20 */ /* 0x002ff00000410000 */
[----:B------:R1:W2:Y:S02]  /*d310*/  MUFU.TANH R190, R0 ;  /* 0x0000000000be7308 */ /* 0x0002a40000002400 */
[----:B-1----:R-:W-:Y:S01]  /*d320*/  FMUL.FTZ R0, R15, c[0x0][0x320] ;  /* 0x0000c8000f007a20 */ /* 0x002fe20000410000 */
[----:B--2---:R-:W-:Y:S01]  /*d330*/  FMNMX.FTZ R2, R190, R2, !PT ;  /* 0x00000002be027209 */ /* 0x004fe20007810000 */
[----:B------:R-:W-:Y:S06]  /*d340*/  LDSM.16.MT88.4 R12, [R193] ;  /* 0x00000000c10c783b */ /* 0x000fec0000004200 */
        /* <DEDUP_REMOVED lines=24> */
[----:B------:R1:W2:Y:S02]  /*d4d0*/  MUFU.TANH R245, R0 ;  /* 0x0000000000f57308 */ /* 0x0002a40000002400 */
[----:B-1----:R-:W-:Y:S08]  /*d4e0*/  FMUL.FTZ R0, R25, c[0x0][0x320] ;  /* 0x0000c80019007a20 */ /* 0x002ff00000410000 */
[----:B------:R1:W3:Y:S02]  /*d4f0*/  MUFU.TANH R246, R0 ;  /* 0x0000000000f67308 */ /* 0x0002e40000002400 */
        /* <DEDUP_REMOVED lines=8> */
[----:B-1----:R-:W-:Y:S02]  /*d580*/  FMUL.FTZ R0, R30, c[0x0][0x320] ;  /* 0x0000c8001e007a20 */ /* 0x002fe40000410000 */
[----:B------:R-:W-:Y:S06]  /*d590*/  LDSM.16.MT88.4 R28, [R197] ;  /* 0x00000000c51c783b */ /* 0x000fec0000004200 */
[----:B------:R1:W1:Y:S02]  /*d5a0*/  MUFU.TANH R191, R0 ;  /* 0x0000000000bf7308 */ /* 0x0002640000002400 */
[----:B-1----:R-:W-:Y:S04]  /*d5b0*/  FMNMX.FTZ R0, R181, R133, !PT ;  /* 0x00000085b5007209 */ /* 0x002fe80007810000 */
        /* <DEDUP_REMOVED lines=8> */
[----:B------:R-:W-:Y:S01]  /*d640*/  FMNMX.FTZ R2, R242, R0, !PT ;  /* 0x00000000f2027209 */ /* 0x000fe20007810000 */
[----:B------:R-:W-:Y:S03]  /*d650*/  FMUL.FTZ R0, R35, c[0x0][0x320] ;  /* 0x0000c80023007a20 */ /* 0x000fe60000410000 */
[----:B--2---:R-:W-:Y:S01]  /*d660*/  FMNMX.FTZ R2, R245, R2, !PT ;  /* 0x00000002f5027209 */ /* 0x004fe20007810000 */
[----:B------:R3:W1:Y:S03]  /*d670*/  MUFU.TANH R168, R0 ;  /* 0x0000000000a87308 */ /* 0x0006660000002400 */
[----:B---3--:R-:W-:Y:S02]  /*d680*/  FMNMX.FTZ R0, R246, R2, !PT ;  /* 0x00000002f6007209 */ /* 0x008fe40007810000 */
        /* <DEDUP_REMOVED lines=17> */
[C---:B------:R-:W-:Y:S02]  /*d7a0*/  FMUL.FTZ R183, R132.reuse, c[0x0][0x2d0] ;  /* 0x0000b40084b77a20 */ /* 0x040fe40000410000 */
[----:B------:R-:W-:Y:S01]  /*d7b0*/  FADD.FTZ R2, -R132, R133 ;  /* 0x0000008584027221 */ /* 0x000fe20000010100 */
[----:B-1----:R-:W-:Y:S01]  /*d7c0*/  FMNMX.FTZ R3, R0, R3, !PT ;  /* 0x0000000300037209 */ /* 0x002fe20007810000 */
[--C-:B------:R-:W-:Y:S02]  /*d7d0*/  FFMA.FTZ R4, R181, c[0x0][0x2d0], -R183.reuse ;  /* 0x0000b400b5047a23 */ /* 0x100fe400000108b7 */
[----:B------:R-:W-:Y:S02]  /*d7e0*/  FMUL.FTZ R0, R2, c[0x0][0x2d0] ;  /* 0x0000b40002007a20 */ /* 0x000fe40000410000 */
[----:B------:R1:W-:Y:S01]  /*d7f0*/  MUFU.EX2 R181, R4 ;  /* 0x0000000400b57308 */ /* 0x0003e20000000800 */
[----:B------:R-:W-:Y:S09]  /*d800*/  FMUL.FTZ R133, R3, c[0x0][0x2d0] ;  /* 0x0000b40003857a20 */ /* 0x000ff20000410000 */
[----:B------:R2:W3:Y:S01]  /*d810*/  MUFU.EX2 R2, R0 ;  /* 0x0000000000027308 */ /* 0x0004e20000000800 */
[--C-:B-1----:R-:W-:Y:S09]  /*d820*/  FFMA.FTZ R4, R169, c[0x0][0x2d0], -R183.reuse ;  /* 0x0000b400a9047a23 */ /* 0x102ff200000108b7 */
        /* <DEDUP_REMOVED lines=8> */
[----:B------:R-:W-:Y:S02]  /*d8b0*/  FMUL.FTZ R25, R2, R157 ;  /* 0x0000009d02197220 */ /* 0x000fe40000410000 */
[--C-:B------:R-:W-:Y:S02]  /*d8c0*/  FFMA.FTZ R134, R186, c[0x0][0x2d0], -R183.reuse ;  /* 0x0000b400ba867a23 */ /* 0x100fe400000108b7 */
[C---:B------:R-:W-:Y:S02]  /*d8d0*/  FMUL.FTZ R32, R2.reuse, R164 ;  /* 0x000000a402207220 */ /* 0x040fe40000410000 */
[--C-:B-1----:R-:W-:Y:S01]  /*d8e0*/  FFMA.FTZ R4, R7, c[0x0][0x2d0], -R183.reuse ;  /* 0x0000b40007047a23 */ /* 0x102fe200000108b7 */
[----:B------:R-:W-:Y:S01]  /*d8f0*/  MUFU.EX2 R227, R134 ;  /* 0x0000008600e37308 */ /* 0x000fe20000000800 */
[C---:B------:R-:W-:Y:S02]  /*d900*/  FMUL.FTZ R33, R2.reuse, R165 ;  /* 0x000000a502217220 */ /* 0x040fe40000410000 */
[C---:B------:R-:W-:Y:S02]  /*d910*/  FMUL.FTZ R36, R2.reuse, R36 ;  /* 0x0000002402247220 */ /* 0x040fe40000410000 */
[----:B------:R-:W-:Y:S02]  /*d920*/  FMUL.FTZ R37, R2, R37 ;  /* 0x0000002502257220 */ /* 0x000fe40000410000 */
[--C-:B------:R-:W-:Y:S02]  /*d930*/  FFMA.FTZ R156, R251, c[0x0][0x2d0], -R183.reuse ;  /* 0x0000b400fb9c7a23 */ /* 0x100fe400000108b7 */
[--C-:B------:R-:W-:Y:S01]  /*d940*/  FFMA.FTZ R157, R250, c[0x0][0x2d0], -R183.reuse ;  /* 0x0000b400fa9d7a23 */ /* 0x100fe200000108b7 */
[----:B------:R1:W-:Y:S01]  /*d950*/  MUFU.EX2 R240, R4 ;  /* 0x0000000400f07308 */ /* 0x0003e20000000800 */
[C---:B------:R-:W-:Y:S02]  /*d960*/  FMUL.FTZ R40, R2.reuse, R40 ;  /* 0x0000002802287220 */ /* 0x040fe40000410000 */
[----:B------:R-:W-:Y:S02]  /*d970*/  FMUL.FTZ R41, R2, R41 ;  /* 0x0000002902297220 */ /* 0x000fe40000410000 */
[C---:B--2---:R-:W-:Y:S02]  /*d980*/  FMUL.FTZ R7, R0.reuse, R139 ;  /* 0x0000008b00077220 */ /* 0x044fe40000410000 */
[C---:B------:R-:W-:Y:S02]  /*d990*/  FMUL.FTZ R10, R0.reuse, R142 ;  /* 0x0000008e000a7220 */ /* 0x040fe40000410000 */
[C---:B------:R-:W-:Y:S02]  /*d9a0*/  FMUL.FTZ R11, R0.reuse, R143 ;  /* 0x0000008f000b7220 */ /* 0x040fe40000410000 */
[C---:B------:R-:W-:Y:S02]  /*d9b0*/  FMUL.FTZ R18, R0.reuse, R150 ;  /* 0x0000009600127220 */ /* 0x040fe40000410000 */
[C---:B------:R-:W-:Y:S02]  /*d9c0*/  FMUL.FTZ R19, R0.reuse, R151 ;  /* 0x0000009700137220 */ /* 0x040fe40000410000 */
[C---:B------:R-:W-:Y:S01]  /*d9d0*/  FMUL.FTZ R26, R0.reuse, R158 ;  /* 0x0000009e001a7220 */ /* 0x040fe20000410000 */
[----:B------:R-:W-:Y:S01]  /*d9e0*/  LDSM.16.MT88.4 R148, [R194+0x2000] ;  /* 0x00200000c294783b */ /* 0x000fe20000004200 */
[C---:B------:R-:W-:Y:S02]  /*d9f0*/  FMUL.FTZ R27, R0.reuse, R159 ;  /* 0x0000009f001b7220 */ /* 0x040fe40000410000 */
[C---:B------:R-:W-:Y:S02]  /*da00*/  FMUL.FTZ R34, R0.reuse, R166 ;  /* 0x000000a600227220 */ /* 0x040fe40000410000 */
[C---:B------:R-:W-:Y:S02]  /*da10*/  FMUL.FTZ R35, R0.reuse, R167 ;  /* 0x000000a700237220 */ /* 0x040fe40000410000 */
[----:B------:R-:W-:Y:S01]  /*da20*/  FMUL.FTZ R38, R0, R38 ;  /* 0x0000002600267220 */ /* 0x000fe20000410000 */
[----:B------:R-:W2:Y:S01]  /*da30*/  LDL.LU R158, [R1+0x8] ;  /* 0x00000800019e7983 */ /* 0x000ea20000300800 */
[--C-:B-1----:R-:W-:Y:S02]  /*da40*/  FFMA.FTZ R4, R6, c[0x0][0x2d0], -R183.reuse ;  /* 0x0000b40006047a23 */ /* 0x102fe400000108b7 */
[C---:B------:R-:W-:Y:S01]  /*da50*/  FMUL.FTZ R6, R0.reuse, R138 ;  /* 0x0000008a00067220 */ /* 0x040fe20000410000 */
[----:B------:R-:W-:Y:S01]  /*da60*/  LDSM.16.MT88.4 R164, [R196+0x1800] ;  /* 0x00180000c4a4783b */ /* 0x000fe20000004200 */
[----:B------:R-:W1:Y:S01]  /*da70*/  MUFU.EX2 R239, R4 ;  /* 0x0000000400ef7308 */ /* 0x000e620000000800 */
[C---:B------:R-:W-:Y:S02]  /*da80*/  FMUL.FTZ R39, R0.reuse, R39 ;  /* 0x0000002700277220 */ /* 0x040fe40000410000 */
[----:B------:R-:W-:Y:S02]  /*da90*/  FFMA.FTZ R134, R189, c[0x0][0x2d0], -R183 ;  /* 0x0000b400bd867a23 */ /* 0x000fe400000108b7 */
        /* <DEDUP_REMOVED lines=8> */
[----:B------:R-:W-:Y:S02]  /*db20*/  FMUL.FTZ R49, R2, R49 ;  /* 0x0000003102317220 */ /* 0x000fe40000410000 */
[C---:B------:R-:W-:Y:S02]  /*db30*/  FMUL.FTZ R50, R0.reuse, R50 ;  /* 0x0000003200327220 */ /* 0x040fe40000410000 */
[----:B------:R-:W-:Y:S01]  /*db40*/  FMUL.FTZ R51, R0, R51 ;  /* 0x0000003300337220 */ /* 0x000fe20000410000 */
        /* <DEDUP_REMOVED lines=16> */
[--C-:B-1----:R-:W-:Y:S01]  /*dc50*/  FFMA.FTZ R4, R180, c[0x0][0x2d0], -R133.reuse ;  /* 0x0000b400b4047a23 */ /* 0x102fe20000010885 */
[----:B------:R-:W-:Y:S01]  /*dc60*/  MOV R180, R191 ;  /* 0x000000bf00b47202 */ /* 0x000fe20000000f00 */
[----:B------:R-:W-:Y:S02]  /*dc70*/  FMUL.FTZ R65, R2, R65 ;  /* 0x0000004102417220 */ /* 0x000fe40000410000 */
[----:B------:R-:W1:Y:S01]  /*dc80*/  MUFU.EX2 R188, R4 ;  /* 0x0000000400bc7308 */ /* 0x000e620000000800 */
        /* <DEDUP_REMOVED lines=28> */
[--C-:B-1----:R-:W-:Y:S02]  /*de50*/  FFMA.FTZ R4, R9, c[0x0][0x2d0], -R133.reuse ;  /* 0x0000b40009047a23 */ /* 0x102fe40000010885 */
[----:B------:R-:W-:Y:S02]  /*de60*/  FMUL.FTZ R9, R2, R141 ;  /* 0x0000008d02097220 */ /* 0x000fe40000410000 */
[----:B------:R-:W1:Y:S01]  /*de70*/  MUFU.EX2 R191, R4 ;  /* 0x0000000400bf7308 */ /* 0x000e620000000800 */
[----:B------:R-:W3:Y:S01]  /*de80*/  LDSM.16.MT88.4 R140, [R196] ;  /* 0x00000000c48c783b */ /* 0x000ee20000004200 */
        /* <DEDUP_REMOVED lines=12> */
[----:B------:R-:W-:Y:S01]  /*df50*/  FMUL.FTZ R4, R2, R136 ;  /* 0x0000008802047220 */ /* 0x000fe20000410000 */
[----:B------:R-:W-:Y:S01]  /*df60*/  F2FP.BF16.PACK_AB R136, R238, R181 ;  /* 0x000000b5ee88723e */ /* 0x000fe200000010ff */
[----:B------:R-:W-:Y:S02]  /*df70*/  FMUL.FTZ R101, R2, R101 ;  /* 0x0000006502657220 */ /* 0x000fe40000410000 */
[C---:B------:R-:W-:Y:S02]  /*df80*/  FMUL.FTZ R102, R0.reuse, R102 ;  /* 0x0000006600667220 */ /* 0x040fe40000410000 */
[----:B------:R-:W-:Y:S02]  /*df90*/  FMUL.FTZ R103, R0, R103 ;  /* 0x0000006700677220 */ /* 0x000fe40000410000 */
[C---:B------:R-:W-:Y:S05]  /*dfa0*/  HMMA.16816.F32.BF16 R4, R136.reuse, R12, R4 ;  /* 0x0000000c8804723c */ /* 0x040fea0000041804 */
        /* <DEDUP_REMOVED lines=10> */
[C---:B------:R-:W-:Y:S03]  /*e050*/  HMMA.16816.F32.BF16 R12, R136.reuse, R20, R12 ;  /* 0x00000014880c723c */ /* 0x040fe6000004180c */
[C---:B------:R-:W-:Y:S02]  /*e060*/  FMUL.FTZ R108, R2.reuse, R108 ;  /* 0x0000006c026c7220 */ /* 0x040fe40000410000 */
        /* <DEDUP_REMOVED lines=8> */
[----:B------:R-:W-:Y:S01]  /*e0f0*/  LDSM.16.MT88.4 R152, [R196+0x1000] ;  /* 0x00100000c498783b */ /* 0x000fe20000004200 */
        /* <DEDUP_REMOVED lines=11> */
[----:B------:R-:W-:Y:S02]  /*e1b0*/  FMUL.FTZ R115, R0, R115 ;  /* 0x0000007300737220 */ /* 0x000fe40000410000 */
[C---:B------:R-:W-:Y:S02]  /*e1c0*/  FMUL.FTZ R116, R2.reuse, R116 ;  /* 0x0000007402747220 */ /* 0x040fe40000410000 */
[----:B------:R-:W-:Y:S01]  /*e1d0*/  FMUL.FTZ R117, R2, R117 ;  /* 0x0000007502757220 */ /* 0x000fe20000410000 */
[C---:B---3--:R-:W-:Y:S03]  /*e1e0*/  HMMA.16816.F32.BF16 R28, R136.reuse, R140, R28 ;  /* 0x0000008c881c723c */ /* 0x048fe6000004181c */
[C---:B------:R-:W-:Y:S02]  /*e1f0*/  FMUL.FTZ R118, R0.reuse, R118 ;  /* 0x0000007600767220 */ /* 0x040fe40000410000 */
[----:B------:R-:W-:Y:S02]  /*e200*/  FMUL.FTZ R119, R0, R119 ;  /* 0x0000007700777220 */ /* 0x000fe40000410000 */
[C---:B------:R-:W-:Y:S01]  /*e210*/  FMUL.FTZ R120, R2.reuse, R120 ;  /* 0x0000007802787220 */ /* 0x040fe20000410000 */
[C---:B------:R-:W-:Y:S01]  /*e220*/  HMMA.16816.F32.BF16 R32, R136.reuse, R142, R32 ;  /* 0x0000008e8820723c */ /* 0x040fe20000041820 */
[----:B------:R-:W3:Y:S03]  /*e230*/  LDSM.16.MT88.4 R140, [R197+0x2000] ;  /* 0x00200000c58c783b */ /* 0x000ee60000004200 */
[----:B------:R-:W-:Y:S02]  /*e240*/  FMUL.FTZ R121, R2, R121 ;  /* 0x0000007902797220 */ /* 0x000fe40000410000 */
[C---:B------:R-:W-:Y:S02]  /*e250*/  FMUL.FTZ R122, R0.reuse, R122 ;  /* 0x0000007a007a7220 */ /* 0x040fe40000410000 */
[C---:B-1----:R-:W-:Y:S04]  /*e260*/  HMMA.16816.F32.BF16 R36, R136.reuse, R144, R36 ;  /* 0x000000908824723c */ /* 0x042fe80000041824 */
[----:B------:R-:W-:Y:S02]  /*e270*/  FMUL.FTZ R123, R0, R123 ;  /* 0x0000007b007b7220 */ /* 0x000fe40000410000 */
[C---:B------:R-:W-:Y:S02]  /*e280*/  FMUL.FTZ R124, R2.reuse, R124 ;  /* 0x0000007c027c7220 */ /* 0x040fe40000410000 */
[C---:B------:R-:W-:Y:S01]  /*e290*/  HMMA.16816.F32.BF16 R40, R136.reuse, R146, R40 ;  /* 0x000000928828723c */ /* 0x040fe20000041828 */
[----:B------:R-:W1:Y:S03]  /*e2a0*/  LDSM.16.MT88.4 R144, [R196+0x2000] ;  /* 0x00200000c490783b */ /* 0x000e660000004200 */
[----:B------:R-:W-:Y:S02]  /*e2b0*/  FMUL.FTZ R125, R2, R125 ;  /* 0x0000007d027d7220 */ /* 0x000fe40000410000 */
[C---:B------:R-:W-:Y:S02]  /*e2c0*/  FMUL.FTZ R126, R0.reuse, R126 ;  /* 0x0000007e007e7220 */ /* 0x040fe40000410000 */
[C---:B------:R-:W-:Y:S04]  /*e2d0*/  HMMA.16816.F32.BF16 R44, R136.reuse, R148, R44 ;  /* 0x00000094882c723c */ /* 0x040fe8000004182c */
[----:B------:R-:W-:Y:S02]  /*e2e0*/  FMUL.FTZ R127, R0, R127 ;  /* 0x0000007f007f7220 */ /* 0x000fe40000410000 */
[C---:B------:R-:W-:Y:S02]  /*e2f0*/  FMUL.FTZ R128, R2.reuse, R128 ;  /* 0x0000008002807220 */ /* 0x040fe40000410000 */
[C---:B------:R-:W-:Y:S01]  /*e300*/  HMMA.16816.F32.BF16 R48, R136.reuse, R150, R48 ;  /* 0x000000968830723c */ /* 0x040fe20000041830 */
[----:B------:R-:W2:Y:S03]  /*e310*/  LDSM.16.MT88.4 R148, [R193+0x4000] ;  /* 0x00400000c194783b */ /* 0x000ea60000004200 */
[----:B------:R-:W-:Y:S02]  /*e320*/  FMUL.FTZ R129, R2, R129 ;  /* 0x0000008102817220 */ /* 0x000fe40000410000 */
[C---:B------:R-:W-:Y:S02]  /*e330*/  FMUL.FTZ R130, R0.reuse, R130 ;  /* 0x0000008200827220 */ /* 0x040fe40000410000 */
[----:B------:R-:W-:Y:S01]  /*e340*/  FMUL.FTZ R131, R0, R131 ;  /* 0x0000008300837220 */ /* 0x000fe20000410000 */
[C---:B---3--:R-:W-:Y:S03]  /*e350*/  HMMA.16816.F32.BF16 R52, R136.reuse, R140, R52 ;  /* 0x0000008c8834723c */ /* 0x048fe60000041834 */
[----:B------:R-:W-:Y:S02]  /*e360*/  FFMA.FTZ R134, R221, c[0x0][0x2d0], -R133 ;  /* 0x0000b400dd867a23 */ /* 0x000fe40000010885 */
[----:B----4-:R-:W-:Y:S01]  /*e370*/  FFMA.FTZ R160, R2, R178, R181 ;  /* 0x000000b202a07223 */ /* 0x010fe200000100b5 */
[----:B------:R-:W-:Y:S01]  /*e380*/  MOV R178, R180 ;  /* 0x000000b400b27202 */ /* 0x000fe20000000f00 */
[----:B------:R3:W4:Y:S01]  /*e390*/  MUFU.EX2 R185, R134 ;  /* 0x0000008600b97308 */ /* 0x0007220000000800 */
[C---:B------:R-:W-:Y:S01]  /*e3a0*/  HMMA.16816.F32.BF16 R56, R136.reuse, R142, R56 ;  /* 0x0000008e8838723c */ /* 0x040fe20000041838 */
[----:B------:R-:W4:Y:S03]  /*e3b0*/  LDSM.16.MT88.4 R140, [R194+0x4000] ;  /* 0x00400000c28c783b */ /* 0x000f260000004200 */
[----:B------:R-:W-:Y:S04]  /*e3c0*/  FFMA.FTZ R2, R178, c[0x0][0x2d0], -R133 ;  /* 0x0000b400b2027a23 */ /* 0x000fe80000010885 */
[C---:B-1----:R-:W-:Y:S01]  /*e3d0*/  HMMA.16816.F32.BF16 R60, R136.reuse, R144, R60 ;  /* 0x00000090883c723c */ /* 0x042fe2000004183c */
[----:B------:R-:W-:Y:S07]  /*e3e0*/  MUFU.EX2 R180, R156 ;  /* 0x0000009c00b47308 */ /* 0x000fee0000000800 */
[C---:B------:R-:W-:Y:S01]  /*e3f0*/  HMMA.16816.F32.BF16 R64, R136.reuse, R146, R64 ;  /* 0x000000928840723c */ /* 0x040fe20000041840 */
[----:B------:R-:W1:Y:S02]  /*e400*/  LDSM.16.MT88.4 R144, [R197+0x4000] ;  /* 0x00400000c590783b */ /* 0x000e640000004200 */
[----:B------:R5:W-:Y:S01]  /*e410*/  MUFU.EX2 R172, R2 ;  /* 0x0000000200ac7308 */ /* 0x000be20000000800 */
[----:B---3--:R-:W-:Y:S04]  /*e420*/  FFMA.FTZ R134, R223, c[0x0][0x2d0], -R183 ;  /* 0x0000b400df867a23 */ /* 0x008fe800000108b7 */
[C---:B--2---:R-:W-:Y:S05]  /*e430*/  HMMA.16816.F32.BF16 R68, R136.reuse, R148, R68 ;  /* 0x000000948844723c */ /* 0x044fea0000041844 */
[----:B------:R2:W-:Y:S03]  /*e440*/  MUFU.EX2 R225, R134 ;  /* 0x0000008600e17308 */ /* 0x0005e60000000800 */
[C---:B------:R-:W-:Y:S01]  /*e450*/  HMMA.16816.F32.BF16 R72, R136.reuse, R150, R72 ;  /* 0x000000968848723c */ /* 0x040fe20000041848 */
[----:B------:R-:W3:Y:S07]  /*e460*/  LDSM.16.MT88.4 R148, [R196+0x4000] ;  /* 0x00400000c494783b */ /* 0x000eee0000004200 */
[C---:B----4-:R-:W-:Y:S04]  /*e470*/  HMMA.16816.F32.BF16 R76, R136.reuse, R140, R76 ;  /* 0x0000008c884c723c */ /* 0x050fe8000004184c */
[----:B-----5:R-:W-:Y:S02]  /*e480*/  FFMA.FTZ R2, R179, c[0x0][0x2d0], -R133 ;  /* 0x0000b400b3027a23 */ /* 0x020fe40000010885 */
[----:B------:R-:W-:Y:S02]  /*e490*/  MUFU.EX2 R179, R157 ;  /* 0x0000009d00b37308 */ /* 0x000fe40000000800 */
[C---:B------:R-:W-:Y:S01]  /*e4a0*/  HMMA.16816.F32.BF16 R80, R136.reuse, R142, R80 ;  /* 0x0000008e8850723c */ /* 0x040fe20000041850 */
[----:B------:R-:W4:Y:S03]  /*e4b0*/  LDSM.16.MT88.4 R140, [R193+0x6000] ;  /* 0x00600000c18c783b */ /* 0x000f260000004200 */
[----:B--2---:R-:W-:Y:S04]  /*e4c0*/  FFMA.FTZ R134, R228, c[0x0][0x2d0], -R183 ;  /* 0x0000b400e4867a23 */ /* 0x004fe800000108b7 */
[----:B------:R2:W-:Y:S01]  /*e4d0*/  MUFU.EX2 R173, R2 ;  /* 0x0000000200ad7308 */ /* 0x0005e20000000800 */
[C---:B-1----:R-:W-:Y:S08]  /*e4e0*/  HMMA.16816.F32.BF16 R84, R136.reuse, R144, R84 ;  /* 0x000000908854723c */ /* 0x042ff00000041854 */
[C---:B------:R-:W-:Y:S01]  /*e4f0*/  HMMA.16816.F32.BF16 R88, R136.reuse, R146, R88 ;  /* 0x000000928858723c */ /* 0x040fe20000041858 */
[----:B------:R-:W1:Y:S01]  /*e500*/  LDSM.16.MT88.4 R144, [R194+0x6000] ;  /* 0x00600000c290783b */ /* 0x000e620000004200 */
[----:B------:R5:W1:Y:S06]  /*e510*/  MUFU.EX2 R224, R134 ;  /* 0x0000008600e07308 */ /* 0x000a6c0000000800 */
[C---:B---3--:R-:W-:Y:S04]  /*e520*/  HMMA.16816.F32.BF16 R92, R136.reuse, R148, R92 ;  /* 0x00000094885c723c */ /* 0x048fe8000004185c */
[--C-:B--2---:R-:W-:Y:S04]  /*e530*/  FFMA.FTZ R2, R135, c[0x0][0x2d0], -R133.reuse ;  /* 0x0000b40087027a23 */ /* 0x104fe80000010885 */
[C---:B------:R-:W-:Y:S01]  /*e540*/  HMMA.16816.F32.BF16 R96, R136.reuse, R150, R96 ;  /* 0x000000968860723c */ /* 0x040fe20000041860 */
[----:B------:R-:W2:Y:S07]  /*e550*/  LDSM.16.MT88.4 R148, [R197+0x6000] ;  /* 0x00600000c594783b */ /* 0x000eae0000004200 */
[C---:B----4-:R-:W-:Y:S04]  /*e560*/  HMMA.16816.F32.BF16 R100, R136.reuse, R140, R100 ;  /* 0x0000008c8864723c */ /* 0x050fe80000041864 */
[--C-:B-----5:R-:W-:Y:S04]  /*e570*/  FFMA.FTZ R134, R229, c[0x0][0x2d0], -R133.reuse ;  /* 0x0000b400e5867a23 */ /* 0x120fe80000010885 */
[----:B------:R3:W-:Y:S01]  /*e580*/  MUFU.EX2 R184, R134 ;  /* 0x0000008600b87308 */ /* 0x0007e20000000800 */
[C---:B------:R-:W-:Y:S01]  /*e590*/  HMMA.16816.F32.BF16 R104, R136.reuse, R142, R104 ;  /* 0x0000008e8868723c */ /* 0x040fe20000041868 */
[----:B------:R-:W4:Y:S07]  /*e5a0*/  LDSM.16.MT88.4 R140, [R196+0x6000] ;  /* 0x00600000c48c783b */ /* 0x000f2e0000004200 */
[C---:B-1----:R-:W-:Y:S08]  /*e5b0*/  HMMA.16816.F32.BF16 R108, R136.reuse, R144, R108 ;  /* 0x00000090886c723c */ /* 0x042ff0000004186c */
[C---:B------:R-:W-:Y:S01]  /*e5c0*/  HMMA.16816.F32.BF16 R112, R136.reuse, R146, R112 ;  /* 0x000000928870723c */ /* 0x040fe20000041870 */
[----:B------:R-:W1:Y:S03]  /*e5d0*/  LDSM.16.MT88.4 R144, [R193+0x800] ;  /* 0x00080000c190783b */ /* 0x000e660000004200 */
[----:B---3--:R-:W-:Y:S04]  /*e5e0*/  FFMA.FTZ R134, R237, c[0x0][0x2d0], -R133 ;  /* 0x0000b400ed867a23 */ /* 0x008fe80000010885 */
[C---:B--2---:R-:W-:Y:S01]  /*e5f0*/  HMMA.16816.F32.BF16 R116, R136.reuse, R148, R116 ;  /* 0x000000948874723c */ /* 0x044fe20000041874 */
[----:B------:R2:W3:Y:S07]  /*e600*/  MUFU.EX2 R182, R134 ;  /* 0x0000008600b67308 */ /* 0x0004ee0000000800 */
[C---:B------:R-:W-:Y:S01]  /*e610*/  HMMA.16816.F32.BF16 R120, R136.reuse, R150, R120 ;  /* 0x000000968878723c */ /* 0x040fe20000041878 */
[----:B------:R-:W5:Y:S07]  /*e620*/  LDSM.16.MT88.4 R148, [R194+0x800] ;  /* 0x00080000c294783b */ /* 0x000f6e0000004200 */
[C---:B----4-:R-:W-:Y:S08]  /*e630*/  HMMA.16816.F32.BF16 R124, R136.reuse, R140, R124 ;  /* 0x0000008c887c723c */ /* 0x050ff0000004187c */
[----:B------:R-:W-:Y:S01]  /*e640*/  HMMA.16816.F32.BF16 R128, R136, R142, R128 ;  /* 0x0000008e8880723c */ /* 0x000fe20000041880 */
[----:B------:R-:W4:Y:S03]  /*e650*/  LDSM.16.MT88.4 R140, [R197+0x800] ;  /* 0x00080000c58c783b */ /* 0x000f260000004200 */
[--C-:B--2---:R-:W-:Y:S03]  /*e660*/  FFMA.FTZ R134, R241, c[0x0][0x2d0], -R183.reuse ;  /* 0x0000b400f1867a23 */ /* 0x104fe600000108b7 */
[----:B------:R-:W-:Y:S01]  /*e670*/  F2FP.BF16.PACK_AB R136, R226, R227 ;  /* 0x000000e3e288723e */ /* 0x000fe200000010ff */
[----:B------:R2:W-:Y:S01]  /*e680*/  MUFU.EX2 R223, R134 ;  /* 0x0000008600df7308 */ /* 0x0005e20000000800 */
[----:B------:R-:W-:Y:S03]  /*e690*/  F2FP.BF16.PACK_AB R137, R185, R186 ;  /* 0x000000bab989723e */ /* 0x000fe600000010ff */
[----:B------:R-:W-:Y:S02]  /*e6a0*/  F2FP.BF16.PACK_AB R138, R224, R225 ;  /* 0x000000e1e08a723e */ /* 0x000fe400000010ff */
[----:B---3--:R-:W-:Y:S07]  /*e6b0*/  F2FP.BF16.PACK_AB R139, R182, R184 ;  /* 0x000000b8b68b723e */ /* 0x008fee00000010ff */
[C---:B-1----:R-:W-:Y:S08]  /*e6c0*/  HMMA.16816.F32.BF16 R4, R136.reuse, R144, R4 ;  /* 0x000000908804723c */ /* 0x042ff00000041804 */
[C---:B------:R-:W-:Y:S01]  /*e6d0*/  HMMA.16816.F32.BF16 R8, R136.reuse, R146, R8 ;  /* 0x000000928808723c */ /* 0x040fe20000041808 */
[----:B------:R-:W1:Y:S03]  /*e6e0*/  LDSM.16.MT88.4 R144, [R196+0x800] ;  /* 0x00080000c490783b */ /* 0x000e660000004200 */
[----:B--2---:R-:W-:Y:S04]  /*e6f0*/  FFMA.FTZ R134, R242, c[0x0][0x2d0], -R183 ;  /* 0x0000b400f2867a23 */ /* 0x004fe800000108b7 */
[C---:B-----5:R-:W-:Y:S01]  /*e700*/  HMMA.16816.F32.BF16 R12, R136.reuse, R148, R12 ;  /* 0x00000094880c723c */ /* 0x060fe2000004180c */
[----:B------:R2:W-:Y:S07]  /*e710*/  MUFU.EX2 R221, R134 ;  /* 0x0000008600dd7308 */ /* 0x0005ee0000000800 */
[C---:B------:R-:W-:Y:S01]  /*e720*/  HMMA.16816.F32.BF16 R16, R136.reuse, R150, R16 ;  /* 0x000000968810723c */ /* 0x040fe20000041810 */
[----:B------:R-:W3:Y:S07]  /*e730*/  LDSM.16.MT88.4 R148, [R193+0x2800] ;  /* 0x00280000c194783b */ /* 0x000eee0000004200 */
[C---:B----4-:R-:W-:Y:S08]  /*e740*/  HMMA.16816.F32.BF16 R20, R136.reuse, R140, R20 ;  /* 0x0000008c8814723c */ /* 0x050ff00000041814 */
[C---:B------:R-:W-:Y:S01]  /*e750*/  HMMA.16816.F32.BF16 R24, R136.reuse, R142, R24 ;  /* 0x0000008e8818723c */ /* 0x040fe20000041818 */
[----:B------:R-:W4:Y:S03]  /*e760*/  LDSM.16.MT88.4 R140, [R194+0x2800] ;  /* 0x00280000c28c783b */ /* 0x000f260000004200 */
[--C-:B--2---:R-:W-:Y:S04]  /*e770*/  FFMA.FTZ R134, R244, c[0x0][0x2d0], -R133.reuse ;  /* 0x0000b400f4867a23 */ /* 0x104fe80000010885 */
[----:B------:R2:W-:Y:S01]  /*e780*/  MUFU.EX2 R176, R134 ;  /* 0x0000008600b07308 */ /* 0x0005e20000000800 */
[C---:B-1----:R-:W-:Y:S08]  /*e790*/  HMMA.16816.F32.BF16 R28, R136.reuse, R144, R28 ;  /* 0x00000090881c723c */ /* 0x042ff0000004181c */
[C---:B------:R-:W-:Y:S01]  /*e7a0*/  HMMA.16816.F32.BF16 R32, R136.reuse, R146, R32 ;  /* 0x000000928820723c */ /* 0x040fe20000041820 */
[----:B------:R-:W1:Y:S07]  /*e7b0*/  LDSM.16.MT88.4 R144, [R197+0x2800] ;  /* 0x00280000c590783b */ /* 0x000e6e0000004200 */
[C---:B---3--:R-:W-:Y:S04]  /*e7c0*/  HMMA.16816.F32.BF16 R36, R136.reuse, R148, R36 ;  /* 0x000000948824723c */ /* 0x048fe80000041824 */
[----:B--2---:R-:W-:Y:S04]  /*e7d0*/  FFMA.FTZ R134, R243, c[0x0][0x2d0], -R133 ;  /* 0x0000b400f3867a23 */ /* 0x004fe80000010885 */
[C---:B------:R-:W-:Y:S01]  /*e7e0*/  HMMA.16816.F32.BF16 R40, R136.reuse, R150, R40 ;  /* 0x000000968828723c */ /* 0x040fe20000041828 */
[----:B------:R-:W2:Y:S01]  /*e7f0*/  LDSM.16.MT88.4 R148, [R196+0x2800] ;  /* 0x00280000c494783b */ /* 0x000ea20000004200 */
[----:B------:R3:W-:Y:S06]  /*e800*/  MUFU.EX2 R177, R134 ;  /* 0x0000008600b17308 */ /* 0x0007ec0000000800 */
[C---:B----4-:R-:W-:Y:S08]  /*e810*/  HMMA.16816.F32.BF16 R44, R136.reuse, R140, R44 ;  /* 0x0000008c882c723c */ /* 0x050ff0000004182c */
[C---:B------:R-:W-:Y:S01]  /*e820*/  HMMA.16816.F32.BF16 R48, R136.reuse, R142, R48 ;  /* 0x0000008e8830723c */ /* 0x040fe20000041830 */
[----:B------:R-:W4:Y:S07]  /*e830*/  LDSM.16.MT88.4 R140, [R193+0x4800] ;  /* 0x00480000c18c783b */ /* 0x000f2e0000004200 */
[C---:B-1----:R-:W-:Y:S04]  /*e840*/  HMMA.16816.F32.BF16 R52, R136.reuse, R144, R52 ;  /* 0x000000908834723c */ /* 0x042fe80000041834 */
[--C-:B---3--:R-:W-:Y:S04]  /*e850*/  FFMA.FTZ R134, R245, c[0x0][0x2d0], -R183.reuse ;  /* 0x0000b400f5867a23 */ /* 0x108fe800000108b7 */
[----:B------:R1:W-:Y:S01]  /*e860*/  MUFU.EX2 R190, R134 ;  /* 0x0000008600be7308 */ /* 0x0003e20000000800 */
[C---:B------:R-:W-:Y:S01]  /*e870*/  HMMA.16816.F32.BF16 R56, R136.reuse, R146, R56 ;  /* 0x000000928838723c */ /* 0x040fe20000041838 */
[----:B------:R-:W3:Y:S07]  /*e880*/  LDSM.16.MT88.4 R144, [R194+0x4800] ;  /* 0x00480000c290783b */ /* 0x000eee0000004200 */
[C---:B--2---:R-:W-:Y:S08]  /*e890*/  HMMA.16816.F32.BF16 R60, R136.reuse, R148, R60 ;  /* 0x00000094883c723c */ /* 0x044ff0000004183c */
[C---:B------:R-:W-:Y:S01]  /*e8a0*/  HMMA.16816.F32.BF16 R64, R136.reuse, R150, R64 ;  /* 0x000000968840723c */ /* 0x040fe20000041840 */
[----:B------:R-:W2:Y:S03]  /*e8b0*/  LDSM.16.MT88.4 R148, [R197+0x4800] ;  /* 0x00480000c594783b */ /* 0x000ea60000004200 */
[----:B-1----:R-:W-:Y:S04]  /*e8c0*/  FFMA.FTZ R134, R246, c[0x0][0x2d0], -R183 ;  /* 0x0000b400f6867a23 */ /* 0x002fe800000108b7 */
[C---:B----4-:R-:W-:Y:S01]  /*e8d0*/  HMMA.16816.F32.BF16 R68, R136.reuse, R140, R68 ;  /* 0x0000008c8844723c */ /* 0x050fe20000041844 */
[----:B------:R1:W-:Y:S07]  /*e8e0*/  MUFU.EX2 R189, R134 ;  /* 0x0000008600bd7308 */ /* 0x0003ee0000000800 */
[C---:B------:R-:W-:Y:S01]  /*e8f0*/  HMMA.16816.F32.BF16 R72, R136.reuse, R142, R72 ;  /* 0x0000008e8848723c */ /* 0x040fe20000041848 */
[----:B------:R-:W4:Y:S07]  /*e900*/  LDSM.16.MT88.4 R140, [R196+0x4800] ;  /* 0x00480000c48c783b */ /* 0x000f2e0000004200 */
[C---:B---3--:R-:W-:Y:S08]  /*e910*/  HMMA.16816.F32.BF16 R76, R136.reuse, R144, R76 ;  /* 0x00000090884c723c */ /* 0x048ff0000004184c */
[C---:B------:R-:W-:Y:S01]  /*e920*/  HMMA.16816.F32.BF16 R80, R136.reuse, R146, R80 ;  /* 0x000000928850723c */ /* 0x040fe20000041850 */
[----:B------:R-:W3:Y:S03]  /*e930*/  LDSM.16.MT88.4 R144, [R193+0x6800] ;  /* 0x00680000c190783b */ /* 0x000ee60000004200 */
[--C-:B-1----:R-:W-:Y:S04]  /*e940*/  FFMA.FTZ R134, R247, c[0x0][0x2d0], -R133.reuse ;  /* 0x0000b400f7867a23 */ /* 0x102fe80000010885 */
[C---:B--2---:R-:W-:Y:S01]  /*e950*/  HMMA.16816.F32.BF16 R84, R136.reuse, R148, R84 ;  /* 0x000000948854723c */ /* 0x044fe20000041854 */
[----:B------:R1:W-:Y:S07]  /*e960*/  MUFU.EX2 R175, R134 ;  /* 0x0000008600af7308 */ /* 0x0003ee0000000800 */
[C---:B------:R-:W-:Y:S01]  /*e970*/  HMMA.16816.F32.BF16 R88, R136.reuse, R150, R88 ;  /* 0x000000968858723c */ /* 0x040fe20000041858 */
[----:B------:R-:W2:Y:S07]  /*e980*/  LDSM.16.MT88.4 R148, [R194+0x6800] ;  /* 0x00680000c294783b */ /* 0x000eae0000004200 */
[C---:B----4-:R-:W-:Y:S08]  /*e990*/  HMMA.16816.F32.BF16 R92, R136.reuse, R140, R92 ;  /* 0x0000008c885c723c */ /* 0x050ff0000004185c */
[C---:B------:R-:W-:Y:S01]  /*e9a0*/  HMMA.16816.F32.BF16 R96, R136.reuse, R142, R96 ;  /* 0x0000008e8860723c */ /* 0x040fe20000041860 */
[----:B------:R-:W4:Y:S03]  /*e9b0*/  LDSM.16.MT88.4 R140, [R197+0x6800] ;  /* 0x00680000c58c783b */ /* 0x000f260000004200 */
[--C-:B-1----:R-:W-:Y:S02]  /*e9c0*/  FFMA.FTZ R134, R249, c[0x0][0x2d0], -R133.reuse ;  /* 0x0000b400f9867a23 */ /* 0x102fe40000010885 */
[----:B------:R-:W-:Y:S02]  /*e9d0*/  FFMA.FTZ R133, R168, c[0x0][0x2d0], -R133 ;  /* 0x0000b400a8857a23 */ /* 0x000fe40000010885 */
[----:B------:R1:W-:Y:S01]  /*e9e0*/  MUFU.EX2 R174, R134 ;  /* 0x0000008600ae7308 */ /* 0x0003e20000000800 */
[C---:B---3--:R-:W-:Y:S08]  /*e9f0*/  HMMA.16816.F32.BF16 R100, R136.reuse, R144, R100 ;  /* 0x000000908864723c */ /* 0x048ff00000041864 */
[C---:B------:R-:W-:Y:S01]  /*ea00*/  HMMA.16816.F32.BF16 R104, R136.reuse, R146, R104 ;  /* 0x000000928868723c */ /* 0x040fe20000041868 */
[----:B------:R-:W3:Y:S01]  /*ea10*/  LDSM.16.MT88.4 R144, [R196+0x6800] ;  /* 0x00680000c490783b */ /* 0x000ee20000004200 */
[----:B------:R-:W-:Y:S06]  /*ea20*/  MUFU.EX2 R133, R133 ;  /* 0x0000008500857308 */ /* 0x000fec0000000800 */
[C---:B--2---:R-:W-:Y:S04]  /*ea30*/  HMMA.16816.F32.BF16 R108, R136.reuse, R148, R108 ;  /* 0x00000094886c723c */ /* 0x044fe8000004186c */
[--C-:B-1----:R-:W-:Y:S04]  /*ea40*/  FFMA.FTZ R134, R252, c[0x0][0x2d0], -R183.reuse ;  /* 0x0000b400fc867a23 */ /* 0x102fe800000108b7 */
[C---:B------:R-:W-:Y:S01]  /*ea50*/  HMMA.16816.F32.BF16 R112, R136.reuse, R150, R112 ;  /* 0x000000968870723c */ /* 0x040fe20000041870 */
[----:B------:R-:W-:Y:S01]  /*ea60*/  LDSM.16.MT88.4 R148, [R194+0x1000] ;  /* 0x00100000c294783b */ /* 0x000fe20000004200 */
[----:B------:R-:W1:Y:S02]  /*ea70*/  MUFU.EX2 R181, R134 ;  /* 0x0000008600b57308 */ /* 0x000e640000000800 */
[----:B------:R-:W-:Y:S04]  /*ea80*/  FFMA.FTZ R183, R248, c[0x0][0x2d0], -R183 ;  /* 0x0000b400f8b77a23 */ /* 0x000fe800000108b7 */
[C---:B----4-:R-:W-:Y:S04]  /*ea90*/  HMMA.16816.F32.BF16 R116, R136.reuse, R140, R116 ;  /* 0x0000008c8874723c */ /* 0x050fe80000041874 */
[----:B------:R-:W2:Y:S04]  /*eaa0*/  MUFU.EX2 R178, R183 ;  /* 0x000000b700b27308 */ /* 0x000ea80000000800 */
[C---:B------:R-:W-:Y:S01]  /*eab0*/  HMMA.16816.F32.BF16 R120, R136.reuse, R142, R120 ;  /* 0x0000008e8878723c */ /* 0x040fe20000041878 */
[----:B------:R-:W4:Y:S05]  /*eac0*/  LDSM.16.MT88.4 R140, [R193+0x1000] ;  /* 0x00100000c18c783b */ /* 0x000f2a0000004200 */
[----:B------:R5:W5:Y:S02]  /*ead0*/  MUFU.EX2 R134, R2 ;  /* 0x0000000200867308 */ /* 0x000b640000000800 */
[C---:B---3--:R-:W-:Y:S04]  /*eae0*/  HMMA.16816.F32.BF16 R124, R136.reuse, R144, R124 ;  /* 0x00000090887c723c */ /* 0x048fe8000004187c */
[----:B-1----:R-:W-:Y:S04]  /*eaf0*/  F2FP.BF16.PACK_AB R168, R180, R181 ;  /* 0x000000b5b4a8723e */ /* 0x002fe800000010ff */
[----:B------:R-:W-:Y:S01]  /*eb00*/  HMMA.16816.F32.BF16 R128, R136, R146, R128 ;  /* 0x000000928880723c */ /* 0x000fe20000041880 */
[----:B------:R-:W1:Y:S03]  /*eb10*/  LDSM.16.MT88.4 R144, [R197+0x1000] ;  /* 0x00100000c590783b */ /* 0x000e660000004200 */
[----:B--2---:R-:W-:Y:S03]  /*eb20*/  F2FP.BF16.PACK_AB R170, R178, R179 ;  /* 0x000000b3b2aa723e */ /* 0x004fe600000010ff */
[----:B------:R-:W-:Y:S02]  /*eb30*/  F2FP.BF16.PACK_AB R136, R221, R223 ;  /* 0x000000dfdd88723e */ /* 0x000fe400000010ff */
[----:B------:R-:W-:Y:S01]  /*eb40*/  F2FP.BF16.PACK_AB R137, R177, R176 ;  /* 0x000000b0b189723e */ /* 0x000fe200000010ff */
[----:B------:R-:W2:Y:S02]  /*eb50*/  LDL R183, [R1+0x14] ;  /* 0x0000140001b77983 */ /* 0x000ea40000100800 */
[----:B------:R-:W-:Y:S02]  /*eb60*/  F2FP.BF16.PACK_AB R138, R189, R190 ;  /* 0x000000bebd8a723e */ /* 0x000fe400000010ff */
[----:B------:R-:W-:Y:S01]  /*eb70*/  F2FP.BF16.PACK_AB R139, R174, R175 ;  /* 0x000000afae8b723e */ /* 0x000fe200000010ff */
[----:B-----5:R-:W-:Y:S01]  /*eb80*/  FFMA.FTZ R2, R0, R158, R187 ;  /* 0x0000009e00027223 */ /* 0x020fe200000100bb */
[----:B------:R-:W-:Y:S01]  /*eb90*/  F2FP.BF16.PACK_AB R171, R133, R134 ;  /* 0x0000008685ab723e */ /* 0x000fe200000010ff */
[----:B------:R-:W-:Y:S01]  /*eba0*/  LDSM.16.MT88.4 R156, [R197+0x1800] ;  /* 0x00180000c59c783b */ /* 0x000fe20000004200 */
[----:B------:R-:W-:Y:S02]  /*ebb0*/  FADD.FTZ R0, R238, R160 ;  /* 0x000000a0ee007221 */ /* 0x000fe40000010000 */
[----:B------:R-:W-:Y:S02]  /*ebc0*/  FADD.FTZ R2, R188, R2 ;  /* 0x00000002bc027221 */ /* 0x000fe40000010000 */
[----:B------:R-:W-:Y:S01]  /*ebd0*/  FADD.FTZ R0, R240, R0 ;  /* 0x00000000f0007221 */ /* 0x000fe20000010000 */
[C---:B----4-:R-:W-:Y:S03]  /*ebe0*/  HMMA.16816.F32.BF16 R4, R136.reuse, R140, R4 ;  /* 0x0000008c8804723c */ /* 0x050fe60000041804 */
[----:B------:R-:W-:Y:S01]  /*ebf0*/  FADD.FTZ R135, R169, R2 ;  /* 0x00000002a9877221 */ /* 0x000fe20000010000 */
[----:B------:R-:W-:Y:S01]  /*ec00*/  F2FP.BF16.PACK_AB R169, R173, R172 ;  /* 0x000000acada9723e */ /* 0x000fe200000010ff */
[----:B------:R-:W-:Y:S02]  /*ec10*/  FADD.FTZ R2, R239, R0 ;  /* 0x00000000ef027221 */ /* 0x000fe40000010000 */
[----:B------:R-:W-:Y:S01]  /*ec20*/  FADD.FTZ R0, R191, R135 ;  /* 0x00000087bf007221 */ /* 0x000fe20000010000 */
[C---:B------:R-:W-:Y:S01]  /*ec30*/  HMMA.16816.F32.BF16 R8, R136.reuse, R142, R8 ;  /* 0x0000008e8808723c */ /* 0x040fe20000041808 */
[----:B------:R-:W3:Y:S03]  /*ec40*/  LDSM.16.MT88.4 R140, [R193+0x3000] ;  /* 0x00300000c18c783b */ /* 0x000ee60000004200 */
[----:B------:R-:W-:Y:S02]  /*ec50*/  FADD.FTZ R2, R227, R2 ;  /* 0x00000002e3027221 */ /* 0x000fe40000010000 */
[----:B------:R-:W-:Y:S02]  /*ec60*/  FADD.FTZ R0, R186, R0 ;  /* 0x00000000ba007221 */ /* 0x000fe40000010000 */
[C---:B------:R-:W-:Y:S04]  /*ec70*/  HMMA.16816.F32.BF16 R12, R136.reuse, R148, R12 ;  /* 0x00000094880c723c */ /* 0x040fe8000004180c */
[----:B------:R-:W-:Y:S02]  /*ec80*/  FADD.FTZ R2, R226, R2 ;  /* 0x00000002e2027221 */ /* 0x000fe40000010000 */
[----:B------:R-:W-:Y:S02]  /*ec90*/  FADD.FTZ R0, R185, R0 ;  /* 0x00000000b9007221 */ /* 0x000fe40000010000 */
[C---:B------:R-:W-:Y:S01]  /*eca0*/  HMMA.16816.F32.BF16 R16, R136.reuse, R150, R16 ;  /* 0x000000968810723c */ /* 0x040fe20000041810 */
[----:B------:R-:W4:Y:S03]  /*ecb0*/  LDSM.16.MT88.4 R148, [R194+0x3000] ;  /* 0x00300000c294783b */ /* 0x000f260000004200 */
[----:B------:R-:W-:Y:S02]  /*ecc0*/  FADD.FTZ R2, R225, R2 ;  /* 0x00000002e1027221 */ /* 0x000fe40000010000 */
        /* <DEDUP_REMOVED lines=8> */
[C---:B------:R-:W-:Y:S04]  /*ed50*/  HMMA.16816.F32.BF16 R28, R136.reuse, R152, R28 ;  /* 0x00000098881c723c */ /* 0x040fe8000004181c */
[----:B------:R-:W-:Y:S02]  /*ed60*/  FADD.FTZ R2, R221, R2 ;  /* 0x00000002dd027221 */ /* 0x000fe40000010000 */
[----:B------:R-:W-:Y:S02]  /*ed70*/  FADD.FTZ R0, R177, R0 ;  /* 0x00000000b1007221 */ /* 0x000fe40000010000 */
[C---:B------:R-:W-:Y:S01]  /*ed80*/  HMMA.16816.F32.BF16 R32, R136.reuse, R154, R32 ;  /* 0x0000009a8820723c */ /* 0x040fe20000041820 */
[----:B------:R-:W5:Y:S03]  /*ed90*/  LDSM.16.MT88.4 R152, [R196+0x3000] ;  /* 0x00300000c498783b */ /* 0x000f660000004200 */
[----:B------:R-:W-:Y:S02]  /*eda0*/  FADD.FTZ R2, R190, R2 ;  /* 0x00000002be027221 */ /* 0x000fe40000010000 */
[----:B------:R-:W-:Y:S02]  /*edb0*/  FADD.FTZ R0, R175, R0 ;  /* 0x00000000af007221 */ /* 0x000fe40000010000 */
[C---:B---3--:R-:W-:Y:S04]  /*edc0*/  HMMA.16816.F32.BF16 R36, R136.reuse, R140, R36 ;  /* 0x0000008c8824723c */ /* 0x048fe80000041824 */
[----:B------:R-:W-:Y:S02]  /*edd0*/  FADD.FTZ R2, R189, R2 ;  /* 0x00000002bd027221 */ /* 0x000fe40000010000 */
[----:B------:R-:W-:Y:S02]  /*ede0*/  FADD.FTZ R0, R174, R0 ;  /* 0x00000000ae007221 */ /* 0x000fe40000010000 */
        /* <DEDUP_REMOVED lines=8> */
[C---:B-----5:R-:W-:Y:S08]  /*ee70*/  HMMA.16816.F32.BF16 R60, R136.reuse, R152, R60 ;  /* 0x00000098883c723c */ /* 0x060ff0000004183c */
[C---:B------:R-:W-:Y:S01]  /*ee80*/  HMMA.16816.F32.BF16 R64, R136.reuse, R154, R64 ;  /* 0x0000009a8840723c */ /* 0x040fe20000041840 */
[----:B------:R-:W5:Y:S07]  /*ee90*/  LDSM.16.MT88.4 R152, [R196+0x5000] ;  /* 0x00500000c498783b */ /* 0x000f6e0000004200 */
        /* <DEDUP_REMOVED lines=19> */
[C---:B------:R-:W-:Y:S08]  /*efd0*/  HMMA.16816.F32.BF16 R120, R136.reuse, R146, R120 ;  /* 0x000000928878723c */ /* 0x040ff00000041878 */
[C---:B-----5:R-:W-:Y:S08]  /*efe0*/  HMMA.16816.F32.BF16 R124, R136.reuse, R152, R124 ;  /* 0x00000098887c723c */ /* 0x060ff0000004187c */
[----:B------:R-:W-:Y:S08]  /*eff0*/  HMMA.16816.F32.BF16 R128, R136, R154, R128 ;  /* 0x0000009a8880723c */ /* 0x000ff00000041880 */
[C---:B---3--:R-:W-:Y:S01]  /*f000*/  HMMA.16816.F32.BF16 R136, R168.reuse, R140, R4 ;  /* 0x0000008ca888723c */ /* 0x048fe20000041804 */
[----:B------:R-:W1:Y:S07]  /*f010*/  LDSM.16.MT88.4 R4, [R193+0x3800] ;  /* 0x00380000c104783b */ /* 0x000e6e0000004200 */
[C---:B------:R-:W-:Y:S01]  /*f020*/  HMMA.16816.F32.BF16 R140, R168.reuse, R142, R8 ;  /* 0x0000008ea88c723c */ /* 0x040fe20000041808 */
[----:B------:R-:W3:Y:S07]  /*f030*/  LDSM.16.MT88.4 R8, [R194+0x3800] ;  /* 0x00380000c208783b */ /* 0x000eee0000004200 */
[C---:B----4-:R-:W-:Y:S01]  /*f040*/  HMMA.16816.F32.BF16 R144, R168.reuse, R148, R12 ;  /* 0x00000094a890723c */ /* 0x050fe2000004180c */
[----:B------:R-:W4:Y:S07]  /*f050*/  LDSM.16.MT88.4 R12, [R197+0x3800] ;  /* 0x00380000c50c783b */ /* 0x000f2e0000004200 */
[C---:B------:R-:W-:Y:S01]  /*f060*/  HMMA.16816.F32.BF16 R148, R168.reuse, R150, R16 ;  /* 0x00000096a894723c */ /* 0x040fe20000041810 */
[----:B------:R-:W5:Y:S02]  /*f070*/  LDSM.16.MT88.4 R16, [R196+0x3800] ;  /* 0x00380000c410783b */ /* 0x000f640000004200 */
[----:B--2---:R-:W-:Y:S05]  /*f080*/  ISETP.GT.AND P0, PT, R222, R183, PT ;  /* 0x000000b7de00720c */ /* 0x004fea0003f04270 */
[C---:B------:R-:W-:Y:S01]  /*f090*/  HMMA.16816.F32.BF16 R152, R168.reuse, R156, R20 ;  /* 0x0000009ca898723c */ /* 0x040fe20000041814 */
[----:B------:R-:W2:Y:S03]  /*f0a0*/  LDSM.16.MT88.4 R20, [R193+0x5800] ;  /* 0x00580000c114783b */ /* 0x000ea60000004200 */
[----:B------:R-:W-:Y:S04]  /*f0b0*/  MOV R222, R220 ;  /* 0x000000dc00de7202 */ /* 0x000fe80000000f00 */
[C---:B------:R-:W-:Y:S01]  /*f0c0*/  HMMA.16816.F32.BF16 R156, R168.reuse, R158, R24 ;  /* 0x0000009ea89c723c */ /* 0x040fe20000041818 */
[----:B------:R-:W-:Y:S07]  /*f0d0*/  LDSM.16.MT88.4 R24, [R193+0x7800] ;  /* 0x00780000c118783b */ /* 0x000fee0000004200 */
[C---:B------:R-:W-:Y:S08]  /*f0e0*/  HMMA.16816.F32.BF16 R160, R168.reuse, R164, R28 ;  /* 0x000000a4a8a0723c */ /* 0x040ff0000004181c */
[C---:B------:R-:W-:Y:S08]  /*f0f0*/  HMMA.16816.F32.BF16 R164, R168.reuse, R166, R32 ;  /* 0x000000a6a8a4723c */ /* 0x040ff00000041820 */
        /* <DEDUP_REMOVED lines=20> */
[C---:B----4-:R-:W-:Y:S07]  /*f240*/  HMMA.16816.F32.BF16 R92, R168.reuse, R12, R92 ;  /* 0x0000000ca85c723c */ /* 0x050fee000004185c */
[-C--:B------:R-:W-:Y:S01]  /*f250*/  MOV R12, R3.reuse ;  /* 0x00000003000c7202 */ /* 0x080fe20000000f00 */
[C---:B------:R-:W-:Y:S08]  /*f260*/  HMMA.16816.F32.BF16 R96, R168.reuse, R14, R96 ;  /* 0x0000000ea860723c */ /* 0x040ff00000041860 */
[C---:B------:R-:W-:Y:S08]  /*f270*/  HMMA.16816.F32.BF16 R100, R168.reuse, R24, R100 ;  /* 0x00000018a864723c */ /* 0x040ff00000041864 */
[C---:B------:R-:W-:Y:S08]  /*f280*/  HMMA.16816.F32.BF16 R104, R168.reuse, R26, R104 ;  /* 0x0000001aa868723c */ /* 0x040ff00000041868 */
[C---:B-----5:R-:W-:Y:S08]  /*f290*/  HMMA.16816.F32.BF16 R108, R168.reuse, R16, R108 ;  /* 0x00000010a86c723c */ /* 0x060ff0000004186c */
[C---:B------:R-:W-:Y:S08]  /*f2a0*/  HMMA.16816.F32.BF16 R112, R168.reuse, R18, R112 ;  /* 0x00000012a870723c */ /* 0x040ff00000041870 */
[C---:B--2---:R-:W-:Y:S08]  /*f2b0*/  HMMA.16816.F32.BF16 R116, R168.reuse, R20, R116 ;  /* 0x00000014a874723c */ /* 0x044ff00000041874 */
        /* <DEDUP_REMOVED lines=8> */
[----:B------:R-:W-:Y:S01]  /*f340*/  FADD.FTZ R0, R134, R4 ;  /* 0x0000000486007221 */ /* 0x000fe20000010000 */
[----:B------:R-:W-:Y:S01]  /*f350*/  MOV R134, R3 ;  /* 0x0000000300867202 */ /* 0x000fe20000000f00 */
[----:B------:R-:W-:Y:S02]  /*f360*/  FADD.FTZ R2, R178, R2 ;  /* 0x00000002b2027221 */ /* 0x000fe40000010000 */
[----:B------:R-:W-:Y:S01]  /*f370*/  FADD.FTZ R0, R133, R0 ;  /* 0x0000000085007221 */ /* 0x000fe20000010000 */
[----:B------:R-:W-:Y:S02]  /*f380*/  MOV R133, R132 ;  /* 0x0000008400857202 */ /* 0x000fe40000000f00 */
[----:B------:R1:W-:Y:S04]  /*f390*/  STL [R1], R2 ;  /* 0x0000000201007387 */ /* 0x0003e80000100800 */
[----:B------:R1:W-:Y:S01]  /*f3a0*/  STL [R1+0x8], R0 ;  /* 0x0000080001007387 */ /* 0x0003e20000100800 */
[----:B------:R-:W-:-:S05]  /*f3b0*/  @P0 BRA `(.L_x_1703) ;  /* 0xffffc80000000947 */ /* 0x000fca000383ffff */
.L_x_1702:
[----:B------:R-:W-:-:S13]  /*f3c0*/  ISETP.GE.AND P0, PT, R220, R230, PT ;  /* 0x000000e6dc00720c */ /* 0x000fda0003f06270 */
[----:B------:R-:W-:Y:S05]  /*f3d0*/  @!P0 BRA `(.L_x_1704) ;  /* 0x0000430000008947 */ /* 0x000fea0003800000 */
[----:B------:R-:W-:Y:S02]  /*f3e0*/  MOV R133, R12 ;  /* 0x0000000c00857202 */ /* 0x000fe40000000f00 */
[----:B-1----:R-:W-:Y:S02]  /*f3f0*/  MOV R2, R132 ;  /* 0x0000008400027202 */ /* 0x002fe40000000f00 */
.L_x_1713:
[----:B------:R-:W-:Y:S01]  /*f400*/  SHF.R.S32.HI R0, RZ, 0x1f, R220 ;  /* 0x0000001fff007819 */ /* 0x000fe200000114dc */
[----:B------:R-:W-:Y:S04]  /*f410*/  DEPBAR.LE SB0, 0x0 ;  /* 0x000080000000791a */ /* 0x000fe80000000000 */
[----:B------:R-:W-:Y:S01]  /*f420*/  WARPSYNC 0xffffffff ;  /* 0xffffffff00007948 */ /* 0x000fe20003800000 */
[----:B------:R-:W-:Y:S01]  /*f430*/  BAR.SYNC.DEFER_BLOCKING 0x0 ;  /* 0x0000000000007b1d */ /* 0x000fe20000010000 */
[----:B------:R-:W-:Y:S01]  /*f440*/  IMAD R0, R0, c[0x0][0x208], RZ ;  /* 0x0000820000007a24 */ /* 0x000fe200078e02ff */
[----:B------:R-:W-:Y:S01]  /*f450*/  IADD3 R14, P0, R234, 0x40, RZ ;  /* 0x00000040ea0e7810 */ /* 0x000fe20007f1e0ff */
[C---:B------:R-:W-:Y:S04]  /*f460*/  IMAD.WIDE.U32 R6, R220.reuse, c[0x0][0x208], RZ ;  /* 0x00008200dc067a25 */ /* 0x040fe800078e00ff */
[----:B------:R-:W-:Y:S02]  /*f470*/  IMAD R0, R220, c[0x0][0x20c], R0 ;  /* 0x00008300dc007a24 */ /* 0x000fe400078e0200 */
[----:B------:R-:W-:Y:S01]  /*f480*/  IMAD.X R15, RZ, RZ, R236, P0 ;  /* 0x000000ffff0f7224 */ /* 0x000fe200000e06ec */
[----:B------:R-:W-:Y:S01]  /*f490*/  IADD3 R23, P0, R234, 0x80, RZ ;  /* 0x00000080ea177810 */ /* 0x000fe20007f1e0ff */
[----:B------:R-:W-:Y:S02]  /*f4a0*/  IMAD.IADD R0, R7, 0x1, R0 ;  /* 0x0000000107007824 */ /* 0x000fe400078e0200 */
[C---:B------:R-:W-:Y:S02]  /*f4b0*/  IMAD.SHL.U32 R4, R6.reuse, 0x40, RZ ;  /* 0x0000004006047824 */ /* 0x040fe400078e00ff */
[----:B------:R-:W-:Y:S01]  /*f4c0*/  IMAD.X R22, RZ, RZ, R236, P0 ;  /* 0x000000ffff167224 */ /* 0x000fe200000e06ec */
[----:B------:R-:W-:Y:S01]  /*f4d0*/  SHF.L.U64.HI R0, R6, 0x6, R0 ;  /* 0x0000000606007819 */ /* 0x000fe20000010200 */
[----:B------:R-:W-:Y:S01]  /*f4e0*/  IMAD.MOV.U32 R20, RZ, RZ, c[0x0][0x208] ;  /* 0x00008200ff147624 */ /* 0x000fe200078e00ff */
[----:B------:R-:W-:Y:S01]  /*f4f0*/  IADD3 R3, P0, R4, R234, RZ ;  /* 0x000000ea04037210 */ /* 0x000fe20007f1e0ff */
[----:B------:R-:W-:Y:S04]  /*f500*/  IMAD.MOV.U32 R240, RZ, RZ, c[0x0][0x2c4] ;  /* 0x0000b100fff07624 */ /* 0x000fe800078e00ff */
[----:B------:R-:W-:Y:S01]  /*f510*/  IMAD.X R5, R0, 0x1, R236, P0 ;  /* 0x0000000100057824 */ /* 0x000fe200000e06ec */
[C---:B------:R-:W-:Y:S01]  /*f520*/  LEA R6, P0, R3.reuse, c[0x0][0x1f8], 0x1 ;  /* 0x00007e0003067a11 */ /* 0x040fe200078008ff */
[----:B------:R-:W-:Y:S01]  /*f530*/  LDSM.16.M88.4 R32, [R199] ;  /* 0x00000000c720783b */ /* 0x000fe20000000200 */
[----:B------:R-:W-:Y:S01]  /*f540*/  ISETP.NE.AND P2, PT, R240, 0x1, PT ;  /* 0x00000001f000780c */ /* 0x000fe20003f45270 */
[----:B------:R-:W-:Y:S01]  /*f550*/  ULDC UR4, c[0x0][0x324] ;  /* 0x0000c90000047ab9 */ /* 0x000fe20000000800 */
[----:B------:R-:W-:Y:S01]  /*f560*/  LEA.HI.X R7, R3, c[0x0][0x1fc], R5, 0x1, P0 ;  /* 0x00007f0003077a11 */ /* 0x000fe200000f0c05 */
[----:B------:R-:W-:Y:S01]  /*f570*/  ULOP3.LUT UR4, URZ, UR4, URZ, 0x33, !UPT ;  /* 0x000000043f047292 */ /* 0x000fe2000f8e333f */
[----:B------:R-:W-:Y:S01]  /*f580*/  IADD3 R3, P0, R4, R14, RZ ;  /* 0x0000000e04037210 */ /* 0x000fe20007f1e0ff */
[----:B------:R-:W1:Y:S04]  /*f590*/  LDSM.16.M88.4 R8, [R192] ;  /* 0x00000000c008783b */ /* 0x000e680000000200 */
[----:B------:R-:W-:Y:S01]  /*f5a0*/  IMAD.X R13, R0, 0x1, R15, P0 ;  /* 0x00000001000d7824 */ /* 0x000fe200000e060f */
[----:B------:R-:W-:Y:S01]  /*f5b0*/  IADD3 R5, P0, R4, R23, RZ ;  /* 0x0000001704057210 */ /* 0x000fe20007f1e0ff */
[----:B------:R-:W2:Y:S06]  /*f5c0*/  LDSM.16.M88.4 R16, [R192+0x800] ;  /* 0x00080000c010783b */ /* 0x000eac0000000200 */
[----:B------:R-:W3:Y:S06]  /*f5d0*/  LDSM.16.M88.4 R24, [R192+0x1000] ;  /* 0x00100000c018783b */ /* 0x000eec0000000200 */
[----:B------:R-:W4:Y:S06]  /*f5e0*/  LDSM.16.M88.4 R168, [R192+0x1800] ;  /* 0x00180000c0a8783b */ /* 0x000f2c0000000200 */
[----:B------:R-:W-:Y:S06]  /*f5f0*/  LDSM.16.M88.4 R172, [R200] ;  /* 0x00000000c8ac783b */ /* 0x000fec0000000200 */
[----:B------:R-:W2:Y:S06]  /*f600*/  LDSM.16.M88.4 R176, [R203] ;  /* 0x00000000cbb0783b */ /* 0x000eac0000000200 */
[----:B------:R-:W1:Y:S06]  /*f610*/  LDSM.16.M88.4 R180, [R218] ;  /* 0x00000000dab4783b */ /* 0x000e6c0000000200 */
[----:B------:R-:W1:Y:S06]  /*f620*/  LDSM.16.M88.4 R184, [R217] ;  /* 0x00000000d9b8783b */ /* 0x000e6c0000000200 */
[----:B------:R-:W1:Y:S06]  /*f630*/  LDSM.16.M88.4 R188, [R216] ;  /* 0x00000000d8bc783b */ /* 0x000e6c0000000200 */
[----:B------:R-:W-:Y:S01]  /*f640*/  @!PT LDS RZ, [RZ] ;  /* 0x00000000fffff984 */ /* 0x000fe20000000800 */
[----:B------:R-:W-:Y:S01]  /*f650*/  @!PT LDS RZ, [RZ] ;  /* 0x00000000fffff984 */ /* 0x000fe20000000800 */
[----:B------:R-:W-:Y:S01]  /*f660*/  @!PT LDS RZ, [RZ] ;  /* 0x00000000fffff984 */ /* 0x000fe20000000800 */
[----:B------:R2:W-:Y:S06]  /*f670*/  LDGSTS.E.BYPASS.LTC128B.128 [R219+0x100], [R6.64], !P6 ;  /* 0x0010000006db7fae */ /* 0x0005ec000f101d46 */
[----:B------:R-:W5:Y:S06]  /*f680*/  LDL R239, [R1+0x18] ;  /* 0x0000180001ef7983 */ /* 0x000f6c0000100800 */
[----:B------:R-:W5:Y:S06]  /*f690*/  LDL R238, [R1+0x44] ;  /* 0x0000440001ee7983 */ /* 0x000f6c0000100800 */
[----:B------:R-:W5:Y:S01]  /*f6a0*/  LDL R237, [R1+0x4] ;  /* 0x0000040001ed7983 */ /* 0x000f620000100800 */
[----:B--2---:R-:W-:Y:S01]  /*f6b0*/  IMAD.X R7, R0, 0x1, R22, P0 ;  /* 0x0000000100077824 */ /* 0x004fe200000e0616 */
[C---:B------:R-:W-:Y:S04]  /*f6c0*/  LEA R12, P0, R3.reuse, c[0x0][0x1f8], 0x1 ;  /* 0x00007e00030c7a11 */ /* 0x040fe800078008ff */
[----:B------:R-:W-:Y:S02]  /*f6d0*/  LEA.HI.X R13, R3, c[0x0][0x1fc], R13, 0x1, P0 ;  /* 0x00007f00030d7a11 */ /* 0x000fe400000f0c0d */
[C---:B------:R-:W-:Y:S03]  /*f6e0*/  LEA R6, P0, R5.reuse, c[0x0][0x1f8], 0x1 ;  /* 0x00007e0005067a11 */ /* 0x040fe600078008ff */
[----:B------:R2:W-:Y:S01]  /*f6f0*/  LDGSTS.E.BYPASS.LTC128B.128 [R219+0x2100], [R12.64], !P5 ;  /* 0x021000000cdb7fae */ /* 0x0005e2000e901d46 */
[----:B------:R-:W-:Y:S01]  /*f700*/  LEA.HI.X R7, R5, c[0x0][0x1fc], R7, 0x1, P0 ;  /* 0x00007f0005077a11 */ /* 0x000fe200000f0c07 */
[----:B------:R-:W-:Y:S01]  /*f710*/  IMAD.MOV.U32 R5, RZ, RZ, c[0x0][0x20c] ;  /* 0x00008300ff057624 */ /* 0x000fe200078e00ff */
[----:B------:R-:W-:Y:S03]  /*f720*/  IADD3 R21, P0, R234, 0xc0, RZ ;  /* 0x000000c0ea157810 */ /* 0x000fe60007f1e0ff */
[----:B------:R1:W-:Y:S02]  /*f730*/  LDGSTS.E.BYPASS.LTC128B.128 [R219+0x4100], [R6.64], !P4 ;  /* 0x0410000006db7fae */ /* 0x0003e4000e101d46 */
[----:B------:R-:W-:Y:S01]  /*f740*/  IMAD.X R28, RZ, RZ, R236, P0 ;  /* 0x000000ffff1c7224 */ /* 0x000fe200000e06ec */
[C---:B------:R-:W-:Y:S04]  /*f750*/  LEA R3, P0, R20.reuse, R4, 0x5 ;  /* 0x0000000414037211 */ /* 0x040fe800078028ff */
[----:B------:R-:W-:Y:S02]  /*f760*/  LEA.HI.X R20, R20, R0, R5, 0x5, P0 ;  /* 0x0000000014147211 */ /* 0x000fe400000f2c05 */
[----:B------:R-:W-:Y:S05]  /*f770*/  IADD3 R5, P0, R4, R21, RZ ;  /* 0x0000001504057210 */ /* 0x000fea0007f1e0ff */
[----:B------:R-:W-:Y:S01]  /*f780*/  IMAD.X R0, R0, 0x1, R28, P0 ;  /* 0x0000000100007824 */ /* 0x000fe200000e061c */
[C---:B------:R-:W-:Y:S04]  /*f790*/  LEA R4, P0, R5.reuse, c[0x0][0x1f8], 0x1 ;  /* 0x00007e0005047a11 */ /* 0x040fe800078008ff */
[----:B------:R-:W-:Y:S05]  /*f7a0*/  LEA.HI.X R5, R5, c[0x0][0x1fc], R0, 0x1, P0 ;  /* 0x00007f0005057a11 */ /* 0x000fea00000f0c00 */
[----:B------:R2:W-:Y:S01]  /*f7b0*/  LDGSTS.E.BYPASS.LTC128B.128 [R219+0x6100], [R4.64], !P3 ;  /* 0x0610000004db7fae */ /* 0x0005e2000d901d46 */
[C---:B-1----:R-:W-:Y:S05]  /*f7c0*/  IADD3 R6, P0, R3.reuse, R14, RZ ;  /* 0x0000000e03067210 */ /* 0x042fea0007f1e0ff */
[C---:B------:R-:W-:Y:S01]  /*f7d0*/  IMAD.X R7, R20.reuse, 0x1, R15, P0 ;  /* 0x0000000114077824 */ /* 0x040fe200000e060f */
[C---:B------:R-:W-:Y:S04]  /*f7e0*/  IADD3 R0, P0, R3.reuse, R234, RZ ;  /* 0x000000ea03007210 */ /* 0x040fe80007f1e0ff */
[----:B--2---:R-:W-:Y:S02]  /*f7f0*/  IADD3.X R4, R20, R236, RZ, P0, !PT ;  /* 0x000000ec14047210 */ /* 0x004fe400007fe4ff */
[C---:B------:R-:W-:Y:S04]  /*f800*/  LEA R12, P0, R0.reuse, c[0x0][0x1f8], 0x1 ;  /* 0x00007e00000c7a11 */ /* 0x040fe800078008ff */
[----:B------:R-:W-:Y:S02]  /*f810*/  LEA.HI.X R13, R0, c[0x0][0x1fc], R4, 0x1, P0 ;  /* 0x00007f00000d7a11 */ /* 0x000fe400000f0c04 */
[C---:B------:R-:W-:Y:S03]  /*f820*/  LEA R14, P0, R6.reuse, c[0x0][0x1f8], 0x1 ;  /* 0x00007e00060e7a11 */ /* 0x040fe600078008ff */
[----:B------:R1:W-:Y:S01]  /*f830*/  LDGSTS.E.BYPASS.LTC128B.128 [R219+0x1100], [R12.64], !P6 ;  /* 0x011000000cdb7fae */ /* 0x0003e2000f101d46 */
[----:B------:R-:W-:Y:S02]  /*f840*/  LEA.HI.X R15, R6, c[0x0][0x1fc], R7, 0x1, P0 ;  /* 0x00007f00060f7a11 */ /* 0x000fe400000f0c07 */
[C---:B------:R-:W-:Y:S03]  /*f850*/  IADD3 R0, P0, R3.reuse, R23, RZ ;  /* 0x0000001703007210 */ /* 0x040fe60007f1e0ff */
[----:B------:R1:W-:Y:S02]  /*f860*/  LDGSTS.E.BYPASS.LTC128B.128 [R219+0x3100], [R14.64], !P5 ;  /* 0x031000000edb7fae */ /* 0x0003e4000e901d46 */
[----:B------:R-:W-:Y:S01]  /*f870*/  IMAD.X R4, R20, 0x1, R22, P0 ;  /* 0x0000000114047824 */ /* 0x000fe200000e0616 */
[C---:B------:R-:W-:Y:S04]  /*f880*/  LEA R22, P0, R0.reuse, c[0x0][0x1f8], 0x1 ;  /* 0x00007e0000167a11 */ /* 0x040fe800078008ff */
[----:B------:R-:W-:Y:S02]  /*f890*/  LEA.HI.X R23, R0, c[0x0][0x1fc], R4, 0x1, P0 ;  /* 0x00007f0000177a11 */ /* 0x000fe400000f0c04 */
[C---:B------:R-:W-:Y:S03]  /*f8a0*/  HMMA.16816.F32.BF16 R4, R32.reuse, R8, RZ ;  /* 0x000000082004723c */ /* 0x040fe600000418ff */
[----:B------:R-:W-:Y:S01]  /*f8b0*/  IADD3 R3, P0, R3, R21, RZ ;  /* 0x0000001503037210 */ /* 0x000fe20007f1e0ff */
[----:B------:R3:W-:Y:S04]  /*f8c0*/  LDGSTS.E.BYPASS.LTC128B.128 [R219+0x5100], [R22.64], !P4 ;  /* 0x0510000016db7fae */ /* 0x0007e8000e101d46 */
[C---:B------:R-:W-:Y:S01]  /*f8d0*/  HMMA.16816.F32.BF16 R8, R32.reuse, R10, RZ ;  /* 0x0000000a2008723c */ /* 0x040fe200000418ff */
[----:B------:R-:W-:Y:S03]  /*f8e0*/  IMAD.X R0, R20, 0x1, R28, P0 ;  /* 0x0000000114007824 */ /* 0x000fe600000e061c */
[C---:B------:R-:W-:Y:S04]  /*f8f0*/  LEA R20, P0, R3.reuse, c[0x0][0x1f8], 0x1 ;  /* 0x00007e0003147a11 */ /* 0x040fe800078008ff */
[----:B------:R-:W-:Y:S01]  /*f900*/  LEA.HI.X R21, R3, c[0x0][0x1fc], R0, 0x1, P0 ;  /* 0x00007f0003157a11 */ /* 0x000fe200000f0c00 */
[C---:B-1----:R-:W-:Y:S01]  /*f910*/  HMMA.16816.F32.BF16 R12, R32.reuse, R16, RZ ;  /* 0x00000010200c723c */ /* 0x042fe200000418ff */
[C---:B------:R-:W-:Y:S03]  /*f920*/  ISETP.GT.AND P0, PT, R220.reuse, R230, PT ;  /* 0x000000e6dc00720c */ /* 0x040fe60003f04270 */
[----:B------:R3:W-:Y:S04]  /*f930*/  LDGSTS.E.BYPASS.LTC128B.128 [R219+0x7100], [R20.64], !P3 ;  /* 0x0710000014db7fae */ /* 0x0007e8000d901d46 */
[C---:B------:R-:W-:Y:S02]  /*f940*/  HMMA.16816.F32.BF16 R16, R32.reuse, R18, RZ ;  /* 0x000000122010723c */ /* 0x040fe400000418ff */
[----:B------:R-:W0:Y:S04]  /*f950*/  LDGDEPBAR ;  /* 0x00000000000079af */ /* 0x000e280000000000 */
[----:B------:R-:W-:Y:S06]  /*f960*/  @P0 IADD3 R0, R220, -0x1, RZ ;  /* 0xffffffffdc000810 */ /* 0x000fec0007ffe0ff */
[----:B------:R-:W-:Y:S01]  /*f970*/  @P0 SHF.R.S32.HI R3, RZ, 0x1f, R0 ;  /* 0x0000001fff030819 */ /* 0x000fe20000011400 */
[----:B------:R-:W-:Y:S04]  /*f980*/  @P0 IMAD.WIDE.U32 R134, R0, c[0x0][0x1e0], RZ ;  /* 0x0000780000860a25 */ /* 0x000fe800078e00ff */
[----:B------:R-:W-:Y:S02]  /*f990*/  @P0 IMAD.SHL.U32 R132, R134, 0x40, RZ ;  /* 0x0000004086840824 */ /* 0x000fe400078e00ff */
[----:B------:R-:W-:Y:S01]  /*f9a0*/  @P0 IMAD R3, R3, c[0x0][0x1e0], RZ ;  /* 0x0000780003030a24 */ /* 0x000fe200078e02ff */
[C---:B---3--:R-:W-:Y:S03]  /*f9b0*/  HMMA.16816.F32.BF16 R20, R32.reuse, R24, RZ ;  /* 0x000000182014723c */ /* 0x048fe600000418ff */
[----:B------:R-:W-:Y:S01]  /*f9c0*/  @P0 IMAD R3, R0, c[0x0][0x1e4], R3 ;  /* 0x0000790000030a24 */ /* 0x000fe200078e0203 */
[----:B------:R-:W-:Y:S03]  /*f9d0*/  @P0 IADD3 R0, P1, R132, R232, RZ ;  /* 0x000000e884000210 */ /* 0x000fe60007f3e0ff */
[----:B------:R-:W-:Y:S01]  /*f9e0*/  @P0 IMAD.IADD R3, R135, 0x1, R3 ;  /* 0x0000000187030824 */ /* 0x000fe200078e0203 */
[C---:B------:R-:W-:Y:S08]  /*f9f0*/  HMMA.16816.F32.BF16 R24, R32.reuse, R26, RZ ;  /* 0x0000001a2018723c */ /* 0x040ff000000418ff */
[C---:B----4-:R-:W-:Y:S08]  /*fa00*/  HMMA.16816.F32.BF16 R28, R32.reuse, R168, RZ ;  /* 0x000000a8201c723c */ /* 0x050ff000000418ff */
[----:B------:R-:W-:Y:S01]  /*fa10*/  HMMA.16816.F32.BF16 R32, R32, R170, RZ ;  /* 0x000000aa2020723c */ /* 0x000fe200000418ff */
[----:B------:R-:W-:Y:S07]  /*fa20*/  LDSM.16.M88.4 R168, [R202] ;  /* 0x00000000caa8783b */ /* 0x000fee0000000200 */
[C---:B------:R-:W-:Y:S08]  /*fa30*/  HMMA.16816.F32.BF16 R4, R172.reuse, R176, R4 ;  /* 0x000000b0ac04723c */ /* 0x040ff00000041804 */
        /* <DEDUP_REMOVED lines=10> */
[----:B------:R-:W-:Y:S03]  /*fae0*/  @P0 IADD3 R0, P1, R132, R181, RZ ;  /* 0x000000b584000210 */ /* 0x000fe60007f3e0ff */
[C---:B------:R-:W-:Y:S04]  /*faf0*/  HMMA.16816.F32.BF16 R24, R172.reuse, R186, R24 ;  /* 0x000000baac18723c */ /* 0x040fe80000041818 */
[----:B------:R-:W-:Y:S01]  /*fb00*/  @P0 IMAD.X R3, R178, 0x1, R182, P1 ;  /* 0x00000001b2030824 */ /* 0x000fe200008e06b6 */
[C---:B------:R-:W-:Y:S03]  /*fb10*/  @P0 LEA R226, P1, R0.reuse, c[0x0][0x1c8], 0x1 ;  /* 0x0000720000e20a11 */ /* 0x040fe600078208ff */
[C---:B------:R-:W-:Y:S04]  /*fb20*/  HMMA.16816.F32.BF16 R28, R172.reuse, R188, R28 ;  /* 0x000000bcac1c723c */ /* 0x040fe8000004181c */
[----:B------:R-:W-:Y:S01]  /*fb30*/  @P0 LEA.HI.X R227, R0, c[0x0][0x1cc], R3, 0x1, P1 ;  /* 0x0000730000e30a11 */ /* 0x000fe200008f0c03 */
[----:B------:R-:W-:Y:S01]  /*fb40*/  @P0 IMAD.MOV.U32 R0, RZ, RZ, c[0x0][0x1e0] ;  /* 0x00007800ff000624 */ /* 0x000fe200078e00ff */
[----:B------:R-:W-:Y:S02]  /*fb50*/  @P0 MOV R3, c[0x0][0x1e4] ;  /* 0x0000790000030a02 */ /* 0x000fe40000000f00 */
[----:B------:R-:W-:Y:S01]  /*fb60*/  HMMA.16816.F32.BF16 R32, R172, R190, R32 ;  /* 0x000000beac20723c */ /* 0x000fe20000041820 */
[----:B------:R-:W1:Y:S03]  /*fb70*/  LDSM.16.M88.4 R172, [R198] ;  /* 0x00000000c6ac783b */ /* 0x000e660000000200 */
[C---:B------:R-:W-:Y:S04]  /*fb80*/  @P0 LEA R180, P1, R0.reuse, R132, 0x5 ;  /* 0x0000008400b40211 */ /* 0x040fe800078228ff */
[----:B------:R-:W-:Y:S04]  /*fb90*/  @P0 LEA.HI.X R179, R0, R178, R3, 0x5, P1 ;  /* 0x000000b200b30211 */ /* 0x000fe800008f2c03 */
[----:B------:R-:W-:Y:S05]  /*fba0*/  @P0 IADD3 R134, P1, R232, 0x80, RZ ;  /* 0x00000080e8860810 */ /* 0x000fea0007f3e0ff */
[----:B------:R-:W-:Y:S01]  /*fbb0*/  @P0 IMAD.X R135, RZ, RZ, R231, P1 ;  /* 0x000000ffff870224 */ /* 0x000fe200008e06e7 */
[-C--:B------:R-:W-:Y:S05]  /*fbc0*/  @P0 IADD3 R0, P1, R132, R134.reuse, RZ ;  /* 0x0000008684000210 */ /* 0x080fea0007f3e0ff */
[----:B------:R-:W-:Y:S01]  /*fbd0*/  @P0 IMAD.X R3, R178, 0x1, R135, P1 ;  /* 0x00000001b2030824 */ /* 0x000fe200008e0687 */
[C---:B------:R-:W-:Y:S04]  /*fbe0*/  @P0 LEA R176, P1, R0.reuse, c[0x0][0x1c8], 0x1 ;  /* 0x0000720000b00a11 */ /* 0x040fe800078208ff */
[----:B------:R-:W-:Y:S02]  /*fbf0*/  @P0 LEA.HI.X R177, R0, c[0x0][0x1cc], R3, 0x1, P1 ;  /* 0x0000730000b10a11 */ /* 0x000fe400008f0c03 */
[----:B------:R-:W-:Y:S05]  /*fc00*/  @P0 IADD3 R3, P1, R232, 0xc0, RZ ;  /* 0x000000c0e8030810 */ /* 0x000fea0007f3e0ff */
[----:B------:R-:W-:Y:S01]  /*fc10*/  @P0 IMAD.X R0, RZ, RZ, R231, P1 ;  /* 0x000000ffff000224 */ /* 0x000fe200008e06e7 */
        /* <DEDUP_REMOVED lines=197> */
[C---:B------:R-:W-:Y:S03]  /*10870*/  @P0 LEA R134, P1, R132.reuse, c[0x0][0x1c8], 0x1 ;  /* 0x0000720084860a11 */ /* 0x040fe600078208ff */
[----:B------:R1:W2:Y:S01]  /*10880*/  MUFU.TANH R184, R0 ;  /* 0x0000000000b87308 */ /* 0x0002a20000002400 */
[----:B------:R-:W-:Y:S01]  /*10890*/  @P0 LEA.HI.X R135, R132, c[0x0][0x1cc], R169, 0x1, P1 ;  /* 0x0000730084870a11 */ /* 0x000fe200008f0ca9 */
[----:B------:R-:W-:Y:S01]  /*108a0*/  @!PT LDS RZ, [RZ] ;  /* 0x00000000fffff984 */ /* 0x000fe20000000800 */
[----:B------:R-:W-:Y:S01]  /*108b0*/  @!PT LDS RZ, [RZ] ;  /* 0x00000000fffff984 */ /* 0x000fe20000000800 */
[----:B------:R-:W-:Y:S01]  /*108c0*/  @!PT LDS RZ, [RZ] ;  /* 0x00000000fffff984 */ /* 0x000fe20000000800 */
[----:B------:R3:W-:Y:S01]  /*108d0*/  @P0 LDGSTS.E.BYPASS.LTC128B.128 [R219+0x8100], [R228.64], !P6 ;  /* 0x08100000e4db0fae */ /* 0x0007e2000f101d46 */
[C---:B------:R-:W-:Y:S04]  /*108e0*/  @P0 LEA R170, P1, R168.reuse, c[0x0][0x1c8], 0x1 ;  /* 0x00007200a8aa0a11 */ /* 0x040fe800078208ff */
[----:B------:R-:W-:Y:S01]  /*108f0*/  @P0 LEA.HI.X R171, R168, c[0x0][0x1cc], R171, 0x1, P1 ;  /* 0x00007300a8ab0a11 */ /* 0x000fe200008f0cab */
[----:B------:R3:W-:Y:S01]  /*10900*/  @P0 LDGSTS.E.BYPASS.LTC128B.128 [R219+0xa100], [R226.64], !P5 ;  /* 0x0a100000e2db0fae */ /* 0x0007e2000e901d46 */
[C---:B------:R-:W-:Y:S04]  /*10910*/  @P0 LEA R168, P1, R3.reuse, c[0x0][0x1c8], 0x1 ;  /* 0x0000720003a80a11 */ /* 0x040fe800078208ff */
[----:B------:R-:W-:Y:S01]  /*10920*/  @P0 LEA.HI.X R169, R3, c[0x0][0x1cc], R178, 0x1, P1 ;  /* 0x0000730003a90a11 */ /* 0x000fe200008f0cb2 */
[----:B------:R3:W-:Y:S01]  /*10930*/  @P0 LDGSTS.E.BYPASS.LTC128B.128 [R219+0xc100], [R176.64], !P4 ;  /* 0x0c100000b0db0fae */ /* 0x0007e2000e101d46 */
[----:B------:R-:W-:Y:S05]  /*10940*/  FMUL.FTZ R3, R31, c[0x0][0x320] ;  /* 0x0000c8001f037a20 */ /* 0x000fea0000410000 */
[----:B------:R3:W-:Y:S01]  /*10950*/  @P0 LDGSTS.E.BYPASS.LTC128B.128 [R219+0xe100], [R174.64], !P3 ;  /* 0x0e100000aedb0fae */ /* 0x0007e2000d901d46 */
[----:B-1----:R-:W-:Y:S05]  /*10960*/  FMUL.FTZ R0, R5, c[0x0][0x320] ;  /* 0x0000c80005007a20 */ /* 0x002fea0000410000 */
[----:B------:R3:W-:Y:S01]  /*10970*/  @P0 LDGSTS.E.BYPASS.LTC128B.128 [R219+0x9100], [R172.64], !P6 ;  /* 0x09100000acdb0fae */ /* 0x0007e2000f101d46 */
[----:B-----5:R-:W-:Y:S01]  /*10980*/  IMAD.IADD R5, R238, 0x1, R239 ;  /* 0x00000001ee057824 */ /* 0x020fe200078e02ef */
[----:B------:R1:W4:Y:S04]  /*10990*/  MUFU.TANH R183, R0 ;  /* 0x0000000000b77308 */ /* 0x0003280000002400 */
[----:B------:R3:W-:Y:S06]  /*109a0*/  @P0 LDGSTS.E.BYPASS.LTC128B.128 [R219+0xb100], [R134.64], !P5 ;  /* 0x0b10000086db0fae */ /* 0x0007ec000e901d46 */
[----:B------:R3:W-:Y:S06]  /*109b0*/  @P0 LDGSTS.E.BYPASS.LTC128B.128 [R219+0xd100], [R170.64], !P4 ;  /* 0x0d100000aadb0fae */ /* 0x0007ec000e101d46 */
[----:B------:R3:W-:Y:S06]  /*109c0*/  @P0 LDGSTS.E.BYPASS.LTC128B.128 [R219+0xf100], [R168.64], !P3 ;  /* 0x0f100000a8db0fae */ /* 0x0007ec000d901d46 */
[----:B------:R-:W0:Y:S01]  /*109d0*/  LDGDEPBAR ;  /* 0x00000000000079af */ /* 0x000e220000000000 */
[----:B-1----:R-:W-:Y:S02]  /*109e0*/  FMUL.FTZ R0, R6, c[0x0][0x320] ;  /* 0x0000c80006007a20 */ /* 0x002fe40000410000 */
[----:B------:R-:W-:Y:S02]  /*109f0*/  IMAD.SHL.U32 R6, R220, 0x40, RZ ;  /* 0x00000040dc067824 */ /* 0x000fe400078e00ff */
[----:B------:R1:W1:Y:S02]  /*10a00*/  MUFU.TANH R225, R0 ;  /* 0x0000000000e17308 */ /* 0x0002640000002400 */
[----:B-1----:R-:W-:Y:S02]  /*10a10*/  FMUL.FTZ R0, R7, c[0x0][0x320] ;  /* 0x0000c80007007a20 */ /* 0x002fe40000410000 */
[----:B------:R-:W-:Y:S06]  /*10a20*/  IMAD.MOV.U32 R7, RZ, RZ, c[0x0][0x32c] ;  /* 0x0000cb00ff077624 */ /* 0x000fec00078e00ff */
[----:B------:R1:W1:Y:S01]  /*10a30*/  MUFU.TANH R224, R0 ;  /* 0x0000000000e07308 */ /* 0x0002620000002400 */
[----:B------:R-:W-:Y:S01]  /*10a40*/  ISETP.GE.AND P1, PT, R7, 0x1, PT ;  /* 0x000000010700780c */ /* 0x000fe20003f26270 */
        /* <DEDUP_REMOVED lines=39> */
[----:B-1----:R-:W-:Y:S08]  /*10cc0*/  FMUL.FTZ R0, R27, c[0x0][0x320] ;  /* 0x0000c8001b007a20 */ /* 0x002ff00000410000 */
[----:B------:R1:W1:Y:S10]  /*10cd0*/  MUFU.TANH R27, R3 ;  /* 0x00000003001b7308 */ /* 0x0002740000002400 */
[----:B------:R2:W2:Y:S01]  /*10ce0*/  MUFU.TANH R185, R0 ;  /* 0x0000000000b97308 */ /* 0x0004a20000002400 */
[----:B-1----:R-:W-:Y:S09]  /*10cf0*/  FMUL.FTZ R3, R32, c[0x0][0x320] ;  /* 0x0000c80020037a20 */ /* 0x002ff20000410000 */
[----:B------:R-:W1:Y:S01]  /*10d00*/  MUFU.TANH R11, R3 ;  /* 0x00000003000b7308 */ /* 0x000e620000002400 */
[----:B--2---:R-:W-:Y:S09]  /*10d10*/  FMUL.FTZ R0, R28, c[0x0][0x320] ;  /* 0x0000c8001c007a20 */ /* 0x004ff20000410000 */
[----:B------:R2:W1:Y:S02]  /*10d20*/  MUFU.TANH R13, R0 ;  /* 0x00000000000d7308 */ /* 0x0004640000002400 */
[----:B--2---:R-:W-:Y:S08]  /*10d30*/  FMUL.FTZ R0, R29, c[0x0][0x320] ;  /* 0x0000c8001d007a20 */ /* 0x004ff00000410000 */
[----:B------:R2:W1:Y:S02]  /*10d40*/  MUFU.TANH R12, R0 ;  /* 0x00000000000c7308 */ /* 0x0004640000002400 */
[----:B--2---:R-:W-:Y:S02]  /*10d50*/  FMUL.FTZ R0, R30, c[0x0][0x320] ;  /* 0x0000c8001e007a20 */ /* 0x004fe40000410000 */
[----:B------:R-:W5:Y:S06]  /*10d60*/  LDL R30, [R1+0xc] ;  /* 0x00000c00011e7983 */ /* 0x000f6c0000100800 */
[----:B------:R2:W1:Y:S02]  /*10d70*/  MUFU.TANH R28, R0 ;  /* 0x00000000001c7308 */ /* 0x0004640000002400 */
[----:B--2---:R-:W-:Y:S05]  /*10d80*/  @P2 IMAD.HI.U32 R0, R5, c[0x0][0x2c8], RZ ;  /* 0x0000b20005002a27 */ /* 0x004fea00078e00ff */
[----:B------:R-:W-:Y:S01]  /*10d90*/  @P2 SHF.R.U32.HI R5, RZ, c[0x0][0x2cc], R0 ;  /* 0x0000b300ff052a19 */ /* 0x000fe20000011600 */
[----:B------:R-:W-:Y:S04]  /*10da0*/  FMUL.FTZ R0, R33, c[0x0][0x320] ;  /* 0x0000c80021007a20 */ /* 0x000fe80000410000 */
[----:B------:R2:W1:Y:S01]  /*10db0*/  MUFU.TANH R10, R0 ;  /* 0x00000000000a7308 */ /* 0x0004620000002400 */
[----:B------:R-:W1:Y:S01]  /*10dc0*/  SHFL.IDX PT, R4, R5, RZ, 0x1c1f ;  /* 0x001c1fff05047589 */ /* 0x000e6200000e0000 */
[----:B--2---:R-:W-:Y:S08]  /*10dd0*/  FMUL.FTZ R0, R34, c[0x0][0x320] ;  /* 0x0000c80022007a20 */ /* 0x004ff00000410000 */
[----:B------:R2:W1:Y:S02]  /*10de0*/  MUFU.TANH R25, R0 ;  /* 0x0000000000197308 */ /* 0x0004640000002400 */
[----:B--2---:R-:W-:Y:S08]  /*10df0*/  FMUL.FTZ R0, R35, c[0x0][0x320] ;  /* 0x0000c80023007a20 */ /* 0x004ff00000410000 */
[----:B------:R2:W1:Y:S02]  /*10e00*/  MUFU.TANH R29, R0 ;  /* 0x00000000001d7308 */ /* 0x0004640000002400 */
[----:B--2---:R-:W-:Y:S04]  /*10e10*/  IADD3 R0, -R237, 0x1, -R6 ;  /* 0x00000001ed007810 */ /* 0x004fe80007ffe906 */
[----:B-----5:R-:W-:Y:S04]  /*10e20*/  IADD3 R0, -R26, R0, R30 ;  /* 0x000000001a007210 */ /* 0x020fe80007ffe11e */
[C---:B------:R-:W-:Y:S02]  /*10e30*/  IADD3 R8, R0.reuse, c[0x0][0x328], RZ ;  /* 0x0000ca0000087a10 */ /* 0x040fe40007ffe0ff */
[----:B------:R-:W-:Y:S03]  /*10e40*/  IADD3 R7, R0, UR4, RZ ;  /* 0x0000000400077c10 */ /* 0x000fe6000fffe0ff */
[----:B-1----:R-:W-:Y:S02]  /*10e50*/  IMAD.IADD R3, R8, 0x1, R4 ;  /* 0x0000000108037824 */ /* 0x002fe400078e0204 */
[----:B------:R-:W-:Y:S01]  /*10e60*/  IMAD.IADD R0, R4, 0x1, R7 ;  /* 0x0000000104007824 */ /* 0x000fe200078e0207 */
[----:B------:R-:W-:-:S05]  /*10e70*/  @!P1 BRA `(.L_x_1705) ;  /* 0x0000018000009947 */ /* 0x000fca0003800000 */
[----:B---34-:R-:W-:Y:S01]  /*10e80*/  IADD3 R4, -R26, R30, R4 ;  /* 0x0000001e1a047210 */ /* 0x018fe20007ffe104 */
        /* <DEDUP_REMOVED lines=12> */
.L_x_1707:
[----:B------:R-:W-:Y:S04]  /*10f50*/  MOV R9, c[0x0][0x32c] ;  /* 0x0000cb0000097a02 */ /* 0x000fe80000000f00 */
[----:B------:R-:W-:Y:S11]  /*10f60*/  ISETP.NE.AND P0, PT, R9, 0x1, PT ;  /* 0x000000010900780c */ /* 0x000ff60003f05270 */
[----:B------:R-:W-:Y:S02]  /*10f70*/  @!UPT UIADD3 URZ, URZ, URZ, URZ ;  /* 0x0000003f3f3ff290 */ /* 0x000fe4000fffe03f */
[----:B------:R-:W-:Y:S05]  /*10f80*/  @P0 IMAD.HI.U32 R9, R4, c[0x0][0x330], RZ ;  /* 0x0000cc0004090a27 */ /* 0x000fea00078e00ff */
[----:B------:R-:W-:Y:S02]  /*10f90*/  @P0 SHF.R.U32.HI R4, RZ, c[0x0][0x334], R9 ;  /* 0x0000cd00ff040a19 */ /* 0x000fe40000011609 */
.L_x_1708:
[----:B------:R-:W-:Y:S05]  /*10fa0*/  BSYNC B0 ;  /* 0x0000000000007941 */ /* 0x000fea0003800000 */
.L_x_1706:
[----:B------:R-:W-:Y:S04]  /*10fb0*/  IMAD R4, R4, c[0x0][0x32c], -R6 ;  /* 0x0000cb0004047a24 */ /* 0x000fe800078e0a06 */
[----:B------:R-:W-:Y:S05]  /*10fc0*/  IMAD.IADD R4, R4, 0x1, -R237 ;  /* 0x0000000104047824 */ /* 0x000fea00078e0aed */
[----:B------:R-:W-:Y:S02]  /*10fd0*/  IMNMX R0, R0, R4, !PT ;  /* 0x0000000400007217 */ /* 0x000fe40007800200 */
[----:B------:R-:W-:Y:S04]  /*10fe0*/  IADD3 R4, R4, c[0x0][0x32c], RZ ;  /* 0x0000cb0004047a10 */ /* 0x000fe80007ffe0ff */
[----:B------:R-:W-:Y:S02]  /*10ff0*/  IMNMX R3, R3, R4, PT ;  /* 0x0000000403037217 */ /* 0x000fe40003800200 */
.L_x_1705:
[----:B---34-:R-:W-:Y:S04]  /*11000*/  ISETP.GT.AND P2, PT, R220, -0x1, PT ;  /* 0xffffffffdc00780c */ /* 0x018fe80003f44270 */
        /* <DEDUP_REMOVED lines=65> */
.L_x_1711:
[----:B------:R-:W-:Y:S04]  /*11420*/  MOV R3, c[0x0][0x32c] ;  /* 0x0000cb0000037a02 */ /* 0x000fe80000000f00 */
[----:B------:R-:W-:Y:S11]  /*11430*/  ISETP.NE.AND P0, PT, R3, 0x1, PT ;  /* 0x000000010300780c */ /* 0x000ff60003f05270 */
[----:B------:R-:W-:Y:S02]  /*11440*/  @!UPT UIADD3 URZ, URZ, URZ, URZ ;  /* 0x0000003f3f3ff290 */ /* 0x000fe4000fffe03f */
[----:B------:R-:W-:Y:S05]  /*11450*/  @P0 IMAD.HI.U32 R3, R0, c[0x0][0x330], RZ ;  /* 0x0000cc0000030a27 */ /* 0x000fea00078e00ff */
[----:B------:R-:W-:Y:S02]  /*11460*/  @P0 SHF.R.U32.HI R0, RZ, c[0x0][0x334], R3 ;  /* 0x0000cd00ff000a19 */ /* 0x000fe40000011603 */
.L_x_1712:
[----:B------:R-:W-:Y:S05]  /*11470*/  BSYNC B0 ;  /* 0x0000000000007941 */ /* 0x000fea0003800000 */
.L_x_1710:
[----:B------:R-:W-:Y:S04]  /*11480*/  IMAD R6, R0, c[0x0][0x32c], -R6 ;  /* 0x0000cb0000067a24 */ /* 0x000fe800078e0a06 */
[----:B------:R-:W-:Y:S05]  /*11490*/  IMAD.IADD R0, R6, 0x1, -R237 ;  /* 0x0000000106007824 */ /* 0x000fea00078e0aed */
[----:B------:R-:W-:Y:S02]  /*114a0*/  IMNMX R4, R4, R0, !PT ;  /* 0x0000000004047217 */ /* 0x000fe40007800200 */
[----:B------:R-:W-:Y:S04]  /*114b0*/  IADD3 R0, R0, c[0x0][0x32c], RZ ;  /* 0x0000cb0000007a10 */ /* 0x000fe80007ffe0ff */
[----:B------:R-:W-:Y:S02]  /*114c0*/  IMNMX R5, R5, R0, PT ;  /* 0x0000000005057217 */ /* 0x000fe40003800200 */
.L_x_1709:
[----:B------:R-:W2:Y:S01]  /*114d0*/  LDL.LU R30, [R1] ;  /* 0x00000000011e7983 */ /* 0x000ea20000300800 */
[----:B------:R-:W-:Y:S02]  /*114e0*/  FMNMX.FTZ R0, R9, R2, !PT ;  /* 0x0000000209007209 */ /* 0x000fe40007810000 */
[----:B------:R-:W-:Y:S01]  /*114f0*/  ISETP.GT.AND P1, PT, R4, RZ, P2 ;  /* 0x000000ff0400720c */ /* 0x000fe20001724270 */
[----:B------:R-:W-:Y:S01]  /*11500*/  LDSM.16.MT88.4 R172, [R193] ;  /* 0x00000000c1ac783b */ /* 0x000fe20000004200 */
[----:B------:R-:W-:Y:S02]  /*11510*/  FMNMX.FTZ R0, R24, R0, !PT ;  /* 0x0000000018007209 */ /* 0x000fe40007810000 */
[----:B------:R-:W-:Y:S02]  /*11520*/  ISETP.LT.OR P1, PT, R5, 0x1, P1 ;  /* 0x000000010500780c */ /* 0x000fe40000f21670 */
[----:B------:R-:W-:Y:S02]  /*11530*/  FMNMX.FTZ R0, R23, R0, !PT ;  /* 0x0000000017007209 */ /* 0x000fe40007810000 */
[----:B------:R-:W-:Y:S01]  /*11540*/  FSEL R6, R225, -INF , !P1 ;  /* 0xff800000e1067808 */ /* 0x000fe20004800000 */
[----:B------:R-:W3:Y:S01]  /*11550*/  LDL.LU R227, [R1+0x8] ;  /* 0x0000080001e37983 */ /* 0x000ee20000300800 */
[----:B------:R-:W-:Y:S02]  /*11560*/  FMNMX.FTZ R0, R22, R0, !PT ;  /* 0x0000000016007209 */ /* 0x000fe40007810000 */
[----:B------:R-:W-:Y:S02]  /*11570*/  ISETP.GT.AND P1, PT, R4, 0x1, P2 ;  /* 0x000000010400780c */ /* 0x000fe40001724270 */
[----:B------:R-:W-:Y:S02]  /*11580*/  FMNMX.FTZ R0, R21, R0, !PT ;  /* 0x0000000015007209 */ /* 0x000fe40007810000 */
        /* <DEDUP_REMOVED lines=22> */
[C---:B------:R-:W-:Y:S03]  /*116f0*/  ISETP.GT.AND P1, PT, R4.reuse, 0x11, P2 ;  /* 0x000000110400780c */ /* 0x040fe60001724270 */
[----:B------:R-:W1:Y:S01]  /*11700*/  SHFL.BFLY PT, R3, R0, 0x2, 0x1f ;  /* 0x0c401f0000037f89 */ /* 0x000e6200000e0000 */
        /* <DEDUP_REMOVED lines=27> */
[----:B------:R-:W-:Y:S04]  /*118c0*/  ISETP.LT.OR P1, PT, R5, 0x39, P1 ;  /* 0x000000390500780c */ /* 0x000fe80000f21670 */
[----:B------:R-:W-:Y:S02]  /*118d0*/  FSEL R189, R25, -INF , !P1 ;  /* 0xff80000019bd7808 */ /* 0x000fe40004800000 */
[----:B-1----:R-:W-:Y:S05]  /*118e0*/  FMNMX.FTZ R0, R0, R3, !PT ;  /* 0x0000000300007209 */ /* 0x002fea0007810000 */
[----:B------:R-:W1:Y:S02]  /*118f0*/  SHFL.BFLY PT, R3, R0, 0x1, 0x1f ;  /* 0x0c201f0000037f89 */ /* 0x000e6400000e0000 */
[----:B-1----:R-:W-:Y:S04]  /*11900*/  FMNMX.FTZ R132, R0, R3, !PT ;  /* 0x0000000300847209 */ /* 0x002fe80007810000 */
[C---:B------:R-:W-:Y:S04]  /*11910*/  FSETP.NEU.FTZ.AND P0, PT, R132.reuse, -INF , PT ;  /* 0xff8000008400780b */ /* 0x040fe80003f1d000 */
[----:B------:R-:W-:Y:S05]  /*11920*/  FSEL R0, R132, RZ, P0 ;  /* 0x000000ff84007208 */ /* 0x000fea0000000000 */
[----:B------:R-:W-:Y:S02]  /*11930*/  FADD.FTZ R3, -R0, R2 ;  /* 0x0000000200037221 */ /* 0x000fe40000010100 */
[----:B------:R-:W-:Y:S05]  /*11940*/  FMUL.FTZ R0, R132, c[0x0][0x2d0] ;  /* 0x0000b40084007a20 */ /* 0x000fea0000410000 */
[----:B------:R-:W-:Y:S02]  /*11950*/  FSEL R0, R0, RZ, P0 ;  /* 0x000000ff00007208 */ /* 0x000fe40000000000 */
[----:B------:R-:W-:Y:S03]  /*11960*/  ISETP.GT.AND P0, PT, R4, 0x39, P2 ;  /* 0x000000390400780c */ /* 0x000fe60001704270 */
[--C-:B------:R-:W-:Y:S01]  /*11970*/  FFMA.FTZ R186, R20, c[0x0][0x2d0], -R0.reuse ;  /* 0x0000b40014ba7a23 */ /* 0x100fe20000010800 */
[----:B------:R-:W-:Y:S01]  /*11980*/  ISETP.LT.OR P0, PT, R5, 0x3a, P0 ;  /* 0x0000003a0500780c */ /* 0x000fe20000701670 */
[--C-:B------:R-:W-:Y:S02]  /*11990*/  FFMA.FTZ R185, R19, c[0x0][0x2d0], -R0.reuse ;  /* 0x0000b40013b97a23 */ /* 0x100fe40000010800 */
[--C-:B------:R-:W-:Y:S01]  /*119a0*/  FFMA.FTZ R4, R9, c[0x0][0x2d0], -R0.reuse ;  /* 0x0000b40009047a23 */ /* 0x100fe20000010800 */
[----:B------:R-:W-:Y:S01]  /*119b0*/  FSEL R134, R29, -INF , !P0 ;  /* 0xff8000001d867808 */ /* 0x000fe20004000000 */
        /* <DEDUP_REMOVED lines=14> */
[----:B------:R-:W-:Y:S01]  /*11aa0*/  FFMA.FTZ R223, R10, c[0x0][0x2d0], -R0 ;  /* 0x0000b4000adf7a23 */ /* 0x000fe20000010800 */
[----:B------:R-:W-:Y:S01]  /*11ab0*/  FMNMX.FTZ R0, R6, R133, !PT ;  /* 0x0000008506007209 */ /* 0x000fe20007810000 */
[----:B------:R-:W-:Y:S03]  /*11ac0*/  MUFU.EX2 R15, R9 ;  /* 0x00000009000f7308 */ /* 0x000fe60000000800 */
[----:B------:R-:W-:Y:S04]  /*11ad0*/  FMNMX.FTZ R0, R8, R0, !PT ;  /* 0x0000000008007209 */ /* 0x000fe80007810000 */
[----:B------:R-:W-:Y:S03]  /*11ae0*/  FMNMX.FTZ R0, R7, R0, !PT ;  /* 0x0000000007007209 */ /* 0x000fe60007810000 */
[----:B------:R-:W4:Y:S01]  /*11af0*/  MUFU.EX2 R14, R22 ;  /* 0x00000016000e7308 */ /* 0x000f220000000800 */
[----:B------:R-:W-:Y:S02]  /*11b00*/  FMNMX.FTZ R0, R26, R0, !PT ;  /* 0x000000001a007209 */ /* 0x000fe40007810000 */
[----:B-1----:R-:W-:Y:S02]  /*11b10*/  F2FP.BF16.PACK_AB R168, R5, R4 ;  /* 0x0000000405a8723e */ /* 0x002fe400000010ff */
[----:B------:R-:W-:Y:S04]  /*11b20*/  FMNMX.FTZ R0, R177, R0, !PT ;  /* 0x00000000b1007209 */ /* 0x000fe80007810000 */
[----:B------:R-:W-:Y:S01]  /*11b30*/  FMNMX.FTZ R0, R176, R0, !PT ;  /* 0x00000000b0007209 */ /* 0x000fe20007810000 */
[----:B------:R-:W-:Y:S03]  /*11b40*/  MUFU.EX2 R135, R135 ;  /* 0x0000008700877308 */ /* 0x000fe60000000800 */
[----:B------:R-:W-:Y:S04]  /*11b50*/  FMNMX.FTZ R0, R178, R0, !PT ;  /* 0x00000000b2007209 */ /* 0x000fe80007810000 */
[----:B------:R-:W-:Y:S04]  /*11b60*/  FMNMX.FTZ R0, R179, R0, !PT ;  /* 0x00000000b3007209 */ /* 0x000fe80007810000 */
[----:B------:R-:W-:Y:S02]  /*11b70*/  FMNMX.FTZ R0, R180, R0, !PT ;  /* 0x00000000b4007209 */ /* 0x000fe40007810000 */
[----:B----4-:R-:W-:Y:S02]  /*11b80*/  F2FP.BF16.PACK_AB R170, R14, R15 ;  /* 0x0000000f0eaa723e */ /* 0x010fe400000010ff */
        /* <DEDUP_REMOVED lines=8> */
[----:B-1----:R-:W-:Y:S01]  /*11c10*/  FMNMX.FTZ R2, R0, R2, !PT ;  /* 0x0000000200027209 */ /* 0x002fe20007810000 */
[----:B------:R-:W-:Y:S05]  /*11c20*/  FMUL.FTZ R0, R3, c[0x0][0x2d0] ;  /* 0x0000b40003007a20 */ /* 0x000fea0000410000 */
[----:B------:R-:W1:Y:S01]  /*11c30*/  SHFL.BFLY PT, R3, R2, 0x1, 0x1f ;  /* 0x0c201f0002037f89 */ /* 0x000e6200000e0000 */
[----:B------:R-:W2:Y:S01]  /*11c40*/  MUFU.EX2 R0, R0 ;  /* 0x0000000000007308 */ /* 0x000ea20000000800 */
[----:B-1----:R-:W-:Y:S01]  /*11c50*/  FMNMX.FTZ R3, R2, R3, !PT ;  /* 0x0000000302037209 */ /* 0x002fe20007810000 */
[C---:B--2---:R-:W-:Y:S03]  /*11c60*/  FFMA.FTZ R2, R0.reuse, R30, R4 ;  /* 0x0000001e00027223 */ /* 0x044fe60000010004 */
[C---:B------:R-:W-:Y:S01]  /*11c70*/  FSETP.NEU.FTZ.AND P0, PT, R3.reuse, -INF , PT ;  /* 0xff8000000300780b */ /* 0x040fe20003f1d000 */
[----:B------:R-:W-:Y:S02]  /*11c80*/  FMUL.FTZ R4, R3, c[0x0][0x2d0] ;  /* 0x0000b40003047a20 */ /* 0x000fe40000410000 */
[----:B------:R-:W-:Y:S01]  /*11c90*/  FADD.FTZ R11, R5, R2 ;  /* 0x00000002050b7221 */ /* 0x000fe20000010000 */
[----:B------:R-:W-:Y:S01]  /*11ca0*/  FSEL R2, R3, RZ, P0 ;  /* 0x000000ff03027208 */ /* 0x000fe20000000000 */
[C---:B------:R-:W-:Y:S02]  /*11cb0*/  FMUL.FTZ R5, R0.reuse, R137 ;  /* 0x0000008900057220 */ /* 0x040fe40000410000 */
[----:B------:R-:W-:Y:S02]  /*11cc0*/  FMUL.FTZ R9, R0, R141 ;  /* 0x0000008d00097220 */ /* 0x000fe40000410000 */
[----:B------:R-:W-:Y:S01]  /*11cd0*/  FADD.FTZ R2, -R2, R133 ;  /* 0x0000008502027221 */ /* 0x000fe20000010100 */
[----:B------:R-:W-:Y:S01]  /*11ce0*/  FSEL R133, R4, RZ, P0 ;  /* 0x000000ff04857208 */ /* 0x000fe20000000000 */
[----:B------:R-:W-:Y:S01]  /*11cf0*/  FMUL.FTZ R4, R0, R136 ;  /* 0x0000008800047220 */ /* 0x000fe20000410000 */
[----:B------:R-:W-:Y:S01]  /*11d00*/  ISETP.GT.AND P0, PT, R220, R230, PT ;  /* 0x000000e6dc00720c */ /* 0x000fe20003f04270 */
[----:B------:R-:W-:Y:S02]  /*11d10*/  FMUL.FTZ R2, R2, c[0x0][0x2d0] ;  /* 0x0000b40002027a20 */ /* 0x000fe40000410000 */
[C---:B------:R-:W-:Y:S02]  /*11d20*/  FMUL.FTZ R32, R0.reuse, R164 ;  /* 0x000000a400207220 */ /* 0x040fe40000410000 */
[----:B------:R-:W-:Y:S02]  /*11d30*/  FMUL.FTZ R33, R0, R165 ;  /* 0x000000a500217220 */ /* 0x000fe40000410000 */
[--C-:B------:R-:W-:Y:S02]  /*11d40*/  FFMA.FTZ R10, R8, c[0x0][0x2d0], -R133.reuse ;  /* 0x0000b400080a7a23 */ /* 0x100fe40000010885 */
        /* <DEDUP_REMOVED lines=63> */
[----:B------:R1:W2:Y:S01]  /*12140*/  MUFU.EX2 R0, R2 ;  /* 0x0000000200007308 */ /* 0x0002a20000000800 */
[--C-:B------:R-:W-:Y:S02]  /*12150*/  FFMA.FTZ R6, R6, c[0x0][0x2d0], -R133.reuse ;  /* 0x0000b40006067a23 */ /* 0x100fe40000010885 */
[--C-:B------:R-:W-:Y:S07]  /*12160*/  FFMA.FTZ R7, R7, c[0x0][0x2d0], -R133.reuse ;  /* 0x0000b40007077a23 */ /* 0x100fee0000010885 */
[----:B------:R-:W4:Y:S10]  /*12170*/  MUFU.EX2 R157, R6 ;  /* 0x00000006009d7308 */ /* 0x000f340000000800 */
[----:B------:R5:W-:Y:S01]  /*12180*/  MUFU.EX2 R156, R7 ;  /* 0x00000007009c7308 */ /* 0x000be20000000800 */
[----:B-1----:R-:W-:Y:S02]  /*12190*/  FFMA.FTZ R2, R26, c[0x0][0x2d0], -R133 ;  /* 0x0000b4001a027a23 */ /* 0x002fe40000010885 */
[C---:B--2---:R-:W-:Y:S02]  /*121a0*/  FMUL.FTZ R10, R0.reuse, R142 ;  /* 0x0000008e000a7220 */ /* 0x044fe40000410000 */
[C---:B------:R-:W-:Y:S05]  /*121b0*/  FMUL.FTZ R18, R0.reuse, R150 ;  /* 0x0000009600127220 */ /* 0x040fea0000410000 */
[----:B------:R-:W1:Y:S01]  /*121c0*/  MUFU.EX2 R153, R2 ;  /* 0x0000000200997308 */ /* 0x000e620000000800 */
[C---:B------:R-:W-:Y:S02]  /*121d0*/  FMUL.FTZ R19, R0.reuse, R151 ;  /* 0x0000009700137220 */ /* 0x040fe40000410000 */
[C---:B------:R-:W-:Y:S01]  /*121e0*/  FMUL.FTZ R22, R0.reuse, R154 ;  /* 0x0000009a00167220 */ /* 0x040fe20000410000 */
[----:B----4-:R-:W-:Y:S01]  /*121f0*/  F2FP.BF16.PACK_AB R169, R145, R157 ;  /* 0x0000009d91a9723e */ /* 0x010fe200000010ff */
[----:B------:R-:W-:Y:S02]  /*12200*/  FADD.FTZ R6, R15, R11 ;  /* 0x0000000b0f067221 */ /* 0x000fe40000010000 */
[----:B------:R-:W-:Y:S02]  /*12210*/  FMUL.FTZ R11, R0, R143 ;  /* 0x0000008f000b7220 */ /* 0x000fe40000410000 */
[----:B------:R-:W-:Y:S01]  /*12220*/  FADD.FTZ R144, R14, R6 ;  /* 0x000000060e907221 */ /* 0x000fe20000010000 */
[----:B------:R-:W-:Y:S01]  /*12230*/  LDSM.16.MT88.4 R140, [R193+0x800] ;  /* 0x00080000c18c783b */ /* 0x000fe20000004200 */
[C---:B------:R-:W-:Y:S01]  /*12240*/  FMUL.FTZ R6, R0.reuse, R138 ;  /* 0x0000008a00067220 */ /* 0x040fe20000410000 */
[----:B------:R-:W2:Y:S01]  /*12250*/  MUFU.EX2 R151, R186 ;  /* 0x000000ba00977308 */ /* 0x000ea20000000800 */
[C---:B------:R-:W-:Y:S02]  /*12260*/  FMUL.FTZ R14, R0.reuse, R146 ;  /* 0x00000092000e7220 */ /* 0x040fe40000410000 */
[C---:B-----5:R-:W-:Y:S02]  /*12270*/  FMUL.FTZ R7, R0.reuse, R139 ;  /* 0x0000008b00077220 */ /* 0x060fe40000410000 */
[C---:B------:R-:W-:Y:S01]  /*12280*/  FMUL.FTZ R15, R0.reuse, R147 ;  /* 0x00000093000f7220 */ /* 0x040fe20000410000 */
[----:B------:R-:W4:Y:S01]  /*12290*/  LDSM.16.MT88.4 R136, [R194] ;  /* 0x00000000c288783b */ /* 0x000f220000004200 */
[C---:B------:R-:W-:Y:S02]  /*122a0*/  FMUL.FTZ R23, R0.reuse, R155 ;  /* 0x0000009b00177220 */ /* 0x040fe40000410000 */
[C---:B------:R-:W-:Y:S01]  /*122b0*/  FMUL.FTZ R27, R0.reuse, R159 ;  /* 0x0000009f001b7220 */ /* 0x040fe20000410000 */
[----:B------:R-:W-:Y:S01]  /*122c0*/  MUFU.EX2 R186, R190 ;  /* 0x000000be00ba7308 */ /* 0x000fe20000000800 */
[C---:B------:R-:W-:Y:S01]  /*122d0*/  FMUL.FTZ R26, R0.reuse, R158 ;  /* 0x0000009e001a7220 */ /* 0x040fe20000410000 */
[----:B-1----:R-:W-:Y:S01]  /*122e0*/  F2FP.BF16.PACK_AB R171, R153, R156 ;  /* 0x0000009c99ab723e */ /* 0x002fe200000010ff */
[C---:B------:R-:W-:Y:S02]  /*122f0*/  FMUL.FTZ R34, R0.reuse, R166 ;  /* 0x000000a600227220 */ /* 0x040fe40000410000 */
[C---:B------:R-:W-:Y:S02]  /*12300*/  FMUL.FTZ R35, R0.reuse, R167 ;  /* 0x000000a700237220 */ /* 0x040fe40000410000 */
[----:B------:R-:W-:Y:S01]  /*12310*/  LDSM.16.MT88.4 R164, [R196+0x1800] ;  /* 0x00180000c4a4783b */ /* 0x000fe20000004200 */
[----:B------:R-:W-:Y:S01]  /*12320*/  FADD.FTZ R148, R135, R144 ;  /* 0x0000009087947221 */ /* 0x000fe20000010000 */
[C---:B------:R-:W-:Y:S01]  /*12330*/  HMMA.16816.F32.BF16 R4, R168.reuse, R172, R4 ;  /* 0x000000aca804723c */ /* 0x040fe20000041804 */
[----:B------:R-:W1:Y:S04]  /*12340*/  MUFU.EX2 R158, R185 ;  /* 0x000000b9009e7308 */ /* 0x000e680000000800 */
[C---:B------:R-:W-:Y:S02]  /*12350*/  FMUL.FTZ R30, R0.reuse, R162 ;  /* 0x000000a2001e7220 */ /* 0x040fe40000410000 */
[C---:B------:R-:W-:Y:S01]  /*12360*/  FMUL.FTZ R31, R0.reuse, R163 ;  /* 0x000000a3001f7220 */ /* 0x040fe20000410000 */
[C---:B------:R-:W-:Y:S03]  /*12370*/  HMMA.16816.F32.BF16 R8, R168.reuse, R174, R8 ;  /* 0x000000aea808723c */ /* 0x040fe60000041808 */
[----:B------:R-:W-:Y:S01]  /*12380*/  MUFU.EX2 R185, R191 ;  /* 0x000000bf00b97308 */ /* 0x000fe20000000800 */
[C---:B------:R-:W-:Y:S02]  /*12390*/  FMUL.FTZ R38, R0.reuse, R38 ;  /* 0x0000002600267220 */ /* 0x040fe40000410000 */
[C---:B------:R-:W-:Y:S02]  /*123a0*/  FMUL.FTZ R39, R0.reuse, R39 ;  /* 0x0000002700277220 */ /* 0x040fe40000410000 */
[C---:B------:R-:W-:Y:S04]  /*123b0*/  FMUL.FTZ R42, R0.reuse, R42 ;  /* 0x0000002a002a7220 */ /* 0x040fe80000410000 */
[C---:B------:R-:W-:Y:S02]  /*123c0*/  FMUL.FTZ R43, R0.reuse, R43 ;  /* 0x0000002b002b7220 */ /* 0x040fe40000410000 */
[C---:B------:R-:W-:Y:S02]  /*123d0*/  FMUL.FTZ R46, R0.reuse, R46 ;  /* 0x0000002e002e7220 */ /* 0x040fe40000410000 */
[C---:B------:R-:W-:Y:S02]  /*123e0*/  FMUL.FTZ R47, R0.reuse, R47 ;  /* 0x0000002f002f7220 */ /* 0x040fe40000410000 */
[C---:B------:R-:W-:Y:S01]  /*123f0*/  FMUL.FTZ R50, R0.reuse, R50 ;  /* 0x0000003200327220 */ /* 0x040fe20000410000 */
[C---:B----4-:R-:W-:Y:S03]  /*12400*/  HMMA.16816.F32.BF16 R12, R168.reuse, R136, R12 ;  /* 0x00000088a80c723c */ /* 0x050fe6000004180c */
[C---:B------:R-:W-:Y:S02]  /*12410*/  FMUL.FTZ R51, R0.reuse, R51 ;  /* 0x0000003300337220 */ /* 0x040fe40000410000 */
[C---:B------:R-:W-:Y:S02]  /*12420*/  FMUL.FTZ R54, R0.reuse, R54 ;  /* 0x0000003600367220 */ /* 0x040fe40000410000 */
[C---:B------:R-:W-:Y:S01]  /*12430*/  FMUL.FTZ R55, R0.reuse, R55 ;  /* 0x0000003700377220 */ /* 0x040fe20000410000 */
[C---:B------:R-:W-:Y:S01]  /*12440*/  HMMA.16816.F32.BF16 R16, R168.reuse, R138, R16 ;  /* 0x0000008aa810723c */ /* 0x040fe20000041810 */
[----:B------:R-:W4:Y:S03]  /*12450*/  LDSM.16.MT88.4 R136, [R197] ;  /* 0x00000000c588783b */ /* 0x000f260000004200 */
        /* <DEDUP_REMOVED lines=31> */
[----:B------:R-:W-:Y:S02]  /*12650*/  FFMA.FTZ R2, R177, c[0x0][0x2d0], -R133 ;  /* 0x0000b400b1027a23 */ /* 0x000fe40000010885 */
[C---:B------:R-:W-:Y:S01]  /*12660*/  FMUL.FTZ R114, R0.reuse, R114 ;  /* 0x0000007200727220 */ /* 0x040fe20000410000 */
[----:B------:R-:W-:Y:S01]  /*12670*/  MUFU.EX2 R177, R226 ;  /* 0x000000e200b17308 */ /* 0x000fe20000000800 */
[C---:B------:R-:W-:Y:S02]  /*12680*/  FMUL.FTZ R115, R0.reuse, R115 ;  /* 0x0000007300737220 */ /* 0x040fe40000410000 */
[C---:B------:R-:W-:Y:S02]  /*12690*/  FMUL.FTZ R118, R0.reuse, R118 ;  /* 0x0000007600767220 */ /* 0x040fe40000410000 */
[C---:B------:R-:W-:Y:S02]  /*126a0*/  FMUL.FTZ R119, R0.reuse, R119 ;  /* 0x0000007700777220 */ /* 0x040fe40000410000 */
[C---:B------:R-:W-:Y:S02]  /*126b0*/  FMUL.FTZ R122, R0.reuse, R122 ;  /* 0x0000007a007a7220 */ /* 0x040fe40000410000 */
[C---:B------:R-:W-:Y:S01]  /*126c0*/  FMUL.FTZ R123, R0.reuse, R123 ;  /* 0x0000007b007b7220 */ /* 0x040fe20000410000 */
[----:B------:R5:W1:Y:S01]  /*126d0*/  MUFU.EX2 R149, R2 ;  /* 0x0000000200957308 */ /* 0x000a620000000800 */
[C---:B------:R-:W-:Y:S02]  /*126e0*/  FMUL.FTZ R126, R0.reuse, R126 ;  /* 0x0000007e007e7220 */ /* 0x040fe40000410000 */
[C---:B------:R-:W-:Y:S02]  /*126f0*/  FMUL.FTZ R127, R0.reuse, R127 ;  /* 0x0000007f007f7220 */ /* 0x040fe40000410000 */
[C---:B------:R-:W-:Y:S02]  /*12700*/  FMUL.FTZ R130, R0.reuse, R130 ;  /* 0x0000008200827220 */ /* 0x040fe40000410000 */
[C---:B------:R-:W-:Y:S01]  /*12710*/  FMUL.FTZ R131, R0.reuse, R131 ;  /* 0x0000008300837220 */ /* 0x040fe20000410000 */
[C---:B----4-:R-:W-:Y:S03]  /*12720*/  HMMA.16816.F32.BF16 R28, R168.reuse, R136, R28 ;  /* 0x00000088a81c723c */ /* 0x050fe6000004181c */
[----:B---3--:R-:W-:Y:S04]  /*12730*/  FFMA.FTZ R0, R0, R227, R157 ;  /* 0x000000e300007223 */ /* 0x008fe8000001009d */
[----:B------:R-:W-:Y:S01]  /*12740*/  FADD.FTZ R0, R145, R0 ;  /* 0x0000000091007221 */ /* 0x000fe20000010000 */
[C---:B------:R-:W-:Y:S01]  /*12750*/  HMMA.16816.F32.BF16 R32, R168.reuse, R138, R32 ;  /* 0x0000008aa820723c */ /* 0x040fe20000041820 */
[----:B------:R-:W3:Y:S03]  /*12760*/  LDSM.16.MT88.4 R136, [R193+0x2000] ;  /* 0x00200000c188783b */ /* 0x000ee60000004200 */
[--C-:B-----5:R-:W-:Y:S05]  /*12770*/  FFMA.FTZ R2, R176, c[0x0][0x2d0], -R133.reuse ;  /* 0x0000b400b0027a23 */ /* 0x120fea0000010885 */
[----:B------:R-:W-:Y:S01]  /*12780*/  LDSM.16.MT88.4 R144, [R194+0x1000] ;  /* 0x00100000c290783b */ /* 0x000fe20000004200 */
[----:B------:R4:W5:Y:S02]  /*12790*/  MUFU.EX2 R150, R2 ;  /* 0x0000000200967308 */ /* 0x0009640000000800 */
[--C-:B----4-:R-:W-:Y:S08]  /*127a0*/  FFMA.FTZ R2, R178, c[0x0][0x2d0], -R133.reuse ;  /* 0x0000b400b2027a23 */ /* 0x110ff00000010885 */
[----:B------:R-:W-:Y:S01]  /*127b0*/  MUFU.EX2 R178, R225 ;  /* 0x000000e100b27308 */ /* 0x000fe20000000800 */
[C---:B---3--:R-:W-:Y:S09]  /*127c0*/  HMMA.16816.F32.BF16 R36, R168.reuse, R136, R36 ;  /* 0x00000088a824723c */ /* 0x048ff20000041824 */
[----:B------:R3:W-:Y:S01]  /*127d0*/  MUFU.EX2 R154, R2 ;  /* 0x00000002009a7308 */ /* 0x0007e20000000800 */
[C---:B------:R-:W-:Y:S01]  /*127e0*/  HMMA.16816.F32.BF16 R40, R168.reuse, R138, R40 ;  /* 0x0000008aa828723c */ /* 0x040fe20000041828 */
[----:B------:R-:W4:Y:S02]  /*127f0*/  LDSM.16.MT88.4 R136, [R194+0x2000] ;  /* 0x00200000c288783b */ /* 0x000f240000004200 */
[--C-:B---3--:R-:W-:Y:S06]  /*12800*/  FFMA.FTZ R2, R179, c[0x0][0x2d0], -R133.reuse ;  /* 0x0000b400b3027a23 */ /* 0x108fec0000010885 */
[----:B------:R-:W-:Y:S10]  /*12810*/  MUFU.EX2 R179, R224 ;  /* 0x000000e000b37308 */ /* 0x000ff40000000800 */
[----:B------:R3:W1:Y:S01]  /*12820*/  MUFU.EX2 R155, R2 ;  /* 0x00000002009b7308 */ /* 0x0006620000000800 */
[C---:B----4-:R-:W-:Y:S08]  /*12830*/  HMMA.16816.F32.BF16 R44, R168.reuse, R136, R44 ;  /* 0x00000088a82c723c */ /* 0x050ff0000004182c */
[C---:B------:R-:W-:Y:S01]  /*12840*/  HMMA.16816.F32.BF16 R48, R168.reuse, R138, R48 ;  /* 0x0000008aa830723c */ /* 0x040fe20000041830 */
[----:B------:R-:W4:Y:S03]  /*12850*/  LDSM.16.MT88.4 R136, [R197+0x2000] ;  /* 0x00200000c588783b */ /* 0x000f260000004200 */
[--C-:B---3--:R-:W-:Y:S02]  /*12860*/  FFMA.FTZ R2, R180, c[0x0][0x2d0], -R133.reuse ;  /* 0x0000b400b4027a23 */ /* 0x108fe40000010885 */
[----:B------:R-:W3:Y:S10]  /*12870*/  MUFU.EX2 R180, R223 ;  /* 0x000000df00b47308 */ /* 0x000ef40000000800 */
[----:B------:R1:W-:Y:S01]  /*12880*/  MUFU.EX2 R152, R2 ;  /* 0x0000000200987308 */ /* 0x0003e20000000800 */
[C---:B----4-:R-:W-:Y:S03]  /*12890*/  HMMA.16816.F32.BF16 R52, R168.reuse, R136, R52 ;  /* 0x00000088a834723c */ /* 0x050fe60000041834 */
[--C-:B-1----:R-:W-:Y:S05]  /*128a0*/  FFMA.FTZ R2, R181, c[0x0][0x2d0], -R133.reuse ;  /* 0x0000b400b5027a23 */ /* 0x102fea0000010885 */
[C---:B------:R-:W-:Y:S01]  /*128b0*/  HMMA.16816.F32.BF16 R56, R168.reuse, R138, R56 ;  /* 0x0000008aa838723c */ /* 0x040fe20000041838 */
[----:B------:R-:W1:Y:S01]  /*128c0*/  LDSM.16.MT88.4 R136, [R196+0x2000] ;  /* 0x00200000c488783b */ /* 0x000e620000004200 */
[----:B------:R4:W-:Y:S02]  /*128d0*/  MUFU.EX2 R176, R2 ;  /* 0x0000000200b07308 */ /* 0x0009e40000000800 */
[--C-:B----4-:R-:W-:Y:S08]  /*128e0*/  FFMA.FTZ R2, R182, c[0x0][0x2d0], -R133.reuse ;  /* 0x0000b400b6027a23 */ /* 0x110ff00000010885 */
[----:B------:R4:W-:Y:S01]  /*128f0*/  MUFU.EX2 R175, R2 ;  /* 0x0000000200af7308 */ /* 0x0009e20000000800 */
[C---:B-1----:R-:W-:Y:S08]  /*12900*/  HMMA.16816.F32.BF16 R60, R168.reuse, R136, R60 ;  /* 0x00000088a83c723c */ /* 0x042ff0000004183c */
[C---:B------:R-:W-:Y:S01]  /*12910*/  HMMA.16816.F32.BF16 R64, R168.reuse, R138, R64 ;  /* 0x0000008aa840723c */ /* 0x040fe20000041840 */
[----:B------:R-:W1:Y:S03]  /*12920*/  LDSM.16.MT88.4 R136, [R193+0x4000] ;  /* 0x00400000c188783b */ /* 0x000e660000004200 */
[--C-:B----4-:R-:W-:Y:S04]  /*12930*/  FFMA.FTZ R2, R183, c[0x0][0x2d0], -R133.reuse ;  /* 0x0000b400b7027a23 */ /* 0x110fe80000010885 */
[----:B------:R4:W-:Y:S04]  /*12940*/  MUFU.EX2 R174, R2 ;  /* 0x0000000200ae7308 */ /* 0x0009e80000000800 */
[----:B----4-:R-:W-:Y:S02]  /*12950*/  FADD.FTZ R2, R156, R0 ;  /* 0x000000009c027221 */ /* 0x010fe40000010000 */
[----:B--2---:R-:W-:Y:S02]  /*12960*/  FADD.FTZ R0, R151, R148 ;  /* 0x0000009497007221 */ /* 0x004fe40000010000 */
[----:B------:R-:W-:Y:S02]  /*12970*/  FADD.FTZ R2, R153, R2 ;  /* 0x0000000299027221 */ /* 0x000fe40000010000 */
[----:B------:R-:W-:Y:S01]  /*12980*/  FADD.FTZ R153, R158, R0 ;  /* 0x000000009e997221 */ /* 0x000fe20000010000 */
[C---:B-1----:R-:W-:Y:S03]  /*12990*/  HMMA.16816.F32.BF16 R68, R168.reuse, R136, R68 ;  /* 0x00000088a844723c */ /* 0x042fe60000041844 */
[----:B------:R-:W-:Y:S02]  /*129a0*/  FADD.FTZ R2, R149, R2 ;  /* 0x0000000295027221 */ /* 0x000fe40000010000 */
[--C-:B------:R-:W-:Y:S03]  /*129b0*/  FFMA.FTZ R0, R187, c[0x0][0x2d0], -R133.reuse ;  /* 0x0000b400bb007a23 */ /* 0x100fe60000010885 */
[C---:B------:R-:W-:Y:S01]  /*129c0*/  HMMA.16816.F32.BF16 R72, R168.reuse, R138, R72 ;  /* 0x0000008aa848723c */ /* 0x040fe20000041848 */
[----:B------:R-:W1:Y:S01]  /*129d0*/  LDSM.16.MT88.4 R136, [R194+0x4000] ;  /* 0x00400000c288783b */ /* 0x000e620000004200 */
[----:B------:R2:W-:Y:S02]  /*129e0*/  MUFU.EX2 R172, R0 ;  /* 0x0000000000ac7308 */ /* 0x0005e40000000800 */
[--C-:B--2---:R-:W-:Y:S04]  /*129f0*/  FFMA.FTZ R0, R188, c[0x0][0x2d0], -R133.reuse ;  /* 0x0000b400bc007a23 */ /* 0x104fe80000010885 */
        /* <DEDUP_REMOVED lines=21> */
[----:B------:R1:W2:Y:S03]  /*12b50*/  MUFU.EX2 R135, R0 ;  /* 0x0000000000877308 */ /* 0x0002a60000000800 */
[----:B-----5:R-:W-:Y:S03]  /*12b60*/  F2FP.BF16.PACK_AB R137, R150, R149 ;  /* 0x000000959689723e */ /* 0x020fe600000010ff */
[----:B------:R-:W-:Y:S02]  /*12b70*/  F2FP.BF16.PACK_AB R138, R161, R158 ;  /* 0x0000009ea18a723e */ /* 0x000fe400000010ff */
[----:B------:R-:W-:Y:S01]  /*12b80*/  F2FP.BF16.PACK_AB R139, R155, R154 ;  /* 0x0000009a9b8b723e */ /* 0x000fe200000010ff */
[----:B------:R-:W-:Y:S02]  /*12b90*/  LDSM.16.MT88.4 R156, [R197+0x1800] ;  /* 0x00180000c59c783b */ /* 0x000fe40000004200 */
[----:B------:R-:W-:Y:S02]  /*12ba0*/  F2FP.BF16.PACK_AB R168, R178, R177 ;  /* 0x000000b1b2a8723e */ /* 0x000fe400000010ff */
[----:B---3--:R-:W-:Y:S02]  /*12bb0*/  F2FP.BF16.PACK_AB R170, R180, R179 ;  /* 0x000000b3b4aa723e */ /* 0x008fe400000010ff */
[C---:B------:R-:W-:Y:S08]  /*12bc0*/  HMMA.16816.F32.BF16 R4, R136.reuse, R140, R4 ;  /* 0x0000008c8804723c */ /* 0x040ff00000041804 */
[C---:B------:R-:W-:Y:S01]  /*12bd0*/  HMMA.16816.F32.BF16 R8, R136.reuse, R142, R8 ;  /* 0x0000008e8808723c */ /* 0x040fe20000041808 */
[----:B------:R-:W3:Y:S03]  /*12be0*/  LDSM.16.MT88.4 R140, [R194+0x800] ;  /* 0x00080000c28c783b */ /* 0x000ee60000004200 */
[--C-:B-1----:R-:W-:Y:S01]  /*12bf0*/  FFMA.FTZ R0, R189, c[0x0][0x2d0], -R133.reuse ;  /* 0x0000b400bd007a23 */ /* 0x102fe20000010885 */
[----:B--2---:R-:W-:Y:S01]  /*12c00*/  F2FP.BF16.PACK_AB R169, R135, R172 ;  /* 0x000000ac87a9723e */ /* 0x004fe200000010ff */
[----:B------:R-:W-:Y:S02]  /*12c10*/  FFMA.FTZ R133, R134, c[0x0][0x2d0], -R133 ;  /* 0x0000b40086857a23 */ /* 0x000fe40000010885 */
[----:B------:R1:W-:Y:S10]  /*12c20*/  MUFU.EX2 R134, R0 ;  /* 0x0000000000867308 */ /* 0x0003f40000000800 */
[----:B------:R-:W2:Y:S01]  /*12c30*/  MUFU.EX2 R133, R133 ;  /* 0x0000008500857308 */ /* 0x000ea20000000800 */
[----:B-1----:R-:W-:Y:S02]  /*12c40*/  FADD.FTZ R0, R150, R2 ;  /* 0x0000000296007221 */ /* 0x002fe40000010000 */
[----:B------:R-:W-:Y:S01]  /*12c50*/  LDSM.16.MT88.4 R148, [R194+0x1800] ;  /* 0x00180000c294783b */ /* 0x000fe20000004200 */
[----:B------:R-:W-:Y:S02]  /*12c60*/  FADD.FTZ R2, R161, R153 ;  /* 0x00000099a1027221 */ /* 0x000fe40000010000 */
[----:B------:R-:W-:Y:S02]  /*12c70*/  FADD.FTZ R0, R154, R0 ;  /* 0x000000009a007221 */ /* 0x000fe40000010000 */
[----:B------:R-:W-:Y:S01]  /*12c80*/  FADD.FTZ R173, R160, R2 ;  /* 0x00000002a0ad7221 */ /* 0x000fe20000010000 */
[C---:B---3--:R-:W-:Y:S03]  /*12c90*/  HMMA.16816.F32.BF16 R12, R136.reuse, R140, R12 ;  /* 0x0000008c880c723c */ /* 0x048fe6000004180c */
[----:B--2---:R-:W-:Y:S01]  /*12ca0*/  F2FP.BF16.PACK_AB R171, R133, R134 ;  /* 0x0000008685ab723e */ /* 0x004fe200000010ff */
[----:B------:R-:W-:Y:S04]  /*12cb0*/  FADD.FTZ R0, R155, R0 ;  /* 0x000000009b007221 */ /* 0x000fe80000010000 */
[C---:B------:R-:W-:Y:S01]  /*12cc0*/  HMMA.16816.F32.BF16 R16, R136.reuse, R142, R16 ;  /* 0x0000008e8810723c */ /* 0x040fe20000041810 */
[----:B------:R-:W1:Y:S03]  /*12cd0*/  LDSM.16.MT88.4 R140, [R197+0x800] ;  /* 0x00080000c58c783b */ /* 0x000e660000004200 */
[----:B------:R-:W-:Y:S02]  /*12ce0*/  FADD.FTZ R2, R152, R0 ;  /* 0x0000000098027221 */ /* 0x000fe40000010000 */
[----:B------:R-:W-:Y:S02]  /*12cf0*/  FADD.FTZ R0, R184, R173 ;  /* 0x000000adb8007221 */ /* 0x000fe40000010000 */
[----:B------:R-:W-:Y:S04]  /*12d00*/  FADD.FTZ R2, R176, R2 ;  /* 0x00000002b0027221 */ /* 0x000fe80000010000 */
[----:B------:R-:W-:Y:S02]  /*12d10*/  FADD.FTZ R2, R175, R2 ;  /* 0x00000002af027221 */ /* 0x000fe40000010000 */
[----:B------:R-:W-:Y:S04]  /*12d20*/  FADD.FTZ R0, R185, R0 ;  /* 0x00000000b9007221 */ /* 0x000fe80000010000 */
        /* <DEDUP_REMOVED lines=140> */
[----:B------:R-:W-:Y:S01]  /*135f0*/  FADD.FTZ R2, R134, R0 ;  /* 0x0000000086027221 */ /* 0x000fe20000010000 */
[----:B------:R-:W-:Y:S01]  /*13600*/  IADD3 R0, R220, -0x1, RZ ;  /* 0xffffffffdc007810 */ /* 0x000fe20007ffe0ff */
[C---:B---3--:R-:W-:Y:S04]  /*13610*/  HMMA.16816.F32.BF16 R116, R168.reuse, R12, R116 ;  /* 0x0000000ca874723c */ /* 0x048fe80000041874 */
[----:B------:R-:W-:Y:S01]  /*13620*/  FADD.FTZ R4, R180, R4 ;  /* 0x00000004b4047221 */ /* 0x000fe20000010000 */
[----:B------:R-:W-:Y:S01]  /*13630*/  MOV R220, R0 ;  /* 0x0000000000dc7202 */ /* 0x000fe20000000f00 */
[----:B------:R-:W-:Y:S01]  /*13640*/  FADD.FTZ R2, R133, R2 ;  /* 0x0000000285027221 */ /* 0x000fe20000010000 */
[-C--:B------:R-:W-:Y:S01]  /*13650*/  MOV R12, R3.reuse ;  /* 0x00000003000c7202 */ /* 0x080fe20000000f00 */
[C---:B------:R-:W-:Y:S01]  /*13660*/  HMMA.16816.F32.BF16 R120, R168.reuse, R14, R120 ;  /* 0x0000000ea878723c */ /* 0x040fe20000041878 */
[----:B------:R-:W-:Y:S03]  /*13670*/  STL [R1], R4 ;  /* 0x0000000401007387 */ /* 0x000fe60000100800 */
[----:B------:R-:W-:Y:S01]  /*13680*/  MOV R133, R3 ;  /* 0x0000000300857202 */ /* 0x000fe20000000f00 */
[----:B------:R1:W-:Y:S03]  /*13690*/  STL [R1+0x8], R2 ;  /* 0x0000080201007387 */ /* 0x0003e60000100800 */
[C---:B----4-:R-:W-:Y:S08]  /*136a0*/  HMMA.16816.F32.BF16 R124, R168.reuse, R16, R124 ;  /* 0x00000010a87c723c */ /* 0x050ff0000004187c */
[----:B------:R-:W-:Y:S04]  /*136b0*/  HMMA.16816.F32.BF16 R128, R168, R18, R128 ;  /* 0x00000012a880723c */ /* 0x000fe80000041880 */
[----:B-1----:R-:W-:Y:S04]  /*136c0*/  MOV R2, R132 ;  /* 0x0000008400027202 */ /* 0x002fe80000000f00 */
[----:B------:R-:W-:-:S05]  /*136d0*/  @P0 BRA `(.L_x_1713) ;  /* 0xffffbd2000000947 */ /* 0x000fca000383ffff */
.L_x_1704:
[----:B------:R-:W-:Y:S02]  /*136e0*/  @!UPT UIADD3 URZ, URZ, URZ, URZ ;  /* 0x0000003f3f3ff290 */ /* 0x000fe4000fffe03f */
[----:B------:R-:W-:Y:S02]  /*136f0*/  MOV R7, 0x1f ;  /* 0x0000001f00077802 */ /* 0x000fe40000000f00 */
[----:B------:R-:W-:Y:S01]  /*13700*/  MOV R6, 0xffffffff ;  /* 0xffffffff00067802 */ /* 0x000fe20000000f00 */
[----:B------:R-:W-:Y:S06]  /*13710*/  BRA.DIV ~URZ, `(.L_x_1714) ;  /* 0x000068127f007947 */ /* 0x000fec000b800000 */
[----:B-1----:R-:W2:Y:S04]  /*13720*/  LDL R2, [R1] ;  /* 0x0000000001027983 */ /* 0x002ea80000100800 */
[----:B--2---:R1:W2:Y:S02]  /*13730*/  SHFL.BFLY PT, R0, R2, 0x2, 0x1f ;  /* 0x0c401f0002007f89 */ /* 0x0042a400000e0000 */
.L_x_1787:
[----:B-1----:R-:W3:Y:S02]  /*13740*/  LDL.LU R2, [R1] ;  /* 0x0000000001027983 */ /* 0x002ee40000300800 */
        /* <DEDUP_REMOVED lines=8> */
.L_x_1788:
        /* <DEDUP_REMOVED lines=21> */
[----:B------:R-:W-:Y:S02]  /*13920*/  FMUL.FTZ R61, R2, R69 ;  /* 0x00000045023d7220 */ /* 0x000fe40000410000 */
[----:B---3--:R-:W-:-:S02]  /*13930*/  @P1 FMUL.FTZ R5, R5, 0.69314718246459960938 ;  /* 0x3f31721805051820 */ /* 0x008fc40000410000 */
        /* <DEDUP_REMOVED lines=16> */
[----:B------:R-:W-:Y:S01]  /*13a40*/  @P1 FFMA.FTZ R21, R4, R132, R5 ;  /* 0x0000008404151223 */ /* 0x000fe20000010005 */
[----:B------:R-:W-:Y:S01]  /*13a50*/  MOV R4, 0x1 ;  /* 0x0000000100047802 */ /* 0x000fe20000000f00 */
        /* <DEDUP_REMOVED lines=37> */
[----:B------:R-:W-:Y:S02]  /*13cb0*/  FMUL.FTZ R85, R2, R129 ;  /* 0x0000008102557220 */ /* 0x000fe40000410000 */
[----:B------:R2:W3:Y:S01]  /*13cc0*/  @P0 MUFU.LG2 R2, R3 ;  /* 0x0000000300020308 */ /* 0x0004e20000000c00 */
[C---:B-1----:R-:W-:Y:S02]  /*13cd0*/  FMUL.FTZ R128, R0.reuse, R150 ;  /* 0x0000009600807220 */ /* 0x042fe40000410000 */
[C---:B------:R-:W-:Y:S02]  /*13ce0*/  FMUL.FTZ R129, R0.reuse, R151 ;  /* 0x0000009700817220 */ /* 0x040fe40000410000 */
[C---:B------:R-:W-:Y:S02]  /*13cf0*/  FMUL.FTZ R150, R0.reuse, R42 ;  /* 0x0000002a00967220 */ /* 0x040fe40000410000 */
[C---:B------:R-:W-:Y:S02]  /*13d00*/  FMUL.FTZ R151, R0.reuse, R43 ;  /* 0x0000002b00977220 */ /* 0x040fe40000410000 */
[----:B------:R-:W-:-:S02]  /*13d10*/  FMUL.FTZ R42, R0, R46 ;  /* 0x0000002e002a7220 */ /* 0x000fc40000410000 */
[C---:B------:R-:W-:Y:S02]  /*13d20*/  FMUL.FTZ R43, R0.reuse, R47 ;  /* 0x0000002f002b7220 */ /* 0x040fe40000410000 */
[C---:B------:R-:W-:Y:S02]  /*13d30*/  FMUL.FTZ R112, R0.reuse, R138 ;  /* 0x0000008a00707220 */ /* 0x040fe40000410000 */
[C---:B------:R-:W-:Y:S01]  /*13d40*/  FMUL.FTZ R113, R0.reuse, R139 ;  /* 0x0000008b00717220 */ /* 0x040fe20000410000 */
[----:B--2---:R-:W-:Y:S01]  /*13d50*/  @P0 MOV R3, 0x3f317218 ;  /* 0x3f31721800030802 */ /* 0x004fe20000000f00 */
        /* <DEDUP_REMOVED lines=10> */
[----:B---3--:R-:W-:Y:S02]  /*13e00*/  @P0 FMUL.FTZ R2, R2, 0.69314718246459960938 ;  /* 0x3f31721802020820 */ /* 0x008fe40000410000 */
[----:B------:R-:W-:Y:S02]  /*13e10*/  @P0 FMUL.FTZ R3, R3, c[0x0][0x2d0] ;  /* 0x0000b40003030a20 */ /* 0x000fe40000410000 */
        /* <DEDUP_REMOVED lines=48> */
.L_x_1661:
[----:B------:R2:W5:Y:S04]  /*14120*/  LDL R6, [R1+0x28] ;  /* 0x0000280001067983 */ /* 0x0005680000100800 */
        /* <DEDUP_REMOVED lines=18> */
.L_x_1717:
[----:B--2---:R-:W-:Y:S05]  /*14250*/  BSYNC B0 ;  /* 0x0000000000007941 */ /* 0x004fea0003800000 */
.L_x_1716:
        /* <DEDUP_REMOVED lines=149> */
[----:B------:R-:W-:Y:S01]  /*14bb0*/  STS [R10+0xc000], R3 ;  /* 0x00c000030a007388 */ /* 0x000fe20000000800 */
        /* <DEDUP_REMOVED lines=10> */
[----:B--2---:R-:W-:Y:S05]  /*14c60*/  @!P2 BRA `(.L_x_1720) ;  /* 0x000000300000a947 */ /* 0x004fea0003800000 */
[----:B-----5:R1:W2:Y:S04]  /*14c70*/  LDG.E R12, [R4.64] ;  /* 0x00000006040c7981 */ /* 0x0202a8000c1e1900 */
[----:B-1----:R-:W2:Y:S02]  /*14c80*/  LDG.E R4, [R4.64+0x4] ;  /* 0x0000040604047981 */ /* 0x002ea4000c1e1900 */
[----:B--2---:R-:W-:Y:S02]  /*14c90*/  IADD3 R12, -R12, R4, RZ ;  /* 0x000000040c0c7210 */ /* 0x004fe40007ffe1ff */
.L_x_1720:
[----:B--2---:R-:W2:Y:S04]  /*14ca0*/  LDL R114, [R1+0x48] ;  /* 0x0000480001727983 */ /* 0x004ea80000100800 */
[----:B------:R-:W3:Y:S04]  /*14cb0*/  LDL R3, [R1+0x44] ;  /* 0x0000440001037983 */ /* 0x000ee80000100800 */
[----:B------:R-:W3:Y:S04]  /*14cc0*/  LDL R111, [R1+0x18] ;  /* 0x00001800016f7983 */ /* 0x000ee80000100800 */
[----:B------:R-:W4:Y:S01]  /*14cd0*/  LDL R13, [R1+0x30] ;  /* 0x00003000010d7983 */ /* 0x000f220000100800 */
[----:B------:R-:W-:Y:S01]  /*14ce0*/  IMAD.MOV.U32 R10, RZ, RZ, 0x368 ;  /* 0x00000368ff0a7424 */ /* 0x000fe200078e00ff */
[----:B------:R-:W-:-:S02]  /*14cf0*/  ISETP.GT.AND P2, PT, R0, 0x1, PT ;  /* 0x000000010000780c */ /* 0x000fc40003f44270 */
[----:B------:R-:W4:Y:S02]  /*14d00*/  LDL R118, [R1+0xac] ;  /* 0x0000ac0001767983 */ /* 0x000f240000100800 */
[----:B------:R-:W-:-:S04]  /*14d10*/  SEL R10, R10, 0x328, P2 ;  /* 0x000003280a0a7807 */ /* 0x000fc80001000000 */
[----:B------:R-:W2:Y:S08]  /*14d20*/  LDC.64 R14, c[0x0][R10+0x168] ;  /* 0x00005a000a0e7b82 */ /* 0x000eb00000000a00 */
[----:B------:R-:W1:Y:S08]  /*14d30*/  LDC.64 R6, c[0x0][R10+0x170] ;  /* 0x00005c000a067b82 */ /* 0x000e700000000a00 */
[----:B------:R1:W2:Y:S08]  /*14d40*/  LDC.64 R18, c[0x0][R10+0x178] ;  /* 0x00005e000a127b82 */ /* 0x0002b00000000a00 */
[----:B------:R1:W2:Y:S01]  /*14d50*/  LDC.64 R16, c[0x0][R10+0x160] ;  /* 0x000058000a107b82 */ /* 0x0002a20000000a00 */
[----:B------:R-:W-:Y:S01]  /*14d60*/  ISETP.NE.U32.AND P0, PT, RZ, c[0x0][0x500], PT ;  /* 0x00014000ff007a0c */ /* 0x000fe20003f05070 */
[----:B------:R-:W-:-:S03]  /*14d70*/  IMAD.MOV.U32 R0, RZ, RZ, c[0x0][0x4e8] ;  /* 0x00013a00ff007624 */ /* 0x000fc600078e00ff */
[----:B------:R-:W-:Y:S02]  /*14d80*/  ISETP.NE.AND.EX P0, PT, RZ, c[0x0][0x504], PT, P0 ;  /* 0x00014100ff007a0c */ /* 0x000fe40003f05300 */
[----:B------:R-:W-:Y:S02]  /*14d90*/  ISETP.NE.AND P3, PT, R0, 0x1, PT ;  /* 0x000000010000780c */ /* 0x000fe40003f65270 */
[----:B------:R-:W-:Y:S02]  /*14da0*/  SHF.R.S32.HI R4, RZ, 0x1f, R8 ;  /* 0x0000001fff047819 */ /* 0x000fe40000011408 */
[----:B------:R-:W-:Y:S02]  /*14db0*/  SEL R0, R8, RZ, !P0 ;  /* 0x000000ff08007207 */ /* 0x000fe40004000000 */
[----:B------:R-:W-:Y:S01]  /*14dc0*/  SEL R5, R4, RZ, !P0 ;  /* 0x000000ff04057207 */ /* 0x000fe20004000000 */
[----:B------:R-:W2:Y:S02]  /*14dd0*/  S2R R119, SR_TID.X ;  /* 0x0000000000777919 */ /* 0x000ea40000002100 */
[----:B-1----:R-:W-:-:S02]  /*14de0*/  IMAD R4, R7, R0, RZ ;  /* 0x0000000007047224 */ /* 0x002fc400078e02ff */
[----:B--2---:R-:W-:Y:S02]  /*14df0*/  IMAD R11, R15, R114, RZ ;  /* 0x000000720f0b7224 */ /* 0x004fe400078e02ff */
[----:B------:R-:W2:Y:S01]  /*14e00*/  LDL.LU R15, [R1+0x1c] ;  /* 0x00001c00010f7983 */ /* 0x000ea20000300800 */
[----:B------:R-:W-:Y:S02]  /*14e10*/  IMAD R10, R6, R5, R4 ;  /* 0x00000005060a7224 */ /* 0x000fe400078e0204 */
[----:B---3--:R-:W-:-:S04]  /*14e20*/  IMAD.IADD R3, R3, 0x1, R111 ;  /* 0x0000000103037824 */ /* 0x008fc800078e026f */
[----:B------:R-:W-:-:S04]  /*14e30*/  @P3 IMAD.HI.U32 R5, R3, c[0x0][0x4ec], RZ ;  /* 0x00013b0003053a27 */ /* 0x000fc800078e00ff */
[----:B------:R-:W-:Y:S01]  /*14e40*/  IMAD.MOV.U32 R4, RZ, RZ, R3 ;  /* 0x000000ffff047224 */ /* 0x000fe200078e0003 */
[----:B------:R-:W-:Y:S01]  /*14e50*/  @P3 SHF.R.U32.HI R4, RZ, c[0x0][0x4f0], R5 ;  /* 0x00013c00ff043a19 */ /* 0x000fe20000011605 */
[----:B------:R-:W-:Y:S01]  /*14e60*/  IMAD.WIDE.U32 R6, R6, R0, RZ ;  /* 0x0000000006067225 */ /* 0x000fe200078e00ff */
[----:B----4-:R-:W-:-:S03]  /*14e70*/  SEL R5, R13, RZ, P2 ;  /* 0x000000ff0d057207 */ /* 0x010fc60001000000 */
[----:B------:R-:W-:-:S04]  /*14e80*/  IMAD.WIDE.U32 R8, R14, R114, RZ ;  /* 0x000000720e087225 */ /* 0x000fc800078e00ff */
[----:B------:R-:W-:Y:S01]  /*14e90*/  IMAD.IADD R13, R7, 0x1, R10 ;  /* 0x00000001070d7824 */ /* 0x000fe200078e020a */
[--C-:B-----5:R-:W-:Y:S01]  /*14ea0*/  IADD3 R14, P1, P0, R6, R8, R2.reuse ;  /* 0x00000008060e7210 */ /* 0x120fe2000783e002 */
[----:B------:R-:W-:Y:S01]  /*14eb0*/  IMAD.IADD R7, R9, 0x1, R11 ;  /* 0x0000000109077824 */ /* 0x000fe200078e020b */
[----:B------:R-:W-:Y:S01]  /*14ec0*/  SHF.R.S32.HI R6, RZ, 0x1f, R2 ;  /* 0x0000001fff067819 */ /* 0x000fe20000011402 */
[----:B------:R-:W-:Y:S02]  /*14ed0*/  IMAD.MOV R10, RZ, RZ, -R4 ;  /* 0x000000ffff0a7224 */ /* 0x000fe400078e0a04 */
        /* <DEDUP_REMOVED lines=24> */
[----:B------:R-:W-:-:S02]  /*15060*/  IMAD.IADD R115, R119, 0x1, -R115 ;  /* 0x0000000177737824 */ /* 0x000fc400078e0a73 */
[----:B------:R-:W-:Y:S01]  /*15070*/  IMAD.IADD R5, R118, 0x1, R111 ;  /* 0x0000000176057824 */ /* 0x000fe200078e026f */
[----:B------:R3:W-:Y:S02]  /*15080*/  SHFL.IDX PT, R9, R4, 0x1, 0x1c1f ;  /* 0x003c1f0004097f89 */ /* 0x0007e400000e0000 */
[----:B------:R-:W-:Y:S02]  /*15090*/  LOP3.LUT P0, RZ, R115, 0x3, RZ, 0xc0, !PT ;  /* 0x0000000373ff7812 */ /* 0x000fe4000780c0ff */
[----:B------:R-:W-:Y:S01]  /*150a0*/  IADD3 R7, R5, 0x8, RZ ;  /* 0x0000000805077810 */ /* 0x000fe20007ffe0ff */
[----:B---3--:R-:W-:-:S05]  /*150b0*/  IMAD R4, R12, c[0x0][0x4e8], RZ ;  /* 0x00013a000c047a24 */ /* 0x008fca00078e02ff */
[----:B------:R-:W-:-:S13]  /*150c0*/  ISETP.GE.OR P1, PT, R5, R4, P0 ;  /* 0x000000040500720c */ /* 0x000fda0000726670 */
[----:B-1----:R-:W-:Y:S01]  /*150d0*/  @!P1 ST.E [R10.64], R21 ;  /* 0x000000150a009985 */ /* 0x002fe2000c101906 */
[----:B------:R-:W-:-:S03]  /*150e0*/  ISETP.GE.AND P1, PT, R7, R4, PT ;  /* 0x000000040700720c */ /* 0x000fc60003f26270 */
[----:B------:R-:W1:Y:S01]  /*150f0*/  SHFL.IDX PT, R8, R8, 0x1, 0x1c1f ;  /* 0x003c1f0008087f89 */ /* 0x000e6200000e0000 */
[----:B------:R-:W-:-:S13]  /*15100*/  ISETP.GE.OR P0, PT, R7, R4, P0 ;  /* 0x000000040700720c */ /* 0x000fda0000706670 */
[----:B-1----:R1:W-:Y:S01]  /*15110*/  @!P0 ST.E [R8.64], R20 ;  /* 0x0000001408008985 */ /* 0x0023e2000c101906 */
[----:B------:R-:W-:Y:S02]  /*15120*/  ISETP.GE.AND P0, PT, R5, R4, PT ;  /* 0x000000040500720c */ /* 0x000fe40003f06270 */
[----:B--2---:R-:W-:-:S04]  /*15130*/  LOP3.LUT R15, R15, 0xfffffffd, RZ, 0xc0, !PT ;  /* 0xfffffffd0f0f7812 */ /* 0x004fc800078ec0ff */
[----:B------:R-:W-:-:S05]  /*15140*/  @P1 LOP3.LUT R15, R15, 0x2, RZ, 0xfc, !PT ;  /* 0x000000020f0f1812 */ /* 0x000fca00078efcff */
[----:B------:R1:W-:Y:S01]  /*15150*/  STL [R1+0x1c], R15 ;  /* 0x00001c0f01007387 */ /* 0x0003e20000100800 */
[----:B------:R-:W-:Y:S05]  /*15160*/  @P2 BRA `(.L_x_1721) ;  /* 0x00000b1000002947 */ /* 0x000fea0003800000 */
[----:B-1----:R-:W2:Y:S01]  /*15170*/  LDL R15, [R1+0x90] ;  /* 0x00009000010f7983 */ /* 0x002ea20000100800 */
[----:B------:R-:W-:Y:S01]  /*15180*/  IMAD R3, R6, c[0x0][0x3a0], RZ ;  /* 0x0000e80006037a24 */ /* 0x000fe200078e02ff */
[----:B------:R-:W-:Y:S01]  /*15190*/  SHF.R.S32.HI R8, RZ, 0x1f, R0 ;  /* 0x0000001fff087819 */ /* 0x000fe20000011400 */
        /* <DEDUP_REMOVED lines=28> */
[----:B--2---:R-:W-:-:S04]  /*15360*/  IADD3 R5, R15, R111, RZ ;  /* 0x0000006f0f057210 */ /* 0x004fc80007ffe0ff */
        /* <DEDUP_REMOVED lines=12> */
[----:B------:R-:W-:Y:S02]  /*15430*/  IADD3 R7, R9, R111, RZ ;  /* 0x0000006f09077210 */ /* 0x000fe40007ffe0ff */
        /* <DEDUP_REMOVED lines=9> */
.L_x_1789:
[----:B------:R-:W-:Y:S05]  /*154d0*/  BRA.DIV ~URZ, `(.L_x_1723) ;  /* 0x00004c327f007947 */ /* 0x000fea000b800000 */
[----:B------:R3:W4:Y:S02]  /*154e0*/  SHFL.IDX PT, R0, R15, RZ, 0x181f ;  /* 0x00181fff0f007589 */ /* 0x00072400000e0000 */
.L_x_1790:
[----:B------:R-:W-:Y:S01]  /*154f0*/  ISETP.GE.AND P0, PT, R7, R4, PT ;  /* 0x000000040700720c */ /* 0x000fe20003f06270 */
[----:B------:R-:W-:-:S12]  /*15500*/  BSSY B0, `(.L_x_1724) ;  /* 0x0000019000007945 */ /* 0x000fd80003800000 */
        /* <DEDUP_REMOVED lines=24> */
.L_x_1725:
[----:B------:R-:W-:Y:S05]  /*15690*/  BSYNC B0 ;  /* 0x0000000000007941 */ /* 0x000fea0003800000 */
.L_x_1724:
[----:B------:R-:W-:Y:S05]  /*156a0*/  BRA.DIV ~URZ, `(.L_x_1726) ;  /* 0x00004ac27f007947 */ /* 0x000fea000b800000 */
[----:B--2---:R2:W1:Y:S04]  /*156b0*/  SHFL.IDX PT, R6, R14, 0x1, 0x181f ;  /* 0x00381f000e067f89 */ /* 0x00446800000e0000 */
[----:B----4-:R2:W4:Y:S02]  /*156c0*/  SHFL.IDX PT, R0, R15, 0x1, 0x181f ;  /* 0x00381f000f007f89 */ /* 0x01052400000e0000 */
.L_x_1791:
        /* <DEDUP_REMOVED lines=27> */
.L_x_1728:
[----:B------:R-:W-:Y:S05]  /*15880*/  BSYNC B0 ;  /* 0x0000000000007941 */ /* 0x000fea0003800000 */
.L_x_1727:
[----:B------:R-:W-:Y:S05]  /*15890*/  BRA.DIV ~URZ, `(.L_x_1729) ;  /* 0x000049927f007947 */ /* 0x000fea000b800000 */
[----:B-1----:R1:W2:Y:S02]  /*158a0*/  SHFL.IDX PT, R6, R14, 0x2, 0x181f ;  /* 0x00581f000e067f89 */ /* 0x0022a400000e0000 */
.L_x_1792:
[----:B------:R-:W-:Y:S05]  /*158b0*/  BRA.DIV ~URZ, `(.L_x_1730) ;  /* 0x000049e27f007947 */ /* 0x000fea000b800000 */
[----:B----4-:R4:W1:Y:S02]  /*158c0*/  SHFL.IDX PT, R0, R15, 0x2, 0x181f ;  /* 0x00581f000f007f89 */ /* 0x01086400000e0000 */
.L_x_1793:
        /* <DEDUP_REMOVED lines=27> */
.L_x_1732:
[----:B------:R-:W-:Y:S05]  /*15a80*/  BSYNC B0 ;  /* 0x0000000000007941 */ /* 0x000fea0003800000 */
.L_x_1731:
[----:B------:R-:W-:Y:S05]  /*15a90*/  BRA.DIV ~URZ, `(.L_x_1733) ;  /* 0x000048627f007947 */ /* 0x000fea000b800000 */
[----:B--2---:R2:W3:Y:S04]  /*15aa0*/  SHFL.IDX PT, R6, R14, 0x3, 0x181f ;  /* 0x00781f000e067f89 */ /* 0x0044e800000e0000 */
[----:B-1----:R2:W1:Y:S02]  /*15ab0*/  SHFL.IDX PT, R0, R15, 0x3, 0x181f ;  /* 0x00781f000f007f89 */ /* 0x00246400000e0000 */
.L_x_1794:
        /* <DEDUP_REMOVED lines=8> */
[----:B------:R-:W3:Y:S01]  /*15b40*/  LDL R10, [R1+0x40] ;  /* 0x00004000010a7983 */ /* 0x000ee20000100800 */
[----:B-----5:R-:W-:-:S02]  /*15b50*/  ISETP.GE.AND P2, PT, R16, c[0x0][0x3c8], PT ;  /* 0x0000f20010007a0c */ /* 0x020fc40003f46270 */
[----:B--2---:R-:W-:Y:S02]  /*15b60*/  ISETP.GE.AND P1, PT, R13, c[0x0][0x3c8], PT ;  /* 0x0000f2000d007a0c */ /* 0x004fe40003f26270 */
[----:B----4-:R-:W-:-:S09]  /*15b70*/  ISETP.GE.AND P0, PT, R11, c[0x0][0x3c8], PT ;  /* 0x0000f2000b007a0c */ /* 0x010fd20003f06270 */
[CC--:B-1----:R-:W-:Y:S02]  /*15b80*/  @!P2 LEA R8, P5, R16.reuse, R0.reuse, 0x1 ;  /* 0x000000001008a211 */ /* 0x0c2fe400078a08ff */
[----:B------:R-:W-:Y:S02]  /*15b90*/  @!P1 LEA R4, P4, R13, R0, 0x1 ;  /* 0x000000000d049211 */ /* 0x000fe400078808ff */
[----:B------:R-:W-:Y:S02]  /*15ba0*/  @!P2 LEA.HI.X R9, R16, R6, R17, 0x1, P5 ;  /* 0x000000061009a211 */ /* 0x000fe400028f0c11 */
[----:B------:R-:W-:Y:S02]  /*15bb0*/  @!P0 LEA R2, P3, R11, R0, 0x1 ;  /* 0x000000000b028211 */ /* 0x000fe400078608ff */
[-C--:B---3--:R-:W-:Y:S02]  /*15bc0*/  @!P1 LEA.HI.X R5, R13, R6.reuse, R14, 0x1, P4 ;  /* 0x000000060d059211 */ /* 0x088fe400020f0c0e */
        /* <DEDUP_REMOVED lines=11> */
.L_x_1721:
        /* <DEDUP_REMOVED lines=34> */
.L_x_1795:
[----:B------:R-:W-:Y:S05]  /*15ea0*/  BRA.DIV ~URZ, `(.L_x_1736) ;  /* 0x000045827f007947 */ /* 0x000fea000b800000 */
[----:B------:R3:W4:Y:S02]  /*15eb0*/  SHFL.IDX PT, R0, R19, RZ, 0x1c1f ;  /* 0x001c1fff13007589 */ /* 0x00072400000e0000 */
.L_x_1796:
        /* <DEDUP_REMOVED lines=11> */
[----:B-----5:R-:W-:-:S02]  /*15f70*/  ISETP.GE.AND P1, PT, R115, c[0x0][0x3c8], PT ;  /* 0x0000f20073007a0c */ /* 0x020fc40003f26270 */
[----:B---3--:R-:W-:-:S11]  /*15f80*/  ISETP.GE.AND P0, PT, R13, c[0x0][0x3c8], PT ;  /* 0x0000f2000d007a0c */ /* 0x008fd60003f06270 */
[-C--:B------:R-:W-:Y:S02]  /*15f90*/  @!P1 LEA R8, P2, R115, R0.reuse, 0x2 ;  /* 0x0000000073089211 */ /* 0x080fe400078410ff */
[----:B------:R-:W-:Y:S02]  /*15fa0*/  @!P0 LEA R6, P5, R13, R0, 0x2 ;  /* 0x000000000d068211 */ /* 0x000fe400078a10ff */
[-C--:B----4-:R-:W-:Y:S02]  /*15fb0*/  @!P1 LEA.HI.X R9, R115, R4.reuse, R10, 0x2, P2 ;  /* 0x0000000473099211 */ /* 0x090fe400010f140a */
[----:B--2---:R-:W-:-:S03]  /*15fc0*/  @!P0 LEA.HI.X R7, R13, R4, R14, 0x2, P5 ;  /* 0x000000040d078211 */ /* 0x004fc600028f140e */
[----:B------:R2:W-:Y:S04]  /*15fd0*/  @!P1 ST.E.64 [R8.64], R24 ;  /* 0x0000001808009985 */ /* 0x0005e8000c101b06 */
[----:B------:R3:W-:Y:S04]  /*15fe0*/  @!P0 ST.E.64 [R6.64], R22 ;  /* 0x0000001606008985 */ /* 0x0007e8000c101b06 */
[----:B--2---:R-:W2:Y:S04]  /*15ff0*/  LDL R24, [R1+0x84] ;  /* 0x0000840001187983 */ /* 0x004ea80000100800 */
[----:B---3--:R-:W3:Y:S04]  /*16000*/  LDL R22, [R1+0x80] ;  /* 0x0000800001167983 */ /* 0x008ee80000100800 */
[----:B------:R-:W4:Y:S04]  /*16010*/  LDL R25, [R1+0x9c] ;  /* 0x00009c0001197983 */ /* 0x000f280000100800 */
[----:B------:R-:W5:Y:S01]  /*16020*/  LDL R23, [R1+0x98] ;  /* 0x0000980001177983 */ /* 0x000f620000100800 */
[----:B------:R-:W-:-:S04]  /*16030*/  IADD3 R2, R115, 0x18, RZ ;  /* 0x0000001873027810 */ /* 0x000fc80007ffe0ff */
[----:B------:R-:W-:Y:S02]  /*16040*/  ISETP.GE.AND P3, PT, R2, c[0x0][0x3c8], PT ;  /* 0x0000f20002007a0c */ /* 0x000fe40003f66270 */
[----:B------:R-:W-:Y:S02]  /*16050*/  ISETP.GE.AND P4, PT, R12, c[0x0][0x3c8], PT ;  /* 0x0000f2000c007a0c */ /* 0x000fe40003f86270 */
[----:B------:R-:W-:Y:S02]  /*16060*/  SHF.R.S32.HI R3, RZ, 0x1f, R2 ;  /* 0x0000001fff037819 */ /* 0x000fe40000011402 */
[----:B------:R-:W-:-:S07]  /*16070*/  IADD3 R5, R115, 0x20, RZ ;  /* 0x0000002073057810 */ /* 0x000fce0007ffe0ff */
[C---:B------:R-:W-:Y:S02]  /*16080*/  @!P3 LEA R10, P2, R2.reuse, R0, 0x2 ;  /* 0x00000000020ab211 */ /* 0x040fe400078410ff */
[----:B------:R-:W-:Y:S02]  /*16090*/  ISETP.GE.AND P6, PT, R5, c[0x0][0x3c8], PT ;  /* 0x0000f20005007a0c */ /* 0x000fe40003fc6270 */
[----:B------:R-:W-:Y:S02]  /*160a0*/  @!P3 LEA.HI.X R11, R2, R4, R3, 0x2, P2 ;  /* 0x00000004020bb211 */ /* 0x000fe400010f1403 */
[----:B------:R-:W-:Y:S02]  /*160b0*/  IADD3 R3, R115, 0x28, RZ ;  /* 0x0000002873037810 */ /* 0x000fe40007ffe0ff */
[----:B------:R-:W-:Y:S02]  /*160c0*/  SHF.R.S32.HI R6, RZ, 0x1f, R12 ;  /* 0x0000001fff067819 */ /* 0x000fe4000001140c */
[----:B------:R-:W-:-:S02]  /*160d0*/  ISETP.GE.AND P5, PT, R3, c[0x0][0x3c8], PT ;  /* 0x0000f20003007a0c */ /* 0x000fc40003fa6270 */
[C---:B------:R-:W-:Y:S02]  /*160e0*/  @!P4 LEA R8, P0, R12.reuse, R0, 0x2 ;  /* 0x000000000c08c211 */ /* 0x040fe400078010ff */
[----:B------:R-:W-:Y:S02]  /*160f0*/  IADD3 R2, R115, 0x30, RZ ;  /* 0x0000003073027810 */ /* 0x000fe40007ffe0ff */
[----:B------:R-:W-:Y:S02]  /*16100*/  @!P4 LEA.HI.X R9, R12, R4, R6, 0x2, P0 ;  /* 0x000000040c09c211 */ /* 0x000fe400000f1406 */
[----:B------:R-:W-:Y:S02]  /*16110*/  ISETP.GE.AND P2, PT, R2, c[0x0][0x3c8], PT ;  /* 0x0000f20002007a0c */ /* 0x000fe40003f46270 */
[----:B------:R-:W-:Y:S02]  /*16120*/  SHF.R.S32.HI R7, RZ, 0x1f, R5 ;  /* 0x0000001fff077819 */ /* 0x000fe40000011405 */
[----:B------:R-:W-:-:S02]  /*16130*/  @!P6 LEA R16, P0, R5, R0, 0x2 ;  /* 0x000000000510e211 */ /* 0x000fc400078010ff */
[----:B------:R-:W-:Y:S01]  /*16140*/  IADD3 R6, R115, 0x38, RZ ;  /* 0x0000003873067810 */ /* 0x000fe20007ffe0ff */
[----:B------:R1:W-:Y:S01]  /*16150*/  @!P4 ST.E.64 [R8.64], R28 ;  /* 0x0000001c0800c985 */ /* 0x0003e2000c101b06 */
[----:B------:R-:W-:Y:S02]  /*16160*/  @!P6 LEA.HI.X R17, R5, R4, R7, 0x2, P0 ;  /* 0x000000040511e211 */ /* 0x000fe400000f1407 */
[----:B------:R-:W-:Y:S01]  /*16170*/  ISETP.GE.AND P4, PT, R6, c[0x0][0x3c8], PT ;  /* 0x0000f20006007a0c */ /* 0x000fe20003f86270 */
[----:B------:R1:W-:Y:S01]  /*16180*/  @!P3 ST.E.64 [R10.64], R26 ;  /* 0x0000001a0a00b985 */ /* 0x0003e2000c101b06 */
[----:B------:R-:W-:Y:S02]  /*16190*/  IADD3 R5, R115, 0x40, RZ ;  /* 0x0000004073057810 */ /* 0x000fe40007ffe0ff */
[----:B------:R-:W-:Y:S02]  /*161a0*/  SHF.R.S32.HI R7, RZ, 0x1f, R2 ;  /* 0x0000001fff077819 */ /* 0x000fe40000011402 */
[----:B------:R-:W-:-:S04]  /*161b0*/  @!P2 LEA R14, P0, R2, R0, 0x2 ;  /* 0x00000000020ea211 */ /* 0x000fc800078010ff */
[----:B------:R-:W-:-:S03]  /*161c0*/  @!P2 LEA.HI.X R15, R2, R4, R7, 0x2, P0 ;  /* 0x00000004020fa211 */ /* 0x000fc600000f1407 */
[-C--:B------:R-:W-:Y:S02]  /*161d0*/  @!P4 LEA R12, P0, R6, R0.reuse, 0x2 ;  /* 0x00000000060cc211 */ /* 0x080fe400078010ff */
[----:B-1----:R-:W-:Y:S02]  /*161e0*/  SHF.R.S32.HI R8, RZ, 0x1f, R3 ;  /* 0x0000001fff087819 */ /* 0x002fe40000011403 */
[----:B------:R-:W-:-:S04]  /*161f0*/  @!P5 LEA R10, P1, R3, R0, 0x2 ;  /* 0x00000000030ad211 */ /* 0x000fc800078210ff */
[-C--:B------:R-:W-:Y:S02]  /*16200*/  @!P5 LEA.HI.X R11, R3, R4.reuse, R8, 0x2, P1 ;  /* 0x00000004030bd211 */ /* 0x080fe400008f1408 */
[----:B------:R-:W-:Y:S02]  /*16210*/  ISETP.GE.AND P1, PT, R5, c[0x0][0x3c8], PT ;  /* 0x0000f20005007a0c */ /* 0x000fe40003f26270 */
[----:B------:R-:W-:Y:S02]  /*16220*/  SHF.R.S32.HI R3, RZ, 0x1f, R6 ;  /* 0x0000001fff037819 */ /* 0x000fe40000011406 */
[----:B------:R-:W-:Y:S02]  /*16230*/  IADD3 R2, R115, 0x48, RZ ;  /* 0x0000004873027810 */ /* 0x000fe40007ffe0ff */
[----:B------:R-:W-:Y:S02]  /*16240*/  @!P4 LEA.HI.X R13, R6, R4, R3, 0x2, P0 ;  /* 0x00000004060dc211 */ /* 0x000fe400000f1403 */
[----:B------:R-:W-:Y:S01]  /*16250*/  SHF.R.S32.HI R3, RZ, 0x1f, R5 ;  /* 0x0000001fff037819 */ /* 0x000fe20000011405 */
[----:B------:R-:W-:Y:S04]  /*16260*/  @!P6 ST.E.64 [R16.64], R30 ;  /* 0x0000001e1000e985 */ /* 0x000fe8000c101b06 */
[----:B------:R-:W-:-:S02]  /*16270*/  @!P1 LEA R8, P0, R5, R0, 0x2 ;  /* 0x0000000005089211 */ /* 0x000fc400078010ff */
[----:B------:R-:W-:Y:S02]  /*16280*/  ISETP.GE.AND P6, PT, R2, c[0x0][0x3c8], PT ;  /* 0x0000f20002007a0c */ /* 0x000fe40003fc6270 */
[----:B------:R-:W-:Y:S02]  /*16290*/  @!P1 LEA.HI.X R9, R5, R4, R3, 0x2, P0 ;  /* 0x0000000405099211 */ /* 0x000fe400000f1403 */
[C---:B------:R-:W-:Y:S02]  /*162a0*/  IADD3 R5, R115.reuse, 0x50, RZ ;  /* 0x0000005073057810 */ /* 0x040fe40007ffe0ff */
[----:B------:R-:W-:Y:S02]  /*162b0*/  IADD3 R3, R115, 0x58, RZ ;  /* 0x0000005873037810 */ /* 0x000fe40007ffe0ff */
[----:B------:R-:W-:Y:S01]  /*162c0*/  ISETP.GE.AND P3, PT, R5, c[0x0][0x3c8], PT ;  /* 0x0000f20005007a0c */ /* 0x000fe20003f66270 */
[----:B------:R1:W-:Y:S04]  /*162d0*/  @!P5 ST.E.64 [R10.64], R34 ;  /* 0x000000220a00d985 */ /* 0x0003e8000c101b06 */
[----:B------:R-:W-:Y:S01]  /*162e0*/  @!P2 ST.E.64 [R14.64], R32 ;  /* 0x000000200e00a985 */ /* 0x000fe2000c101b06 */
[----:B------:R-:W-:-:S02]  /*162f0*/  ISETP.GE.AND P2, PT, R3, c[0x0][0x3c8], PT ;  /* 0x0000f20003007a0c */ /* 0x000fc40003f46270 */
[----:B------:R-:W-:Y:S02]  /*16300*/  SHF.R.S32.HI R6, RZ, 0x1f, R2 ;  /* 0x0000001fff067819 */ /* 0x000fe40000011402 */
[----:B------:R-:W-:Y:S01]  /*16310*/  IADD3 R7, R115, 0x60, RZ ;  /* 0x0000006073077810 */ /* 0x000fe20007ffe0ff */
[----:B------:R-:W-:Y:S03]  /*16320*/  @!P4 ST.E.64 [R12.64], R132 ;  /* 0x000000840c00c985 */ /* 0x000fe6000c101b06 */
[----:B------:R-:W-:Y:S01]  /*16330*/  ISETP.GE.AND P4, PT, R7, c[0x0][0x3c8], PT ;  /* 0x0000f20007007a0c */ /* 0x000fe20003f86270 */
[----:B------:R1:W-:Y:S02]  /*16340*/  @!P1 ST.E.64 [R8.64], R36 ;  /* 0x0000002408009985 */ /* 0x0003e4000c101b06 */
[----:B-1----:R-:W-:-:S04]  /*16350*/  @!P6 LEA R10, P0, R2, R0, 0x2 ;  /* 0x00000000020ae211 */ /* 0x002fc800078010ff */
[----:B------:R-:W-:Y:S02]  /*16360*/  @!P6 LEA.HI.X R11, R2, R4, R6, 0x2, P0 ;  /* 0x00000004020be211 */ /* 0x000fe400000f1406 */
[----:B------:R-:W-:Y:S02]  /*16370*/  IADD3 R2, R115, 0x68, RZ ;  /* 0x0000006873027810 */ /* 0x000fe40007ffe0ff */
[----:B------:R-:W-:Y:S02]  /*16380*/  SHF.R.S32.HI R6, RZ, 0x1f, R3 ;  /* 0x0000001fff067819 */ /* 0x000fe40000011403 */
[----:B------:R-:W-:Y:S02]  /*16390*/  SHF.R.S32.HI R9, RZ, 0x1f, R5 ;  /* 0x0000001fff097819 */ /* 0x000fe40000011405 */
[-C--:B------:R-:W-:Y:S02]  /*163a0*/  @!P3 LEA R8, P1, R5, R0.reuse, 0x2 ;  /* 0x000000000508b211 */ /* 0x080fe400078210ff */
[----:B------:R-:W-:-:S02]  /*163b0*/  @!P2 LEA R14, P0, R3, R0, 0x2 ;  /* 0x00000000030ea211 */ /* 0x000fc400078010ff */
[-C--:B------:R-:W-:Y:S02]  /*163c0*/  @!P3 LEA.HI.X R9, R5, R4.reuse, R9, 0x2, P1 ;  /* 0x000000040509b211 */ /* 0x080fe400008f1409 */
[----:B------:R-:W-:Y:S02]  /*163d0*/  ISETP.GE.AND P1, PT, R2, c[0x0][0x3c8], PT ;  /* 0x0000f20002007a0c */ /* 0x000fe40003f26270 */
[----:B------:R-:W-:Y:S02]  /*163e0*/  @!P2 LEA.HI.X R15, R3, R4, R6, 0x2, P0 ;  /* 0x00000004030fa211 */ /* 0x000fe400000f1406 */
[----:B------:R-:W-:Y:S02]  /*163f0*/  IADD3 R6, R115, 0x70, RZ ;  /* 0x0000007073067810 */ /* 0x000fe40007ffe0ff */
[----:B------:R-:W-:Y:S02]  /*16400*/  SHF.R.S32.HI R3, RZ, 0x1f, R7 ;  /* 0x0000001fff037819 */ /* 0x000fe40000011407 */
[----:B------:R-:W-:-:S02]  /*16410*/  @!P4 LEA R12, P0, R7, R0, 0x2 ;  /* 0x00000000070cc211 */ /* 0x000fc400078010ff */
[----:B------:R-:W-:Y:S02]  /*16420*/  ISETP.GE.AND P5, PT, R6, c[0x0][0x3c8], PT ;  /* 0x0000f20006007a0c */ /* 0x000fe40003fa6270 */
[----:B------:R-:W-:Y:S01]  /*16430*/  IADD3 R5, R115, 0x78, RZ ;  /* 0x0000007873057810 */ /* 0x000fe20007ffe0ff */
[----:B------:R1:W-:Y:S01]  /*16440*/  @!P6 ST.E.64 [R10.64], R40 ;  /* 0x000000280a00e985 */ /* 0x0003e2000c101b06 */
[----:B------:R-:W-:Y:S02]  /*16450*/  @!P4 LEA.HI.X R13, R7, R4, R3, 0x2, P0 ;  /* 0x00000004070dc211 */ /* 0x000fe400000f1403 */
[----:B------:R-:W-:Y:S01]  /*16460*/  SHF.R.S32.HI R3, RZ, 0x1f, R2 ;  /* 0x0000001fff037819 */ /* 0x000fe20000011402 */
[----:B------:R1:W-:Y:S01]  /*16470*/  @!P3 ST.E.64 [R8.64], R134 ;  /* 0x000000860800b985 */ /* 0x0003e2000c101b06 */
[----:B------:R-:W-:-:S03]  /*16480*/  ISETP.GE.AND P3, PT, R5, c[0x0][0x3c8], PT ;  /* 0x0000f20005007a0c */ /* 0x000fc60003f66270 */
[----:B------:R1:W-:Y:S04]  /*16490*/  @!P2 ST.E.64 [R14.64], R44 ;  /* 0x0000002c0e00a985 */ /* 0x0003e8000c101b06 */
[----:B------:R-:W-:Y:S01]  /*164a0*/  @!P4 ST.E.64 [R12.64], R52 ;  /* 0x000000340c00c985 */ /* 0x000fe2000c101b06 */
[----:B-1----:R-:W-:-:S04]  /*164b0*/  @!P1 LEA R10, P0, R2, R0, 0x2 ;  /* 0x00000000020a9211 */ /* 0x002fc800078010ff */
[----:B------:R-:W-:Y:S02]  /*164c0*/  @!P1 LEA.HI.X R11, R2, R4, R3, 0x2, P0 ;  /* 0x00000004020b9211 */ /* 0x000fe400000f1403 */
[----:B------:R-:W-:Y:S02]  /*164d0*/  IADD3 R3, R115, 0x80, RZ ;  /* 0x0000008073037810 */ /* 0x000fe40007ffe0ff */
[----:B------:R-:W-:Y:S02]  /*164e0*/  SHF.R.S32.HI R2, RZ, 0x1f, R6 ;  /* 0x0000001fff027819 */ /* 0x000fe40000011406 */
[C---:B------:R-:W-:Y:S02]  /*164f0*/  @!P5 LEA R16, P0, R6.reuse, R0, 0x2 ;  /* 0x000000000610d211 */ /* 0x040fe400078010ff */
[----:B------:R-:W-:Y:S02]  /*16500*/  ISETP.GE.AND P2, PT, R3, c[0x0][0x3c8], PT ;  /* 0x0000f20003007a0c */ /* 0x000fe40003f46270 */
[----:B------:R-:W-:Y:S01]  /*16510*/  IADD3 R8, R115, 0x88, RZ ;  /* 0x0000008873087810 */ /* 0x000fe20007ffe0ff */
[----:B------:R1:W-:Y:S01]  /*16520*/  @!P1 ST.E.64 [R10.64], R48 ;  /* 0x000000300a009985 */ /* 0x0003e2000c101b06 */
[----:B------:R-:W-:-:S02]  /*16530*/  @!P5 LEA.HI.X R17, R6, R4, R2, 0x2, P0 ;  /* 0x000000040611d211 */ /* 0x000fc400000f1402 */
[----:B------:R-:W-:Y:S02]  /*16540*/  ISETP.GE.AND P6, PT, R8, c[0x0][0x3c8], PT ;  /* 0x0000f20008007a0c */ /* 0x000fe40003fc6270 */
[----:B------:R-:W-:Y:S02]  /*16550*/  SHF.R.S32.HI R6, RZ, 0x1f, R5 ;  /* 0x0000001fff067819 */ /* 0x000fe40000011405 */
[----:B------:R-:W-:Y:S02]  /*16560*/  IADD3 R2, R115, 0x90, RZ ;  /* 0x0000009073027810 */ /* 0x000fe40007ffe0ff */
[----:B------:R-:W-:Y:S02]  /*16570*/  SHF.R.S32.HI R7, RZ, 0x1f, R3 ;  /* 0x0000001fff077819 */ /* 0x000fe40000011403 */
[----:B------:R-:W-:-:S04]  /*16580*/  @!P2 LEA R14, P0, R3, R0, 0x2 ;  /* 0x00000000030ea211 */ /* 0x000fc800078010ff */
[----:B------:R-:W-:Y:S02]  /*16590*/  @!P2 LEA.HI.X R15, R3, R4, R7, 0x2, P0 ;  /* 0x00000004030fa211 */ /* 0x000fe400000f1407 */
[----:B-1----:R-:W-:-:S04]  /*165a0*/  @!P3 LEA R10, P1, R5, R0, 0x2 ;  /* 0x00000000050ab211 */ /* 0x002fc800078210ff */
[----:B------:R-:W-:Y:S02]  /*165b0*/  @!P3 LEA.HI.X R11, R5, R4, R6, 0x2, P1 ;  /* 0x00000004050bb211 */ /* 0x000fe400008f1406 */
[----:B------:R-:W-:Y:S02]  /*165c0*/  ISETP.GE.AND P1, PT, R2, c[0x0][0x3c8], PT ;  /* 0x0000f20002007a0c */ /* 0x000fe40003f26270 */
[----:B------:R-:W-:Y:S02]  /*165d0*/  SHF.R.S32.HI R3, RZ, 0x1f, R8 ;  /* 0x0000001fff037819 */ /* 0x000fe40000011408 */
[C---:B------:R-:W-:Y:S02]  /*165e0*/  @!P6 LEA R12, P0, R8.reuse, R0, 0x2 ;  /* 0x00000000080ce211 */ /* 0x040fe400078010ff */
[----:B------:R-:W-:Y:S01]  /*165f0*/  IADD3 R7, R115, 0x98, RZ ;  /* 0x0000009873077810 */ /* 0x000fe20007ffe0ff */
[----:B------:R-:W-:Y:S01]  /*16600*/  @!P5 ST.E.64 [R16.64], R56 ;  /* 0x000000381000d985 */ /* 0x000fe2000c101b06 */
[----:B------:R-:W-:-:S02]  /*16610*/  @!P6 LEA.HI.X R13, R8, R4, R3, 0x2, P0 ;  /* 0x00000004080de211 */ /* 0x000fc400000f1403 */
[----:B------:R-:W-:Y:S02]  /*16620*/  ISETP.GE.AND P5, PT, R7, c[0x0][0x3c8], PT ;  /* 0x0000f20007007a0c */ /* 0x000fe40003fa6270 */
[----:B------:R-:W-:Y:S02]  /*16630*/  SHF.R.S32.HI R3, RZ, 0x1f, R2 ;  /* 0x0000001fff037819 */ /* 0x000fe40000011402 */
[C---:B------:R-:W-:Y:S02]  /*16640*/  @!P1 LEA R8, P0, R2.reuse, R0, 0x2 ;  /* 0x0000000002089211 */ /* 0x040fe400078010ff */
[C---:B------:R-:W-:Y:S02]  /*16650*/  IADD3 R6, R115.reuse, 0xa0, RZ ;  /* 0x000000a073067810 */ /* 0x040fe40007ffe0ff */
[----:B------:R-:W-:Y:S01]  /*16660*/  IADD3 R5, R115, 0xa8, RZ ;  /* 0x000000a873057810 */ /* 0x000fe20007ffe0ff */
[----:B------:R1:W-:Y:S01]  /*16670*/  @!P3 ST.E.64 [R10.64], R64 ;  /* 0x000000400a00b985 */ /* 0x0003e2000c101b06 */
[----:B------:R-:W-:-:S02]  /*16680*/  @!P1 LEA.HI.X R9, R2, R4, R3, 0x2, P0 ;  /* 0x0000000402099211 */ /* 0x000fc400000f1403 */
[----:B------:R-:W-:Y:S02]  /*16690*/  ISETP.GE.AND P3, PT, R6, c[0x0][0x3c8], PT ;  /* 0x0000f20006007a0c */ /* 0x000fe40003f66270 */
[----:B------:R-:W-:Y:S02]  /*166a0*/  ISETP.GE.AND P4, PT, R5, c[0x0][0x3c8], PT ;  /* 0x0000f20005007a0c */ /* 0x000fe40003f86270 */
[----:B------:R-:W-:Y:S01]  /*166b0*/  IADD3 R3, R115, 0xb0, RZ ;  /* 0x000000b073037810 */ /* 0x000fe20007ffe0ff */
[----:B------:R2:W-:Y:S04]  /*166c0*/  @!P2 ST.E.64 [R14.64], R60 ;  /* 0x0000003c0e00a985 */ /* 0x0005e8000c101b06 */
[----:B------:R-:W-:Y:S01]  /*166d0*/  @!P6 ST.E.64 [R12.64], R72 ;  /* 0x000000480c00e985 */ /* 0x000fe2000c101b06 */
[----:B------:R-:W-:-:S02]  /*166e0*/  ISETP.GE.AND P6, PT, R3, c[0x0][0x3c8], PT ;  /* 0x0000f20003007a0c */ /* 0x000fc40003fc6270 */
[----:B------:R-:W-:Y:S01]  /*166f0*/  SHF.R.S32.HI R2, RZ, 0x1f, R7 ;  /* 0x0000001fff027819 */ /* 0x000fe20000011407 */
[----:B------:R3:W-:Y:S01]  /*16700*/  @!P1 ST.E.64 [R8.64], R68 ;  /* 0x0000004408009985 */ /* 0x0007e2000c101b06 */
[-C--:B-1----:R-:W-:Y:S02]  /*16710*/  @!P3 LEA R10, P1, R6, R0.reuse, 0x2 ;  /* 0x00000000060ab211 */ /* 0x082fe400078210ff */
[----:B--2---:R-:W-:-:S04]  /*16720*/  @!P5 LEA R14, P0, R7, R0, 0x2 ;  /* 0x00000000070ed211 */ /* 0x004fc800078010ff */
[----:B------:R-:W-:Y:S02]  /*16730*/  @!P5 LEA.HI.X R15, R7, R4, R2, 0x2, P0 ;  /* 0x00000004070fd211 */ /* 0x000fe400000f1402 */
[----:B------:R-:W-:Y:S02]  /*16740*/  SHF.R.S32.HI R7, RZ, 0x1f, R5 ;  /* 0x0000001fff077819 */ /* 0x000fe40000011405 */
[----:B---3--:R-:W-:Y:S02]  /*16750*/  SHF.R.S32.HI R8, RZ, 0x1f, R6 ;  /* 0x0000001fff087819 */ /* 0x008fe40000011406 */
[----:B------:R-:W-:Y:S02]  /*16760*/  @!P4 LEA R12, P0, R5, R0, 0x2 ;  /* 0x00000000050cc211 */ /* 0x000fe400078010ff */
[----:B------:R-:W-:Y:S02]  /*16770*/  IADD3 R2, R115, 0xb8, RZ ;  /* 0x000000b873027810 */ /* 0x000fe40007ffe0ff */
[----:B------:R-:W-:-:S02]  /*16780*/  @!P3 LEA.HI.X R11, R6, R4, R8, 0x2, P1 ;  /* 0x00000004060bb211 */ /* 0x000fc400008f1408 */
[----:B------:R-:W-:Y:S02]  /*16790*/  @!P4 LEA.HI.X R13, R5, R4, R7, 0x2, P0 ;  /* 0x00000004050dc211 */ /* 0x000fe400000f1407 */
[----:B------:R-:W-:Y:S02]  /*167a0*/  ISETP.GE.AND P1, PT, R2, c[0x0][0x3c8], PT ;  /* 0x0000f20002007a0c */ /* 0x000fe40003f26270 */
[----:B------:R-:W-:Y:S02]  /*167b0*/  SHF.R.S32.HI R5, RZ, 0x1f, R3 ;  /* 0x0000001fff057819 */ /* 0x000fe40000011403 */
[----:B------:R-:W-:-:S04]  /*167c0*/  @!P6 LEA R8, P0, R3, R0, 0x2 ;  /* 0x000000000308e211 */ /* 0x000fc800078010ff */
[----:B------:R-:W-:Y:S02]  /*167d0*/  @!P6 LEA.HI.X R9, R3, R4, R5, 0x2, P0 ;  /* 0x000000040309e211 */ /* 0x000fe400000f1405 */
[----:B------:R-:W-:Y:S01]  /*167e0*/  IADD3 R3, R115, 0xc0, RZ ;  /* 0x000000c073037810 */ /* 0x000fe20007ffe0ff */
[----:B------:R1:W-:Y:S03]  /*167f0*/  @!P5 ST.E.64 [R14.64], R76 ;  /* 0x0000004c0e00d985 */ /* 0x0003e6000c101b06 */
[----:B------:R-:W-:Y:S02]  /*16800*/  ISETP.GE.AND P2, PT, R3, c[0x0][0x3c8], PT ;  /* 0x0000f20003007a0c */ /* 0x000fe40003f46270 */
[----:B------:R-:W-:Y:S02]  /*16810*/  SHF.R.S32.HI R5, RZ, 0x1f, R2 ;  /* 0x0000001fff057819 */ /* 0x000fe40000011402 */
[----:B------:R-:W-:Y:S01]  /*16820*/  IADD3 R6, R115, 0xc8, RZ ;  /* 0x000000c873067810 */ /* 0x000fe20007ffe0ff */
[----:B------:R-:W-:Y:S01]  /*16830*/  @!P3 ST.E.64 [R10.64], R136 ;  /* 0x000000880a00b985 */ /* 0x000fe2000c101b06 */
[----:B------:R-:W-:-:S03]  /*16840*/  SHF.R.S32.HI R7, RZ, 0x1f, R3 ;  /* 0x0000001fff077819 */ /* 0x000fc60000011403 */
[----:B------:R2:W-:Y:S04]  /*16850*/  @!P4 ST.E.64 [R12.64], R80 ;  /* 0x000000500c00c985 */ /* 0x0005e8000c101b06 */
[----:B------:R3:W-:Y:S01]  /*16860*/  @!P6 ST.E.64 [R8.64], R88 ;  /* 0x000000580800e985 */ /* 0x0007e2000c101b06 */
[----:B-1----:R-:W-:-:S04]  /*16870*/  @!P1 LEA R14, P0, R2, R0, 0x2 ;  /* 0x00000000020e9211 */ /* 0x002fc800078010ff */
[----:B------:R-:W-:Y:S02]  /*16880*/  @!P1 LEA.HI.X R15, R2, R4, R5, 0x2, P0 ;  /* 0x00000004020f9211 */ /* 0x000fe400000f1405 */
[----:B------:R-:W-:Y:S02]  /*16890*/  IADD3 R5, R115, 0xd0, RZ ;  /* 0x000000d073057810 */ /* 0x000fe40007ffe0ff */
[----:B------:R-:W-:Y:S02]  /*168a0*/  ISETP.GE.AND P1, PT, R6, c[0x0][0x3c8], PT ;  /* 0x0000f20006007a0c */ /* 0x000fe40003f26270 */
[----:B------:R-:W-:Y:S02]  /*168b0*/  ISETP.GE.AND P5, PT, R5, c[0x0][0x3c8], PT ;  /* 0x0000f20005007a0c */ /* 0x000fe40003fa6270 */
[----:B--2---:R-:W-:Y:S02]  /*168c0*/  @!P2 LEA R12, P0, R3, R0, 0x2 ;  /* 0x00000000030ca211 */ /* 0x004fe400078010ff */
[----:B------:R-:W-:-:S02]  /*168d0*/  ISETP.GE.AND P6, PT, R2, c[0x0][0x3c8], PT ;  /* 0x0000f20002007a0c */ /* 0x000fc40003fc6270 */
[----:B------:R-:W-:Y:S02]  /*168e0*/  @!P2 LEA.HI.X R13, R3, R4, R7, 0x2, P0 ;  /* 0x00000004030da211 */ /* 0x000fe400000f1407 */
[----:B------:R-:W-:-:S04]  /*168f0*/  IADD3 R3, R115, 0xd8, RZ ;  /* 0x000000d873037810 */ /* 0x000fc80007ffe0ff */
[----:B------:R-:W-:Y:S02]  /*16900*/  ISETP.GE.AND P4, PT, R3, c[0x0][0x3c8], PT ;  /* 0x0000f20003007a0c */ /* 0x000fe40003f86270 */
[----:B---3--:R-:W-:Y:S02]  /*16910*/  SHF.R.S32.HI R9, RZ, 0x1f, R6 ;  /* 0x0000001fff097819 */ /* 0x008fe40000011406 */
[CC--:B------:R-:W-:Y:S02]  /*16920*/  @!P1 LEA R8, P0, R6.reuse, R0.reuse, 0x2 ;  /* 0x0000000006089211 */ /* 0x0c0fe400078010ff */
[----:B------:R-:W-:Y:S02]  /*16930*/  SHF.R.S32.HI R7, RZ, 0x1f, R5 ;  /* 0x0000001fff077819 */ /* 0x000fe40000011405 */
[----:B------:R-:W-:Y:S01]  /*16940*/  @!P5 LEA R10, P3, R5, R0, 0x2 ;  /* 0x00000000050ad211 */ /* 0x000fe200078610ff */
[----:B------:R-:W-:Y:S01]  /*16950*/  @!P6 ST.E.64 [R14.64], R144 ;  /* 0x000000900e00e985 */ /* 0x000fe2000c101b06 */
[----:B------:R-:W-:-:S02]  /*16960*/  @!P1 LEA.HI.X R9, R6, R4, R9, 0x2, P0 ;  /* 0x0000000406099211 */ /* 0x000fc400000f1409 */
[----:B------:R-:W-:Y:S01]  /*16970*/  @!P5 LEA.HI.X R11, R5, R4, R7, 0x2, P3 ;  /* 0x00000004050bd211 */ /* 0x000fe200018f1407 */
[----:B------:R-:W-:Y:S01]  /*16980*/  @!P2 ST.E.64 [R12.64], R140 ;  /* 0x0000008c0c00a985 */ /* 0x000fe2000c101b06 */
[----:B------:R-:W-:Y:S02]  /*16990*/  ISETP.GE.AND P3, PT, R111, c[0x0][0x3c8], PT ;  /* 0x0000f2006f007a0c */ /* 0x000fe40003f66270 */
[----:B------:R-:W-:Y:S01]  /*169a0*/  ISETP.GE.AND P2, PT, R24, c[0x0][0x3c8], PT ;  /* 0x0000f20018007a0c */ /* 0x000fe20003f46270 */
[----:B------:R1:W-:Y:S01]  /*169b0*/  @!P1 ST.E.64 [R8.64], R92 ;  /* 0x0000005c08009985 */ /* 0x0003e2000c101b06 */
[----:B------:R-:W-:Y:S02]  /*169c0*/  SHF.R.S32.HI R5, RZ, 0x1f, R3 ;  /* 0x0000001fff057819 */ /* 0x000fe40000011403 */
[----:B------:R-:W-:Y:S02]  /*169d0*/  @!P4 LEA R2, P6, R3, R0, 0x2 ;  /* 0x000000000302c211 */ /* 0x000fe400078c10ff */
[----:B------:R-:W-:-:S02]  /*169e0*/  ISETP.GE.AND P1, PT, R22, c[0x0][0x3c8], PT ;  /* 0x0000f20016007a0c */ /* 0x000fc40003f26270 */
[----:B------:R-:W-:Y:S02]  /*169f0*/  ISETP.GE.AND P0, PT, R20, c[0x0][0x3c8], PT ;  /* 0x0000f20014007a0c */ /* 0x000fe40003f06270 */
[----:B------:R-:W-:Y:S01]  /*16a00*/  @!P4 LEA.HI.X R3, R3, R4, R5, 0x2, P6 ;  /* 0x000000040303c211 */ /* 0x000fe200030f1405 */
[----:B------:R2:W-:Y:S04]  /*16a10*/  @!P5 ST.E.64 [R10.64], R96 ;  /* 0x000000600a00d985 */ /* 0x0005e8000c101b06 */
[----:B------:R3:W-:Y:S01]  /*16a20*/  @!P4 ST.E.64 [R2.64], R100 ;  /* 0x000000640200c985 */ /* 0x0007e2000c101b06 */
[----:B-1----:R-:W-:-:S04]  /*16a30*/  @!P2 LEA R8, P4, R24, R0, 0x2 ;  /* 0x000000001808a211 */ /* 0x002fc800078810ff */
[----:B----4-:R-:W-:Y:S02]  /*16a40*/  @!P2 LEA.HI.X R9, R24, R4, R25, 0x2, P4 ;  /* 0x000000041809a211 */ /* 0x010fe400020f1419 */
[----:B--2---:R-:W-:-:S04]  /*16a50*/  @!P3 LEA R10, P5, R111, R0, 0x2 ;  /* 0x000000006f0ab211 */ /* 0x004fc800078a10ff */
[----:B------:R-:W-:Y:S02]  /*16a60*/  @!P3 LEA.HI.X R11, R111, R4, R114, 0x2, P5 ;  /* 0x000000046f0bb211 */ /* 0x000fe400028f1472 */
[-C--:B------:R-:W-:Y:S02]  /*16a70*/  @!P1 LEA R6, P5, R22, R0.reuse, 0x2 ;  /* 0x0000000016069211 */ /* 0x080fe400078a10ff */
[----:B---3--:R-:W-:Y:S02]  /*16a80*/  @!P0 LEA R2, P4, R20, R0, 0x2 ;  /* 0x0000000014028211 */ /* 0x008fe400078810ff */
[-C--:B-----5:R-:W-:Y:S02]  /*16a90*/  @!P1 LEA.HI.X R7, R22, R4.reuse, R23, 0x2, P5 ;  /* 0x0000000416079211 */ /* 0x0a0fe400028f1417 */
[----:B------:R-:W-:Y:S01]  /*16aa0*/  @!P0 LEA.HI.X R3, R20, R4, R21, 0x2, P4 ;  /* 0x0000000414038211 */ /* 0x000fe200020f1415 */
[----:B------:R1:W-:Y:S04]  /*16ab0*/  @!P3 ST.E.64 [R10.64], R116 ;  /* 0x000000740a00b985 */ /* 0x0003e8000c101b06 */
[----:B------:R1:W-:Y:S04]  /*16ac0*/  @!P2 ST.E.64 [R8.64], R108 ;  /* 0x0000006c0800a985 */ /* 0x0003e8000c101b06 */
[----:B------:R1:W-:Y:S04]  /*16ad0*/  @!P1 ST.E.64 [R6.64], R104 ;  /* 0x0000006806009985 */ /* 0x0003e8000c101b06 */
[----:B------:R1:W-:Y:S02]  /*16ae0*/  @!P0 ST.E.64 [R2.64], R84 ;  /* 0x0000005402008985 */ /* 0x0003e4000c101b06 */
.L_x_1738:
[----:B------:R-:W-:Y:S05]  /*16af0*/  BSYNC B0 ;  /* 0x0000000000007941 */ /* 0x000fea0003800000 */
.L_x_1737:
[----:B------:R-:W-:Y:S05]  /*16b00*/  BRA.DIV ~URZ, `(.L_x_1739) ;  /* 0x000039827f007947 */ /* 0x000fea000b800000 */
[----:B--2---:R2:W1:Y:S04]  /*16b10*/  SHFL.IDX PT, R4, R18, 0x1, 0x1c1f ;  /* 0x003c1f0012047f89 */ /* 0x00446800000e0000 */
[----:B----4-:R2:W4:Y:S02]  /*16b20*/  SHFL.IDX PT, R0, R19, 0x1, 0x1c1f ;  /* 0x003c1f0013007f89 */ /* 0x01052400000e0000 */
.L_x_1797:
[----:B-1----:R-:W5:Y:S02]  /*16b30*/  LDL R2, [R1+0x1c] ;  /* 0x00001c0001027983 */ /* 0x002f640000100800 */
[----:B-----5:R-:W-:-:S13]  /*16b40*/  LOP3.LUT P0, RZ, R2, 0x2, RZ, 0xc0, !PT ;  /* 0x0000000202ff7812 */ /* 0x020fda000780c0ff */
[----:B------:R-:W-:Y:S05]  /*16b50*/  @P0 BRA `(.L_x_1734) ;  /* 0x00001bf000000947 */ /* 0x000fea0003800000 */
[----:B------:R-:W5:Y:S04]  /*16b60*/  LDL R27, [R1+0x4] ;  /* 0x00000400011b7983 */ /* 0x000f680000100800 */
[----:B--2---:R-:W2:Y:S04]  /*16b70*/  LDL R13, [R1+0x8c] ;  /* 0x00008c00010d7983 */ /* 0x004ea80000100800 */
[----:B---3--:R-:W3:Y:S04]  /*16b80*/  LDL R8, [R1+0xa8] ;  /* 0x0000a80001087983 */ /* 0x008ee80000100800 */
[----:B----4-:R-:W4:Y:S04]  /*16b90*/  LDL R12, [R1+0x78] ;  /* 0x00007800010c7983 */ /* 0x010f280000100800 */
[----:B------:R-:W3:Y:S04]  /*16ba0*/  LDL R14, [R1+0xa4] ;  /* 0x0000a400010e7983 */ /* 0x000ee80000100800 */
[----:B------:R-:W3:Y:S04]  /*16bb0*/  LDL R25, [R1+0x88] ;  /* 0x0000880001197983 */ /* 0x000ee80000100800 */
[----:B------:R-:W3:Y:S04]  /*16bc0*/  LDL R23, [R1+0x84] ;  /* 0x0000840001177983 */ /* 0x000ee80000100800 */
[----:B------:R-:W3:Y:S04]  /*16bd0*/  LDL R21, [R1+0x80] ;  /* 0x0000800001157983 */ /* 0x000ee80000100800 */
[----:B------:R-:W3:Y:S04]  /*16be0*/  LDL R26, [R1+0xa0] ;  /* 0x0000a000011a7983 */ /* 0x000ee80000100800 */
[----:B------:R-:W3:Y:S04]  /*16bf0*/  LDL R24, [R1+0x9c] ;  /* 0x00009c0001187983 */ /* 0x000ee80000100800 */
[----:B------:R-:W3:Y:S04]  /*16c00*/  LDL R22, [R1+0x98] ;  /* 0x0000980001167983 */ /* 0x000ee80000100800 */
[----:B------:R-:W3:Y:S01]  /*16c10*/  LDL R20, [R1+0x7c] ;  /* 0x00007c0001147983 */ /* 0x000ee20000100800 */
[----:B-----5:R-:W-:-:S02]  /*16c20*/  ISETP.GE.AND P0, PT, R27, c[0x0][0x3c8], PT ;  /* 0x0000f2001b007a0c */ /* 0x020fc40003f06270 */
[----:B------:R-:W-:-:S04]  /*16c30*/  IADD3 R2, R27, 0x18, RZ ;  /* 0x000000181b027810 */ /* 0x000fc80007ffe0ff */
[----:B------:R-:W-:Y:S02]  /*16c40*/  ISETP.GE.AND P5, PT, R2, c[0x0][0x3c8], PT ;  /* 0x0000f20002007a0c */ /* 0x000fe40003fa6270 */
[----:B--2---:R-:W-:-:S05]  /*16c50*/  ISETP.GE.AND P2, PT, R13, c[0x0][0x3c8], PT ;  /* 0x0000f2000d007a0c */ /* 0x004fca0003f46270 */
[C---:B------:R-:W-:Y:S02]  /*16c60*/  @!P0 LEA R6, P1, R27.reuse, R0, 0x2 ;  /* 0x000000001b068211 */ /* 0x040fe400078210ff */
[----:B----4-:R-:W-:Y:S02]  /*16c70*/  ISETP.GE.AND P4, PT, R12, c[0x0][0x3c8], PT ;  /* 0x0000f2000c007a0c */ /* 0x010fe40003f86270 */
[C---:B---3--:R-:W-:Y:S02]  /*16c80*/  @!P0 LEA.HI.X R7, R27.reuse, R4, R8, 0x2, P1 ;  /* 0x000000041b078211 */ /* 0x048fe400008f1408 */
[----:B------:R-:W-:Y:S02]  /*16c90*/  IADD3 R5, R27, 0x20, RZ ;  /* 0x000000201b057810 */ /* 0x000fe40007ffe0ff */
[----:B------:R-:W-:Y:S01]  /*16ca0*/  SHF.R.S32.HI R3, RZ, 0x1f, R2 ;  /* 0x0000001fff037819 */ /* 0x000fe20000011402 */
[----:B------:R1:W-:Y:S01]  /*16cb0*/  @!P0 ST.E.64 [R6.64], R112 ;  /* 0x0000007006008985 */ /* 0x0003e2000c101b06 */
[----:B------:R-:W-:-:S02]  /*16cc0*/  ISETP.GE.AND P3, PT, R5, c[0x0][0x3c8], PT ;  /* 0x0000f20005007a0c */ /* 0x000fc40003f66270 */
[----:B------:R-:W-:-:S04]  /*16cd0*/  @!P5 LEA R16, P1, R2, R0, 0x2 ;  /* 0x000000000210d211 */ /* 0x000fc800078210ff */
[----:B------:R-:W-:Y:S02]  /*16ce0*/  @!P5 LEA.HI.X R17, R2, R4, R3, 0x2, P1 ;  /* 0x000000040211d211 */ /* 0x000fe400008f1403 */
[----:B------:R-:W-:Y:S02]  /*16cf0*/  IADD3 R3, R27, 0x30, RZ ;  /* 0x000000301b037810 */ /* 0x000fe40007ffe0ff */
[-C--:B------:R-:W-:Y:S02]  /*16d00*/  @!P2 LEA R10, P1, R13, R0.reuse, 0x2 ;  /* 0x000000000d0aa211 */ /* 0x080fe400078210ff */
[----:B------:R-:W-:Y:S02]  /*16d10*/  @!P4 LEA R8, P0, R12, R0, 0x2 ;  /* 0x000000000c08c211 */ /* 0x000fe400078010ff */
[----:B------:R-:W-:Y:S02]  /*16d20*/  ISETP.GE.AND P5, PT, R3, c[0x0][0x3c8], PT ;  /* 0x0000f20003007a0c */ /* 0x000fe40003fa6270 */
[----:B------:R-:W-:-:S02]  /*16d30*/  @!P2 LEA.HI.X R11, R13, R4, R14, 0x2, P1 ;  /* 0x000000040d0ba211 */ /* 0x000fc400008f140e */
[----:B-1----:R-:W-:-:S04]  /*16d40*/  IADD3 R7, R27, 0x28, RZ ;  /* 0x000000281b077810 */ /* 0x002fc80007ffe0ff */
[----:B------:R-:W-:Y:S02]  /*16d50*/  ISETP.GE.AND P6, PT, R7, c[0x0][0x3c8], PT ;  /* 0x0000f20007007a0c */ /* 0x000fe40003fc6270 */
[----:B------:R-:W-:-:S04]  /*16d60*/  SHF.R.S32.HI R6, RZ, 0x1f, R12 ;  /* 0x0000001fff067819 */ /* 0x000fc8000001140c */
[----:B------:R-:W-:Y:S02]  /*16d70*/  @!P4 LEA.HI.X R9, R12, R4, R6, 0x2, P0 ;  /* 0x000000040c09c211 */ /* 0x000fe400000f1406 */
[----:B------:R-:W-:Y:S02]  /*16d80*/  SHF.R.S32.HI R12, RZ, 0x1f, R5 ;  /* 0x0000001fff0c7819 */ /* 0x000fe40000011405 */
[C---:B------:R-:W-:Y:S01]  /*16d90*/  @!P3 LEA R14, P0, R5.reuse, R0, 0x2 ;  /* 0x00000000050eb211 */ /* 0x040fe200078010ff */
[----:B------:R-:W-:Y:S01]  /*16da0*/  @!P2 ST.E.64 [R10.64], R124 ;  /* 0x0000007c0a00a985 */ /* 0x000fe2000c101b06 */
[----:B------:R-:W-:Y:S02]  /*16db0*/  ISETP.GE.AND P2, PT, R2, c[0x0][0x3c8], PT ;  /* 0x0000f20002007a0c */ /* 0x000fe40003f46270 */
[----:B------:R-:W-:Y:S01]  /*16dc0*/  @!P3 LEA.HI.X R15, R5, R4, R12, 0x2, P0 ;  /* 0x00000004050fb211 */ /* 0x000fe200000f140c */
[----:B------:R1:W-:Y:S01]  /*16dd0*/  @!P4 ST.E.64 [R8.64], R120 ;  /* 0x000000780800c985 */ /* 0x0003e2000c101b06 */
[----:B------:R-:W-:-:S02]  /*16de0*/  @!P6 LEA R12, P1, R7, R0, 0x2 ;  /* 0x00000000070ce211 */ /* 0x000fc400078210ff */
[----:B------:R-:W-:Y:S02]  /*16df0*/  IADD3 R6, R27, 0x38, RZ ;  /* 0x000000381b067810 */ /* 0x000fe40007ffe0ff */
[----:B------:R-:W-:Y:S02]  /*16e00*/  @!P5 LEA R18, P0, R3, R0, 0x2 ;  /* 0x000000000312d211 */ /* 0x000fe400078010ff */
[----:B------:R-:W-:Y:S02]  /*16e10*/  ISETP.GE.AND P3, PT, R6, c[0x0][0x3c8], PT ;  /* 0x0000f20006007a0c */ /* 0x000fe40003f66270 */
[----:B------:R-:W-:Y:S01]  /*16e20*/  IADD3 R2, R27, 0x48, RZ ;  /* 0x000000481b027810 */ /* 0x000fe20007ffe0ff */
[----:B------:R2:W-:Y:S01]  /*16e30*/  @!P2 ST.E.64 [R16.64], R128 ;  /* 0x000000801000a985 */ /* 0x0005e2000c101b06 */
[----:B------:R-:W-:Y:S02]  /*16e40*/  ISETP.GE.AND P2, PT, R5, c[0x0][0x3c8], PT ;  /* 0x0000f20005007a0c */ /* 0x000fe40003f46270 */
[----:B------:R-:W-:-:S02]  /*16e50*/  ISETP.GE.AND P4, PT, R2, c[0x0][0x3c8], PT ;  /* 0x0000f20002007a0c */ /* 0x000fc40003f86270 */
[----:B-1----:R-:W-:-:S04]  /*16e60*/  SHF.R.S32.HI R9, RZ, 0x1f, R7 ;  /* 0x0000001fff097819 */ /* 0x002fc80000011407 */
[----:B------:R-:W-:Y:S02]  /*16e70*/  @!P6 LEA.HI.X R13, R7, R4, R9, 0x2, P1 ;  /* 0x00000004070de211 */ /* 0x000fe400008f1409 */
[----:B------:R-:W-:Y:S02]  /*16e80*/  ISETP.GE.AND P1, PT, R3, c[0x0][0x3c8], PT ;  /* 0x0000f20003007a0c */ /* 0x000fe40003f26270 */
[----:B------:R-:W-:-:S04]  /*16e90*/  IADD3 R8, R27, 0x40, RZ ;  /* 0x000000401b087810 */ /* 0x000fc80007ffe0ff */
[----:B------:R-:W-:Y:S02]  /*16ea0*/  ISETP.GE.AND P5, PT, R8, c[0x0][0x3c8], PT ;  /* 0x0000f20008007a0c */ /* 0x000fe40003fa6270 */
[----:B------:R-:W-:-:S05]  /*16eb0*/  SHF.R.S32.HI R10, RZ, 0x1f, R3 ;  /* 0x0000001fff0a7819 */ /* 0x000fca0000011403 */
[----:B------:R-:W-:Y:S02]  /*16ec0*/  @!P1 LEA.HI.X R19, R3, R4, R10, 0x2, P0 ;  /* 0x0000000403139211 */ /* 0x000fe400000f140a */
[----:B------:R-:W-:Y:S02]  /*16ed0*/  SHF.R.S32.HI R3, RZ, 0x1f, R6 ;  /* 0x0000001fff037819 */ /* 0x000fe40000011406 */
[C---:B------:R-:W-:Y:S02]  /*16ee0*/  @!P3 LEA R10, P0, R6.reuse, R0, 0x2 ;  /* 0x00000000060ab211 */ /* 0x040fe400078010ff */
[----:B------:R-:W-:Y:S02]  /*16ef0*/  IADD3 R5, R27, 0x50, RZ ;  /* 0x000000501b057810 */ /* 0x000fe40007ffe0ff */
[----:B------:R-:W-:Y:S02]  /*16f00*/  @!P3 LEA.HI.X R11, R6, R4, R3, 0x2, P0 ;  /* 0x00000004060bb211 */ /* 0x000fe400000f1403 */
[----:B------:R-:W-:-:S02]  /*16f10*/  SHF.R.S32.HI R3, RZ, 0x1f, R8 ;  /* 0x0000001fff037819 */ /* 0x000fc40000011408 */
[C---:B--2---:R-:W-:Y:S01]  /*16f20*/  @!P5 LEA R16, P0, R8.reuse, R0, 0x2 ;  /* 0x000000000810d211 */ /* 0x044fe200078010ff */
[----:B------:R-:W-:Y:S01]  /*16f30*/  @!P2 ST.E.64 [R14.64], R142 ;  /* 0x0000008e0e00a985 */ /* 0x000fe2000c101b06 */
[----:B------:R-:W-:Y:S02]  /*16f40*/  ISETP.GE.AND P2, PT, R5, c[0x0][0x3c8], PT ;  /* 0x0000f20005007a0c */ /* 0x000fe40003f46270 */
[----:B------:R-:W-:Y:S01]  /*16f50*/  @!P5 LEA.HI.X R17, R8, R4, R3, 0x2, P0 ;  /* 0x000000040811d211 */ /* 0x000fe200000f1403 */
[----:B------:R1:W-:Y:S01]  /*16f60*/  @!P6 ST.E.64 [R12.64], R138 ;  /* 0x0000008a0c00e985 */ /* 0x0003e2000c101b06 */
[----:B------:R-:W-:Y:S02]  /*16f70*/  SHF.R.S32.HI R7, RZ, 0x1f, R2 ;  /* 0x0000001fff077819 */ /* 0x000fe40000011402 */
[----:B------:R-:W-:Y:S01]  /*16f80*/  IADD3 R3, R27, 0x58, RZ ;  /* 0x000000581b037810 */ /* 0x000fe20007ffe0ff */
[----:B------:R-:W-:Y:S01]  /*16f90*/  @!P1 ST.E.64 [R18.64], R148 ;  /* 0x0000009412009985 */ /* 0x000fe2000c101b06 */
[----:B------:R-:W-:-:S03]  /*16fa0*/  SHF.R.S32.HI R8, RZ, 0x1f, R5 ;  /* 0x0000001fff087819 */ /* 0x000fc60000011405 */
[----:B------:R2:W-:Y:S01]  /*16fb0*/  @!P3 ST.E.64 [R10.64], R146 ;  /* 0x000000920a00b985 */ /* 0x0005e2000c101b06 */
[----:B------:R-:W-:Y:S02]  /*16fc0*/  IADD3 R6, R27, 0x60, RZ ;  /* 0x000000601b067810 */ /* 0x000fe40007ffe0ff */
[----:B-1----:R-:W-:-:S04]  /*16fd0*/  @!P4 LEA R12, P0, R2, R0, 0x2 ;  /* 0x00000000020cc211 */ /* 0x002fc800078010ff */
[----:B------:R-:W-:Y:S02]  /*16fe0*/  @!P4 LEA.HI.X R13, R2, R4, R7, 0x2, P0 ;  /* 0x00000004020dc211 */ /* 0x000fe400000f1407 */
[----:B------:R-:W-:Y:S02]  /*16ff0*/  ISETP.GE.AND P0, PT, R3, c[0x0][0x3c8], PT ;  /* 0x0000f20003007a0c */ /* 0x000fe40003f06270 */
[C---:B--2---:R-:W-:Y:S02]  /*17000*/  @!P2 LEA R10, P1, R5.reuse, R0, 0x2 ;  /* 0x00000000050aa211 */ /* 0x044fe400078210ff */
[----:B------:R-:W-:Y:S02]  /*17010*/  ISETP.GE.AND P6, PT, R6, c[0x0][0x3c8], PT ;  /* 0x0000f20006007a0c */ /* 0x000fe40003fc6270 */
[----:B------:R-:W-:Y:S02]  /*17020*/  @!P2 LEA.HI.X R11, R5, R4, R8, 0x2, P1 ;  /* 0x00000004050ba211 */ /* 0x000fe400008f1408 */
[----:B------:R-:W-:-:S02]  /*17030*/  ISETP.GE.AND P1, PT, R3, c[0x0][0x3c8], PT ;  /* 0x0000f20003007a0c */ /* 0x000fc40003f26270 */
[----:B------:R-:W-:-:S03]  /*17040*/  IADD3 R2, R27, 0x68, RZ ;  /* 0x000000681b027810 */ /* 0x000fc60007ffe0ff */
[C---:B------:R-:W-:Y:S02]  /*17050*/  @!P0 LEA R14, P0, R3.reuse, R0, 0x2 ;  /* 0x00000000030e8211 */ /* 0x040fe400078010ff */
[----:B------:R-:W-:Y:S02]  /*17060*/  ISETP.GE.AND P3, PT, R2, c[0x0][0x3c8], PT ;  /* 0x0000f20002007a0c */ /* 0x000fe40003f66270 */
[----:B------:R-:W-:Y:S02]  /*17070*/  SHF.R.S32.HI R7, RZ, 0x1f, R3 ;  /* 0x0000001fff077819 */ /* 0x000fe40000011403 */
[----:B------:R-:W-:Y:S01]  /*17080*/  SHF.R.S32.HI R5, RZ, 0x1f, R6 ;  /* 0x0000001fff057819 */ /* 0x000fe20000011406 */
[----:B------:R1:W-:Y:S06]  /*17090*/  @!P5 ST.E.64 [R16.64], R38 ;  /* 0x000000261000d985 */ /* 0x0003ec000c101b06 */
[----:B------:R-:W-:-:S02]  /*170a0*/  @!P1 LEA.HI.X R15, R3, R4, R7, 0x2, P0 ;  /* 0x00000004030f9211 */ /* 0x000fc400000f1407 */
[C---:B------:R-:W-:Y:S02]  /*170b0*/  @!P6 LEA R8, P0, R6.reuse, R0, 0x2 ;  /* 0x000000000608e211 */ /* 0x040fe400078010ff */
[----:B------:R-:W-:Y:S02]  /*170c0*/  IADD3 R3, R27, 0x70, RZ ;  /* 0x000000701b037810 */ /* 0x000fe40007ffe0ff */
[----:B------:R-:W-:Y:S02]  /*170d0*/  @!P6 LEA.HI.X R9, R6, R4, R5, 0x2, P0 ;  /* 0x000000040609e211 */ /* 0x000fe400000f1405 */
[----:B------:R-:W-:Y:S02]  /*170e0*/  ISETP.GE.AND P5, PT, R3, c[0x0][0x3c8], PT ;  /* 0x0000f20003007a0c */ /* 0x000fe40003fa6270 */
[----:B------:R-:W-:Y:S02]  /*170f0*/  SHF.R.S32.HI R5, RZ, 0x1f, R2 ;  /* 0x0000001fff057819 */ /* 0x000fe40000011402 */
[----:B------:R-:W-:Y:S01]  /*17100*/  IADD3 R6, R27, 0x78, RZ ;  /* 0x000000781b067810 */ /* 0x000fe20007ffe0ff */
[----:B------:R2:W-:Y:S04]  /*17110*/  @!P4 ST.E.64 [R12.64], R150 ;  /* 0x000000960c00c985 */ /* 0x0005e8000c101b06 */
[----:B------:R3:W-:Y:S01]  /*17120*/  @!P2 ST.E.64 [R10.64], R42 ;  /* 0x0000002a0a00a985 */ /* 0x0007e2000c101b06 */
[----:B------:R-:W-:-:S02]  /*17130*/  ISETP.GE.AND P2, PT, R6, c[0x0][0x3c8], PT ;  /* 0x0000f20006007a0c */ /* 0x000fc40003f46270 */
[----:B-1----:R-:W-:-:S04]  /*17140*/  @!P3 LEA R16, P0, R2, R0, 0x2 ;  /* 0x000000000210b211 */ /* 0x002fc800078010ff */
[----:B------:R-:W-:Y:S02]  /*17150*/  @!P3 LEA.HI.X R17, R2, R4, R5, 0x2, P0 ;  /* 0x000000040211b211 */ /* 0x000fe400000f1405 */
[C---:B------:R-:W-:Y:S02]  /*17160*/  IADD3 R5, R27.reuse, 0x80, RZ ;  /* 0x000000801b057810 */ /* 0x040fe40007ffe0ff */
[----:B------:R-:W-:Y:S02]  /*17170*/  IADD3 R7, R27, 0x88, RZ ;  /* 0x000000881b077810 */ /* 0x000fe40007ffe0ff */
[----:B------:R-:W-:Y:S01]  /*17180*/  ISETP.GE.AND P3, PT, R5, c[0x0][0x3c8], PT ;  /* 0x0000f20005007a0c */ /* 0x000fe20003f66270 */
[----:B------:R-:W-:Y:S01]  /*17190*/  @!P1 ST.E.64 [R14.64], R50 ;  /* 0x000000320e009985 */ /* 0x000fe2000c101b06 */
[----:B------:R-:W-:-:S03]  /*171a0*/  ISETP.GE.AND P1, PT, R7, c[0x0][0x3c8], PT ;  /* 0x0000f20007007a0c */ /* 0x000fc60003f26270 */
[----:B------:R1:W-:Y:S01]  /*171b0*/  @!P6 ST.E.64 [R8.64], R46 ;  /* 0x0000002e0800e985 */ /* 0x0003e2000c101b06 */
[----:B--2---:R-:W-:Y:S02]  /*171c0*/  @!P5 LEA R12, P0, R3, R0, 0x2 ;  /* 0x00000000030cd211 */ /* 0x004fe400078010ff */
[----:B---3--:R-:W-:-:S04]  /*171d0*/  SHF.R.S32.HI R10, RZ, 0x1f, R3 ;  /* 0x0000001fff0a7819 */ /* 0x008fc80000011403 */
[----:B------:R-:W-:Y:S02]  /*171e0*/  @!P5 LEA.HI.X R13, R3, R4, R10, 0x2, P0 ;  /* 0x00000004030dd211 */ /* 0x000fe400000f140a */
[C---:B------:R-:W-:Y:S02]  /*171f0*/  @!P2 LEA R10, P4, R6.reuse, R0, 0x2 ;  /* 0x00000000060aa211 */ /* 0x040fe400078810ff */
[----:B------:R-:W-:Y:S02]  /*17200*/  IADD3 R3, R27, 0x90, RZ ;  /* 0x000000901b037810 */ /* 0x000fe40007ffe0ff */
[----:B-1----:R-:W-:Y:S02]  /*17210*/  SHF.R.S32.HI R9, RZ, 0x1f, R6 ;  /* 0x0000001fff097819 */ /* 0x002fe40000011406 */
[----:B------:R-:W-:Y:S02]  /*17220*/  SHF.R.S32.HI R8, RZ, 0x1f, R5 ;  /* 0x0000001fff087819 */ /* 0x000fe40000011405 */
[----:B------:R-:W-:-:S02]  /*17230*/  @!P2 LEA.HI.X R11, R6, R4, R9, 0x2, P4 ;  /* 0x00000004060ba211 */ /* 0x000fc400020f1409 */
[C---:B------:R-:W-:Y:S02]  /*17240*/  @!P3 LEA R14, P0, R5.reuse, R0, 0x2 ;  /* 0x00000000050eb211 */ /* 0x040fe400078010ff */
[----:B------:R-:W-:Y:S02]  /*17250*/  ISETP.GE.AND P4, PT, R2, c[0x0][0x3c8], PT ;  /* 0x0000f20002007a0c */ /* 0x000fe40003f86270 */
[----:B------:R-:W-:Y:S02]  /*17260*/  @!P3 LEA.HI.X R15, R5, R4, R8, 0x2, P0 ;  /* 0x00000004050fb211 */ /* 0x000fe400000f1408 */
[----:B------:R-:W-:Y:S02]  /*17270*/  SHF.R.S32.HI R6, RZ, 0x1f, R7 ;  /* 0x0000001fff067819 */ /* 0x000fe40000011407 */
[----:B------:R-:W-:Y:S02]  /*17280*/  @!P1 LEA R8, P0, R7, R0, 0x2 ;  /* 0x0000000007089211 */ /* 0x000fe400078010ff */
[----:B------:R-:W-:-:S02]  /*17290*/  ISETP.GE.AND P6, PT, R3, c[0x0][0x3c8], PT ;  /* 0x0000f20003007a0c */ /* 0x000fc40003fc6270 */
[----:B------:R-:W-:Y:S02]  /*172a0*/  @!P1 LEA.HI.X R9, R7, R4, R6, 0x2, P0 ;  /* 0x0000000407099211 */ /* 0x000fe400000f1406 */
[C---:B------:R-:W-:Y:S02]  /*172b0*/  IADD3 R7, R27.reuse, 0xa0, RZ ;  /* 0x000000a01b077810 */ /* 0x040fe40007ffe0ff */
[----:B------:R-:W-:Y:S01]  /*172c0*/  IADD3 R5, R27, 0x98, RZ ;  /* 0x000000981b057810 */ /* 0x000fe20007ffe0ff */
[----:B------:R-:W-:Y:S01]  /*172d0*/  @!P4 ST.E.64 [R16.64], R54 ;  /* 0x000000361000c985 */ /* 0x000fe2000c101b06 */
[----:B------:R-:W-:-:S03]  /*172e0*/  ISETP.GE.AND P4, PT, R7, c[0x0][0x3c8], PT ;  /* 0x0000f20007007a0c */ /* 0x000fc60003f86270 */
[----:B------:R-:W-:Y:S01]  /*172f0*/  @!P5 ST.E.64 [R12.64], R62 ;  /* 0x0000003e0c00d985 */ /* 0x000fe2000c101b06 */
[----:B------:R-:W-:Y:S02]  /*17300*/  ISETP.GE.AND P5, PT, R5, c[0x0][0x3c8], PT ;  /* 0x0000f20005007a0c */ /* 0x000fe40003fa6270 */
[----:B------:R-:W-:Y:S02]  /*17310*/  SHF.R.S32.HI R2, RZ, 0x1f, R3 ;  /* 0x0000001fff027819 */ /* 0x000fe40000011403 */
[----:B------:R-:W-:Y:S01]  /*17320*/  @!P6 LEA R18, P0, R3, R0, 0x2 ;  /* 0x000000000312e211 */ /* 0x000fe200078010ff */
[----:B------:R1:W-:Y:S01]  /*17330*/  @!P2 ST.E.64 [R10.64], R58 ;  /* 0x0000003a0a00a985 */ /* 0x0003e2000c101b06 */
[----:B------:R-:W-:Y:S02]  /*17340*/  IADD3 R6, R27, 0xa8, RZ ;  /* 0x000000a81b067810 */ /* 0x000fe40007ffe0ff */
[----:B------:R-:W-:Y:S01]  /*17350*/  @!P6 LEA.HI.X R19, R3, R4, R2, 0x2, P0 ;  /* 0x000000040313e211 */ /* 0x000fe200000f1402 */
[----:B------:R-:W-:Y:S01]  /*17360*/  @!P3 ST.E.64 [R14.64], R70 ;  /* 0x000000460e00b985 */ /* 0x000fe2000c101b06 */
[----:B------:R-:W-:-:S03]  /*17370*/  ISETP.GE.AND P6, PT, R6, c[0x0][0x3c8], PT ;  /* 0x0000f20006007a0c */ /* 0x000fc60003fc6270 */
[----:B------:R2:W-:Y:S01]  /*17380*/  @!P1 ST.E.64 [R8.64], R66 ;  /* 0x0000004208009985 */ /* 0x0005e2000c101b06 */
[----:B------:R-:W-:Y:S02]  /*17390*/  IADD3 R2, R27, 0xb0, RZ ;  /* 0x000000b01b027810 */ /* 0x000fe40007ffe0ff */
[----:B------:R-:W-:Y:S02]  /*173a0*/  ISETP.GE.AND P3, PT, R3, c[0x0][0x3c8], PT ;  /* 0x0000f20003007a0c */ /* 0x000fe40003f66270 */
[----:B-1----:R-:W-:Y:S02]  /*173b0*/  SHF.R.S32.HI R11, RZ, 0x1f, R5 ;  /* 0x0000001fff0b7819 */ /* 0x002fe40000011405 */
[-C--:B------:R-:W-:Y:S02]  /*173c0*/  @!P5 LEA R10, P0, R5, R0.reuse, 0x2 ;  /* 0x00000000050ad211 */ /* 0x080fe400078010ff */
[----:B--2---:R-:W-:Y:S02]  /*173d0*/  SHF.R.S32.HI R9, RZ, 0x1f, R7 ;  /* 0x0000001fff097819 */ /* 0x004fe40000011407 */
[----:B------:R-:W-:-:S02]  /*173e0*/  @!P4 LEA R8, P1, R7, R0, 0x2 ;  /* 0x000000000708c211 */ /* 0x000fc400078210ff */
[-C--:B------:R-:W-:Y:S02]  /*173f0*/  @!P5 LEA.HI.X R11, R5, R4.reuse, R11, 0x2, P0 ;  /* 0x00000004050bd211 */ /* 0x080fe400000f140b */
[----:B------:R-:W-:Y:S02]  /*17400*/  @!P4 LEA.HI.X R9, R7, R4, R9, 0x2, P1 ;  /* 0x000000040709c211 */ /* 0x000fe400008f1409 */
[----:B------:R-:W-:Y:S02]  /*17410*/  ISETP.GE.AND P1, PT, R2, c[0x0][0x3c8], PT ;  /* 0x0000f20002007a0c */ /* 0x000fe40003f26270 */
[----:B------:R-:W-:-:S04]  /*17420*/  IADD3 R5, R27, 0xb8, RZ ;  /* 0x000000b81b057810 */ /* 0x000fc80007ffe0ff */
[----:B------:R-:W-:Y:S02]  /*17430*/  ISETP.GE.AND P2, PT, R5, c[0x0][0x3c8], PT ;  /* 0x0000f20005007a0c */ /* 0x000fe40003f46270 */
[----:B------:R-:W-:Y:S02]  /*17440*/  SHF.R.S32.HI R13, RZ, 0x1f, R6 ;  /* 0x0000001fff0d7819 */ /* 0x000fe40000011406 */
[----:B------:R-:W-:-:S04]  /*17450*/  @!P6 LEA R12, P0, R6, R0, 0x2 ;  /* 0x00000000060ce211 */ /* 0x000fc800078010ff */
[----:B------:R-:W-:Y:S02]  /*17460*/  @!P6 LEA.HI.X R13, R6, R4, R13, 0x2, P0 ;  /* 0x00000004060de211 */ /* 0x000fe400000f140d */
[----:B------:R-:W-:Y:S02]  /*17470*/  SHF.R.S32.HI R6, RZ, 0x1f, R2 ;  /* 0x0000001fff067819 */ /* 0x000fe40000011402 */
[C---:B------:R-:W-:Y:S02]  /*17480*/  @!P1 LEA R16, P0, R2.reuse, R0, 0x2 ;  /* 0x0000000002109211 */ /* 0x040fe400078010ff */
[----:B------:R-:W-:Y:S02]  /*17490*/  IADD3 R3, R27, 0xc0, RZ ;  /* 0x000000c01b037810 */ /* 0x000fe40007ffe0ff */
[----:B------:R-:W-:Y:S02]  /*174a0*/  @!P1 LEA.HI.X R17, R2, R4, R6, 0x2, P0 ;  /* 0x0000000402119211 */ /* 0x000fe400000f1406 */
[----:B------:R-:W-:-:S02]  /*174b0*/  SHF.R.S32.HI R6, RZ, 0x1f, R5 ;  /* 0x0000001fff067819 */ /* 0x000fc40000011405 */
[----:B------:R-:W-:Y:S02]  /*174c0*/  @!P2 LEA R14, P0, R5, R0, 0x2 ;  /* 0x00000000050ea211 */ /* 0x000fe400078010ff */
[----:B------:R-:W-:Y:S02]  /*174d0*/  ISETP.GE.AND P1, PT, R3, c[0x0][0x3c8], PT ;  /* 0x0000f20003007a0c */ /* 0x000fe40003f26270 */
[----:B------:R-:W-:Y:S02]  /*174e0*/  @!P2 LEA.HI.X R15, R5, R4, R6, 0x2, P0 ;  /* 0x00000004050fa211 */ /* 0x000fe400000f1406 */
[----:B------:R-:W-:Y:S01]  /*174f0*/  IADD3 R6, R27, 0xc8, RZ ;  /* 0x000000c81b067810 */ /* 0x000fe20007ffe0ff */
[----:B------:R-:W-:Y:S04]  /*17500*/  @!P3 ST.E.64 [R18.64], R152 ;  /* 0x000000981200b985 */ /* 0x000fe8000c101b06 */
[----:B------:R1:W-:Y:S01]  /*17510*/  @!P5 ST.E.64 [R10.64], R154 ;  /* 0x0000009a0a00d985 */ /* 0x0003e2000c101b06 */
[----:B------:R-:W-:-:S02]  /*17520*/  ISETP.GE.AND P5, PT, R6, c[0x0][0x3c8], PT ;  /* 0x0000f20006007a0c */ /* 0x000fc40003fa6270 */
[----:B------:R-:W-:Y:S01]  /*17530*/  SHF.R.S32.HI R7, RZ, 0x1f, R3 ;  /* 0x0000001fff077819 */ /* 0x000fe20000011403 */
[----:B------:R2:W-:Y:S04]  /*17540*/  @!P4 ST.E.64 [R8.64], R82 ;  /* 0x000000520800c985 */ /* 0x0005e8000c101b06 */
[----:B------:R3:W-:Y:S01]  /*17550*/  @!P6 ST.E.64 [R12.64], R156 ;  /* 0x0000009c0c00e985 */ /* 0x0007e2000c101b06 */
[----:B------:R-:W-:-:S04]  /*17560*/  IADD3 R5, R27, 0xd0, RZ ;  /* 0x000000d01b057810 */ /* 0x000fc80007ffe0ff */
[----:B------:R-:W-:Y:S02]  /*17570*/  ISETP.GE.AND P4, PT, R5, c[0x0][0x3c8], PT ;  /* 0x0000f20005007a0c */ /* 0x000fe40003f86270 */
[----:B-1----:R-:W-:-:S04]  /*17580*/  @!P1 LEA R10, P0, R3, R0, 0x2 ;  /* 0x00000000030a9211 */ /* 0x002fc800078010ff */
[----:B------:R-:W-:Y:S02]  /*17590*/  @!P1 LEA.HI.X R11, R3, R4, R7, 0x2, P0 ;  /* 0x00000004030b9211 */ /* 0x000fe400000f1407 */
[----:B--2---:R-:W-:Y:S02]  /*175a0*/  SHF.R.S32.HI R9, RZ, 0x1f, R6 ;  /* 0x0000001fff097819 */ /* 0x004fe40000011406 */
[----:B---3--:R-:W-:-:S04]  /*175b0*/  @!P5 LEA R12, P0, R6, R0, 0x2 ;  /* 0x00000000060cd211 */ /* 0x008fc800078010ff */
[----:B------:R-:W-:Y:S02]  /*175c0*/  @!P5 LEA.HI.X R13, R6, R4, R9, 0x2, P0 ;  /* 0x00000004060dd211 */ /* 0x000fe400000f1409 */
[----:B------:R-:W-:Y:S02]  /*175d0*/  ISETP.GE.AND P0, PT, R2, c[0x0][0x3c8], PT ;  /* 0x0000f20002007a0c */ /* 0x000fe40003f06270 */
[----:B------:R-:W-:-:S04]  /*175e0*/  IADD3 R3, R27, 0xd8, RZ ;  /* 0x000000d81b037810 */ /* 0x000fc80007ffe0ff */
[----:B------:R-:W-:Y:S02]  /*175f0*/  ISETP.GE.AND P3, PT, R3, c[0x0][0x3c8], PT ;  /* 0x0000f20003007a0c */ /* 0x000fe40003f66270 */
[----:B------:R-:W-:-:S05]  /*17600*/  SHF.R.S32.HI R7, RZ, 0x1f, R5 ;  /* 0x0000001fff077819 */ /* 0x000fca0000011405 */
[----:B------:R-:W-:Y:S01]  /*17610*/  @!P0 ST.E.64 [R16.64], R160 ;  /* 0x000000a010008985 */ /* 0x000fe2000c101b06 */
[----:B------:R-:W-:-:S03]  /*17620*/  ISETP.GE.AND P0, PT, R21, c[0x0][0x3c8], PT ;  /* 0x0000f20015007a0c */ /* 0x000fc60003f06270 */
[----:B------:R-:W-:Y:S01]  /*17630*/  @!P2 ST.E.64 [R14.64], R158 ;  /* 0x0000009e0e00a985 */ /* 0x000fe2000c101b06 */
[----:B------:R-:W-:-:S03]  /*17640*/  ISETP.GE.AND P2, PT, R25, c[0x0][0x3c8], PT ;  /* 0x0000f20019007a0c */ /* 0x000fc60003f46270 */
[----:B------:R1:W-:Y:S01]  /*17650*/  @!P1 ST.E.64 [R10.64], R94 ;  /* 0x0000005e0a009985 */ /* 0x0003e2000c101b06 */
[----:B------:R-:W-:Y:S02]  /*17660*/  ISETP.GE.AND P1, PT, R23, c[0x0][0x3c8], PT ;  /* 0x0000f20017007a0c */ /* 0x000fe40003f26270 */
[C---:B------:R-:W-:Y:S02]  /*17670*/  @!P4 LEA R8, P6, R5.reuse, R0, 0x2 ;  /* 0x000000000508c211 */ /* 0x040fe400078c10ff */
[----:B------:R-:W-:Y:S02]  /*17680*/  SHF.R.S32.HI R2, RZ, 0x1f, R3 ;  /* 0x0000001fff027819 */ /* 0x000fe40000011403 */
[----:B------:R-:W-:Y:S01]  /*17690*/  @!P4 LEA.HI.X R9, R5, R4, R7, 0x2, P6 ;  /* 0x000000040509c211 */ /* 0x000fe200030f1407 */
[----:B------:R-:W-:Y:S04]  /*176a0*/  @!P5 ST.E.64 [R12.64], R98 ;  /* 0x000000620c00d985 */ /* 0x000fe8000c101b06 */
[----:B------:R2:W-:Y:S02]  /*176b0*/  @!P4 ST.E.64 [R8.64], R86 ;  /* 0x000000560800c985 */ /* 0x0005e4000c101b06 */
[----:B------:R-:W-:-:S04]  /*176c0*/  @!P1 LEA R6, P5, R23, R0, 0x2 ;  /* 0x0000000017069211 */ /* 0x000fc800078a10ff */
[----:B------:R-:W-:Y:S02]  /*176d0*/  @!P1 LEA.HI.X R7, R23, R4, R24, 0x2, P5 ;  /* 0x0000000417079211 */ /* 0x000fe400028f1418 */
[----:B-1----:R-:W-:-:S04]  /*176e0*/  @!P3 LEA R10, P6, R3, R0, 0x2 ;  /* 0x00000000030ab211 */ /* 0x002fc800078c10ff */
[----:B------:R-:W-:Y:S02]  /*176f0*/  @!P3 LEA.HI.X R11, R3, R4, R2, 0x2, P6 ;  /* 0x00000004030bb211 */ /* 0x000fe400030f1402 */
[-C--:B------:R-:W-:Y:S02]  /*17700*/  @!P0 LEA R2, P4, R21, R0.reuse, 0x2 ;  /* 0x0000000015028211 */ /* 0x080fe400078810ff */
[----:B--2---:R-:W-:Y:S02]  /*17710*/  @!P2 LEA R8, P6, R25, R0, 0x2 ;  /* 0x000000001908a211 */ /* 0x004fe400078c10ff */
[-C--:B------:R-:W-:Y:S02]  /*17720*/  @!P0 LEA.HI.X R3, R21, R4.reuse, R22, 0x2, P4 ;  /* 0x0000000415038211 */ /* 0x080fe400020f1416 */
[----:B------:R-:W-:Y:S01]  /*17730*/  @!P2 LEA.HI.X R9, R25, R4, R26, 0x2, P6 ;  /* 0x000000041909a211 */ /* 0x000fe200030f141a */
[----:B------:R1:W-:Y:S04]  /*17740*/  @!P3 ST.E.64 [R10.64], R106 ;  /* 0x0000006a0a00b985 */ /* 0x0003e8000c101b06 */
        /* <DEDUP_REMOVED lines=10> */
.L_x_1719:
[----:B------:R-:W2:Y:S04]  /*177f0*/  LDL.LU R7, [R1+0x2c] ;  /* 0x00002c0001077983 */ /* 0x000ea80000300800 */
[----:B-1----:R-:W3:Y:S01]  /*17800*/  LDL R6, [R1+0x34] ;  /* 0x0000340001067983 */ /* 0x002ee20000100800 */
[----:B------:R-:W-:Y:S01]  /*17810*/  ISETP.NE.U32.AND P0, PT, RZ, c[0x0][0x508], PT ;  /* 0x00014200ff007a0c */ /* 0x000fe20003f05070 */
[----:B------:R-:W-:Y:S01]  /*17820*/  IMAD.MOV.U32 R4, RZ, RZ, 0x4 ;  /* 0x00000004ff047424 */ /* 0x000fe200078e00ff */
[----:B------:R-:W-:Y:S01]  /*17830*/  ISETP.NE.U32.AND P2, PT, RZ, c[0x0][0x500], PT ;  /* 0x00014000ff007a0c */ /* 0x000fe20003f45070 */
[----:B------:R-:W-:Y:S01]  /*17840*/  IMAD.MOV.U32 R17, RZ, RZ, c[0x0][0x388] ;  /* 0x0000e200ff117624 */ /* 0x000fe200078e00ff */
[----:B------:R-:W-:Y:S01]  /*17850*/  ISETP.NE.AND.EX P0, PT, RZ, c[0x0][0x50c], PT, P0 ;  /* 0x00014300ff007a0c */ /* 0x000fe20003f05300 */
[----:B------:R-:W-:Y:S01]  /*17860*/  IMAD.MOV.U32 R0, RZ, RZ, RZ ;  /* 0x000000ffff007224 */ /* 0x000fe200078e00ff */
[----:B------:R-:W-:Y:S01]  /*17870*/  ISETP.NE.AND.EX P2, PT, RZ, c[0x0][0x504], PT, P2 ;  /* 0x00014100ff007a0c */ /* 0x000fe20003f45320 */
[----:B---3--:R-:W-:-:S10]  /*17880*/  IMAD.WIDE R2, R6, R4, c[0x0][0x500] ;  /* 0x0001400006027625 */ /* 0x008fd400078e0204 */
[----:B------:R-:W-:Y:S02]  /*17890*/  @P0 IMAD.WIDE R4, R6, R4, c[0x0][0x508] ;  /* 0x0001420006040625 */ /* 0x000fe400078e0204 */
        /* <DEDUP_REMOVED lines=9> */
.L_x_1740:
[----:B-1----:R-:W1:Y:S01]  /*17930*/  S2R R5, SR_TID.X ;  /* 0x0000000000057919 */ /* 0x002e620000002100 */
[----:B------:R-:W-:Y:S01]  /*17940*/  SHF.R.S32.HI R2, RZ, 0x1f, R6 ;  /* 0x0000001fff027819 */ /* 0x000fe20000011406 */
[----:B------:R-:W-:Y:S01]  /*17950*/  BSSY B0, `(.L_x_1741) ;  /* 0x0000038000007945 */ /* 0x000fe20003800000 */
[----:B-----5:R-:W-:-:S02]  /*17960*/  SHF.R.S32.HI R13, RZ, 0x1f, R0 ;  /* 0x0000001fff0d7819 */ /* 0x020fc40000011400 */
[----:B------:R-:W-:Y:S02]  /*17970*/  SEL R3, R6, RZ, !P2 ;  /* 0x000000ff06037207 */ /* 0x000fe40005000000 */
[----:B------:R-:W-:Y:S02]  /*17980*/  SEL R20, R2, RZ, !P2 ;  /* 0x000000ff02147207 */ /* 0x000fe40005000000 */
        /* <DEDUP_REMOVED lines=52> */
.L_x_1742:
[----:B------:R-:W-:Y:S05]  /*17cd0*/  BSYNC B0 ;  /* 0x0000000000007941 */ /* 0x000fea0003800000 */
.L_x_1741:
        /* <DEDUP_REMOVED lines=15> */
[----:B------:R-:W-:-:S03]  /*17dd0*/  IADD3 R14, R10, R11, RZ ;  /* 0x0000000b0a0e7210 */ /* 0x000fc60007ffe0ff */
[----:B------:R-:W-:Y:S01]  /*17de0*/  IMAD R0, R0, c[0x0][0x3a4], R2 ;  /* 0x0000e90000007a24 */ /* 0x000fe200078e0202 */
[----:B----4-:R-:W-:Y:S01]  /*17df0*/  IADD3 R2, R6, R11, RZ ;  /* 0x0000000b06027210 */ /* 0x010fe20007ffe0ff */
        /* <DEDUP_REMOVED lines=27> */
.L_x_1798:
[----:B------:R-:W-:Y:S05]  /*17fb0*/  BRA.DIV ~URZ, `(.L_x_1744) ;  /* 0x000026027f007947 */ /* 0x000fea000b800000 */
[----:B------:R3:W4:Y:S02]  /*17fc0*/  SHFL.IDX PT, R0, R15, RZ, 0x181f ;  /* 0x00181fff0f007589 */ /* 0x00072400000e0000 */
.L_x_1799:
        /* <DEDUP_REMOVED lines=27> */
.L_x_1746:
[----:B------:R-:W-:Y:S05]  /*18180*/  BSYNC B0 ;  /* 0x0000000000007941 */ /* 0x000fea0003800000 */
.L_x_1745:
[----:B------:R-:W-:Y:S05]  /*18190*/  BRA.DIV ~URZ, `(.L_x_1747) ;  /* 0x000024827f007947 */ /* 0x000fea000b800000 */
[----:B--2---:R2:W1:Y:S04]  /*181a0*/  SHFL.IDX PT, R4, R12, 0x1, 0x181f ;  /* 0x00381f000c047f89 */ /* 0x00446800000e0000 */
[----:B----4-:R2:W4:Y:S02]  /*181b0*/  SHFL.IDX PT, R0, R15, 0x1, 0x181f ;  /* 0x00381f000f007f89 */ /* 0x01052400000e0000 */
.L_x_1800:
        /* <DEDUP_REMOVED lines=27> */
.L_x_1749:
[----:B------:R-:W-:Y:S05]  /*18370*/  BSYNC B0 ;  /* 0x0000000000007941 */ /* 0x000fea0003800000 */
.L_x_1748:
[----:B------:R-:W-:Y:S05]  /*18380*/  BRA.DIV ~URZ, `(.L_x_1750) ;  /* 0x000023527f007947 */ /* 0x000fea000b800000 */
[----:B-1----:R1:W2:Y:S02]  /*18390*/  SHFL.IDX PT, R4, R12, 0x2, 0x181f ;  /* 0x00581f000c047f89 */ /* 0x0022a400000e0000 */
.L_x_1801:
[----:B------:R-:W-:Y:S05]  /*183a0*/  BRA.DIV ~URZ, `(.L_x_1751) ;  /* 0x000023a27f007947 */ /* 0x000fea000b800000 */
[----:B----4-:R4:W1:Y:S02]  /*183b0*/  SHFL.IDX PT, R0, R15, 0x2, 0x181f ;  /* 0x00581f000f007f89 */ /* 0x01086400000e0000 */
.L_x_1802:
        /* <DEDUP_REMOVED lines=27> */
.L_x_1753:
[----:B------:R-:W-:Y:S05]  /*18570*/  BSYNC B0 ;  /* 0x0000000000007941 */ /* 0x000fea0003800000 */
.L_x_1752:
[----:B------:R-:W-:Y:S05]  /*18580*/  BRA.DIV ~URZ, `(.L_x_1754) ;  /* 0x000022227f007947 */ /* 0x000fea000b800000 */
[----:B--2---:R2:W3:Y:S04]  /*18590*/  SHFL.IDX PT, R4, R12, 0x3, 0x181f ;  /* 0x00781f000c047f89 */ /* 0x0044e800000e0000 */
[----:B-1----:R2:W1:Y:S02]  /*185a0*/  SHFL.IDX PT, R0, R15, 0x3, 0x181f ;  /* 0x00781f000f007f89 */ /* 0x00246400000e0000 */
.L_x_1803:
[----:B------:R-:W-:-:S04]  /*185b0*/  IADD3 R14, R14, 0x60, RZ ;  /* 0x000000600e0e7810 */ /* 0x000fc80007ffe0ff */
[----:B------:R-:W-:-:S13]  /*185c0*/  ISETP.GE.AND P0, PT, R14, R13, PT ;  /* 0x0000000d0e00720c */ /* 0x000fda0003f06270 */
[----:B------:R-:W-:Y:S05]  /*185d0*/  @P0 BRA `(.L_x_1734) ;  /* 0x0000017000000947 */ /* 0x000fea0003800000 */
[----:B------:R-:W5:Y:S04]  /*185e0*/  LDL.64 R2, [R1+0x20] ;  /* 0x0000200001027983 */ /* 0x000f680000100a00 */
[----:B--2---:R-:W2:Y:S04]  /*185f0*/  LDL R17, [R1+0x3c] ;  /* 0x00003c0001117983 */ /* 0x004ea80000100800 */
[----:B---34-:R-:W3:Y:S04]  /*18600*/  LDL R15, [R1+0x38] ;  /* 0x00003800010f7983 */ /* 0x018ee80000100800 */
[----:B------:R-:W4:Y:S04]  /*18610*/  LDL R5, [R1+0x40] ;  /* 0x0000400001057983 */ /* 0x000f280000100800 */
[----:B------:R-:W4:Y:S04]  /*18620*/  LDL R18, [R1+0x54] ;  /* 0x0000540001127983 */ /* 0x000f280000100800 */
[----:B------:R-:W4:Y:S04]  /*18630*/  LDL R16, [R1+0x50] ;  /* 0x0000500001107983 */ /* 0x000f280000100800 */
[----:B------:R-:W4:Y:S01]  /*18640*/  LDL R12, [R1+0x4c] ;  /* 0x00004c00010c7983 */ /* 0x000f220000100800 */
[----:B-----5:R-:W-:-:S02]  /*18650*/  ISETP.GE.AND P3, PT, R2, c[0x0][0x3c8], PT ;  /* 0x0000f20002007a0c */ /* 0x020fc40003f66270 */
[----:B--2---:R-:W-:Y:S02]  /*18660*/  ISETP.GE.AND P2, PT, R17, c[0x0][0x3c8], PT ;  /* 0x0000f20011007a0c */ /* 0x004fe40003f46270 */
[----:B---3--:R-:W-:Y:S02]  /*18670*/  ISETP.GE.AND P1, PT, R15, c[0x0][0x3c8], PT ;  /* 0x0000f2000f007a0c */ /* 0x008fe40003f26270 */
[----:B----4-:R-:W-:-:S07]  /*18680*/  ISETP.GE.AND P0, PT, R5, c[0x0][0x3c8], PT ;  /* 0x0000f20005007a0c */ /* 0x010fce0003f06270 */
        /* <DEDUP_REMOVED lines=12> */
.L_x_1734:
[----:B------:R-:W-:Y:S05]  /*18750*/  BSYNC B1 ;  /* 0x0000000000017941 */ /* 0x000fea0003800000 */
.L_x_1718:
[----:B------:R-:W-:-:S13]  /*18760*/  ISETP.NE.AND P0, PT, RZ, UR5, PT ;  /* 0x00000005ff007c0c */ /* 0x000fda000bf05270 */
[----:B------:R-:W-:Y:S01]  /*18770*/  @P0 WARPSYNC 0xffffffff ;  /* 0xffffffff00000948 */ /* 0x000fe20003800000 */
[----:B------:R-:W-:Y:S06]  /*18780*/  @P0 BAR.SYNC.DEFER_BLOCKING 0x5, 0x100 ;  /* 0x0144000000000b1d */ /* 0x000fec0000010000 */
[----:B-1-3--:R-:W1:Y:S04]  /*18790*/  @P0 LDS.128 R4, [0x20100] ;  /* 0x02010000ff040984 */ /* 0x00ae680000000c00 */
[----:B-1----:R1:W-:Y:S04]  /*187a0*/  @P0 STL.64 [R1+0x28], R4 ;  /* 0x0000280401000387 */ /* 0x0023e80000100a00 */
[----:B------:R1:W-:Y:S04]  /*187b0*/  @P0 STL.64 [R1+0x30], R6 ;  /* 0x0000300601000387 */ /* 0x0003e80000100a00 */
[----:B------:R-:W-:Y:S06]  /*187c0*/  @P0 BAR.ARV 0x4, 0x100 ;  /* 0x0104000000000b1d */ /* 0x000fec0000002000 */
[----:B------:R-:W-:Y:S05]  /*187d0*/  @P0 BRA `(.L_x_1755) ;  /* 0x0000104000000947 */ /* 0x000fea0003800000 */
[----:B----4-:R-:W3:Y:S01]  /*187e0*/  S2R R0, SR_TID.X ;  /* 0x0000000000007919 */ /* 0x010ee20000002100 */
[----:B-1----:R-:W-:Y:S01]  /*187f0*/  IMAD.MOV.U32 R7, RZ, RZ, RZ ;  /* 0x000000ffff077224 */ /* 0x002fe200078e00ff */
[----:B--23--:R-:W-:-:S04]  /*18800*/  LOP3.LUT R14, R0, 0x1f, RZ, 0xc0, !PT ;  /* 0x0000001f000e7812 */ /* 0x00cfc800078ec0ff */
[----:B------:R-:W-:Y:S01]  /*18810*/  ISETP.NE.AND P6, PT, R14, 0x1f, PT ;  /* 0x0000001f0e00780c */ /* 0x000fe20003fc5270 */
[----:B------:R-:W-:Y:S10]  /*18820*/  BRA.DIV ~URZ, `(.L_x_1756) ;  /* 0x000020427f007947 */ /* 0x000ff4000b800000 */
[----:B------:R1:W2:Y:S02]  /*18830*/  SHFL.IDX PT, R9, R110, RZ, 0x1f ;  /* 0x00001fff6e097589 */ /* 0x0002a400000e0000 */
.L_x_1804:
[----:B------:R-:W-:Y:S05]  /*18840*/  BRA.DIV ~URZ, `(.L_x_1757) ;  /* 0x000020927f007947 */ /* 0x000fea000b800000 */
[----:B------:R3:W4:Y:S02]  /*18850*/  SHFL.IDX PT, R8, R110, 0x1, 0x1f ;  /* 0x00201f006e087f89 */ /* 0x00072400000e0000 */
.L_x_1805:
        /* <DEDUP_REMOVED lines=19> */
.L_x_1806:
        /* <DEDUP_REMOVED lines=16> */
.L_x_1807:
[----:B---3--:R-:W-:Y:S01]  /*18a90*/  IMAD R0, R0, c[0x0][0x538], RZ ;  /* 0x00014e0000007a24 */ /* 0x008fe200078e02ff */
[----:B------:R-:W-:Y:S04]  /*18aa0*/  BSSY B1, `(.L_x_1760) ;  /* 0x00000ce000017945 */ /* 0x000fe80003800000 */
[----:B----4-:R-:W-:-:S04]  /*18ab0*/  IADD3 R8, R0, R8, RZ ;  /* 0x0000000800087210 */ /* 0x010fc80007ffe0ff */
[----:B--2---:R-:W-:-:S13]  /*18ac0*/  ISETP.GT.AND P0, PT, R8, R9, PT ;  /* 0x000000090800720c */ /* 0x004fda0003f04270 */
[----:B------:R-:W-:Y:S05]  /*18ad0*/  @P0 BRA `(.L_x_1761) ;  /* 0x0000025000000947 */ /* 0x000fea0003800000 */
.L_x_1765:
        /* <DEDUP_REMOVED lines=17> */
.L_x_1808:
        /* <DEDUP_REMOVED lines=16> */
.L_x_1809:
[----:B--2---:R-:W-:-:S05]  /*18cf0*/  IMAD R0, R0, c[0x0][0x538], RZ ;  /* 0x00014e0000007a24 */ /* 0x004fca00078e02ff */
[----:B------:R-:W-:-:S04]  /*18d00*/  IADD3 R8, R0, R8, RZ ;  /* 0x0000000800087210 */ /* 0x000fc80007ffe0ff */
[----:B------:R-:W-:-:S13]  /*18d10*/  ISETP.GT.AND P0, PT, R8, R9, PT ;  /* 0x000000090800720c */ /* 0x000fda0003f04270 */
[----:B-1----:R-:W-:Y:S05]  /*18d20*/  @!P0 BRA `(.L_x_1765) ;  /* 0xfffffdb000008947 */ /* 0x002fea000383ffff */
.L_x_1761:
[----:B------:R-:W-:-:S05]  /*18d30*/  IADD3 R11, -R0, R8, RZ ;  /* 0x00000008000b7210 */ /* 0x000fca0007ffe1ff */
[----:B------:R-:W-:-:S05]  /*18d40*/  IMAD R0, R4, c[0x0][0x538], R11 ;  /* 0x00014e0004007a24 */ /* 0x000fca00078e020b */
[----:B------:R-:W-:Y:S01]  /*18d50*/  ISETP.GT.AND P0, PT, R0, R9, PT ;  /* 0x000000090000720c */ /* 0x000fe20003f04270 */
[----:B------:R-:W-:-:S12]  /*18d60*/  BRA.DIV ~URZ, `(.L_x_1766) ;  /* 0x00001fb27f007947 */ /* 0x000fd8000b800000 */
[----:B------:R-:W-:-:S03]  /*18d70*/  VOTE.ANY R12, PT, !P0 ;  /* 0x00000000000c7806 */ /* 0x000fc600040e0100 */
.L_x_1810:
[----:B------:R-:W2:Y:S01]  /*18d80*/  LDL.LU R0, [R1+0x34] ;  /* 0x0000340001007983 */ /* 0x000ea20000300800 */
[----:B------:R-:W2:Y:S02]  /*18d90*/  POPC R8, R12 ;  /* 0x0000000c00087309 */ /* 0x000ea40000000000 */
[----:B--2---:R-:W-:-:S05]  /*18da0*/  IADD3 R0, R8, R0, RZ ;  /* 0x0000000008007210 */ /* 0x004fca0007ffe0ff */
[----:B------:R2:W-:Y:S01]  /*18db0*/  STL [R1+0x34], R0 ;  /* 0x0000340001007387 */ /* 0x0005e20000100800 */
[----:B------:R-:W-:Y:S05]  /*18dc0*/  BRA.DIV ~URZ, `(.L_x_1767) ;  /* 0x00001fa27f007947 */ /* 0x000fea000b800000 */
[----:B------:R3:W4:Y:S04]  /*18dd0*/  SHFL.IDX PT, R10, R6, R8, 0x1f ;  /* 0x00001f08060a7589 */ /* 0x00072800000e0000 */
[----:B------:R3:W1:Y:S02]  /*18de0*/  SHFL.IDX PT, R7, R7, R8, 0x1f ;  /* 0x00001f0807077589 */ /* 0x00066400000e0000 */
.L_x_1811:
[----:B------:R-:W-:Y:S01]  /*18df0*/  ISETP.NE.AND P0, PT, R12, RZ, PT ;  /* 0x000000ff0c00720c */ /* 0x000fe20003f05270 */
[----:B------:R-:W-:-:S12]  /*18e00*/  BSSY B0, `(.L_x_1768) ;  /* 0x0000005000007945 */ /* 0x000fd80003800000 */
[----:B------:R-:W-:Y:S05]  /*18e10*/  @!P0 BRA `(.L_x_1769) ;  /* 0x0000003000008947 */ /* 0x000fea0003800000 */
[----:B------:R-:W-:Y:S01]  /*18e20*/  IADD3 R3, R8, -0x1, RZ ;  /* 0xffffffff08037810 */ /* 0x000fe20007ffe0ff */
[----:B------:R-:W-:Y:S05]  /*18e30*/  BRA.DIV ~URZ, `(.L_x_1770) ;  /* 0x000020027f007947 */ /* 0x000fea000b800000 */
[----:B------:R2:W3:Y:S02]  /*18e40*/  SHFL.IDX PT, R13, R4, R3, 0x1f ;  /* 0x00001f03040d7589 */ /* 0x0004e400000e0000 */
.L_x_1769:
[----:B------:R-:W-:Y:S05]  /*18e50*/  BSYNC B0 ;  /* 0x0000000000007941 */ /* 0x000fea0003800000 */
.L_x_1768:
        /* <DEDUP_REMOVED lines=68> */
.L_x_1772:
        /* <DEDUP_REMOVED lines=40> */
[----:B------:R-:W-:Y:S02]  /*19520*/  IABS R11, R0 ;  /* 0x00000000000b7213 */ /* 0x000fe40000000000 */
[----:B------:R-:W1:Y:S01]  /*19530*/  I2F.RP R4, R3 ;  /* 0x0000000300047306 */ /* 0x000e620000209400 */
[----:B------:R-:W-:Y:S02]  /*19540*/  MOV R7, R2 ;  /* 0x0000000200077202 */ /* 0x000fe40000000f00 */
[----:B------:R-:W-:-:S05]  /*19550*/  IMAD.MOV R2, RZ, RZ, -R11 ;  /* 0x000000ffff027224 */ /* 0x000fca00078e0a0b */
[----:B-1----:R-:W1:Y:S02]  /*19560*/  MUFU.RCP R4, R4 ;  /* 0x0000000400047308 */ /* 0x002e640000001000 */
[----:B-1----:R-:W-:-:S06]  /*19570*/  IADD3 R4, R4, 0xffffffe, RZ ;  /* 0x0ffffffe04047810 */ /* 0x002fcc0007ffe0ff */
[----:B------:R-:W1:Y:S02]  /*19580*/  F2I.FTZ.U32.TRUNC.NTZ R5, R4 ;  /* 0x0000000400057305 */ /* 0x000e64000021f000 */
[----:B-1----:R-:W-:-:S04]  /*19590*/  IMAD.MOV R4, RZ, RZ, -R5 ;  /* 0x000000ffff047224 */ /* 0x002fc800078e0a05 */
[----:B------:R-:W-:Y:S02]  /*195a0*/  IMAD R8, R4, R3, RZ ;  /* 0x0000000304087224 */ /* 0x000fe400078e02ff */
[----:B------:R-:W-:-:S04]  /*195b0*/  IMAD.MOV.U32 R4, RZ, RZ, RZ ;  /* 0x000000ffff047224 */ /* 0x000fc800078e00ff */
[----:B------:R-:W-:-:S04]  /*195c0*/  IMAD.HI.U32 R5, R5, R8, R4 ;  /* 0x0000000805057227 */ /* 0x000fc800078e0004 */
        /* <DEDUP_REMOVED lines=17> */
.L_x_1773:
[----:B------:R-:W-:Y:S05]  /*196e0*/  BSYNC B0 ;  /* 0x0000000000007941 */ /* 0x000fea0003800000 */
.L_x_1771:
[----:B------:R-:W-:-:S04]  /*196f0*/  LOP3.LUT R2, RZ, R2, RZ, 0x33, !PT ;  /* 0x00000002ff027212 */ /* 0x000fc800078e33ff */
[----:B-1----:R-:W-:-:S05]  /*19700*/  IADD3 R0, R2, R10, RZ ;  /* 0x0000000a02007210 */ /* 0x002fca0007ffe0ff */
[----:B------:R1:W-:Y:S01]  /*19710*/  STL [R1+0x2c], R0 ;  /* 0x00002c0001007387 */ /* 0x0003e20000100800 */
[----:B------:R-:W-:Y:S05]  /*19720*/  BRA `(.L_x_1774) ;  /* 0x0000005000007947 */ /* 0x000fea0003800000 */
.L_x_1762:
[----:B------:R-:W-:Y:S01]  /*19730*/  MOV R0, c[0x0][0x53c] ;  /* 0x00014f0000007a02 */ /* 0x000fe20000000f00 */
[----:B------:R2:W-:Y:S04]  /*19740*/  STL [R1+0x28], R9 ;  /* 0x0000280901007387 */ /* 0x0005e80000100800 */
[----:B------:R2:W-:Y:S04]  /*19750*/  STL [R1+0x2c], RZ ;  /* 0x00002cff01007387 */ /* 0x0005e80000100800 */
[----:B------:R2:W-:Y:S04]  /*19760*/  STL [R1+0x30], RZ ;  /* 0x000030ff01007387 */ /* 0x0005e80000100800 */
[----:B------:R2:W-:Y:S02]  /*19770*/  STL [R1+0x34], R0 ;  /* 0x0000340001007387 */ /* 0x0005e40000100800 */
.L_x_1774:
[----:B------:R-:W-:Y:S05]  /*19780*/  BSYNC B1 ;  /* 0x0000000000017941 */ /* 0x000fea0003800000 */
.L_x_1760:
        /* <DEDUP_REMOVED lines=9> */
.L_x_1755:
[----:B--2-4-:R-:W2:Y:S02]  /*19820*/  LDL R0, [R1+0x34] ;  /* 0x0000340001007983 */ /* 0x014ea40000100800 */
[----:B--2---:R-:W-:-:S13]  /*19830*/  ISETP.GE.AND P0, PT, R0, c[0x0][0x53c], PT ;  /* 0x00014f0000007a0c */ /* 0x004fda0003f06270 */
[----:B-1----:R-:W-:Y:S01]  /*19840*/  @P0 CALL.REL.NOINC `(.L_x_1775) ;  /* 0x0000001000000944 */ /* 0x002fe20003c00000 */
[----:B------:R-:W-:Y:S05]  /*19850*/  BRA `(.L_x_1776) ;  /* 0xfffe83a000007947 */ /* 0x000fea000383ffff */
.L_x_1775:
[----:B------:R-:W-:Y:S05]  /*19860*/  EXIT ;  /* 0x000000000000794d */ /* 0x000fea0003800000 */
.L_x_1636:
[----:B------:R-:W-:Y:S01]  /*19870*/  IMAD.MOV.U32 R0, RZ, RZ, R5 ;  /* 0x000000ffff007224 */ /* 0x000fe200078e0005 */
[----:B------:R-:W-:Y:S02]  /*19880*/  MOV R2, 0x1 ;  /* 0x0000000100027802 */ /* 0x000fe40000000f00 */
[----:B------:R-:W-:Y:S02]  /*19890*/  MOV R3, 0x198b0 ;  /* 0x000198b000037802 */ /* 0x000fe40000000f00 */
[----:B------:R-:W-:Y:S05]  /*198a0*/  CALL.REL.NOINC `($__internal_36_$__cuda_sm70_shflsync_up_p) ;  /* 0x0000169000007944 */ /* 0x000fea0003c00000 */
[----:B------:R-:W-:Y:S01]  /*198b0*/  MOV R0, R4 ;  /* 0x0000000400007202 */ /* 0x000fe20000000f00 */
[----:B------:R-:W-:Y:S05]  /*198c0*/  BRA `(.L_x_1777) ;  /* 0xfffe6b9000007947 */ /* 0x000fea000383ffff */
.L_x_1637:
[----:B------:R-:W-:Y:S01]  /*198d0*/  IMAD.MOV.U32 R0, RZ, RZ, R5 ;  /* 0x000000ffff007224 */ /* 0x000fe200078e0005 */
[----:B------:R-:W-:Y:S02]  /*198e0*/  MOV R2, 0x2 ;  /* 0x0000000200027802 */ /* 0x000fe40000000f00 */
[----:B------:R-:W-:Y:S02]  /*198f0*/  MOV R3, 0x19910 ;  /* 0x0001991000037802 */ /* 0x000fe40000000f00 */
[----:B------:R-:W-:Y:S05]  /*19900*/  CALL.REL.NOINC `($__internal_36_$__cuda_sm70_shflsync_up_p) ;  /* 0x0000163000007944 */ /* 0x000fea0003c00000 */
[----:B------:R-:W-:Y:S01]  /*19910*/  SEL R0, R4, RZ, P4 ;  /* 0x000000ff04007207 */ /* 0x000fe20002000000 */
[----:B------:R-:W-:Y:S01]  /*19920*/  IMAD.MOV.U32 R2, RZ, RZ, 0x4 ;  /* 0x00000004ff027424 */ /* 0x000fe200078e00ff */
[----:B------:R-:W-:-:S03]  /*19930*/  MOV R3, 0x19960 ;  /* 0x0001996000037802 */ /* 0x000fc60000000f00 */
[----:B------:R-:W-:Y:S02]  /*19940*/  IMAD.IADD R0, R5, 0x1, R0 ;  /* 0x0000000105007824 */ /* 0x000fe400078e0200 */
        /* <DEDUP_REMOVED lines=14> */
[----:B------:R-:W-:Y:S01]  /*19a30*/  IMAD.IADD R4, R0, 0x1, R4 ;  /* 0x0000000100047824 */ /* 0x000fe200078e0204 */
[----:B------:R-:W-:-:S03]  /*19a40*/  MOV R0, 0x1f ;  /* 0x0000001f00007802 */ /* 0x000fc60000000f00 */
[----:B------:R-:W-:Y:S02]  /*19a50*/  IMAD.MOV.U32 R5, RZ, RZ, R4 ;  /* 0x000000ffff057224 */ /* 0x000fe400078e0004 */
[----:B------:R-:W-:Y:S05]  /*19a60*/  CALL.REL.NOINC `($__internal_35_$__cuda_sm70_shflsync_idx_p) ;  /* 0x0000148000007944 */ /* 0x000fea0003c00000 */
[----:B------:R-:W-:Y:S05]  /*19a70*/  BRA `(.L_x_1778) ;  /* 0xfffe6ae000007947 */ /* 0x000fea000383ffff */
.L_x_1639:
[----:B------:R-:W-:Y:S02]  /*19a80*/  SEL R0, RZ, 0x1, P0 ;  /* 0x00000001ff007807 */ /* 0x000fe40000000000 */
[----:B------:R-:W-:Y:S02]  /*19a90*/  MOV R2, 0x19ab0 ;  /* 0x00019ab000027802 */ /* 0x000fe40000000f00 */
[----:B------:R-:W-:Y:S05]  /*19aa0*/  CALL.REL.NOINC `($__internal_37_$__cuda_sm70_votesync_ballot) ;  /* 0x0000150000007944 */ /* 0x000fea0003c00000 */
[----:B------:R-:W-:Y:S01]  /*19ab0*/  MOV R10, R0 ;  /* 0x00000000000a7202 */ /* 0x000fe20000000f00 */
[----:B------:R-:W-:Y:S05]  /*19ac0*/  BRA `(.L_x_1779) ;  /* 0xfffe6b2000007947 */ /* 0x000fea000383ffff */
.L_x_1640:
[----:B------:R-:W-:Y:S01]  /*19ad0*/  IMAD.MOV.U32 R5, RZ, RZ, R9 ;  /* 0x000000ffff057224 */ /* 0x000fe200078e0009 */
[----:B------:R-:W-:Y:S01]  /*19ae0*/  MOV R3, R7 ;  /* 0x0000000700037202 */ /* 0x000fe20000000f00 */
[----:B-1----:R-:W-:Y:S01]  /*19af0*/  IMAD.MOV.U32 R0, RZ, RZ, 0x1f ;  /* 0x0000001fff007424 */ /* 0x002fe200078e00ff */
[----:B------:R-:W-:Y:S02]  /*19b00*/  MOV R2, 0x19b20 ;  /* 0x00019b2000027802 */ /* 0x000fe40000000f00 */
[----:B------:R-:W-:Y:S05]  /*19b10*/  CALL.REL.NOINC `($__internal_35_$__cuda_sm70_shflsync_idx_p) ;  /* 0x000013d000007944 */ /* 0x000fea0003c00000 */
[----:B------:R-:W-:Y:S01]  /*19b20*/  IMAD.MOV.U32 R12, RZ, RZ, R0 ;  /* 0x000000ffff0c7224 */ /* 0x000fe200078e0000 */
[----:B------:R-:W-:Y:S01]  /*19b30*/  MOV R5, R8 ;  /* 0x0000000800057202 */ /* 0x000fe20000000f00 */
[----:B------:R-:W-:Y:S01]  /*19b40*/  IMAD.MOV.U32 R6, RZ, RZ, RZ ;  /* 0x000000ffff067224 */ /* 0x000fe200078e00ff */
[----:B------:R-:W-:Y:S01]  /*19b50*/  MOV R3, R7 ;  /* 0x0000000700037202 */ /* 0x000fe20000000f00 */
[----:B------:R-:W-:Y:S01]  /*19b60*/  IMAD.MOV.U32 R0, RZ, RZ, 0x1f ;  /* 0x0000001fff007424 */ /* 0x000fe200078e00ff */
[----:B------:R-:W-:-:S02]  /*19b70*/  MOV R2, 0x19b90 ;  /* 0x00019b9000027802 */ /* 0x000fc40000000f00 */
[----:B------:R-:W-:Y:S05]  /*19b80*/  CALL.REL.NOINC `($__internal_35_$__cuda_sm70_shflsync_idx_p) ;  /* 0x0000136000007944 */ /* 0x000fea0003c00000 */
[----:B------:R-:W-:Y:S01]  /*19b90*/  MOV R9, R0 ;  /* 0x0000000000097202 */ /* 0x000fe20000000f00 */
[----:B------:R-:W-:Y:S05]  /*19ba0*/  BRA `(.L_x_1780) ;  /* 0xfffe6ab000007947 */ /* 0x000fea000383ffff */
.L_x_1643:
[----:B------:R-:W-:Y:S01]  /*19bb0*/  IMAD.MOV.U32 R5, RZ, RZ, R4 ;  /* 0x000000ffff057224 */ /* 0x000fe200078e0004 */
[----:B-1----:R-:W-:-:S02]  /*19bc0*/  MOV R0, 0x1f ;  /* 0x0000001f00007802 */ /* 0x002fc40000000f00 */
[----:B------:R-:W-:Y:S02]  /*19bd0*/  MOV R2, 0x19bf0 ;  /* 0x00019bf000027802 */ /* 0x000fe40000000f00 */
[----:B--234-:R-:W-:Y:S05]  /*19be0*/  CALL.REL.NOINC `($__internal_35_$__cuda_sm70_shflsync_idx_p) ;  /* 0x0000130000007944 */ /* 0x01cfea0003c00000 */
[----:B------:R-:W-:Y:S01]  /*19bf0*/  MOV R6, R0 ;  /* 0x0000000000067202 */ /* 0x000fe20000000f00 */
[----:B------:R-:W-:Y:S05]  /*19c00*/  BRA `(.L_x_1642) ;  /* 0xfffe6ab000007947 */ /* 0x000fea000383ffff */
.L_x_1662:
[----:B-1----:R-:W-:Y:S01]  /*19c10*/  IMAD.MOV.U32 R5, RZ, RZ, R14 ;  /* 0x000000ffff057224 */ /* 0x002fe200078e000e */
[----:B------:R-:W-:Y:S01]  /*19c20*/  MOV R3, RZ ;  /* 0x000000ff00037202 */ /* 0x000fe20000000f00 */
[----:B------:R-:W-:Y:S01]  /*19c30*/  IMAD.MOV.U32 R0, RZ, RZ, 0x181f ;  /* 0x0000181fff007424 */ /* 0x000fe200078e00ff */
[----:B------:R-:W-:Y:S02]  /*19c40*/  MOV R2, 0x19c60 ;  /* 0x00019c6000027802 */ /* 0x000fe40000000f00 */
[----:B------:R-:W-:Y:S05]  /*19c50*/  CALL.REL.NOINC `($__internal_35_$__cuda_sm70_shflsync_idx_p) ;  /* 0x0000129000007944 */ /* 0x000fea0003c00000 */
[----:B------:R-:W-:Y:S01]  /*19c60*/  MOV R4, R0 ;  /* 0x0000000000047202 */ /* 0x000fe20000000f00 */
[----:B------:R-:W-:Y:S05]  /*19c70*/  BRA `(.L_x_1781) ;  /* 0xfffe94d000007947 */ /* 0x000fea000383ffff */
.L_x_1663:
[----:B------:R-:W-:Y:S01]  /*19c80*/  IMAD.MOV.U32 R5, RZ, RZ, R15 ;  /* 0x000000ffff057224 */ /* 0x000fe200078e000f */
[----:B------:R-:W-:Y:S01]  /*19c90*/  MOV R3, RZ ;  /* 0x000000ff00037202 */ /* 0x000fe20000000f00 */
[----:B------:R-:W-:Y:S01]  /*19ca0*/  IMAD.MOV.U32 R0, RZ, RZ, 0x181f ;  /* 0x0000181fff007424 */ /* 0x000fe200078e00ff */
[----:B------:R-:W-:Y:S02]  /*19cb0*/  MOV R2, 0x19cd0 ;  /* 0x00019cd000027802 */ /* 0x000fe40000000f00 */
[----:B-12---:R-:W-:Y:S05]  /*19cc0*/  CALL.REL.NOINC `($__internal_35_$__cuda_sm70_shflsync_idx_p) ;  /* 0x0000122000007944 */ /* 0x006fea0003c00000 */
[----:B------:R-:W-:Y:S05]  /*19cd0*/  BRA `(.L_x_1782) ;  /* 0xfffe949000007947 */ /* 0x000fea000383ffff */
.L_x_1666:
[----:B------:R-:W-:Y:S01]  /*19ce0*/  IMAD.MOV.U32 R5, RZ, RZ, R14 ;  /* 0x000000ffff057224 */ /* 0x000fe200078e000e */
[----:B---3--:R-:W-:Y:S01]  /*19cf0*/  MOV R3, 0x1 ;  /* 0x0000000100037802 */ /* 0x008fe20000000f00 */
[----:B----4-:R-:W-:Y:S01]  /*19d00*/  IMAD.MOV.U32 R0, RZ, RZ, 0x181f ;  /* 0x0000181fff007424 */ /* 0x010fe200078e00ff */
[----:B------:R-:W-:-:S02]  /*19d10*/  MOV R2, 0x19d30 ;  /* 0x00019d3000027802 */ /* 0x000fc40000000f00 */
[----:B-12---:R-:W-:Y:S05]  /*19d20*/  CALL.REL.NOINC `($__internal_35_$__cuda_sm70_shflsync_idx_p) ;  /* 0x000011c000007944 */ /* 0x006fea0003c00000 */
[----:B------:R-:W-:Y:S01]  /*19d30*/  IMAD.MOV.U32 R4, RZ, RZ, R0 ;  /* 0x000000ffff047224 */ /* 0x000fe200078e0000 */
[----:B------:R-:W-:Y:S01]  /*19d40*/  MOV R3, 0x1 ;  /* 0x0000000100037802 */ /* 0x000fe20000000f00 */
[----:B------:R-:W-:Y:S01]  /*19d50*/  IMAD.MOV.U32 R5, RZ, RZ, R15 ;  /* 0x000000ffff057224 */ /* 0x000fe200078e000f */
[----:B------:R-:W-:-:S02]  /*19d60*/  MOV R0, 0x181f ;  /* 0x0000181f00007802 */ /* 0x000fc40000000f00 */
[----:B------:R-:W-:Y:S02]  /*19d70*/  MOV R2, 0x19d90 ;  /* 0x00019d9000027802 */ /* 0x000fe40000000f00 */
[----:B------:R-:W-:Y:S05]  /*19d80*/  CALL.REL.NOINC `($__internal_35_$__cuda_sm70_shflsync_idx_p) ;  /* 0x0000116000007944 */ /* 0x000fea0003c00000 */
[----:B------:R-:W-:Y:S05]  /*19d90*/  BRA `(.L_x_1783) ;  /* 0xfffe962000007947 */ /* 0x000fea000383ffff */
.L_x_1669:
[----:B------:R-:W-:Y:S01]  /*19da0*/  IMAD.MOV.U32 R5, RZ, RZ, R14 ;  /* 0x000000ffff057224 */ /* 0x000fe200078e000e */
[----:B-1----:R-:W-:Y:S01]  /*19db0*/  MOV R3, 0x2 ;  /* 0x0000000200037802 */ /* 0x002fe20000000f00 */
[----:B----4-:R-:W-:Y:S01]  /*19dc0*/  IMAD.MOV.U32 R0, RZ, RZ, 0x181f ;  /* 0x0000181fff007424 */ /* 0x010fe200078e00ff */
[----:B------:R-:W-:Y:S02]  /*19dd0*/  MOV R2, 0x19df0 ;  /* 0x00019df000027802 */ /* 0x000fe40000000f00 */
[----:B--2---:R-:W-:Y:S05]  /*19de0*/  CALL.REL.NOINC `($__internal_35_$__cuda_sm70_shflsync_idx_p) ;  /* 0x0000110000007944 */ /* 0x004fea0003c00000 */
[----:B------:R-:W-:Y:S01]  /*19df0*/  MOV R4, R0 ;  /* 0x0000000000047202 */ /* 0x000fe20000000f00 */
[----:B------:R-:W-:Y:S05]  /*19e00*/  BRA `(.L_x_1784) ;  /* 0xfffe97e000007947 */ /* 0x000fea000383ffff */
.L_x_1670:
[----:B------:R-:W-:Y:S01]  /*19e10*/  IMAD.MOV.U32 R5, RZ, RZ, R15 ;  /* 0x000000ffff057224 */ /* 0x000fe200078e000f */
[----:B------:R-:W-:Y:S01]  /*19e20*/  MOV R3, 0x2 ;  /* 0x0000000200037802 */ /* 0x000fe20000000f00 */
[----:B----4-:R-:W-:Y:S01]  /*19e30*/  IMAD.MOV.U32 R0, RZ, RZ, 0x181f ;  /* 0x0000181fff007424 */ /* 0x010fe200078e00ff */
[----:B------:R-:W-:Y:S02]  /*19e40*/  MOV R2, 0x19e60 ;  /* 0x00019e6000027802 */ /* 0x000fe40000000f00 */
[----:B-123--:R-:W-:Y:S05]  /*19e50*/  CALL.REL.NOINC `($__internal_35_$__cuda_sm70_shflsync_idx_p) ;  /* 0x0000109000007944 */ /* 0x00efea0003c00000 */
[----:B------:R-:W-:Y:S05]  /*19e60*/  BRA `(.L_x_1785) ;  /* 0xfffe97a000007947 */ /* 0x000fea000383ffff */
.L_x_1673:
[----:B------:R-:W-:Y:S01]  /*19e70*/  IMAD.MOV.U32 R5, RZ, RZ, R14 ;  /* 0x000000ffff057224 */ /* 0x000fe200078e000e */
[----:B-1----:R-:W-:Y:S01]  /*19e80*/  MOV R3, 0x3 ;  /* 0x0000000300037802 */ /* 0x002fe20000000f00 */
[----:B------:R-:W-:Y:S01]  /*19e90*/  IMAD.MOV.U32 R0, RZ, RZ, 0x181f ;  /* 0x0000181fff007424 */ /* 0x000fe200078e00ff */
[----:B------:R-:W-:-:S02]  /*19ea0*/  MOV R2, 0x19ec0 ;  /* 0x00019ec000027802 */ /* 0x000fc40000000f00 */
[----:B--234-:R-:W-:Y:S05]  /*19eb0*/  CALL.REL.NOINC `($__internal_35_$__cuda_sm70_shflsync_idx_p) ;  /* 0x0000103000007944 */ /* 0x01cfea0003c00000 */
[----:B------:R-:W-:Y:S01]  /*19ec0*/  IMAD.MOV.U32 R4, RZ, RZ, R0 ;  /* 0x000000ffff047224 */ /* 0x000fe200078e0000 */
[----:B------:R-:W-:Y:S01]  /*19ed0*/  MOV R3, 0x3 ;  /* 0x0000000300037802 */ /* 0x000fe20000000f00 */
[----:B------:R-:W-:Y:S01]  /*19ee0*/  IMAD.MOV.U32 R5, RZ, RZ, R15 ;  /* 0x000000ffff057224 */ /* 0x000fe200078e000f */
[----:B------:R-:W-:-:S02]  /*19ef0*/  MOV R0, 0x181f ;  /* 0x0000181f00007802 */ /* 0x000fc40000000f00 */
[----:B------:R-:W-:Y:S02]  /*19f00*/  MOV R2, 0x19f20 ;  /* 0x00019f2000027802 */ /* 0x000fe40000000f00 */
[----:B------:R-:W-:Y:S05]  /*19f10*/  CALL.REL.NOINC `($__internal_35_$__cuda_sm70_shflsync_idx_p) ;  /* 0x00000fd000007944 */ /* 0x000fea0003c00000 */
[----:B------:R-:W-:Y:S05]  /*19f20*/  BRA `(.L_x_1786) ;  /* 0xfffe992000007947 */ /* 0x000fea000383ffff */
.L_x_1714:
[----:B-1----:R1:W5:Y:S01]  /*19f30*/  LDL R2, [R1] ;  /* 0x0000000001027983 */ /* 0x0023620000100800 */
[----:B------:R-:W-:Y:S02]  /*19f40*/  MOV R5, 0x2 ;  /* 0x0000000200057802 */ /* 0x000fe40000000f00 */
[----:B------:R-:W-:Y:S02]  /*19f50*/  MOV R3, 0x19f70 ;  /* 0x00019f7000037802 */ /* 0x000fe40000000f00 */
[----:B-1---5:R-:W-:Y:S05]  /*19f60*/  CALL.REL.NOINC `($__internal_34_$__cuda_sm70_shflsync_bfly_p) ;  /* 0x00000f3000007944 */ /* 0x022fea0003c00000 */
[----:B------:R-:W-:Y:S01]  /*19f70*/  MOV R0, R5 ;  /* 0x0000000500007202 */ /* 0x000fe20000000f00 */
[----:B------:R-:W-:Y:S05]  /*19f80*/  BRA `(.L_x_1787) ;  /* 0xffff97b000007947 */ /* 0x000fea000383ffff */
.L_x_1715:
[----:B------:R-:W-:Y:S01]  /*19f90*/  IMAD.MOV.U32 R2, RZ, RZ, R0 ;  /* 0x000000ffff027224 */ /* 0x000fe200078e0000 */
[----:B------:R-:W-:Y:S02]  /*19fa0*/  MOV R5, 0x1 ;  /* 0x0000000100057802 */ /* 0x000fe40000000f00 */
[----:B------:R-:W-:Y:S02]  /*19fb0*/  MOV R3, 0x19fd0 ;  /* 0x00019fd000037802 */ /* 0x000fe40000000f00 */
[----:B------:R-:W-:Y:S05]  /*19fc0*/  CALL.REL.NOINC `($__internal_34_$__cuda_sm70_shflsync_bfly_p) ;  /* 0x00000ed000007944 */ /* 0x000fea0003c00000 */
[----:B------:R1:W5:Y:S01]  /*19fd0*/  LDL R2, [R1+0x8] ;  /* 0x0000080001027983 */ /* 0x0003620000100800 */
[----:B------:R-:W-:Y:S01]  /*19fe0*/  FADD.FTZ R0, R0, R5 ;  /* 0x0000000500007221 */ /* 0x000fe20000010000 */
[----:B------:R-:W-:Y:S02]  /*19ff0*/  MOV R5, 0x2 ;  /* 0x0000000200057802 */ /* 0x000fe40000000f00 */
[----:B------:R-:W-:-:S02]  /*1a000*/  MOV R3, 0x1a020 ;  /* 0x0001a02000037802 */ /* 0x000fc40000000f00 */
[----:B-1---5:R-:W-:Y:S05]  /*1a010*/  CALL.REL.NOINC `($__internal_34_$__cuda_sm70_shflsync_bfly_p) ;  /* 0x00000e8000007944 */ /* 0x022fea0003c00000 */
[----:B------:R-:W2:Y:S01]  /*1a020*/  LDL.LU R2, [R1+0x8] ;  /* 0x0000080001027983 */ /* 0x000ea20000300800 */
[----:B------:R-:W-:Y:S01]  /*1a030*/  MOV R3, 0x1a080 ;  /* 0x0001a08000037802 */ /* 0x000fe20000000f00 */
[----:B--2---:R-:W-:Y:S01]  /*1a040*/  FADD.FTZ R4, R2, R5 ;  /* 0x0000000502047221 */ /* 0x004fe20000010000 */
[----:B------:R-:W-:-:S04]  /*1a050*/  MOV R5, 0x1 ;  /* 0x0000000100057802 */ /* 0x000fc80000000f00 */
[----:B------:R-:W-:Y:S02]  /*1a060*/  MOV R2, R4 ;  /* 0x0000000400027202 */ /* 0x000fe40000000f00 */
[----:B------:R-:W-:Y:S05]  /*1a070*/  CALL.REL.NOINC `($__internal_34_$__cuda_sm70_shflsync_bfly_p) ;  /* 0x00000e2000007944 */ /* 0x000fea0003c00000 */
[----:B------:R-:W-:Y:S01]  /*1a080*/  MOV R3, R5 ;  /* 0x0000000500037202 */ /* 0x000fe20000000f00 */
[----:B------:R-:W-:Y:S05]  /*1a090*/  BRA `(.L_x_1788) ;  /* 0xffff973000007947 */ /* 0x000fea000383ffff */
.L_x_1722:
[----:B-1-34-:R-:W-:Y:S01]  /*1a0a0*/  IMAD.MOV.U32 R5, RZ, RZ, R14 ;  /* 0x000000ffff057224 */ /* 0x01afe200078e000e */
[----:B------:R-:W-:Y:S01]  /*1a0b0*/  MOV R3, RZ ;  /* 0x000000ff00037202 */ /* 0x000fe20000000f00 */
[----:B------:R-:W-:Y:S01]  /*1a0c0*/  IMAD.MOV.U32 R0, RZ, RZ, 0x181f ;  /* 0x0000181fff007424 */ /* 0x000fe200078e00ff */
[----:B------:R-:W-:Y:S02]  /*1a0d0*/  MOV R2, 0x1a0f0 ;  /* 0x0001a0f000027802 */ /* 0x000fe40000000f00 */
[----:B------:R-:W-:Y:S05]  /*1a0e0*/  CALL.REL.NOINC `($__internal_35_$__cuda_sm70_shflsync_idx_p) ;  /* 0x00000e0000007944 */ /* 0x000fea0003c00000 */
[----:B------:R-:W-:Y:S01]  /*1a0f0*/  MOV R6, R0 ;  /* 0x0000000000067202 */ /* 0x000fe20000000f00 */
[----:B------:R-:W-:Y:S05]  /*1a100*/  BRA `(.L_x_1789) ;  /* 0xffffb3c000007947 */ /* 0x000fea000383ffff */
.L_x_1723:
[----:B------:R-:W-:Y:S01]  /*1a110*/  IMAD.MOV.U32 R5, RZ, RZ, R15 ;  /* 0x000000ffff057224 */ /* 0x000fe200078e000f */
[----:B------:R-:W-:Y:S01]  /*1a120*/  MOV R3, RZ ;  /* 0x000000ff00037202 */ /* 0x000fe20000000f00 */
[----:B------:R-:W-:Y:S01]  /*1a130*/  IMAD.MOV.U32 R0, RZ, RZ, 0x181f ;  /* 0x0000181fff007424 */ /* 0x000fe200078e00ff */
[----:B------:R-:W-:Y:S02]  /*1a140*/  MOV R2, 0x1a160 ;  /* 0x0001a16000027802 */ /* 0x000fe40000000f00 */
[----:B-12---:R-:W-:Y:S05]  /*1a150*/  CALL.REL.NOINC `($__internal_35_$__cuda_sm70_shflsync_idx_p) ;  /* 0x00000d9000007944 */ /* 0x006fea0003c00000 */
[----:B------:R-:W-:Y:S05]  /*1a160*/  BRA `(.L_x_1790) ;  /* 0xffffb38000007947 */ /* 0x000fea000383ffff */
.L_x_1726:
[----:B------:R-:W-:Y:S01]  /*1a170*/  IMAD.MOV.U32 R5, RZ, RZ, R14 ;  /* 0x000000ffff057224 */ /* 0x000fe200078e000e */
[----:B--2---:R-:W-:Y:S01]  /*1a180*/  MOV R3, 0x1 ;  /* 0x0000000100037802 */ /* 0x004fe20000000f00 */
[----:B----4-:R-:W-:Y:S01]  /*1a190*/  IMAD.MOV.U32 R0, RZ, RZ, 0x181f ;  /* 0x0000181fff007424 */ /* 0x010fe200078e00ff */
[----:B------:R-:W-:-:S02]  /*1a1a0*/  MOV R2, 0x1a1c0 ;  /* 0x0001a1c000027802 */ /* 0x000fc40000000f00 */
[----:B-1-3--:R-:W-:Y:S05]  /*1a1b0*/  CALL.REL.NOINC `($__internal_35_$__cuda_sm70_shflsync_idx_p) ;  /* 0x00000d3000007944 */ /* 0x00afea0003c00000 */
[----:B------:R-:W-:Y:S01]  /*1a1c0*/  IMAD.MOV.U32 R6, RZ, RZ, R0 ;  /* 0x000000ffff067224 */ /* 0x000fe200078e0000 */
[----:B------:R-:W-:Y:S01]  /*1a1d0*/  MOV R3, 0x1 ;  /* 0x0000000100037802 */ /* 0x000fe20000000f00 */
[----:B------:R-:W-:Y:S01]  /*1a1e0*/  IMAD.MOV.U32 R5, RZ, RZ, R15 ;  /* 0x000000ffff057224 */ /* 0x000fe200078e000f */
[----:B------:R-:W-:-:S02]  /*1a1f0*/  MOV R0, 0x181f ;  /* 0x0000181f00007802 */ /* 0x000fc40000000f00 */
[----:B------:R-:W-:Y:S02]  /*1a200*/  MOV R2, 0x1a220 ;  /* 0x0001a22000027802 */ /* 0x000fe40000000f00 */
[----:B------:R-:W-:Y:S05]  /*1a210*/  CALL.REL.NOINC `($__internal_35_$__cuda_sm70_shflsync_idx_p) ;  /* 0x00000cd000007944 */ /* 0x000fea0003c00000 */
[----:B------:R-:W-:Y:S05]  /*1a220*/  BRA `(.L_x_1791) ;  /* 0xffffb4a000007947 */ /* 0x000fea000383ffff */
.L_x_1729:
[----:B------:R-:W-:Y:S01]  /*1a230*/  IMAD.MOV.U32 R5, RZ, RZ, R14 ;  /* 0x000000ffff057224 */ /* 0x000fe200078e000e */
[----:B-1----:R-:W-:Y:S01]  /*1a240*/  MOV R3, 0x2 ;  /* 0x0000000200037802 */ /* 0x002fe20000000f00 */
[----:B----4-:R-:W-:Y:S01]  /*1a250*/  IMAD.MOV.U32 R0, RZ, RZ, 0x181f ;  /* 0x0000181fff007424 */ /* 0x010fe200078e00ff */
[----:B------:R-:W-:Y:S02]  /*1a260*/  MOV R2, 0x1a280 ;  /* 0x0001a28000027802 */ /* 0x000fe40000000f00 */
[----:B--23--:R-:W-:Y:S05]  /*1a270*/  CALL.REL.NOINC `($__internal_35_$__cuda_sm70_shflsync_idx_p) ;  /* 0x00000c7000007944 */ /* 0x00cfea0003c00000 */
[----:B------:R-:W-:Y:S01]  /*1a280*/  MOV R6, R0 ;  /* 0x0000000000067202 */ /* 0x000fe20000000f00 */
[----:B------:R-:W-:Y:S05]  /*1a290*/  BRA `(.L_x_1792) ;  /* 0xffffb61000007947 */ /* 0x000fea000383ffff */
.L_x_1730:
[----:B------:R-:W-:Y:S01]  /*1a2a0*/  IMAD.MOV.U32 R5, RZ, RZ, R15 ;  /* 0x000000ffff057224 */ /* 0x000fe200078e000f */
[----:B------:R-:W-:Y:S01]  /*1a2b0*/  MOV R3, 0x2 ;  /* 0x0000000200037802 */ /* 0x000fe20000000f00 */
[----:B----4-:R-:W-:Y:S01]  /*1a2c0*/  IMAD.MOV.U32 R0, RZ, RZ, 0x181f ;  /* 0x0000181fff007424 */ /* 0x010fe200078e00ff */
[----:B------:R-:W-:Y:S02]  /*1a2d0*/  MOV R2, 0x1a2f0 ;  /* 0x0001a2f000027802 */ /* 0x000fe40000000f00 */
[----:B-123--:R-:W-:Y:S05]  /*1a2e0*/  CALL.REL.NOINC `($__internal_35_$__cuda_sm70_shflsync_idx_p) ;  /* 0x00000c0000007944 */ /* 0x00efea0003c00000 */
[----:B------:R-:W-:Y:S05]  /*1a2f0*/  BRA `(.L_x_1793) ;  /* 0xffffb5d000007947 */ /* 0x000fea000383ffff */
.L_x_1733:
        /* <DEDUP_REMOVED lines=12> */
.L_x_1735:
[----:B------:R-:W-:Y:S01]  /*1a3c0*/  IMAD.MOV.U32 R5, RZ, RZ, R18 ;  /* 0x000000ffff057224 */ /* 0x000fe200078e0012 */
[----:B------:R-:W-:Y:S01]  /*1a3d0*/  MOV R3, RZ ;  /* 0x000000ff00037202 */ /* 0x000fe20000000f00 */
[----:B------:R-:W-:Y:S01]  /*1a3e0*/  IMAD.MOV.U32 R0, RZ, RZ, 0x1c1f ;  /* 0x00001c1fff007424 */ /* 0x000fe200078e00ff */
[----:B------:R-:W-:Y:S02]  /*1a3f0*/  MOV R2, 0x1a410 ;  /* 0x0001a41000027802 */ /* 0x000fe40000000f00 */
[----:B------:R-:W-:Y:S05]  /*1a400*/  CALL.REL.NOINC `($__internal_35_$__cuda_sm70_shflsync_idx_p) ;  /* 0x00000ae000007944 */ /* 0x000fea0003c00000 */
[----:B------:R-:W-:Y:S01]  /*1a410*/  MOV R4, R0 ;  /* 0x0000000000047202 */ /* 0x000fe20000000f00 */
[----:B------:R-:W-:Y:S05]  /*1a420*/  BRA `(.L_x_1795) ;  /* 0xffffba7000007947 */ /* 0x000fea000383ffff */
.L_x_1736:
[----:B------:R-:W-:Y:S01]  /*1a430*/  IMAD.MOV.U32 R5, RZ, RZ, R19 ;  /* 0x000000ffff057224 */ /* 0x000fe200078e0013 */
[----:B------:R-:W-:Y:S01]  /*1a440*/  MOV R3, RZ ;  /* 0x000000ff00037202 */ /* 0x000fe20000000f00 */
[----:B------:R-:W-:Y:S01]  /*1a450*/  IMAD.MOV.U32 R0, RZ, RZ, 0x1c1f ;  /* 0x00001c1fff007424 */ /* 0x000fe200078e00ff */
[----:B------:R-:W-:Y:S02]  /*1a460*/  MOV R2, 0x1a480 ;  /* 0x0001a48000027802 */ /* 0x000fe40000000f00 */
[----:B-12---:R-:W-:Y:S05]  /*1a470*/  CALL.REL.NOINC `($__internal_35_$__cuda_sm70_shflsync_idx_p) ;  /* 0x00000a7000007944 */ /* 0x006fea0003c00000 */
[----:B------:R-:W-:Y:S05]  /*1a480*/  BRA `(.L_x_1796) ;  /* 0xffffba3000007947 */ /* 0x000fea000383ffff */
.L_x_1739:
[----:B------:R-:W-:Y:S01]  /*1a490*/  IMAD.MOV.U32 R5, RZ, RZ, R18 ;  /* 0x000000ffff057224 */ /* 0x000fe200078e0012 */
[----:B-1----:R-:W-:Y:S01]  /*1a4a0*/  MOV R3, 0x1 ;  /* 0x0000000100037802 */ /* 0x002fe20000000f00 */
[----:B----4-:R-:W-:Y:S01]  /*1a4b0*/  IMAD.MOV.U32 R0, RZ, RZ, 0x1c1f ;  /* 0x00001c1fff007424 */ /* 0x010fe200078e00ff */
[----:B------:R-:W-:-:S02]  /*1a4c0*/  MOV R2, 0x1a4e0 ;  /* 0x0001a4e000027802 */ /* 0x000fc40000000f00 */
[----:B--23--:R-:W-:Y:S05]  /*1a4d0*/  CALL.REL.NOINC `($__internal_35_$__cuda_sm70_shflsync_idx_p) ;  /* 0x00000a1000007944 */ /* 0x00cfea0003c00000 */
[----:B------:R-:W-:Y:S01]  /*1a4e0*/  IMAD.MOV.U32 R4, RZ, RZ, R0 ;  /* 0x000000ffff047224 */ /* 0x000fe200078e0000 */
[----:B------:R-:W-:Y:S01]  /*1a4f0*/  MOV R3, 0x1 ;  /* 0x0000000100037802 */ /* 0x000fe20000000f00 */
[----:B------:R-:W-:Y:S01]  /*1a500*/  IMAD.MOV.U32 R5, RZ, RZ, R19 ;  /* 0x000000ffff057224 */ /* 0x000fe200078e0013 */
[----:B------:R-:W-:-:S02]  /*1a510*/  MOV R0, 0x1c1f ;  /* 0x00001c1f00007802 */ /* 0x000fc40000000f00 */
[----:B------:R-:W-:Y:S02]  /*1a520*/  MOV R2, 0x1a540 ;  /* 0x0001a54000027802 */ /* 0x000fe40000000f00 */
[----:B------:R-:W-:Y:S05]  /*1a530*/  CALL.REL.NOINC `($__internal_35_$__cuda_sm70_shflsync_idx_p) ;  /* 0x000009b000007944 */ /* 0x000fea0003c00000 */
[----:B------:R-:W-:Y:S05]  /*1a540*/  BRA `(.L_x_1797) ;  /* 0xffffc5e000007947 */ /* 0x000fea000383ffff */
.L_x_1743:
[----:B------:R-:W-:Y:S01]  /*1a550*/  IMAD.MOV.U32 R5, RZ, RZ, R12 ;  /* 0x000000ffff057224 */ /* 0x000fe200078e000c */
[----:B------:R-:W-:Y:S01]  /*1a560*/  MOV R3, RZ ;  /* 0x000000ff00037202 */ /* 0x000fe20000000f00 */
[----:B------:R-:W-:Y:S01]  /*1a570*/  IMAD.MOV.U32 R0, RZ, RZ, 0x181f ;  /* 0x0000181fff007424 */ /* 0x000fe200078e00ff */
[----:B------:R-:W-:Y:S02]  /*1a580*/  MOV R2, 0x1a5a0 ;  /* 0x0001a5a000027802 */ /* 0x000fe40000000f00 */
[----:B------:R-:W-:Y:S05]  /*1a590*/  CALL.REL.NOINC `($__internal_35_$__cuda_sm70_shflsync_idx_p) ;  /* 0x0000095000007944 */ /* 0x000fea0003c00000 */
[----:B------:R-:W-:Y:S01]  /*1a5a0*/  MOV R4, R0 ;  /* 0x0000000000047202 */ /* 0x000fe20000000f00 */
[----:B------:R-:W-:Y:S05]  /*1a5b0*/  BRA `(.L_x_1798) ;  /* 0xffffd9f000007947 */ /* 0x000fea000383ffff */
.L_x_1744:
[----:B------:R-:W-:Y:S01]  /*1a5c0*/  IMAD.MOV.U32 R5, RZ, RZ, R15 ;  /* 0x000000ffff057224 */ /* 0x000fe200078e000f */
[----:B------:R-:W-:Y:S01]  /*1a5d0*/  MOV R3, RZ ;  /* 0x000000ff00037202 */ /* 0x000fe20000000f00 */
[----:B------:R-:W-:Y:S01]  /*1a5e0*/  IMAD.MOV.U32 R0, RZ, RZ, 0x181f ;  /* 0x0000181fff007424 */ /* 0x000fe200078e00ff */
[----:B------:R-:W-:Y:S02]  /*1a5f0*/  MOV R2, 0x1a610 ;  /* 0x0001a61000027802 */ /* 0x000fe40000000f00 */
[----:B-12---:R-:W-:Y:S05]  /*1a600*/  CALL.REL.NOINC `($__internal_35_$__cuda_sm70_shflsync_idx_p) ;  /* 0x000008e000007944 */ /* 0x006fea0003c00000 */
[----:B------:R-:W-:Y:S05]  /*1a610*/  BRA `(.L_x_1799) ;  /* 0xffffd9b000007947 */ /* 0x000fea000383ffff */
.L_x_1747:
        /* <DEDUP_REMOVED lines=12> */
.L_x_1750:
[----:B------:R-:W-:Y:S01]  /*1a6e0*/  IMAD.MOV.U32 R5, RZ, RZ, R12 ;  /* 0x000000ffff057224 */ /* 0x000fe200078e000c */
[----:B-1----:R-:W-:Y:S01]  /*1a6f0*/  MOV R3, 0x2 ;  /* 0x0000000200037802 */ /* 0x002fe20000000f00 */
[----:B----4-:R-:W-:Y:S01]  /*1a700*/  IMAD.MOV.U32 R0, RZ, RZ, 0x181f ;  /* 0x0000181fff007424 */ /* 0x010fe200078e00ff */
[----:B------:R-:W-:Y:S02]  /*1a710*/  MOV R2, 0x1a730 ;  /* 0x0001a73000027802 */ /* 0x000fe40000000f00 */
[----:B--23--:R-:W-:Y:S05]  /*1a720*/  CALL.REL.NOINC `($__internal_35_$__cuda_sm70_shflsync_idx_p) ;  /* 0x000007c000007944 */ /* 0x00cfea0003c00000 */
[----:B------:R-:W-:Y:S01]  /*1a730*/  MOV R4, R0 ;  /* 0x0000000000047202 */ /* 0x000fe20000000f00 */
[----:B------:R-:W-:Y:S05]  /*1a740*/  BRA `(.L_x_1801) ;  /* 0xffffdc5000007947 */ /* 0x000fea000383ffff */
.L_x_1751:
[----:B------:R-:W-:Y:S01]  /*1a750*/  IMAD.MOV.U32 R5, RZ, RZ, R15 ;  /* 0x000000ffff057224 */ /* 0x000fe200078e000f */
[----:B------:R-:W-:Y:S01]  /*1a760*/  MOV R3, 0x2 ;  /* 0x0000000200037802 */ /* 0x000fe20000000f00 */
[----:B----4-:R-:W-:Y:S01]  /*1a770*/  IMAD.MOV.U32 R0, RZ, RZ, 0x181f ;  /* 0x0000181fff007424 */ /* 0x010fe200078e00ff */
[----:B------:R-:W-:Y:S02]  /*1a780*/  MOV R2, 0x1a7a0 ;  /* 0x0001a7a000027802 */ /* 0x000fe40000000f00 */
[----:B-123--:R-:W-:Y:S05]  /*1a790*/  CALL.REL.NOINC `($__internal_35_$__cuda_sm70_shflsync_idx_p) ;  /* 0x0000075000007944 */ /* 0x00efea0003c00000 */
[----:B------:R-:W-:Y:S05]  /*1a7a0*/  BRA `(.L_x_1802) ;  /* 0xffffdc1000007947 */ /* 0x000fea000383ffff */
.L_x_1754:
        /* <DEDUP_REMOVED lines=12> */
.L_x_1756:
[----:B------:R-:W-:Y:S01]  /*1a870*/  IMAD.MOV.U32 R5, RZ, RZ, R110 ;  /* 0x000000ffff057224 */ /* 0x000fe200078e006e */
[----:B------:R-:W-:Y:S01]  /*1a880*/  MOV R3, RZ ;  /* 0x000000ff00037202 */ /* 0x000fe20000000f00 */
[----:B------:R-:W-:Y:S01]  /*1a890*/  IMAD.MOV.U32 R0, RZ, RZ, 0x1f ;  /* 0x0000001fff007424 */ /* 0x000fe200078e00ff */
[----:B------:R-:W-:Y:S02]  /*1a8a0*/  MOV R2, 0x1a8c0 ;  /* 0x0001a8c000027802 */ /* 0x000fe40000000f00 */
[----:B------:R-:W-:Y:S05]  /*1a8b0*/  CALL.REL.NOINC `($__internal_35_$__cuda_sm70_shflsync_idx_p) ;  /* 0x0000063000007944 */ /* 0x000fea0003c00000 */
[----:B------:R-:W-:Y:S01]  /*1a8c0*/  MOV R9, R0 ;  /* 0x0000000000097202 */ /* 0x000fe20000000f00 */
[----:B------:R-:W-:Y:S05]  /*1a8d0*/  BRA `(.L_x_1804) ;  /* 0xffffdf6000007947 */ /* 0x000fea000383ffff */
.L_x_1757:
[----:B------:R-:W-:Y:S01]  /*1a8e0*/  IMAD.MOV.U32 R5, RZ, RZ, R110 ;  /* 0x000000ffff057224 */ /* 0x000fe200078e006e */
[----:B------:R-:W-:Y:S01]  /*1a8f0*/  MOV R3, 0x1 ;  /* 0x0000000100037802 */ /* 0x000fe20000000f00 */
[----:B------:R-:W-:Y:S01]  /*1a900*/  IMAD.MOV.U32 R0, RZ, RZ, 0x1f ;  /* 0x0000001fff007424 */ /* 0x000fe200078e00ff */
[----:B------:R-:W-:Y:S02]  /*1a910*/  MOV R2, 0x1a930 ;  /* 0x0001a93000027802 */ /* 0x000fe40000000f00 */
[----:B-12---:R-:W-:Y:S05]  /*1a920*/  CALL.REL.NOINC `($__internal_35_$__cuda_sm70_shflsync_idx_p) ;  /* 0x000005c000007944 */ /* 0x006fea0003c00000 */
[----:B------:R-:W-:Y:S01]  /*1a930*/  MOV R8, R0 ;  /* 0x0000000000087202 */ /* 0x000fe20000000f00 */
[----:B------:R-:W-:Y:S05]  /*1a940*/  BRA `(.L_x_1805) ;  /* 0xffffdf1000007947 */ /* 0x000fea000383ffff */
.L_x_1758:
[----:B------:R-:W-:Y:S02]  /*1a950*/  MOV R2, 0x1 ;  /* 0x0000000100027802 */ /* 0x000fe40000000f00 */
[----:B------:R-:W-:-:S02]  /*1a960*/  MOV R3, 0x1a980 ;  /* 0x0001a98000037802 */ /* 0x000fc40000000f00 */
[----:B-1234-:R-:W-:Y:S05]  /*1a970*/  CALL.REL.NOINC `($__internal_36_$__cuda_sm70_shflsync_up_p) ;  /* 0x000005c000007944 */ /* 0x01efea0003c00000 */
[----:B------:R-:W-:Y:S05]  /*1a980*/  BRA `(.L_x_1806) ;  /* 0xffffe00000007947 */ /* 0x000fea000383ffff */
.L_x_1759:
[----:B------:R-:W-:Y:S02]  /*1a990*/  MOV R2, 0x2 ;  /* 0x0000000200027802 */ /* 0x000fe40000000f00 */
[----:B------:R-:W-:-:S02]  /*1a9a0*/  MOV R3, 0x1a9c0 ;  /* 0x0001a9c000037802 */ /* 0x000fc40000000f00 */
[----:B--2-4-:R-:W-:Y:S05]  /*1a9b0*/  CALL.REL.NOINC `($__internal_36_$__cuda_sm70_shflsync_up_p) ;  /* 0x0000058000007944 */ /* 0x014fea0003c00000 */
[----:B------:R-:W-:Y:S01]  /*1a9c0*/  SEL R3, R4, RZ, P1 ;  /* 0x000000ff04037207 */ /* 0x000fe20000800000 */
[----:B------:R-:W-:-:S04]  /*1a9d0*/  IMAD.MOV.U32 R2, RZ, RZ, 0x4 ;  /* 0x00000004ff027424 */ /* 0x000fc800078e00ff */
[----:B------:R-:W-:Y:S01]  /*1a9e0*/  IMAD.IADD R0, R0, 0x1, R3 ;  /* 0x0000000100007824 */ /* 0x000fe200078e0203 */
        /* <DEDUP_REMOVED lines=20> */
.L_x_1763:
[----:B------:R-:W-:Y:S02]  /*1ab30*/  MOV R2, 0x1 ;  /* 0x0000000100027802 */ /* 0x000fe40000000f00 */
[----:B------:R-:W-:Y:S02]  /*1ab40*/  MOV R3, 0x1ab60 ;  /* 0x0001ab6000037802 */ /* 0x000fe40000000f00 */
[----:B------:R-:W-:Y:S05]  /*1ab50*/  CALL.REL.NOINC `($__internal_36_$__cuda_sm70_shflsync_up_p) ;  /* 0x000003e000007944 */ /* 0x000fea0003c00000 */
[----:B------:R-:W-:Y:S01]  /*1ab60*/  MOV R2, R4 ;  /* 0x0000000400027202 */ /* 0x000fe20000000f00 */
[----:B------:R-:W-:Y:S05]  /*1ab70*/  BRA `(.L_x_1808) ;  /* 0xffffe07000007947 */ /* 0x000fea000383ffff */
.L_x_1764:
        /* <DEDUP_REMOVED lines=26> */
.L_x_1766:
[----:B------:R-:W-:Y:S02]  /*1ad20*/  SEL R0, RZ, 0x1, P0 ;  /* 0x00000001ff007807 */ /* 0x000fe40000000000 */
[----:B------:R-:W-:Y:S02]  /*1ad30*/  MOV R2, 0x1ad50 ;  /* 0x0001ad5000027802 */ /* 0x000fe40000000f00 */
[----:B-1----:R-:W-:Y:S05]  /*1ad40*/  CALL.REL.NOINC `($__internal_37_$__cuda_sm70_votesync_ballot) ;  /* 0x0000026000007944 */ /* 0x002fea0003c00000 */
[----:B------:R-:W-:Y:S01]  /*1ad50*/  MOV R12, R0 ;  /* 0x00000000000c7202 */ /* 0x000fe20000000f00 */
[----:B------:R-:W-:Y:S05]  /*1ad60*/  BRA `(.L_x_1810) ;  /* 0xffffe01000007947 */ /* 0x000fea000383ffff */
.L_x_1767:
[----:B------:R-:W-:Y:S01]  /*1ad70*/  IMAD.MOV.U32 R5, RZ, RZ, R6 ;  /* 0x000000ffff057224 */ /* 0x000fe200078e0006 */
[----:B------:R-:W-:Y:S01]  /*1ad80*/  MOV R3, R8 ;  /* 0x0000000800037202 */ /* 0x000fe20000000f00 */
[----:B--2---:R-:W-:Y:S01]  /*1ad90*/  IMAD.MOV.U32 R0, RZ, RZ, 0x1f ;  /* 0x0000001fff007424 */ /* 0x004fe200078e00ff */
[----:B------:R-:W-:Y:S02]  /*1ada0*/  MOV R2, 0x1adc0 ;  /* 0x0001adc000027802 */ /* 0x000fe40000000f00 */
[----:B-1----:R-:W-:Y:S05]  /*1adb0*/  CALL.REL.NOINC `($__internal_35_$__cuda_sm70_shflsync_idx_p) ;  /* 0x0000013000007944 */ /* 0x002fea0003c00000 */
[----:B------:R-:W-:Y:S01]  /*1adc0*/  IMAD.MOV.U32 R10, RZ, RZ, R0 ;  /* 0x000000ffff0a7224 */ /* 0x000fe200078e0000 */
[----:B------:R-:W-:Y:S01]  /*1add0*/  MOV R3, R8 ;  /* 0x0000000800037202 */ /* 0x000fe20000000f00 */
[----:B------:R-:W-:Y:S01]  /*1ade0*/  IMAD.MOV.U32 R5, RZ, RZ, R7 ;  /* 0x000000ffff057224 */ /* 0x000fe200078e0007 */
[----:B------:R-:W-:Y:S02]  /*1adf0*/  MOV R0, 0x1f ;  /* 0x0000001f00007802 */ /* 0x000fe40000000f00 */
[----:B------:R-:W-:-:S02]  /*1ae00*/  MOV R2, 0x1ae20 ;  /* 0x0001ae2000027802 */ /* 0x000fc40000000f00 */
[----:B------:R-:W-:Y:S05]  /*1ae10*/  CALL.REL.NOINC `($__internal_35_$__cuda_sm70_shflsync_idx_p) ;  /* 0x000000d000007944 */ /* 0x000fea0003c00000 */
[----:B------:R-:W-:Y:S01]  /*1ae20*/  MOV R7, R0 ;  /* 0x0000000000077202 */ /* 0x000fe20000000f00 */
[----:B------:R-:W-:Y:S05]  /*1ae30*/  BRA `(.L_x_1811) ;  /* 0xffffdfb000007947 */ /* 0x000fea000383ffff */
.L_x_1770:
[----:B------:R-:W-:Y:S01]  /*1ae40*/  IMAD.MOV.U32 R5, RZ, RZ, R4 ;  /* 0x000000ffff057224 */ /* 0x000fe200078e0004 */
[----:B--2---:R-:W-:-:S02]  /*1ae50*/  MOV R0, 0x1f ;  /* 0x0000001f00007802 */ /* 0x004fc40000000f00 */
[----:B------:R-:W-:Y:S02]  /*1ae60*/  MOV R2, 0x1ae80 ;  /* 0x0001ae8000027802 */ /* 0x000fe40000000f00 */
[----:B-1-34-:R-:W-:Y:S05]  /*1ae70*/  CALL.REL.NOINC `($__internal_35_$__cuda_sm70_shflsync_idx_p) ;  /* 0x0000007000007944 */ /* 0x01afea0003c00000 */
[----:B------:R-:W-:Y:S01]  /*1ae80*/  MOV R13, R0 ;  /* 0x00000000000d7202 */ /* 0x000fe20000000f00 */
[----:B------:R-:W-:Y:S05]  /*1ae90*/  BRA `(.L_x_1769) ;  /* 0xffffdfb000007947 */ /* 0x000fea000383ffff */
        .weak           $__internal_34_$__cuda_sm70_shflsync_bfly_p
        .type           $__internal_34_$__cuda_sm70_shflsync_bfly_p,@function
        .size           $__internal_34_$__cuda_sm70_shflsync_bfly_p,($__internal_35_$__cuda_sm70_shflsync_idx_p - $__internal_34_$__cuda_sm70_shflsync_bfly_p)
$__internal_34_$__cuda_sm70_shflsync_bfly_p:
[----:B------:R-:W-:Y:S04]  /*1aea0*/  WARPSYNC R6 ;  /* 0x0000000600007348 */ /* 0x000fe80003800000 */
[----:B------:R1:W2:Y:S02]  /*1aeb0*/  SHFL.BFLY PT, R5, R2, R5, R7 ;  /* 0x0c00000502057389 */ /* 0x0002a400000e0007 */
[----:B-1----:R-:W-:Y:S02]  /*1aec0*/  MOV R2, R3 ;  /* 0x0000000300027202 */ /* 0x002fe40000000f00 */
[----:B------:R-:W-:-:S04]  /*1aed0*/  MOV R3, 0x0 ;  /* 0x0000000000037802 */ /* 0x000fc80000000f00 */
[----:B--2---:R-:W-:Y:S05]  /*1aee0*/  RET.REL.NODEC R2 `(_ZN7cutlass13device_kernelIN5flash19enable_sm80_to_sm89INS1_16FlashAttnFwdSm80INS1_25CollectiveMainloopFwdSm80ILi8ELi1ELb0EN4cute5tupleIJNS5_1CILi128EEENS7_ILi64EEENS7_ILi256EEEEEELi256ENS_10bfloat16_tEfNS_4arch4Sm80ELb0ELb1ELb1ELb1ELb0ELb0ELb1ELb1EEENS1_21CollectiveEpilogueFwdINS6_IJS8_SA_S9_EEENS6_IJNS7_ILi1EEESI_SI_EEESC_SE_Li256ELb1ELb1ELb1ELb0EEENS1_36VarlenDynamicPersistentTileSchedulerILi128ELi64ELi256ELi256ELb1ELb1ELb0ELb1ELb0ELb1EEEEEEEEEvNT_6ParamsE) ;  /* 0xfffe511002007950 */ /* 0x004fea0003c3ffff */
        .weak           $__internal_35_$__cuda_sm70_shflsync_idx_p
        .type           $__internal_35_$__cuda_sm70_shflsync_idx_p,@function
        .size           $__internal_35_$__cuda_sm70_shflsync_idx_p,($__internal_36_$__cuda_sm70_shflsync_up_p - $__internal_35_$__cuda_sm70_shflsync_idx_p)
$__internal_35_$__cuda_sm70_shflsync_idx_p:
[----:B------:R-:W-:-:S04]  /*1aef0*/  MOV R111, 0xffffffff ;  /* 0xffffffff006f7802 */ /* 0x000fc80000000f00 */
[----:B------:R-:W-:Y:S04]  /*1af00*/  WARPSYNC R111 ;  /* 0x0000006f00007348 */ /* 0x000fe80003800000 */
[----:B------:R1:W2:Y:S02]  /*1af10*/  SHFL.IDX PT, R0, R5, R3, R0 ;  /* 0x0000000305007389 */ /* 0x0002a400000e0000 */
[----:B-1----:R-:W-:-:S04]  /*1af20*/  MOV R3, 0x0 ;  /* 0x0000000000037802 */ /* 0x002fc80000000f00 */
[----:B--2---:R-:W-:Y:S05]  /*1af30*/  RET.REL.NODEC R2 `(_ZN7cutlass13device_kernelIN5flash19enable_sm80_to_sm89INS1_16FlashAttnFwdSm80INS1_25CollectiveMainloopFwdSm80ILi8ELi1ELb0EN4cute5tupleIJNS5_1CILi128EEENS7_ILi64EEENS7_ILi256EEEEEELi256ENS_10bfloat16_tEfNS_4arch4Sm80ELb0ELb1ELb1ELb1ELb0ELb0ELb1ELb1EEENS1_21CollectiveEpilogueFwdINS6_IJS8_SA_S9_EEENS6_IJNS7_ILi1EEESI_SI_EEESC_SE_Li256ELb1ELb1ELb1ELb0EEENS1_36VarlenDynamicPersistentTileSchedulerILi128ELi64ELi256ELi256ELb1ELb1ELb0ELb1ELb0ELb1EEEEEEEEEvNT_6ParamsE) ;  /* 0xfffe50c002007950 */ /* 0x004fea0003c3ffff */
        .weak           $__internal_36_$__cuda_sm70_shflsync_up_p
        .type           $__internal_36_$__cuda_sm70_shflsync_up_p,@function
        .size           $__internal_36_$__cuda_sm70_shflsync_up_p,($__internal_37_$__cuda_sm70_votesync_ballot - $__internal_36_$__cuda_sm70_shflsync_up_p)
$__internal_36_$__cuda_sm70_shflsync_up_p:
[----:B------:R-:W-:Y:S02]  /*1af40*/  IMAD.MOV.U32 R4, RZ, RZ, RZ ;  /* 0x000000ffff047224 */ /* 0x000fe400078e00ff */
[----:B------:R-:W-:-:S04]  /*1af50*/  IMAD.MOV.U32 R10, RZ, RZ, -0x1 ;  /* 0xffffffffff0a7424 */ /* 0x000fc800078e00ff */
[----:B------:R-:W-:Y:S04]  /*1af60*/  WARPSYNC R10 ;  /* 0x0000000a00007348 */ /* 0x000fe80003800000 */
[----:B------:R1:W2:Y:S02]  /*1af70*/  SHFL.UP PT, R4, R0, R2, R4 ;  /* 0x0400000200047389 */ /* 0x0002a400000e0004 */
[----:B-1----:R-:W-:Y:S02]  /*1af80*/  MOV R2, R3 ;  /* 0x0000000300027202 */ /* 0x002fe40000000f00 */
[----:B------:R-:W-:-:S04]  /*1af90*/  MOV R3, 0x0 ;  /* 0x0000000000037802 */ /* 0x000fc80000000f00 */
[----:B--2---:R-:W-:Y:S05]  /*1afa0*/  RET.REL.NODEC R2 `(_ZN7cutlass13device_kernelIN5flash19enable_sm80_to_sm89INS1_16FlashAttnFwdSm80INS1_25CollectiveMainloopFwdSm80ILi8ELi1ELb0EN4cute5tupleIJNS5_1CILi128EEENS7_ILi64EEENS7_ILi256EEEEEELi256ENS_10bfloat16_tEfNS_4arch4Sm80ELb0ELb1ELb1ELb1ELb0ELb0ELb1ELb1EEENS1_21CollectiveEpilogueFwdINS6_IJS8_SA_S9_EEENS6_IJNS7_ILi1EEESI_SI_EEESC_SE_Li256ELb1ELb1ELb1ELb0EEENS1_36VarlenDynamicPersistentTileSchedulerILi128ELi64ELi256ELi256ELb1ELb1ELb0ELb1ELb0ELb1EEEEEEEEEvNT_6ParamsE) ;  /* 0xfffe505002007950 */ /* 0x004fea0003c3ffff */
        .weak           $__internal_37_$__cuda_sm70_votesync_ballot
        .type           $__internal_37_$__cuda_sm70_votesync_ballot,@function
        .size           $__internal_37_$__cuda_sm70_votesync_ballot,(.L_x_5215 - $__internal_37_$__cuda_sm70_votesync_ballot)
$__internal_37_$__cuda_sm70_votesync_ballot:
[----:B------:R-:W-:Y:S01]  /*1afb0*/  ISETP.NE.U32.AND P0, PT, R0, 0x1, PT ;  /* 0x000000010000780c */ /* 0x000fe20003f05070 */
[----:B------:R-:W-:-:S04]  /*1afc0*/  IMAD.MOV.U32 R3, RZ, RZ, -0x1 ;  /* 0xffffffffff037424 */ /* 0x000fc800078e00ff */
[----:B------:R-:W-:Y:S08]  /*1afd0*/  WARPSYNC R3 ;  /* 0x0000000300007348 */ /* 0x000ff00003800000 */
[----:B------:R-:W-:-:S04]  /*1afe0*/  VOTE.ANY R0, PT, !P0 ;  /* 0x0000000000007806 */ /* 0x000fc800040e0100 */
[----:B------:R-:W-:Y:S01]  /*1aff0*/  LOP3.LUT R0, R0, R3, RZ, 0xc0, !PT ;  /* 0x0000000300007212 */ /* 0x000fe200078ec0ff */
[----:B------:R-:W-:-:S04]  /*1b000*/  IMAD.MOV.U32 R3, RZ, RZ, 0x0 ;  /* 0x00000000ff037424 */ /* 0x000fc800078e00ff */
[----:B------:R-:W-:Y:S05]  /*1b010*/  RET.REL.NODEC R2 `(_ZN7cutlass13device_kernelIN5flash19enable_sm80_to_sm89INS1_16FlashAttnFwdSm80INS1_25CollectiveMainloopFwdSm80ILi8ELi1ELb0EN4cute5tupleIJNS5_1CILi128EEENS7_ILi64EEENS7_ILi256EEEEEELi256ENS_10bfloat16_tEfNS_4arch4Sm80ELb0ELb1ELb1ELb1ELb0ELb0ELb1ELb1EEENS1_21CollectiveEpilogueFwdINS6_IJS8_SA_S9_EEENS6_IJNS7_ILi1EEESI_SI_EEESC_SE_Li256ELb1ELb1ELb1ELb0EEENS1_36VarlenDynamicPersistentTileSchedulerILi128ELi64ELi256ELi256ELb1ELb1ELb0ELb1ELb0ELb1EEEEEEEEEvNT_6ParamsE) ;  /* 0xfffe4fe002007950 */ /* 0x000fea0003c3ffff */
.L_x_1812:
        /* <DEDUP_REMOVED lines=14> */
.L_x_5215:


//--------------------- .text._ZN7cutlass13device_kernelIN5flash19enable_sm80_to_sm89INS1_16FlashAttnFwdSm80INS1_25CollectiveMainloopFwdSm80ILi8ELi1ELb0EN4cute5tupleIJNS5_1CILi128EEENS7_ILi48EEENS7_ILi256EEEEEELi256ENS_10bfloat16_tEfNS_4arch4Sm80ELb0ELb1ELb1ELb1ELb0ELb1ELb1ELb1EEENS1_21CollectiveEpilogueFwdINS6_IJS8_SA_S9_EEENS6_IJNS7_ILi1EEESI_SI_EEESC_SE_Li256ELb1ELb1ELb1ELb0EEENS1_36VarlenDynamicPersistentTileSchedulerILi128ELi48ELi256ELi256ELb1ELb1ELb0ELb1ELb0ELb1EEEEEEEEEvNT_6ParamsE --------------------------
	.section	.text._ZN7cutlass13device_kernelIN5flash19enable_sm80_to_sm89INS1_16FlashAttnFwdSm80INS1_25CollectiveMainloopFwdSm80ILi8ELi1ELb0EN4cute5tupleIJNS5_1CILi128EEENS7_ILi48EEENS7_ILi256EEEEEELi256ENS_10bfloat16_tEfNS_4arch4Sm80ELb0ELb1ELb1ELb1ELb0ELb1ELb1ELb1EEENS1_21CollectiveEpilogueFwdINS6_IJS8_SA_S9_EEENS6_IJNS7_ILi1EEESI_SI_EEESC_SE_Li256ELb1ELb1ELb1ELb0EEENS1_36VarlenDynamicPersistentTileSchedulerILi128ELi48ELi256ELi256ELb1ELb1ELb0ELb1ELb0ELb1EEEEEEEEEvNT_6ParamsE,"ax",@progbits
	.sectioninfo	@"SHI_REGISTERS=255"
	.align	128
.text._ZN7cutlass13device_kernelIN5flash19enable_sm80_to_sm89INS1_16FlashAttnFwdSm80INS1_25CollectiveMainloopFwdSm80ILi8ELi1ELb0EN4cute5tupleIJNS5_1CILi128EEENS7_ILi48EEENS7_ILi256EEEEEELi256ENS_10bfloat16_tEfNS_4arch4Sm80ELb0ELb1ELb1ELb1ELb0ELb1ELb1ELb1EEENS1_21CollectiveEpilogueFwdINS6_IJS8_SA_S9_EEENS6_IJNS7_ILi1EEESI_SI_EEESC_SE_Li256ELb1ELb1ELb1ELb0EEENS1_36VarlenDynamicPersistentTileSchedulerILi128ELi48ELi256ELi256ELb1ELb1ELb0ELb1ELb0ELb1EEEEEEEEEvNT_6ParamsE:
        .type           _ZN7cutlass13device_kernelIN5flash19enable_sm80_to_sm89INS1_16FlashAttnFwdSm80INS1_25CollectiveMainloopFwdSm80ILi8ELi1ELb0EN4cute5tupleIJNS5_1CILi128EEENS7_ILi48EEENS7_ILi256EEEEEELi256ENS_10bfloat16_tEfNS_4arch4Sm80ELb0ELb1ELb1ELb1ELb0ELb1ELb1ELb1EEENS1_21CollectiveEpilogueFwdINS6_IJS8_SA_S9_EEENS6_IJNS7_ILi1EEESI_SI_EEESC_SE_Li256ELb1ELb1ELb1ELb0EEENS1_36VarlenDynamicPersistentTileSchedulerILi128ELi48ELi256ELi256ELb1ELb1ELb0ELb1ELb0ELb1EEEEEEEEEvNT_6ParamsE,@function
        .size           _ZN7cutlass13device_kernelIN5flash19enable_sm80_to_sm89INS1_16FlashAttnFwdSm80INS1_25CollectiveMainloopFwdSm80ILi8ELi1ELb0EN4cute5tupleIJNS5_1CILi128EEENS7_ILi48EEENS7_ILi256EEEEEELi256ENS_10bfloat16_tEfNS_4arch4Sm80ELb0ELb1ELb1ELb1ELb0ELb1ELb1ELb1EEENS1_21CollectiveEpilogueFwdINS6_IJS8_SA_S9_EEENS6_IJNS7_ILi1EEESI_SI_EEESC_SE_Li256ELb1ELb1ELb1ELb0EEENS1_36VarlenDynamicPersistentTileSchedulerILi128ELi48ELi256ELi256ELb1ELb1ELb0ELb1ELb0ELb1EEEEEEEEEvNT_6ParamsE,(.L_x_5220 - _ZN7cutlass13device_kernelIN5flash19enable_sm80_to_sm89INS1_16FlashAttnFwdSm80INS1_25CollectiveMainloopFwdSm80ILi8ELi1ELb0EN4cute5tupleIJNS5_1CILi128EEENS7_ILi48EEENS7_ILi256EEEEEELi256ENS_10bfloat16_tEfNS_4arch4Sm80ELb0ELb1ELb1ELb1ELb0ELb1ELb1ELb1EEENS1_21CollectiveEpilogueFwdINS6_IJS8_SA_S9_EEENS6_IJNS7_ILi1EEESI_SI_EEESC_SE_Li256ELb1ELb1ELb1ELb0EEENS1_36VarlenDynamicPersistentTileSchedulerILi128ELi48ELi256ELi256ELb1ELb1ELb0ELb1ELb0ELb1EEEEEEEEEvNT_6ParamsE)
        .other          _ZN7cutlass13device_kernelIN5flash19enable_sm80_to_sm89INS1_16FlashAttnFwdSm80INS1_25CollectiveMainloopFwdSm80ILi8ELi1ELb0EN4cute5tupleIJNS5_1CILi128EEENS7_ILi48EEENS7_ILi256EEEEEELi256ENS_10bfloat16_tEfNS_4arch4Sm80ELb0ELb1ELb1ELb1ELb0ELb1ELb1ELb1EEENS1_21CollectiveEpilogueFwdINS6_IJS8_SA_S9_EEENS6_IJNS7_ILi1EEESI_SI_EEESC_SE_Li256ELb1ELb1ELb1ELb0EEENS1_36VarlenDynamicPersistentTileSchedulerILi128ELi48ELi256ELi256ELb1ELb1ELb0ELb1ELb0ELb1EEEEEEEEEvNT_6ParamsE,@"STO_CUDA_ENTRY STV_DEFAULT"
_ZN7cutlass13device_kernelIN5flash19enable_sm80_to_sm89INS1_16FlashAttnFwdSm80INS1_25CollectiveMainloopFwdSm80ILi8ELi1ELb0EN4cute5tupleIJNS5_1CILi128EEENS7_ILi48EEENS7_ILi256EEEEEELi256ENS_10bfloat16_tEfNS_4arch4Sm80ELb0ELb1ELb1ELb1ELb0ELb1ELb1ELb1EEENS1_21CollectiveEpilogueFwdINS6_IJS8_SA_S9_EEENS6_IJNS7_ILi1EEESI_SI_EEESC_SE_Li256ELb1ELb1ELb1ELb0EEENS1_36VarlenDynamicPersistentTileSchedulerILi128ELi48ELi256ELi256ELb1ELb1ELb0ELb1ELb0ELb1EEEEEEEEEvNT_6ParamsE:
[----:B------:R-:W-:-:S03]  /*0000*/  MOV R1, c[0x0][0x28] ;  /* 0x00000a0000017a02 */ /* 0x000fc60000000f00 */
[----:B------:R-:W1:Y:S01]  /*0010*/  S2R R2, SR_TID.X ;  /* 0x0000000000027919 */ /* 0x000e620000002100 */
[----:B------:R-:W-:Y:S01]  /*0020*/  IADD3 R1, R1, -0x1c0, RZ ;  /* 0xfffffe4001017810 */ /* 0x000fe20007ffe0ff */
[----:B------:R-:W-:-:S03]  /*0030*/  ULDC.64 UR12, c[0x0][0x118] ;  /* 0x00004600000c7ab9 */ /* 0x000fc60000000a00 */
[----:B------:R2:W3:Y:S01]  /*0040*/  R2UR UR4, R1 ;  /* 0x00000000010473c2 */ /* 0x0004e200000e0000 */
[----:B-1----:R-:W-:-:S06]  /*0050*/  SHF.R.U32.HI R0, RZ, 0x5, R2 ;  /* 0x00000005ff007819 */ /* 0x002fcc0000011602 */
[----:B------:R-:W1:Y:S02]  /*0060*/  SHFL.IDX PT, R0, R0, RZ, 0x1f ;  /* 0x00001fff00007589 */ /* 0x000e6400000e0000 */
[----:B-1----:R-:W1:Y:S02]  /*0070*/  R2UR UR10, R0 ;  /* 0x00000000000a73c2 */ /* 0x002e6400000e0000 */
[----:B-1----:R-:W-:-:S13]  /*0080*/  ISETP.NE.AND P0, PT, RZ, UR10, PT ;  /* 0x0000000aff007c0c */ /* 0x002fda000bf05270 */
[----:B------:R-:W-:Y:S06]  /*0090*/  @P0 BAR.SYNC.DEFER_BLOCKING 0x5, 0x100 ;  /* 0x0144000000000b1d */ /* 0x000fec0000010000 */
[----:B------:R-:W1:Y:S02]  /*00a0*/  @P0 LDS.128 R4, [0x20080] ;  /* 0x02008000ff040984 */ /* 0x000e640000000c00 */
[----:B-1----:R-:W-:Y:S01]  /*00b0*/  @P0 IMAD.MOV.U32 R0, RZ, RZ, R5 ;  /* 0x000000ffff000224 */ /* 0x002fe200078e0005 */
[----:B------:R-:W-:Y:S01]  /*00c0*/  @P0 MOV R239, R7 ;  /* 0x0000000700ef0202 */ /* 0x000fe20000000f00 */
[----:B------:R-:W-:-:S02]  /*00d0*/  @P0 IMAD.MOV.U32 R236, RZ, RZ, R4 ;  /* 0x000000ffffec0224 */ /* 0x000fc400078e0004 */
[----:B------:R-:W-:Y:S01]  /*00e0*/  @P0 IMAD.MOV.U32 R238, RZ, RZ, R6 ;  /* 0x000000ffffee0224 */ /* 0x000fe200078e0006 */
[----:B------:R1:W-:Y:S02]  /*00f0*/  @P0 STL [R1+0xc0], R0 ;  /* 0x0000c00001000387 */ /* 0x0003e40000100800 */
[----:B-1----:R-:W-:-:S05]  /*0100*/  @P0 MOV R0, R236 ;  /* 0x000000ec00000202 */ /* 0x002fca0000000f00 */
[----:B------:R2:W-:Y:S04]  /*0110*/  @P0 STL [R1+0xa8], R0 ;  /* 0x0000a80001000387 */ /* 0x0005e80000100800 */
[----:B------:R-:W-:Y:S06]  /*0120*/  @P0 BAR.ARV 0x4, 0x100 ;  /* 0x0104000000000b1d */ /* 0x000fec0000002000 */
[----:B------:R-:W-:Y:S05]  /*0130*/  @P0 BRA `(.L_x_1813) ;  /* 0x00000fb000000947 */ /* 0x000fea0003800000 */
[----:B---3--:R-:W-:Y:S01]  /*0140*/  LOP3.LUT R15, R2, 0x1f, RZ, 0xc0, !PT ;  /* 0x0000001f020f7812 */ /* 0x008fe200078ec0ff */
        /* <DEDUP_REMOVED lines=17> */
[----:B--2---:R-:W2:Y:S02]  /*0260*/  SHFL.UP PT, R0, R4, 0x1, RZ ;  /* 0x0420000004007989 */ /* 0x004ea400000e00ff */
        /* <DEDUP_REMOVED lines=21> */
.L_x_1818:
[----:B------:R-:W-:Y:S01]  /*03c0*/  IADD3 R0, R7, 0x1f, RZ ;  /* 0x0000001f07007810 */ /* 0x000fe20007ffe0ff */
[----:B------:R-:W-:-:S03]  /*03d0*/  IMAD.MOV.U32 R239, RZ, RZ, c[0x0][0x53c] ;  /* 0x00014f00ffef7624 */ /* 0x000fc600078e00ff */
        /* <DEDUP_REMOVED lines=15> */
.L_x_2020:
        /* <DEDUP_REMOVED lines=16> */
.L_x_2021:
[----:B--2---:R-:W-:-:S05]  /*05d0*/  IMAD R0, R0, c[0x0][0x538], RZ ;  /* 0x00014e0000007a24 */ /* 0x004fca00078e02ff */
[----:B------:R-:W-:-:S04]  /*05e0*/  IADD3 R6, R0, R6, RZ ;  /* 0x0000000600067210 */ /* 0x000fc80007ffe0ff */
[----:B------:R-:W-:-:S13]  /*05f0*/  ISETP.GT.AND P0, PT, R6, UR5, PT ;  /* 0x0000000506007c0c */ /* 0x000fda000bf04270 */
[----:B-1----:R-:W-:Y:S05]  /*0600*/  @!P0 BRA `(.L_x_1818) ;  /* 0xfffffdb000008947 */ /* 0x002fea000383ffff */
.L_x_1814:
[----:B------:R-:W-:-:S05]  /*0610*/  IADD3 R6, -R0, R6, RZ ;  /* 0x0000000600067210 */ /* 0x000fca0007ffe1ff */
[----:B------:R-:W-:-:S05]  /*0620*/  IMAD R0, R4, c[0x0][0x538], R6 ;  /* 0x00014e0004007a24 */ /* 0x000fca00078e0206 */
[----:B------:R-:W-:Y:S01]  /*0630*/  ISETP.GT.AND P0, PT, R0, UR5, PT ;  /* 0x0000000500007c0c */ /* 0x000fe2000bf04270 */
[----:B------:R-:W-:-:S12]  /*0640*/  BRA.DIV ~URZ, `(.L_x_1819) ;  /* 0x0001ec427f007947 */ /* 0x000fd8000b800000 */
[----:B------:R-:W-:-:S04]  /*0650*/  VOTE.ANY R5, PT, !P0 ;  /* 0x0000000000057806 */ /* 0x000fc800040e0100 */
.L_x_2022:
[----:B------:R-:W1:Y:S02]  /*0660*/  POPC R10, R5 ;  /* 0x00000005000a7309 */ /* 0x000e640000000000 */
[----:B-1----:R-:W-:Y:S01]  /*0670*/  IADD3 R239, R10, R7, RZ ;  /* 0x000000070aef7210 */ /* 0x002fe20007ffe0ff */
[----:B------:R-:W-:Y:S05]  /*0680*/  BRA.DIV ~URZ, `(.L_x_1820) ;  /* 0x0001ec527f007947 */ /* 0x000fea000b800000 */
[----:B------:R1:W2:Y:S01]  /*0690*/  SHFL.IDX PT, R14, R9, R10, 0x1f ;  /* 0x00001f0a090e7589 */ /* 0x0002a200000e0000 */
[----:B------:R-:W-:-:S03]  /*06a0*/  MOV R0, RZ ;  /* 0x000000ff00007202 */ /* 0x000fc60000000f00 */
[----:B------:R1:W3:Y:S04]  /*06b0*/  SHFL.IDX PT, R9, R8, R10, 0x1f ;  /* 0x00001f0a08097589 */ /* 0x0002e800000e0000 */
.L_x_2023:
[----:B------:R-:W-:Y:S01]  /*06c0*/  ISETP.NE.AND P0, PT, R5, RZ, PT ;  /* 0x000000ff0500720c */ /* 0x000fe20003f05270 */
[----:B------:R-:W-:-:S12]  /*06d0*/  BSSY B0, `(.L_x_1821) ;  /* 0x0000005000007945 */ /* 0x000fd80003800000 */
[----:B------:R-:W-:Y:S05]  /*06e0*/  @!P0 BRA `(.L_x_1822) ;  /* 0x0000003000008947 */ /* 0x000fea0003800000 */
[----:B-1----:R-:W-:Y:S01]  /*06f0*/  IADD3 R10, R10, -0x1, RZ ;  /* 0xffffffff0a0a7810 */ /* 0x002fe20007ffe0ff */
[----:B------:R-:W-:Y:S05]  /*0700*/  BRA.DIV ~URZ, `(.L_x_1823) ;  /* 0x0001ecb27f007947 */ /* 0x000fea000b800000 */
[----:B------:R1:W4:Y:S02]  /*0710*/  SHFL.IDX PT, R0, R4, R10, 0x1f ;  /* 0x00001f0a04007589 */ /* 0x00032400000e0000 */
.L_x_1822:
[----:B------:R-:W-:Y:S05]  /*0720*/  BSYNC B0 ;  /* 0x0000000000007941 */ /* 0x000fea0003800000 */
.L_x_1821:
[----:B----4-:R-:W-:Y:S01]  /*0730*/  IMAD R0, R0, c[0x0][0x538], R6 ;  /* 0x00014e0000007a24 */ /* 0x010fe200078e0206 */
[----:B---3--:R-:W-:Y:S01]  /*0740*/  ISETP.NE.AND P0, PT, R9, 0x1, PT ;  /* 0x000000010900780c */ /* 0x008fe20003f05270 */
[----:B------:R-:W-:Y:S03]  /*0750*/  BSSY B0, `(.L_x_1824) ;  /* 0x0000086000007945 */ /* 0x000fe60003800000 */
[----:B------:R3:W-:Y:S01]  /*0760*/  STL [R1+0xa8], R0 ;  /* 0x0000a80001007387 */ /* 0x0007e20000100800 */
[----:B------:R-:W-:-:S08]  /*0770*/  IADD3 R11, -R0, UR5, RZ ;  /* 0x00000005000b7c10 */ /* 0x000fd0000fffe1ff */
[----:B------:R-:W-:Y:S05]  /*0780*/  @!P0 BRA `(.L_x_1825) ;  /* 0x000003e000008947 */ /* 0x000fea0003800000 */
[-C--:B--23--:R-:W-:Y:S02]  /*0790*/  IABS R0, R14.reuse ;  /* 0x0000000e00007213 */ /* 0x08cfe40000000000 */
[----:B------:R-:W-:-:S03]  /*07a0*/  IABS R6, R14 ;  /* 0x0000000e00067213 */ /* 0x000fc60000000000 */
[----:B------:R-:W-:Y:S01]  /*07b0*/  IMAD.MOV.U32 R5, RZ, RZ, R0 ;  /* 0x000000ffff057224 */ /* 0x000fe200078e0000 */
[----:B------:R-:W-:-:S03]  /*07c0*/  IABS R0, R9 ;  /* 0x0000000900007213 */ /* 0x000fc60000000000 */
[----:B------:R-:W2:Y:S02]  /*07d0*/  I2F.RP R2, R5 ;  /* 0x0000000500027306 */ /* 0x000ea40000209400 */
[----:B-1----:R-:W-:Y:S01]  /*07e0*/  IMAD.MOV.U32 R8, RZ, RZ, R0 ;  /* 0x000000ffff087224 */ /* 0x002fe200078e0000 */
[----:B------:R-:W-:-:S05]  /*07f0*/  IABS R0, R11 ;  /* 0x0000000b00007213 */ /* 0x000fca0000000000 */
[----:B------:R-:W-:Y:S08]  /*0800*/  I2F.RP R7, R8 ;  /* 0x0000000800077306 */ /* 0x000ff00000209400 */
[----:B--2---:R-:W1:Y:S02]  /*0810*/  MUFU.RCP R2, R2 ;  /* 0x0000000200027308 */ /* 0x004e640000001000 */
        /* <DEDUP_REMOVED lines=53> */
.L_x_1825:
[----:B------:R-:W-:-:S04]  /*0b70*/  IMAD.MOV.U32 R2, RZ, RZ, 0x4 ;  /* 0x00000004ff027424 */ /* 0x000fc800078e00ff */
[----:B------:R-:W-:-:S05]  /*0b80*/  IMAD.WIDE R2, R239, R2, c[0x0][0x590] ;  /* 0x00016400ef027625 */ /* 0x000fca00078e0202 */
[----:B------:R-:W4:Y:S02]  /*0b90*/  LDG.E R7, [R2.64] ;  /* 0x0000000c02077981 */ /* 0x000f24000c1e1900 */
[----:B-12-4-:R-:W-:-:S05]  /*0ba0*/  IMAD R9, R7, R14, RZ ;  /* 0x0000000e07097224 */ /* 0x016fca00078e02ff */
[-C--:B---3--:R-:W-:Y:S02]  /*0bb0*/  IABS R0, R9.reuse ;  /* 0x0000000900007213 */ /* 0x088fe40000000000 */
[----:B------:R-:W-:-:S03]  /*0bc0*/  IABS R8, R9 ;  /* 0x0000000900087213 */ /* 0x000fc60000000000 */
[----:B------:R-:W-:-:S04]  /*0bd0*/  IMAD.MOV.U32 R6, RZ, RZ, R0 ;  /* 0x000000ffff067224 */ /* 0x000fc800078e0000 */
[----:B------:R-:W1:Y:S08]  /*0be0*/  I2F.RP R2, R6 ;  /* 0x0000000600027306 */ /* 0x000e700000209400 */
[----:B-1----:R-:W1:Y:S02]  /*0bf0*/  MUFU.RCP R2, R2 ;  /* 0x0000000200027308 */ /* 0x002e640000001000 */
[----:B-1----:R-:W-:-:S06]  /*0c00*/  IADD3 R2, R2, 0xffffffe, RZ ;  /* 0x0ffffffe02027810 */ /* 0x002fcc0007ffe0ff */
[----:B------:R-:W1:Y:S02]  /*0c10*/  F2I.FTZ.U32.TRUNC.NTZ R3, R2 ;  /* 0x0000000200037305 */ /* 0x000e64000021f000 */
[----:B-1----:R-:W-:Y:S02]  /*0c20*/  IMAD.MOV R0, RZ, RZ, -R3 ;  /* 0x000000ffff007224 */ /* 0x002fe400078e0a03 */
[----:B------:R-:W-:Y:S02]  /*0c30*/  IMAD.MOV.U32 R2, RZ, RZ, RZ ;  /* 0x000000ffff027224 */ /* 0x000fe400078e00ff */
[----:B------:R-:W-:Y:S01]  /*0c40*/  IMAD.MOV.U32 R4, RZ, RZ, R0 ;  /* 0x000000ffff047224 */ /* 0x000fe200078e0000 */
[----:B------:R-:W-:-:S03]  /*0c50*/  IABS R0, R11 ;  /* 0x0000000b00007213 */ /* 0x000fc60000000000 */
[----:B------:R-:W-:Y:S01]  /*0c60*/  IMAD R4, R4, R6, RZ ;  /* 0x0000000604047224 */ /* 0x000fe200078e02ff */
[----:B------:R-:W-:-:S03]  /*0c70*/  MOV R5, R0 ;  /* 0x0000000000057202 */ /* 0x000fc60000000f00 */
        /* <DEDUP_REMOVED lines=19> */
[----:B------:R-:W-:-:S04]  /*0db0*/  IMNMX R6, R7, R0, PT ;  /* 0x0000000007067217 */ /* 0x000fc80003800200 */
[-C--:B------:R-:W-:Y:S02]  /*0dc0*/  IABS R0, R6.reuse ;  /* 0x0000000600007213 */ /* 0x080fe40000000000 */
[----:B------:R-:W-:-:S03]  /*0dd0*/  IABS R9, R6 ;  /* 0x0000000600097213 */ /* 0x000fc60000000000 */
[----:B------:R-:W-:-:S04]  /*0de0*/  IMAD.MOV.U32 R5, RZ, RZ, R0 ;  /* 0x000000ffff057224 */ /* 0x000fc800078e0000 */
[----:B------:R-:W1:Y:S08]  /*0df0*/  I2F.RP R2, R5 ;  /* 0x0000000500027306 */ /* 0x000e700000209400 */
[----:B-1----:R-:W1:Y:S02]  /*0e00*/  MUFU.RCP R2, R2 ;  /* 0x0000000200027308 */ /* 0x002e640000001000 */
[----:B-1----:R-:W-:-:S06]  /*0e10*/  IADD3 R2, R2, 0xffffffe, RZ ;  /* 0x0ffffffe02027810 */ /* 0x002fcc0007ffe0ff */
[----:B------:R-:W1:Y:S02]  /*0e20*/  F2I.FTZ.U32.TRUNC.NTZ R3, R2 ;  /* 0x0000000200037305 */ /* 0x000e64000021f000 */
[----:B-1----:R-:W-:Y:S01]  /*0e30*/  IADD3 R0, RZ, -R3, RZ ;  /* 0x80000003ff007210 */ /* 0x002fe20007ffe0ff */
[----:B------:R-:W-:-:S04]  /*0e40*/  IMAD.MOV.U32 R2, RZ, RZ, RZ ;  /* 0x000000ffff027224 */ /* 0x000fc800078e00ff */
[----:B------:R-:W-:Y:S01]  /*0e50*/  IMAD.MOV.U32 R7, RZ, RZ, R0 ;  /* 0x000000ffff077224 */ /* 0x000fe200078e0000 */
[----:B------:R-:W-:-:S03]  /*0e60*/  IABS R0, R8 ;  /* 0x0000000800007213 */ /* 0x000fc60000000000 */
[----:B------:R-:W-:Y:S02]  /*0e70*/  IMAD R7, R7, R5, RZ ;  /* 0x0000000507077224 */ /* 0x000fe400078e02ff */
        /* <DEDUP_REMOVED lines=19> */
.L_x_1826:
[----:B------:R-:W-:Y:S05]  /*0fb0*/  BSYNC B0 ;  /* 0x0000000000007941 */ /* 0x000fea0003800000 */
.L_x_1824:
[----:B------:R-:W-:-:S04]  /*0fc0*/  LOP3.LUT R0, RZ, R0, RZ, 0x33, !PT ;  /* 0x00000000ff007212 */ /* 0x000fc800078e33ff */
[----:B------:R-:W-:-:S05]  /*0fd0*/  IADD3 R0, R0, R14, RZ ;  /* 0x0000000e00007210 */ /* 0x000fca0007ffe0ff */
[----:B------:R1:W-:Y:S01]  /*0fe0*/  STL [R1+0xc0], R0 ;  /* 0x0000c00001007387 */ /* 0x0003e20000100800 */
[----:B------:R-:W-:Y:S05]  /*0ff0*/  BRA `(.L_x_1827) ;  /* 0x0000004000007947 */ /* 0x000fea0003800000 */
.L_x_1815:
[----:B------:R-:W-:Y:S01]  /*1000*/  MOV R0, UR5 ;  /* 0x0000000500007c02 */ /* 0x000fe20008000f00 */
[----:B------:R1:W-:Y:S01]  /*1010*/  STL [R1+0xc0], RZ ;  /* 0x0000c0ff01007387 */ /* 0x0003e20000100800 */
[----:B------:R-:W-:-:S03]  /*1020*/  MOV R238, RZ ;  /* 0x000000ff00ee7202 */ /* 0x000fc60000000f00 */
[----:B------:R1:W-:Y:S04]  /*1030*/  STL [R1+0xa8], R0 ;  /* 0x0000a80001007387 */ /* 0x0003e80000100800 */
.L_x_1827:
[----:B------:R-:W2:Y:S04]  /*1040*/  LDL R2, [R1+0xa8] ;  /* 0x0000a80001027983 */ /* 0x000ea80000100800 */
[----:B-1----:R-:W3:Y:S01]  /*1050*/  LDL R0, [R1+0xc0] ;  /* 0x0000c00001007983 */ /* 0x002ee20000100800 */
[----:B------:R-:W-:Y:S01]  /*1060*/  ISETP.NE.AND P0, PT, R15, RZ, PT ;  /* 0x000000ff0f00720c */ /* 0x000fe20003f05270 */
[----:B------:R-:W-:Y:S01]  /*1070*/  IMAD.MOV.U32 R6, RZ, RZ, R238 ;  /* 0x000000ffff067224 */ /* 0x000fe200078e00ee */
[----:B------:R-:W-:Y:S01]  /*1080*/  MOV R7, R239 ;  /* 0x000000ef00077202 */ /* 0x000fe20000000f00 */
[----:B------:R-:W-:Y:S10]  /*1090*/  WARPSYNC 0xffffffff ;  /* 0xffffffff00007948 */ /* 0x000ff40003800000 */
[----:B--2---:R-:W-:Y:S01]  /*10a0*/  @!P0 IMAD.MOV.U32 R236, RZ, RZ, R2 ;  /* 0x000000ffffec8224 */ /* 0x004fe200078e0002 */
[----:B---3--:R-:W-:-:S03]  /*10b0*/  MOV R5, R0 ;  /* 0x0000000000057202 */ /* 0x008fc60000000f00 */
[----:B------:R-:W-:-:S05]  /*10c0*/  IMAD.MOV.U32 R4, RZ, RZ, R236 ;  /* 0x000000ffff047224 */ /* 0x000fca00078e00ec */
[----:B------:R1:W-:Y:S04]  /*10d0*/  @!P0 STS.128 [0x20080], R4 ;  /* 0x02008004ff008388 */ /* 0x0003e80000000c00 */
[----:B------:R-:W-:Y:S06]  /*10e0*/  BAR.ARV 0x5, 0x100 ;  /* 0x0144000000007b1d */ /* 0x000fec0000002000 */
.L_x_1813:
[----:B---3--:R-:W-:-:S13]  /*10f0*/  ISETP.GE.AND P0, PT, R239, c[0x0][0x53c], PT ;  /* 0x00014f00ef007a0c */ /* 0x008fda0003f06270 */
[----:B------:R-:W-:Y:S05]  /*1100*/  @P0 EXIT ;  /* 0x000000000000094d */ /* 0x000fea0003800000 */
[----:B------:R-:W3:Y:S01]  /*1110*/  S2R R18, SR_TID.X ;  /* 0x0000000000127919 */ /* 0x000ee20000002100 */
[----:B------:R-:W-:Y:S01]  /*1120*/  IMAD.MOV.U32 R200, RZ, RZ, 0x20 ;  /* 0x00000020ffc87424 */ /* 0x000fe200078e00ff */
[----:B------:R-:W-:Y:S01]  /*1130*/  ULDC UR8, c[0x0][0x20] ;  /* 0x0000080000087ab9 */ /* 0x000fe20000000800 */
[----:B------:R-:W-:Y:S01]  /*1140*/  IMAD.MOV.U32 R201, RZ, RZ, 0x40 ;  /* 0x00000040ffc97424 */ /* 0x000fe200078e00ff */
[----:B------:R-:W-:Y:S02]  /*1150*/  UIADD3 UR8, UP0, UR4, UR8, URZ ;  /* 0x0000000804087290 */ /* 0x000fe4000ff1e03f */
[----:B------:R-:W-:Y:S02]  /*1160*/  ULDC UR7, c[0x0][0x24] ;  /* 0x0000090000077ab9 */ /* 0x000fe40000000800 */
[----:B------:R-:W-:Y:S01]  /*1170*/  UIADD3.X UR7, URZ, UR7, URZ, UP0, !UPT ;  /* 0x000000073f077290 */ /* 0x000fe200087fe43f */
[----:B---3--:R-:W-:-:S04]  /*1180*/  SHF.R.S32.HI R11, RZ, 0x1f, R18 ;  /* 0x0000001fff0b7819 */ /* 0x008fc80000011412 */
[CC--:B------:R-:W-:Y:S02]  /*1190*/  LEA.HI R3, R11.reuse, R18.reuse, RZ, 0x4 ;  /* 0x000000120b037211 */ /* 0x0c0fe400078f20ff */
[----:B-1----:R-:W-:Y:S02]  /*11a0*/  LEA.HI R6, R11, R18, RZ, 0x2 ;  /* 0x000000120b067211 */ /* 0x002fe400078f10ff */
[C---:B--2---:R-:W-:Y:S02]  /*11b0*/  LOP3.LUT R0, R3.reuse, 0xfffffff0, RZ, 0xc0, !PT ;  /* 0xfffffff003007812 */ /* 0x044fe400078ec0ff */
[----:B------:R-:W-:Y:S02]  /*11c0*/  SHF.R.S32.HI R2, RZ, 0x4, R3 ;  /* 0x00000004ff027819 */ /* 0x000fe40000011403 */
[----:B------:R-:W-:Y:S01]  /*11d0*/  SHF.R.S32.HI R7, RZ, 0x2, R6 ;  /* 0x00000002ff077819 */ /* 0x000fe20000011406 */
[----:B------:R-:W-:Y:S01]  /*11e0*/  IMAD.IADD R0, R18, 0x1, -R0 ;  /* 0x0000000112007824 */ /* 0x000fe200078e0a00 */
[----:B------:R-:W-:-:S02]  /*11f0*/  LEA.HI R3, R3, R2, RZ, 0x1 ;  /* 0x0000000203037211 */ /* 0x000fc400078f08ff */
[----:B------:R-:W-:Y:S02]  /*1200*/  SHF.R.S32.HI R4, RZ, 0x1f, R6 ;  /* 0x0000001fff047819 */ /* 0x000fe40000011406 */
[----:B------:R-:W-:Y:S02]  /*1210*/  SHF.R.S32.HI R5, RZ, 0x1f, R0 ;  /* 0x0000001fff057819 */ /* 0x000fe40000011400 */
[----:B------:R-:W-:Y:S02]  /*1220*/  LOP3.LUT R3, R3, 0xfffffffe, RZ, 0xc0, !PT ;  /* 0xfffffffe03037812 */ /* 0x000fe400078ec0ff */
[----:B------:R-:W-:Y:S02]  /*1230*/  LEA.HI R4, R4, R7, RZ, 0x3 ;  /* 0x0000000704047211 */ /* 0x000fe400078f18ff */
[----:B------:R-:W-:Y:S01]  /*1240*/  LEA.HI R147, R5, R0, RZ, 0x3 ;  /* 0x0000000005937211 */ /* 0x000fe200078f18ff */
[----:B------:R-:W-:Y:S01]  /*1250*/  IMAD.IADD R146, R2, 0x1, -R3 ;  /* 0x0000000102927824 */ /* 0x000fe200078e0a03 */
[----:B------:R-:W-:-:S02]  /*1260*/  LEA.HI R231, R11, R18, RZ, 0x3 ;  /* 0x000000120be77211 */ /* 0x000fc400078f18ff */
[----:B------:R-:W-:Y:S02]  /*1270*/  LOP3.LUT R3, R4, 0xfffffff8, RZ, 0xc0, !PT ;  /* 0xfffffff804037812 */ /* 0x000fe400078ec0ff */
[C---:B------:R-:W-:Y:S01]  /*1280*/  LOP3.LUT R2, R147.reuse, 0xfffffff8, RZ, 0xc0, !PT ;  /* 0xfffffff893027812 */ /* 0x040fe200078ec0ff */
[----:B------:R-:W-:Y:S01]  /*1290*/  IMAD.SHL.U32 R147, R147, 0x40, RZ ;  /* 0x0000004093937824 */ /* 0x000fe200078e00ff */
[----:B------:R-:W-:Y:S01]  /*12a0*/  LOP3.LUT R4, R231, 0xfffffff8, RZ, 0xc0, !PT ;  /* 0xfffffff8e7047812 */ /* 0x000fe200078ec0ff */
[----:B------:R-:W-:Y:S01]  /*12b0*/  IMAD.IADD R5, R7, 0x1, -R3 ;  /* 0x0000000107057824 */ /* 0x000fe200078e0a03 */
[----:B------:R-:W-:Y:S01]  /*12c0*/  LEA.HI R9, R11, R18, RZ, 0x5 ;  /* 0x000000120b097211 */ /* 0x000fe200078f28ff */
[----:B------:R-:W-:Y:S01]  /*12d0*/  IMAD.IADD R8, R0, 0x1, -R2 ;  /* 0x0000000100087824 */ /* 0x000fe200078e0a02 */
[----:B------:R-:W-:Y:S01]  /*12e0*/  LOP3.LUT R2, R6, 0xfffffffc, RZ, 0xc0, !PT ;  /* 0xfffffffc06027812 */ /* 0x000fe200078ec0ff */
[----:B------:R-:W-:Y:S01]  /*12f0*/  IMAD.IADD R17, R18, 0x1, -R4 ;  /* 0x0000000112117824 */ /* 0x000fe200078e0a04 */
[----:B------:R-:W-:-:S02]  /*1300*/  SHF.R.S32.HI R3, RZ, 0x5, R9 ;  /* 0x00000005ff037819 */ /* 0x000fc40000011409 */
[----:B------:R-:W-:Y:S01]  /*1310*/  SHF.R.S32.HI R0, RZ, 0x1f, R9 ;  /* 0x0000001fff007819 */ /* 0x000fe20000011409 */
[----:B------:R-:W-:Y:S01]  /*1320*/  IMAD.SHL.U32 R7, R17, 0x40, RZ ;  /* 0x0000004011077824 */ /* 0x000fe200078e00ff */
[----:B------:R-:W-:Y:S01]  /*1330*/  LOP3.LUT R6, R9, 0xffffffe0, RZ, 0xc0, !PT ;  /* 0xffffffe009067812 */ /* 0x000fe200078ec0ff */
[----:B------:R-:W-:Y:S01]  /*1340*/  IMAD.SHL.U32 R199, R3, 0x400, RZ ;  /* 0x0000040003c77824 */ /* 0x000fe200078e00ff */
[----:B------:R-:W-:Y:S01]  /*1350*/  LEA.HI R4, R0, R3, RZ, 0x3 ;  /* 0x0000000300047211 */ /* 0x000fe200078f18ff */
[C---:B------:R-:W-:Y:S01]  /*1360*/  IMAD.IADD R0, R18.reuse, 0x1, -R2 ;  /* 0x0000000112007824 */ /* 0x040fe200078e0a02 */
[----:B------:R-:W-:Y:S01]  /*1370*/  LOP3.LUT R2, R7, 0x1c0, RZ, 0xc0, !PT ;  /* 0x000001c007027812 */ /* 0x000fe200078ec0ff */
[----:B------:R-:W-:Y:S01]  /*1380*/  IMAD.IADD R16, R18, 0x1, -R6 ;  /* 0x0000000112107824 */ /* 0x000fe200078e0a06 */
[----:B------:R-:W-:Y:S01]  /*1390*/  LOP3.LUT R6, R4, 0xffffff8, RZ, 0xc0, !PT ;  /* 0x0ffffff804067812 */ /* 0x000fe200078ec0ff */
[C---:B------:R-:W-:Y:S01]  /*13a0*/  IMAD.SHL.U32 R140, R17.reuse, 0x8, RZ ;  /* 0x00000008118c7824 */ /* 0x040fe200078e00ff */
[----:B------:R-:W-:Y:S01]  /*13b0*/  LEA.HI R4, R0, R0, RZ, 0x1 ;  /* 0x0000000000047211 */ /* 0x000fe200078f08ff */
[----:B------:R-:W-:Y:S01]  /*13c0*/  IMAD.SHL.U32 R142, R17, 0x4, RZ ;  /* 0x00000004118e7824 */ /* 0x000fe200078e00ff */
[----:B------:R-:W-:Y:S01]  /*13d0*/  LOP3.LUT R7, R2, 0x8, R231, 0xf8, !PT ;  /* 0x0000000802077812 */ /* 0x000fe200078ef8e7 */
[----:B------:R-:W-:Y:S01]  /*13e0*/  IMAD.IADD R9, R3, 0x1, -R6 ;  /* 0x0000000103097824 */ /* 0x000fe200078e0a06 */
[----:B------:R-:W-:Y:S01]  /*13f0*/  LOP3.LUT R4, R4, 0x1ffffffe, RZ, 0xc0, !PT ;  /* 0x1ffffffe04047812 */ /* 0x000fe200078ec0ff */
[----:B------:R-:W-:Y:S01]  /*1400*/  IMAD R6, R0, 0x2, R199 ;  /* 0x0000000200067824 */ /* 0x000fe200078e02c7 */
[----:B------:R-:W-:-:S02]  /*1410*/  SHF.R.U32.HI R2, RZ, 0x3, R2 ;  /* 0x00000003ff027819 */ /* 0x000fc40000011602 */
[----:B------:R-:W-:Y:S01]  /*1420*/  LOP3.LUT R3, R5, 0x1, RZ, 0xc0, !PT ;  /* 0x0000000105037812 */ /* 0x000fe200078ec0ff */
[----:B------:R-:W-:Y:S01]  /*1430*/  IMAD.IADD R12, R0, 0x1, -R4 ;  /* 0x00000001000c7824 */ /* 0x000fe200078e0a04 */
[----:B------:R-:W-:Y:S01]  /*1440*/  LOP3.LUT R7, R7, R2, RZ, 0x3c, !PT ;  /* 0x0000000207077212 */ /* 0x000fe200078e3cff */
[C---:B------:R-:W-:Y:S01]  /*1450*/  IMAD.SHL.U32 R0, R5.reuse, 0x40, RZ ;  /* 0x0000004005007824 */ /* 0x040fe200078e00ff */
[----:B------:R-:W-:Y:S02]  /*1460*/  SHF.R.S32.HI R2, RZ, 0x1f, R16 ;  /* 0x0000001fff027819 */ /* 0x000fe40000011410 */
[C---:B------:R-:W-:Y:S02]  /*1470*/  LOP3.LUT P3, RZ, R5.reuse, 0x2, RZ, 0xc0, !PT ;  /* 0x0000000205ff7812 */ /* 0x040fe4000786c0ff */
[----:B------:R-:W-:Y:S02]  /*1480*/  LEA.HI R10, R2, R16, RZ, 0x2 ;  /* 0x00000010020a7211 */ /* 0x000fe400078f10ff */
[----:B------:R-:W-:Y:S01]  /*1490*/  LOP3.LUT R2, R0, 0x1c0, RZ, 0xc0, !PT ;  /* 0x000001c000027812 */ /* 0x000fe200078ec0ff */
[----:B------:R-:W-:Y:S01]  /*14a0*/  IMAD.SHL.U32 R0, R8, 0x40, RZ ;  /* 0x0000004008007824 */ /* 0x000fe200078e00ff */
[----:B------:R-:W-:Y:S01]  /*14b0*/  LOP3.LUT P0, RZ, R5, 0x4, RZ, 0xc0, !PT ;  /* 0x0000000405ff7812 */ /* 0x000fe2000780c0ff */
[----:B------:R-:W-:Y:S01]  /*14c0*/  IMAD.SHL.U32 R5, R146, 0x8, RZ ;  /* 0x0000000892057824 */ /* 0x000fe200078e00ff */
[----:B------:R-:W-:Y:S01]  /*14d0*/  LEA.HI R2, R2, R2, RZ, 0x1d ;  /* 0x0000000202027211 */ /* 0x000fe200078fe8ff */
[----:B------:R-:W-:Y:S01]  /*14e0*/  IMAD R146, R146, 0x200, R7 ;  /* 0x0000020092927824 */ /* 0x000fe200078e0207 */
[----:B------:R-:W-:-:S02]  /*14f0*/  LOP3.LUT R0, R0, 0x1c0, RZ, 0xc0, !PT ;  /* 0x000001c000007812 */ /* 0x000fc400078ec0ff */
[----:B------:R-:W-:Y:S01]  /*1500*/  ISETP.NE.U32.AND P4, PT, R3, 0x1, PT ;  /* 0x000000010300780c */ /* 0x000fe20003f85070 */
[----:B------:R-:W-:Y:S01]  /*1510*/  IMAD.IADD R3, R6, 0x1, R2 ;  /* 0x0000000106037824 */ /* 0x000fe200078e0202 */
[----:B------:R-:W-:Y:S02]  /*1520*/  LOP3.LUT R2, R0, 0x8, R5, 0xf8, !PT ;  /* 0x0000000800027812 */ /* 0x000fe400078ef805 */
[----:B------:R-:W-:Y:S01]  /*1530*/  SHF.R.U32.HI R0, RZ, 0x3, R0 ;  /* 0x00000003ff007819 */ /* 0x000fe20000011600 */
[----:B------:R-:W-:Y:S01]  /*1540*/  IMAD.SHL.U32 R14, R3, 0x2, RZ ;  /* 0x00000002030e7824 */ /* 0x000fe200078e00ff */
[----:B------:R-:W-:Y:S02]  /*1550*/  SHF.R.S32.HI R231, RZ, 0x3, R231 ;  /* 0x00000003ffe77819 */ /* 0x000fe400000114e7 */
[----:B------:R-:W-:Y:S02]  /*1560*/  LOP3.LUT R0, R2, R0, RZ, 0x3c, !PT ;  /* 0x0000000002007212 */ /* 0x000fe400078e3cff */
[C---:B------:R-:W-:Y:S01]  /*1570*/  IADD3 R2, R14.reuse, 0x80, RZ ;  /* 0x000000800e027810 */ /* 0x040fe20007ffe0ff */
[----:B------:R-:W-:Y:S01]  /*1580*/  STL [R1+0x88], R14 ;  /* 0x0000880e01007387 */ /* 0x000fe20000100800 */
[----:B------:R-:W-:-:S02]  /*1590*/  IADD3 R13, R14, 0x70, RZ ;  /* 0x000000700e0d7810 */ /* 0x000fc40007ffe0ff */
[----:B------:R-:W-:Y:S02]  /*15a0*/  @P4 IADD3 R13, R2, 0x10, RZ ;  /* 0x00000010020d4810 */ /* 0x000fe40007ffe0ff */
[C---:B------:R-:W-:Y:S02]  /*15b0*/  IADD3 R2, R231.reuse, 0x20, RZ ;  /* 0x00000020e7027810 */ /* 0x040fe40007ffe0ff */
[----:B------:R-:W-:Y:S01]  /*15c0*/  LOP3.LUT R147, R0, 0xfffffe00, R147, 0xf8, !PT ;  /* 0xfffffe0000937812 */ /* 0x000fe200078ef893 */
[----:B------:R-:W-:Y:S01]  /*15d0*/  IMAD.SHL.U32 R0, R231, 0x40, RZ ;  /* 0x00000040e7007824 */ /* 0x000fe200078e00ff */
[----:B------:R-:W-:Y:S01]  /*15e0*/  SHF.R.S32.HI R4, RZ, 0x2, R10 ;  /* 0x00000002ff047819 */ /* 0x000fe2000001140a */
[----:B------:R-:W-:Y:S01]  /*15f0*/  STL [R1+0x8c], R13 ;  /* 0x00008c0d01007387 */ /* 0x000fe20000100800 */
[----:B------:R-:W-:Y:S01]  /*1600*/  LEA.HI R6, R11, R18, RZ, 0x6 ;  /* 0x000000120b067211 */ /* 0x000fe200078f30ff */
[----:B------:R-:W-:Y:S01]  /*1610*/  IMAD.IADD R199, R199, 0x1, R147 ;  /* 0x00000001c7c77824 */ /* 0x000fe200078e0293 */
[----:B------:R-:W-:Y:S01]  /*1620*/  SHF.R.S32.HI R11, RZ, 0x1f, R2 ;  /* 0x0000001fff0b7819 */ /* 0x000fe20000011402 */
[----:B------:R-:W-:Y:S01]  /*1630*/  IMAD R15, R9, 0x10, R4 ;  /* 0x00000010090f7824 */ /* 0x000fe200078e0204 */
[----:B------:R-:W-:Y:S01]  /*1640*/  IADD3 R233, R140, 0x80, RZ ;  /* 0x000000808ce97810 */ /* 0x000fe20007ffe0ff */
[----:B------:R-:W-:Y:S01]  /*1650*/  IMAD.SHL.U32 R6, R6, 0x8, RZ ;  /* 0x0000000806067824 */ /* 0x000fe200078e00ff */
[----:B------:R-:W-:Y:S01]  /*1660*/  LOP3.LUT R242, R0, 0x1c0, RZ, 0xc0, !PT ;  /* 0x000001c000f27812 */ /* 0x000fe200078ec0ff */
[----:B------:R-:W-:Y:S01]  /*1670*/  IMAD.SHL.U32 R0, R2, 0x40, RZ ;  /* 0x0000004002007824 */ /* 0x000fe200078e00ff */
[----:B------:R-:W-:Y:S01]  /*1680*/  LEA.HI R11, R11, R2, RZ, 0x3 ;  /* 0x000000020b0b7211 */ /* 0x000fe200078f18ff */
[----:B------:R-:W-:Y:S01]  /*1690*/  STL [R1+0x1b4], R15 ;  /* 0x0001b40f01007387 */ /* 0x000fe20000100800 */
[----:B------:R-:W-:-:S02]  /*16a0*/  SHF.R.S32.HI R4, RZ, 0x1f, R233 ;  /* 0x0000001fff047819 */ /* 0x000fc400000114e9 */
[----:B------:R-:W-:Y:S01]  /*16b0*/  LOP3.LUT R2, R10, 0x7ffffffc, RZ, 0xc0, !PT ;  /* 0x7ffffffc0a027812 */ /* 0x000fe200078ec0ff */
[----:B------:R-:W-:Y:S01]  /*16c0*/  IMAD.SHL.U32 R11, R11, 0x40, RZ ;  /* 0x000000400b0b7824 */ /* 0x000fe200078e00ff */
[----:B------:R-:W-:Y:S01]  /*16d0*/  SHF.R.S32.HI R3, RZ, 0x1f, R231 ;  /* 0x0000001fff037819 */ /* 0x000fe200000114e7 */
[----:B------:R1:W-:Y:S01]  /*16e0*/  STL [R1+0x80], R4 ;  /* 0x0000800401007387 */ /* 0x0003e20000100800 */
[----:B------:R-:W-:Y:S02]  /*16f0*/  LOP3.LUT R241, R0, 0x1c0, RZ, 0xc0, !PT ;  /* 0x000001c000f17812 */ /* 0x000fe400078ec0ff */
[----:B------:R-:W-:Y:S02]  /*1700*/  LOP3.LUT R0, R242, 0x38, R140, 0xf8, !PT ;  /* 0x00000038f2007812 */ /* 0x000fe400078ef88c */
[----:B------:R-:W-:Y:S02]  /*1710*/  SHF.R.U32.HI R3, RZ, 0x3, R242 ;  /* 0x00000003ff037819 */ /* 0x000fe400000116f2 */
[----:B------:R-:W-:-:S02]  /*1720*/  IADD3 R234, R140, 0xc0, RZ ;  /* 0x000000c08cea7810 */ /* 0x000fc40007ffe0ff */
[----:B------:R-:W-:Y:S02]  /*1730*/  IADD3 R144, R140, 0x40, RZ ;  /* 0x000000408c907810 */ /* 0x000fe40007ffe0ff */
[----:B------:R-:W-:Y:S02]  /*1740*/  LOP3.LUT R5, R0, R3, RZ, 0x3c, !PT ;  /* 0x0000000300057212 */ /* 0x000fe400078e3cff */
[----:B------:R-:W-:Y:S02]  /*1750*/  SHF.R.S32.HI R3, RZ, 0x1f, R234 ;  /* 0x0000001fff037819 */ /* 0x000fe400000114ea */
[----:B------:R-:W-:Y:S01]  /*1760*/  SHF.R.S32.HI R0, RZ, 0x1f, R144 ;  /* 0x0000001fff007819 */ /* 0x000fe20000011490 */
[----:B------:R2:W-:Y:S01]  /*1770*/  STL [R1+0x1b0], R5 ;  /* 0x0001b00501007387 */ /* 0x0005e20000100800 */
[----:B------:R-:W-:Y:S02]  /*1780*/  LOP3.LUT R6, R6, 0xfffffe00, RZ, 0xc0, !PT ;  /* 0xfffffe0006067812 */ /* 0x000fe400078ec0ff */
[----:B------:R-:W-:Y:S01]  /*1790*/  R2P PR, R8, 0x6 ;  /* 0x0000000608007804 */ /* 0x000fe20000000000 */
[----:B------:R-:W-:Y:S01]  /*17a0*/  STL [R1+0x7c], R3 ;  /* 0x00007c0301007387 */ /* 0x000fe20000100800 */
[----:B------:R-:W-:-:S02]  /*17b0*/  LOP3.LUT R223, R5, R6, RZ, 0xfc, !PT ;  /* 0x0000000605df7212 */ /* 0x000fc400078efcff */
[----:B------:R-:W-:Y:S01]  /*17c0*/  LEA R147, R147, 0x4080, 0x1 ;  /* 0x0000408093937811 */ /* 0x000fe200078e08ff */
[----:B-1----:R-:W-:Y:S01]  /*17d0*/  IMAD.IADD R4, R16, 0x1, -R2 ;  /* 0x0000000110047824 */ /* 0x002fe200078e0a02 */
[C---:B------:R-:W-:Y:S01]  /*17e0*/  SEL R2, R200.reuse, 0xffffffe0, !P3 ;  /* 0xffffffe0c8027807 */ /* 0x040fe20005800000 */
[----:B------:R-:W-:Y:S01]  /*17f0*/  IMAD.SHL.U32 R223, R223, 0x2, RZ ;  /* 0x00000002dfdf7824 */ /* 0x000fe200078e00ff */
[----:B------:R-:W-:Y:S01]  /*1800*/  SEL R200, R200, 0xffffffe0, !P1 ;  /* 0xffffffe0c8c87807 */ /* 0x000fe20004800000 */
[----:B------:R-:W-:Y:S01]  /*1810*/  IMAD.SHL.U32 R4, R4, 0x2, RZ ;  /* 0x0000000204047824 */ /* 0x000fe200078e00ff */
[----:B------:R-:W-:Y:S02]  /*1820*/  LEA R199, R199, 0x10080, 0x1 ;  /* 0x00010080c7c77811 */ /* 0x000fe400078e08ff */
[----:B------:R-:W-:Y:S01]  /*1830*/  SHF.R.S32.HI R141, RZ, 0x1f, R140 ;  /* 0x0000001fff8d7819 */ /* 0x000fe2000001148c */
[----:B------:R-:W-:Y:S01]  /*1840*/  IMAD.IADD R196, R200, 0x1, R147 ;  /* 0x00000001c8c47824 */ /* 0x000fe200078e0293 */
[C---:B------:R-:W-:Y:S01]  /*1850*/  IADD3 R37, R4.reuse, 0x8, RZ ;  /* 0x0000000804257810 */ /* 0x040fe20007ffe0ff */
[----:B------:R-:W-:Y:S01]  /*1860*/  STL [R1+0x130], R4 ;  /* 0x0001300401007387 */ /* 0x000fe20000100800 */
[C---:B------:R-:W-:Y:S01]  /*1870*/  IADD3 R36, R4.reuse, 0x10, RZ ;  /* 0x0000001004247810 */ /* 0x040fe20007ffe0ff */
[----:B------:R-:W-:Y:S01]  /*1880*/  IMAD.IADD R200, R199, 0x1, R200 ;  /* 0x00000001c7c87824 */ /* 0x000fe200078e02c8 */
[C---:B------:R-:W-:Y:S01]  /*1890*/  IADD3 R35, R4.reuse, 0x18, RZ ;  /* 0x0000001804237810 */ /* 0x040fe20007ffe0ff */
[----:B------:R1:W-:Y:S01]  /*18a0*/  STL [R1+0x12c], R37 ;  /* 0x00012c2501007387 */ /* 0x0003e20000100800 */
[----:B------:R-:W-:Y:S01]  /*18b0*/  IADD3 R34, R4, 0x20, RZ ;  /* 0x0000002004227810 */ /* 0x000fe20007ffe0ff */
[----:B--2---:R-:W-:Y:S01]  /*18c0*/  IMAD R5, R12, 0x8, R15 ;  /* 0x000000080c057824 */ /* 0x004fe200078e020f */
[C---:B------:R-:W-:Y:S01]  /*18d0*/  IADD3 R33, R4.reuse, 0x28, RZ ;  /* 0x0000002804217810 */ /* 0x040fe20007ffe0ff */
[----:B------:R2:W-:Y:S01]  /*18e0*/  STL [R1+0x128], R36 ;  /* 0x0001282401007387 */ /* 0x0005e20000100800 */
[----:B------:R-:W-:-:S02]  /*18f0*/  IADD3 R32, R4, 0x30, RZ ;  /* 0x0000003004207810 */ /* 0x000fc40007ffe0ff */
[----:B------:R-:W-:Y:S01]  /*1900*/  SHF.R.S32.HI R38, RZ, 0x1f, R37 ;  /* 0x0000001fff267819 */ /* 0x000fe20000011425 */
[----:B------:R3:W-:Y:S01]  /*1910*/  STL [R1+0x124], R35 ;  /* 0x0001242301007387 */ /* 0x0007e20000100800 */
        /* <DEDUP_REMOVED lines=8> */
[----:B------:R5:W-:Y:S01]  /*19a0*/  STL [R1+0x120], R32 ;  /* 0x0001202001007387 */ /* 0x000be20000100800 */
[C---:B------:R-:W-:Y:S02]  /*19b0*/  IADD3 R25, R4.reuse, 0x68, RZ ;  /* 0x0000006804197810 */ /* 0x040fe40007ffe0ff */
[----:B------:R-:W-:Y:S01]  /*19c0*/  IADD3 R24, R4, 0x70, RZ ;  /* 0x0000007004187810 */ /* 0x000fe20007ffe0ff */
[----:B------:R5:W-:Y:S01]  /*19d0*/  STL [R1+0x11c], R31 ;  /* 0x00011c1f01007387 */ /* 0x000be20000100800 */
[----:B-1----:R-:W-:Y:S02]  /*19e0*/  SHF.R.S32.HI R37, RZ, 0x1f, R36 ;  /* 0x0000001fff257819 */ /* 0x002fe40000011424 */
[----:B------:R-:W-:Y:S01]  /*19f0*/  LEA.HI R3, R0, R144, RZ, 0x3 ;  /* 0x0000009000037211 */ /* 0x000fe200078f18ff */
[----:B------:R1:W-:Y:S01]  /*1a00*/  STL [R1+0x118], R30 ;  /* 0x0001181e01007387 */ /* 0x0003e20000100800 */
[----:B--2---:R-:W-:-:S02]  /*1a10*/  SHF.R.S32.HI R36, RZ, 0x1f, R35 ;  /* 0x0000001fff247819 */ /* 0x004fc40000011423 */
[C---:B------:R-:W-:Y:S01]  /*1a20*/  IADD3 R23, R4.reuse, 0x78, RZ ;  /* 0x0000007804177810 */ /* 0x040fe20007ffe0ff */
[----:B------:R2:W-:Y:S01]  /*1a30*/  STL [R1+0x114], R29 ;  /* 0x0001141d01007387 */ /* 0x0005e20000100800 */
[----:B---3--:R-:W-:Y:S02]  /*1a40*/  SHF.R.S32.HI R35, RZ, 0x1f, R34 ;  /* 0x0000001fff237819 */ /* 0x008fe40000011422 */
[C---:B------:R-:W-:Y:S01]  /*1a50*/  IADD3 R22, R4.reuse, 0x80, RZ ;  /* 0x0000008004167810 */ /* 0x040fe20007ffe0ff */
[----:B------:R3:W-:Y:S01]  /*1a60*/  STL [R1+0x110], R28 ;  /* 0x0001101c01007387 */ /* 0x0007e20000100800 */
[----:B----4-:R-:W-:Y:S02]  /*1a70*/  SHF.R.S32.HI R34, RZ, 0x1f, R33 ;  /* 0x0000001fff227819 */ /* 0x010fe40000011421 */
[----:B------:R-:W-:Y:S01]  /*1a80*/  IADD3 R21, R4, 0x88, RZ ;  /* 0x0000008804157810 */ /* 0x000fe20007ffe0ff */
[----:B------:R4:W-:Y:S01]  /*1a90*/  STL [R1+0xb4], R27 ;  /* 0x0000b41b01007387 */ /* 0x0009e20000100800 */
[----:B-----5:R-:W-:-:S02]  /*1aa0*/  SHF.R.S32.HI R33, RZ, 0x1f, R32 ;  /* 0x0000001fff217819 */ /* 0x020fc40000011420 */
[C---:B------:R-:W-:Y:S01]  /*1ab0*/  IADD3 R20, R4.reuse, 0x90, RZ ;  /* 0x0000009004147810 */ /* 0x040fe20007ffe0ff */
[----:B------:R5:W-:Y:S01]  /*1ac0*/  STL [R1+0x10c], R26 ;  /* 0x00010c1a01007387 */ /* 0x000be20000100800 */
[----:B------:R-:W-:Y:S02]  /*1ad0*/  SHF.R.S32.HI R32, RZ, 0x1f, R31 ;  /* 0x0000001fff207819 */ /* 0x000fe4000001141f */
[----:B------:R-:W-:Y:S01]  /*1ae0*/  LOP3.LUT R252, R3, 0xfffffff8, RZ, 0xc0, !PT ;  /* 0xfffffff803fc7812 */ /* 0x000fe200078ec0ff */
[----:B------:R5:W-:Y:S01]  /*1af0*/  STL [R1+0x108], R25 ;  /* 0x0001081901007387 */ /* 0x000be20000100800 */
[----:B------:R-:W-:Y:S02]  /*1b00*/  SHF.R.S32.HI R31, RZ, 0x1f, R30 ;  /* 0x0000001fff1f7819 */ /* 0x000fe4000001141e */
[----:B------:R-:W-:Y:S01]  /*1b10*/  IADD3 R19, R4, 0x98, RZ ;  /* 0x0000009804137810 */ /* 0x000fe20007ffe0ff */
[----:B------:R5:W-:Y:S01]  /*1b20*/  STL [R1+0x104], R24 ;  /* 0x0001041801007387 */ /* 0x000be20000100800 */
[----:B-1----:R-:W-:-:S02]  /*1b30*/  SHF.R.S32.HI R30, RZ, 0x1f, R29 ;  /* 0x0000001fff1e7819 */ /* 0x002fc4000001141d */
[C---:B------:R-:W-:Y:S01]  /*1b40*/  IADD3 R18, R4.reuse, 0xa0, RZ ;  /* 0x000000a004127810 */ /* 0x040fe20007ffe0ff */
[----:B------:R1:W-:Y:S01]  /*1b50*/  STL [R1+0x100], R23 ;  /* 0x0001001701007387 */ /* 0x0003e20000100800 */
[----:B--2---:R-:W-:Y:S02]  /*1b60*/  SHF.R.S32.HI R29, RZ, 0x1f, R28 ;  /* 0x0000001fff1d7819 */ /* 0x004fe4000001141c */
[C---:B------:R-:W-:Y:S01]  /*1b70*/  IADD3 R17, R4.reuse, 0xa8, RZ ;  /* 0x000000a804117810 */ /* 0x040fe20007ffe0ff */
[----:B------:R2:W-:Y:S01]  /*1b80*/  STL [R1+0xfc], R22 ;  /* 0x0000fc1601007387 */ /* 0x0005e20000100800 */
[----:B---3--:R-:W-:Y:S02]  /*1b90*/  SHF.R.S32.HI R28, RZ, 0x1f, R27 ;  /* 0x0000001fff1c7819 */ /* 0x008fe4000001141b */
[----:B------:R-:W-:Y:S01]  /*1ba0*/  IADD3 R16, R4, 0xb0, RZ ;  /* 0x000000b004107810 */ /* 0x000fe20007ffe0ff */
[----:B------:R3:W-:Y:S01]  /*1bb0*/  STL [R1+0xf8], R21 ;  /* 0x0000f81501007387 */ /* 0x0007e20000100800 */
[----:B----4-:R-:W-:-:S02]  /*1bc0*/  SHF.R.S32.HI R27, RZ, 0x1f, R26 ;  /* 0x0000001fff1b7819 */ /* 0x010fc4000001141a */
[----:B------:R-:W-:Y:S01]  /*1bd0*/  SHF.R.S32.HI R3, RZ, 0x1f, R252 ;  /* 0x0000001fff037819 */ /* 0x000fe200000114fc */
[----:B------:R4:W-:Y:S01]  /*1be0*/  STL [R1+0xf4], R20 ;  /* 0x0000f41401007387 */ /* 0x0009e20000100800 */
[----:B-----5:R-:W-:Y:S02]  /*1bf0*/  SHF.R.S32.HI R26, RZ, 0x1f, R25 ;  /* 0x0000001fff1a7819 */ /* 0x020fe40000011419 */
[C---:B------:R-:W-:Y:S01]  /*1c00*/  IADD3 R15, R4.reuse, 0xb8, RZ ;  /* 0x000000b8040f7810 */ /* 0x040fe20007ffe0ff */
[----:B------:R5:W-:Y:S01]  /*1c10*/  STL [R1+0xf0], R19 ;  /* 0x0000f01301007387 */ /* 0x000be20000100800 */
[----:B------:R-:W-:Y:S02]  /*1c20*/  SHF.R.S32.HI R25, RZ, 0x1f, R24 ;  /* 0x0000001fff197819 */ /* 0x000fe40000011418 */
[----:B------:R-:W-:Y:S01]  /*1c30*/  IADD3 R12, R4, 0xc0, RZ ;  /* 0x000000c0040c7810 */ /* 0x000fe20007ffe0ff */
[----:B------:R5:W-:Y:S01]  /*1c40*/  STL [R1+0xb0], R18 ;  /* 0x0000b01201007387 */ /* 0x000be20000100800 */
[----:B------:R-:W-:-:S02]  /*1c50*/  SHF.R.S32.HI R24, RZ, 0x1f, R23 ;  /* 0x0000001fff187819 */ /* 0x000fc40000011417 */
[C---:B------:R-:W-:Y:S01]  /*1c60*/  IADD3 R10, R4.reuse, 0xc8, RZ ;  /* 0x000000c8040a7810 */ /* 0x040fe20007ffe0ff */
[----:B------:R5:W-:Y:S01]  /*1c70*/  STL [R1+0xec], R17 ;  /* 0x0000ec1101007387 */ /* 0x000be20000100800 */
[----:B-1----:R-:W-:Y:S02]  /*1c80*/  SHF.R.S32.HI R23, RZ, 0x1f, R22 ;  /* 0x0000001fff177819 */ /* 0x002fe40000011416 */
[C---:B------:R-:W-:Y:S01]  /*1c90*/  IADD3 R9, R4.reuse, 0xd0, RZ ;  /* 0x000000d004097810 */ /* 0x040fe20007ffe0ff */
[----:B------:R1:W-:Y:S01]  /*1ca0*/  STL [R1+0xe8], R16 ;  /* 0x0000e81001007387 */ /* 0x0003e20000100800 */
[----:B--2---:R-:W-:Y:S02]  /*1cb0*/  SHF.R.S32.HI R22, RZ, 0x1f, R21 ;  /* 0x0000001fff167819 */ /* 0x004fe40000011415 */
[----:B------:R-:W-:Y:S01]  /*1cc0*/  IADD3 R8, R4, 0xd8, RZ ;  /* 0x000000d804087810 */ /* 0x000fe20007ffe0ff */
[----:B------:R2:W-:Y:S01]  /*1cd0*/  STL [R1+0x78], R3 ;  /* 0x0000780301007387 */ /* 0x0005e20000100800 */
[----:B---3--:R-:W-:-:S02]  /*1ce0*/  SHF.R.S32.HI R21, RZ, 0x1f, R20 ;  /* 0x0000001fff157819 */ /* 0x008fc40000011414 */
[----:B------:R-:W-:Y:S01]  /*1cf0*/  IADD3 R7, R4, 0xe0, RZ ;  /* 0x000000e004077810 */ /* 0x000fe20007ffe0ff */
[----:B------:R3:W-:Y:S01]  /*1d00*/  STL [R1+0xe4], R15 ;  /* 0x0000e40f01007387 */ /* 0x0007e20000100800 */
[----:B----4-:R-:W-:Y:S02]  /*1d10*/  SHF.R.S32.HI R20, RZ, 0x1f, R19 ;  /* 0x0000001fff147819 */ /* 0x010fe40000011413 */
[C---:B------:R-:W-:Y:S01]  /*1d20*/  SEL R0, R201.reuse, 0xffffffc0, !P0 ;  /* 0xffffffc0c9007807 */ /* 0x040fe20004000000 */
[----:B------:R4:W-:Y:S01]  /*1d30*/  STL [R1+0xe0], R12 ;  /* 0x0000e00c01007387 */ /* 0x0009e20000100800 */
[----:B-----5:R-:W-:Y:S02]  /*1d40*/  SHF.R.S32.HI R19, RZ, 0x1f, R18 ;  /* 0x0000001fff137819 */ /* 0x020fe40000011412 */
[----:B------:R-:W-:Y:S01]  /*1d50*/  SEL R201, R201, 0xffffffc0, !P2 ;  /* 0xffffffc0c9c97807 */ /* 0x000fe20005000000 */
[----:B------:R5:W-:Y:S01]  /*1d60*/  STL [R1+0xdc], R10 ;  /* 0x0000dc0a01007387 */ /* 0x000be20000100800 */
[----:B------:R-:W-:-:S02]  /*1d70*/  SHF.R.S32.HI R18, RZ, 0x1f, R17 ;  /* 0x0000001fff127819 */ /* 0x000fc40000011411 */
[----:B------:R-:W-:Y:S01]  /*1d80*/  LOP3.LUT R11, R11, 0xfffffe00, RZ, 0xc0, !PT ;  /* 0xfffffe000b0b7812 */ /* 0x000fe200078ec0ff */
[----:B------:R5:W-:Y:S01]  /*1d90*/  STL [R1+0xd8], R9 ;  /* 0x0000d80901007387 */ /* 0x000be20000100800 */
[----:B------:R-:W-:Y:S01]  /*1da0*/  SHF.R.S32.HI R17, RZ, 0x1f, R16 ;  /* 0x0000001fff117819 */ /* 0x000fe20000011410 */
[----:B------:R-:W-:Y:S01]  /*1db0*/  IMAD.IADD R198, R201, 0x1, R147 ;  /* 0x00000001c9c67824 */ /* 0x000fe200078e0293 */
[----:B------:R-:W-:Y:S01]  /*1dc0*/  LEA R146, R146, 0xa080, 0x1 ;  /* 0x0000a08092927811 */ /* 0x000fe200078e08ff */
[----:B------:R5:W-:Y:S01]  /*1dd0*/  STL [R1+0xd4], R8 ;  /* 0x0000d40801007387 */ /* 0x000be20000100800 */
[----:B-1----:R-:W-:Y:S01]  /*1de0*/  SHF.R.S32.HI R16, RZ, 0x1f, R15 ;  /* 0x0000001fff107819 */ /* 0x002fe2000001140f */
[----:B------:R-:W-:Y:S02]  /*1df0*/  IMAD.IADD R202, R199, 0x1, R201 ;  /* 0x00000001c7ca7824 */ /* 0x000fe400078e02c9 */
[----:B------:R1:W-:Y:S01]  /*1e00*/  STL [R1+0x1b8], R5 ;  /* 0x0001b80501007387 */ /* 0x0003e20000100800 */
[----:B--2---:R-:W-:Y:S01]  /*1e10*/  IADD3 R3, R4, 0xf0, RZ ;  /* 0x000000f004037810 */ /* 0x004fe20007ffe0ff */
[----:B------:R-:W-:-:S02]  /*1e20*/  IMAD.IADD R197, R201, 0x1, R196 ;  /* 0x00000001c9c57824 */ /* 0x000fc400078e02c4 */
[----:B------:R2:W-:Y:S01]  /*1e30*/  STL [R1+0xd0], R7 ;  /* 0x0000d00701007387 */ /* 0x0005e20000100800 */
[----:B---3--:R-:W-:Y:S01]  /*1e40*/  SHF.R.S32.HI R15, RZ, 0x1f, R12 ;  /* 0x0000001fff0f7819 */ /* 0x008fe2000001140c */
[----:B------:R-:W-:Y:S02]  /*1e50*/  IMAD.IADD R201, R200, 0x1, R201 ;  /* 0x00000001c8c97824 */ /* 0x000fe400078e02c9 */
[----:B------:R3:W-:Y:S01]  /*1e60*/  STL [R1+0xc8], R3 ;  /* 0x0000c80301007387 */ /* 0x0007e20000100800 */
[----:B----4-:R-:W-:-:S03]  /*1e70*/  SHF.R.S32.HI R12, RZ, 0x1f, R10 ;  /* 0x0000001fff0c7819 */ /* 0x010fc6000001140a */
[----:B------:R-:W-:Y:S01]  /*1e80*/  STL [R1+0x1ac], R38 ;  /* 0x0001ac2601007387 */ /* 0x000fe20000100800 */
[----:B-----5:R-:W-:-:S03]  /*1e90*/  SHF.R.S32.HI R10, RZ, 0x1f, R9 ;  /* 0x0000001fff0a7819 */ /* 0x020fc60000011409 */
[----:B------:R-:W-:Y:S01]  /*1ea0*/  STL [R1+0x1a8], R37 ;  /* 0x0001a82501007387 */ /* 0x000fe20000100800 */
[----:B------:R-:W-:-:S03]  /*1eb0*/  SHF.R.S32.HI R9, RZ, 0x1f, R8 ;  /* 0x0000001fff097819 */ /* 0x000fc60000011408 */
[----:B------:R-:W-:Y:S01]  /*1ec0*/  STL [R1+0x1a4], R36 ;  /* 0x0001a42401007387 */ /* 0x000fe20000100800 */
[----:B------:R-:W-:-:S03]  /*1ed0*/  SHF.R.S32.HI R8, RZ, 0x1f, R7 ;  /* 0x0000001fff087819 */ /* 0x000fc60000011407 */
[----:B------:R-:W-:Y:S01]  /*1ee0*/  STL [R1+0x1a0], R35 ;  /* 0x0001a02301007387 */ /* 0x000fe20000100800 */
[C---:B-1----:R-:W-:Y:S02]  /*1ef0*/  IADD3 R5, R4.reuse, 0xe8, RZ ;  /* 0x000000e804057810 */ /* 0x042fe40007ffe0ff */
[----:B------:R-:W-:Y:S01]  /*1f00*/  IADD3 R4, R4, 0xf8, RZ ;  /* 0x000000f804047810 */ /* 0x000fe20007ffe0ff */
[----:B------:R-:W-:Y:S01]  /*1f10*/  STL [R1+0x19c], R34 ;  /* 0x00019c2201007387 */ /* 0x000fe20000100800 */
[----:B--2---:R-:W-:-:S03]  /*1f20*/  SHF.R.S32.HI R7, RZ, 0x1f, R3 ;  /* 0x0000001fff077819 */ /* 0x004fc60000011403 */
[----:B------:R1:W-:Y:S01]  /*1f30*/  STL [R1+0xcc], R5 ;  /* 0x0000cc0501007387 */ /* 0x0003e20000100800 */
[----:B---3--:R-:W-:Y:S02]  /*1f40*/  IMAD.IADD R3, R14, 0x1, R2 ;  /* 0x000000010e037824 */ /* 0x008fe400078e0202 */
[----:B------:R-:W-:Y:S01]  /*1f50*/  IMAD.IADD R2, R2, 0x1, R13 ;  /* 0x0000000102027824 */ /* 0x000fe200078e020d */
[----:B------:R-:W-:Y:S04]  /*1f60*/  STL [R1+0xc4], R4 ;  /* 0x0000c40401007387 */ /* 0x000fe80000100800 */
[----:B------:R2:W-:Y:S04]  /*1f70*/  STL [R1+0x94], R3 ;  /* 0x0000940301007387 */ /* 0x0005e80000100800 */
[----:B------:R-:W-:Y:S04]  /*1f80*/  STL [R1+0x198], R33 ;  /* 0x0001982101007387 */ /* 0x000fe80000100800 */
[----:B------:R-:W-:Y:S04]  /*1f90*/  STL [R1+0x194], R32 ;  /* 0x0001942001007387 */ /* 0x000fe80000100800 */
[----:B------:R-:W-:Y:S04]  /*1fa0*/  STL [R1+0x190], R31 ;  /* 0x0001901f01007387 */ /* 0x000fe80000100800 */
[----:B------:R-:W-:Y:S01]  /*1fb0*/  STL [R1+0x18c], R30 ;  /* 0x00018c1e01007387 */ /* 0x000fe20000100800 */
[----:B-1----:R-:W-:-:S03]  /*1fc0*/  SHF.R.S32.HI R5, RZ, 0x1f, R5 ;  /* 0x0000001fff057819 */ /* 0x002fc60000011405 */
[----:B------:R-:W-:Y:S04]  /*1fd0*/  STL [R1+0x188], R29 ;  /* 0x0001881d01007387 */ /* 0x000fe80000100800 */
[----:B------:R1:W-:Y:S01]  /*1fe0*/  STL [R1+0x13c], R5 ;  /* 0x00013c0501007387 */ /* 0x0003e20000100800 */
[----:B--2---:R-:W-:-:S03]  /*1ff0*/  IMAD.IADD R3, R0, 0x1, R3 ;  /* 0x0000000100037824 */ /* 0x004fc600078e0203 */
[----:B------:R-:W-:Y:S04]  /*2000*/  STL [R1+0x184], R28 ;  /* 0x0001841c01007387 */ /* 0x000fe80000100800 */
[----:B------:R2:W-:Y:S04]  /*2010*/  STL [R1+0xa0], R3 ;  /* 0x0000a00301007387 */ /* 0x0005e80000100800 */
[----:B------:R3:W-:Y:S04]  /*2020*/  STL [R1+0x180], R27 ;  /* 0x0001801b01007387 */ /* 0x0007e80000100800 */
[----:B------:R3:W-:Y:S04]  /*2030*/  STL [R1+0x17c], R26 ;  /* 0x00017c1a01007387 */ /* 0x0007e80000100800 */
[----:B------:R3:W-:Y:S04]  /*2040*/  STL [R1+0x178], R25 ;  /* 0x0001781901007387 */ /* 0x0007e80000100800 */
[----:B------:R3:W-:Y:S01]  /*2050*/  STL [R1+0x174], R24 ;  /* 0x0001741801007387 */ /* 0x0007e20000100800 */
[----:B-1----:R-:W-:Y:S01]  /*2060*/  SHF.R.S32.HI R5, RZ, 0x1f, R4 ;  /* 0x0000001fff057819 */ /* 0x002fe20000011404 */
[----:B------:R-:W-:-:S02]  /*2070*/  IMAD.IADD R4, R14, 0x1, R0 ;  /* 0x000000010e047824 */ /* 0x000fc400078e0200 */
[----:B------:R3:W-:Y:S04]  /*2080*/  STL [R1+0x170], R23 ;  /* 0x0001701701007387 */ /* 0x0007e80000100800 */
[----:B------:R3:W-:Y:S01]  /*2090*/  STL [R1+0x16c], R22 ;  /* 0x00016c1601007387 */ /* 0x0007e20000100800 */
[----:B--2---:R-:W-:Y:S02]  /*20a0*/  IMAD.IADD R3, R0, 0x1, R13 ;  /* 0x0000000100037824 */ /* 0x004fe400078e020d */
[----:B------:R-:W-:Y:S01]  /*20b0*/  IMAD.IADD R0, R2, 0x1, R0 ;  /* 0x0000000102007824 */ /* 0x000fe200078e0200 */
[----:B------:R3:W-:Y:S04]  /*20c0*/  STL [R1+0x168], R21 ;  /* 0x0001681501007387 */ /* 0x0007e80000100800 */
        /* <DEDUP_REMOVED lines=15> */
[----:B------:R3:W-:Y:S02]  /*21c0*/  STL [R1+0x98], R0 ;  /* 0x0000980001007387 */ /* 0x0007e40000100800 */
.L_x_2019:
[----:B------:R-:W-:Y:S01]  /*21d0*/  ISETP.NE.U32.AND P0, PT, RZ, c[0x0][0x370], PT ;  /* 0x0000dc00ff007a0c */ /* 0x000fe20003f05070 */
[----:B---3--:R-:W-:Y:S01]  /*21e0*/  IMAD.MOV.U32 R22, RZ, RZ, 0x4 ;  /* 0x00000004ff167424 */ /* 0x008fe200078e00ff */
[----:B------:R-:W-:Y:S01]  /*21f0*/  ISETP.NE.U32.AND P1, PT, RZ, c[0x0][0x350], PT ;  /* 0x0000d400ff007a0c */ /* 0x000fe20003f25070 */
[----:B------:R-:W-:Y:S01]  /*2200*/  IMAD.MOV.U32 R0, RZ, RZ, RZ ;  /* 0x000000ffff007224 */ /* 0x000fe200078e00ff */
[----:B------:R-:W-:Y:S01]  /*2210*/  ISETP.NE.AND.EX P0, PT, RZ, c[0x0][0x374], PT, P0 ;  /* 0x0000dd00ff007a0c */ /* 0x000fe20003f05300 */
[----:B------:R-:W-:Y:S01]  /*2220*/  IMAD.MOV.U32 R20, RZ, RZ, RZ ;  /* 0x000000ffff147224 */ /* 0x000fe200078e00ff */
[----:B------:R-:W-:Y:S01]  /*2230*/  ISETP.NE.AND.EX P5, PT, RZ, c[0x0][0x354], PT, P1 ;  /* 0x0000d500ff007a0c */ /* 0x000fe20003fa5310 */
[----:B------:R-:W-:Y:S01]  /*2240*/  IMAD.WIDE R8, R239, R22, c[0x0][0x350] ;  /* 0x0000d400ef087625 */ /* 0x000fe200078e0216 */
[----:B------:R-:W-:-:S02]  /*2250*/  ISETP.NE.U32.AND P4, PT, RZ, c[0x0][0x358], PT ;  /* 0x0000d600ff007a0c */ /* 0x000fc40003f85070 */
[----:B------:R-:W-:Y:S02]  /*2260*/  ISETP.NE.U32.AND P2, PT, RZ, c[0x0][0x348], PT ;  /* 0x0000d200ff007a0c */ /* 0x000fe40003f45070 */
[----:B------:R-:W-:Y:S01]  /*2270*/  ISETP.NE.AND.EX P4, PT, RZ, c[0x0][0x35c], PT, P4 ;  /* 0x0000d700ff007a0c */ /* 0x000fe20003f85340 */
[----:B------:R-:W-:Y:S01]  /*2280*/  IMAD.MOV.U32 R19, RZ, RZ, RZ ;  /* 0x000000ffff137224 */ /* 0x000fe200078e00ff */
[----:B------:R-:W-:-:S03]  /*2290*/  ISETP.NE.AND.EX P2, PT, RZ, c[0x0][0x34c], PT, P2 ;  /* 0x0000d300ff007a0c */ /* 0x000fc60003f45320 */
[CC--:B------:R-:W-:Y:S02]  /*22a0*/  @P0 IMAD.WIDE R2, R239.reuse, R22.reuse, c[0x0][0x370] ;  /* 0x0000dc00ef020625 */ /* 0x0c0fe400078e0216 */
[----:B------:R-:W2:Y:S04]  /*22b0*/  @P5 LDG.E R20, [R8.64] ;  /* 0x0000000c08145981 */ /* 0x000ea8000c1e1900 */
[----:B------:R1:W2:Y:S01]  /*22c0*/  @P0 LDG.E R0, [R2.64] ;  /* 0x0000000c02000981 */ /* 0x0002a2000c1e1900 */
[----:B------:R-:W-:Y:S01]  /*22d0*/  ISETP.NE.U32.AND P1, PT, RZ, c[0x0][0x360], PT ;  /* 0x0000d800ff007a0c */ /* 0x000fe20003f25070 */
[----:B------:R-:W-:Y:S01]  /*22e0*/  IMAD.WIDE R12, R239, R22, c[0x0][0x348] ;  /* 0x0000d200ef0c7625 */ /* 0x000fe200078e0216 */
[----:B------:R-:W-:Y:S02]  /*22f0*/  MOV R4, RZ ;  /* 0x000000ff00047202 */ /* 0x000fe40000000f00 */
[----:B------:R-:W-:-:S04]  /*2300*/  ISETP.NE.AND.EX P1, PT, RZ, c[0x0][0x364], PT, P1 ;  /* 0x0000d900ff007a0c */ /* 0x000fc80003f25310 */
[----:B------:R-:W3:Y:S01]  /*2310*/  @P2 LDG.E R4, [R12.64] ;  /* 0x0000000c0c042981 */ /* 0x000ee2000c1e1900 */
[----:B-1----:R-:W-:-:S05]  /*2320*/  IMAD.WIDE R2, R239, R22, c[0x0][0x358] ;  /* 0x0000d600ef027625 */ /* 0x002fca00078e0216 */
[----:B------:R-:W4:Y:S01]  /*2330*/  @P4 LDG.E R19, [R2.64] ;  /* 0x0000000c02134981 */ /* 0x000f22000c1e1900 */
[----:B------:R-:W-:Y:S02]  /*2340*/  IMAD.MOV.U32 R21, RZ, RZ, c[0x0][0x168] ;  /* 0x00005a00ff157624 */ /* 0x000fe400078e00ff */
[----:B------:R-:W-:-:S05]  /*2350*/  @P1 IMAD.WIDE R14, R239, R22, c[0x0][0x360] ;  /* 0x0000d800ef0e1625 */ /* 0x000fca00078e0216 */
[----:B------:R1:W5:Y:S01]  /*2360*/  @P1 LDG.E R21, [R14.64] ;  /* 0x0000000c0e151981 */ /* 0x000362000c1e1900 */
[----:B------:R-:W-:Y:S01]  /*2370*/  YIELD ;  /* 0x0000000000007946 */ /* 0x000fe20003800000 */
[----:B------:R-:W-:Y:S01]  /*2380*/  LOP3.LUT R243, R238, 0xffff, RZ, 0xc0, !PT ;  /* 0x0000ffffeef37812 */ /* 0x000fe200078ec0ff */
[----:B------:R-:W-:Y:S01]  /*2390*/  IMAD.MOV.U32 R17, RZ, RZ, c[0x0][0x1d0] ;  /* 0x00007400ff117624 */ /* 0x000fe200078e00ff */
[----:B--2---:R-:W-:Y:S01]  /*23a0*/  IADD3 R5, R20, R0, RZ ;  /* 0x0000000014057210 */ /* 0x004fe20007ffe0ff */
[----:B------:R-:W-:Y:S04]  /*23b0*/  STL [R1+0x48], R0 ;  /* 0x0000480001007387 */ /* 0x000fe80000100800 */
[----:B------:R-:W-:Y:S04]  /*23c0*/  STL [R1+0x50], R5 ;  /* 0x0000500501007387 */ /* 0x000fe80000100800 */
[----:B---3--:R2:W-:Y:S04]  /*23d0*/  STL [R1+0x4c], R4 ;  /* 0x00004c0401007387 */ /* 0x0085e80000100800 */
[----:B----4-:R1:W-:Y:S01]  /*23e0*/  STL [R1+0x54], R19 ;  /* 0x0000541301007387 */ /* 0x0103e20000100800 */
[----:B--2---:R-:W-:-:S05]  /*23f0*/  IMAD.U32 R4, RZ, RZ, UR8 ;  /* 0x00000008ff047e24 */ /* 0x004fca000f8e00ff */
[----:B------:R-:W-:Y:S02]  /*2400*/  IADD3 R174, P0, R4, 0x48, RZ ;  /* 0x0000004804ae7810 */ /* 0x000fe40007f1e0ff */
[----:B------:R-:W-:-:S03]  /*2410*/  MOV R4, c[0x0][0x228] ;  /* 0x00008a0000047a02 */ /* 0x000fc60000000f00 */
[----:B------:R-:W-:Y:S01]  /*2420*/  IMAD.X R175, RZ, RZ, UR7, P0 ;  /* 0x00000007ffaf7e24 */ /* 0x000fe200080e06ff */
[----:B------:R-:W-:Y:S05]  /*2430*/  @P1 BRA `(.L_x_1828) ;  /* 0x0000004000001947 */ /* 0x000fea0003800000 */
[----:B------:R-:W-:Y:S05]  /*2440*/  @!P2 BRA `(.L_x_1828) ;  /* 0x000000300000a947 */ /* 0x000fea0003800000 */
[----:B------:R2:W3:Y:S04]  /*2450*/  LDG.E R5, [R12.64] ;  /* 0x0000000c0c057981 */ /* 0x0004e8000c1e1900 */
[----:B--2---:R-:W3:Y:S02]  /*2460*/  LDG.E R12, [R12.64+0x4] ;  /* 0x0000040c0c0c7981 */ /* 0x004ee4000c1e1900 */
[----:B---3-5:R-:W-:-:S05]  /*2470*/  IADD3 R21, -R5, R12, RZ ;  /* 0x0000000c05157210 */ /* 0x028fca0007ffe1ff */
.L_x_1828:
[----:B-----5:R2:W-:Y:S01]  /*2480*/  STL [R1+0x58], R21 ;  /* 0x0000581501007387 */ /* 0x0205e20000100800 */
[----:B------:R-:W-:-:S04]  /*2490*/  ISETP.NE.U32.AND P0, PT, RZ, c[0x0][0x368], PT ;  /* 0x0000da00ff007a0c */ /* 0x000fc80003f05070 */
[----:B------:R-:W-:-:S13]  /*24a0*/  ISETP.NE.AND.EX P0, PT, RZ, c[0x0][0x36c], PT, P0 ;  /* 0x0000db00ff007a0c */ /* 0x000fda0003f05300 */
[----:B------:R-:W-:Y:S05]  /*24b0*/  @!P0 BRA `(.L_x_1829) ;  /* 0x0000003000008947 */ /* 0x000fea0003800000 */
[----:B------:R-:W-:-:S05]  /*24c0*/  IMAD.WIDE R8, R239, R22, c[0x0][0x368] ;  /* 0x0000da00ef087625 */ /* 0x000fca00078e0216 */
[----:B------:R3:W5:Y:S01]  /*24d0*/  LDG.E R17, [R8.64] ;  /* 0x0000000c08117981 */ /* 0x000762000c1e1900 */
[----:B------:R-:W-:Y:S05]  /*24e0*/  BRA `(.L_x_1830) ;  /* 0x0000004000007947 */ /* 0x000fea0003800000 */
.L_x_1829:
[----:B------:R-:W-:Y:S05]  /*24f0*/  @!P5 BRA `(.L_x_1830) ;  /* 0x000000300000d947 */ /* 0x000fea0003800000 */
[----:B------:R3:W4:Y:S04]  /*2500*/  LDG.E R5, [R8.64] ;  /* 0x0000000c08057981 */ /* 0x000728000c1e1900 */
[----:B---3--:R-:W4:Y:S02]  /*2510*/  LDG.E R8, [R8.64+0x4] ;  /* 0x0000040c08087981 */ /* 0x008f24000c1e1900 */
[----:B----4-:R-:W-:Y:S02]  /*2520*/  IADD3 R17, -R5, R8, RZ ;  /* 0x0000000805117210 */ /* 0x010fe40007ffe1ff */
.L_x_1830:
[----:B------:R-:W-:Y:S01]  /*2530*/  ISETP.NE.U32.AND P0, PT, RZ, c[0x0][0x378], PT ;  /* 0x0000de00ff007a0c */ /* 0x000fe20003f05070 */
[----:B---3--:R-:W3:Y:S03]  /*2540*/  LDL R8, [R1+0xc0] ;  /* 0x0000c00001087983 */ /* 0x008ee60000100800 */
[----:B------:R-:W-:Y:S01]  /*2550*/  ISETP.NE.AND.EX P0, PT, RZ, c[0x0][0x37c], PT, P0 ;  /* 0x0000df00ff007a0c */ /* 0x000fe20003f05300 */
[----:B--2---:R4:W2:Y:S01]  /*2560*/  @P4 LDG.E R7, [R2.64] ;  /* 0x0000000c02074981 */ /* 0x0048a2000c1e1900 */
[----:B-----5:R-:W-:-:S03]  /*2570*/  IMAD.MOV.U32 R10, RZ, RZ, R17 ;  /* 0x000000ffff0a7224 */ /* 0x020fc600078e0011 */
[----:B------:R4:W2:Y:S08]  /*2580*/  @P4 LDG.E R5, [R2.64+0x4] ;  /* 0x0000040c02054981 */ /* 0x0008b0000c1e1900 */
[----:B----4-:R-:W-:-:S05]  /*2590*/  @P0 IMAD.WIDE R2, R239, R22, c[0x0][0x378] ;  /* 0x0000de00ef020625 */ /* 0x010fca00078e0216 */
[----:B------:R4:W2:Y:S01]  /*25a0*/  @P0 LDG.E R10, [R2.64] ;  /* 0x0000000c020a0981 */ /* 0x0008a2000c1e1900 */
[----:B-1----:R-:W-:-:S05]  /*25b0*/  IMAD.IADD R14, R17, 0x1, -R0 ;  /* 0x00000001110e7824 */ /* 0x002fca00078e0a00 */
[----:B------:R1:W-:Y:S01]  /*25c0*/  STL [R1+0x5c], R14 ;  /* 0x00005c0e01007387 */ /* 0x0003e20000100800 */
[----:B----4-:R-:W-:-:S05]  /*25d0*/  IMAD.MOV.U32 R2, RZ, RZ, c[0x0][0x2c4] ;  /* 0x0000b100ff027624 */ /* 0x010fca00078e00ff */
[----:B------:R-:W-:Y:S01]  /*25e0*/  ISETP.NE.AND P1, PT, R2, 0x1, PT ;  /* 0x000000010200780c */ /* 0x000fe20003f25270 */
[----:B---3--:R-:W-:Y:S02]  /*25f0*/  IMAD.SHL.U32 R9, R8, 0x80, RZ ;  /* 0x0000008008097824 */ /* 0x008fe400078e00ff */
[----:B------:R-:W-:-:S03]  /*2600*/  IMAD.MOV.U32 R8, RZ, RZ, c[0x0][0x32c] ;  /* 0x0000cb00ff087624 */ /* 0x000fc600078e00ff */
[----:B------:R-:W-:Y:S01]  /*2610*/  IADD3 R0, R9, 0x7f, RZ ;  /* 0x0000007f09007810 */ /* 0x000fe20007ffe0ff */
[----:B------:R1:W-:Y:S01]  /*2620*/  STL [R1+0x70], R9 ;  /* 0x0000700901007387 */ /* 0x0003e20000100800 */
[----:B------:R-:W-:Y:S01]  /*2630*/  ISETP.GE.AND P2, PT, R8, 0x1, PT ;  /* 0x000000010800780c */ /* 0x000fe20003f46270 */
[----:B--2---:R-:W-:-:S04]  /*2640*/  @P4 IMAD.IADD R4, R5, 0x1, -R7 ;  /* 0x0000000105044824 */ /* 0x004fc800078e0a07 */
[----:B------:R-:W-:-:S04]  /*2650*/  @P1 IMAD.HI.U32 R3, R0, c[0x0][0x2c8], RZ ;  /* 0x0000b20000031a27 */ /* 0x000fc800078e00ff */
[----:B------:R-:W-:Y:S01]  /*2660*/  IMAD.IADD R5, R14, 0x1, R4 ;  /* 0x000000010e057824 */ /* 0x000fe200078e0204 */
[----:B------:R-:W-:-:S04]  /*2670*/  @P1 SHF.R.U32.HI R0, RZ, c[0x0][0x2cc], R3 ;  /* 0x0000b300ff001a19 */ /* 0x000fc80000011603 */
[----:B------:R1:W-:Y:S01]  /*2680*/  STL.64 [R1+0x60], R4 ;  /* 0x0000600401007387 */ /* 0x0003e20000100a00 */
[----:B------:R-:W-:Y:S02]  /*2690*/  IADD3 R2, R5, 0x2f, RZ ;  /* 0x0000002f05027810 */ /* 0x000fe40007ffe0ff */
[----:B------:R-:W-:-:S03]  /*26a0*/  IADD3 R0, R0, 0x1, R5 ;  /* 0x0000000100007810 */ /* 0x000fc60007ffe005 */
[----:B------:R-:W-:-:S04]  /*26b0*/  IMAD.HI R2, R2, 0x2aaaaaab, RZ ;  /* 0x2aaaaaab02027827 */ /* 0x000fc800078e02ff */
[----:B------:R-:W-:Y:S01]  /*26c0*/  IMAD.IADD R3, R0, 0x1, -R21 ;  /* 0x0000000100037824 */ /* 0x000fe200078e0a15 */
[----:B------:R-:W-:-:S04]  /*26d0*/  SHF.R.U32.HI R7, RZ, 0x1f, R2 ;  /* 0x0000001fff077819 */ /* 0x000fc80000011602 */
[----:B------:R-:W-:Y:S02]  /*26e0*/  LEA.HI.SX32 R18, R2, R7, 0x1d ;  /* 0x0000000702127211 */ /* 0x000fe400078feaff */
[----:B------:R-:W-:Y:S01]  /*26f0*/  IADD3 R2, R3, c[0x0][0x328], RZ ;  /* 0x0000ca0003027a10 */ /* 0x000fe20007ffe0ff */
[----:B------:R1:W-:Y:S01]  /*2700*/  STL [R1+0x68], R10 ;  /* 0x0000680a01007387 */ /* 0x0003e20000100800 */
        /* <DEDUP_REMOVED lines=11> */
.L_x_1833:
[----:B------:R-:W-:-:S13]  /*27c0*/  ISETP.NE.AND P0, PT, R8, 0x1, PT ;  /* 0x000000010800780c */ /* 0x000fda0003f05270 */
[----:B------:R-:W-:-:S05]  /*27d0*/  @P0 IMAD.HI.U32 R3, R0, c[0x0][0x330], RZ ;  /* 0x0000cc0000030a27 */ /* 0x000fca00078e00ff */
[----:B------:R-:W-:Y:S02]  /*27e0*/  @P0 SHF.R.U32.HI R0, RZ, c[0x0][0x334], R3 ;  /* 0x0000cd00ff000a19 */ /* 0x000fe40000011603 */
.L_x_1834:
[----:B------:R-:W-:Y:S05]  /*27f0*/  BSYNC B0 ;  /* 0x0000000000007941 */ /* 0x000fea0003800000 */
.L_x_1832:
[----:B------:R-:W-:-:S05]  /*2800*/  IMAD R0, R0, R8, c[0x0][0x32c] ;  /* 0x0000cb0000007624 */ /* 0x000fca00078e0208 */
[----:B------:R-:W-:-:S04]  /*2810*/  IMNMX R2, R2, R0, PT ;  /* 0x0000000002027217 */ /* 0x000fc80003800200 */
.L_x_1831:
[----:B------:R-:W-:Y:S01]  /*2820*/  IADD3 R3, R2, 0x2f, RZ ;  /* 0x0000002f02037810 */ /* 0x000fe20007ffe0ff */
[----:B------:R-:W-:-:S04]  /*2830*/  @P1 IMAD.HI.U32 R2, R9, c[0x0][0x2c8], RZ ;  /* 0x0000b20009021a27 */ /* 0x000fc800078e00ff */
[----:B------:R-:W-:-:S04]  /*2840*/  IMAD.HI R3, R3, 0x2aaaaaab, RZ ;  /* 0x2aaaaaab03037827 */ /* 0x000fc800078e02ff */
[----:B------:R-:W-:Y:S01]  /*2850*/  IMAD.MOV.U32 R0, RZ, RZ, R9 ;  /* 0x000000ffff007224 */ /* 0x000fe200078e0009 */
[----:B------:R-:W-:Y:S02]  /*2860*/  @P1 SHF.R.U32.HI R0, RZ, c[0x0][0x2cc], R2 ;  /* 0x0000b300ff001a19 */ /* 0x000fe40000011602 */
[----:B-1----:R-:W-:Y:S02]  /*2870*/  SHF.R.U32.HI R9, RZ, 0x1f, R3 ;  /* 0x0000001fff097819 */ /* 0x002fe40000011603 */
[----:B------:R-:W-:Y:S02]  /*2880*/  IADD3 R0, R0, R5, -R21 ;  /* 0x0000000500007210 */ /* 0x000fe40007ffe815 */
[----:B------:R-:W-:Y:S02]  /*2890*/  LEA.HI.SX32 R9, R3, R9, 0x1d ;  /* 0x0000000903097211 */ /* 0x000fe400078feaff */
        /* <DEDUP_REMOVED lines=12> */
.L_x_1837:
[----:B------:R-:W-:-:S13]  /*2960*/  ISETP.NE.AND P0, PT, R8, 0x1, PT ;  /* 0x000000010800780c */ /* 0x000fda0003f05270 */
[----:B------:R-:W-:-:S05]  /*2970*/  @P0 IMAD.HI.U32 R3, R0, c[0x0][0x330], RZ ;  /* 0x0000cc0000030a27 */ /* 0x000fca00078e00ff */
[----:B------:R-:W-:Y:S02]  /*2980*/  @P0 SHF.R.U32.HI R0, RZ, c[0x0][0x334], R3 ;  /* 0x0000cd00ff000a19 */ /* 0x000fe40000011603 */
.L_x_1838:
[----:B------:R-:W-:Y:S05]  /*2990*/  BSYNC B0 ;  /* 0x0000000000007941 */ /* 0x000fea0003800000 */
.L_x_1836:
[----:B------:R-:W-:-:S05]  /*29a0*/  IMAD R0, R0, c[0x0][0x32c], RZ ;  /* 0x0000cb0000007a24 */ /* 0x000fca00078e02ff */
[----:B------:R-:W-:-:S05]  /*29b0*/  IMNMX R2, R2, R0, !PT ;  /* 0x0000000002027217 */ /* 0x000fca0007800200 */
.L_x_1835:
[----:B------:R-:W-:Y:S01]  /*29c0*/  IMAD.HI R2, R2, 0x2aaaaaab, RZ ;  /* 0x2aaaaaab02027827 */ /* 0x000fe200078e02ff */
[----:B------:R-:W-:Y:S01]  /*29d0*/  LOP3.LUT R0, R238, 0xff000000, RZ, 0xc0, !PT ;  /* 0xff000000ee007812 */ /* 0x000fe200078ec0ff */
[----:B------:R-:W-:Y:S03]  /*29e0*/  BSSY B0, `(.L_x_1839) ;  /* 0x000002d000007945 */ /* 0x000fe60003800000 */
[----:B------:R-:W-:Y:S02]  /*29f0*/  SHF.R.U32.HI R8, RZ, 0x1f, R2 ;  /* 0x0000001fff087819 */ /* 0x000fe40000011602 */
[----:B------:R-:W-:Y:S02]  /*2a00*/  SHF.R.U32.HI R0, RZ, 0x8, R0 ;  /* 0x00000008ff007819 */ /* 0x000fe40000011600 */
[----:B------:R-:W-:Y:S02]  /*2a10*/  LEA.HI.SX32 R8, R2, R8, 0x1d ;  /* 0x0000000802087211 */ /* 0x000fe400078feaff */
[----:B------:R-:W-:-:S02]  /*2a20*/  LOP3.LUT R2, R238, 0xff0000, RZ, 0xc0, !PT ;  /* 0x00ff0000ee027812 */ /* 0x000fc400078ec0ff */
[----:B------:R-:W-:Y:S02]  /*2a30*/  IMNMX R8, RZ, R8, !PT ;  /* 0x00000008ff087217 */ /* 0x000fe40007800200 */
[----:B------:R-:W-:Y:S01]  /*2a40*/  LEA.HI R0, R2, R0, RZ, 0x10 ;  /* 0x0000000002007211 */ /* 0x000fe200078f80ff */
[----:B------:R-:W-:Y:S01]  /*2a50*/  IMAD.MOV.U32 R2, RZ, RZ, RZ ;  /* 0x000000ffff027224 */ /* 0x000fe200078e00ff */
        /* <DEDUP_REMOVED lines=10> */
[----:B------:R-:W2:Y:S03]  /*2b00*/  I2F.RP R2, R7 ;  /* 0x0000000700027306 */ /* 0x000ea60000209400 */
[----:B------:R-:W-:-:S05]  /*2b10*/  IMAD.IADD R12, R12, 0x1, -R8 ;  /* 0x000000010c0c7824 */ /* 0x000fca00078e0a08 */
[----:B------:R-:W-:Y:S02]  /*2b20*/  IABS R16, R12 ;  /* 0x0000000c00107213 */ /* 0x000fe40000000000 */
[----:B------:R-:W-:-:S04]  /*2b30*/  LOP3.LUT R12, R12, R0, RZ, 0x3c, !PT ;  /* 0x000000000c0c7212 */ /* 0x000fc800078e3cff */
[----:B------:R-:W-:Y:S01]  /*2b40*/  ISETP.GE.AND P1, PT, R12, RZ, PT ;  /* 0x000000ff0c00720c */ /* 0x000fe20003f26270 */
        /* <DEDUP_REMOVED lines=22> */
.L_x_1840:
[----:B------:R-:W-:Y:S05]  /*2cb0*/  BSYNC B0 ;  /* 0x0000000000007941 */ /* 0x000fea0003800000 */
.L_x_1839:
[----:B------:R-:W2:Y:S01]  /*2cc0*/  LDL R12, [R1+0x1b0] ;  /* 0x0001b000010c7983 */ /* 0x000ea20000100800 */
[----:B------:R-:W-:-:S04]  /*2cd0*/  IMAD R8, R23, R2, R8 ;  /* 0x0000000217087224 */ /* 0x000fc800078e0208 */
[C---:B------:R-:W-:Y:S02]  /*2ce0*/  IMAD.IADD R0, R8.reuse, 0x1, R2 ;  /* 0x0000000108007824 */ /* 0x040fe400078e0202 */
[----:B------:R-:W-:-:S03]  /*2cf0*/  IMAD R2, R8, 0x30, -R14 ;  /* 0x0000003008027824 */ /* 0x000fc600078e0a0e */
[----:B------:R-:W-:Y:S02]  /*2d00*/  IMNMX R0, R9, R0, PT ;  /* 0x0000000009007217 */ /* 0x000fe40003800200 */
[----:B------:R-:W-:-:S03]  /*2d10*/  IMNMX R2, RZ, R2, !PT ;  /* 0x00000002ff027217 */ /* 0x000fc60007800200 */
[----:B------:R-:W-:-:S05]  /*2d20*/  IMAD R0, R0, 0x30, -R14 ;  /* 0x0000003000007824 */ /* 0x000fca00078e0a0e */
[----:B------:R-:W-:-:S04]  /*2d30*/  IMNMX R0, R0, R4, PT ;  /* 0x0000000400007217 */ /* 0x000fc80003800200 */
[----:B------:R-:W-:Y:S01]  /*2d40*/  ISETP.GT.AND P0, PT, R0, R2, PT ;  /* 0x000000020000720c */ /* 0x000fe20003f04270 */
[----:B-1----:R-:W-:-:S05]  /*2d50*/  IMAD.WIDE.U32 R2, R2, -0x55555555, RZ ;  /* 0xaaaaaaab02027825 */ /* 0x002fca00078e00ff */
[----:B------:R-:W-:-:S05]  /*2d60*/  SHF.R.U32.HI R111, RZ, 0x5, R3 ;  /* 0x00000005ff6f7819 */ /* 0x000fca0000011603 */
[----:B------:R-:W-:Y:S02]  /*2d70*/  IMAD.MOV.U32 R7, RZ, RZ, R111 ;  /* 0x000000ffff077224 */ /* 0x000fe400078e006f */
[----:B------:R-:W-:-:S05]  /*2d80*/  @P0 IADD3 R0, R0, 0x2f, RZ ;  /* 0x0000002f00000810 */ /* 0x000fca0007ffe0ff */
[----:B------:R-:W-:-:S05]  /*2d90*/  @P0 IMAD.HI R0, R0, 0x2aaaaaab, RZ ;  /* 0x2aaaaaab00000827 */ /* 0x000fca00078e02ff */
[----:B------:R-:W-:-:S04]  /*2da0*/  @P0 SHF.R.U32.HI R2, RZ, 0x1f, R0 ;  /* 0x0000001fff020819 */ /* 0x000fc80000011600 */
[----:B------:R-:W-:-:S04]  /*2db0*/  @P0 LEA.HI.SX32 R7, R0, R2, 0x1d ;  /* 0x0000000200070211 */ /* 0x000fc800078feaff */
[----:B------:R-:W-:Y:S01]  /*2dc0*/  ISETP.GT.AND P0, PT, R7, R111, PT ;  /* 0x0000006f0700720c */ /* 0x000fe20003f04270 */
[----:B--2---:R-:W-:-:S04]  /*2dd0*/  IMAD.IADD R220, R6, 0x1, R12 ;  /* 0x0000000106dc7824 */ /* 0x004fc800078e020c */
[----:B------:R-:W-:-:S08]  /*2de0*/  IMAD.SHL.U32 R220, R220, 0x2, RZ ;  /* 0x00000002dcdc7824 */ /* 0x000fd000078e00ff */
[----:B------:R-:W-:Y:S05]  /*2df0*/  @!P0 BRA `(.L_x_1841) ;  /* 0x00006a5000008947 */ /* 0x000fea0003800000 */
[----:B------:R-:W-:Y:S02]  /*2e00*/  ISETP.NE.U32.AND P0, PT, RZ, c[0x0][0x340], PT ;  /* 0x0000d000ff007a0c */ /* 0x000fe40003f05070 */
[----:B------:R-:W-:Y:S02]  /*2e10*/  SHF.R.S32.HI R30, RZ, 0x1f, R231 ;  /* 0x0000001fff1e7819 */ /* 0x000fe400000114e7 */
[----:B------:R-:W-:-:S13]  /*2e20*/  ISETP.NE.AND.EX P3, PT, RZ, c[0x0][0x344], PT, P0 ;  /* 0x0000d100ff007a0c */ /* 0x000fda0003f65300 */
[----:B------:R-:W-:-:S05]  /*2e30*/  @P3 IMAD.WIDE R2, R239, R22, c[0x0][0x340] ;  /* 0x0000d000ef023625 */ /* 0x000fca00078e0216 */
[----:B------:R1:W2:Y:S01]  /*2e40*/  @P3 LDG.E R26, [R2.64] ;  /* 0x0000000c021a3981 */ /* 0x0002a2000c1e1900 */
[----:B------:R-:W-:Y:S01]  /*2e50*/  SHF.R.S32.HI R25, RZ, 0x1f, R239 ;  /* 0x0000001fff197819 */ /* 0x000fe200000114ef */
[----:B------:R-:W-:Y:S01]  /*2e60*/  IMAD.WIDE.U32 R8, R243, c[0x0][0x1e8], RZ ;  /* 0x00007a00f3087a25 */ /* 0x000fe200078e00ff */
[----:B------:R-:W-:Y:S02]  /*2e70*/  SEL R84, R239, RZ, !P4 ;  /* 0x000000ffef547207 */ /* 0x000fe40006000000 */
[----:B------:R-:W-:Y:S01]  /*2e80*/  SEL R29, R25, RZ, !P4 ;  /* 0x000000ff191d7207 */ /* 0x000fe20006000000 */
[----:B------:R-:W-:Y:S01]  /*2e90*/  IMAD.WIDE.U32 R12, R231, c[0x0][0x280], R140 ;  /* 0x0000a000e70c7a25 */ /* 0x000fe200078e008c */
[----:B------:R-:W-:Y:S02]  /*2ea0*/  IADD3 R37, R7, -0x1, RZ ;  /* 0xffffffff07257810 */ /* 0x000fe40007ffe0ff */
[----:B------:R-:W-:Y:S01]  /*2eb0*/  IADD3 R110, P0, R231, R19, RZ ;  /* 0x00000013e76e7210 */ /* 0x000fe20007f1e0ff */
[----:B------:R-:W-:Y:S01]  /*2ec0*/  IMAD R0, R29, c[0x0][0x248], RZ ;  /* 0x000092001d007a24 */ /* 0x000fe200078e02ff */
[----:B------:R-:W-:Y:S01]  /*2ed0*/  MOV R22, R8 ;  /* 0x0000000800167202 */ /* 0x000fe20000000f00 */
[----:B------:R-:W-:Y:S01]  /*2ee0*/  IMAD R8, R37, -0x30, R4 ;  /* 0xffffffd025087824 */ /* 0x000fe200078e0204 */
[----:B------:R-:W-:Y:S01]  /*2ef0*/  LEA.HI.X.SX32 R120, R19, R30, 0x1, P0 ;  /* 0x0000001e13787211 */ /* 0x000fe200000f0eff */
[----:B------:R-:W-:Y:S01]  /*2f00*/  IMAD R0, R84, c[0x0][0x24c], R0 ;  /* 0x0000930054007a24 */ /* 0x000fe200078e0200 */
[----:B------:R-:W-:Y:S01]  /*2f10*/  MOV R124, 0x30 ;  /* 0x00000030007c7802 */ /* 0x000fe20000000f00 */
[----:B------:R-:W-:Y:S01]  /*2f20*/  IMAD R24, R30, c[0x0][0x280], RZ ;  /* 0x0000a0001e187a24 */ /* 0x000fe200078e02ff */
[----:B------:R-:W-:Y:S01]  /*2f30*/  IMNMX R8, R8, 0x30, PT ;  /* 0x0000003008087817 */ /* 0x000fe20003800200 */
[----:B------:R-:W-:Y:S01]  /*2f40*/  IMAD.IADD R28, R20, 0x1, R17 ;  /* 0x00000001141c7824 */ /* 0x000fe200078e0211 */
[----:B------:R-:W-:Y:S01]  /*2f50*/  LOP3.LUT R215, R215, 0xfffffff7, RZ, 0xc0, !PT ;  /* 0xfffffff7d7d77812 */ /* 0x000fe200078ec0ff */
[----:B------:R-:W-:Y:S01]  /*2f60*/  IMAD R136, R124, c[0x0][0x23c], RZ ;  /* 0x00008f007c887a24 */ /* 0x000fe200078e02ff */
[----:B------:R-:W-:Y:S01]  /*2f70*/  ISETP.GE.AND P6, PT, R234, c[0x0][0x1d4], PT ;  /* 0x00007500ea007a0c */ /* 0x000fe20003fc6270 */
[----:B------:R-:W-:Y:S01]  /*2f80*/  IMAD.WIDE.U32 R122, R124, c[0x0][0x238], RZ ;  /* 0x00008e007c7a7a25 */ /* 0x000fe200078e00ff */
[----:B------:R-:W-:-:S02]  /*2f90*/  SHF.R.S32.HI R143, RZ, 0x1f, R142 ;  /* 0x0000001fff8f7819 */ /* 0x000fc4000001148e */
[----:B------:R-:W-:Y:S01]  /*2fa0*/  MOV R132, c[0x0][0x238] ;  /* 0x00008e0000847a02 */ /* 0x000fe20000000f00 */
[C---:B-1----:R-:W-:Y:S01]  /*2fb0*/  IMAD.WIDE.U32 R2, R243.reuse, c[0x0][0x240], R140 ;  /* 0x00009000f3027a25 */ /* 0x042fe200078e008c */
[----:B------:R-:W-:Y:S02]  /*2fc0*/  MOV R139, c[0x0][0x290] ;  /* 0x0000a400008b7a02 */ /* 0x000fe40000000f00 */
[----:B------:R-:W-:Y:S01]  /*2fd0*/  SHF.L.U32 R152, R132, 0x5, RZ ;  /* 0x0000000584987819 */ /* 0x000fe200000006ff */
[----:B------:R-:W-:Y:S01]  /*2fe0*/  IMAD R3, R243, c[0x0][0x244], R3 ;  /* 0x00009100f3037a24 */ /* 0x000fe200078e0203 */
[----:B------:R-:W-:Y:S01]  /*2ff0*/  MOV R69, c[0x0][0x27c] ;  /* 0x00009f0000457a02 */ /* 0x000fe20000000f00 */
[----:B------:R-:W-:Y:S02]  /*3000*/  IMAD.IADD R136, R123, 0x1, R136 ;  /* 0x000000017b887824 */ /* 0x000fe400078e0288 */
[----:B------:R-:W-:Y:S01]  /*3010*/  IMAD.WIDE.U32 R2, R84, c[0x0][0x248], R2 ;  /* 0x0000920054027a25 */ /* 0x000fe200078e0002 */
[----:B------:R-:W-:-:S03]  /*3020*/  SHF.L.U32 R68, R69, 0x1, RZ ;  /* 0x0000000145447819 */ /* 0x000fc600000006ff */
[----:B------:R-:W-:Y:S01]  /*3030*/  IMAD.MOV.U32 R20, RZ, RZ, R12 ;  /* 0x000000ffff147224 */ /* 0x000fe200078e000c */
[----:B------:R-:W-:Y:S01]  /*3040*/  IADD3 R3, R3, R0, RZ ;  /* 0x0000000003037210 */ /* 0x000fe20007ffe0ff */
[----:B------:R-:W-:Y:S01]  /*3050*/  IMAD R0, R120, c[0x0][0x238], RZ ;  /* 0x00008e0078007a24 */ /* 0x000fe200078e02ff */
[----:B------:R-:W-:Y:S01]  /*3060*/  SHF.R.S32.HI R12, RZ, 0x1f, R37 ;  /* 0x0000001fff0c7819 */ /* 0x000fe20000011425 */
[C---:B------:R-:W-:Y:S02]  /*3070*/  IMAD R24, R231.reuse, c[0x0][0x284], R24 ;  /* 0x0000a100e7187a24 */ /* 0x040fe400078e0218 */
[C---:B------:R-:W-:Y:S01]  /*3080*/  IMAD R7, R110.reuse, c[0x0][0x23c], R0 ;  /* 0x00008f006e077a24 */ /* 0x040fe200078e0200 */
[----:B------:R-:W-:Y:S01]  /*3090*/  IADD3 R0, -R231, R8, RZ ;  /* 0x00000008e7007210 */ /* 0x000fe20007ffe1ff */
[----:B------:R-:W-:Y:S01]  /*30a0*/  IMAD.WIDE.U32 R108, R110, c[0x0][0x238], R2 ;  /* 0x00008e006e6c7a25 */ /* 0x000fe200078e0002 */
[----:B------:R-:W-:Y:S02]  /*30b0*/  IADD3 R21, R24, R13, RZ ;  /* 0x0000000d18157210 */ /* 0x000fe40007ffe0ff */
[C---:B------:R-:W-:Y:S01]  /*30c0*/  ISETP.GE.AND P1, PT, R0.reuse, 0x1, PT ;  /* 0x000000010000780c */ /* 0x040fe20003f26270 */
[----:B------:R-:W-:Y:S01]  /*30d0*/  IMAD R23, R243, c[0x0][0x1ec], R9 ;  /* 0x00007b00f3177a24 */ /* 0x000fe200078e0209 */
[----:B------:R-:W-:Y:S01]  /*30e0*/  ISETP.GT.AND P0, PT, R0, 0x20, PT ;  /* 0x000000200000780c */ /* 0x000fe20003f04270 */
[----:B------:R-:W-:Y:S01]  /*30f0*/  IMAD R9, R136, R37, RZ ;  /* 0x0000002588097224 */ /* 0x000fe200078e02ff */
[----:B------:R-:W-:Y:S01]  /*3100*/  SHF.R.S32.HI R0, RZ, 0x1f, R10 ;  /* 0x0000001fff007819 */ /* 0x000fe2000001140a */
[----:B------:R-:W-:-:S02]  /*3110*/  IMAD.IADD R107, R109, 0x1, R7 ;  /* 0x000000016d6b7824 */ /* 0x000fc400078e0207 */
[----:B------:R-:W-:Y:S02]  /*3120*/  IMAD.MOV.U32 R106, RZ, RZ, R108 ;  /* 0x000000ffff6a7224 */ /* 0x000fe400078e006c */
[-C--:B------:R-:W-:Y:S02]  /*3130*/  IMAD R9, R12, R122.reuse, R9 ;  /* 0x0000007a0c097224 */ /* 0x080fe400078e0209 */
[----:B------:R-:W-:-:S04]  /*3140*/  IMAD.WIDE.U32 R12, R37, R122, R106 ;  /* 0x0000007a250c7225 */ /* 0x000fc800078e006a */
[----:B------:R-:W-:Y:S01]  /*3150*/  IMAD.IADD R7, R13, 0x1, R9 ;  /* 0x000000010d077824 */ /* 0x000fe200078e0209 */
[----:B------:R-:W-:Y:S01]  /*3160*/  @P1 LEA R8, P2, R12, c[0x0][0x220], 0x1 ;  /* 0x000088000c081a11 */ /* 0x000fe200078408ff */
[----:B------:R-:W-:Y:S02]  /*3170*/  IMAD R5, R30, c[0x0][0x290], RZ ;  /* 0x0000a4001e057a24 */ /* 0x000fe400078e02ff */
[C---:B------:R-:W-:Y:S01]  /*3180*/  IMAD.WIDE.U32 R16, R231.reuse, c[0x0][0x290], R142 ;  /* 0x0000a400e7107a25 */ /* 0x040fe200078e008e */
[----:B------:R-:W-:Y:S02]  /*3190*/  @P1 LEA.HI.X R9, R12, c[0x0][0x224], R7, 0x1, P2 ;  /* 0x000089000c091a11 */ /* 0x000fe400010f0c07 */
[----:B------:R-:W-:Y:S01]  /*31a0*/  ISETP.GE.AND P2, PT, R140, c[0x0][0x1d4], PT ;  /* 0x000075008c007a0c */ /* 0x000fe20003f46270 */
[C---:B------:R-:W-:Y:S02]  /*31b0*/  IMAD R5, R231.reuse, c[0x0][0x294], R5 ;  /* 0x0000a500e7057a24 */ /* 0x040fe400078e0205 */
[----:B------:R-:W-:-:S03]  /*31c0*/  IMAD.WIDE.U32 R14, R231, c[0x0][0x290], R140 ;  /* 0x0000a400e70e7a25 */ /* 0x000fc600078e008c */
[----:B------:R-:W-:Y:S01]  /*31d0*/  IADD3 R17, R17, R5, RZ ;  /* 0x0000000511117210 */ /* 0x000fe20007ffe0ff */
[----:B------:R-:W-:Y:S02]  /*31e0*/  IMAD.MOV.U32 R131, RZ, RZ, 0x5 ;  /* 0x00000005ff837424 */ /* 0x000fe400078e00ff */
[----:B------:R-:W-:Y:S01]  /*31f0*/  IMAD.IADD R15, R5, 0x1, R15 ;  /* 0x00000001050f7824 */ /* 0x000fe200078e020f */
[----:B------:R-:W-:Y:S01]  /*3200*/  @P0 IADD3 R5, P4, R152, R12, RZ ;  /* 0x0000000c98050210 */ /* 0x000fe20007f9e0ff */
[----:B------:R-:W-:Y:S01]  /*3210*/  IMAD.WIDE.U32 R18, R231, c[0x0][0x280], R142 ;  /* 0x0000a000e7127a25 */ /* 0x000fe200078e008e */
[----:B------:R-:W-:Y:S02]  /*3220*/  SHF.L.U64.HI R132, R132, R131, c[0x0][0x23c] ;  /* 0x00008f0084847619 */ /* 0x000fe40000010283 */
[----:B------:R-:W-:Y:S01]  /*3230*/  @P2 LOP3.LUT R215, R215, 0x8, RZ, 0xfc, !PT ;  /* 0x00000008d7d72812 */ /* 0x000fe200078efcff */
[----:B------:R-:W-:Y:S01]  /*3240*/  IMAD.IADD R19, R19, 0x1, R24 ;  /* 0x0000000113137824 */ /* 0x000fe200078e0218 */
[----:B------:R-:W-:Y:S01]  /*3250*/  @P0 IADD3.X R7, R7, R132, RZ, P4, !PT ;  /* 0x0000008407070210 */ /* 0x000fe200027fe4ff */
[----:B------:R-:W-:Y:S01]  /*3260*/  IMAD R24, R0, c[0x0][0x290], RZ ;  /* 0x0000a40000187a24 */ /* 0x000fe200078e02ff */
[----:B------:R-:W-:Y:S01]  /*3270*/  LOP3.LUT R215, R215, 0xfffffffb, RZ, 0xc0, !PT ;  /* 0xfffffffbd7d77812 */ /* 0x000fe200078ec0ff */
[----:B------:R-:W-:Y:S01]  /*3280*/  IMAD.WIDE.U32 R90, R10, c[0x0][0x290], R14 ;  /* 0x0000a4000a5a7a25 */ /* 0x000fe200078e000e */
[----:B------:R-:W-:-:S02]  /*3290*/  SHF.R.S32.HI R15, RZ, 0x1f, R28 ;  /* 0x0000001fff0f7819 */ /* 0x000fc4000001141c */
[----:B------:R-:W-:Y:S01]  /*32a0*/  SHF.L.U64.HI R130, R139, R131, c[0x0][0x294] ;  /* 0x0000a5008b827619 */ /* 0x000fe20000010283 */
[----:B------:R-:W-:Y:S01]  /*32b0*/  IMAD.WIDE.U32 R150, R231, c[0x0][0x1e0], RZ ;  /* 0x00007800e7967a25 */ /* 0x000fe200078e00ff */
[----:B------:R-:W-:-:S03]  /*32c0*/  SHF.L.U32 R139, R139, 0x5, RZ ;  /* 0x000000058b8b7819 */ /* 0x000fc600000006ff */
[----:B------:R-:W-:Y:S02]  /*32d0*/  IMAD R80, R15, c[0x0][0x1e0], RZ ;  /* 0x000078000f507a24 */ /* 0x000fe400078e02ff */
[----:B------:R-:W-:Y:S02]  /*32e0*/  IMAD.MOV.U32 R138, RZ, RZ, c[0x0][0x280] ;  /* 0x0000a000ff8a7624 */ /* 0x000fe400078e00ff */
[----:B------:R-:W-:Y:S02]  /*32f0*/  IMAD R80, R28, c[0x0][0x1e4], R80 ;  /* 0x000079001c507a24 */ /* 0x000fe400078e0250 */
[----:B------:R-:W-:Y:S01]  /*3300*/  IMAD R24, R10, c[0x0][0x294], R24 ;  /* 0x0000a5000a187a24 */ /* 0x000fe200078e0218 */
[----:B------:R-:W-:Y:S01]  /*3310*/  SHF.L.U64.HI R121, R138, R131, c[0x0][0x284] ;  /* 0x0000a1008a797619 */ /* 0x000fe20000010283 */
[----:B------:R-:W-:-:S04]  /*3320*/  IMAD.WIDE.U32 R92, R10, c[0x0][0x280], R20 ;  /* 0x0000a0000a5c7a25 */ /* 0x000fc800078e0014 */
[----:B------:R-:W-:-:S04]  /*3330*/  IMAD.WIDE.U32 R88, R10, c[0x0][0x280], R18 ;  /* 0x0000a0000a587a25 */ /* 0x000fc800078e0012 */
[----:B------:R-:W-:-:S04]  /*3340*/  IMAD.WIDE.U32 R86, R10, c[0x0][0x290], R16 ;  /* 0x0000a4000a567a25 */ /* 0x000fc800078e0010 */
[C---:B------:R-:W-:Y:S01]  /*3350*/  IMAD R135, R124.reuse, c[0x0][0x1e4], RZ ;  /* 0x000079007c877a24 */ /* 0x040fe200078e02ff */
[----:B------:R-:W-:Y:S01]  /*3360*/  IADD3 R101, R87, R24, RZ ;  /* 0x0000001857657210 */ /* 0x000fe20007ffe0ff */
[C---:B------:R-:W-:Y:S02]  /*3370*/  IMAD R133, R124.reuse, c[0x0][0x284], RZ ;  /* 0x0000a1007c857a24 */ /* 0x040fe400078e02ff */
[C---:B------:R-:W-:Y:S02]  /*3380*/  IMAD R134, R124.reuse, c[0x0][0x294], RZ ;  /* 0x0000a5007c867a24 */ /* 0x040fe400078e02ff */
[----:B------:R-:W-:-:S04]  /*3390*/  IMAD.WIDE.U32 R128, R124, c[0x0][0x1e0], RZ ;  /* 0x000078007c807a25 */ /* 0x000fc800078e00ff */
[----:B------:R-:W-:Y:S01]  /*33a0*/  IMAD.WIDE.U32 R126, R124, c[0x0][0x280], RZ ;  /* 0x0000a0007c7e7a25 */ /* 0x000fe200078e00ff */
[----:B------:R-:W-:-:S03]  /*33b0*/  IADD3 R135, R129, R135, RZ ;  /* 0x0000008781877210 */ /* 0x000fc60007ffe0ff */
[----:B------:R-:W-:Y:S01]  /*33c0*/  IMAD.WIDE.U32 R124, R124, c[0x0][0x290], RZ ;  /* 0x0000a4007c7c7a25 */ /* 0x000fe200078e00ff */
[----:B------:R-:W-:-:S03]  /*33d0*/  IADD3 R133, R127, R133, RZ ;  /* 0x000000857f857210 */ /* 0x000fc60007ffe0ff */
[----:B------:R-:W-:Y:S02]  /*33e0*/  IMAD.SHL.U32 R138, R138, 0x20, RZ ;  /* 0x000000208a8a7824 */ /* 0x000fe400078e00ff */
[----:B------:R-:W-:Y:S02]  /*33f0*/  IMAD.IADD R134, R125, 0x1, R134 ;  /* 0x000000017d867824 */ /* 0x000fe400078e0286 */
[----:B------:R-:W-:Y:S01]  /*3400*/  IMAD.IADD R103, R24, 0x1, R91 ;  /* 0x0000000118677824 */ /* 0x000fe200078e025b */
[----:B--2---:R-:W-:Y:S01]  /*3410*/  @P3 MOV R2, R26 ;  /* 0x0000001a00023202 */ /* 0x004fe20000000f00 */
[----:B------:R-:W-:Y:S01]  /*3420*/  @!P3 IMAD.MOV.U32 R2, RZ, RZ, R239 ;  /* 0x000000ffff02b224 */ /* 0x000fe200078e00ef */
[----:B------:R-:W-:Y:S02]  /*3430*/  @P3 SHF.R.S32.HI R3, RZ, 0x1f, R26 ;  /* 0x0000001fff033819 */ /* 0x000fe4000001141a */
[----:B------:R-:W-:Y:S01]  /*3440*/  @!P3 MOV R3, R25 ;  /* 0x000000190003b202 */ /* 0x000fe20000000f00 */
[----:B------:R-:W-:Y:S01]  /*3450*/  IMAD R25, R0, c[0x0][0x280], RZ ;  /* 0x0000a00000197a24 */ /* 0x000fe200078e02ff */
[----:B------:R-:W-:-:S02]  /*3460*/  SEL R27, R2, RZ, !P5 ;  /* 0x000000ff021b7207 */ /* 0x000fc40006800000 */
[----:B------:R-:W-:Y:S01]  /*3470*/  SEL R26, R3, RZ, !P5 ;  /* 0x000000ff031a7207 */ /* 0x000fe20006800000 */
[----:B------:R-:W-:Y:S01]  /*3480*/  IMAD R25, R10, c[0x0][0x284], R25 ;  /* 0x0000a1000a197a24 */ /* 0x000fe200078e0219 */
[----:B------:R-:W-:Y:S01]  /*3490*/  ISETP.GE.AND P5, PT, R144, c[0x0][0x1d4], PT ;  /* 0x0000750090007a0c */ /* 0x000fe20003fa6270 */
[----:B------:R-:W-:Y:S01]  /*34a0*/  IMAD.WIDE.U32 R12, R27, c[0x0][0x1f0], R22 ;  /* 0x00007c001b0c7a25 */ /* 0x000fe200078e0016 */
[----:B------:R-:W-:Y:S02]  /*34b0*/  ISETP.GE.AND P3, PT, R233, c[0x0][0x1d4], PT ;  /* 0x00007500e9007a0c */ /* 0x000fe40003f66270 */
[----:B------:R-:W-:Y:S01]  /*34c0*/  @P0 LEA R2, P2, R5, c[0x0][0x220], 0x1 ;  /* 0x0000880005020a11 */ /* 0x000fe200078408ff */
[----:B------:R-:W-:Y:S01]  /*34d0*/  IMAD R0, R26, c[0x0][0x1f0], RZ ;  /* 0x00007c001a007a24 */ /* 0x000fe200078e02ff */
[----:B------:R-:W-:Y:S02]  /*34e0*/  IADD3 R105, R25, R93, RZ ;  /* 0x0000005d19697210 */ /* 0x000fe40007ffe0ff */
[----:B------:R-:W-:Y:S01]  /*34f0*/  @P0 LEA.HI.X R3, R5, c[0x0][0x224], R7, 0x1, P2 ;  /* 0x0000890005030a11 */ /* 0x000fe200010f0c07 */
[----:B------:R-:W-:Y:S01]  /*3500*/  IMAD R0, R27, c[0x0][0x1f4], R0 ;  /* 0x00007d001b007a24 */ /* 0x000fe200078e0200 */
[----:B------:R-:W-:-:S03]  /*3510*/  IADD3 R102, R89, R25, RZ ;  /* 0x0000001959667210 */ /* 0x000fc60007ffe0ff */
[----:B------:R-:W-:-:S04]  /*3520*/  @P5 LOP3.LUT R215, R215, 0x4, RZ, 0xfc, !PT ;  /* 0x00000004d7d75812 */ /* 0x000fc800078efcff */
[----:B------:R-:W-:-:S04]  /*3530*/  LOP3.LUT R215, R215, 0xfffffffd, RZ, 0xc0, !PT ;  /* 0xfffffffdd7d77812 */ /* 0x000fc800078ec0ff */
[----:B------:R-:W-:-:S04]  /*3540*/  @P3 LOP3.LUT R215, R215, 0x2, RZ, 0xfc, !PT ;  /* 0x00000002d7d73812 */ /* 0x000fc800078efcff */
[----:B------:R-:W-:-:S04]  /*3550*/  LOP3.LUT R215, R215, 0xfffffffe, RZ, 0xc0, !PT ;  /* 0xfffffffed7d77812 */ /* 0x000fc800078ec0ff */
[----:B------:R-:W-:-:S04]  /*3560*/  @P6 LOP3.LUT R215, R215, 0x1, RZ, 0xfc, !PT ;  /* 0x00000001d7d76812 */ /* 0x000fc800078efcff */
[----:B------:R-:W-:-:S13]  /*3570*/  LOP3.LUT P4, RZ, R215, 0x8, RZ, 0xc0, !PT ;  /* 0x00000008d7ff7812 */ /* 0x000fda000788c0ff */
[----:B------:R-:W-:Y:S01]  /*3580*/  @!PT LDS RZ, [RZ] ;  /* 0x00000000fffff984 */ /* 0x000fe20000000800 */
[----:B------:R-:W-:Y:S01]  /*3590*/  @!PT LDS RZ, [RZ] ;  /* 0x00000000fffff984 */ /* 0x000fe20000000800 */
[----:B------:R-:W-:Y:S01]  /*35a0*/  @!PT LDS RZ, [RZ] ;  /* 0x00000000fffff984 */ /* 0x000fe20000000800 */
[----:B------:R1:W-:Y:S04]  /*35b0*/  @P1 LDGSTS.E.BYPASS.LTC128B.128 [R220+0xa080], [R8.64], !P4 ;  /* 0x0a08000008dc1fae */ /* 0x0003e8000e101d4c */
[----:B------:R1:W-:Y:S04]  /*35c0*/  @P1 LDGSTS.E.BYPASS.LTC128B.128 [R220+0xb880], [R8.64+0x80], !P5 ;  /* 0x0b88008008dc1fae */ /* 0x0003e8000e901d4c */
[----:B------:R1:W-:Y:S04]  /*35d0*/  @P1 LDGSTS.E.BYPASS.LTC128B.128 [R220+0xd080], [R8.64+0x100], !P3 ;  /* 0x0d08010008dc1fae */ /* 0x0003e8000d901d4c */
[----:B------:R1:W-:Y:S01]  /*35e0*/  @P1 LDGSTS.E.BYPASS.LTC128B.128 [R220+0xe880], [R8.64+0x180], !P6 ;  /* 0x0e88018008dc1fae */ /* 0x0003e2000f101d4c */
[----:B------:R-:W-:-:S03]  /*35f0*/  ISETP.GE.AND P1, PT, R140, c[0x0][0x27c], PT ;  /* 0x00009f008c007a0c */ /* 0x000fc60003f26270 */
[----:B------:R2:W-:Y:S04]  /*3600*/  @P0 LDGSTS.E.BYPASS.LTC128B.128 [R223+0xb080], [R2.64], !P4 ;  /* 0x0b08000002df0fae */ /* 0x0005e8000e101d4c */
[----:B------:R2:W-:Y:S04]  /*3610*/  @P0 LDGSTS.E.BYPASS.LTC128B.128 [R223+0xc880], [R2.64+0x80], !P5 ;  /* 0x0c88008002df0fae */ /* 0x0005e8000e901d4c */
[----:B------:R2:W-:Y:S04]  /*3620*/  @P0 LDGSTS.E.BYPASS.LTC128B.128 [R223+0xe080], [R2.64+0x100], !P3 ;  /* 0x0e08010002df0fae */ /* 0x0005e8000d901d4c */
[----:B------:R2:W-:Y:S04]  /*3630*/  @P0 LDGSTS.E.BYPASS.LTC128B.128 [R223+0xf880], [R2.64+0x180], !P6 ;  /* 0x0f88018002df0fae */ /* 0x0005e8000f101d4c */
[----:B------:R-:W0:Y:S01]  /*3640*/  LDGDEPBAR ;  /* 0x00000000000079af */ /* 0x000e220000000000 */
[----:B------:R-:W-:Y:S01]  /*3650*/  WARPSYNC 0xffffffff ;  /* 0xffffffff00007948 */ /* 0x000fe20003800000 */
[----:B-1----:R-:W-:Y:S01]  /*3660*/  IMAD.IADD R9, R13, 0x1, R0 ;  /* 0x000000010d097824 */ /* 0x002fe200078e0200 */
[----:B------:R-:W-:Y:S01]  /*3670*/  MOV R8, R12 ;  /* 0x0000000c00087202 */ /* 0x000fe20000000f00 */
[----:B------:R-:W-:-:S04]  /*3680*/  IMAD R0, R30, c[0x0][0x1e0], RZ ;  /* 0x000078001e007a24 */ /* 0x000fc800078e02ff */
[----:B------:R-:W-:Y:S02]  /*3690*/  IMAD R0, R231, c[0x0][0x1e4], R0 ;  /* 0x00007900e7007a24 */ /* 0x000fe400078e0200 */
[----:B------:R-:W-:-:S04]  /*36a0*/  IMAD.WIDE.U32 R78, R28, c[0x0][0x1e0], R8 ;  /* 0x000078001c4e7a25 */ /* 0x000fc800078e0008 */
[----:B------:R-:W-:Y:S01]  /*36b0*/  IMAD.IADD R112, R151, 0x1, R0 ;  /* 0x0000000197707824 */ /* 0x000fe200078e0200 */
[----:B------:R-:W-:Y:S02]  /*36c0*/  IADD3 R104, P2, P0, R78, R150, R140 ;  /* 0x000000964e687210 */ /* 0x000fe4000785e08c */
[----:B------:R-:W-:-:S04]  /*36d0*/  IADD3 R80, R79, R80, RZ ;  /* 0x000000504f507210 */ /* 0x000fc80007ffe0ff */
[----:B------:R-:W-:Y:S02]  /*36e0*/  IADD3.X R100, R80, R112, R141, P2, P0 ;  /* 0x0000007050647210 */ /* 0x000fe400017e048d */
[----:B--2---:R-:W-:Y:S01]  /*36f0*/  ISETP.GE.AND P2, PT, R144, c[0x0][0x27c], PT ;  /* 0x00009f0090007a0c */ /* 0x004fe20003f46270 */
[----:B------:R-:W-:Y:S01]  /*3700*/  IMAD R5, R29, c[0x0][0x268], RZ ;  /* 0x00009a001d057a24 */ /* 0x000fe200078e02ff */
[----:B------:R-:W-:Y:S01]  /*3710*/  SEL R0, RZ, c[0x0][0x27c], !P1 ;  /* 0x00009f00ff007a07 */ /* 0x000fe20004800000 */
[C---:B------:R-:W-:Y:S01]  /*3720*/  IMAD.WIDE.U32 R8, R243.reuse, c[0x0][0x260], R140 ;  /* 0x00009800f3087a25 */ /* 0x040fe200078e008c */
[----:B------:R-:W-:Y:S01]  /*3730*/  SEL R7, RZ, c[0x0][0x27c], !P2 ;  /* 0x00009f00ff077a07 */ /* 0x000fe20005000000 */
[----:B------:R-:W-:Y:S01]  /*3740*/  BAR.SYNC.DEFER_BLOCKING 0x0 ;  /* 0x0000000000007b1d */ /* 0x000fe20000010000 */
[----:B------:R-:W-:Y:S01]  /*3750*/  SHF.R.U32.HI R137, RZ, 0x3, R241 ;  /* 0x00000003ff897819 */ /* 0x000fe200000116f1 */
[----:B------:R-:W-:Y:S01]  /*3760*/  IMAD.IADD R0, R140, 0x1, R0 ;  /* 0x000000018c007824 */ /* 0x000fe200078e0200 */
[----:B------:R-:W-:Y:S01]  /*3770*/  SHF.R.U32.HI R32, RZ, 0x3, R242 ;  /* 0x00000003ff207819 */ /* 0x000fe200000116f2 */
[----:B------:R-:W-:Y:S01]  /*3780*/  IMAD.WIDE.U32 R2, R243, c[0x0][0x210], R140 ;  /* 0x00008400f3027a25 */ /* 0x000fe200078e008c */
[C---:B------:R-:W-:Y:S01]  /*3790*/  IADD3 R119, P0, R231.reuse, R28, RZ ;  /* 0x0000001ce7777210 */ /* 0x040fe20007f1e0ff */
[----:B------:R-:W-:Y:S01]  /*37a0*/  ULDC.U8 UR6, c[0x0][0x298] ;  /* 0x0000a60000067ab9 */ /* 0x000fe20000000000 */
[----:B------:R-:W-:Y:S01]  /*37b0*/  IADD3 R31, R231, 0x20, RZ ;  /* 0x00000020e71f7810 */ /* 0x000fe20007ffe0ff */
[----:B------:R-:W-:Y:S01]  /*37c0*/  IMAD R95, R84, c[0x0][0x26c], R5 ;  /* 0x00009b00545f7a24 */ /* 0x000fe200078e0205 */
[----:B------:R-:W-:Y:S01]  /*37d0*/  LOP3.LUT R215, R215, 0xffffffef, RZ, 0xc0, !PT ;  /* 0xffffffefd7d77812 */ /* 0x000fe200078ec0ff */
[----:B------:R-:W-:-:S02]  /*37e0*/  IMAD R9, R243, c[0x0][0x264], R9 ;  /* 0x00009900f3097a24 */ /* 0x000fc400078e0209 */
[----:B------:R-:W-:Y:S01]  /*37f0*/  IMAD.IADD R5, R144, 0x1, R7 ;  /* 0x0000000190057824 */ /* 0x000fe200078e0207 */
[----:B------:R-:W-:Y:S01]  /*3800*/  SHF.R.S32.HI R7, RZ, 0x1f, R0 ;  /* 0x0000001fff077819 */ /* 0x000fe20000011400 */
[----:B------:R-:W-:Y:S02]  /*3810*/  IMAD R3, R243, c[0x0][0x214], R3 ;  /* 0x00008500f3037a24 */ /* 0x000fe400078e0203 */
[----:B------:R-:W-:Y:S01]  /*3820*/  IMAD.WIDE.U32 R84, R84, c[0x0][0x268], R8 ;  /* 0x00009a0054547a25 */ /* 0x000fe200078e0008 */
[----:B------:R-:W-:Y:S02]  /*3830*/  SHF.R.S32.HI R8, RZ, 0x1f, R5 ;  /* 0x0000001fff087819 */ /* 0x000fe40000011405 */
[-C--:B------:R-:W-:Y:S01]  /*3840*/  LEA.HI R9, R7, R0.reuse, RZ, 0x6 ;  /* 0x0000000007097211 */ /* 0x080fe200078f30ff */
[----:B------:R-:W-:Y:S01]  /*3850*/  IMAD.WIDE.U32 R82, R27, c[0x0][0x218], R2 ;  /* 0x000086001b527a25 */ /* 0x000fe200078e0002 */
[----:B------:R-:W-:Y:S02]  /*3860*/  LEA.HI R2, R7, R0, RZ, 0x3 ;  /* 0x0000000007027211 */ /* 0x000fe400078f18ff */
[-C--:B------:R-:W-:Y:S01]  /*3870*/  LEA.HI R0, R8, R5.reuse, RZ, 0x3 ;  /* 0x0000000508007211 */ /* 0x080fe200078f18ff */
[----:B------:R-:W-:Y:S01]  /*3880*/  IMAD R10, R26, c[0x0][0x218], RZ ;  /* 0x000086001a0a7a24 */ /* 0x000fe200078e02ff */
[----:B------:R-:W-:Y:S01]  /*3890*/  LEA.HI R3, R8, R5, RZ, 0x6 ;  /* 0x0000000508037211 */ /* 0x000fe200078f30ff */
[----:B------:R-:W-:Y:S01]  /*38a0*/  IMAD.X R118, R30, 0x1, R15, P0 ;  /* 0x000000011e767824 */ /* 0x000fe200000e060f */
[----:B------:R-:W-:Y:S01]  /*38b0*/  SHF.R.S32.HI R5, RZ, 0x6, R9 ;  /* 0x00000006ff057819 */ /* 0x000fe20000011409 */
[----:B------:R-:W-:Y:S01]  /*38c0*/  IMAD R14, R27, c[0x0][0x21c], R10 ;  /* 0x000087001b0e7a24 */ /* 0x000fe200078e020a */
[--C-:B------:R-:W-:Y:S01]  /*38d0*/  LOP3.LUT R8, R242, 0x38, R2.reuse, 0xf8, !PT ;  /* 0x00000038f2087812 */ /* 0x100fe200078ef802 */
[----:B------:R-:W-:Y:S01]  /*38e0*/  IMAD.MOV.U32 R145, RZ, RZ, c[0x0][0x1e0] ;  /* 0x00007800ff917624 */ /* 0x000fe200078e00ff */
[----:B------:R-:W-:Y:S01]  /*38f0*/  LOP3.LUT R7, R241, 0x38, R2, 0xf8, !PT ;  /* 0x00000038f1077812 */ /* 0x000fe200078ef802 */
[C---:B------:R-:W-:Y:S01]  /*3900*/  IMAD R13, R5.reuse, 0xc00, R6 ;  /* 0x00000c00050d7824 */ /* 0x040fe200078e0206 */
[----:B------:R-:W-:Y:S01]  /*3910*/  LOP3.LUT R10, R8, R32, RZ, 0x3c, !PT ;  /* 0x00000020080a7212 */ /* 0x000fe200078e3cff */
[----:B------:R-:W-:Y:S01]  /*3920*/  IMAD R12, R5, 0xc00, R11 ;  /* 0x00000c00050c7824 */ /* 0x000fe200078e020b */
[----:B------:R-:W-:Y:S01]  /*3930*/  LOP3.LUT R5, R7, R137, RZ, 0x3c, !PT ;  /* 0x0000008907057212 */ /* 0x000fe200078e3cff */
[----:B------:R-:W-:Y:S01]  /*3940*/  IMAD.WIDE.U32 R148, R31, c[0x0][0x1e0], RZ ;  /* 0x000078001f947a25 */ /* 0x000fe200078e00ff */
[----:B------:R-:W-:-:S02]  /*3950*/  SHF.R.S32.HI R3, RZ, 0x6, R3 ;  /* 0x00000006ff037819 */ /* 0x000fc40000011403 */
[----:B------:R-:W-:Y:S01]  /*3960*/  LOP3.LUT R9, R242, 0x38, R0, 0xf8, !PT ;  /* 0x00000038f2097812 */ /* 0x000fe200078ef800 */
[----:B------:R-:W-:Y:S01]  /*3970*/  IMAD.IADD R10, R13, 0x1, R10 ;  /* 0x000000010d0a7824 */ /* 0x000fe200078e020a */
[----:B------:R-:W-:Y:S01]  /*3980*/  SHF.R.S32.HI R13, RZ, 0x1f, R31 ;  /* 0x0000001fff0d7819 */ /* 0x000fe2000001141f */
[----:B------:R-:W-:Y:S01]  /*3990*/  IMAD.IADD R12, R12, 0x1, R5 ;  /* 0x000000010c0c7824 */ /* 0x000fe200078e0205 */
[----:B------:R-:W-:Y:S01]  /*39a0*/  LOP3.LUT R7, R9, R32, RZ, 0x3c, !PT ;  /* 0x0000002009077212 */ /* 0x000fe200078e3cff */
[----:B------:R-:W-:Y:S01]  /*39b0*/  IMAD R8, R3, 0xc00, R6 ;  /* 0x00000c0003087824 */ /* 0x000fe200078e0206 */
[----:B------:R-:W-:Y:S01]  /*39c0*/  LOP3.LUT R5, R241, 0x38, R0, 0xf8, !PT ;  /* 0x00000038f1057812 */ /* 0x000fe200078ef800 */
[----:B------:R-:W-:Y:S01]  /*39d0*/  IMAD.IADD R95, R85, 0x1, R95 ;  /* 0x00000001555f7824 */ /* 0x000fe200078e025f */
[----:B------:R-:W-:Y:S01]  /*39e0*/  ISETP.GE.AND P0, PT, R69, 0x1, PT ;  /* 0x000000014500780c */ /* 0x000fe20003f06270 */
[----:B------:R-:W-:Y:S01]  /*39f0*/  IMAD.IADD R9, R8, 0x1, R7 ;  /* 0x0000000108097824 */ /* 0x000fe200078e0207 */
[----:B------:R-:W-:Y:S01]  /*3a00*/  LOP3.LUT R5, R5, R137, RZ, 0x3c, !PT ;  /* 0x0000008905057212 */ /* 0x000fe200078e3cff */
[----:B------:R-:W-:Y:S01]  /*3a10*/  IMAD R7, R13, c[0x0][0x1e0], RZ ;  /* 0x000078000d077a24 */ /* 0x000fe200078e02ff */
[----:B------:R-:W-:Y:S01]  /*3a20*/  LOP3.LUT R97, R2, 0xfffffff8, RZ, 0xc0, !PT ;  /* 0xfffffff802617812 */ /* 0x000fe200078ec0ff */
[----:B------:R-:W-:Y:S01]  /*3a30*/  IMAD R8, R3, 0xc00, R11 ;  /* 0x00000c0003087824 */ /* 0x000fe200078e020b */
[----:B------:R-:W-:Y:S01]  /*3a40*/  LOP3.LUT R96, R0, 0xfffffff8, RZ, 0xc0, !PT ;  /* 0xfffffff800607812 */ /* 0x000fe200078ec0ff */
[----:B------:R-:W-:Y:S01]  /*3a50*/  IMAD R3, R31, c[0x0][0x1e4], R7 ;  /* 0x000079001f037a24 */ /* 0x000fe200078e0207 */
[C---:B------:R-:W-:Y:S01]  /*3a60*/  SHF.L.U64.HI R131, R145.reuse, R131, c[0x0][0x1e4] ;  /* 0x0000790091837619 */ /* 0x040fe20000010283 */
[----:B------:R-:W-:Y:S01]  /*3a70*/  IMAD.IADD R5, R8, 0x1, R5 ;  /* 0x0000000108057824 */ /* 0x000fe200078e0205 */
[----:B------:R-:W-:Y:S01]  /*3a80*/  SHF.R.S32.HI R66, RZ, 0x3, R2 ;  /* 0x00000003ff427819 */ /* 0x000fe20000011402 */
[----:B------:R-:W-:Y:S01]  /*3a90*/  IMAD.SHL.U32 R145, R145, 0x20, RZ ;  /* 0x0000002091917824 */ /* 0x000fe200078e00ff */
[----:B------:R-:W-:Y:S01]  /*3aa0*/  SHF.R.S32.HI R65, RZ, 0x3, R0 ;  /* 0x00000003ff417819 */ /* 0x000fe20000011400 */
[----:B------:R-:W-:Y:S01]  /*3ab0*/  IMAD.IADD R117, R149, 0x1, R3 ;  /* 0x0000000195757824 */ /* 0x000fe200078e0203 */
[----:B------:R-:W-:Y:S01]  /*3ac0*/  SHF.R.S32.HI R99, RZ, 0x1f, R97 ;  /* 0x0000001fff637819 */ /* 0x000fe20000011461 */
[----:B------:R-:W-:Y:S01]  /*3ad0*/  IMAD.IADD R94, R83, 0x1, R14 ;  /* 0x00000001535e7824 */ /* 0x000fe200078e020e */
[----:B------:R-:W-:Y:S01]  /*3ae0*/  SHF.R.S32.HI R98, RZ, 0x1f, R96 ;  /* 0x0000001fff627819 */ /* 0x000fe20000011460 */
[----:B------:R-:W-:Y:S01]  /*3af0*/  IMAD.SHL.U32 R116, R10, 0x2, RZ ;  /* 0x000000020a747824 */ /* 0x000fe200078e00ff */
[----:B------:R-:W-:Y:S01]  /*3b00*/  @P0 LOP3.LUT R215, R215, 0x10, RZ, 0xfc, !PT ;  /* 0x00000010d7d70812 */ /* 0x000fe200078efcff */
[----:B------:R-:W-:-:S02]  /*3b10*/  IMAD.SHL.U32 R115, R12, 0x2, RZ ;  /* 0x000000020c737824 */ /* 0x000fc400078e00ff */
[----:B------:R-:W-:Y:S02]  /*3b20*/  IMAD.SHL.U32 R114, R9, 0x2, RZ ;  /* 0x0000000209727824 */ /* 0x000fe400078e00ff */
[----:B------:R-:W-:Y:S02]  /*3b30*/  IMAD.SHL.U32 R113, R5, 0x2, RZ ;  /* 0x0000000205717824 */ /* 0x000fe400078e00ff */
.L_x_1882:
[----:B------:R-:W-:Y:S01]  /*3b40*/  SHF.R.S32.HI R81, RZ, 0x1f, R37 ;  /* 0x0000001fff517819 */ /* 0x000fe20000011425 */
[-C--:B------:R-:W-:Y:S01]  /*3b50*/  IMAD R0, R135, R37.reuse, RZ ;  /* 0x0000002587007224 */ /* 0x080fe200078e02ff */
[----:B------:R-:W-:Y:S01]  /*3b60*/  ISETP.GE.AND P4, PT, R69, 0x1, PT ;  /* 0x000000014500780c */ /* 0x000fe20003f86270 */
[----:B------:R-:W-:Y:S01]  /*3b70*/  IMAD.WIDE.U32 R74, R128, R37, RZ ;  /* 0x00000025804a7225 */ /* 0x000fe200078e00ff */
[----:B------:R-:W-:Y:S01]  /*3b80*/  IADD3 R153, R231, 0x20, RZ ;  /* 0x00000020e7997810 */ /* 0x000fe20007ffe0ff */
[----:B------:R-:W-:Y:S04]  /*3b90*/  DEPBAR.LE SB0, 0x0 ;  /* 0x000080000000791a */ /* 0x000fe80000000000 */
[----:B-1----:R-:W-:Y:S01]  /*3ba0*/  IADD3 R2, P3, P0, R104, R74, R145 ;  /* 0x0000004a68027210 */ /* 0x002fe2000787e091 */
        /* <DEDUP_REMOVED lines=14> */
[----:B------:R-:W-:Y:S01]  /*3c90*/  ISETP.NE.AND P0, PT, RZ, UR6, PT ;  /* 0x00000006ff007c0c */ /* 0x000fe2000bf05270 */
        /* <DEDUP_REMOVED lines=35> */
[----:B------:R-:W-:Y:S02]  /*3ed0*/  LEA R12, P0, R2, c[0x0][0x288], 0x1 ;  /* 0x0000a200020c7a11 */ /* 0x000fe400078008ff */
[----:B------:R-:W-:Y:S02]  /*3ee0*/  IADD3 R0, R142, 0x20, RZ ;  /* 0x000000208e007810 */ /* 0x000fe40007ffe0ff */
[----:B------:R-:W-:Y:S02]  /*3ef0*/  LEA.HI.X R13, R2, c[0x0][0x28c], R5, 0x1, P0 ;  /* 0x0000a300020d7a11 */ /* 0x000fe400000f0c05 */
[----:B------:R-:W-:Y:S01]  /*3f00*/  ISETP.GE.AND P0, PT, R142, c[0x0][0x27c], PT ;  /* 0x00009f008e007a0c */ /* 0x000fe20003f06270 */
[----:B------:R-:W-:Y:S11]  /*3f10*/  CS2R R2, SRZ ;  /* 0x0000000000027805 */ /* 0x000ff6000001ff00 */
[----:B------:R-:W-:Y:S01]  /*3f20*/  @!UPT UIADD3 URZ, URZ, URZ, URZ ;  /* 0x0000003f3f3ff290 */ /* 0x000fe2000fffe03f */
[----:B------:R1:W5:Y:S04]  /*3f30*/  @!P0 LDG.E.64 R2, [R14.64] ;  /* 0x0000000c0e028981 */ /* 0x000368000c1e1b00 */
[----:B------:R1:W5:Y:S01]  /*3f40*/  @!P0 LDG.E.64 R38, [R12.64] ;  /* 0x0000000c0c268981 */ /* 0x000362000c1e1b00 */
[----:B------:R-:W-:Y:S02]  /*3f50*/  ISETP.GE.AND P0, PT, R0, c[0x0][0x27c], PT ;  /* 0x00009f0000007a0c */ /* 0x000fe40003f06270 */
[----:B------:R-:W-:Y:S11]  /*3f60*/  IADD3 R0, R142, 0x40, RZ ;  /* 0x000000408e007810 */ /* 0x000ff60007ffe0ff */
[----:B------:R1:W5:Y:S04]  /*3f70*/  @!P0 LDG.E.64 R8, [R14.64+0x40] ;  /* 0x0000400c0e088981 */ /* 0x000368000c1e1b00 */
[----:B------:R1:W5:Y:S01]  /*3f80*/  @!P0 LDG.E.64 R40, [R12.64+0x40] ;  /* 0x0000400c0c288981 */ /* 0x000362000c1e1b00 */
[----:B------:R-:W-:Y:S02]  /*3f90*/  ISETP.GE.AND P0, PT, R0, c[0x0][0x27c], PT ;  /* 0x00009f0000007a0c */ /* 0x000fe40003f06270 */
[----:B------:R-:W-:Y:S11]  /*3fa0*/  IADD3 R0, R142, 0x60, RZ ;  /* 0x000000608e007810 */ /* 0x000ff60007ffe0ff */
[----:B------:R1:W5:Y:S04]  /*3fb0*/  @!P0 LDG.E.64 R16, [R14.64+0x80] ;  /* 0x0000800c0e108981 */ /* 0x000368000c1e1b00 */
[----:B------:R1:W5:Y:S01]  /*3fc0*/  @!P0 LDG.E.64 R42, [R12.64+0x80] ;  /* 0x0000800c0c2a8981 */ /* 0x000362000c1e1b00 */
[----:B------:R-:W-:Y:S11]  /*3fd0*/  ISETP.GE.AND P0, PT, R0, c[0x0][0x27c], PT ;  /* 0x00009f0000007a0c */ /* 0x000ff60003f06270 */
[----:B------:R-:W-:Y:S02]  /*3fe0*/  @!UPT UIADD3 URZ, URZ, URZ, URZ ;  /* 0x0000003f3f3ff290 */ /* 0x000fe4000fffe03f */
[----:B------:R1:W5:Y:S04]  /*3ff0*/  @!P0 LDG.E.64 R18, [R14.64+0xc0] ;  /* 0x0000c00c0e128981 */ /* 0x000368000c1e1b00 */
[----:B------:R1:W5:Y:S02]  /*4000*/  @!P0 LDG.E.64 R44, [R12.64+0xc0] ;  /* 0x0000c00c0c2c8981 */ /* 0x000364000c1e1b00 */
.L_x_1846:
[----:B------:R-:W-:Y:S05]  /*4010*/  BSYNC B0 ;  /* 0x0000000000007941 */ /* 0x000fea0003800000 */
.L_x_1845:
[----:B-----5:R-:W-:Y:S01]  /*4020*/  MOV R0, R17 ;  /* 0x0000001100007202 */ /* 0x020fe20000000f00 */
        /* <DEDUP_REMOVED lines=45> */
[C---:B-1----:R-:W-:Y:S04]  /*4300*/  LEA R14, P0, R0.reuse, c[0x0][0x270], 0x1 ;  /* 0x00009c00000e7a11 */ /* 0x042fe800078008ff */
[----:B------:R-:W-:Y:S02]  /*4310*/  LEA.HI.X R15, R0, c[0x0][0x274], R7, 0x1, P0 ;  /* 0x00009d00000f7a11 */ /* 0x000fe400000f0c07 */
[C---:B------:R-:W-:Y:S02]  /*4320*/  LEA R12, P0, R5.reuse, c[0x0][0x288], 0x1 ;  /* 0x0000a200050c7a11 */ /* 0x040fe400078008ff */
[C---:B------:R-:W-:Y:S02]  /*4330*/  IADD3 R0, R142.reuse, 0x20, RZ ;  /* 0x000000208e007810 */ /* 0x040fe40007ffe0ff */
[----:B------:R-:W-:Y:S02]  /*4340*/  LEA.HI.X R13, R5, c[0x0][0x28c], R10, 0x1, P0 ;  /* 0x0000a300050d7a11 */ /* 0x000fe400000f0c0a */
[----:B------:R-:W-:Y:S11]  /*4350*/  ISETP.GE.AND P0, PT, R142, c[0x0][0x27c], PT ;  /* 0x00009f008e007a0c */ /* 0x000ff60003f06270 */
[----:B------:R-:W-:Y:S02]  /*4360*/  @!UPT UIADD3 URZ, URZ, URZ, URZ ;  /* 0x0000003f3f3ff290 */ /* 0x000fe4000fffe03f */
        /* <DEDUP_REMOVED lines=14> */
.L_x_1848:
[----:B------:R-:W-:Y:S05]  /*4450*/  BSYNC B0 ;  /* 0x0000000000007941 */ /* 0x000fea0003800000 */
.L_x_1847:
[----:B-----5:R-:W-:Y:S01]  /*4460*/  MOV R0, R27 ;  /* 0x0000001b00007202 */ /* 0x020fe20000000f00 */
[----:B------:R-:W-:Y:S01]  /*4470*/  IMAD.MOV.U32 R10, RZ, RZ, R28 ;  /* 0x000000ffff0a7224 */ /* 0x000fe200078e001c */
[----:B------:R-:W-:Y:S01]  /*4480*/  BSSY B1, `(.L_x_1849) ;  /* 0x00000fd000017945 */ /* 0x000fe20003800000 */
[----:B------:R-:W-:Y:S02]  /*4490*/  IMAD.MOV.U32 R7, RZ, RZ, R29 ;  /* 0x000000ffff077224 */ /* 0x000fe400078e001d */
[----:B------:R-:W-:Y:S02]  /*44a0*/  IMAD.MOV.U32 R5, RZ, RZ, R26 ;  /* 0x000000ffff057224 */ /* 0x000fe400078e001a */
[----:B-1----:R-:W-:Y:S01]  /*44b0*/  IMAD.MOV.U32 R12, RZ, RZ, R54 ;  /* 0x000000ffff0c7224 */ /* 0x002fe200078e0036 */
[----:B------:R-:W-:Y:S01]  /*44c0*/  PRMT R34, R7, 0x5410, R10 ;  /* 0x0000541007227816 */ /* 0x000fe2000000000a */
[----:B------:R-:W-:Y:S01]  /*44d0*/  IMAD.MOV.U32 R10, RZ, RZ, R24 ;  /* 0x000000ffff0a7224 */ /* 0x000fe200078e0018 */
[----:B------:R-:W-:Y:S01]  /*44e0*/  PRMT R33, R0, 0x5410, R5 ;  /* 0x0000541000217816 */ /* 0x000fe20000000005 */
[----:B------:R-:W-:Y:S01]  /*44f0*/  IMAD.MOV.U32 R7, RZ, RZ, R25 ;  /* 0x000000ffff077224 */ /* 0x000fe200078e0019 */
[----:B------:R-:W-:Y:S01]  /*4500*/  MOV R5, R20 ;  /* 0x0000001400057202 */ /* 0x000fe20000000f00 */
[----:B------:R-:W-:Y:S03]  /*4510*/  IMAD.MOV.U32 R0, RZ, RZ, R21 ;  /* 0x000000ffff007224 */ /* 0x000fe600078e0015 */
[----:B------:R-:W-:Y:S02]  /*4520*/  PRMT R32, R7, 0x5410, R10 ;  /* 0x0000541007207816 */ /* 0x000fe4000000000a */
        /* <DEDUP_REMOVED lines=24> */
[----:B------:R-:W-:Y:S02]  /*46b0*/  @!P0 PRMT R35, R52, 0x5410, R35 ;  /* 0x0000541034238816 */ /* 0x000fe40000000023 */
[----:B------:R-:W-:Y:S02]  /*46c0*/  @!P0 SHF.L.U32 R2, R3, 0x10, RZ ;  /* 0x0000001003028819 */ /* 0x000fe400000006ff */
[----:B------:R-:W-:Y:S01]  /*46d0*/  @!P0 PRMT R5, R22, 0x5432, R5 ;  /* 0x0000543216058816 */ /* 0x000fe20000000005 */
[----:B------:R-:W-:Y:S01]  /*46e0*/  @!P0 IMAD.U32 R7, R35, 0x10000, RZ ;  /* 0x0001000023078824 */ /* 0x000fe200078e00ff */
[----:B------:R-:W-:Y:S02]  /*46f0*/  @!P0 LOP3.LUT R3, R3, 0xffff0000, RZ, 0xc0, !PT ;  /* 0xffff000003038812 */ /* 0x000fe400078ec0ff */
[----:B------:R-:W-:Y:S04]  /*4700*/  @!P0 SHF.R.U32.HI R36, RZ, 0x10, R39 ;  /* 0x00000010ff248819 */ /* 0x000fe80000011627 */
[----:B------:R-:W-:Y:S01]  /*4710*/  @!P0 PRMT R36, R52, 0x5432, R36 ;  /* 0x0000543234248816 */ /* 0x000fe20000000024 */
[C---:B-1----:R-:W-:Y:S01]  /*4720*/  @!P0 IMAD.U32 R22, R12.reuse, 0x10000, RZ ;  /* 0x000100000c168824 */ /* 0x042fe200078e00ff */
[----:B------:R-:W-:Y:S05]  /*4730*/  @!P0 LOP3.LUT R0, R12, 0xffff0000, RZ, 0xc0, !PT ;  /* 0xffff00000c008812 */ /* 0x000fea00078ec0ff */
[C---:B------:R-:W-:Y:S02]  /*4740*/  @!P0 FMUL.FTZ R38, R0.reuse, R7 ;  /* 0x0000000700268220 */ /* 0x040fe40000410000 */
[-C--:B------:R-:W-:Y:S02]  /*4750*/  @!P0 FMUL.FTZ R0, R0, R2.reuse ;  /* 0x0000000200008220 */ /* 0x080fe40000410000 */
[----:B------:R-:W-:Y:S01]  /*4760*/  @!P0 FFMA.FTZ R38, R22, R2, -R38 ;  /* 0x0000000216268223 */ /* 0x000fe20000010826 */
[----:B------:R-:W-:Y:S01]  /*4770*/  @!P0 LOP3.LUT R2, R13, 0xffff0000, RZ, 0xc0, !PT ;  /* 0xffff00000d028812 */ /* 0x000fe200078ec0ff */
[----:B------:R-:W-:Y:S01]  /*4780*/  @!P0 FFMA.FTZ R0, R7, R22, R0 ;  /* 0x0000001607008223 */ /* 0x000fe20000010000 */
[----:B------:R-:W-:Y:S01]  /*4790*/  @!P0 LOP3.LUT R7, R35, 0xffff0000, RZ, 0xc0, !PT ;  /* 0xffff000023078812 */ /* 0x000fe200078ec0ff */
[----:B------:R-:W-:Y:S04]  /*47a0*/  @!P0 IMAD.U32 R22, R13, 0x10000, RZ ;  /* 0x000100000d168824 */ /* 0x000fe800078e00ff */
[C---:B------:R-:W-:Y:S02]  /*47b0*/  @!P0 FMUL.FTZ R35, R2.reuse, R7 ;  /* 0x0000000702238220 */ /* 0x040fe40000410000 */
[-C--:B------:R-:W-:Y:S02]  /*47c0*/  @!P0 FMUL.FTZ R2, R2, R3.reuse ;  /* 0x0000000302028220 */ /* 0x080fe40000410000 */
[----:B------:R-:W-:Y:S01]  /*47d0*/  @!P0 FFMA.FTZ R35, R22, R3, -R35 ;  /* 0x0000000316238223 */ /* 0x000fe20000010823 */
[----:B------:R-:W-:Y:S01]  /*47e0*/  @!P0 SHF.L.U32 R3, R5, 0x10, RZ ;  /* 0x0000001005038819 */ /* 0x000fe200000006ff */
[----:B------:R-:W-:Y:S01]  /*47f0*/  @!P0 FFMA.FTZ R2, R7, R22, R2 ;  /* 0x0000001607028223 */ /* 0x000fe20000010002 */
[----:B------:R-:W-:Y:S01]  /*4800*/  @!P0 F2FP.BF16.PACK_AB R22, R0, R38 ;  /* 0x000000260016823e */ /* 0x000fe200000010ff */
[----:B------:R-:W-:Y:S01]  /*4810*/  @!P0 IMAD.U32 R7, R36, 0x10000, RZ ;  /* 0x0001000024078824 */ /* 0x000fe200078e00ff */
[----:B------:R-:W-:Y:S02]  /*4820*/  @!P0 LOP3.LUT R0, R14, 0xffff0000, RZ, 0xc0, !PT ;  /* 0xffff00000e008812 */ /* 0x000fe400078ec0ff */
[----:B------:R-:W-:Y:S01]  /*4830*/  @!P0 F2FP.BF16.PACK_AB R2, R2, R35 ;  /* 0x000000230202823e */ /* 0x000fe200000010ff */
[----:B------:R-:W-:Y:S01]  /*4840*/  @!P0 IMAD.MOV.U32 R12, RZ, RZ, R22 ;  /* 0x000000ffff0c8224 */ /* 0x000fe200078e0016 */
[----:B------:R-:W-:Y:S01]  /*4850*/  @!P0 LOP3.LUT R35, R36, 0xffff0000, RZ, 0xc0, !PT ;  /* 0xffff000024238812 */ /* 0x000fe200078ec0ff */
[----:B------:R-:W-:Y:S01]  /*4860*/  @!P0 IMAD.U32 R22, R14, 0x10000, RZ ;  /* 0x000100000e168824 */ /* 0x000fe200078e00ff */
[----:B------:R-:W-:Y:S01]  /*4870*/  @!P0 MOV R13, R2 ;  /* 0x00000002000d8202 */ /* 0x000fe20000000f00 */
[C---:B------:R-:W-:Y:S01]  /*4880*/  @!P0 FMUL.FTZ R38, R0.reuse, R7 ;  /* 0x0000000700268220 */ /* 0x040fe20000410000 */
[----:B------:R-:W-:Y:S01]  /*4890*/  @!P0 LOP3.LUT R2, R15, 0xffff0000, RZ, 0xc0, !PT ;  /* 0xffff00000f028812 */ /* 0x000fe200078ec0ff */
[-C--:B------:R-:W-:Y:S01]  /*48a0*/  @!P0 FMUL.FTZ R0, R0, R3.reuse ;  /* 0x0000000300008220 */ /* 0x080fe20000410000 */
[----:B------:R-:W-:Y:S01]  /*48b0*/  @!P0 LOP3.LUT R5, R5, 0xffff0000, RZ, 0xc0, !PT ;  /* 0xffff000005058812 */ /* 0x000fe200078ec0ff */
[----:B------:R-:W-:Y:S01]  /*48c0*/  @!P0 FFMA.FTZ R38, R22, R3, -R38 ;  /* 0x0000000316268223 */ /* 0x000fe20000010826 */
[----:B------:R-:W-:Y:S01]  /*48d0*/  @!P0 SHF.L.U32 R3, R15, 0x10, RZ ;  /* 0x000000100f038819 */ /* 0x000fe200000006ff */
[----:B------:R-:W-:Y:S02]  /*48e0*/  @!P0 FFMA.FTZ R0, R7, R22, R0 ;  /* 0x0000001607008223 */ /* 0x000fe40000010000 */
[C---:B------:R-:W-:Y:S02]  /*48f0*/  @!P0 FMUL.FTZ R7, R2.reuse, R35 ;  /* 0x0000002302078220 */ /* 0x040fe40000410000 */
[-C--:B------:R-:W-:Y:S01]  /*4900*/  @!P0 FMUL.FTZ R2, R2, R5.reuse ;  /* 0x0000000502028220 */ /* 0x080fe20000410000 */
[----:B------:R-:W-:Y:S01]  /*4910*/  @!P0 F2FP.BF16.PACK_AB R0, R0, R38 ;  /* 0x000000260000823e */ /* 0x000fe200000010ff */
[----:B------:R-:W-:Y:S02]  /*4920*/  @!P0 FFMA.FTZ R5, R3, R5, -R7 ;  /* 0x0000000503058223 */ /* 0x000fe40000010807 */
[----:B------:R-:W-:Y:S02]  /*4930*/  @!P0 FFMA.FTZ R2, R35, R3, R2 ;  /* 0x0000000323028223 */ /* 0x000fe40000010002 */
[----:B------:R-:W-:Y:S03]  /*4940*/  @!P0 IMAD.MOV.U32 R14, RZ, RZ, R0 ;  /* 0x000000ffff0e8224 */ /* 0x000fe600078e0000 */
[----:B------:R-:W-:Y:S04]  /*4950*/  @!P0 F2FP.BF16.PACK_AB R2, R2, R5 ;  /* 0x000000050202823e */ /* 0x000fe800000010ff */
[----:B------:R-:W-:Y:S05]  /*4960*/  @!P0 MOV R15, R2 ;  /* 0x00000002000f8202 */ /* 0x000fea0000000f00 */
[----:B------:R1:W-:Y:S02]  /*4970*/  STG.E.128 [R70.64], R12 ;  /* 0x0000000c46007986 */ /* 0x0003e4000c101d0c */
.L_x_1852:
[----:B------:R-:W-:Y:S05]  /*4980*/  BSYNC B0 ;  /* 0x0000000000007941 */ /* 0x000fea0003800000 */
.L_x_1851:
[----:B------:R-:W-:Y:S01]  /*4990*/  ISETP.GE.AND P0, PT, R144, c[0x0][0x1d4], PT ;  /* 0x0000750090007a0c */ /* 0x000fe20003f06270 */
[----:B------:R-:W-:Y:S01]  /*49a0*/  @!UPT UIADD3 URZ, URZ, URZ, URZ ;  /* 0x0000003f3f3ff290 */ /* 0x000fe2000fffe03f */
[----:B------:R-:W-:Y:S11]  /*49b0*/  BSSY B0, `(.L_x_1853) ;  /* 0x0000037000007945 */ /* 0x000ff60003800000 */
[----:B------:R-:W-:-:S05]  /*49c0*/  @P0 BRA `(.L_x_1854) ;  /* 0x0000035000000947 */ /* 0x000fca0003800000 */
[----:B------:R-:W-:Y:S01]  /*49d0*/  IADD3 R0, R142, 0x20, RZ ;  /* 0x000000208e007810 */ /* 0x000fe20007ffe0ff */
[----:B-1----:R-:W1:Y:S03]  /*49e0*/  LDS.128 R12, [R220+0xb880] ;  /* 0x00b88000dc0c7984 */ /* 0x002e660000000c00 */
[----:B------:R-:W-:Y:S11]  /*49f0*/  ISETP.GE.AND P0, PT, R0, c[0x0][0x27c], PT ;  /* 0x00009f0000007a0c */ /* 0x000ff60003f06270 */
[----:B------:R-:W-:Y:S02]  /*4a00*/  @!UPT UIADD3 URZ, URZ, URZ, URZ ;  /* 0x0000003f3f3ff290 */ /* 0x000fe4000fffe03f */
[----:B------:R-:W-:Y:S02]  /*4a10*/  @!P0 SHF.R.U64 R22, R40, 0x10, R41 ;  /* 0x0000001028168819 */ /* 0x000fe40000001229 */
[----:B------:R-:W-:Y:S02]  /*4a20*/  @!P0 SHF.R.U64 R3, R8, 0x10, R9 ;  /* 0x0000001008038819 */ /* 0x000fe40000001209 */
[----:B------:R-:W-:Y:S02]  /*4a30*/  @!P0 PRMT R22, R53, 0x5410, R22 ;  /* 0x0000541035168816 */ /* 0x000fe40000000016 */
[----:B------:R-:W-:Y:S02]  /*4a40*/  @!P0 PRMT R3, R23, 0x5410, R3 ;  /* 0x0000541017038816 */ /* 0x000fe40000000003 */
[----:B------:R-:W-:Y:S01]  /*4a50*/  @!P0 SHF.R.U32.HI R8, RZ, 0x10, R9 ;  /* 0x00000010ff088819 */ /* 0x000fe20000011609 */
[C---:B------:R-:W-:Y:S01]  /*4a60*/  @!P0 IMAD.U32 R7, R22.reuse, 0x10000, RZ ;  /* 0x0001000016078824 */ /* 0x040fe200078e00ff */
[----:B------:R-:W-:Y:S01]  /*4a70*/  @!P0 SHF.R.U32.HI R38, RZ, 0x10, R41 ;  /* 0x00000010ff268819 */ /* 0x000fe20000011629 */
[----:B------:R-:W-:Y:S01]  /*4a80*/  @!P0 IMAD.U32 R2, R3, 0x10000, RZ ;  /* 0x0001000003028824 */ /* 0x000fe200078e00ff */
[----:B------:R-:W-:Y:S02]  /*4a90*/  @!P0 PRMT R9, R23, 0x5432, R8 ;  /* 0x0000543217098816 */ /* 0x000fe40000000008 */
[----:B------:R-:W-:Y:S02]  /*4aa0*/  @!P0 LOP3.LUT R22, R22, 0xffff0000, RZ, 0xc0, !PT ;  /* 0xffff000016168812 */ /* 0x000fe400078ec0ff */
[----:B------:R-:W-:Y:S02]  /*4ab0*/  @!P0 LOP3.LUT R3, R3, 0xffff0000, RZ, 0xc0, !PT ;  /* 0xffff000003038812 */ /* 0x000fe400078ec0ff */
[----:B------:R-:W-:Y:S05]  /*4ac0*/  @!P0 PRMT R38, R53, 0x5432, R38 ;  /* 0x0000543235268816 */ /* 0x000fea0000000026 */
[----:B------:R-:W-:Y:S01]  /*4ad0*/  @!P0 IMAD.U32 R35, R38, 0x10000, RZ ;  /* 0x0001000026238824 */ /* 0x000fe200078e00ff */
[C---:B-1----:R-:W-:Y:S01]  /*4ae0*/  @!P0 LOP3.LUT R0, R12.reuse, 0xffff0000, RZ, 0xc0, !PT ;  /* 0xffff00000c008812 */ /* 0x042fe200078ec0ff */
[----:B------:R-:W-:Y:S01]  /*4af0*/  @!P0 IMAD.U32 R8, R12, 0x10000, RZ ;  /* 0x000100000c088824 */ /* 0x000fe200078e00ff */
[C---:B------:R-:W-:Y:S02]  /*4b00*/  @!P0 LOP3.LUT R5, R13.reuse, 0xffff0000, RZ, 0xc0, !PT ;  /* 0xffff00000d058812 */ /* 0x040fe400078ec0ff */
[----:B------:R-:W-:Y:S01]  /*4b10*/  @!P0 SHF.L.U32 R36, R14, 0x10, RZ ;  /* 0x000000100e248819 */ /* 0x000fe200000006ff */
[----:B------:R-:W-:Y:S01]  /*4b20*/  @!P0 FMUL.FTZ R23, R0, R7 ;  /* 0x0000000700178220 */ /* 0x000fe20000410000 */
[----:B------:R-:W-:Y:S01]  /*4b30*/  @!P0 LOP3.LUT R38, R38, 0xffff0000, RZ, 0xc0, !PT ;  /* 0xffff000026268812 */ /* 0x000fe200078ec0ff */
[-C--:B------:R-:W-:Y:S02]  /*4b40*/  @!P0 FMUL.FTZ R0, R0, R2.reuse ;  /* 0x0000000200008220 */ /* 0x080fe40000410000 */
[----:B------:R-:W-:Y:S01]  /*4b50*/  @!P0 FFMA.FTZ R41, R8, R2, -R23 ;  /* 0x0000000208298223 */ /* 0x000fe20000010817 */
[----:B------:R-:W-:Y:S01]  /*4b60*/  @!P0 SHF.L.U32 R23, R13, 0x10, RZ ;  /* 0x000000100d178819 */ /* 0x000fe200000006ff */
[----:B------:R-:W-:Y:S01]  /*4b70*/  @!P0 FFMA.FTZ R0, R7, R8, R0 ;  /* 0x0000000807008223 */ /* 0x000fe20000010000 */
[----:B------:R-:W-:Y:S01]  /*4b80*/  @!P0 LOP3.LUT R7, R14, 0xffff0000, RZ, 0xc0, !PT ;  /* 0xffff00000e078812 */ /* 0x000fe200078ec0ff */
[C---:B------:R-:W-:Y:S02]  /*4b90*/  @!P0 FMUL.FTZ R8, R5.reuse, R22 ;  /* 0x0000001605088220 */ /* 0x040fe40000410000 */
[----:B------:R-:W-:Y:S01]  /*4ba0*/  @!P0 FMUL.FTZ R2, R5, R3 ;  /* 0x0000000305028220 */ /* 0x000fe20000410000 */
[----:B------:R-:W-:Y:S01]  /*4bb0*/  @!P0 F2FP.BF16.PACK_AB R0, R0, R41 ;  /* 0x000000290000823e */ /* 0x000fe200000010ff */
[----:B------:R-:W-:Y:S01]  /*4bc0*/  @!P0 FFMA.FTZ R40, R23, R3, -R8 ;  /* 0x0000000317288223 */ /* 0x000fe20000010808 */
[----:B------:R-:W-:Y:S01]  /*4bd0*/  @!P0 LOP3.LUT R8, R15, 0xffff0000, RZ, 0xc0, !PT ;  /* 0xffff00000f088812 */ /* 0x000fe200078ec0ff */
[----:B------:R-:W-:Y:S02]  /*4be0*/  @!P0 IMAD.U32 R5, R9, 0x10000, RZ ;  /* 0x0001000009058824 */ /* 0x000fe400078e00ff */
[C---:B------:R-:W-:Y:S02]  /*4bf0*/  @!P0 FMUL.FTZ R39, R7.reuse, R35 ;  /* 0x0000002307278220 */ /* 0x040fe40000410000 */
[-C--:B------:R-:W-:Y:S02]  /*4c00*/  @!P0 FMUL.FTZ R3, R7, R5.reuse ;  /* 0x0000000507038220 */ /* 0x080fe40000410000 */
[----:B------:R-:W-:Y:S01]  /*4c10*/  @!P0 FFMA.FTZ R39, R36, R5, -R39 ;  /* 0x0000000524278223 */ /* 0x000fe20000010827 */
[----:B------:R-:W-:Y:S01]  /*4c20*/  @!P0 LOP3.LUT R5, R9, 0xffff0000, RZ, 0xc0, !PT ;  /* 0xffff000009058812 */ /* 0x000fe200078ec0ff */
[----:B------:R-:W-:Y:S02]  /*4c30*/  @!P0 IMAD.U32 R7, R15, 0x10000, RZ ;  /* 0x000100000f078824 */ /* 0x000fe400078e00ff */
[----:B------:R-:W-:Y:S02]  /*4c40*/  @!P0 FMUL.FTZ R9, R8, R38 ;  /* 0x0000002608098220 */ /* 0x000fe40000410000 */
[----:B------:R-:W-:Y:S02]  /*4c50*/  @!P0 FFMA.FTZ R2, R22, R23, R2 ;  /* 0x0000001716028223 */ /* 0x000fe40000010002 */
[-C--:B------:R-:W-:Y:S02]  /*4c60*/  @!P0 FFMA.FTZ R9, R7, R5.reuse, -R9 ;  /* 0x0000000507098223 */ /* 0x080fe40000010809 */
[----:B------:R-:W-:Y:S01]  /*4c70*/  @!P0 FMUL.FTZ R5, R8, R5 ;  /* 0x0000000508058220 */ /* 0x000fe20000410000 */
[----:B------:R-:W-:Y:S01]  /*4c80*/  @!P0 F2FP.BF16.PACK_AB R2, R2, R40 ;  /* 0x000000280202823e */ /* 0x000fe200000010ff */
[----:B------:R-:W-:Y:S02]  /*4c90*/  @!P0 FFMA.FTZ R3, R35, R36, R3 ;  /* 0x0000002423038223 */ /* 0x000fe40000010003 */
[----:B------:R-:W-:Y:S01]  /*4ca0*/  @!P0 FFMA.FTZ R5, R38, R7, R5 ;  /* 0x0000000726058223 */ /* 0x000fe20000010005 */
[----:B------:R-:W-:Y:S01]  /*4cb0*/  @!P0 MOV R13, R2 ;  /* 0x00000002000d8202 */ /* 0x000fe20000000f00 */
[----:B------:R-:W-:Y:S01]  /*4cc0*/  @!P0 IMAD.MOV.U32 R12, RZ, RZ, R0 ;  /* 0x000000ffff0c8224 */ /* 0x000fe200078e0000 */
[----:B------:R-:W-:Y:S02]  /*4cd0*/  @!P0 F2FP.BF16.PACK_AB R3, R3, R39 ;  /* 0x000000270303823e */ /* 0x000fe400000010ff */
[----:B------:R-:W-:Y:S03]  /*4ce0*/  @!P0 F2FP.BF16.PACK_AB R5, R5, R9 ;  /* 0x000000090505823e */ /* 0x000fe600000010ff */
[----:B------:R-:W-:Y:S01]  /*4cf0*/  @!P0 IMAD.MOV.U32 R14, RZ, RZ, R3 ;  /* 0x000000ffff0e8224 */ /* 0x000fe200078e0003 */
[----:B------:R-:W-:Y:S05]  /*4d00*/  @!P0 MOV R15, R5 ;  /* 0x00000005000f8202 */ /* 0x000fea0000000f00 */
[----:B------:R1:W-:Y:S02]  /*4d10*/  STG.E.128 [R70.64+0x80], R12 ;  /* 0x0000800c46007986 */ /* 0x0003e4000c101d0c */
.L_x_1854:
[----:B------:R-:W-:Y:S05]  /*4d20*/  BSYNC B0 ;  /* 0x0000000000007941 */ /* 0x000fea0003800000 */
.L_x_1853:
        /* <DEDUP_REMOVED lines=9> */
[--C-:B------:R-:W-:Y:S02]  /*4dc0*/  @!P0 SHF.R.U64 R0, R16, 0x10, R17.reuse ;  /* 0x0000001010008819 */ /* 0x100fe40000001211 */
[----:B------:R-:W-:Y:S02]  /*4dd0*/  @!P0 SHF.R.U32.HI R2, RZ, 0x10, R17 ;  /* 0x00000010ff028819 */ /* 0x000fe40000011611 */
[----:B------:R-:W-:Y:S02]  /*4de0*/  @!P0 PRMT R17, R56, 0x5410, R3 ;  /* 0x0000541038118816 */ /* 0x000fe40000000003 */
[C---:B------:R-:W-:Y:S02]  /*4df0*/  @!P0 PRMT R0, R30.reuse, 0x5432, R0 ;  /* 0x000054321e008816 */ /* 0x040fe40000000000 */
[----:B------:R-:W-:Y:S01]  /*4e00*/  @!P0 PRMT R8, R30, 0x5410, R2 ;  /* 0x000054101e088816 */ /* 0x000fe20000000002 */
[C---:B------:R-:W-:Y:S01]  /*4e10*/  @!P0 IMAD.U32 R9, R17.reuse, 0x10000, RZ ;  /* 0x0001000011098824 */ /* 0x040fe200078e00ff */
[----:B------:R-:W-:Y:S01]  /*4e20*/  @!P0 LOP3.LUT R17, R17, 0xffff0000, RZ, 0xc0, !PT ;  /* 0xffff000011118812 */ /* 0x000fe200078ec0ff */
[C---:B------:R-:W-:Y:S01]  /*4e30*/  @!P0 IMAD.U32 R5, R0.reuse, 0x10000, RZ ;  /* 0x0001000000058824 */ /* 0x040fe200078e00ff */
[----:B------:R-:W-:Y:S02]  /*4e40*/  @!P0 SHF.R.U32.HI R23, RZ, 0x10, R43 ;  /* 0x00000010ff178819 */ /* 0x000fe4000001162b */
[----:B------:R-:W-:Y:S02]  /*4e50*/  @!P0 LOP3.LUT R3, R0, 0xffff0000, RZ, 0xc0, !PT ;  /* 0xffff000000038812 */ /* 0x000fe400078ec0ff */
[----:B------:R-:W-:Y:S01]  /*4e60*/  @!P0 PRMT R23, R56, 0x5432, R23 ;  /* 0x0000543238178816 */ /* 0x000fe20000000017 */
[C---:B-1----:R-:W-:Y:S01]  /*4e70*/  @!P0 IMAD.U32 R16, R12.reuse, 0x10000, RZ ;  /* 0x000100000c108824 */ /* 0x042fe200078e00ff */
[C---:B------:R-:W-:Y:S02]  /*4e80*/  @!P0 LOP3.LUT R7, R13.reuse, 0xffff0000, RZ, 0xc0, !PT ;  /* 0xffff00000d078812 */ /* 0x040fe400078ec0ff */
[----:B------:R-:W-:Y:S02]  /*4e90*/  @!P0 LOP3.LUT R2, R12, 0xffff0000, RZ, 0xc0, !PT ;  /* 0xffff00000c028812 */ /* 0x000fe400078ec0ff */
[----:B------:R-:W-:Y:S01]  /*4ea0*/  @!P0 SHF.L.U32 R22, R13, 0x10, RZ ;  /* 0x000000100d168819 */ /* 0x000fe200000006ff */
[C---:B------:R-:W-:Y:S02]  /*4eb0*/  @!P0 FMUL.FTZ R35, R7.reuse, R17 ;  /* 0x0000001107238220 */ /* 0x040fe40000410000 */
[C---:B------:R-:W-:Y:S02]  /*4ec0*/  @!P0 FMUL.FTZ R0, R2.reuse, R5 ;  /* 0x0000000502008220 */ /* 0x040fe40000410000 */
[----:B------:R-:W-:Y:S02]  /*4ed0*/  @!P0 FMUL.FTZ R30, R2, R9 ;  /* 0x00000009021e8220 */ /* 0x000fe40000410000 */
[-C--:B------:R-:W-:Y:S01]  /*4ee0*/  @!P0 FMUL.FTZ R2, R7, R3.reuse ;  /* 0x0000000307028220 */ /* 0x080fe20000410000 */
[----:B------:R-:W-:Y:S01]  /*4ef0*/  @!P0 LOP3.LUT R7, R15, 0xffff0000, RZ, 0xc0, !PT ;  /* 0xffff00000f078812 */ /* 0x000fe200078ec0ff */
[----:B------:R-:W-:Y:S01]  /*4f00*/  @!P0 FFMA.FTZ R38, R22, R3, -R35 ;  /* 0x0000000316268223 */ /* 0x000fe20000010823 */
[----:B------:R-:W-:Y:S01]  /*4f10*/  @!P0 LOP3.LUT R3, R14, 0xffff0000, RZ, 0xc0, !PT ;  /* 0xffff00000e038812 */ /* 0x000fe200078ec0ff */
[----:B------:R-:W-:Y:S02]  /*4f20*/  @!P0 FFMA.FTZ R0, R9, R16, R0 ;  /* 0x0000001009008223 */ /* 0x000fe40000010000 */
[C---:B------:R-:W-:Y:S01]  /*4f30*/  @!P0 IMAD.U32 R9, R23.reuse, 0x10000, RZ ;  /* 0x0001000017098824 */ /* 0x040fe200078e00ff */
[----:B------:R-:W-:Y:S01]  /*4f40*/  @!P0 LOP3.LUT R23, R23, 0xffff0000, RZ, 0xc0, !PT ;  /* 0xffff000017178812 */ /* 0x000fe200078ec0ff */
[----:B------:R-:W-:Y:S01]  /*4f50*/  @!P0 FFMA.FTZ R39, R16, R5, -R30 ;  /* 0x0000000510278223 */ /* 0x000fe2000001081e */
[----:B------:R-:W-:Y:S01]  /*4f60*/  @!P0 SHF.L.U32 R5, R8, 0x10, RZ ;  /* 0x0000001008058819 */ /* 0x000fe200000006ff */
[----:B------:R-:W-:Y:S01]  /*4f70*/  @!P0 IMAD.U32 R16, R14, 0x10000, RZ ;  /* 0x000100000e108824 */ /* 0x000fe200078e00ff */
[----:B------:R-:W-:Y:S01]  /*4f80*/  @!P0 LOP3.LUT R8, R8, 0xffff0000, RZ, 0xc0, !PT ;  /* 0xffff000008088812 */ /* 0x000fe200078ec0ff */
[C---:B------:R-:W-:Y:S01]  /*4f90*/  @!P0 FMUL.FTZ R35, R3.reuse, R9 ;  /* 0x0000000903238220 */ /* 0x040fe20000410000 */
[----:B------:R-:W-:Y:S01]  /*4fa0*/  @!P0 F2FP.BF16.PACK_AB R0, R0, R39 ;  /* 0x000000270000823e */ /* 0x000fe200000010ff */
[----:B------:R-:W-:Y:S02]  /*4fb0*/  @!P0 FMUL.FTZ R3, R3, R5 ;  /* 0x0000000503038220 */ /* 0x000fe40000410000 */
[----:B------:R-:W-:Y:S02]  /*4fc0*/  @!P0 IMAD.U32 R30, R15, 0x10000, RZ ;  /* 0x000100000f1e8824 */ /* 0x000fe400078e00ff */
[C---:B------:R-:W-:Y:S02]  /*4fd0*/  @!P0 FMUL.FTZ R36, R7.reuse, R23 ;  /* 0x0000001707248220 */ /* 0x040fe40000410000 */
[----:B------:R-:W-:Y:S02]  /*4fe0*/  @!P0 FFMA.FTZ R35, R16, R5, -R35 ;  /* 0x0000000510238223 */ /* 0x000fe40000010823 */
[----:B------:R-:W-:Y:S02]  /*4ff0*/  @!P0 FMUL.FTZ R5, R7, R8 ;  /* 0x0000000807058220 */ /* 0x000fe40000410000 */
[----:B------:R-:W-:Y:S02]  /*5000*/  @!P0 FFMA.FTZ R2, R17, R22, R2 ;  /* 0x0000001611028223 */ /* 0x000fe40000010002 */
[----:B------:R-:W-:Y:S02]  /*5010*/  @!P0 FFMA.FTZ R3, R9, R16, R3 ;  /* 0x0000001009038223 */ /* 0x000fe40000010003 */
        /* <DEDUP_REMOVED lines=10> */
.L_x_1856:
[----:B------:R-:W-:Y:S05]  /*50c0*/  BSYNC B0 ;  /* 0x0000000000007941 */ /* 0x000fea0003800000 */
.L_x_1855:
[----:B------:R-:W-:Y:S11]  /*50d0*/  ISETP.GE.AND P0, PT, R234, c[0x0][0x1d4], PT ;  /* 0x00007500ea007a0c */ /* 0x000ff60003f06270 */
[----:B------:R-:W-:Y:S02]  /*50e0*/  @!UPT UIADD3 URZ, URZ, URZ, URZ ;  /* 0x0000003f3f3ff290 */ /* 0x000fe4000fffe03f */
        /* <DEDUP_REMOVED lines=8> */
[----:B------:R-:W-:Y:S02]  /*5170*/  @!P0 SHF.R.U32.HI R2, RZ, 0x10, R19 ;  /* 0x00000010ff028819 */ /* 0x000fe40000011613 */
[----:B------:R-:W-:Y:S01]  /*5180*/  @!P0 PRMT R0, R31, 0x5432, R0 ;  /* 0x000054321f008816 */ /* 0x000fe20000000000 */
[C---:B------:R-:W-:Y:S01]  /*5190*/  @!P0 IMAD.U32 R9, R17.reuse, 0x10000, RZ ;  /* 0x0001000011098824 */ /* 0x040fe200078e00ff */
[----:B------:R-:W-:Y:S02]  /*51a0*/  @!P0 SHF.R.U32.HI R3, RZ, 0x10, R45 ;  /* 0x00000010ff038819 */ /* 0x000fe4000001162d */
[----:B------:R-:W-:Y:S01]  /*51b0*/  @!P0 LOP3.LUT R17, R17, 0xffff0000, RZ, 0xc0, !PT ;  /* 0xffff000011118812 */ /* 0x000fe200078ec0ff */
[C---:B------:R-:W-:Y:S01]  /*51c0*/  @!P0 IMAD.U32 R5, R0.reuse, 0x10000, RZ ;  /* 0x0001000000058824 */ /* 0x040fe200078e00ff */
[----:B------:R-:W-:Y:S02]  /*51d0*/  @!P0 PRMT R8, R31, 0x5410, R2 ;  /* 0x000054101f088816 */ /* 0x000fe40000000002 */
[----:B------:R-:W-:Y:S02]  /*51e0*/  @!P0 PRMT R19, R57, 0x5432, R3 ;  /* 0x0000543239138816 */ /* 0x000fe40000000003 */
[----:B------:R-:W-:Y:S01]  /*51f0*/  @!P0 LOP3.LUT R3, R0, 0xffff0000, RZ, 0xc0, !PT ;  /* 0xffff000000038812 */ /* 0x000fe200078ec0ff */
        /* <DEDUP_REMOVED lines=37> */
.L_x_1850:
[----:B------:R-:W-:Y:S05]  /*5450*/  BSYNC B1 ;  /* 0x0000000000017941 */ /* 0x000fea0003800000 */
.L_x_1849:
        /* <DEDUP_REMOVED lines=13> */
[----:B------:R-:W-:Y:S01]  /*5530*/  @!P0 PRMT R7, R10, 0x5410, R2 ;  /* 0x000054100a078816 */ /* 0x000fe20000000002 */
[----:B------:R-:W-:Y:S01]  /*5540*/  @!P0 IMAD.U32 R8, R0, 0x10000, RZ ;  /* 0x0001000000088824 */ /* 0x000fe200078e00ff */
[----:B------:R-:W-:Y:S01]  /*5550*/  @!P0 SHF.R.U32.HI R18, RZ, 0x10, R47 ;  /* 0x00000010ff128819 */ /* 0x000fe2000001162f */
[C---:B------:R-:W-:Y:S01]  /*5560*/  @!P0 IMAD.U32 R9, R16.reuse, 0x10000, RZ ;  /* 0x0001000010098824 */ /* 0x040fe200078e00ff */
[----:B------:R-:W-:Y:S02]  /*5570*/  @!P0 LOP3.LUT R16, R16, 0xffff0000, RZ, 0xc0, !PT ;  /* 0xffff000010108812 */ /* 0x000fe400078ec0ff */
[----:B------:R-:W-:Y:S02]  /*5580*/  @!P0 LOP3.LUT R5, R0, 0xffff0000, RZ, 0xc0, !PT ;  /* 0xffff000000058812 */ /* 0x000fe400078ec0ff */
[----:B------:R-:W-:Y:S01]  /*5590*/  @!P0 PRMT R18, R58, 0x5432, R18 ;  /* 0x000054323a128816 */ /* 0x000fe20000000012 */
        /* <DEDUP_REMOVED lines=15> */
[----:B------:R-:W-:Y:S01]  /*5690*/  @!P0 IMAD.U32 R8, R7, 0x10000, RZ ;  /* 0x0001000007088824 */ /* 0x000fe200078e00ff */
[----:B------:R-:W-:Y:S01]  /*56a0*/  @!P0 F2FP.BF16.PACK_AB R0, R0, R23 ;  /* 0x000000170000823e */ /* 0x000fe200000010ff */
[----:B------:R-:W-:Y:S01]  /*56b0*/  @!P0 FFMA.FTZ R22, R17, R5, -R20 ;  /* 0x0000000511168223 */ /* 0x000fe20000010814 */
[----:B------:R-:W-:Y:S01]  /*56c0*/  @!P0 LOP3.LUT R5, R15, 0xffff0000, RZ, 0xc0, !PT ;  /* 0xffff00000f058812 */ /* 0x000fe200078ec0ff */
[----:B------:R-:W-:Y:S01]  /*56d0*/  @!P0 FMUL.FTZ R20, R3, R9 ;  /* 0x0000000903148220 */ /* 0x000fe20000410000 */
[----:B------:R-:W-:Y:S01]  /*56e0*/  @!P0 LOP3.LUT R7, R7, 0xffff0000, RZ, 0xc0, !PT ;  /* 0xffff000007078812 */ /* 0x000fe200078ec0ff */
[----:B------:R-:W-:Y:S02]  /*56f0*/  @!P0 FMUL.FTZ R3, R3, R8 ;  /* 0x0000000803038220 */ /* 0x000fe40000410000 */
[C---:B------:R-:W-:Y:S02]  /*5700*/  @!P0 FMUL.FTZ R21, R5.reuse, R18 ;  /* 0x0000001205158220 */ /* 0x040fe40000410000 */
[----:B------:R-:W-:Y:S02]  /*5710*/  @!P0 FMUL.FTZ R5, R5, R7 ;  /* 0x0000000705058220 */ /* 0x000fe40000410000 */
[----:B------:R-:W-:Y:S02]  /*5720*/  @!P0 FFMA.FTZ R2, R16, R17, R2 ;  /* 0x0000001110028223 */ /* 0x000fe40000010002 */
[----:B------:R-:W-:Y:S02]  /*5730*/  @!P0 FFMA.FTZ R3, R9, R10, R3 ;  /* 0x0000000a09038223 */ /* 0x000fe40000010003 */
[----:B------:R-:W-:Y:S01]  /*5740*/  @!P0 FFMA.FTZ R20, R10, R8, -R20 ;  /* 0x000000080a148223 */ /* 0x000fe20000010814 */
[----:B------:R-:W-:Y:S01]  /*5750*/  @!P0 F2FP.BF16.PACK_AB R2, R2, R22 ;  /* 0x000000160202823e */ /* 0x000fe200000010ff */
[----:B------:R-:W-:Y:S02]  /*5760*/  @!P0 FFMA.FTZ R21, R19, R7, -R21 ;  /* 0x0000000713158223 */ /* 0x000fe40000010815 */
        /* <DEDUP_REMOVED lines=8> */
.L_x_1859:
[----:B------:R-:W-:Y:S05]  /*57f0*/  BSYNC B0 ;  /* 0x0000000000007941 */ /* 0x000fea0003800000 */
.L_x_1858:
        /* <DEDUP_REMOVED lines=10> */
[C---:B------:R-:W-:Y:S02]  /*58a0*/  @!P0 PRMT R16, R59.reuse, 0x5410, R16 ;  /* 0x000054103b108816 */ /* 0x040fe40000000010 */
[----:B------:R-:W-:Y:S02]  /*58b0*/  @!P0 SHF.R.U32.HI R2, RZ, 0x10, R25 ;  /* 0x00000010ff028819 */ /* 0x000fe40000011619 */
[----:B------:R-:W-:Y:S01]  /*58c0*/  @!P0 PRMT R0, R32, 0x5432, R0 ;  /* 0x0000543220008816 */ /* 0x000fe20000000000 */
[C---:B------:R-:W-:Y:S01]  /*58d0*/  @!P0 IMAD.U32 R9, R16.reuse, 0x10000, RZ ;  /* 0x0001000010098824 */ /* 0x040fe200078e00ff */
[----:B------:R-:W-:Y:S02]  /*58e0*/  @!P0 LOP3.LUT R16, R16, 0xffff0000, RZ, 0xc0, !PT ;  /* 0xffff000010108812 */ /* 0x000fe400078ec0ff */
[----:B------:R-:W-:Y:S01]  /*58f0*/  @!P0 PRMT R8, R32, 0x5410, R2 ;  /* 0x0000541020088816 */ /* 0x000fe20000000002 */
        /* <DEDUP_REMOVED lines=24> */
[-C--:B------:R-:W-:Y:S02]  /*5a80*/  @!P0 FMUL.FTZ R3, R3, R5.reuse ;  /* 0x0000000503038220 */ /* 0x080fe40000410000 */
        /* <DEDUP_REMOVED lines=16> */
.L_x_1861:
[----:B------:R-:W-:Y:S05]  /*5b90*/  BSYNC B0 ;  /* 0x0000000000007941 */ /* 0x000fea0003800000 */
.L_x_1860:
        /* <DEDUP_REMOVED lines=10> */
[----:B------:R-:W-:Y:S02]  /*5c40*/  @!P0 PRMT R16, R60, 0x5410, R16 ;  /* 0x000054103c108816 */ /* 0x000fe40000000010 */
[----:B------:R-:W-:Y:S02]  /*5c50*/  @!P0 SHF.R.U32.HI R2, RZ, 0x10, R27 ;  /* 0x00000010ff028819 */ /* 0x000fe4000001161b */
[C---:B------:R-:W-:Y:S01]  /*5c60*/  @!P0 PRMT R0, R33.reuse, 0x5432, R0 ;  /* 0x0000543221008816 */ /* 0x040fe20000000000 */
        /* <DEDUP_REMOVED lines=44> */
.L_x_1863:
[----:B------:R-:W-:Y:S05]  /*5f30*/  BSYNC B0 ;  /* 0x0000000000007941 */ /* 0x000fea0003800000 */
.L_x_1862:
        /* <DEDUP_REMOVED lines=57> */
.L_x_1844:
        /* <DEDUP_REMOVED lines=21> */
[----:B------:R-:W-:Y:S01]  /*6420*/  CS2R R50, SRZ ;  /* 0x0000000000327805 */ /* 0x000fe2000001ff00 */
[----:B------:R-:W-:Y:S01]  /*6430*/  CS2R R48, SRZ ;  /* 0x0000000000307805 */ /* 0x000fe2000001ff00 */
        /* <DEDUP_REMOVED lines=13> */
.L_x_1865:
[----:B------:R-:W-:Y:S05]  /*6510*/  BSYNC B0 ;  /* 0x0000000000007941 */ /* 0x000fea0003800000 */
.L_x_1864:
[----:B-----5:R-:W-:Y:S01]  /*6520*/  MOV R0, R21 ;  /* 0x0000001500007202 */ /* 0x020fe20000000f00 */
[----:B------:R-:W-:Y:S01]  /*6530*/  IMAD.MOV.U32 R5, RZ, RZ, R22 ;  /* 0x000000ffff057224 */ /* 0x000fe200078e0016 */
[----:B------:R-:W-:Y:S01]  /*6540*/  ISETP.GE.AND P6, PT, R153, R77, PT ;  /* 0x0000004d9900720c */ /* 0x000fe20003fc6270 */
[----:B-1----:R-:W-:Y:S01]  /*6550*/  IMAD.MOV.U32 R3, RZ, RZ, R23 ;  /* 0x000000ffff037224 */ /* 0x002fe200078e0017 */
        /* <DEDUP_REMOVED lines=54> */
.L_x_1867:
[----:B------:R-:W-:Y:S05]  /*68c0*/  BSYNC B0 ;  /* 0x0000000000007941 */ /* 0x000fea0003800000 */
.L_x_1866:
[----:B-----5:R-:W-:Y:S01]  /*68d0*/  MOV R0, R29 ;  /* 0x0000001d00007202 */ /* 0x020fe20000000f00 */
[----:B------:R-:W-:Y:S01]  /*68e0*/  IMAD.MOV.U32 R5, RZ, RZ, R30 ;  /* 0x000000ffff057224 */ /* 0x000fe200078e001e */
[----:B------:R-:W-:Y:S01]  /*68f0*/  IADD3 R67, -R68, c[0x0][0x1d4], RZ ;  /* 0x0000750044437a10 */ /* 0x000fe20007ffe1ff */
[----:B-1----:R-:W-:Y:S01]  /*6900*/  IMAD.MOV.U32 R3, RZ, RZ, R31 ;  /* 0x000000ffff037224 */ /* 0x002fe200078e001f */
        /* <DEDUP_REMOVED lines=24> */
[----:B------:R-:W-:Y:S01]  /*6a90*/  BSSY B0, `(.L_x_1870) ;  /* 0x0000082000007945 */ /* 0x000fe20003800000 */
[----:B------:R-:W-:Y:S03]  /*6aa0*/  SHF.R.U32.HI R154, RZ, 0x3, R242 ;  /* 0x00000003ff9a7819 */ /* 0x000fe600000116f2 */
[----:B------:R-:W-:Y:S01]  /*6ab0*/  IMAD.X R73, R76, 0x1, R112, P0 ;  /* 0x000000014c497824 */ /* 0x000fe200000e0670 */
[----:B------:R-:W-:Y:S11]  /*6ac0*/  ISETP.GE.AND P0, PT, R140, c[0x0][0x1d4], PT ;  /* 0x000075008c007a0c */ /* 0x000ff60003f06270 */
[----:B------:R-:W-:Y:S02]  /*6ad0*/  @!UPT UIADD3 URZ, URZ, URZ, URZ ;  /* 0x0000003f3f3ff290 */ /* 0x000fe4000fffe03f */
[----:B------:R-:W-:-:S05]  /*6ae0*/  @P0 BRA `(.L_x_1871) ;  /* 0x000007c000000947 */ /* 0x000fca0003800000 */
[----:B------:R-:W-:Y:S01]  /*6af0*/  SEL R0, R68, R67, !P1 ;  /* 0x0000004344007207 */ /* 0x000fe20004800000 */
[----:B------:R-:W1:Y:S01]  /*6b00*/  LDS.128 R44, [R116+0xa080] ;  /* 0x00a08000742c7984 */ /* 0x000e620000000c00 */
[----:B------:R-:W-:Y:S02]  /*6b10*/  ISETP.GE.AND P0, PT, R140, c[0x0][0x27c], PT ;  /* 0x00009f008c007a0c */ /* 0x000fe40003f06270 */
[----:B------:R-:W-:Y:S04]  /*6b20*/  SHF.R.S32.HI R2, RZ, 0x1f, R0 ;  /* 0x0000001fff027819 */ /* 0x000fe80000011400 */
[----:B------:R-:W-:Y:S04]  /*6b30*/  LEA.HI R0, R2, R0, RZ, 0x4 ;  /* 0x0000000002007211 */ /* 0x000fe800078f20ff */
[----:B------:R-:W-:Y:S03]  /*6b40*/  LEA.HI.SX32 R0, R0, R66, 0x1c ;  /* 0x0000004200007211 */ /* 0x000fe600078fe2ff */
[----:B------:R-:W-:Y:S02]  /*6b50*/  @!P0 SHF.R.U32.HI R5, RZ, 0x10, R41 ;  /* 0x00000010ff058819 */ /* 0x000fe40000011629 */
[----:B------:R-:W-:Y:S01]  /*6b60*/  IMAD.SHL.U32 R70, R0, 0x8, RZ ;  /* 0x0000000800467824 */ /* 0x000fe200078e00ff */
[----:B------:R-:W-:Y:S02]  /*6b70*/  SHF.R.S32.HI R2, RZ, 0x1f, R0 ;  /* 0x0000001fff027819 */ /* 0x000fe40000011400 */
[----:B------:R-:W-:Y:S02]  /*6b80*/  @!P0 SHF.R.U64 R3, R12, 0x10, R13 ;  /* 0x000000100c038819 */ /* 0x000fe4000000120d */
[----:B------:R-:W-:Y:S02]  /*6b90*/  LEA.HI R2, R2, R0, RZ, 0x3 ;  /* 0x0000000002027211 */ /* 0x000fe400078f18ff */
[----:B------:R-:W-:Y:S02]  /*6ba0*/  @!P0 PRMT R3, R7, 0x5432, R3 ;  /* 0x0000543207038816 */ /* 0x000fe40000000003 */
[----:B------:R-:W-:Y:S02]  /*6bb0*/  SHF.R.S32.HI R0, RZ, 0x3, R2 ;  /* 0x00000003ff007819 */ /* 0x000fe40000011402 */
[----:B------:R-:W-:Y:S03]  /*6bc0*/  LOP3.LUT R2, R242, 0x38, R70, 0xf8, !PT ;  /* 0x00000038f2027812 */ /* 0x000fe600078ef846 */
[----:B------:R-:W-:Y:S01]  /*6bd0*/  IMAD R0, R0, 0xc00, R6 ;  /* 0x00000c0000007824 */ /* 0x000fe200078e0206 */
[----:B------:R-:W-:Y:S05]  /*6be0*/  LOP3.LUT R2, R2, R154, RZ, 0x3c, !PT ;  /* 0x0000009a02027212 */ /* 0x000fea00078e3cff */
[----:B------:R-:W-:Y:S01]  /*6bf0*/  IMAD.IADD R0, R0, 0x1, R2 ;  /* 0x0000000100007824 */ /* 0x000fe200078e0202 */
[----:B------:R-:W-:Y:S03]  /*6c00*/  @!P0 SHF.R.U64 R2, R40, 0x10, R41 ;  /* 0x0000001028028819 */ /* 0x000fe60000001229 */
[----:B------:R-:W-:Y:S01]  /*6c10*/  IMAD.SHL.U32 R0, R0, 0x2, RZ ;  /* 0x0000000200007824 */ /* 0x000fe200078e00ff */
[----:B------:R-:W-:Y:S01]  /*6c20*/  @!P0 PRMT R12, R9, 0x5410, R2 ;  /* 0x00005410090c8816 */ /* 0x000fe20000000002 */
[C---:B------:R-:W-:Y:S01]  /*6c30*/  @!P0 IMAD.U32 R2, R3.reuse, 0x10000, RZ ;  /* 0x0001000003028824 */ /* 0x040fe200078e00ff */
[----:B------:R-:W-:Y:S02]  /*6c40*/  @!P0 LOP3.LUT R3, R3, 0xffff0000, RZ, 0xc0, !PT ;  /* 0xffff000003038812 */ /* 0x000fe400078ec0ff */
[----:B------:R2:W3:Y:S02]  /*6c50*/  LDS.128 R16, [R0+0xa080] ;  /* 0x00a0800000107984 */ /* 0x0004e40000000c00 */
[----:B--2---:R-:W-:Y:S02]  /*6c60*/  @!P0 SHF.R.U32.HI R0, RZ, 0x10, R13 ;  /* 0x00000010ff008819 */ /* 0x004fe4000001160d */
[----:B------:R-:W-:Y:S01]  /*6c70*/  @!P0 PRMT R13, R9, 0x5432, R5 ;  /* 0x00005432090d8816 */ /* 0x000fe20000000005 */
[----:B-1----:R-:W-:Y:S01]  /*6c80*/  @!P0 IMAD.U32 R9, R44, 0x10000, RZ ;  /* 0x000100002c098824 */ /* 0x002fe200078e00ff */
[----:B------:R-:W-:Y:S01]  /*6c90*/  @!P0 PRMT R5, R7, 0x5410, R0 ;  /* 0x0000541007058816 */ /* 0x000fe20000000000 */
[----:B------:R-:W-:Y:S02]  /*6ca0*/  @!P0 IMAD.U32 R7, R12, 0x10000, RZ ;  /* 0x000100000c078824 */ /* 0x000fe400078e00ff */
[----:B---3--:R-:W-:Y:S04]  /*6cb0*/  @!P0 IMAD.U32 R0, R16, 0x10000, RZ ;  /* 0x0001000010008824 */ /* 0x008fe800078e00ff */
[C---:B------:R-:W-:Y:S02]  /*6cc0*/  @!P0 FMUL.FTZ R40, R0.reuse, R7 ;  /* 0x0000000700288220 */ /* 0x040fe40000410000 */
[-C--:B------:R-:W-:Y:S02]  /*6cd0*/  @!P0 FMUL.FTZ R0, R0, R2.reuse ;  /* 0x0000000200008220 */ /* 0x080fe40000410000 */
[----:B------:R-:W-:Y:S01]  /*6ce0*/  @!P0 FFMA.FTZ R40, R9, R2, -R40 ;  /* 0x0000000209288223 */ /* 0x000fe20000010828 */
[----:B------:R-:W-:Y:S01]  /*6cf0*/  @!P0 LOP3.LUT R2, R16, 0xffff0000, RZ, 0xc0, !PT ;  /* 0xffff000010028812 */ /* 0x000fe200078ec0ff */
[----:B------:R-:W-:Y:S01]  /*6d00*/  @!P0 FFMA.FTZ R0, R7, R9, R0 ;  /* 0x0000000907008223 */ /* 0x000fe20000010000 */
[----:B------:R-:W-:Y:S02]  /*6d10*/  @!P0 LOP3.LUT R7, R12, 0xffff0000, RZ, 0xc0, !PT ;  /* 0xffff00000c078812 */ /* 0x000fe400078ec0ff */
[----:B------:R-:W-:Y:S03]  /*6d20*/  @!P0 LOP3.LUT R9, R44, 0xffff0000, RZ, 0xc0, !PT ;  /* 0xffff00002c098812 */ /* 0x000fe600078ec0ff */
[C---:B------:R-:W-:Y:S02]  /*6d30*/  @!P0 FMUL.FTZ R12, R2.reuse, R7 ;  /* 0x00000007020c8220 */ /* 0x040fe40000410000 */
[-C--:B------:R-:W-:Y:S02]  /*6d40*/  @!P0 FMUL.FTZ R2, R2, R3.reuse ;  /* 0x0000000302028220 */ /* 0x080fe40000410000 */
[----:B------:R-:W-:Y:S02]  /*6d50*/  @!P0 FFMA.FTZ R12, R9, R3, -R12 ;  /* 0x00000003090c8223 */ /* 0x000fe4000001080c */
[----:B------:R-:W-:Y:S02]  /*6d60*/  @!P0 FFMA.FTZ R2, R7, R9, R2 ;  /* 0x0000000907028223 */ /* 0x000fe40000010002 */
[----:B------:R-:W-:Y:S01]  /*6d70*/  @!P0 IMAD.U32 R3, R13, 0x10000, RZ ;  /* 0x000100000d038824 */ /* 0x000fe200078e00ff */
[----:B------:R-:W-:Y:S01]  /*6d80*/  @!P0 F2FP.BF16.PACK_AB R40, R12, R40 ;  /* 0x000000280c28823e */ /* 0x000fe200000010ff */
[----:B------:R-:W-:Y:S01]  /*6d90*/  @!P0 IMAD.U32 R7, R45, 0x10000, RZ ;  /* 0x000100002d078824 */ /* 0x000fe200078e00ff */
[----:B------:R-:W-:Y:S01]  /*6da0*/  @!P0 F2FP.BF16.PACK_AB R41, R2, R0 ;  /* 0x000000000229823e */ /* 0x000fe200000010ff */
[----:B------:R-:W-:Y:S02]  /*6db0*/  @!P0 IMAD.U32 R0, R17, 0x10000, RZ ;  /* 0x0001000011008824 */ /* 0x000fe400078e00ff */
[----:B------:R-:W-:Y:S02]  /*6dc0*/  @!P0 IMAD.U32 R2, R5, 0x10000, RZ ;  /* 0x0001000005028824 */ /* 0x000fe400078e00ff */
[C---:B------:R-:W-:Y:S02]  /*6dd0*/  @!P0 FMUL.FTZ R9, R0.reuse, R3 ;  /* 0x0000000300098220 */ /* 0x040fe40000410000 */
[-C--:B------:R-:W-:Y:S02]  /*6de0*/  @!P0 FMUL.FTZ R0, R0, R2.reuse ;  /* 0x0000000200008220 */ /* 0x080fe40000410000 */
[----:B------:R-:W-:Y:S01]  /*6df0*/  @!P0 FFMA.FTZ R71, R7, R2, -R9 ;  /* 0x0000000207478223 */ /* 0x000fe20000010809 */
[----:B------:R-:W-:Y:S01]  /*6e00*/  @!P0 LOP3.LUT R2, R17, 0xffff0000, RZ, 0xc0, !PT ;  /* 0xffff000011028812 */ /* 0x000fe200078ec0ff */
[----:B------:R-:W-:Y:S01]  /*6e10*/  @!P0 FFMA.FTZ R0, R3, R7, R0 ;  /* 0x0000000703008223 */ /* 0x000fe20000010000 */
[----:B------:R-:W-:Y:S01]  /*6e20*/  @!P0 LOP3.LUT R7, R13, 0xffff0000, RZ, 0xc0, !PT ;  /* 0xffff00000d078812 */ /* 0x000fe200078ec0ff */
[----:B------:R-:W-:Y:S01]  /*6e30*/  @!P0 IMAD.MOV.U32 R44, RZ, RZ, R40 ;  /* 0x000000ffff2c8224 */ /* 0x000fe200078e0028 */
[----:B------:R-:W-:Y:S01]  /*6e40*/  @!P0 LOP3.LUT R9, R45, 0xffff0000, RZ, 0xc0, !PT ;  /* 0xffff00002d098812 */ /* 0x000fe200078ec0ff */
[----:B------:R-:W-:Y:S01]  /*6e50*/  @!P0 IMAD.U32 R13, R46, 0x10000, RZ ;  /* 0x000100002e0d8824 */ /* 0x000fe200078e00ff */
[----:B------:R-:W-:Y:S01]  /*6e60*/  @!P0 LOP3.LUT R3, R5, 0xffff0000, RZ, 0xc0, !PT ;  /* 0xffff000005038812 */ /* 0x000fe200078ec0ff */
[----:B------:R-:W-:Y:S02]  /*6e70*/  @!P0 FMUL.FTZ R5, R2, R7 ;  /* 0x0000000702058220 */ /* 0x000fe40000410000 */
[----:B------:R-:W-:Y:S02]  /*6e80*/  @!P0 IMAD.MOV.U32 R16, RZ, RZ, R41 ;  /* 0x000000ffff108224 */ /* 0x000fe400078e0029 */
[-C--:B------:R-:W-:Y:S01]  /*6e90*/  @!P0 FFMA.FTZ R12, R9, R3.reuse, -R5 ;  /* 0x00000003090c8223 */ /* 0x080fe20000010805 */
[----:B------:R-:W-:Y:S01]  /*6ea0*/  @!P0 SHF.R.U64 R5, R42, 0x10, R43 ;  /* 0x000000102a058819 */ /* 0x000fe2000000122b */
[----:B------:R-:W-:Y:S01]  /*6eb0*/  @!P0 FMUL.FTZ R2, R2, R3 ;  /* 0x0000000302028220 */ /* 0x000fe20000410000 */
[----:B------:R-:W-:Y:S02]  /*6ec0*/  @!P0 SHF.R.U64 R3, R14, 0x10, R15 ;  /* 0x000000100e038819 */ /* 0x000fe4000000120f */
[----:B------:R-:W-:Y:S01]  /*6ed0*/  @!P0 PRMT R14, R38, 0x5410, R5 ;  /* 0x00005410260e8816 */ /* 0x000fe20000000005 */
[----:B------:R-:W-:Y:S01]  /*6ee0*/  @!P0 FFMA.FTZ R2, R7, R9, R2 ;  /* 0x0000000907028223 */ /* 0x000fe20000010002 */
[----:B------:R-:W-:Y:S02]  /*6ef0*/  @!P0 F2FP.BF16.PACK_AB R5, R12, R71 ;  /* 0x000000470c05823e */ /* 0x000fe400000010ff */
[----:B------:R-:W-:Y:S01]  /*6f00*/  @!P0 PRMT R7, R8, 0x5410, R3 ;  /* 0x0000541008078816 */ /* 0x000fe20000000003 */
[----:B------:R-:W-:Y:S01]  /*6f10*/  @!P0 IMAD.U32 R12, R14, 0x10000, RZ ;  /* 0x000100000e0c8824 */ /* 0x000fe200078e00ff */
[----:B------:R-:W-:Y:S01]  /*6f20*/  @!P0 F2FP.BF16.PACK_AB R0, R2, R0 ;  /* 0x000000000200823e */ /* 0x000fe200000010ff */
[----:B------:R-:W-:Y:S01]  /*6f30*/  @!P0 IMAD.U32 R3, R18, 0x10000, RZ ;  /* 0x0001000012038824 */ /* 0x000fe200078e00ff */
[----:B------:R-:W-:Y:S01]  /*6f40*/  @!P0 SHF.R.U32.HI R9, RZ, 0x10, R15 ;  /* 0x00000010ff098819 */ /* 0x000fe2000001160f */
[----:B------:R-:W-:Y:S01]  /*6f50*/  @!P0 IMAD.MOV.U32 R45, RZ, RZ, R5 ;  /* 0x000000ffff2d8224 */ /* 0x000fe200078e0005 */
[----:B------:R-:W-:Y:S01]  /*6f60*/  @!P0 SHF.R.U32.HI R15, RZ, 0x10, R43 ;  /* 0x00000010ff0f8819 */ /* 0x000fe2000001162b */
[C---:B------:R-:W-:Y:S01]  /*6f70*/  @!P0 IMAD.U32 R5, R7.reuse, 0x10000, RZ ;  /* 0x0001000007058824 */ /* 0x040fe200078e00ff */
[----:B------:R-:W-:Y:S01]  /*6f80*/  @!P0 LOP3.LUT R7, R7, 0xffff0000, RZ, 0xc0, !PT ;  /* 0xffff000007078812 */ /* 0x000fe200078ec0ff */
[C---:B------:R-:W-:Y:S01]  /*6f90*/  @!P0 FMUL.FTZ R40, R3.reuse, R12 ;  /* 0x0000000c03288220 */ /* 0x040fe20000410000 */
[----:B------:R-:W-:Y:S01]  /*6fa0*/  @!P0 PRMT R9, R8, 0x5432, R9 ;  /* 0x0000543208098816 */ /* 0x000fe20000000009 */
[-C--:B------:R-:W-:Y:S02]  /*6fb0*/  @!P0 FMUL.FTZ R3, R3, R5.reuse ;  /* 0x0000000503038220 */ /* 0x080fe40000410000 */
[----:B------:R-:W-:Y:S01]  /*6fc0*/  @!P0 FFMA.FTZ R40, R13, R5, -R40 ;  /* 0x000000050d288223 */ /* 0x000fe20000010828 */
[----:B------:R-:W-:Y:S01]  /*6fd0*/  @!P0 LOP3.LUT R5, R18, 0xffff0000, RZ, 0xc0, !PT ;  /* 0xffff000012058812 */ /* 0x000fe200078ec0ff */
[----:B------:R-:W-:Y:S01]  /*6fe0*/  @!P0 FFMA.FTZ R3, R12, R13, R3 ;  /* 0x0000000d0c038223 */ /* 0x000fe20000010003 */
[----:B------:R-:W-:Y:S01]  /*6ff0*/  @!P0 LOP3.LUT R12, R14, 0xffff0000, RZ, 0xc0, !PT ;  /* 0xffff00000e0c8812 */ /* 0x000fe200078ec0ff */
[C---:B------:R-:W-:Y:S01]  /*7000*/  @!P0 IMAD.U32 R8, R9.reuse, 0x10000, RZ ;  /* 0x0001000009088824 */ /* 0x040fe200078e00ff */
[----:B------:R-:W-:Y:S01]  /*7010*/  @!P0 LOP3.LUT R13, R46, 0xffff0000, RZ, 0xc0, !PT ;  /* 0xffff00002e0d8812 */ /* 0x000fe200078ec0ff */
[----:B------:R-:W-:Y:S01]  /*7020*/  @!P0 IMAD.MOV.U32 R17, RZ, RZ, R0 ;  /* 0x000000ffff118224 */ /* 0x000fe200078e0000 */
[----:B------:R-:W-:Y:S01]  /*7030*/  @!P0 LOP3.LUT R9, R9, 0xffff0000, RZ, 0xc0, !PT ;  /* 0xffff000009098812 */ /* 0x000fe200078ec0ff */
[C---:B------:R-:W-:Y:S02]  /*7040*/  @!P0 FMUL.FTZ R14, R5.reuse, R12 ;  /* 0x0000000c050e8220 */ /* 0x040fe40000410000 */
[-C--:B------:R-:W-:Y:S02]  /*7050*/  @!P0 FMUL.FTZ R5, R5, R7.reuse ;  /* 0x0000000705058220 */ /* 0x080fe40000410000 */
[----:B------:R-:W-:Y:S01]  /*7060*/  @!P0 FFMA.FTZ R43, R13, R7, -R14 ;  /* 0x000000070d2b8223 */ /* 0x000fe2000001080e */
[----:B------:R-:W-:Y:S01]  /*7070*/  @!P0 PRMT R14, R38, 0x5432, R15 ;  /* 0x00005432260e8816 */ /* 0x000fe2000000000f */
[----:B------:R-:W-:Y:S02]  /*7080*/  @!P0 IMAD.U32 R7, R19, 0x10000, RZ ;  /* 0x0001000013078824 */ /* 0x000fe400078e00ff */
[----:B------:R-:W-:Y:S01]  /*7090*/  @!P0 FFMA.FTZ R5, R12, R13, R5 ;  /* 0x0000000d0c058223 */ /* 0x000fe20000010005 */
[----:B------:R-:W-:Y:S01]  /*70a0*/  @!P0 F2FP.BF16.PACK_AB R40, R43, R40 ;  /* 0x000000282b28823e */ /* 0x000fe200000010ff */
[----:B------:R-:W-:Y:S02]  /*70b0*/  @!P0 IMAD.U32 R12, R14, 0x10000, RZ ;  /* 0x000100000e0c8824 */ /* 0x000fe400078e00ff */
[----:B------:R-:W-:Y:S01]  /*70c0*/  @!P0 IMAD.U32 R13, R47, 0x10000, RZ ;  /* 0x000100002f0d8824 */ /* 0x000fe200078e00ff */
[----:B------:R-:W-:Y:S01]  /*70d0*/  @!P0 F2FP.BF16.PACK_AB R3, R5, R3 ;  /* 0x000000030503823e */ /* 0x000fe200000010ff */
        /* <DEDUP_REMOVED lines=8> */
[----:B------:R-:W-:Y:S02]  /*7160*/  @!P0 IMAD.MOV.U32 R18, RZ, RZ, R3 ;  /* 0x000000ffff128224 */ /* 0x000fe400078e0003 */
[C---:B------:R-:W-:Y:S02]  /*7170*/  @!P0 FMUL.FTZ R14, R8.reuse, R12 ;  /* 0x0000000c080e8220 */ /* 0x040fe40000410000 */
[-C--:B------:R-:W-:Y:S02]  /*7180*/  @!P0 FMUL.FTZ R8, R8, R9.reuse ;  /* 0x0000000908088220 */ /* 0x080fe40000410000 */
[----:B------:R-:W-:Y:S01]  /*7190*/  @!P0 FFMA.FTZ R38, R13, R9, -R14 ;  /* 0x000000090d268223 */ /* 0x000fe2000001080e */
[----:B------:R-:W-:Y:S01]  /*71a0*/  IADD3 R9, P4, P3, R78, R72, R97 ;  /* 0x000000484e097210 */ /* 0x000fe20007b9e061 */
[----:B------:R-:W-:Y:S03]  /*71b0*/  @!P0 FFMA.FTZ R8, R12, R13, R8 ;  /* 0x0000000d0c088223 */ /* 0x000fe60000010008 */
[----:B------:R-:W-:Y:S02]  /*71c0*/  IADD3.X R12, R80, R73, R99, P4, P3 ;  /* 0x00000049500c7210 */ /* 0x000fe400027e6463 */
[C---:B------:R-:W-:Y:S02]  /*71d0*/  LEA R14, P3, R9.reuse, c[0x0][0x1c8], 0x1 ;  /* 0x00007200090e7a11 */ /* 0x040fe400078608ff */
[----:B------:R-:W-:Y:S02]  /*71e0*/  @!P0 F2FP.BF16.PACK_AB R38, R38, R42 ;  /* 0x0000002a2626823e */ /* 0x000fe400000010ff */
[----:B------:R-:W-:Y:S02]  /*71f0*/  LEA.HI.X R15, R9, c[0x0][0x1cc], R12, 0x1, P3 ;  /* 0x00007300090f7a11 */ /* 0x000fe400018f0c0c */
[----:B------:R-:W-:Y:S01]  /*7200*/  ISETP.GE.AND P3, PT, R70, c[0x0][0x1d4], PT ;  /* 0x0000750046007a0c */ /* 0x000fe20003f66270 */
[----:B------:R-:W-:Y:S01]  /*7210*/  @!P0 IMAD.MOV.U32 R47, RZ, RZ, R38 ;  /* 0x000000ffff2f8224 */ /* 0x000fe200078e0026 */
[----:B------:R-:W-:Y:S04]  /*7220*/  @!P0 F2FP.BF16.PACK_AB R7, R8, R7 ;  /* 0x000000070807823e */ /* 0x000fe800000010ff */
[----:B------:R1:W-:Y:S01]  /*7230*/  STG.E.128 [R14.64], R44 ;  /* 0x0000002c0e007986 */ /* 0x0003e2000c101d0c */
[----:B------:R-:W-:Y:S06]  /*7240*/  @!P0 IMAD.MOV.U32 R19, RZ, RZ, R7 ;  /* 0x000000ffff138224 */ /* 0x000fec00078e0007 */
[--C-:B------:R-:W-:Y:S02]  /*7250*/  @!P3 SHF.R.S32.HI R12, RZ, 0x1f, R70.reuse ;  /* 0x0000001fff0cb819 */ /* 0x100fe40000011446 */
[----:B------:R-:W-:Y:S04]  /*7260*/  @!P3 IADD3 R9, P5, P4, R78, R72, R70 ;  /* 0x000000484e09b210 */ /* 0x000fe80007cbe046 */
[----:B------:R-:W-:Y:S02]  /*7270*/  @!P3 IADD3.X R13, R80, R73, R12, P5, P4 ;  /* 0x00000049500db210 */ /* 0x000fe40002fe840c */
[C---:B------:R-:W-:Y:S04]  /*7280*/  @!P3 LEA R12, P4, R9.reuse, c[0x0][0x1c8], 0x1 ;  /* 0x00007200090cba11 */ /* 0x040fe800078808ff */
[----:B------:R-:W-:Y:S05]  /*7290*/  @!P3 LEA.HI.X R13, R9, c[0x0][0x1cc], R13, 0x1, P4 ;  /* 0x00007300090dba11 */ /* 0x000fea00020f0c0d */
[----:B------:R1:W-:Y:S04]  /*72a0*/  @!P3 STG.E.128 [R12.64], R16 ;  /* 0x000000100c00b986 */ /* 0x0003e8000c101d0c */
.L_x_1871:
[----:B------:R-:W-:Y:S05]  /*72b0*/  BSYNC B0 ;  /* 0x0000000000007941 */ /* 0x000fea0003800000 */
.L_x_1870:
[----:B------:R-:W-:Y:S11]  /*72c0*/  ISETP.GE.AND P0, PT, R144, c[0x0][0x1d4], PT ;  /* 0x0000750090007a0c */ /* 0x000ff60003f06270 */
[----:B------:R-:W-:Y:S02]  /*72d0*/  @!UPT UIADD3 URZ, URZ, URZ, URZ ;  /* 0x0000003f3f3ff290 */ /* 0x000fe4000fffe03f */
[----:B------:R-:W-:-:S05]  /*72e0*/  @P0 BRA `(.L_x_1869) ;  /* 0x000007c000000947 */ /* 0x000fca0003800000 */
[----:B------:R-:W-:Y:S01]  /*72f0*/  SEL R0, R68, R67, !P2 ;  /* 0x0000004344007207 */ /* 0x000fe20005000000 */
[----:B------:R-:W2:Y:S01]  /*7300*/  LDS.128 R40, [R114+0xa080] ;  /* 0x00a0800072287984 */ /* 0x000ea20000000c00 */
[----:B------:R-:W-:Y:S02]  /*7310*/  ISETP.GE.AND P0, PT, R144, c[0x0][0x27c], PT ;  /* 0x00009f0090007a0c */ /* 0x000fe40003f06270 */
[----:B------:R-:W-:Y:S04]  /*7320*/  SHF.R.S32.HI R2, RZ, 0x1f, R0 ;  /* 0x0000001fff027819 */ /* 0x000fe80000011400 */
[----:B------:R-:W-:Y:S04]  /*7330*/  LEA.HI R0, R2, R0, RZ, 0x4 ;  /* 0x0000000002007211 */ /* 0x000fe800078f20ff */
[----:B------:R-:W-:Y:S03]  /*7340*/  LEA.HI.SX32 R0, R0, R65, 0x1c ;  /* 0x0000004100007211 */ /* 0x000fe600078fe2ff */
[----:B------:R-:W-:Y:S02]  /*7350*/  @!P0 SHF.R.U64 R9, R50, 0x10, R51 ;  /* 0x0000001032098819 */ /* 0x000fe40000001233 */
[----:B-1----:R-:W-:Y:S01]  /*7360*/  IMAD.SHL.U32 R44, R0, 0x8, RZ ;  /* 0x00000008002c7824 */ /* 0x002fe200078e00ff */
[----:B------:R-:W-:Y:S02]  /*7370*/  SHF.R.S32.HI R2, RZ, 0x1f, R0 ;  /* 0x0000001fff027819 */ /* 0x000fe40000011400 */
[----:B------:R-:W-:Y:S02]  /*7380*/  @!P0 SHF.R.U64 R7, R48, 0x10, R49 ;  /* 0x0000001030078819 */ /* 0x000fe40000001231 */
[----:B------:R-:W-:Y:S02]  /*7390*/  LEA.HI R2, R2, R0, RZ, 0x3 ;  /* 0x0000000002027211 */ /* 0x000fe400078f18ff */
[C---:B------:R-:W-:Y:S02]  /*73a0*/  @!P0 PRMT R17, R39.reuse, 0x5410, R7 ;  /* 0x0000541027118816 */ /* 0x040fe40000000007 */
[----:B------:R-:W-:Y:S02]  /*73b0*/  SHF.R.S32.HI R0, RZ, 0x3, R2 ;  /* 0x00000003ff007819 */ /* 0x000fe40000011402 */
[----:B------:R-:W-:Y:S02]  /*73c0*/  LOP3.LUT R2, R242, 0x38, R44, 0xf8, !PT ;  /* 0x00000038f2027812 */ /* 0x000fe400078ef82c */
[----:B------:R-:W-:Y:S01]  /*73d0*/  @!P0 SHF.R.U64 R3, R22, 0x10, R23 ;  /* 0x0000001016038819 */ /* 0x000fe20000001217 */
[----:B------:R-:W-:Y:S01]  /*73e0*/  IMAD R0, R0, 0xc00, R6 ;  /* 0x00000c0000007824 */ /* 0x000fe200078e0206 */
[----:B------:R-:W-:Y:S02]  /*73f0*/  LOP3.LUT R2, R2, R154, RZ, 0x3c, !PT ;  /* 0x0000009a02027212 */ /* 0x000fe400078e3cff */
[----:B------:R-:W-:Y:S02]  /*7400*/  @!P0 PRMT R22, R60, 0x5410, R9 ;  /* 0x000054103c168816 */ /* 0x000fe40000000009 */
[----:B------:R-:W-:Y:S01]  /*7410*/  @!P0 SHF.R.U32.HI R16, RZ, 0x10, R51 ;  /* 0x00000010ff108819 */ /* 0x000fe20000011633 */
[----:B------:R-:W-:Y:S01]  /*7420*/  IMAD.IADD R0, R0, 0x1, R2 ;  /* 0x0000000100007824 */ /* 0x000fe200078e0202 */
[----:B------:R-:W-:Y:S02]  /*7430*/  @!P0 SHF.R.U32.HI R5, RZ, 0x10, R23 ;  /* 0x00000010ff058819 */ /* 0x000fe40000011617 */
[----:B------:R-:W-:Y:S01]  /*7440*/  @!P0 PRMT R23, R60, 0x5432, R16 ;  /* 0x000054323c178816 */ /* 0x000fe20000000010 */
[----:B------:R-:W-:Y:S01]  /*7450*/  IMAD.SHL.U32 R12, R0, 0x2, RZ ;  /* 0x00000002000c7824 */ /* 0x000fe200078e00ff */
[--C-:B------:R-:W-:Y:S02]  /*7460*/  @!P0 SHF.R.U64 R2, R20, 0x10, R21.reuse ;  /* 0x0000001014028819 */ /* 0x100fe40000001215 */
[----:B------:R-:W-:Y:S02]  /*7470*/  @!P0 SHF.R.U32.HI R0, RZ, 0x10, R21 ;  /* 0x00000010ff008819 */ /* 0x000fe40000011615 */
[C---:B------:R-:W-:Y:S01]  /*7480*/  @!P0 PRMT R2, R10.reuse, 0x5432, R2 ;  /* 0x000054320a028816 */ /* 0x040fe20000000002 */
[----:B------:R-:W1:Y:S01]  /*7490*/  LDS.128 R12, [R12+0xa080] ;  /* 0x00a080000c0c7984 */ /* 0x000e620000000c00 */
[----:B------:R-:W-:Y:S02]  /*74a0*/  @!P0 SHF.R.U32.HI R8, RZ, 0x10, R49 ;  /* 0x00000010ff088819 */ /* 0x000fe40000011631 */
[----:B------:R-:W-:Y:S01]  /*74b0*/  @!P0 PRMT R7, R10, 0x5410, R0 ;  /* 0x000054100a078816 */ /* 0x000fe20000000000 */
[----:B--2---:R-:W-:Y:S01]  /*74c0*/  @!P0 IMAD.U32 R10, R40, 0x10000, RZ ;  /* 0x00010000280a8824 */ /* 0x004fe200078e00ff */
[----:B------:R-:W-:Y:S01]  /*74d0*/  @!P0 PRMT R20, R39, 0x5432, R8 ;  /* 0x0000543227148816 */ /* 0x000fe20000000008 */
[C---:B------:R-:W-:Y:S01]  /*74e0*/  @!P0 IMAD.U32 R8, R17.reuse, 0x10000, RZ ;  /* 0x0001000011088824 */ /* 0x040fe200078e00ff */
[----:B------:R-:W-:Y:S01]  /*74f0*/  @!P0 PRMT R9, R32, 0x5410, R3 ;  /* 0x0000541020098816 */ /* 0x000fe20000000003 */
[----:B------:R-:W-:Y:S01]  /*7500*/  @!P0 IMAD.U32 R3, R2, 0x10000, RZ ;  /* 0x0001000002038824 */ /* 0x000fe200078e00ff */
[----:B------:R-:W-:Y:S02]  /*7510*/  @!P0 PRMT R16, R32, 0x5432, R5 ;  /* 0x0000543220108816 */ /* 0x000fe40000000005 */
[----:B------:R-:W-:Y:S01]  /*7520*/  @!P0 LOP3.LUT R17, R17, 0xffff0000, RZ, 0xc0, !PT ;  /* 0xffff000011118812 */ /* 0x000fe200078ec0ff */
[C---:B-1----:R-:W-:Y:S01]  /*7530*/  @!P0 IMAD.U32 R0, R12.reuse, 0x10000, RZ ;  /* 0x000100000c008824 */ /* 0x042fe200078e00ff */
[----:B------:R-:W-:Y:S03]  /*7540*/  @!P0 LOP3.LUT R5, R12, 0xffff0000, RZ, 0xc0, !PT ;  /* 0xffff00000c058812 */ /* 0x000fe600078ec0ff */
[C---:B------:R-:W-:Y:S02]  /*7550*/  @!P0 FMUL.FTZ R18, R0.reuse, R8 ;  /* 0x0000000800128220 */ /* 0x040fe40000410000 */
[-C--:B------:R-:W-:Y:S02]  /*7560*/  @!P0 FMUL.FTZ R0, R0, R3.reuse ;  /* 0x0000000300008220 */ /* 0x080fe40000410000 */
[----:B------:R-:W-:Y:S02]  /*7570*/  @!P0 FFMA.FTZ R39, R10, R3, -R18 ;  /* 0x000000030a278223 */ /* 0x000fe40000010812 */
[----:B------:R-:W-:Y:S01]  /*7580*/  @!P0 FFMA.FTZ R0, R8, R10, R0 ;  /* 0x0000000a08008223 */ /* 0x000fe20000010000 */
[----:B------:R-:W-:Y:S01]  /*7590*/  @!P0 LOP3.LUT R10, R40, 0xffff0000, RZ, 0xc0, !PT ;  /* 0xffff0000280a8812 */ /* 0x000fe200078ec0ff */
[----:B------:R-:W-:Y:S01]  /*75a0*/  @!P0 FMUL.FTZ R19, R5, R17 ;  /* 0x0000001105138220 */ /* 0x000fe20000410000 */
[----:B------:R-:W-:Y:S01]  /*75b0*/  @!P0 LOP3.LUT R8, R2, 0xffff0000, RZ, 0xc0, !PT ;  /* 0xffff000002088812 */ /* 0x000fe200078ec0ff */
[C---:B------:R-:W-:Y:S01]  /*75c0*/  @!P0 IMAD.U32 R18, R20.reuse, 0x10000, RZ ;  /* 0x0001000014128824 */ /* 0x040fe200078e00ff */
[----:B------:R-:W-:Y:S01]  /*75d0*/  @!P0 LOP3.LUT R20, R20, 0xffff0000, RZ, 0xc0, !PT ;  /* 0xffff000014148812 */ /* 0x000fe200078ec0ff */
[----:B------:R-:W-:Y:S02]  /*75e0*/  @!P0 IMAD.U32 R3, R13, 0x10000, RZ ;  /* 0x000100000d038824 */ /* 0x000fe400078e00ff */
[-C--:B------:R-:W-:Y:S01]  /*75f0*/  @!P0 FMUL.FTZ R2, R5, R8.reuse ;  /* 0x0000000805028220 */ /* 0x080fe20000410000 */
[----:B------:R-:W-:Y:S01]  /*7600*/  @!P0 LOP3.LUT R5, R13, 0xffff0000, RZ, 0xc0, !PT ;  /* 0xffff00000d058812 */ /* 0x000fe200078ec0ff */
[----:B------:R-:W-:Y:S02]  /*7610*/  @!P0 FFMA.FTZ R45, R10, R8, -R19 ;  /* 0x000000080a2d8223 */ /* 0x000fe40000010813 */
        /* <DEDUP_REMOVED lines=9> */
[C---:B------:R-:W-:Y:S02]  /*76b0*/  @!P0 FMUL.FTZ R10, R5.reuse, R20 ;  /* 0x00000014050a8220 */ /* 0x040fe40000410000 */
[----:B------:R-:W-:Y:S01]  /*76c0*/  @!P0 IMAD.U32 R21, R22, 0x10000, RZ ;  /* 0x0001000016158824 */ /* 0x000fe200078e00ff */
[----:B------:R-:W-:Y:S01]  /*76d0*/  @!P0 F2FP.BF16.PACK_AB R0, R2, R0 ;  /* 0x000000000200823e */ /* 0x000fe200000010ff */
[----:B------:R-:W-:Y:S02]  /*76e0*/  @!P0 IMAD.U32 R7, R14, 0x10000, RZ ;  /* 0x000100000e078824 */ /* 0x000fe400078e00ff */
[-C--:B------:R-:W-:Y:S02]  /*76f0*/  @!P0 FMUL.FTZ R5, R5, R8.reuse ;  /* 0x0000000805058220 */ /* 0x080fe40000410000 */
[----:B------:R-:W-:Y:S02]  /*7700*/  @!P0 FFMA.FTZ R32, R17, R8, -R10 ;  /* 0x0000000811208223 */ /* 0x000fe4000001080a */
[----:B------:R-:W-:Y:S01]  /*7710*/  @!P0 FFMA.FTZ R3, R18, R19, R3 ;  /* 0x0000001312038223 */ /* 0x000fe20000010003 */
[----:B------:R-:W-:Y:S01]  /*7720*/  @!P0 LOP3.LUT R19, R22, 0xffff0000, RZ, 0xc0, !PT ;  /* 0xffff000016138812 */ /* 0x000fe200078ec0ff */
[----:B------:R-:W-:Y:S01]  /*7730*/  @!P0 IMAD.U32 R8, R9, 0x10000, RZ ;  /* 0x0001000009088824 */ /* 0x000fe200078e00ff */
[----:B------:R-:W-:Y:S01]  /*7740*/  @!P0 F2FP.BF16.PACK_AB R32, R32, R38 ;  /* 0x000000262020823e */ /* 0x000fe200000010ff */
[----:B------:R-:W-:Y:S02]  /*7750*/  @!P0 IMAD.U32 R18, R42, 0x10000, RZ ;  /* 0x000100002a128824 */ /* 0x000fe400078e00ff */
[C---:B------:R-:W-:Y:S02]  /*7760*/  @!P0 FMUL.FTZ R10, R7.reuse, R21 ;  /* 0x00000015070a8220 */ /* 0x040fe40000410000 */
[-C--:B------:R-:W-:Y:S02]  /*7770*/  @!P0 FMUL.FTZ R7, R7, R8.reuse ;  /* 0x0000000807078220 */ /* 0x080fe40000410000 */
[----:B------:R-:W-:Y:S01]  /*7780*/  @!P0 FFMA.FTZ R49, R18, R8, -R10 ;  /* 0x0000000812318223 */ /* 0x000fe2000001080a */
[----:B------:R-:W-:Y:S01]  /*7790*/  @!P0 LOP3.LUT R8, R14, 0xffff0000, RZ, 0xc0, !PT ;  /* 0xffff00000e088812 */ /* 0x000fe200078ec0ff */
[----:B------:R-:W-:Y:S01]  /*77a0*/  @!P0 FFMA.FTZ R5, R20, R17, R5 ;  /* 0x0000001114058223 */ /* 0x000fe20000010005 */
[----:B------:R-:W-:Y:S01]  /*77b0*/  @!P0 LOP3.LUT R10, R9, 0xffff0000, RZ, 0xc0, !PT ;  /* 0xffff0000090a8812 */ /* 0x000fe200078ec0ff */
[----:B------:R-:W-:Y:S01]  /*77c0*/  @!P0 FFMA.FTZ R7, R21, R18, R7 ;  /* 0x0000001215078223 */ /* 0x000fe20000010007 */
[----:B------:R-:W-:Y:S01]  /*77d0*/  @!P0 LOP3.LUT R17, R42, 0xffff0000, RZ, 0xc0, !PT ;  /* 0xffff00002a118812 */ /* 0x000fe200078ec0ff */
[C---:B------:R-:W-:Y:S01]  /*77e0*/  @!P0 FMUL.FTZ R20, R8.reuse, R19 ;  /* 0x0000001308148220 */ /* 0x040fe20000410000 */
[----:B------:R-:W-:Y:S01]  /*77f0*/  @!P0 F2FP.BF16.PACK_AB R3, R5, R3 ;  /* 0x000000030503823e */ /* 0x000fe200000010ff */
[-C--:B------:R-:W-:Y:S02]  /*7800*/  @!P0 FMUL.FTZ R8, R8, R10.reuse ;  /* 0x0000000a08088220 */ /* 0x080fe40000410000 */
[----:B------:R-:W-:Y:S02]  /*7810*/  @!P0 IMAD.U32 R18, R23, 0x10000, RZ ;  /* 0x0001000017128824 */ /* 0x000fe400078e00ff */
[----:B------:R-:W-:Y:S02]  /*7820*/  @!P0 IMAD.U32 R9, R15, 0x10000, RZ ;  /* 0x000100000f098824 */ /* 0x000fe400078e00ff */
[----:B------:R-:W-:Y:S01]  /*7830*/  @!P0 FFMA.FTZ R48, R17, R10, -R20 ;  /* 0x0000000a11308223 */ /* 0x000fe20000010814 */
[----:B------:R-:W-:Y:S01]  /*7840*/  @!P0 LOP3.LUT R20, R43, 0xffff0000, RZ, 0xc0, !PT ;  /* 0xffff00002b148812 */ /* 0x000fe200078ec0ff */
[----:B------:R-:W-:Y:S02]  /*7850*/  @!P0 FFMA.FTZ R8, R19, R17, R8 ;  /* 0x0000001113088223 */ /* 0x000fe40000010008 */
[C---:B------:R-:W-:Y:S01]  /*7860*/  @!P0 IMAD.U32 R10, R16.reuse, 0x10000, RZ ;  /* 0x00010000100a8824 */ /* 0x040fe200078e00ff */
[----:B------:R-:W-:Y:S01]  /*7870*/  @!P0 LOP3.LUT R16, R16, 0xffff0000, RZ, 0xc0, !PT ;  /* 0xffff000010108812 */ /* 0x000fe200078ec0ff */
[----:B------:R-:W-:Y:S01]  /*7880*/  @!P0 IMAD.U32 R17, R43, 0x10000, RZ ;  /* 0x000100002b118824 */ /* 0x000fe200078e00ff */
[----:B------:R-:W-:Y:S01]  /*7890*/  @!P0 F2FP.BF16.PACK_AB R7, R8, R7 ;  /* 0x000000070807823e */ /* 0x000fe200000010ff */
[C---:B------:R-:W-:Y:S02]  /*78a0*/  @!P0 FMUL.FTZ R19, R9.reuse, R18 ;  /* 0x0000001209138220 */ /* 0x040fe40000410000 */
[-C--:B------:R-:W-:Y:S02]  /*78b0*/  @!P0 FMUL.FTZ R9, R9, R10.reuse ;  /* 0x0000000a09098220 */ /* 0x080fe40000410000 */
[----:B------:R-:W-:Y:S01]  /*78c0*/  @!P0 FFMA.FTZ R47, R17, R10, -R19 ;  /* 0x0000000a112f8223 */ /* 0x000fe20000010813 */
[----:B------:R-:W-:Y:S01]  /*78d0*/  @!P0 LOP3.LUT R19, R23, 0xffff0000, RZ, 0xc0, !PT ;  /* 0xffff000017138812 */ /* 0x000fe200078ec0ff */
[----:B------:R-:W-:Y:S01]  /*78e0*/  @!P0 IMAD.MOV.U32 R40, RZ, RZ, R45 ;  /* 0x000000ffff288224 */ /* 0x000fe200078e002d */
[----:B------:R-:W-:Y:S01]  /*78f0*/  @!P0 LOP3.LUT R10, R15, 0xffff0000, RZ, 0xc0, !PT ;  /* 0xffff00000f0a8812 */ /* 0x000fe200078ec0ff */
[----:B------:R-:W-:Y:S02]  /*7900*/  @!P0 FFMA.FTZ R9, R18, R17, R9 ;  /* 0x0000001112098223 */ /* 0x000fe40000010009 */
[----:B------:R-:W-:Y:S02]  /*7910*/  @!P0 IMAD.MOV.U32 R41, RZ, RZ, R32 ;  /* 0x000000ffff298224 */ /* 0x000fe400078e0020 */
[C---:B------:R-:W-:Y:S02]  /*7920*/  @!P0 FMUL.FTZ R21, R10.reuse, R19 ;  /* 0x000000130a158220 */ /* 0x040fe40000410000 */
[-C--:B------:R-:W-:Y:S02]  /*7930*/  @!P0 FMUL.FTZ R10, R10, R16.reuse ;  /* 0x000000100a0a8220 */ /* 0x080fe40000410000 */
[----:B------:R-:W-:Y:S01]  /*7940*/  @!P0 FFMA.FTZ R46, R20, R16, -R21 ;  /* 0x00000010142e8223 */ /* 0x000fe20000010815 */
[----:B------:R-:W-:Y:S01]  /*7950*/  IADD3 R16, P4, P3, R78, R72, R96 ;  /* 0x000000484e107210 */ /* 0x000fe20007b9e060 */
[----:B------:R-:W-:Y:S02]  /*7960*/  @!P0 IMAD.MOV.U32 R12, RZ, RZ, R0 ;  /* 0x000000ffff0c8224 */ /* 0x000fe400078e0000 */
[----:B------:R-:W-:Y:S01]  /*7970*/  @!P0 IMAD.MOV.U32 R13, RZ, RZ, R3 ;  /* 0x000000ffff0d8224 */ /* 0x000fe200078e0003 */
[----:B------:R-:W-:Y:S01]  /*7980*/  IADD3.X R21, R80, R73, R98, P4, P3 ;  /* 0x0000004950157210 */ /* 0x000fe200027e6462 */
[----:B------:R-:W-:Y:S01]  /*7990*/  @!P0 IMAD.MOV.U32 R14, RZ, RZ, R7 ;  /* 0x000000ffff0e8224 */ /* 0x000fe200078e0007 */
[C---:B------:R-:W-:Y:S01]  /*79a0*/  LEA R38, P3, R16.reuse, c[0x0][0x1c8], 0x1 ;  /* 0x0000720010267a11 */ /* 0x040fe200078608ff */
[----:B------:R-:W-:Y:S03]  /*79b0*/  @!P0 FFMA.FTZ R10, R19, R20, R10 ;  /* 0x00000014130a8223 */ /* 0x000fe6000001000a */
[----:B------:R-:W-:Y:S02]  /*79c0*/  LEA.HI.X R39, R16, c[0x0][0x1cc], R21, 0x1, P3 ;  /* 0x0000730010277a11 */ /* 0x000fe400018f0c15 */
[----:B------:R-:W-:Y:S02]  /*79d0*/  ISETP.GE.AND P3, PT, R44, c[0x0][0x1d4], PT ;  /* 0x000075002c007a0c */ /* 0x000fe40003f66270 */
[----:B------:R-:W-:Y:S05]  /*79e0*/  @!P0 F2FP.BF16.PACK_AB R9, R10, R9 ;  /* 0x000000090a09823e */ /* 0x000fea00000010ff */
[----:B------:R-:W-:Y:S06]  /*79f0*/  @!P0 IMAD.MOV.U32 R15, RZ, RZ, R9 ;  /* 0x000000ffff0f8224 */ /* 0x000fec00078e0009 */
[--C-:B------:R-:W-:Y:S02]  /*7a00*/  @!P3 IADD3 R16, P5, P4, R78, R72, R44.reuse ;  /* 0x000000484e10b210 */ /* 0x100fe40007cbe02c */
[----:B------:R-:W-:Y:S04]  /*7a10*/  @!P3 SHF.R.S32.HI R21, RZ, 0x1f, R44 ;  /* 0x0000001fff15b819 */ /* 0x000fe8000001142c */
[----:B------:R-:W-:Y:S02]  /*7a20*/  @!P3 IADD3.X R21, R80, R73, R21, P5, P4 ;  /* 0x000000495015b210 */ /* 0x000fe40002fe8415 */
[C---:B------:R-:W-:Y:S04]  /*7a30*/  @!P3 LEA R22, P4, R16.reuse, c[0x0][0x1c8], 0x1 ;  /* 0x000072001016ba11 */ /* 0x040fe800078808ff */
[----:B------:R-:W-:Y:S02]  /*7a40*/  @!P3 LEA.HI.X R23, R16, c[0x0][0x1cc], R21, 0x1, P4 ;  /* 0x000073001017ba11 */ /* 0x000fe400020f0c15 */
[----:B------:R-:W-:Y:S02]  /*7a50*/  @!P0 F2FP.BF16.PACK_AB R21, R48, R49 ;  /* 0x000000313015823e */ /* 0x000fe400000010ff */
[----:B------:R-:W-:Y:S03]  /*7a60*/  @!P0 F2FP.BF16.PACK_AB R16, R46, R47 ;  /* 0x0000002f2e10823e */ /* 0x000fe600000010ff */
[----:B------:R-:W-:Y:S02]  /*7a70*/  @!P0 IMAD.MOV.U32 R42, RZ, RZ, R21 ;  /* 0x000000ffff2a8224 */ /* 0x000fe400078e0015 */
[----:B------:R-:W-:Y:S05]  /*7a80*/  @!P0 IMAD.MOV.U32 R43, RZ, RZ, R16 ;  /* 0x000000ffff2b8224 */ /* 0x000fea00078e0010 */
[----:B------:R1:W-:Y:S08]  /*7a90*/  STG.E.128 [R38.64], R40 ;  /* 0x0000002826007986 */ /* 0x0003f0000c101d0c */
[----:B------:R1:W-:Y:S02]  /*7aa0*/  @!P3 STG.E.128 [R22.64], R12 ;  /* 0x0000000c1600b986 */ /* 0x0003e4000c101d0c */
.L_x_1869:
[----:B------:R-:W-:Y:S05]  /*7ab0*/  BSYNC B1 ;  /* 0x0000000000017941 */ /* 0x000fea0003800000 */
.L_x_1868:
[----:B------:R-:W-:Y:S04]  /*7ac0*/  IADD3 R60, P0, R148, R74, RZ ;  /* 0x0000004a943c7210 */ /* 0x000fe80007f1e0ff */
[----:B------:R-:W-:Y:S01]  /*7ad0*/  IADD3.X R70, R76, R117, RZ, P0, !PT ;  /* 0x000000754c467210 */ /* 0x000fe200007fe4ff */
[----:B------:R-:W-:-:S05]  /*7ae0*/  @P6 BRA `(.L_x_1857) ;  /* 0x000012e000006947 */ /* 0x000fca0003800000 */
[----:B------:R-:W-:Y:S01]  /*7af0*/  ISETP.GE.AND P0, PT, R140, c[0x0][0x1d4], PT ;  /* 0x000075008c007a0c */ /* 0x000fe20003f06270 */
[----:B------:R-:W-:Y:S01]  /*7b00*/  @!UPT UIADD3 URZ, URZ, URZ, URZ ;  /* 0x0000003f3f3ff290 */ /* 0x000fe2000fffe03f */
[----:B------:R-:W-:Y:S11]  /*7b10*/  BSSY B0, `(.L_x_1872) ;  /* 0x000007f000007945 */ /* 0x000ff60003800000 */
[----:B------:R-:W-:-:S05]  /*7b20*/  @P0 BRA `(.L_x_1873) ;  /* 0x000007d000000947 */ /* 0x000fca0003800000 */
[----:B------:R-:W-:Y:S01]  /*7b30*/  SEL R0, R68, R67, !P1 ;  /* 0x0000004344007207 */ /* 0x000fe20004800000 */
[----:B-1----:R-:W1:Y:S01]  /*7b40*/  LDS.128 R40, [R115+0xa080] ;  /* 0x00a0800073287984 */ /* 0x002e620000000c00 */
[----:B------:R-:W-:Y:S02]  /*7b50*/  IADD3 R5, P3, P0, R78, R60, R97 ;  /* 0x0000003c4e057210 */ /* 0x000fe4000787e061 */
[----:B------:R-:W-:Y:S02]  /*7b60*/  SHF.R.S32.HI R2, RZ, 0x1f, R0 ;  /* 0x0000001fff027819 */ /* 0x000fe40000011400 */
[----:B------:R-:W-:Y:S02]  /*7b70*/  IADD3.X R8, R80, R70, R99, P3, P0 ;  /* 0x0000004650087210 */ /* 0x000fe40001fe0463 */
[----:B------:R-:W-:Y:S04]  /*7b80*/  LEA.HI R0, R2, R0, RZ, 0x4 ;  /* 0x0000000002007211 */ /* 0x000fe800078f20ff */
[----:B------:R-:W-:Y:S05]  /*7b90*/  LEA.HI.SX32 R0, R0, R66, 0x1c ;  /* 0x0000004200007211 */ /* 0x000fea00078fe2ff */
[----:B------:R-:W-:Y:S05]  /*7ba0*/  IMAD.SHL.U32 R3, R0, 0x8, RZ ;  /* 0x0000000800037824 */ /* 0x000fea00078e00ff */
[----:B------:R-:W-:Y:S11]  /*7bb0*/  ISETP.GE.AND P3, PT, R3, c[0x0][0x1d4], PT ;  /* 0x0000750003007a0c */ /* 0x000ff60003f66270 */
[----:B------:R-:W-:Y:S02]  /*7bc0*/  @!UPT UIADD3 URZ, URZ, URZ, URZ ;  /* 0x0000003f3f3ff290 */ /* 0x000fe4000fffe03f */
[--C-:B------:R-:W-:Y:S02]  /*7bd0*/  @!P3 IADD3 R2, P4, P0, R78, R60, R3.reuse ;  /* 0x0000003c4e02b210 */ /* 0x100fe4000789e003 */
[----:B------:R-:W-:Y:S04]  /*7be0*/  @!P3 SHF.R.S32.HI R7, RZ, 0x1f, R3 ;  /* 0x0000001fff07b819 */ /* 0x000fe80000011403 */
[----:B------:R-:W-:Y:S02]  /*7bf0*/  @!P3 IADD3.X R7, R80, R70, R7, P4, P0 ;  /* 0x000000465007b210 */ /* 0x000fe400027e0407 */
[C---:B------:R-:W-:Y:S04]  /*7c00*/  LEA R50, P0, R5.reuse, c[0x0][0x1c8], 0x1 ;  /* 0x0000720005327a11 */ /* 0x040fe800078008ff */
[----:B------:R-:W-:Y:S02]  /*7c10*/  LEA.HI.X R51, R5, c[0x0][0x1cc], R8, 0x1, P0 ;  /* 0x0000730005337a11 */ /* 0x000fe400000f0c08 */
[C---:B------:R-:W-:Y:S04]  /*7c20*/  @!P3 LEA R48, P0, R2.reuse, c[0x0][0x1c8], 0x1 ;  /* 0x000072000230ba11 */ /* 0x040fe800078008ff */
[----:B------:R-:W-:Y:S02]  /*7c30*/  @!P3 LEA.HI.X R49, R2, c[0x0][0x1cc], R7, 0x1, P0 ;  /* 0x000073000231ba11 */ /* 0x000fe400000f0c07 */
[----:B------:R-:W-:Y:S02]  /*7c40*/  SHF.R.S32.HI R2, RZ, 0x1f, R0 ;  /* 0x0000001fff027819 */ /* 0x000fe40000011400 */
[----:B------:R-:W-:Y:S02]  /*7c50*/  ISETP.GE.AND P0, PT, R140, c[0x0][0x27c], PT ;  /* 0x00009f008c007a0c */ /* 0x000fe40003f06270 */
[----:B------:R-:W-:Y:S02]  /*7c60*/  LEA.HI R0, R2, R0, RZ, 0x3 ;  /* 0x0000000002007211 */ /* 0x000fe400078f18ff */
[----:B------:R-:W-:Y:S02]  /*7c70*/  LOP3.LUT R2, R241, 0x38, R3, 0xf8, !PT ;  /* 0x00000038f1027812 */ /* 0x000fe400078ef803 */
[----:B------:R-:W-:Y:S02]  /*7c80*/  SHF.R.S32.HI R0, RZ, 0x3, R0 ;  /* 0x00000003ff007819 */ /* 0x000fe40000011400 */
[----:B------:R-:W-:Y:S03]  /*7c90*/  LOP3.LUT R2, R2, R137, RZ, 0x3c, !PT ;  /* 0x0000008902027212 */ /* 0x000fe600078e3cff */
[----:B------:R-:W-:Y:S02]  /*7ca0*/  IMAD R0, R0, 0xc00, R11 ;  /* 0x00000c0000007824 */ /* 0x000fe400078e020b */
[----:B-1----:R-:W-:Y:S01]  /*7cb0*/  @!P0 IMAD.U32 R22, R41, 0x10000, RZ ;  /* 0x0001000029168824 */ /* 0x002fe200078e00ff */
[----:B------:R-:W-:Y:S01]  /*7cc0*/  @!P0 LOP3.LUT R38, R43, 0xffff0000, RZ, 0xc0, !PT ;  /* 0xffff00002b268812 */ /* 0x000fe200078ec0ff */
[----:B------:R-:W-:Y:S01]  /*7cd0*/  IMAD.IADD R0, R0, 0x1, R2 ;  /* 0x0000000100007824 */ /* 0x000fe200078e0202 */
[--C-:B------:R-:W-:Y:S02]  /*7ce0*/  @!P0 SHF.R.U64 R2, R24, 0x10, R25.reuse ;  /* 0x0000001018028819 */ /* 0x100fe40000001219 */
[----:B------:R-:W-:Y:S01]  /*7cf0*/  @!P0 LOP3.LUT R24, R41, 0xffff0000, RZ, 0xc0, !PT ;  /* 0xffff000029188812 */ /* 0x000fe200078ec0ff */
[----:B------:R-:W-:Y:S01]  /*7d00*/  IMAD.SHL.U32 R12, R0, 0x2, RZ ;  /* 0x00000002000c7824 */ /* 0x000fe200078e00ff */
[----:B------:R-:W-:Y:S02]  /*7d10*/  @!P0 PRMT R2, R33, 0x5432, R2 ;  /* 0x0000543221028816 */ /* 0x000fe40000000002 */
[----:B------:R-:W-:Y:S02]  /*7d20*/  @!P0 SHF.R.U32.HI R0, RZ, 0x10, R25 ;  /* 0x00000010ff008819 */ /* 0x000fe40000011619 */
[----:B------:R-:W-:Y:S01]  /*7d30*/  @!P0 SHF.R.U64 R10, R54, 0x10, R55 ;  /* 0x00000010360a8819 */ /* 0x000fe20000001237 */
[----:B------:R-:W1:Y:S01]  /*7d40*/  LDS.128 R12, [R12+0xa080] ;  /* 0x00a080000c0c7984 */ /* 0x000e620000000c00 */
[----:B------:R-:W-:Y:S01]  /*7d50*/  @!P0 SHF.R.U64 R5, R26, 0x10, R27 ;  /* 0x000000101a058819 */ /* 0x000fe2000000121b */
[----:B------:R-:W-:Y:S01]  /*7d60*/  @!P0 IMAD.U32 R26, R42, 0x10000, RZ ;  /* 0x000100002a1a8824 */ /* 0x000fe200078e00ff */
[----:B------:R-:W-:Y:S02]  /*7d70*/  @!P0 SHF.R.U64 R7, R52, 0x10, R53 ;  /* 0x0000001034078819 */ /* 0x000fe40000001235 */
[----:B------:R-:W-:Y:S02]  /*7d80*/  @!P0 PRMT R17, R34, 0x5432, R5 ;  /* 0x0000543222118816 */ /* 0x000fe40000000005 */
[----:B------:R-:W-:Y:S02]  /*7d90*/  @!P0 PRMT R19, R61, 0x5410, R7 ;  /* 0x000054103d138816 */ /* 0x000fe40000000007 */
[----:B------:R-:W-:Y:S01]  /*7da0*/  @!P0 PRMT R7, R33, 0x5410, R0 ;  /* 0x0000541021078816 */ /* 0x000fe20000000000 */
[----:B------:R-:W-:Y:S01]  /*7db0*/  @!P0 IMAD.U32 R33, R43, 0x10000, RZ ;  /* 0x000100002b218824 */ /* 0x000fe200078e00ff */
[----:B------:R-:W-:Y:S02]  /*7dc0*/  @!P0 SHF.R.U32.HI R8, RZ, 0x10, R53 ;  /* 0x00000010ff088819 */ /* 0x000fe40000011635 */
[----:B------:R-:W-:Y:S02]  /*7dd0*/  @!P0 SHF.R.U32.HI R3, RZ, 0x10, R27 ;  /* 0x00000010ff038819 */ /* 0x000fe4000001161b */
[----:B------:R-:W-:Y:S01]  /*7de0*/  @!P0 PRMT R27, R62, 0x5432, R10 ;  /* 0x000054323e1b8816 */ /* 0x000fe2000000000a */
[----:B------:R-:W-:Y:S01]  /*7df0*/  @!P0 IMAD.U32 R10, R40, 0x10000, RZ ;  /* 0x00010000280a8824 */ /* 0x000fe200078e00ff */
[----:B------:R-:W-:Y:S02]  /*7e00*/  @!P0 PRMT R16, R61, 0x5432, R8 ;  /* 0x000054323d108816 */ /* 0x000fe40000000008 */
[----:B------:R-:W-:Y:S01]  /*7e10*/  @!P0 PRMT R8, R34, 0x5410, R3 ;  /* 0x0000541022088816 */ /* 0x000fe20000000003 */
[----:B------:R-:W-:Y:S01]  /*7e20*/  @!P0 IMAD.U32 R3, R2, 0x10000, RZ ;  /* 0x0001000002038824 */ /* 0x000fe200078e00ff */
[C---:B------:R-:W-:Y:S01]  /*7e30*/  @!P0 LOP3.LUT R23, R16.reuse, 0xffff0000, RZ, 0xc0, !PT ;  /* 0xffff000010178812 */ /* 0x040fe200078ec0ff */
[----:B------:R-:W-:Y:S01]  /*7e40*/  @!P0 IMAD.U32 R21, R16, 0x10000, RZ ;  /* 0x0001000010158824 */ /* 0x000fe200078e00ff */
[----:B------:R-:W-:Y:S01]  /*7e50*/  @!P0 SHF.R.U32.HI R9, RZ, 0x10, R55 ;  /* 0x00000010ff098819 */ /* 0x000fe20000011637 */
[C---:B------:R-:W-:Y:S01]  /*7e60*/  @!P0 IMAD.U32 R25, R27.reuse, 0x10000, RZ ;  /* 0x000100001b198824 */ /* 0x040fe200078e00ff */
[----:B------:R-:W-:Y:S02]  /*7e70*/  @!P0 LOP3.LUT R27, R27, 0xffff0000, RZ, 0xc0, !PT ;  /* 0xffff00001b1b8812 */ /* 0x000fe400078ec0ff */
[----:B------:R-:W-:Y:S01]  /*7e80*/  @!P0 PRMT R18, R62, 0x5410, R9 ;  /* 0x000054103e128816 */ /* 0x000fe20000000009 */
[C---:B------:R-:W-:Y:S01]  /*7e90*/  @!P0 IMAD.U32 R9, R19.reuse, 0x10000, RZ ;  /* 0x0001000013098824 */ /* 0x040fe200078e00ff */
[----:B------:R-:W-:Y:S02]  /*7ea0*/  @!P0 LOP3.LUT R19, R19, 0xffff0000, RZ, 0xc0, !PT ;  /* 0xffff000013138812 */ /* 0x000fe400078ec0ff */
[C---:B------:R-:W-:Y:S01]  /*7eb0*/  @!P0 LOP3.LUT R34, R18.reuse, 0xffff0000, RZ, 0xc0, !PT ;  /* 0xffff000012228812 */ /* 0x040fe200078ec0ff */
[----:B------:R-:W-:Y:S02]  /*7ec0*/  @!P0 IMAD.U32 R32, R18, 0x10000, RZ ;  /* 0x0001000012208824 */ /* 0x000fe400078e00ff */
[C---:B-1----:R-:W-:Y:S01]  /*7ed0*/  @!P0 IMAD.U32 R0, R12.reuse, 0x10000, RZ ;  /* 0x000100000c008824 */ /* 0x042fe200078e00ff */
[----:B------:R-:W-:Y:S03]  /*7ee0*/  @!P0 LOP3.LUT R5, R12, 0xffff0000, RZ, 0xc0, !PT ;  /* 0xffff00000c058812 */ /* 0x000fe600078ec0ff */
[C---:B------:R-:W-:Y:S02]  /*7ef0*/  @!P0 FMUL.FTZ R20, R0.reuse, R9 ;  /* 0x0000000900148220 */ /* 0x040fe40000410000 */
[-C--:B------:R-:W-:Y:S02]  /*7f00*/  @!P0 FMUL.FTZ R0, R0, R3.reuse ;  /* 0x0000000300008220 */ /* 0x080fe40000410000 */
[----:B------:R-:W-:Y:S01]  /*7f10*/  @!P0 FFMA.FTZ R53, R10, R3, -R20 ;  /* 0x000000030a358223 */ /* 0x000fe20000010814 */
[----:B------:R-:W-:Y:S01]  /*7f20*/  @!P0 LOP3.LUT R20, R40, 0xffff0000, RZ, 0xc0, !PT ;  /* 0xffff000028148812 */ /* 0x000fe200078ec0ff */
[----:B------:R-:W-:Y:S01]  /*7f30*/  @!P0 FFMA.FTZ R0, R9, R10, R0 ;  /* 0x0000000a09008223 */ /* 0x000fe20000010000 */
[----:B------:R-:W-:Y:S01]  /*7f40*/  @!P0 LOP3.LUT R9, R2, 0xffff0000, RZ, 0xc0, !PT ;  /* 0xffff000002098812 */ /* 0x000fe200078ec0ff */
[----:B------:R-:W-:Y:S02]  /*7f50*/  @!P0 FMUL.FTZ R10, R5, R19 ;  /* 0x00000013050a8220 */ /* 0x000fe40000410000 */
[----:B------:R-:W-:Y:S02]  /*7f60*/  @!P0 IMAD.U32 R3, R13, 0x10000, RZ ;  /* 0x000100000d038824 */ /* 0x000fe400078e00ff */
[-C--:B------:R-:W-:Y:S01]  /*7f70*/  @!P0 FMUL.FTZ R2, R5, R9.reuse ;  /* 0x0000000905028220 */ /* 0x080fe20000410000 */
[----:B------:R-:W-:Y:S01]  /*7f80*/  @!P0 LOP3.LUT R5, R13, 0xffff0000, RZ, 0xc0, !PT ;  /* 0xffff00000d058812 */ /* 0x000fe200078ec0ff */
[----:B------:R-:W-:Y:S02]  /*7f90*/  @!P0 FFMA.FTZ R52, R20, R9, -R10 ;  /* 0x0000000914348223 */ /* 0x000fe4000001080a */
[C---:B------:R-:W-:Y:S01]  /*7fa0*/  @!P0 IMAD.U32 R9, R7.reuse, 0x10000, RZ ;  /* 0x0001000007098824 */ /* 0x040fe200078e00ff */
[----:B------:R-:W-:Y:S01]  /*7fb0*/  @!P0 LOP3.LUT R7, R7, 0xffff0000, RZ, 0xc0, !PT ;  /* 0xffff000007078812 */ /* 0x000fe200078ec0ff */
[C---:B------:R-:W-:Y:S02]  /*7fc0*/  @!P0 FMUL.FTZ R10, R3.reuse, R21 ;  /* 0x00000015030a8220 */ /* 0x040fe40000410000 */
[-C--:B------:R-:W-:Y:S02]  /*7fd0*/  @!P0 FMUL.FTZ R3, R3, R9.reuse ;  /* 0x0000000903038220 */ /* 0x080fe40000410000 */
[----:B------:R-:W-:Y:S02]  /*7fe0*/  @!P0 FFMA.FTZ R47, R22, R9, -R10 ;  /* 0x00000009162f8223 */ /* 0x000fe4000001080a */
[----:B------:R-:W-:Y:S02]  /*7ff0*/  @!P0 FMUL.FTZ R10, R5, R23 ;  /* 0x00000017050a8220 */ /* 0x000fe40000410000 */
[----:B------:R-:W-:Y:S02]  /*8000*/  @!P0 IMAD.U32 R9, R15, 0x10000, RZ ;  /* 0x000100000f098824 */ /* 0x000fe400078e00ff */
[-C--:B------:R-:W-:Y:S02]  /*8010*/  @!P0 FMUL.FTZ R5, R5, R7.reuse ;  /* 0x0000000705058220 */ /* 0x080fe40000410000 */
[----:B------:R-:W-:Y:S01]  /*8020*/  @!P0 FFMA.FTZ R46, R24, R7, -R10 ;  /* 0x00000007182e8223 */ /* 0x000fe2000001080a */
[----:B------:R-:W-:Y:S01]  /*8030*/  @!P0 LOP3.LUT R7, R15, 0xffff0000, RZ, 0xc0, !PT ;  /* 0xffff00000f078812 */ /* 0x000fe200078ec0ff */
[C---:B------:R-:W-:Y:S01]  /*8040*/  @!P0 IMAD.U32 R10, R8.reuse, 0x10000, RZ ;  /* 0x00010000080a8824 */ /* 0x040fe200078e00ff */
[----:B------:R-:W-:Y:S01]  /*8050*/  @!P0 LOP3.LUT R8, R8, 0xffff0000, RZ, 0xc0, !PT ;  /* 0xffff000008088812 */ /* 0x000fe200078ec0ff */
[----:B------:R-:W-:Y:S02]  /*8060*/  @!P0 FMUL.FTZ R16, R9, R32 ;  /* 0x0000002009108220 */ /* 0x000fe40000410000 */
[----:B------:R-:W-:Y:S02]  /*8070*/  @!P0 FMUL.FTZ R18, R7, R34 ;  /* 0x0000002207128220 */ /* 0x000fe40000410000 */
[-C--:B------:R-:W-:Y:S02]  /*8080*/  @!P0 FFMA.FTZ R45, R33, R10.reuse, -R16 ;  /* 0x0000000a212d8223 */ /* 0x080fe40000010810 */
[----:B------:R-:W-:Y:S02]  /*8090*/  @!P0 IMAD.U32 R16, R14, 0x10000, RZ ;  /* 0x000100000e108824 */ /* 0x000fe400078e00ff */
[----:B------:R-:W-:Y:S02]  /*80a0*/  @!P0 FMUL.FTZ R9, R9, R10 ;  /* 0x0000000a09098220 */ /* 0x000fe40000410000 */
[-C--:B------:R-:W-:Y:S02]  /*80b0*/  @!P0 FMUL.FTZ R10, R7, R8.reuse ;  /* 0x00000008070a8220 */ /* 0x080fe40000410000 */
[----:B------:R-:W-:Y:S01]  /*80c0*/  @!P0 FFMA.FTZ R44, R38, R8, -R18 ;  /* 0x00000008262c8223 */ /* 0x000fe20000010812 */
[----:B------:R-:W-:Y:S01]  /*80d0*/  @!P0 LOP3.LUT R8, R14, 0xffff0000, RZ, 0xc0, !PT ;  /* 0xffff00000e088812 */ /* 0x000fe200078ec0ff */
[C---:B------:R-:W-:Y:S02]  /*80e0*/  @!P0 IMAD.U32 R18, R17.reuse, 0x10000, RZ ;  /* 0x0001000011128824 */ /* 0x040fe400078e00ff */
[C---:B------:R-:W-:Y:S02]  /*80f0*/  @!P0 FMUL.FTZ R39, R16.reuse, R25 ;  /* 0x0000001910278220 */ /* 0x040fe40000410000 */
[-C--:B------:R-:W-:Y:S01]  /*8100*/  @!P0 FMUL.FTZ R7, R16, R18.reuse ;  /* 0x0000001210078220 */ /* 0x080fe20000410000 */
[----:B------:R-:W-:Y:S01]  /*8110*/  @!P0 LOP3.LUT R16, R17, 0xffff0000, RZ, 0xc0, !PT ;  /* 0xffff000011108812 */ /* 0x000fe200078ec0ff */
[----:B------:R-:W-:Y:S01]  /*8120*/  @!P0 FFMA.FTZ R39, R26, R18, -R39 ;  /* 0x000000121a278223 */ /* 0x000fe20000010827 */
[----:B------:R-:W-:Y:S01]  /*8130*/  @!P0 LOP3.LUT R17, R42, 0xffff0000, RZ, 0xc0, !PT ;  /* 0xffff00002a118812 */ /* 0x000fe200078ec0ff */
[----:B------:R-:W-:Y:S02]  /*8140*/  @!P0 FMUL.FTZ R18, R8, R27 ;  /* 0x0000001b08128220 */ /* 0x000fe40000410000 */
[----:B------:R-:W-:Y:S01]  /*8150*/  @!P0 FFMA.FTZ R2, R19, R20, R2 ;  /* 0x0000001413028223 */ /* 0x000fe20000010002 */
[----:B------:R-:W-:Y:S01]  /*8160*/  @!P0 F2FP.BF16.PACK_AB R19, R52, R53 ;  /* 0x000000353413823e */ /* 0x000fe200000010ff */
[----:B------:R-:W-:Y:S01]  /*8170*/  @!P0 FFMA.FTZ R3, R21, R22, R3 ;  /* 0x0000001615038223 */ /* 0x000fe20000010003 */
[----:B------:R-:W-:Y:S01]  /*8180*/  @!P0 F2FP.BF16.PACK_AB R20, R46, R47 ;  /* 0x0000002f2e14823e */ /* 0x000fe200000010ff */
[----:B------:R-:W-:Y:S01]  /*8190*/  @!P0 FMUL.FTZ R8, R8, R16 ;  /* 0x0000001008088220 */ /* 0x000fe20000410000 */
[----:B------:R-:W-:Y:S01]  /*81a0*/  @!P0 F2FP.BF16.PACK_AB R0, R2, R0 ;  /* 0x000000000200823e */ /* 0x000fe200000010ff */
        /* <DEDUP_REMOVED lines=10> */
[----:B------:R-:W-:Y:S02]  /*8250*/  @!P0 IMAD.MOV.U32 R40, RZ, RZ, R19 ;  /* 0x000000ffff288224 */ /* 0x000fe400078e0013 */
[----:B------:R-:W-:Y:S01]  /*8260*/  @!P0 IMAD.MOV.U32 R41, RZ, RZ, R20 ;  /* 0x000000ffff298224 */ /* 0x000fe200078e0014 */
[----:B------:R-:W-:Y:S01]  /*8270*/  @!P0 F2FP.BF16.PACK_AB R9, R10, R9 ;  /* 0x000000090a09823e */ /* 0x000fe200000010ff */
[----:B------:R-:W-:Y:S02]  /*8280*/  @!P0 IMAD.MOV.U32 R42, RZ, RZ, R16 ;  /* 0x000000ffff2a8224 */ /* 0x000fe400078e0010 */
[----:B------:R-:W-:Y:S02]  /*8290*/  @!P0 IMAD.MOV.U32 R43, RZ, RZ, R18 ;  /* 0x000000ffff2b8224 */ /* 0x000fe400078e0012 */
[----:B------:R-:W-:Y:S02]  /*82a0*/  @!P0 IMAD.MOV.U32 R12, RZ, RZ, R0 ;  /* 0x000000ffff0c8224 */ /* 0x000fe400078e0000 */
[----:B------:R-:W-:Y:S01]  /*82b0*/  @!P0 IMAD.MOV.U32 R13, RZ, RZ, R3 ;  /* 0x000000ffff0d8224 */ /* 0x000fe200078e0003 */
[----:B------:R1:W-:Y:S01]  /*82c0*/  STG.E.128 [R50.64], R40 ;  /* 0x0000002832007986 */ /* 0x0003e2000c101d0c */
[----:B------:R-:W-:Y:S02]  /*82d0*/  @!P0 IMAD.MOV.U32 R14, RZ, RZ, R7 ;  /* 0x000000ffff0e8224 */ /* 0x000fe400078e0007 */
[----:B------:R-:W-:Y:S05]  /*82e0*/  @!P0 IMAD.MOV.U32 R15, RZ, RZ, R9 ;  /* 0x000000ffff0f8224 */ /* 0x000fea00078e0009 */
[----:B------:R1:W-:Y:S02]  /*82f0*/  @!P3 STG.E.128 [R48.64], R12 ;  /* 0x0000000c3000b986 */ /* 0x0003e4000c101d0c */
.L_x_1873:
[----:B------:R-:W-:Y:S05]  /*8300*/  BSYNC B0 ;  /* 0x0000000000007941 */ /* 0x000fea0003800000 */
.L_x_1872:
[----:B------:R-:W-:Y:S11]  /*8310*/  ISETP.GE.AND P0, PT, R144, c[0x0][0x1d4], PT ;  /* 0x0000750090007a0c */ /* 0x000ff60003f06270 */
[----:B------:R-:W-:Y:S02]  /*8320*/  @!UPT UIADD3 URZ, URZ, URZ, URZ ;  /* 0x0000003f3f3ff290 */ /* 0x000fe4000fffe03f */
[----:B------:R-:W-:-:S05]  /*8330*/  @P0 BRA `(.L_x_1857) ;  /* 0x00000a9000000947 */ /* 0x000fca0003800000 */
[----:B------:R-:W-:Y:S01]  /*8340*/  IADD3 R0, P3, P0, R78, R60, R96 ;  /* 0x0000003c4e007210 */ /* 0x000fe2000787e060 */
[----:B-1----:R-:W1:Y:S03]  /*8350*/  LDS.128 R40, [R113+0xa080] ;  /* 0x00a0800071287984 */ /* 0x002e660000000c00 */
[----:B------:R-:W-:Y:S02]  /*8360*/  IADD3.X R2, R80, R70, R98, P3, P0 ;  /* 0x0000004650027210 */ /* 0x000fe40001fe0462 */
[C---:B------:R-:W-:Y:S04]  /*8370*/  LEA R46, P0, R0.reuse, c[0x0][0x1c8], 0x1 ;  /* 0x00007200002e7a11 */ /* 0x040fe800078008ff */
[----:B------:R-:W-:Y:S02]  /*8380*/  LEA.HI.X R47, R0, c[0x0][0x1cc], R2, 0x1, P0 ;  /* 0x00007300002f7a11 */ /* 0x000fe400000f0c02 */
[----:B------:R-:W-:Y:S02]  /*8390*/  SEL R0, R68, R67, !P2 ;  /* 0x0000004344007207 */ /* 0x000fe40005000000 */
[----:B------:R-:W-:Y:S02]  /*83a0*/  ISETP.GE.AND P0, PT, R144, c[0x0][0x27c], PT ;  /* 0x00009f0090007a0c */ /* 0x000fe40003f06270 */
[----:B------:R-:W-:Y:S04]  /*83b0*/  SHF.R.S32.HI R2, RZ, 0x1f, R0 ;  /* 0x0000001fff027819 */ /* 0x000fe80000011400 */
[----:B------:R-:W-:Y:S04]  /*83c0*/  LEA.HI R0, R2, R0, RZ, 0x4 ;  /* 0x0000000002007211 */ /* 0x000fe800078f20ff */
[----:B------:R-:W-:Y:S03]  /*83d0*/  LEA.HI.SX32 R0, R0, R65, 0x1c ;  /* 0x0000004100007211 */ /* 0x000fe600078fe2ff */
[--C-:B------:R-:W-:Y:S02]  /*83e0*/  @!P0 SHF.R.U64 R3, R30, 0x10, R31.reuse ;  /* 0x000000101e038819 */ /* 0x100fe4000000121f */
[----:B------:R-:W-:Y:S01]  /*83f0*/  IMAD.SHL.U32 R32, R0, 0x8, RZ ;  /* 0x0000000800207824 */ /* 0x000fe200078e00ff */
[----:B------:R-:W-:Y:S02]  /*8400*/  SHF.R.S32.HI R2, RZ, 0x1f, R0 ;  /* 0x0000001fff027819 */ /* 0x000fe40000011400 */
[----:B------:R-:W-:Y:S02]  /*8410*/  @!P0 SHF.R.U32.HI R7, RZ, 0x10, R31 ;  /* 0x00000010ff078819 */ /* 0x000fe4000001161f */
[----:B------:R-:W-:Y:S02]  /*8420*/  LEA.HI R2, R2, R0, RZ, 0x3 ;  /* 0x0000000002027211 */ /* 0x000fe400078f18ff */
[----:B------:R-:W-:Y:S02]  /*8430*/  @!P0 PRMT R16, R36, 0x5432, R3 ;  /* 0x0000543224108816 */ /* 0x000fe40000000003 */
[----:B------:R-:W-:Y:S02]  /*8440*/  SHF.R.S32.HI R0, RZ, 0x3, R2 ;  /* 0x00000003ff007819 */ /* 0x000fe40000011402 */
[----:B------:R-:W-:Y:S01]  /*8450*/  LOP3.LUT R2, R241, 0x38, R32, 0xf8, !PT ;  /* 0x00000038f1027812 */ /* 0x000fe200078ef820 */
[----:B-1----:R-:W-:Y:S01]  /*8460*/  @!P0 IMAD.U32 R17, R40, 0x10000, RZ ;  /* 0x0001000028118824 */ /* 0x002fe200078e00ff */
[----:B------:R-:W-:Y:S01]  /*8470*/  @!P0 LOP3.LUT R31, R43, 0xffff0000, RZ, 0xc0, !PT ;  /* 0xffff00002b1f8812 */ /* 0x000fe200078ec0ff */
[----:B------:R-:W-:Y:S01]  /*8480*/  IMAD R0, R0, 0xc00, R11 ;  /* 0x00000c0000007824 */ /* 0x000fe200078e020b */
[----:B------:R-:W-:Y:S01]  /*8490*/  LOP3.LUT R2, R2, R137, RZ, 0x3c, !PT ;  /* 0x0000008902027212 */ /* 0x000fe200078e3cff */
[----:B------:R-:W-:Y:S01]  /*84a0*/  @!P0 IMAD.U32 R21, R41, 0x10000, RZ ;  /* 0x0001000029158824 */ /* 0x000fe200078e00ff */
[----:B------:R-:W-:Y:S02]  /*84b0*/  @!P0 LOP3.LUT R27, R42, 0xffff0000, RZ, 0xc0, !PT ;  /* 0xffff00002a1b8812 */ /* 0x000fe400078ec0ff */
[----:B------:R-:W-:Y:S01]  /*84c0*/  @!P0 SHF.R.U64 R5, R56, 0x10, R57 ;  /* 0x0000001038058819 */ /* 0x000fe20000001239 */
[----:B------:R-:W-:Y:S01]  /*84d0*/  IMAD.IADD R0, R0, 0x1, R2 ;  /* 0x0000000100007824 */ /* 0x000fe200078e0202 */
[----:B------:R-:W-:Y:S02]  /*84e0*/  @!P0 SHF.R.U32.HI R2, RZ, 0x10, R29 ;  /* 0x00000010ff028819 */ /* 0x000fe4000001161d */
[----:B------:R-:W-:Y:S01]  /*84f0*/  @!P0 PRMT R18, R63, 0x5410, R5 ;  /* 0x000054103f128816 */ /* 0x000fe20000000005 */
[----:B------:R-:W-:Y:S01]  /*8500*/  IMAD.SHL.U32 R0, R0, 0x2, RZ ;  /* 0x0000000200007824 */ /* 0x000fe200078e00ff */
[----:B------:R-:W-:Y:S02]  /*8510*/  @!P0 PRMT R5, R35, 0x5410, R2 ;  /* 0x0000541023058816 */ /* 0x000fe40000000002 */
[--C-:B------:R-:W-:Y:S02]  /*8520*/  @!P0 SHF.R.U64 R10, R58, 0x10, R59.reuse ;  /* 0x000000103a0a8819 */ /* 0x100fe4000000123b */
[----:B------:R1:W2:Y:S01]  /*8530*/  LDS.128 R12, [R0+0xa080] ;  /* 0x00a08000000c7984 */ /* 0x0002a20000000c00 */
[----:B------:R-:W-:Y:S02]  /*8540*/  @!P0 SHF.R.U32.HI R9, RZ, 0x10, R59 ;  /* 0x00000010ff098819 */ /* 0x000fe4000001163b */
[----:B------:R-:W-:Y:S01]  /*8550*/  @!P0 PRMT R26, R64, 0x5432, R10 ;  /* 0x00005432401a8816 */ /* 0x000fe2000000000a */
[C---:B------:R-:W-:Y:S01]  /*8560*/  @!P0 IMAD.U32 R10, R18.reuse, 0x10000, RZ ;  /* 0x00010000120a8824 */ /* 0x040fe200078e00ff */
[----:B------:R-:W-:Y:S02]  /*8570*/  @!P0 LOP3.LUT R18, R18, 0xffff0000, RZ, 0xc0, !PT ;  /* 0xffff000012128812 */ /* 0x000fe400078ec0ff */
[----:B------:R-:W-:Y:S02]  /*8580*/  @!P0 PRMT R30, R64, 0x5410, R9 ;  /* 0x00005410401e8816 */ /* 0x000fe40000000009 */
[----:B------:R-:W-:Y:S01]  /*8590*/  @!P0 PRMT R9, R36, 0x5410, R7 ;  /* 0x0000541024098816 */ /* 0x000fe20000000007 */
[----:B------:R-:W-:Y:S01]  /*85a0*/  @!P0 IMAD.U32 R7, R5, 0x10000, RZ ;  /* 0x0001000005078824 */ /* 0x000fe200078e00ff */
[----:B------:R-:W-:Y:S04]  /*85b0*/  @!P0 SHF.R.U32.HI R22, RZ, 0x10, R57 ;  /* 0x00000010ff168819 */ /* 0x000fe80000011639 */
[----:B------:R-:W-:Y:S05]  /*85c0*/  @!P0 PRMT R22, R63, 0x5432, R22 ;  /* 0x000054323f168816 */ /* 0x000fea0000000016 */
[C---:B------:R-:W-:Y:S01]  /*85d0*/  @!P0 IMAD.U32 R20, R22.reuse, 0x10000, RZ ;  /* 0x0001000016148824 */ /* 0x040fe200078e00ff */
[----:B------:R-:W-:Y:S02]  /*85e0*/  @!P0 LOP3.LUT R22, R22, 0xffff0000, RZ, 0xc0, !PT ;  /* 0xffff000016168812 */ /* 0x000fe400078ec0ff */
[----:B-1----:R-:W-:Y:S01]  /*85f0*/  @!P0 SHF.R.U64 R0, R28, 0x10, R29 ;  /* 0x000000101c008819 */ /* 0x002fe2000000121d */
[----:B------:R-:W-:Y:S01]  /*8600*/  @!P0 IMAD.U32 R29, R43, 0x10000, RZ ;  /* 0x000100002b1d8824 */ /* 0x000fe200078e00ff */
[C---:B------:R-:W-:Y:S02]  /*8610*/  @!P0 SHF.L.U32 R28, R30.reuse, 0x10, RZ ;  /* 0x000000101e1c8819 */ /* 0x040fe400000006ff */
[----:B------:R-:W-:Y:S02]  /*8620*/  @!P0 PRMT R8, R35, 0x5432, R0 ;  /* 0x0000543223088816 */ /* 0x000fe40000000000 */
[----:B------:R-:W-:Y:S02]  /*8630*/  @!P0 LOP3.LUT R30, R30, 0xffff0000, RZ, 0xc0, !PT ;  /* 0xffff00001e1e8812 */ /* 0x000fe400078ec0ff */
[C---:B------:R-:W-:Y:S02]  /*8640*/  @!P0 SHF.L.U32 R2, R8.reuse, 0x10, RZ ;  /* 0x0000001008028819 */ /* 0x040fe400000006ff */
[----:B------:R-:W-:Y:S01]  /*8650*/  @!P0 LOP3.LUT R8, R8, 0xffff0000, RZ, 0xc0, !PT ;  /* 0xffff000008088812 */ /* 0x000fe200078ec0ff */
[----:B--2---:R-:W-:Y:S02]  /*8660*/  @!P0 IMAD.U32 R0, R12, 0x10000, RZ ;  /* 0x000100000c008824 */ /* 0x004fe400078e00ff */
[----:B------:R-:W-:Y:S02]  /*8670*/  @!P0 IMAD.U32 R3, R13, 0x10000, RZ ;  /* 0x000100000d038824 */ /* 0x000fe400078e00ff */
[C---:B------:R-:W-:Y:S02]  /*8680*/  @!P0 FMUL.FTZ R19, R0.reuse, R10 ;  /* 0x0000000a00138220 */ /* 0x040fe40000410000 */
        /* <DEDUP_REMOVED lines=10> */
[----:B------:R-:W-:Y:S01]  /*8730*/  @!P0 LOP3.LUT R7, R12, 0xffff0000, RZ, 0xc0, !PT ;  /* 0xffff00000c078812 */ /* 0x000fe200078ec0ff */
[C---:B------:R-:W-:Y:S02]  /*8740*/  @!P0 FMUL.FTZ R17, R2.reuse, R22 ;  /* 0x0000001602118220 */ /* 0x040fe40000410000 */
[----:B------:R-:W-:Y:S02]  /*8750*/  @!P0 FMUL.FTZ R5, R2, R10 ;  /* 0x0000000a02058220 */ /* 0x000fe40000410000 */
[----:B------:R-:W-:Y:S02]  /*8760*/  @!P0 FMUL.FTZ R24, R7, R18 ;  /* 0x0000001207188220 */ /* 0x000fe40000410000 */
[----:B------:R-:W-:Y:S01]  /*8770*/  @!P0 FFMA.FTZ R39, R23, R10, -R17 ;  /* 0x0000000a17278223 */ /* 0x000fe20000010811 */
[----:B------:R-:W-:Y:S01]  /*8780*/  @!P0 LOP3.LUT R10, R15, 0xffff0000, RZ, 0xc0, !PT ;  /* 0xffff00000f0a8812 */ /* 0x000fe200078ec0ff */
[-C--:B------:R-:W-:Y:S02]  /*8790*/  @!P0 FMUL.FTZ R2, R7, R8.reuse ;  /* 0x0000000807028220 */ /* 0x080fe40000410000 */
        /* <DEDUP_REMOVED lines=12> */
[----:B------:R-:W-:Y:S01]  /*8860*/  @!P0 FMUL.FTZ R9, R7, R17 ;  /* 0x0000001107098220 */ /* 0x000fe20000410000 */
[----:B------:R-:W-:Y:S01]  /*8870*/  @!P0 SHF.L.U32 R17, R16, 0x10, RZ ;  /* 0x0000001010118819 */ /* 0x000fe200000006ff */
[----:B------:R-:W-:Y:S01]  /*8880*/  @!P0 IMAD.U32 R7, R14, 0x10000, RZ ;  /* 0x000100000e078824 */ /* 0x000fe200078e00ff */
[----:B------:R-:W-:Y:S01]  /*8890*/  @!P0 LOP3.LUT R16, R16, 0xffff0000, RZ, 0xc0, !PT ;  /* 0xffff000010108812 */ /* 0x000fe200078ec0ff */
[----:B------:R-:W-:Y:S02]  /*88a0*/  @!P0 IMAD.U32 R25, R42, 0x10000, RZ ;  /* 0x000100002a198824 */ /* 0x000fe400078e00ff */
[----:B------:R-:W-:Y:S02]  /*88b0*/  @!P0 FMUL.FTZ R33, R7, R24 ;  /* 0x0000001807218220 */ /* 0x000fe40000410000 */
[----:B------:R-:W-:Y:S02]  /*88c0*/  @!P0 FMUL.FTZ R34, R8, R26 ;  /* 0x0000001a08228220 */ /* 0x000fe40000410000 */
[----:B------:R-:W-:Y:S01]  /*88d0*/  @!P0 FFMA.FTZ R2, R18, R19, R2 ;  /* 0x0000001312028223 */ /* 0x000fe20000010002 */
[----:B------:R-:W-:Y:S01]  /*88e0*/  @!P0 F2FP.BF16.PACK_AB R19, R39, R44 ;  /* 0x0000002c2713823e */ /* 0x000fe200000010ff */
[----:B------:R-:W-:Y:S01]  /*88f0*/  @!P0 FMUL.FTZ R7, R7, R17 ;  /* 0x0000001107078220 */ /* 0x000fe20000410000 */
[----:B------:R-:W-:Y:S01]  /*8900*/  @!P0 F2FP.BF16.PACK_AB R18, R38, R45 ;  /* 0x0000002d2612823e */ /* 0x000fe200000010ff */
        /* <DEDUP_REMOVED lines=8> */
[----:B------:R-:W-:Y:S01]  /*8990*/  @!P0 MOV R12, R0 ;  /* 0x00000000000c8202 */ /* 0x000fe20000000f00 */
[----:B------:R-:W-:Y:S02]  /*89a0*/  @!P0 FFMA.FTZ R7, R24, R25, R7 ;  /* 0x0000001918078223 */ /* 0x000fe40000010007 */
        /* <DEDUP_REMOVED lines=13> */
[----:B------:R-:W-:Y:S01]  /*8a80*/  @!P0 IMAD.MOV.U32 R15, RZ, RZ, R9 ;  /* 0x000000ffff0f8224 */ /* 0x000fe200078e0009 */
[----:B------:R-:W-:Y:S11]  /*8a90*/  ISETP.GE.AND P0, PT, R32, c[0x0][0x1d4], PT ;  /* 0x0000750020007a0c */ /* 0x000ff60003f06270 */
[----:B------:R-:W-:Y:S02]  /*8aa0*/  @!UPT UIADD3 URZ, URZ, URZ, URZ ;  /* 0x0000003f3f3ff290 */ /* 0x000fe4000fffe03f */
[----:B------:R-:W-:-:S05]  /*8ab0*/  @P0 BRA `(.L_x_1857) ;  /* 0x0000031000000947 */ /* 0x000fca0003800000 */
[--C-:B------:R-:W-:Y:S02]  /*8ac0*/  SHF.R.S32.HI R2, RZ, 0x1f, R32.reuse ;  /* 0x0000001fff027819 */ /* 0x100fe40000011420 */
[----:B------:R-:W-:Y:S04]  /*8ad0*/  IADD3 R0, P3, P0, R78, R60, R32 ;  /* 0x0000003c4e007210 */ /* 0x000fe8000787e020 */
[----:B------:R-:W-:Y:S02]  /*8ae0*/  IADD3.X R3, R80, R70, R2, P3, P0 ;  /* 0x0000004650037210 */ /* 0x000fe40001fe0402 */
[C---:B------:R-:W-:Y:S04]  /*8af0*/  LEA R2, P0, R0.reuse, c[0x0][0x1c8], 0x1 ;  /* 0x0000720000027a11 */ /* 0x040fe800078008ff */
[----:B------:R-:W-:Y:S05]  /*8b00*/  LEA.HI.X R3, R0, c[0x0][0x1cc], R3, 0x1, P0 ;  /* 0x0000730000037a11 */ /* 0x000fea00000f0c03 */
[----:B------:R2:W-:Y:S01]  /*8b10*/  STG.E.128 [R2.64], R12 ;  /* 0x0000000c02007986 */ /* 0x0005e2000c101d0c */
[----:B------:R-:W-:-:S05]  /*8b20*/  BRA `(.L_x_1857) ;  /* 0x000002a000007947 */ /* 0x000fca0003800000 */
.L_x_1843:
        /* <DEDUP_REMOVED lines=22> */
.L_x_1875:
[----:B------:R-:W-:Y:S05]  /*8c90*/  BSYNC B0 ;  /* 0x0000000000007941 */ /* 0x000fea0003800000 */
.L_x_1874:
        /* <DEDUP_REMOVED lines=19> */
.L_x_1857:
[----:B------:R-:W-:Y:S05]  /*8dd0*/  BSYNC B2 ;  /* 0x0000000000027941 */ /* 0x000fea0003800000 */
.L_x_1842:
[----:B--2---:R-:W-:Y:S01]  /*8de0*/  IMAD.WIDE.U32 R2, R37, 0x30, RZ ;  /* 0x0000003025027825 */ /* 0x004fe200078e00ff */
[----:B-1----:R-:W-:Y:S01]  /*8df0*/  P2R R14, PR, RZ, 0x2 ;  /* 0x00000002ff0e7803 */ /* 0x002fe20000000000 */
[----:B------:R-:W-:Y:S01]  /*8e00*/  BSSY B0, `(.L_x_1876) ;  /* 0x000004e000007945 */ /* 0x000fe20003800000 */
[----:B------:R-:W-:Y:S01]  /*8e10*/  LOP3.LUT P1, RZ, R215, 0x8, RZ, 0xc0, !PT ;  /* 0x00000008d7ff7812 */ /* 0x000fe2000782c0ff */
[----:B------:R-:W-:Y:S01]  /*8e20*/  IMAD R5, R81, 0x30, RZ ;  /* 0x0000003051057824 */ /* 0x000fe200078e02ff */
[-C--:B------:R-:W-:Y:S02]  /*8e30*/  IADD3 R0, P0, R110, R2.reuse, RZ ;  /* 0x000000026e007210 */ /* 0x080fe40007f1e0ff */
[----:B------:R-:W-:Y:S01]  /*8e40*/  LOP3.LUT P5, RZ, R215, 0x2, RZ, 0xc0, !PT ;  /* 0x00000002d7ff7812 */ /* 0x000fe200078ac0ff */
[----:B------:R-:W-:Y:S01]  /*8e50*/  IMAD.IADD R5, R3, 0x1, R5 ;  /* 0x0000000103057824 */ /* 0x000fe200078e0205 */
[----:B------:R-:W-:Y:S03]  /*8e60*/  LOP3.LUT P6, RZ, R215, 0x1, RZ, 0xc0, !PT ;  /* 0x00000001d7ff7812 */ /* 0x000fe600078cc0ff */
[----:B------:R-:W-:Y:S01]  /*8e70*/  IMAD.X R3, R5, 0x1, R120, P0 ;  /* 0x0000000105037824 */ /* 0x000fe200000e0678 */
[----:B------:R-:W-:Y:S01]  /*8e80*/  IADD3 R10, P0, R119, R2, RZ ;  /* 0x00000002770a7210 */ /* 0x000fe20007f1e0ff */
[----:B------:R-:W-:Y:S04]  /*8e90*/  IMAD.IADD R2, R77, 0x1, -R231 ;  /* 0x000000014d027824 */ /* 0x000fe800078e0ae7 */
[----:B------:R-:W-:Y:S01]  /*8ea0*/  IMAD.X R24, R5, 0x1, R118, P0 ;  /* 0x0000000105187824 */ /* 0x000fe200000e0676 */
[----:B------:R-:W-:Y:S11]  /*8eb0*/  ISETP.GE.AND P0, PT, R2, 0x21, PT ;  /* 0x000000210200780c */ /* 0x000ff60003f06270 */
[----:B------:R-:W-:Y:S02]  /*8ec0*/  @!UPT UIADD3 URZ, URZ, URZ, URZ ;  /* 0x0000003f3f3ff290 */ /* 0x000fe4000fffe03f */
[----:B------:R-:W-:Y:S02]  /*8ed0*/  @P0 IADD3 R5, P3, R0, 0x20, RZ ;  /* 0x0000002000050810 */ /* 0x000fe40007f7e0ff */
[----:B------:R-:W-:Y:S03]  /*8ee0*/  @P0 MOV R13, R95 ;  /* 0x0000005f000d0202 */ /* 0x000fe60000000f00 */
[----:B------:R-:W-:Y:S01]  /*8ef0*/  @P0 IMAD.X R12, RZ, RZ, R3, P3 ;  /* 0x000000ffff0c0224 */ /* 0x000fe200018e0603 */
[----:B------:R-:W-:Y:S11]  /*8f00*/  ISETP.GE.AND P3, PT, R2, 0x1, PT ;  /* 0x000000010200780c */ /* 0x000ff60003f66270 */
[----:B------:R-:W-:Y:S02]  /*8f10*/  @!UPT UIADD3 URZ, URZ, URZ, URZ ;  /* 0x0000003f3f3ff290 */ /* 0x000fe4000fffe03f */
[----:B------:R-:W-:Y:S01]  /*8f20*/  @P3 MOV R2, R84 ;  /* 0x0000005400023202 */ /* 0x000fe20000000f00 */
[----:B------:R-:W-:Y:S02]  /*8f30*/  @P3 IMAD R7, R3, c[0x0][0x258], RZ ;  /* 0x0000960003073a24 */ /* 0x000fe400078e02ff */
[----:B------:R-:W-:Y:S04]  /*8f40*/  @P3 IMAD.MOV.U32 R3, RZ, RZ, R95 ;  /* 0x000000ffff033224 */ /* 0x000fe800078e005f */
[C---:B------:R-:W-:Y:S04]  /*8f50*/  @P3 IMAD.WIDE.U32 R2, R0.reuse, c[0x0][0x258], R2 ;  /* 0x0000960000023a25 */ /* 0x040fe800078e0002 */
[----:B------:R-:W-:Y:S01]  /*8f60*/  @P3 IMAD R0, R0, c[0x0][0x25c], R7 ;  /* 0x0000970000003a24 */ /* 0x000fe200078e0207 */
[C---:B------:R-:W-:Y:S03]  /*8f70*/  @P3 LEA R8, P4, R2.reuse, c[0x0][0x250], 0x1 ;  /* 0x0000940002083a11 */ /* 0x040fe600078808ff */
[----:B------:R-:W-:Y:S05]  /*8f80*/  @P3 IMAD.IADD R0, R3, 0x1, R0 ;  /* 0x0000000103003824 */ /* 0x000fea00078e0200 */
[----:B------:R-:W-:Y:S01]  /*8f90*/  @P3 LEA.HI.X R9, R2, c[0x0][0x254], R0, 0x1, P4 ;  /* 0x0000950002093a11 */ /* 0x000fe200020f0c00 */
[----:B------:R-:W-:Y:S02]  /*8fa0*/  @P0 IMAD R0, R12, c[0x0][0x258], RZ ;  /* 0x000096000c000a24 */ /* 0x000fe400078e02ff */
[----:B------:R-:W-:Y:S02]  /*8fb0*/  @P0 IMAD.MOV.U32 R12, RZ, RZ, R84 ;  /* 0x000000ffff0c0224 */ /* 0x000fe400078e0054 */
[----:B------:R-:W-:Y:S01]  /*8fc0*/  @!PT LDS RZ, [RZ] ;  /* 0x00000000fffff984 */ /* 0x000fe20000000800 */
[----:B------:R-:W-:Y:S01]  /*8fd0*/  @!PT LDS RZ, [RZ] ;  /* 0x00000000fffff984 */ /* 0x000fe20000000800 */
[----:B------:R-:W-:Y:S01]  /*8fe0*/  @!PT LDS RZ, [RZ] ;  /* 0x00000000fffff984 */ /* 0x000fe20000000800 */
[----:B------:R1:W-:Y:S01]  /*8ff0*/  @P3 LDGSTS.E.BYPASS.LTC128B.128 [R220+0x4080], [R8.64], !P1 ;  /* 0x0408000008dc3fae */ /* 0x0003e2000c901d4c */
[----:B------:R-:W-:Y:S01]  /*9000*/  ISETP.NE.AND P1, PT, R14, RZ, PT ;  /* 0x000000ff0e00720c */ /* 0x000fe20003f25270 */
[C---:B------:R-:W-:Y:S04]  /*9010*/  @P0 IMAD.WIDE.U32 R12, R5.reuse, c[0x0][0x258], R12 ;  /* 0x00009600050c0a25 */ /* 0x040fe800078e000c */
[----:B------:R-:W-:Y:S01]  /*9020*/  @P0 IMAD R5, R5, c[0x0][0x25c], R0 ;  /* 0x0000970005050a24 */ /* 0x000fe200078e0200 */
[C---:B------:R-:W-:Y:S03]  /*9030*/  @P0 LEA R2, P4, R12.reuse, c[0x0][0x250], 0x1 ;  /* 0x000094000c020a11 */ /* 0x040fe600078808ff */
[----:B------:R-:W-:Y:S05]  /*9040*/  @P0 IMAD.IADD R5, R13, 0x1, R5 ;  /* 0x000000010d050824 */ /* 0x000fea00078e0205 */
[----:B------:R-:W-:Y:S02]  /*9050*/  @P0 LEA.HI.X R3, R12, c[0x0][0x254], R5, 0x1, P4 ;  /* 0x000095000c030a11 */ /* 0x000fe400020f0c05 */
[C---:B------:R-:W-:Y:S11]  /*9060*/  LOP3.LUT P4, RZ, R215.reuse, 0x4, RZ, 0xc0, !PT ;  /* 0x00000004d7ff7812 */ /* 0x040ff6000788c0ff */
[----:B------:R-:W-:Y:S02]  /*9070*/  @!UPT UIADD3 URZ, URZ, URZ, URZ ;  /* 0x0000003f3f3ff290 */ /* 0x000fe4000fffe03f */
[----:B------:R1:W-:Y:S04]  /*9080*/  @P3 LDGSTS.E.BYPASS.LTC128B.128 [R220+0x5880], [R8.64+0x80], !P4 ;  /* 0x0588008008dc3fae */ /* 0x0003e8000e101d4c */
[----:B------:R1:W-:Y:S04]  /*9090*/  @P3 LDGSTS.E.BYPASS.LTC128B.128 [R220+0x7080], [R8.64+0x100], !P5 ;  /* 0x0708010008dc3fae */ /* 0x0003e8000e901d4c */
[----:B------:R1:W-:Y:S01]  /*90a0*/  @P3 LDGSTS.E.BYPASS.LTC128B.128 [R220+0x8880], [R8.64+0x180], !P6 ;  /* 0x0888018008dc3fae */ /* 0x0003e2000f101d4c */
[----:B------:R-:W-:Y:S11]  /*90b0*/  LOP3.LUT P3, RZ, R215, 0x8, RZ, 0xc0, !PT ;  /* 0x00000008d7ff7812 */ /* 0x000ff6000786c0ff */
[----:B------:R-:W-:Y:S02]  /*90c0*/  @!UPT UIADD3 URZ, URZ, URZ, URZ ;  /* 0x0000003f3f3ff290 */ /* 0x000fe4000fffe03f */
[----:B------:R1:W-:Y:S04]  /*90d0*/  @P0 LDGSTS.E.BYPASS.LTC128B.128 [R223+0x5080], [R2.64], !P3 ;  /* 0x0508000002df0fae */ /* 0x0003e8000d901d4c */
[----:B------:R1:W-:Y:S04]  /*90e0*/  @P0 LDGSTS.E.BYPASS.LTC128B.128 [R223+0x6880], [R2.64+0x80], !P4 ;  /* 0x0688008002df0fae */ /* 0x0003e8000e101d4c */
[----:B------:R1:W-:Y:S04]  /*90f0*/  @P0 LDGSTS.E.BYPASS.LTC128B.128 [R223+0x8080], [R2.64+0x100], !P5 ;  /* 0x0808010002df0fae */ /* 0x0003e8000e901d4c */
[----:B------:R1:W-:Y:S01]  /*9100*/  @P0 LDGSTS.E.BYPASS.LTC128B.128 [R223+0x9880], [R2.64+0x180], !P6 ;  /* 0x0988018002df0fae */ /* 0x0003e2000f101d4c */
[----:B------:R-:W-:Y:S03]  /*9110*/  ISETP.GT.AND P0, PT, R77, R231, PT ;  /* 0x000000e74d00720c */ /* 0x000fe60003f04270 */
[----:B------:R-:W0:Y:S01]  /*9120*/  LDGDEPBAR ;  /* 0x00000000000079af */ /* 0x000e220000000000 */
[----:B------:R-:W-:Y:S04]  /*9130*/  DEPBAR.LE SB0, 0x0 ;  /* 0x000080000000791a */ /* 0x000fe80000000000 */
[----:B------:R-:W-:Y:S06]  /*9140*/  BAR.SYNC.DEFER_BLOCKING 0x0 ;  /* 0x0000000000007b1d */ /* 0x000fec0000010000 */
[----:B------:R-:W-:-:S05]  /*9150*/  @!P0 BRA `(.L_x_1877) ;  /* 0x0000018000008947 */ /* 0x000fca0003800000 */
[----:B-1----:R-:W-:Y:S02]  /*9160*/  IMAD.MOV.U32 R8, RZ, RZ, R82 ;  /* 0x000000ffff087224 */ /* 0x002fe400078e0052 */
[----:B------:R-:W-:Y:S02]  /*9170*/  IMAD.MOV.U32 R9, RZ, RZ, R94 ;  /* 0x000000ffff097224 */ /* 0x000fe400078e005e */
[----:B------:R-:W-:Y:S02]  /*9180*/  IMAD R0, R24, c[0x0][0x208], RZ ;  /* 0x0000820018007a24 */ /* 0x000fe400078e02ff */
[C---:B------:R-:W-:Y:S04]  /*9190*/  IMAD.WIDE.U32 R8, R10.reuse, c[0x0][0x208], R8 ;  /* 0x000082000a087a25 */ /* 0x040fe800078e0008 */
        /* <DEDUP_REMOVED lines=20> */
.L_x_1877:
[----:B-1----:R-:W-:Y:S05]  /*92e0*/  BSYNC B0 ;  /* 0x0000000000007941 */ /* 0x002fea0003800000 */
.L_x_1876:
        /* <DEDUP_REMOVED lines=30> */
.L_x_1879:
[----:B------:R-:W-:Y:S05]  /*94d0*/  BSYNC B0 ;  /* 0x0000000000007941 */ /* 0x000fea0003800000 */
.L_x_1878:
[----:B------:R-:W-:Y:S01]  /*94e0*/  ISETP.GT.AND P5, PT, R37, R111, PT ;  /* 0x0000006f2500720c */ /* 0x000fe20003fa4270 */
[----:B------:R-:W-:Y:S01]  /*94f0*/  @!UPT UIADD3 URZ, URZ, URZ, URZ ;  /* 0x0000003f3f3ff290 */ /* 0x000fe2000fffe03f */
[----:B------:R-:W-:Y:S11]  /*9500*/  BSSY B0, `(.L_x_1880) ;  /* 0x0000029000007945 */ /* 0x000ff60003800000 */
[----:B------:R-:W-:-:S05]  /*9510*/  @!P5 BRA `(.L_x_1881) ;  /* 0x000002700000d947 */ /* 0x000fca0003800000 */
[----:B------:R-:W-:Y:S01]  /*9520*/  IADD3 R0, R37, -0x1, RZ ;  /* 0xffffffff25007810 */ /* 0x000fe20007ffe0ff */
[----:B-1----:R-:W-:Y:S01]  /*9530*/  IMAD.MOV.U32 R2, RZ, RZ, R108 ;  /* 0x000000ffff027224 */ /* 0x002fe200078e006c */
[----:B------:R-:W-:Y:S01]  /*9540*/  P2R R12, PR, RZ, 0x4 ;  /* 0x00000004ff0c7803 */ /* 0x000fe20000000000 */
[----:B------:R-:W-:Y:S01]  /*9550*/  IMAD.MOV.U32 R3, RZ, RZ, R107 ;  /* 0x000000ffff037224 */ /* 0x000fe200078e006b */
[----:B------:R-:W-:Y:S01]  /*9560*/  SHF.R.S32.HI R7, RZ, 0x1f, R0 ;  /* 0x0000001fff077819 */ /* 0x000fe20000011400 */
[----:B------:R-:W-:Y:S01]  /*9570*/  IMAD R5, R136, R0, RZ ;  /* 0x0000000088057224 */ /* 0x000fe200078e02ff */
[C---:B------:R-:W-:Y:S01]  /*9580*/  LOP3.LUT P2, RZ, R215.reuse, 0x8, RZ, 0xc0, !PT ;  /* 0x00000008d7ff7812 */ /* 0x040fe2000784c0ff */
[-C--:B------:R-:W-:Y:S01]  /*9590*/  IMAD.WIDE.U32 R2, R0, R122.reuse, R2 ;  /* 0x0000007a00027225 */ /* 0x080fe200078e0002 */
[----:B------:R-:W-:Y:S02]  /*95a0*/  P2R R10, PR, RZ, 0x2 ;  /* 0x00000002ff0a7803 */ /* 0x000fe40000000000 */
[----:B------:R-:W-:Y:S01]  /*95b0*/  LOP3.LUT P1, RZ, R215, 0x4, RZ, 0xc0, !PT ;  /* 0x00000004d7ff7812 */ /* 0x000fe2000782c0ff */
[----:B------:R-:W-:Y:S01]  /*95c0*/  IMAD R0, R7, R122, R5 ;  /* 0x0000007a07007224 */ /* 0x000fe200078e0205 */
[----:B------:R-:W-:Y:S03]  /*95d0*/  IADD3 R5, -R231, 0x30, RZ ;  /* 0x00000030e7057810 */ /* 0x000fe60007ffe1ff */
[----:B------:R-:W-:Y:S01]  /*95e0*/  IMAD.IADD R0, R3, 0x1, R0 ;  /* 0x0000000103007824 */ /* 0x000fe200078e0200 */
[C---:B------:R-:W-:Y:S11]  /*95f0*/  ISETP.GE.AND P3, PT, R5.reuse, 0x1, PT ;  /* 0x000000010500780c */ /* 0x040ff60003f66270 */
[----:B------:R-:W-:Y:S02]  /*9600*/  @!UPT UIADD3 URZ, URZ, URZ, URZ ;  /* 0x0000003f3f3ff290 */ /* 0x000fe4000fffe03f */
[C---:B------:R-:W-:Y:S04]  /*9610*/  @P3 LEA R8, P0, R2.reuse, c[0x0][0x220], 0x1 ;  /* 0x0000880002083a11 */ /* 0x040fe800078008ff */
[----:B------:R-:W-:Y:S02]  /*9620*/  @P3 LEA.HI.X R9, R2, c[0x0][0x224], R0, 0x1, P0 ;  /* 0x0000890002093a11 */ /* 0x000fe400000f0c00 */
[----:B------:R-:W-:Y:S03]  /*9630*/  ISETP.GE.AND P0, PT, R5, 0x21, PT ;  /* 0x000000210500780c */ /* 0x000fe60003f06270 */
[----:B------:R-:W-:Y:S01]  /*9640*/  @!PT LDS RZ, [RZ] ;  /* 0x00000000fffff984 */ /* 0x000fe20000000800 */
[----:B------:R-:W-:Y:S01]  /*9650*/  @!PT LDS RZ, [RZ] ;  /* 0x00000000fffff984 */ /* 0x000fe20000000800 */
[----:B------:R-:W-:Y:S01]  /*9660*/  @!PT LDS RZ, [RZ] ;  /* 0x00000000fffff984 */ /* 0x000fe20000000800 */
[----:B------:R1:W-:Y:S01]  /*9670*/  @P3 LDGSTS.E.BYPASS.LTC128B.128 [R220+0xa080], [R8.64], !P2 ;  /* 0x0a08000008dc3fae */ /* 0x0003e2000d101d4c */
[----:B------:R-:W-:Y:S03]  /*9680*/  ISETP.NE.AND P2, PT, R12, RZ, PT ;  /* 0x000000ff0c00720c */ /* 0x000fe60003f45270 */
[----:B------:R1:W-:Y:S06]  /*9690*/  @P3 LDGSTS.E.BYPASS.LTC128B.128 [R220+0xb880], [R8.64+0x80], !P1 ;  /* 0x0b88008008dc3fae */ /* 0x0003ec000c901d4c */
[----:B------:R-:W-:Y:S05]  /*96a0*/  @P0 IADD3 R3, P4, R152, R2, RZ ;  /* 0x0000000298030210 */ /* 0x000fea0007f9e0ff */
[----:B------:R-:W-:Y:S01]  /*96b0*/  @P0 IMAD.X R0, R0, 0x1, R132, P4 ;  /* 0x0000000100000824 */ /* 0x000fe200020e0684 */
[C---:B------:R-:W-:Y:S04]  /*96c0*/  @P0 LEA R2, P4, R3.reuse, c[0x0][0x220], 0x1 ;  /* 0x0000880003020a11 */ /* 0x040fe800078808ff */
[----:B------:R-:W-:Y:S02]  /*96d0*/  @P0 LEA.HI.X R3, R3, c[0x0][0x224], R0, 0x1, P4 ;  /* 0x0000890003030a11 */ /* 0x000fe400020f0c00 */
[C---:B------:R-:W-:Y:S11]  /*96e0*/  LOP3.LUT P4, RZ, R215.reuse, 0x2, RZ, 0xc0, !PT ;  /* 0x00000002d7ff7812 */ /* 0x040ff6000788c0ff */
[----:B------:R-:W-:Y:S02]  /*96f0*/  @!UPT UIADD3 URZ, URZ, URZ, URZ ;  /* 0x0000003f3f3ff290 */ /* 0x000fe4000fffe03f */
[----:B------:R1:W-:Y:S04]  /*9700*/  @P3 LDGSTS.E.BYPASS.LTC128B.128 [R220+0xd080], [R8.64+0x100], !P4 ;  /* 0x0d08010008dc3fae */ /* 0x0003e8000e101d4c */
[----:B------:R1:W-:Y:S01]  /*9710*/  @P3 LDGSTS.E.BYPASS.LTC128B.128 [R220+0xe880], [R8.64+0x180], !P6 ;  /* 0x0e88018008dc3fae */ /* 0x0003e2000f101d4c */
[----:B------:R-:W-:Y:S11]  /*9720*/  LOP3.LUT P3, RZ, R215, 0x8, RZ, 0xc0, !PT ;  /* 0x00000008d7ff7812 */ /* 0x000ff6000786c0ff */
[----:B------:R-:W-:Y:S02]  /*9730*/  @!UPT UIADD3 URZ, URZ, URZ, URZ ;  /* 0x0000003f3f3ff290 */ /* 0x000fe4000fffe03f */
[----:B------:R1:W-:Y:S04]  /*9740*/  @P0 LDGSTS.E.BYPASS.LTC128B.128 [R223+0xb080], [R2.64], !P3 ;  /* 0x0b08000002df0fae */ /* 0x0003e8000d901d4c */
[----:B------:R1:W-:Y:S01]  /*9750*/  @P0 LDGSTS.E.BYPASS.LTC128B.128 [R223+0xc880], [R2.64+0x80], !P1 ;  /* 0x0c88008002df0fae */ /* 0x0003e2000c901d4c */
[----:B------:R-:W-:Y:S03]  /*9760*/  ISETP.NE.AND P1, PT, R10, RZ, PT ;  /* 0x000000ff0a00720c */ /* 0x000fe60003f25270 */
[----:B------:R1:W-:Y:S04]  /*9770*/  @P0 LDGSTS.E.BYPASS.LTC128B.128 [R223+0xe080], [R2.64+0x100], !P4 ;  /* 0x0e08010002df0fae */ /* 0x0003e8000e101d4c */
[----:B------:R1:W-:Y:S04]  /*9780*/  @P0 LDGSTS.E.BYPASS.LTC128B.128 [R223+0xf880], [R2.64+0x180], !P6 ;  /* 0x0f88018002df0fae */ /* 0x0003e8000f101d4c */
.L_x_1881:
[----:B------:R-:W-:Y:S05]  /*9790*/  BSYNC B0 ;  /* 0x0000000000007941 */ /* 0x000fea0003800000 */
.L_x_1880:
[----:B------:R-:W0:Y:S01]  /*97a0*/  LDGDEPBAR ;  /* 0x00000000000079af */ /* 0x000e220000000000 */
[----:B------:R-:W-:Y:S01]  /*97b0*/  IADD3 R37, R37, -0x1, RZ ;  /* 0xffffffff25257810 */ /* 0x000fe20007ffe0ff */
[----:B------:R-:W-:-:S05]  /*97c0*/  @P5 BRA `(.L_x_1882) ;  /* 0xffffa37000005947 */ /* 0x000fca000383ffff */
[----:B------:R-:W2:Y:S04]  /*97d0*/  LDL R5, [R1+0x64] ;  /* 0x0000640001057983 */ /* 0x000ea80000100800 */
[----:B------:R3:W5:Y:S01]  /*97e0*/  LDL R21, [R1+0x58] ;  /* 0x0000580001157983 */ /* 0x0007620000100800 */
[----:B------:R-:W-:Y:S03]  /*97f0*/  WARPSYNC 0xffffffff ;  /* 0xffffffff00007948 */ /* 0x000fe60003800000 */
[----:B------:R-:W-:Y:S01]  /*9800*/  BAR.SYNC.DEFER_BLOCKING 0x0 ;  /* 0x0000000000007b1d */ /* 0x000fe20000010000 */
[----:B--2---:R-:W-:-:S05]  /*9810*/  IADD3 R0, R5, 0x2f, RZ ;  /* 0x0000002f05007810 */ /* 0x004fca0007ffe0ff */
[----:B------:R-:W-:-:S05]  /*9820*/  IMAD.HI R0, R0, 0x2aaaaaab, RZ ;  /* 0x2aaaaaab00007827 */ /* 0x000fca00078e02ff */
[----:B-1----:R-:W-:-:S04]  /*9830*/  SHF.R.U32.HI R2, RZ, 0x1f, R0 ;  /* 0x0000001fff027819 */ /* 0x002fc80000011600 */
[----:B------:R-:W-:Y:S02]  /*9840*/  LEA.HI.SX32 R18, R0, R2, 0x1d ;  /* 0x0000000200127211 */ /* 0x000fe400078feaff */
.L_x_1841:
[----:B---3--:R-:W2:Y:S04]  /*9850*/  LDL R26, [R1+0x70] ;  /* 0x00007000011a7983 */ /* 0x008ea80000100800 */
[----:B------:R-:W3:Y:S04]  /*9860*/  LDL.LU R3, [R1+0xc0] ;  /* 0x0000c00001037983 */ /* 0x000ee80000300800 */
[----:B------:R-:W3:Y:S01]  /*9870*/  S2R R2, SR_TID.X ;  /* 0x0000000000027919 */ /* 0x000ee20000002100 */
[----:B------:R-:W-:-:S05]  /*9880*/  IMAD.MOV.U32 R0, RZ, RZ, c[0x0][0x2c4] ;  /* 0x0000b100ff007624 */ /* 0x000fca00078e00ff */
[----:B------:R-:W-:Y:S01]  /*9890*/  ISETP.NE.AND P3, PT, R0, 0x1, PT ;  /* 0x000000010000780c */ /* 0x000fe20003f65270 */
[----:B------:R-:W-:-:S05]  /*98a0*/  IMAD.MOV.U32 R4, RZ, RZ, c[0x0][0x32c] ;  /* 0x0000cb00ff047624 */ /* 0x000fca00078e00ff */
[----:B------:R-:W-:Y:S02]  /*98b0*/  ISETP.GE.AND P1, PT, R4, 0x1, PT ;  /* 0x000000010400780c */ /* 0x000fe40003f26270 */
[----:B--2---:R-:W-:Y:S01]  /*98c0*/  IADD3 R0, R26, 0x7f, RZ ;  /* 0x0000007f1a007810 */ /* 0x004fe20007ffe0ff */
[----:B---3--:R1:W-:Y:S04]  /*98d0*/  STL.64 [R1], R2 ;  /* 0x0000000201007387 */ /* 0x0083e80000100a00 */
[----:B-1----:R-:W-:-:S05]  /*98e0*/  @P3 IMAD.HI.U32 R2, R0, c[0x0][0x2c8], RZ ;  /* 0x0000b20000023a27 */ /* 0x002fca00078e00ff */
[----:B------:R-:W-:Y:S01]  /*98f0*/  @P3 SHF.R.U32.HI R0, RZ, c[0x0][0x2cc], R2 ;  /* 0x0000b300ff003a19 */ /* 0x000fe20000011602 */
[----:B------:R-:W-:-:S03]  /*9900*/  IMAD.U32 R2, RZ, RZ, UR8 ;  /* 0x00000008ff027e24 */ /* 0x000fc6000f8e00ff */
[----:B------:R-:W-:Y:S02]  /*9910*/  IADD3 R0, R0, 0x1, R5 ;  /* 0x0000000100007810 */ /* 0x000fe40007ffe005 */
[----:B------:R-:W-:-:S03]  /*9920*/  IADD3 R24, P0, R2, 0x4, RZ ;  /* 0x0000000402187810 */ /* 0x000fc60007f1e0ff */
[----:B-----5:R-:W-:Y:S02]  /*9930*/  IMAD.IADD R3, R0, 0x1, -R21 ;  /* 0x0000000100037824 */ /* 0x020fe400078e0a15 */
[----:B------:R-:W-:-:S03]  /*9940*/  IMAD.X R25, RZ, RZ, UR7, P0 ;  /* 0x00000007ff197e24 */ /* 0x000fc600080e06ff */
        /* <DEDUP_REMOVED lines=12> */
.L_x_1885:
[----:B------:R-:W-:-:S13]  /*9a10*/  ISETP.NE.AND P0, PT, R4, 0x1, PT ;  /* 0x000000010400780c */ /* 0x000fda0003f05270 */
[----:B------:R-:W-:-:S05]  /*9a20*/  @P0 IMAD.HI.U32 R3, R0, c[0x0][0x330], RZ ;  /* 0x0000cc0000030a27 */ /* 0x000fca00078e00ff */
[----:B------:R-:W-:Y:S02]  /*9a30*/  @P0 SHF.R.U32.HI R0, RZ, c[0x0][0x334], R3 ;  /* 0x0000cd00ff000a19 */ /* 0x000fe40000011603 */
.L_x_1886:
[----:B------:R-:W-:Y:S05]  /*9a40*/  BSYNC B0 ;  /* 0x0000000000007941 */ /* 0x000fea0003800000 */
.L_x_1884:
[----:B------:R-:W-:-:S05]  /*9a50*/  IMAD R0, R0, R4, c[0x0][0x32c] ;  /* 0x0000cb0000007624 */ /* 0x000fca00078e0204 */
[----:B------:R-:W-:-:S04]  /*9a60*/  IMNMX R2, R2, R0, PT ;  /* 0x0000000002027217 */ /* 0x000fc80003800200 */
.L_x_1883:
[----:B------:R-:W-:Y:S01]  /*9a70*/  IADD3 R3, R2, 0x2f, RZ ;  /* 0x0000002f02037810 */ /* 0x000fe20007ffe0ff */
[----:B------:R-:W-:-:S04]  /*9a80*/  @P3 IMAD.HI.U32 R2, R26, c[0x0][0x2c8], RZ ;  /* 0x0000b2001a023a27 */ /* 0x000fc800078e00ff */
[----:B------:R-:W-:-:S04]  /*9a90*/  IMAD.HI R3, R3, 0x2aaaaaab, RZ ;  /* 0x2aaaaaab03037827 */ /* 0x000fc800078e02ff */
[----:B------:R-:W-:Y:S01]  /*9aa0*/  IMAD.MOV.U32 R0, RZ, RZ, R26 ;  /* 0x000000ffff007224 */ /* 0x000fe200078e001a */
[----:B------:R-:W-:Y:S02]  /*9ab0*/  @P3 SHF.R.U32.HI R0, RZ, c[0x0][0x2cc], R2 ;  /* 0x0000b300ff003a19 */ /* 0x000fe40000011602 */
[----:B------:R-:W-:Y:S02]  /*9ac0*/  SHF.R.U32.HI R8, RZ, 0x1f, R3 ;  /* 0x0000001fff087819 */ /* 0x000fe40000011603 */
        /* <DEDUP_REMOVED lines=14> */
.L_x_1889:
[----:B------:R-:W-:-:S13]  /*9bb0*/  ISETP.NE.AND P0, PT, R4, 0x1, PT ;  /* 0x000000010400780c */ /* 0x000fda0003f05270 */
[----:B------:R-:W-:-:S05]  /*9bc0*/  @P0 IMAD.HI.U32 R3, R0, c[0x0][0x330], RZ ;  /* 0x0000cc0000030a27 */ /* 0x000fca00078e00ff */
[----:B------:R-:W-:Y:S02]  /*9bd0*/  @P0 SHF.R.U32.HI R0, RZ, c[0x0][0x334], R3 ;  /* 0x0000cd00ff000a19 */ /* 0x000fe40000011603 */
.L_x_1890:
[----:B------:R-:W-:Y:S05]  /*9be0*/  BSYNC B0 ;  /* 0x0000000000007941 */ /* 0x000fea0003800000 */
.L_x_1888:
[----:B------:R-:W-:-:S05]  /*9bf0*/  IMAD R0, R0, c[0x0][0x32c], RZ ;  /* 0x0000cb0000007a24 */ /* 0x000fca00078e02ff */
[----:B------:R-:W-:-:S05]  /*9c00*/  IMNMX R2, R2, R0, !PT ;  /* 0x0000000002027217 */ /* 0x000fca0007800200 */
.L_x_1887:
[----:B------:R-:W-:Y:S01]  /*9c10*/  IMAD.HI R2, R2, 0x2aaaaaab, RZ ;  /* 0x2aaaaaab02027827 */ /* 0x000fe200078e02ff */
[----:B------:R-:W-:Y:S04]  /*9c20*/  BSSY B0, `(.L_x_1891) ;  /* 0x0000027000007945 */ /* 0x000fe80003800000 */
[----:B------:R-:W-:-:S04]  /*9c30*/  SHF.R.U32.HI R7, RZ, 0x1f, R2 ;  /* 0x0000001fff077819 */ /* 0x000fc80000011602 */
[----:B------:R-:W-:Y:S01]  /*9c40*/  LEA.HI.SX32 R7, R2, R7, 0x1d ;  /* 0x0000000702077211 */ /* 0x000fe200078feaff */
[----:B------:R-:W-:-:S03]  /*9c50*/  IMAD.MOV.U32 R2, RZ, RZ, RZ ;  /* 0x000000ffff027224 */ /* 0x000fc600078e00ff */
[----:B------:R-:W-:-:S04]  /*9c60*/  IMNMX R7, RZ, R7, !PT ;  /* 0x00000007ff077217 */ /* 0x000fc80007800200 */
[----:B------:R-:W-:-:S13]  /*9c70*/  ISETP.GT.AND P0, PT, R8, R7, PT ;  /* 0x000000070800720c */ /* 0x000fda0003f04270 */
[----:B------:R-:W-:Y:S05]  /*9c80*/  @!P0 BRA `(.L_x_1892) ;  /* 0x0000020000008947 */ /* 0x000fea0003800000 */
[----:B------:R-:W2:Y:S02]  /*9c90*/  LDL R0, [R1+0x84] ;  /* 0x0000840001007983 */ /* 0x000ea40000100800 */
[----:B--2---:R-:W-:-:S04]  /*9ca0*/  ISETP.NE.AND P0, PT, R0, RZ, PT ;  /* 0x000000ff0000720c */ /* 0x004fc80003f05270 */
[----:B------:R-:W-:-:S04]  /*9cb0*/  SEL R0, R0, c[0x0][0x338], P0 ;  /* 0x0000ce0000007a07 */ /* 0x000fc80000000000 */
[----:B------:R-:W-:Y:S02]  /*9cc0*/  IABS R4, R0 ;  /* 0x0000000000047213 */ /* 0x000fe40000000000 */
[----:B------:R-:W-:Y:S02]  /*9cd0*/  IADD3 R9, R0, -0x1, R8 ;  /* 0xffffffff00097810 */ /* 0x000fe40007ffe008 */
[----:B------:R-:W1:Y:S03]  /*9ce0*/  I2F.RP R2, R4 ;  /* 0x0000000400027306 */ /* 0x000e660000209400 */
[----:B------:R-:W-:-:S05]  /*9cf0*/  IMAD.IADD R9, R9, 0x1, -R7 ;  /* 0x0000000109097824 */ /* 0x000fca00078e0a07 */
[----:B------:R-:W-:Y:S02]  /*9d00*/  IABS R13, R9 ;  /* 0x00000009000d7213 */ /* 0x000fe40000000000 */
[----:B------:R-:W-:-:S04]  /*9d10*/  LOP3.LUT R9, R9, R0, RZ, 0x3c, !PT ;  /* 0x0000000009097212 */ /* 0x000fc800078e3cff */
[----:B------:R-:W-:Y:S01]  /*9d20*/  ISETP.GE.AND P1, PT, R9, RZ, PT ;  /* 0x000000ff0900720c */ /* 0x000fe20003f26270 */
        /* <DEDUP_REMOVED lines=22> */
.L_x_1892:
[----:B------:R-:W-:Y:S05]  /*9e90*/  BSYNC B0 ;  /* 0x0000000000007941 */ /* 0x000fea0003800000 */
.L_x_1891:
[----:B------:R-:W2:Y:S01]  /*9ea0*/  LDL R3, [R1+0xac] ;  /* 0x0000ac0001037983 */ /* 0x000ea20000100800 */
[----:B------:R-:W-:Y:S01]  /*9eb0*/  PRMT R0, RZ, 0x7610, R0 ;  /* 0x00007610ff007816 */ /* 0x000fe20000000000 */
[----:B------:R-:W-:Y:S01]  /*9ec0*/  IMAD.MOV.U32 R17, RZ, RZ, RZ ;  /* 0x000000ffff117224 */ /* 0x000fe200078e00ff */
[----:B------:R-:W-:Y:S01]  /*9ed0*/  MOV R19, RZ ;  /* 0x000000ff00137202 */ /* 0x000fe20000000f00 */
        /* <DEDUP_REMOVED lines=64> */
[----:B--2---:R-:W-:-:S04]  /*a2e0*/  IMAD R236, R3, R2, R7 ;  /* 0x0000000203ec7224 */ /* 0x004fc800078e0207 */
[----:B------:R-:W-:-:S05]  /*a2f0*/  IMAD.IADD R2, R236, 0x1, R2 ;  /* 0x00000001ec027824 */ /* 0x000fca00078e0202 */
[----:B------:R-:W-:-:S04]  /*a300*/  IMNMX R27, R8, R2, PT ;  /* 0x00000002081b7217 */ /* 0x000fc80003800200 */
[----:B------:R-:W-:Y:S01]  /*a310*/  ISETP.GT.AND P0, PT, R27, R236, PT ;  /* 0x000000ec1b00720c */ /* 0x000fe20003f04270 */
[----:B------:R1:W-:-:S12]  /*a320*/  STL [R1+0x74], R27 ;  /* 0x0000741b01007387 */ /* 0x0003d80000100800 */
[----:B------:R-:W-:Y:S05]  /*a330*/  @!P0 BRA `(.L_x_1893) ;  /* 0x0000f7d000008947 */ /* 0x000fea0003800000 */
[----:B------:R-:W2:Y:S01]  /*a340*/  LDL R0, [R1+0x4c] ;  /* 0x00004c0001007983 */ /* 0x000ea20000100800 */
[----:B------:R-:W-:Y:S01]  /*a350*/  ISETP.NE.U32.AND P0, PT, RZ, c[0x0][0x340], PT ;  /* 0x0000d000ff007a0c */ /* 0x000fe20003f05070 */
[----:B------:R-:W-:Y:S02]  /*a360*/  ULDC.64 UR4, c[0x0][0x18] ;  /* 0x0000060000047ab9 */ /* 0x000fe40000000a00 */
[----:B------:R-:W3:Y:S01]  /*a370*/  LDL R18, [R1+0x50] ;  /* 0x0000500001127983 */ /* 0x000ee20000100800 */
[----:B------:R-:W-:-:S13]  /*a380*/  ISETP.NE.AND.EX P0, PT, RZ, c[0x0][0x344], PT, P0 ;  /* 0x0000d100ff007a0c */ /* 0x000fda0003f05300 */
[----:B------:R-:W-:-:S04]  /*a390*/  @P0 IMAD.MOV.U32 R2, RZ, RZ, 0x4 ;  /* 0x00000004ff020424 */ /* 0x000fc800078e00ff */
[----:B------:R-:W-:-:S05]  /*a3a0*/  @P0 IMAD.WIDE R2, R239, R2, c[0x0][0x340] ;  /* 0x0000d000ef020625 */ /* 0x000fca00078e0202 */
[----:B------:R2:W4:Y:S04]  /*a3b0*/  @P0 LDG.E R16, [R2.64] ;  /* 0x0000000c02100981 */ /* 0x000528000c1e1900 */
[----:B------:R-:W5:Y:S01]  /*a3c0*/  S2R R4, SR_TID.X ;  /* 0x0000000000047919 */ /* 0x000f620000002100 */
[----:B------:R-:W-:Y:S02]  /*a3d0*/  ISETP.NE.U32.AND P1, PT, RZ, c[0x0][0x348], PT ;  /* 0x0000d200ff007a0c */ /* 0x000fe40003f25070 */
[----:B------:R-:W-:Y:S02]  /*a3e0*/  SHF.R.S32.HI R15, RZ, 0x1f, R239 ;  /* 0x0000001fff0f7819 */ /* 0x000fe400000114ef */
[----:B-----5:R-:W-:-:S04]  /*a3f0*/  SHF.R.S32.HI R9, RZ, 0x1f, R4 ;  /* 0x0000001fff097819 */ /* 0x020fc80000011404 */
[----:B------:R-:W-:-:S04]  /*a400*/  LEA.HI R9, R9, R4, RZ, 0x3 ;  /* 0x0000000409097211 */ /* 0x000fc800078f18ff */
[----:B------:R-:W-:-:S05]  /*a410*/  LOP3.LUT R9, R9, 0xfffffff8, RZ, 0xc0, !PT ;  /* 0xfffffff809097812 */ /* 0x000fca00078ec0ff */
[----:B------:R-:W-:Y:S01]  /*a420*/  IMAD.IADD R9, R4, 0x1, -R9 ;  /* 0x0000000104097824 */ /* 0x000fe200078e0a09 */
[----:B------:R-:W-:Y:S02]  /*a430*/  ISETP.NE.AND.EX P1, PT, RZ, c[0x0][0x34c], PT, P1 ;  /* 0x0000d300ff007a0c */ /* 0x000fe40003f25310 */
[----:B------:R-:W-:Y:S02]  /*a440*/  ISETP.GE.AND P4, PT, R144, c[0x0][0x1d4], PT ;  /* 0x0000750090007a0c */ /* 0x000fe40003f86270 */
[----:B------:R-:W-:Y:S02]  /*a450*/  SEL R8, R15, RZ, !P1 ;  /* 0x000000ff0f087207 */ /* 0x000fe40004800000 */
[----:B------:R-:W-:Y:S02]  /*a460*/  SEL R7, R239, RZ, !P1 ;  /* 0x000000ffef077207 */ /* 0x000fe40004800000 */
[----:B------:R-:W-:Y:S01]  /*a470*/  ISETP.GE.AND P2, PT, R140, c[0x0][0x1d4], PT ;  /* 0x000075008c007a0c */ /* 0x000fe20003f46270 */
[----:B------:R-:W-:Y:S01]  /*a480*/  IMAD R8, R8, c[0x0][0x1c0], RZ ;  /* 0x0000700008087a24 */ /* 0x000fe200078e02ff */
[----:B------:R-:W-:-:S05]  /*a490*/  LOP3.LUT R215, R215, 0xfffffbff, RZ, 0xc0, !PT ;  /* 0xfffffbffd7d77812 */ /* 0x000fca00078ec0ff */
[----:B------:R-:W-:-:S04]  /*a4a0*/  @P4 LOP3.LUT R215, R215, 0x400, RZ, 0xfc, !PT ;  /* 0x00000400d7d74812 */ /* 0x000fc800078efcff */
[----:B------:R-:W-:-:S04]  /*a4b0*/  LOP3.LUT R215, R215, 0xfffff7ff, RZ, 0xc0, !PT ;  /* 0xfffff7ffd7d77812 */ /* 0x000fc800078ec0ff */
[----:B------:R-:W-:Y:S02]  /*a4c0*/  @P2 LOP3.LUT R215, R215, 0x800, RZ, 0xfc, !PT ;  /* 0x00000800d7d72812 */ /* 0x000fe400078efcff */
[----:B------:R-:W-:Y:S02]  /*a4d0*/  ISETP.GE.AND P1, PT, R234, c[0x0][0x1d4], PT ;  /* 0x00007500ea007a0c */ /* 0x000fe40003f26270 */
[----:B------:R-:W-:Y:S01]  /*a4e0*/  LOP3.LUT R215, R215, 0xfffffdff, RZ, 0xc0, !PT ;  /* 0xfffffdffd7d77812 */ /* 0x000fe200078ec0ff */
[----:B------:R-:W-:Y:S01]  /*a4f0*/  UIADD3 UR4, UP0, UR4, 0x10080, URZ ;  /* 0x0001008004047890 */ /* 0x000fe2000ff1e03f */
[----:B------:R-:W-:Y:S02]  /*a500*/  SEL R14, RZ, 0x1, P2 ;  /* 0x00000001ff0e7807 */ /* 0x000fe40001000000 */
[----:B------:R-:W-:Y:S01]  /*a510*/  ISETP.NE.U32.AND P2, PT, RZ, c[0x0][0x350], PT ;  /* 0x0000d400ff007a0c */ /* 0x000fe20003f45070 */
[----:B------:R-:W-:Y:S01]  /*a520*/  UIADD3.X UR5, URZ, UR5, URZ, UP0, !UPT ;  /* 0x000000053f057290 */ /* 0x000fe200087fe43f */
[C---:B------:R-:W-:Y:S01]  /*a530*/  IMAD.WIDE.U32 R12, R243.reuse, c[0x0][0x210], RZ ;  /* 0x00008400f30c7a25 */ /* 0x040fe200078e00ff */
[----:B------:R1:W-:Y:S03]  /*a540*/  STL [R1+0x10], R21 ;  /* 0x0000101501007387 */ /* 0x0003e60000100800 */
[----:B------:R-:W-:Y:S01]  /*a550*/  IMAD R13, R243, c[0x0][0x214], R13 ;  /* 0x00008500f30d7a24 */ /* 0x000fe200078e020d */
[----:B------:R-:W-:Y:S01]  /*a560*/  SHF.R.S32.HI R19, RZ, 0x1f, R231 ;  /* 0x0000001fff137819 */ /* 0x000fe200000114e7 */
[----:B------:R-:W-:Y:S01]  /*a570*/  IMAD.U32 R22, RZ, RZ, UR8 ;  /* 0x00000008ff167e24 */ /* 0x000fe2000f8e00ff */
[----:B------:R-:W-:-:S02]  /*a580*/  ISETP.GE.AND P5, PT, R140, c[0x0][0x198], PT ;  /* 0x000066008c007a0c */ /* 0x000fc40003fa6270 */
[----:B------:R-:W-:Y:S02]  /*a590*/  IADD3 R121, R27, -0x1, RZ ;  /* 0xffffffff1b797810 */ /* 0x000fe40007ffe0ff */
[----:B--2---:R-:W-:-:S05]  /*a5a0*/  SHF.R.S32.HI R2, RZ, 0x1f, R0 ;  /* 0x0000001fff027819 */ /* 0x004fca0000011400 */
[----:B------:R-:W-:-:S04]  /*a5b0*/  IMAD R2, R2, c[0x0][0x178], RZ ;  /* 0x00005e0002027a24 */ /* 0x000fc800078e02ff */
[C---:B------:R-:W-:Y:S02]  /*a5c0*/  IMAD R4, R0.reuse, c[0x0][0x17c], R2 ;  /* 0x00005f0000047a24 */ /* 0x040fe400078e0202 */
[----:B------:R-:W-:-:S04]  /*a5d0*/  IMAD.WIDE.U32 R2, R0, c[0x0][0x178], RZ ;  /* 0x00005e0000027a25 */ /* 0x000fc800078e00ff */
[----:B------:R-:W-:Y:S02]  /*a5e0*/  IMAD R0, R9, 0x20, R231 ;  /* 0x0000002009007824 */ /* 0x000fe400078e02e7 */
[----:B------:R-:W-:Y:S02]  /*a5f0*/  IMAD.IADD R3, R3, 0x1, R4 ;  /* 0x0000000103037824 */ /* 0x000fe400078e0204 */
[----:B------:R-:W-:Y:S02]  /*a600*/  IMAD.IADD R4, R26, 0x1, R0 ;  /* 0x000000011a047824 */ /* 0x000fe400078e0200 */
[----:B------:R-:W-:-:S04]  /*a610*/  IMAD.WIDE.U32 R2, R243, c[0x0][0x1b8], R2 ;  /* 0x00006e00f3027a25 */ /* 0x000fc800078e0002 */
[----:B------:R-:W-:-:S04]  /*a620*/  @P3 IMAD.HI.U32 R9, R4, c[0x0][0x2c8], RZ ;  /* 0x0000b20004093a27 */ /* 0x000fc800078e00ff */
[----:B------:R-:W-:Y:S01]  /*a630*/  IMAD.MOV.U32 R0, RZ, RZ, R4 ;  /* 0x000000ffff007224 */ /* 0x000fe200078e0004 */
[----:B------:R-:W-:Y:S01]  /*a640*/  @P3 SHF.R.U32.HI R0, RZ, c[0x0][0x2cc], R9 ;  /* 0x0000b300ff003a19 */ /* 0x000fe20000011609 */
[----:B------:R-:W-:Y:S02]  /*a650*/  IMAD R3, R243, c[0x0][0x1bc], R3 ;  /* 0x00006f00f3037a24 */ /* 0x000fe400078e0203 */
[C---:B------:R-:W-:Y:S01]  /*a660*/  IMAD R9, R7.reuse, c[0x0][0x1c4], R8 ;  /* 0x0000710007097a24 */ /* 0x040fe200078e0208 */
[----:B------:R-:W-:Y:S01]  /*a670*/  SHF.R.S32.HI R8, RZ, 0x1f, R0 ;  /* 0x0000001fff087819 */ /* 0x000fe20000011400 */
[----:B------:R-:W-:Y:S01]  /*a680*/  IMAD.WIDE.U32 R2, R7, c[0x0][0x1c0], R2 ;  /* 0x0000700007027a25 */ /* 0x000fe200078e0002 */
[----:B------:R-:W-:-:S03]  /*a690*/  ISETP.GE.AND P3, PT, R233, c[0x0][0x1d4], PT ;  /* 0x00007500e9007a0c */ /* 0x000fc60003f66270 */
[----:B------:R-:W-:Y:S01]  /*a6a0*/  IMAD.MOV R7, RZ, RZ, -R0 ;  /* 0x000000ffff077224 */ /* 0x000fe200078e0a00 */
[----:B------:R-:W-:Y:S01]  /*a6b0*/  IADD3 R3, R3, R9, RZ ;  /* 0x0000000903037210 */ /* 0x000fe20007ffe0ff */
[----:B------:R-:W-:Y:S02]  /*a6c0*/  IMAD R8, R8, c[0x0][0x1b0], RZ ;  /* 0x00006c0008087a24 */ /* 0x000fe400078e02ff */
[----:B------:R-:W-:Y:S02]  /*a6d0*/  IMAD R4, R7, c[0x0][0x2c4], R4 ;  /* 0x0000b10007047a24 */ /* 0x000fe400078e0204 */
[C---:B------:R-:W-:Y:S02]  /*a6e0*/  IMAD R10, R0.reuse, c[0x0][0x1b4], R8 ;  /* 0x00006d00000a7a24 */ /* 0x040fe400078e0208 */
[----:B------:R-:W-:Y:S01]  /*a6f0*/  IMAD.WIDE.U32 R2, R0, c[0x0][0x1b0], R2 ;  /* 0x00006c0000027a25 */ /* 0x000fe200078e0002 */
[----:B------:R-:W-:Y:S02]  /*a700*/  SEL R0, RZ, 0xffffffff, P4 ;  /* 0xffffffffff007807 */ /* 0x000fe40002000000 */
[----:B------:R-:W-:Y:S01]  /*a710*/  SHF.R.S32.HI R7, RZ, 0x1f, R4 ;  /* 0x0000001fff077819 */ /* 0x000fe20000011404 */
[----:B------:R-:W-:Y:S01]  /*a720*/  IMAD.IADD R3, R3, 0x1, R10 ;  /* 0x0000000103037824 */ /* 0x000fe200078e020a */
[----:B------:R-:W-:Y:S01]  /*a730*/  @P3 LOP3.LUT R215, R215, 0x200, RZ, 0xfc, !PT ;  /* 0x00000200d7d73812 */ /* 0x000fe200078efcff */
[----:B------:R-:W-:-:S02]  /*a740*/  IMAD.SHL.U32 R17, R0, 0x2, RZ ;  /* 0x0000000200117824 */ /* 0x000fc400078e00ff */
[----:B------:R-:W-:Y:S01]  /*a750*/  IMAD R0, R7, c[0x0][0x1a8], RZ ;  /* 0x00006a0007007a24 */ /* 0x000fe200078e02ff */
[----:B------:R-:W-:Y:S01]  /*a760*/  LOP3.LUT R215, R215, 0xfffffeff, RZ, 0xc0, !PT ;  /* 0xfffffeffd7d77812 */ /* 0x000fe200078ec0ff */
[----:B------:R-:W-:-:S04]  /*a770*/  IMAD.WIDE.U32 R2, R4, c[0x0][0x1a8], R2 ;  /* 0x00006a0004027a25 */ /* 0x000fc800078e0002 */
[----:B------:R-:W-:Y:S01]  /*a780*/  IMAD R0, R4, c[0x0][0x1ac], R0 ;  /* 0x00006b0004007a24 */ /* 0x000fe200078e0200 */
[----:B------:R-:W-:Y:S02]  /*a790*/  @P1 LOP3.LUT R215, R215, 0x100, RZ, 0xfc, !PT ;  /* 0x00000100d7d71812 */ /* 0x000fe400078efcff */
[----:B------:R-:W-:Y:S01]  /*a7a0*/  SEL R4, RZ, 0x8, P1 ;  /* 0x00000008ff047807 */ /* 0x000fe20000800000 */
[----:B------:R-:W-:Y:S01]  /*a7b0*/  IMAD.IADD R0, R3, 0x1, R0 ;  /* 0x0000000103007824 */ /* 0x000fe200078e0200 */
[C---:B------:R-:W-:Y:S02]  /*a7c0*/  LEA R20, P1, R2.reuse, c[0x0][0x160], 0x1 ;  /* 0x0000580002147a11 */ /* 0x040fe400078208ff */
[----:B------:R-:W-:Y:S02]  /*a7d0*/  LOP3.LUT R14, R17, 0x2, R14, 0xe2, !PT ;  /* 0x00000002110e7812 */ /* 0x000fe400078ee20e */
[----:B------:R-:W-:Y:S01]  /*a7e0*/  LEA.HI.X R17, R2, c[0x0][0x164], R0, 0x1, P1 ;  /* 0x0000590002117a11 */ /* 0x000fe200008f0c00 */
[--C-:B----4-:R-:W-:Y:S01]  /*a7f0*/  @P0 IMAD.MOV.U32 R2, RZ, RZ, R16.reuse ;  /* 0x000000ffff020224 */ /* 0x110fe200078e0010 */
[----:B------:R-:W-:Y:S01]  /*a800*/  SEL R7, RZ, 0x4, P3 ;  /* 0x00000004ff077807 */ /* 0x000fe20001800000 */
[----:B------:R-:W-:Y:S01]  /*a810*/  @!P0 IMAD.MOV.U32 R2, RZ, RZ, R239 ;  /* 0x000000ffff028224 */ /* 0x000fe200078e00ef */
[----:B------:R-:W-:Y:S01]  /*a820*/  @P0 SHF.R.S32.HI R3, RZ, 0x1f, R16 ;  /* 0x0000001fff030819 */ /* 0x000fe20000011410 */
[----:B------:R-:W-:Y:S01]  /*a830*/  IMAD.WIDE.U32 R8, R243, c[0x0][0x1e8], RZ ;  /* 0x00007a00f3087a25 */ /* 0x000fe200078e00ff */
[----:B------:R-:W-:-:S02]  /*a840*/  ISETP.NE.AND.EX P1, PT, RZ, c[0x0][0x354], PT, P2 ;  /* 0x0000d500ff007a0c */ /* 0x000fc40003f25320 */
[----:B------:R-:W-:Y:S01]  /*a850*/  @!P0 MOV R3, R15 ;  /* 0x0000000f00038202 */ /* 0x000fe20000000f00 */
[----:B------:R-:W-:Y:S01]  /*a860*/  IMAD.U32 R15, RZ, RZ, UR5 ;  /* 0x00000005ff0f7e24 */ /* 0x000fe2000f8e00ff */
[----:B------:R-:W-:Y:S01]  /*a870*/  LOP3.LUT R128, R4, R14, R7, 0xfe, !PT ;  /* 0x0000000e04807212 */ /* 0x000fe200078efe07 */
[----:B------:R-:W-:Y:S01]  /*a880*/  IMAD.U32 R14, RZ, RZ, UR4 ;  /* 0x00000004ff0e7e24 */ /* 0x000fe2000f8e00ff */
[----:B------:R-:W-:Y:S01]  /*a890*/  SEL R3, R3, RZ, !P1 ;  /* 0x000000ff03037207 */ /* 0x000fe20004800000 */
[----:B------:R-:W-:Y:S01]  /*a8a0*/  IMAD R9, R243, c[0x0][0x1ec], R9 ;  /* 0x00007b00f3097a24 */ /* 0x000fe200078e0209 */
[----:B------:R-:W-:Y:S02]  /*a8b0*/  SEL R2, R2, RZ, !P1 ;  /* 0x000000ff02027207 */ /* 0x000fe40004800000 */
[----:B------:R1:W-:Y:S01]  /*a8c0*/  STL.64 [R1+0x8], R14 ;  /* 0x0000080e01007387 */ /* 0x0003e20000100a00 */
[----:B------:R-:W-:Y:S01]  /*a8d0*/  IMAD R4, R3, c[0x0][0x1f0], RZ ;  /* 0x00007c0003047a24 */ /* 0x000fe200078e02ff */
[----:B---3--:R-:W-:Y:S01]  /*a8e0*/  IADD3 R0, P0, R231, R18, RZ ;  /* 0x00000012e7007210 */ /* 0x008fe20007f1e0ff */
[----:B------:R-:W-:-:S04]  /*a8f0*/  IMAD.WIDE.U32 R8, R2, c[0x0][0x1f0], R8 ;  /* 0x00007c0002087a25 */ /* 0x000fc800078e0008 */
[----:B------:R-:W-:Y:S02]  /*a900*/  IMAD R3, R3, c[0x0][0x218], RZ ;  /* 0x0000860003037a24 */ /* 0x000fe400078e02ff */
[----:B------:R-:W-:Y:S01]  /*a910*/  IMAD.WIDE.U32 R12, R2, c[0x0][0x218], R12 ;  /* 0x00008600020c7a25 */ /* 0x000fe200078e000c */
[----:B------:R-:W-:-:S03]  /*a920*/  IADD3 R8, P1, R140, R8, RZ ;  /* 0x000000088c087210 */ /* 0x000fc60007f3e0ff */
[----:B------:R-:W-:Y:S01]  /*a930*/  IMAD R7, R2, c[0x0][0x1f4], R4 ;  /* 0x00007d0002077a24 */ /* 0x000fe200078e0204 */
[----:B------:R-:W-:Y:S01]  /*a940*/  LEA.HI.X.SX32 R4, R18, R19, 0x1, P0 ;  /* 0x0000001312047211 */ /* 0x000fe200000f0eff */
[----:B------:R-:W-:Y:S01]  /*a950*/  IMAD R3, R2, c[0x0][0x21c], R3 ;  /* 0x0000870002037a24 */ /* 0x000fe200078e0203 */
[----:B------:R-:W-:Y:S01]  /*a960*/  IADD3 R2, P0, R140, R12, RZ ;  /* 0x0000000c8c027210 */ /* 0x000fe20007f1e0ff */
[----:B------:R-:W-:Y:S01]  /*a970*/  IMAD.U32 R18, RZ, RZ, UR8 ;  /* 0x00000008ff127e24 */ /* 0x000fe2000f8e00ff */
[C---:B------:R-:W-:Y:S01]  /*a980*/  IADD3.X R9, R141.reuse, R9, R7, P1, !PT ;  /* 0x000000098d097210 */ /* 0x040fe20000ffe407 */
[C---:B------:R-:W-:Y:S01]  /*a990*/  IMAD R7, R4.reuse, c[0x0][0x1e0], RZ ;  /* 0x0000780004077a24 */ /* 0x040fe200078e02ff */
[----:B------:R-:W-:Y:S01]  /*a9a0*/  IADD3.X R3, R141, R13, R3, P0, !PT ;  /* 0x0000000d8d037210 */ /* 0x000fe200007fe403 */
[----:B------:R-:W-:Y:S01]  /*a9b0*/  IMAD R4, R4, c[0x0][0x208], RZ ;  /* 0x0000820004047a24 */ /* 0x000fe200078e02ff */
[----:B------:R-:W-:Y:S01]  /*a9c0*/  IADD3 R22, P1, R22, 0x8, RZ ;  /* 0x0000000816167810 */ /* 0x000fe20007f3e0ff */
[----:B------:R-:W-:Y:S01]  /*a9d0*/  IMAD R222, R0, c[0x0][0x1e4], R7 ;  /* 0x0000790000de7a24 */ /* 0x000fe200078e0207 */
[----:B------:R-:W-:Y:S01]  /*a9e0*/  IADD3 R18, P0, R18, 0x10, RZ ;  /* 0x0000001012127810 */ /* 0x000fe20007f1e0ff */
[----:B------:R-:W-:-:S02]  /*a9f0*/  IMAD R4, R0, c[0x0][0x20c], R4 ;  /* 0x0000830000047a24 */ /* 0x000fc400078e0204 */
[----:B------:R-:W-:-:S04]  /*aa00*/  IMAD.WIDE.U32 R224, R0, c[0x0][0x1e0], R8 ;  /* 0x0000780000e07a25 */ /* 0x000fc800078e0008 */
[----:B------:R-:W-:Y:S01]  /*aa10*/  IMAD.WIDE.U32 R226, R0, c[0x0][0x208], R2 ;  /* 0x0000820000e27a25 */ /* 0x000fe200078e0002 */
[----:B------:R-:W-:Y:S02]  /*aa20*/  ISETP.GE.AND P3, PT, R144, c[0x0][0x198], PT ;  /* 0x0000660090007a0c */ /* 0x000fe40003f66270 */
[----:B------:R-:W-:Y:S01]  /*aa30*/  IADD3.X R19, RZ, UR7, RZ, P0, !PT ;  /* 0x00000007ff137c10 */ /* 0x000fe200087fe4ff */
[----:B------:R-:W-:Y:S01]  /*aa40*/  IMAD.X R23, RZ, RZ, UR7, P1 ;  /* 0x00000007ff177e24 */ /* 0x000fe200088e06ff */
[----:B------:R-:W-:Y:S01]  /*aa50*/  ISETP.GE.AND P2, PT, R233, c[0x0][0x198], PT ;  /* 0x00006600e9007a0c */ /* 0x000fe20003f46270 */
[----:B------:R-:W-:Y:S01]  /*aa60*/  IMAD.IADD R7, R231, 0x1, R26 ;  /* 0x00000001e7077824 */ /* 0x000fe200078e021a */
[----:B------:R-:W-:Y:S01]  /*aa70*/  ISETP.GE.AND P4, PT, R234, c[0x0][0x198], PT ;  /* 0x00006600ea007a0c */ /* 0x000fe20003f86270 */
[----:B------:R-:W-:Y:S02]  /*aa80*/  IMAD.IADD R222, R225, 0x1, R222 ;  /* 0x00000001e1de7824 */ /* 0x000fe400078e02de */
[----:B------:R-:W-:Y:S01]  /*aa90*/  IMAD.IADD R228, R227, 0x1, R4 ;  /* 0x00000001e3e47824 */ /* 0x000fe200078e0204 */
[----:B------:R-:W-:Y:S07]  /*aaa0*/  BRA.DIV ~URZ, `(.L_x_1894) ;  /* 0x000149827f007947 */ /* 0x000fee000b800000 */
[----:B-1----:R1:W2:Y:S02]  /*aab0*/  SHFL.IDX PT, R4, R17, RZ, 0x181f ;  /* 0x00181fff11047589 */ /* 0x0022a400000e0000 */
.L_x_2024:
[----:B------:R-:W-:Y:S05]  /*aac0*/  BRA.DIV ~URZ, `(.L_x_1895) ;  /* 0x000149e27f007947 */ /* 0x000fea000b800000 */
[----:B------:R3:W4:Y:S02]  /*aad0*/  SHFL.IDX PT, R0, R20, RZ, 0x181f ;  /* 0x00181fff14007589 */ /* 0x00072400000e0000 */
.L_x_2025:
[----:B------:R-:W-:Y:S01]  /*aae0*/  IMAD R16, R21, c[0x0][0x2c4], RZ ;  /* 0x0000b10015107a24 */ /* 0x000fe200078e02ff */
[----:B------:R-:W-:Y:S04]  /*aaf0*/  BSSY B0, `(.L_x_1896) ;  /* 0x0000015000007945 */ /* 0x000fe80003800000 */
[----:B------:R-:W-:-:S13]  /*ab00*/  ISETP.GE.AND P0, PT, R7, R16, PT ;  /* 0x000000100700720c */ /* 0x000fda0003f06270 */
[----:B------:R-:W-:Y:S05]  /*ab10*/  @P0 BRA `(.L_x_1897) ;  /* 0x0000012000000947 */ /* 0x000fea0003800000 */
[----:B------:R-:W5:Y:S04]  /*ab20*/  LDL R3, [R1+0x78] ;  /* 0x0000780001037983 */ /* 0x000f680000100800 */
[----:B---3--:R-:W3:Y:S04]  /*ab30*/  LDL R2, [R1+0x80] ;  /* 0x0000800001027983 */ /* 0x008ee80000100800 */
[----:B----4-:R-:W4:Y:S01]  /*ab40*/  LDL R10, [R1+0x7c] ;  /* 0x00007c00010a7983 */ /* 0x010f220000100800 */
[----:B------:R-:W-:-:S04]  /*ab50*/  LEA R14, P0, R140, R0, 0x1 ;  /* 0x000000008c0e7211 */ /* 0x000fc800078008ff */
[----:B--2---:R-:W-:Y:S02]  /*ab60*/  LEA.HI.X R15, R140, R4, R141, 0x1, P0 ;  /* 0x000000048c0f7211 */ /* 0x004fe400000f0c8d */
[----:B------:R-:W-:-:S03]  /*ab70*/  LEA R12, P0, R252, R0, 0x1 ;  /* 0x00000000fc0c7211 */ /* 0x000fc600078008ff */
[----:B------:R-:W-:Y:S01]  /*ab80*/  @!PT LDS RZ, [RZ] ;  /* 0x00000000fffff984 */ /* 0x000fe20000000800 */
[----:B------:R-:W-:Y:S01]  /*ab90*/  @!PT LDS RZ, [RZ] ;  /* 0x00000000fffff984 */ /* 0x000fe20000000800 */
[----:B------:R-:W-:Y:S01]  /*aba0*/  @!PT LDS RZ, [RZ] ;  /* 0x00000000fffff984 */ /* 0x000fe20000000800 */
[----:B------:R2:W-:Y:S01]  /*abb0*/  LDGSTS.E.BYPASS.LTC128B.128 [R220+0x10080], [R14.64], !P5 ;  /* 0x100800000edc7fae */ /* 0x0005e2000e901d4c */
[----:B-----5:R-:W-:Y:S02]  /*abc0*/  LEA.HI.X R13, R252, R4, R3, 0x1, P0 ;  /* 0x00000004fc0d7211 */ /* 0x020fe400000f0c03 */
[----:B------:R-:W-:-:S03]  /*abd0*/  LEA R8, P0, R233, R0, 0x1 ;  /* 0x00000000e9087211 */ /* 0x000fc600078008ff */
[----:B------:R2:W-:Y:S01]  /*abe0*/  LDGSTS.E.BYPASS.LTC128B.128 [R220+0x14080], [R12.64], !P3 ;  /* 0x140800000cdc7fae */ /* 0x0005e2000d901d4c */
[----:B---3--:R-:W-:Y:S02]  /*abf0*/  LEA.HI.X R9, R233, R4, R2, 0x1, P0 ;  /* 0x00000004e9097211 */ /* 0x008fe400000f0c02 */
[----:B------:R-:W-:-:S03]  /*ac00*/  LEA R2, P0, R234, R0, 0x1 ;  /* 0x00000000ea027211 */ /* 0x000fc600078008ff */
[----:B------:R2:W-:Y:S01]  /*ac10*/  LDGSTS.E.BYPASS.LTC128B.128 [R220+0x18080], [R8.64], !P2 ;  /* 0x1808000008dc7fae */ /* 0x0005e2000d101d4c */
[----:B----4-:R-:W-:-:S05]  /*ac20*/  LEA.HI.X R3, R234, R4, R10, 0x1, P0 ;  /* 0x00000004ea037211 */ /* 0x010fca00000f0c0a */
[----:B------:R2:W-:Y:S04]  /*ac30*/  LDGSTS.E.BYPASS.LTC128B.128 [R220+0x1c080], [R2.64], !P4 ;  /* 0x1c08000002dc7fae */ /* 0x0005e8000e101d4c */
.L_x_1897:
[----:B------:R-:W-:Y:S05]  /*ac40*/  BSYNC B0 ;  /* 0x0000000000007941 */ /* 0x000fea0003800000 */
.L_x_1896:
[----:B------:R-:W-:Y:S05]  /*ac50*/  BRA.DIV ~URZ, `(.L_x_1898) ;  /* 0x000148d27f007947 */ /* 0x000fea000b800000 */
[----:B--2---:R2:W1:Y:S04]  /*ac60*/  SHFL.IDX PT, R4, R17, 0x1, 0x181f ;  /* 0x00381f0011047f89 */ /* 0x00446800000e0000 */
[----:B----4-:R2:W4:Y:S02]  /*ac70*/  SHFL.IDX PT, R0, R20, 0x1, 0x181f ;  /* 0x00381f0014007f89 */ /* 0x01052400000e0000 */
.L_x_2026:
[----:B------:R-:W-:Y:S01]  /*ac80*/  IADD3 R2, R7, 0x20, RZ ;  /* 0x0000002007027810 */ /* 0x000fe20007ffe0ff */
[----:B------:R-:W-:Y:S03]  /*ac90*/  BSSY B0, `(.L_x_1899) ;  /* 0x0000015000007945 */ /* 0x000fe60003800000 */
[----:B------:R-:W-:-:S13]  /*aca0*/  ISETP.GE.AND P0, PT, R2, R16, PT ;  /* 0x000000100200720c */ /* 0x000fda0003f06270 */
[----:B------:R-:W-:Y:S05]  /*acb0*/  @P0 BRA `(.L_x_1900) ;  /* 0x0000012000000947 */ /* 0x000fea0003800000 */
[----:B------:R-:W5:Y:S04]  /*acc0*/  LDL R8, [R1+0x78] ;  /* 0x0000780001087983 */ /* 0x000f680000100800 */
[----:B--2---:R-:W2:Y:S04]  /*acd0*/  LDL R3, [R1+0x80] ;  /* 0x0000800001037983 */ /* 0x004ea80000100800 */
[----:B---3--:R-:W3:Y:S01]  /*ace0*/  LDL R10, [R1+0x7c] ;  /* 0x00007c00010a7983 */ /* 0x008ee20000100800 */
[----:B----4-:R-:W-:-:S04]  /*acf0*/  LEA R14, P0, R140, R0, 0x1 ;  /* 0x000000008c0e7211 */ /* 0x010fc800078008ff */
[----:B-1----:R-:W-:Y:S02]  /*ad00*/  LEA.HI.X R15, R140, R4, R141, 0x1, P0 ;  /* 0x000000048c0f7211 */ /* 0x002fe400000f0c8d */
        /* <DEDUP_REMOVED lines=8> */
[----:B--2---:R-:W-:Y:S02]  /*ad90*/  LEA.HI.X R9, R233, R4, R3, 0x1, P0 ;  /* 0x00000004e9097211 */ /* 0x004fe400000f0c03 */
[----:B------:R-:W-:-:S03]  /*ada0*/  LEA R2, P0, R234, R0, 0x1 ;  /* 0x00000000ea027211 */ /* 0x000fc600078008ff */
[----:B------:R1:W-:Y:S01]  /*adb0*/  LDGSTS.E.BYPASS.LTC128B.128 [R223+0x19080], [R8.64], !P2 ;  /* 0x1908000008df7fae */ /* 0x0003e2000d101d4c */
[----:B---3--:R-:W-:-:S05]  /*adc0*/  LEA.HI.X R3, R234, R4, R10, 0x1, P0 ;  /* 0x00000004ea037211 */ /* 0x008fca00000f0c0a */
[----:B------:R1:W-:Y:S04]  /*add0*/  LDGSTS.E.BYPASS.LTC128B.128 [R223+0x1d080], [R2.64], !P4 ;  /* 0x1d08000002df7fae */ /* 0x0003e8000e101d4c */
.L_x_1900:
[----:B------:R-:W-:Y:S05]  /*ade0*/  BSYNC B0 ;  /* 0x0000000000007941 */ /* 0x000fea0003800000 */
.L_x_1899:
[----:B------:R-:W-:Y:S05]  /*adf0*/  BRA.DIV ~URZ, `(.L_x_1901) ;  /* 0x000148227f007947 */ /* 0x000fea000b800000 */
[----:B-1----:R1:W2:Y:S02]  /*ae00*/  SHFL.IDX PT, R4, R17, 0x2, 0x181f ;  /* 0x00581f0011047f89 */ /* 0x0022a400000e0000 */
.L_x_2027:
[----:B------:R-:W-:Y:S05]  /*ae10*/  BRA.DIV ~URZ, `(.L_x_1902) ;  /* 0x000148827f007947 */ /* 0x000fea000b800000 */
[----:B----4-:R4:W1:Y:S02]  /*ae20*/  SHFL.IDX PT, R0, R20, 0x2, 0x181f ;  /* 0x00581f0014007f89 */ /* 0x01086400000e0000 */
.L_x_2028:
[----:B------:R-:W-:Y:S01]  /*ae30*/  IADD3 R2, R7, 0x40, RZ ;  /* 0x0000004007027810 */ /* 0x000fe20007ffe0ff */
[----:B------:R-:W-:Y:S03]  /*ae40*/  BSSY B0, `(.L_x_1903) ;  /* 0x0000015000007945 */ /* 0x000fe60003800000 */
[----:B------:R-:W-:-:S13]  /*ae50*/  ISETP.GE.AND P0, PT, R2, R16, PT ;  /* 0x000000100200720c */ /* 0x000fda0003f06270 */
[----:B------:R-:W-:Y:S05]  /*ae60*/  @P0 BRA `(.L_x_1904) ;  /* 0x0000012000000947 */ /* 0x000fea0003800000 */
[----:B------:R-:W5:Y:S04]  /*ae70*/  LDL R8, [R1+0x78] ;  /* 0x0000780001087983 */ /* 0x000f680000100800 */
[----:B---3--:R-:W3:Y:S04]  /*ae80*/  LDL R3, [R1+0x80] ;  /* 0x0000800001037983 */ /* 0x008ee80000100800 */
[----:B----4-:R-:W4:Y:S01]  /*ae90*/  LDL R10, [R1+0x7c] ;  /* 0x00007c00010a7983 */ /* 0x010f220000100800 */
[----:B-1----:R-:W-:-:S04]  /*aea0*/  LEA R14, P0, R140, R0, 0x1 ;  /* 0x000000008c0e7211 */ /* 0x002fc800078008ff */
        /* <DEDUP_REMOVED lines=14> */
.L_x_1904:
[----:B------:R-:W-:Y:S05]  /*af90*/  BSYNC B0 ;  /* 0x0000000000007941 */ /* 0x000fea0003800000 */
.L_x_1903:
[----:B------:R-:W-:Y:S05]  /*afa0*/  BRA.DIV ~URZ, `(.L_x_1905) ;  /* 0x000147727f007947 */ /* 0x000fea000b800000 */
[----:B--2---:R2:W3:Y:S04]  /*afb0*/  SHFL.IDX PT, R4, R17, 0x3, 0x181f ;  /* 0x00781f0011047f89 */ /* 0x0044e800000e0000 */
[----:B-1----:R2:W1:Y:S02]  /*afc0*/  SHFL.IDX PT, R0, R20, 0x3, 0x181f ;  /* 0x00781f0014007f89 */ /* 0x00246400000e0000 */
.L_x_2029:
[----:B------:R-:W-:Y:S01]  /*afd0*/  IADD3 R7, R7, 0x60, RZ ;  /* 0x0000006007077810 */ /* 0x000fe20007ffe0ff */
[----:B------:R-:W5:Y:S04]  /*afe0*/  LDL R14, [R1+0x74] ;  /* 0x00007400010e7983 */ /* 0x000f680000100800 */
[----:B--2---:R-:W2:Y:S01]  /*aff0*/  LDL R2, [R1+0x78] ;  /* 0x0000780001027983 */ /* 0x004ea20000100800 */
[----:B------:R-:W-:-:S03]  /*b000*/  ISETP.GE.AND P0, PT, R7, R16, PT ;  /* 0x000000100700720c */ /* 0x000fc60003f06270 */
[----:B----4-:R-:W4:Y:S04]  /*b010*/  LDL R15, [R1+0x80] ;  /* 0x00008000010f7983 */ /* 0x010f280000100800 */
[----:B---3--:R-:W3:Y:S01]  /*b020*/  LDL R10, [R1+0x7c] ;  /* 0x00007c00010a7983 */ /* 0x008ee20000100800 */
[----:B------:R-:W-:Y:S01]  /*b030*/  IMAD.MOV.U32 R104, RZ, RZ, 0x30 ;  /* 0x00000030ff687424 */ /* 0x000fe200078e00ff */
[----:B------:R-:W-:Y:S01]  /*b040*/  SHF.R.S32.HI R130, RZ, 0x1f, R121 ;  /* 0x0000001fff827819 */ /* 0x000fe20000011479 */
[----:B------:R-:W-:Y:S01]  /*b050*/  ULDC.64 UR4, c[0x0][0x40] ;  /* 0x0000100000047ab9 */ /* 0x000fe20000000a00 */
[----:B------:R-:W3:Y:S02]  /*b060*/  LDL R7, [R1+0x64] ;  /* 0x0000640001077983 */ /* 0x000ee40000100800 */
[----:B-1----:R-:W-:-:S04]  /*b070*/  @!P0 LEA R12, P1, R140, R0, 0x1 ;  /* 0x000000008c0c8211 */ /* 0x002fc800078208ff */
[----:B------:R-:W-:Y:S02]  /*b080*/  @!P0 LEA.HI.X R13, R140, R4, R141, 0x1, P1 ;  /* 0x000000048c0d8211 */ /* 0x000fe400008f0c8d */
[----:B------:R-:W-:Y:S01]  /*b090*/  @!P0 LEA R8, P1, R252, R0, 0x1 ;  /* 0x00000000fc088211 */ /* 0x000fe200078208ff */
[----:B------:R-:W-:Y:S02]  /*b0a0*/  UIADD3 UR4, UP0, UR4, 0x160, URZ ;  /* 0x0000016004047890 */ /* 0x000fe4000ff1e03f */
[----:B------:R-:W-:Y:S01]  /*b0b0*/  @!PT LDS RZ, [RZ] ;  /* 0x00000000fffff984 */ /* 0x000fe20000000800 */
[----:B------:R-:W-:Y:S01]  /*b0c0*/  @!PT LDS RZ, [RZ] ;  /* 0x00000000fffff984 */ /* 0x000fe20000000800 */
[----:B------:R-:W-:Y:S01]  /*b0d0*/  @!PT LDS RZ, [RZ] ;  /* 0x00000000fffff984 */ /* 0x000fe20000000800 */
[----:B------:R1:W-:Y:S02]  /*b0e0*/  @!P0 LDGSTS.E.BYPASS.LTC128B.128 [R223+0x13080], [R12.64], !P5 ;  /* 0x130800000cdf8fae */ /* 0x0003e4000e901d4c */
[----:B------:R-:W-:Y:S01]  /*b0f0*/  UIADD3.X UR5, URZ, UR5, URZ, UP0, !UPT ;  /* 0x000000053f057290 */ /* 0x000fe200087fe43f */
[C---:B------:R-:W-:Y:S02]  /*b100*/  LOP3.LUT P5, RZ, R215.reuse, 0x200, RZ, 0xc0, !PT ;  /* 0x00000200d7ff7812 */ /* 0x040fe400078ac0ff */
[----:B------:R-:W-:Y:S01]  /*b110*/  LOP3.LUT P6, RZ, R215, 0x100, RZ, 0xc0, !PT ;  /* 0x00000100d7ff7812 */ /* 0x000fe200078cc0ff */
[----:B------:R1:W-:Y:S04]  /*b120*/  STL.64 [R1+0x28], R18 ;  /* 0x0000281201007387 */ /* 0x0003e80000100a00 */
[----:B------:R1:W-:Y:S04]  /*b130*/  STL.64 [R1+0x30], R174 ;  /* 0x000030ae01007387 */ /* 0x0003e80000100a00 */
[----:B------:R1:W-:Y:S04]  /*b140*/  STL.64 [R1+0x38], R24 ;  /* 0x0000381801007387 */ /* 0x0003e80000100a00 */
[----:B------:R1:W-:Y:S01]  /*b150*/  STL.64 [R1+0x40], R22 ;  /* 0x0000401601007387 */ /* 0x0003e20000100a00 */
[----:B------:R-:W-:-:S02]  /*b160*/  IADD3 R203, R146, 0x20, RZ ;  /* 0x0000002092cb7810 */ /* 0x000fc40007ffe0ff */
[----:B------:R-:W-:Y:S01]  /*b170*/  MOV R131, 0xb5f0 ;  /* 0x0000b5f000837802 */ /* 0x000fe20000000f00 */
[----:B-----5:R-:W-:Y:S01]  /*b180*/  IMAD R104, R14, -0x30, R104 ;  /* 0xffffffd00e687824 */ /* 0x020fe200078e0268 */
[----:B--2---:R-:W-:Y:S02]  /*b190*/  @!P0 LEA.HI.X R9, R252, R4, R2, 0x1, P1 ;  /* 0x00000004fc098211 */ /* 0x004fe400008f0c02 */
[----:B------:R-:W-:-:S03]  /*b1a0*/  @!P0 LEA R2, P1, R233, R0, 0x1 ;  /* 0x00000000e9028211 */ /* 0x000fc600078208ff */
[----:B------:R2:W-:Y:S01]  /*b1b0*/  @!P0 LDGSTS.E.BYPASS.LTC128B.128 [R223+0x17080], [R8.64], !P3 ;  /* 0x1708000008df8fae */ /* 0x0005e2000d901d4c */
[----:B----4-:R-:W-:Y:S01]  /*b1c0*/  @!P0 LEA.HI.X R3, R233, R4, R15, 0x1, P1 ;  /* 0x00000004e9038211 */ /* 0x010fe200008f0c0f */
[----:B---3--:R-:W-:Y:S01]  /*b1d0*/  IMAD.IADD R7, R104, 0x1, R7 ;  /* 0x0000000168077824 */ /* 0x008fe200078e0207 */
[----:B-1----:R-:W-:-:S03]  /*b1e0*/  @!P0 LEA R12, P1, R234, R0, 0x1 ;  /* 0x00000000ea0c8211 */ /* 0x002fc600078208ff */
[----:B------:R1:W-:Y:S01]  /*b1f0*/  @!P0 LDGSTS.E.BYPASS.LTC128B.128 [R223+0x1b080], [R2.64], !P2 ;  /* 0x1b08000002df8fae */ /* 0x0003e2000d101d4c */
[----:B------:R-:W-:Y:S02]  /*b200*/  IMNMX R7, R7, 0x30, PT ;  /* 0x0000003007077817 */ /* 0x000fe40003800200 */
[----:B------:R-:W-:-:S03]  /*b210*/  @!P0 LEA.HI.X R13, R234, R4, R10, 0x1, P1 ;  /* 0x00000004ea0d8211 */ /* 0x000fc600008f0c0a */
[----:B------:R-:W-:Y:S01]  /*b220*/  IMAD.IADD R7, R7, 0x1, -R231 ;  /* 0x0000000107077824 */ /* 0x000fe200078e0ae7 */
[----:B------:R-:W3:Y:S04]  /*b230*/  S2R R10, SR_TID.X ;  /* 0x00000000000a7919 */ /* 0x000ee80000002100 */
[----:B------:R-:W-:Y:S01]  /*b240*/  ISETP.GE.AND P1, PT, R7, 0x1, PT ;  /* 0x000000010700780c */ /* 0x000fe20003f26270 */
[----:B------:R4:W-:Y:S01]  /*b250*/  @!P0 LDGSTS.E.BYPASS.LTC128B.128 [R223+0x1f080], [R12.64], !P4 ;  /* 0x1f0800000cdf8fae */ /* 0x0009e2000e101d4c */
[----:B--2---:R-:W-:-:S03]  /*b260*/  IMAD.WIDE.U32 R8, R121, c[0x0][0x1e0], RZ ;  /* 0x0000780079087a25 */ /* 0x004fc600078e00ff */
[----:B------:R-:W0:Y:S01]  /*b270*/  LDGDEPBAR ;  /* 0x00000000000079af */ /* 0x000e220000000000 */
[----:B-1----:R-:W-:-:S04]  /*b280*/  IMAD R2, R130, c[0x0][0x1e0], RZ ;  /* 0x0000780082027a24 */ /* 0x002fc800078e02ff */
[----:B------:R-:W-:Y:S01]  /*b290*/  IMAD R0, R121, c[0x0][0x1e4], R2 ;  /* 0x0000790079007a24 */ /* 0x000fe200078e0202 */
[----:B------:R-:W-:Y:S01]  /*b2a0*/  ISETP.GE.AND P0, PT, R7, 0x21, PT ;  /* 0x000000210700780c */ /* 0x000fe20003f06270 */
[----:B------:R-:W-:Y:S02]  /*b2b0*/  IMAD.MOV.U32 R2, RZ, RZ, R224 ;  /* 0x000000ffff027224 */ /* 0x000fe400078e00e0 */
[----:B------:R-:W-:Y:S02]  /*b2c0*/  IMAD.MOV.U32 R3, RZ, RZ, R222 ;  /* 0x000000ffff037224 */ /* 0x000fe400078e00de */
[----:B------:R-:W-:Y:S02]  /*b2d0*/  IMAD.IADD R0, R9, 0x1, R0 ;  /* 0x0000000109007824 */ /* 0x000fe400078e0200 */
[----:B------:R-:W-:Y:S02]  /*b2e0*/  IMAD.U32 R14, RZ, RZ, UR4 ;  /* 0x00000004ff0e7e24 */ /* 0x000fe4000f8e00ff */
[----:B------:R-:W-:Y:S01]  /*b2f0*/  IMAD.U32 R15, RZ, RZ, UR5 ;  /* 0x00000005ff0f7e24 */ /* 0x000fe2000f8e00ff */
[----:B------:R-:W-:Y:S01]  /*b300*/  WARPSYNC 0xffffffff ;  /* 0xffffffff00007948 */ /* 0x000fe20003800000 */
[----:B------:R-:W-:-:S04]  /*b310*/  IMAD.WIDE.U32 R2, R8, 0x30, R2 ;  /* 0x0000003008027825 */ /* 0x000fc800078e0002 */
[----:B------:R-:W-:Y:S02]  /*b320*/  IMAD R0, R0, 0x30, RZ ;  /* 0x0000003000007824 */ /* 0x000fe400078e02ff */
[----:B------:R-:W-:Y:S01]  /*b330*/  IMAD.MOV.U32 R4, RZ, RZ, 0x20 ;  /* 0x00000020ff047424 */ /* 0x000fe200078e00ff */
[----:B------:R-:W-:Y:S01]  /*b340*/  @P1 LEA R8, P2, R2, c[0x0][0x1c8], 0x1 ;  /* 0x0000720002081a11 */ /* 0x000fe200078408ff */
[----:B------:R-:W-:Y:S02]  /*b350*/  IMAD.IADD R0, R3, 0x1, R0 ;  /* 0x0000000103007824 */ /* 0x000fe400078e0200 */
[----:B------:R-:W-:Y:S01]  /*b360*/  IMAD.WIDE.U32 R16, R4, c[0x0][0x1e0], RZ ;  /* 0x0000780004107a25 */ /* 0x000fe200078e00ff */
[C---:B------:R-:W-:Y:S02]  /*b370*/  LOP3.LUT P4, RZ, R215.reuse, 0x800, RZ, 0xc0, !PT ;  /* 0x00000800d7ff7812 */ /* 0x040fe4000788c0ff */
[----:B------:R-:W-:Y:S01]  /*b380*/  @P1 LEA.HI.X R9, R2, c[0x0][0x1cc], R0, 0x1, P2 ;  /* 0x0000730002091a11 */ /* 0x000fe200010f0c00 */
[----:B------:R-:W-:Y:S01]  /*b390*/  BAR.SYNC.DEFER_BLOCKING 0x0 ;  /* 0x0000000000007b1d */ /* 0x000fe20000010000 */
[----:B------:R-:W-:-:S02]  /*b3a0*/  LOP3.LUT P3, RZ, R215, 0x400, RZ, 0xc0, !PT ;  /* 0x00000400d7ff7812 */ /* 0x000fc4000786c0ff */
[----:B------:R-:W-:Y:S01]  /*b3b0*/  @P0 IADD3 R3, P2, R2, R16, RZ ;  /* 0x0000001002030210 */ /* 0x000fe20007f5e0ff */
[----:B------:R-:W-:Y:S01]  /*b3c0*/  IMAD R2, R4, c[0x0][0x1e4], RZ ;  /* 0x0000790004027a24 */ /* 0x000fe200078e02ff */
[----:B---3--:R-:W-:-:S04]  /*b3d0*/  SHF.R.S32.HI R18, RZ, 0x1f, R10 ;  /* 0x0000001fff127819 */ /* 0x008fc8000001140a */
[----:B------:R-:W-:Y:S02]  /*b3e0*/  @P0 IADD3.X R0, R0, R17, R2, P2, !PT ;  /* 0x0000001100000210 */ /* 0x000fe400017fe402 */
[C---:B------:R-:W-:Y:S02]  /*b3f0*/  @P0 LEA R2, P2, R3.reuse, c[0x0][0x1c8], 0x1 ;  /* 0x0000720003020a11 */ /* 0x040fe400078408ff */
[----:B------:R-:W-:Y:S02]  /*b400*/  LEA.HI R18, R18, R10, RZ, 0x3 ;  /* 0x0000000a12127211 */ /* 0x000fe400078f18ff */
[----:B------:R-:W-:Y:S02]  /*b410*/  @P0 LEA.HI.X R3, R3, c[0x0][0x1cc], R0, 0x1, P2 ;  /* 0x0000730003030a11 */ /* 0x000fe400010f0c00 */
[----:B------:R-:W-:Y:S01]  /*b420*/  LOP3.LUT R18, R18, 0xfffffff8, RZ, 0xc0, !PT ;  /* 0xfffffff812127812 */ /* 0x000fe200078ec0ff */
[----:B----4-:R-:W-:Y:S02]  /*b430*/  IMAD.U32 R12, RZ, RZ, UR8 ;  /* 0x00000008ff0c7e24 */ /* 0x010fe4000f8e00ff */
[----:B------:R-:W-:Y:S01]  /*b440*/  IMAD.U32 R13, RZ, RZ, UR7 ;  /* 0x00000007ff0d7e24 */ /* 0x000fe2000f8e00ff */
[----:B------:R-:W-:Y:S01]  /*b450*/  @!PT LDS RZ, [RZ] ;  /* 0x00000000fffff984 */ /* 0x000fe20000000800 */
[----:B------:R-:W-:Y:S01]  /*b460*/  @!PT LDS RZ, [RZ] ;  /* 0x00000000fffff984 */ /* 0x000fe20000000800 */
[----:B------:R-:W-:Y:S01]  /*b470*/  @!PT LDS RZ, [RZ] ;  /* 0x00000000fffff984 */ /* 0x000fe20000000800 */
[----:B------:R1:W-:Y:S04]  /*b480*/  @P1 LDGSTS.E.BYPASS.LTC128B.128 [R220+0xa080], [R8.64], !P4 ;  /* 0x0a08000008dc1fae */ /* 0x0003e8000e101d4c */
[----:B------:R1:W-:Y:S04]  /*b490*/  @P1 LDGSTS.E.BYPASS.LTC128B.128 [R220+0xb880], [R8.64+0x80], !P3 ;  /* 0x0b88008008dc1fae */ /* 0x0003e8000d901d4c */
[----:B------:R1:W-:Y:S01]  /*b4a0*/  @P1 LDGSTS.E.BYPASS.LTC128B.128 [R220+0xd080], [R8.64+0x100], !P5 ;  /* 0x0d08010008dc1fae */ /* 0x0003e2000e901d4c */
[----:B------:R-:W-:-:S03]  /*b4b0*/  IMAD.IADD R18, R10, 0x1, -R18 ;  /* 0x000000010a127824 */ /* 0x000fc600078e0a12 */
[----:B------:R1:W-:Y:S04]  /*b4c0*/  @P1 LDGSTS.E.BYPASS.LTC128B.128 [R220+0xe880], [R8.64+0x180], !P6 ;  /* 0x0e88018008dc1fae */ /* 0x0003e8000f101d4c */
[----:B------:R1:W-:Y:S04]  /*b4d0*/  @P0 LDGSTS.E.BYPASS.LTC128B.128 [R223+0xb080], [R2.64], !P4 ;  /* 0x0b08000002df0fae */ /* 0x0003e8000e101d4c */
[----:B------:R1:W-:Y:S04]  /*b4e0*/  @P0 LDGSTS.E.BYPASS.LTC128B.128 [R223+0xc880], [R2.64+0x80], !P3 ;  /* 0x0c88008002df0fae */ /* 0x0003e8000d901d4c */
[----:B------:R1:W-:Y:S04]  /*b4f0*/  @P0 LDGSTS.E.BYPASS.LTC128B.128 [R223+0xe080], [R2.64+0x100], !P5 ;  /* 0x0e08010002df0fae */ /* 0x0003e8000e901d4c */
[----:B------:R1:W-:Y:S01]  /*b500*/  @P0 LDGSTS.E.BYPASS.LTC128B.128 [R223+0xf880], [R2.64+0x180], !P6 ;  /* 0x0f88018002df0fae */ /* 0x0003e2000f101d4c */
[----:B------:R-:W-:-:S03]  /*b510*/  LOP3.LUT P0, RZ, R18, 0x2, RZ, 0xc0, !PT ;  /* 0x0000000212ff7812 */ /* 0x000fc6000780c0ff */
[----:B------:R1:W-:Y:S04]  /*b520*/  STL.64 [R1+0x20], R12 ;  /* 0x0000200c01007387 */ /* 0x0003e80000100a00 */
[----:B------:R1:W-:Y:S04]  /*b530*/  STL.64 [R1+0x18], R14 ;  /* 0x0000180e01007387 */ /* 0x0003e80000100a00 */
[----:B------:R-:W0:Y:S01]  /*b540*/  LDGDEPBAR ;  /* 0x00000000000079af */ /* 0x000e220000000000 */
[----:B------:R-:W-:Y:S01]  /*b550*/  ISETP.GT.AND P1, PT, R10, 0x7f, PT ;  /* 0x0000007f0a00780c */ /* 0x000fe20003f24270 */
[----:B------:R-:W-:Y:S01]  /*b560*/  IMAD.U32 R0, RZ, RZ, UR8 ;  /* 0x00000008ff007e24 */ /* 0x000fe2000f8e00ff */
[----:B------:R-:W-:-:S02]  /*b570*/  @P0 IADD3 R203, R146, -0x20, RZ ;  /* 0xffffffe092cb0810 */ /* 0x000fc40007ffe0ff */
[----:B------:R-:W-:Y:S01]  /*b580*/  LOP3.LUT R215, R215, 0xffffff7f, RZ, 0xc0, !PT ;  /* 0xffffff7fd7d77812 */ /* 0x000fe200078ec0ff */
[----:B------:R-:W-:Y:S01]  /*b590*/  BSSY B2, `(.L_x_1906) ;  /* 0x0000006000027945 */ /* 0x000fe20003800000 */
[----:B------:R-:W-:Y:S02]  /*b5a0*/  IADD3 R81, R0, 0x18, RZ ;  /* 0x0000001800517810 */ /* 0x000fe40007ffe0ff */
[C---:B------:R-:W-:Y:S02]  /*b5b0*/  IADD3 R214, R203.reuse, 0x1000, RZ ;  /* 0x00001000cbd67810 */ /* 0x040fe40007ffe0ff */
[----:B------:R-:W-:-:S03]  /*b5c0*/  IADD3 R213, R203, 0x800, RZ ;  /* 0x00000800cbd57810 */ /* 0x000fc60007ffe0ff */
[----:B------:R-:W-:Y:S02]  /*b5d0*/  @P1 LOP3.LUT R215, R215, 0x80, RZ, 0xfc, !PT ;  /* 0x00000080d7d71812 */ /* 0x000fe400078efcff */
[----:B-1----:R-:W-:Y:S05]  /*b5e0*/  CALL.REL.NOINC `($_ZN7cutlass13device_kernelIN5flash19enable_sm80_to_sm89INS1_16FlashAttnFwdSm80INS1_25CollectiveMainloopFwdSm80ILi8ELi1ELb0EN4cute5tupleIJNS5_1CILi128EEENS7_ILi48EEENS7_ILi256EEEEEELi256ENS_10bfloat16_tEfNS_4arch4Sm80ELb0ELb1ELb1ELb1ELb0ELb1ELb1ELb1EEENS1_21CollectiveEpilogueFwdINS6_IJS8_SA_S9_EEENS6_IJNS7_ILi1EEESI_SI_EEESC_SE_Li256ELb1ELb1ELb1ELb0EEENS1_36VarlenDynamicPersistentTileSchedulerILi128ELi48ELi256ELi256ELb1ELb1ELb0ELb1ELb0ELb1EEEEEEEEEvNT_6ParamsE$_ZZN5flash25CollectiveMainloopFwdSm80ILi8ELi1ELb0EN4cute5tupleIJNS1_1CILi128EEENS3_ILi48EEENS3_ILi256EEEEEELi256EN7cutlass10bfloat16_tEfNS8_4arch4Sm80ELb0ELb1ELb1ELb1ELb0ELb1ELb1ELb1EE3mmaINS_16FlashAttnFwdSm80ISC_NS_21CollectiveEpilogueFwdINS2_IJS4_S6_S5_EEENS2_IJNS3_ILi1EEESH_SH_EEES9_SB_Li256ELb1ELb1ELb1ELb0EEENS_36VarlenDynamicPersistentTileSchedulerILi128ELi48ELi256ELi256ELb1ELb1ELb0ELb1ELb0ELb1EEEE13SharedStorageENS1_6TensorINS1_11ArrayEngineIfLm128EEENS1_6LayoutINS2_IJNS2_IJNS3_ILi2EEESS_EEESH_NS3_ILi32EEEEEENS2_IJNS2_IJSH_SS_EEENS3_ILi0EEENS3_ILi4EEEEEEEEEENS_7SoftmaxILi2ELi0EEEEEbRKNSC_6ParamsERT0_RT1_iRKNS_16SeqlenInfoQKNewKILb1ELb1EEENS2_IJiiiiEEERT_ENKUlvE_clEv) ;  /* 0x0001540000007944 */ /* 0x002fea0003c00000 */
[----:B------:R-:W-:Y:S05]  /*b5f0*/  BSYNC B2 ;  /* 0x0000000000027941 */ /* 0x000fea0003800000 */
.L_x_1906:
[----:B------:R-:W2:Y:S01]  /*b600*/  LDL R4, [R1+0x64] ;  /* 0x0000640001047983 */ /* 0x000ea20000100800 */
[----:B------:R-:W-:Y:S01]  /*b610*/  IMAD R0, R130, c[0x0][0x208], RZ ;  /* 0x0000820082007a24 */ /* 0x000fe200078e02ff */
[----:B------:R-:W-:Y:S01]  /*b620*/  MOV R3, R228 ;  /* 0x000000e400037202 */ /* 0x000fe20000000f00 */
[----:B-1----:R-:W-:Y:S01]  /*b630*/  IMAD.WIDE.U32 R8, R121, c[0x0][0x208], RZ ;  /* 0x0000820079087a25 */ /* 0x002fe200078e00ff */
[----:B------:R-:W1:Y:S01]  /*b640*/  S2R R12, SR_TID.X ;  /* 0x00000000000c7919 */ /* 0x000e620000002100 */
[----:B------:R-:W-:-:S04]  /*b650*/  DEPBAR.LE SB0, 0x0 ;  /* 0x000080000000791a */ /* 0x000fc80000000000 */
[----:B------:R-:W-:Y:S01]  /*b660*/  IMAD R0, R121, c[0x0][0x20c], R0 ;  /* 0x0000830079007a24 */ /* 0x000fe200078e0200 */
[----:B------:R-:W-:Y:S01]  /*b670*/  WARPSYNC 0xffffffff ;  /* 0xffffffff00007948 */ /* 0x000fe20003800000 */
[----:B------:R-:W-:Y:S01]  /*b680*/  IMAD.MOV.U32 R2, RZ, RZ, R226 ;  /* 0x000000ffff027224 */ /* 0x000fe200078e00e2 */
[----:B------:R-:W-:Y:S01]  /*b690*/  BAR.SYNC.DEFER_BLOCKING 0x0 ;  /* 0x0000000000007b1d */ /* 0x000fe20000010000 */
[----:B------:R-:W-:Y:S01]  /*b6a0*/  IMAD.IADD R0, R9, 0x1, R0 ;  /* 0x0000000109007824 */ /* 0x000fe200078e0200 */
[----:B------:R-:W-:Y:S01]  /*b6b0*/  LOP3.LUT P4, RZ, R128, 0x1, RZ, 0xc0, !PT ;  /* 0x0000000180ff7812 */ /* 0x000fe2000788c0ff */
[----:B------:R-:W-:Y:S01]  /*b6c0*/  IMAD.WIDE.U32 R8, R8, 0x30, R2 ;  /* 0x0000003008087825 */ /* 0x000fe200078e0002 */
[C---:B------:R-:W-:Y:S02]  /*b6d0*/  LOP3.LUT P2, RZ, R128.reuse, 0x2, RZ, 0xc0, !PT ;  /* 0x0000000280ff7812 */ /* 0x040fe4000784c0ff */
[----:B------:R-:W-:Y:S01]  /*b6e0*/  LOP3.LUT P1, RZ, R128, 0x4, RZ, 0xc0, !PT ;  /* 0x0000000480ff7812 */ /* 0x000fe2000782c0ff */
[----:B------:R-:W-:Y:S01]  /*b6f0*/  IMAD R0, R0, 0x30, RZ ;  /* 0x0000003000007824 */ /* 0x000fe200078e02ff */
[----:B------:R-:W-:Y:S01]  /*b700*/  LEA R2, P0, R8, c[0x0][0x1f8], 0x1 ;  /* 0x00007e0008027a11 */ /* 0x000fe200078008ff */
[----:B------:R3:W5:Y:S02]  /*b710*/  LDL R105, [R1+0x74] ;  /* 0x0000740001697983 */ /* 0x0007640000100800 */
[----:B------:R-:W-:-:S02]  /*b720*/  IMAD.IADD R0, R9, 0x1, R0 ;  /* 0x0000000109007824 */ /* 0x000fc400078e0200 */
[----:B------:R3:W5:Y:S01]  /*b730*/  LDL R232, [R1+0x10] ;  /* 0x0000100001e87983 */ /* 0x0007620000100800 */
[----:B-1----:R-:W-:Y:S02]  /*b740*/  ISETP.GT.AND P5, PT, R12, 0x7f, PT ;  /* 0x0000007f0c00780c */ /* 0x002fe40003fa4270 */
[----:B------:R-:W-:Y:S02]  /*b750*/  LEA.HI.X R3, R8, c[0x0][0x1fc], R0, 0x1, P0 ;  /* 0x00007f0008037a11 */ /* 0x000fe400000f0c00 */
[----:B------:R-:W-:-:S04]  /*b760*/  SHF.R.S32.HI R10, RZ, 0x1f, R12 ;  /* 0x0000001fff0a7819 */ /* 0x000fc8000001140c */
[----:B------:R-:W-:Y:S01]  /*b770*/  LEA.HI R10, R10, R12, RZ, 0x3 ;  /* 0x0000000c0a0a7211 */ /* 0x000fe200078f18ff */
[----:B----4-:R-:W-:Y:S03]  /*b780*/  LDSM.16.M88.4 R20, [R199] ;  /* 0x00000000c714783b */ /* 0x010fe60000000200 */
[----:B------:R-:W-:Y:S01]  /*b790*/  LOP3.LUT R10, R10, 0xfffffff8, RZ, 0xc0, !PT ;  /* 0xfffffff80a0a7812 */ /* 0x000fe200078ec0ff */
[----:B------:R-:W-:Y:S01]  /*b7a0*/  @!P5 IMAD.MOV.U32 R0, RZ, RZ, c[0x0][0x208] ;  /* 0x00008200ff00d624 */ /* 0x000fe200078e00ff */
[----:B------:R-:W1:Y:S01]  /*b7b0*/  LDSM.16.M88.4 R28, [R146] ;  /* 0x00000000921c783b */ /* 0x000e620000000200 */
[----:B------:R-:W-:Y:S02]  /*b7c0*/  @!P5 MOV R7, c[0x0][0x20c] ;  /* 0x000083000007da02 */ /* 0x000fe40000000f00 */
[----:B------:R-:W-:Y:S01]  /*b7d0*/  IMAD.IADD R10, R12, 0x1, -R10 ;  /* 0x000000010c0a7824 */ /* 0x000fe200078e0a0a */
[----:B------:R-:W-:Y:S04]  /*b7e0*/  LDSM.16.M88.4 R32, [R146+0x800] ;  /* 0x000800009220783b */ /* 0x000fe80000000200 */
[----:B------:R-:W4:Y:S04]  /*b7f0*/  LDSM.16.M88.4 R52, [R146+0x1000] ;  /* 0x001000009234783b */ /* 0x000f280000000200 */
[----:B------:R-:W-:Y:S04]  /*b800*/  LDSM.16.M88.4 R16, [R200] ;  /* 0x00000000c810783b */ /* 0x000fe80000000200 */
[----:B------:R-:W3:Y:S04]  /*b810*/  LDSM.16.M88.4 R44, [R203] ;  /* 0x00000000cb2c783b */ /* 0x000ee80000000200 */
[----:B------:R-:W-:Y:S04]  /*b820*/  LDSM.16.M88.4 R60, [R203+0x800] ;  /* 0x00080000cb3c783b */ /* 0x000fe80000000200 */
[----:B------:R-:W3:Y:S01]  /*b830*/  LDSM.16.M88.4 R76, [R203+0x1000] ;  /* 0x00100000cb4c783b */ /* 0x000ee20000000200 */
[C---:B-1---5:R-:W-:Y:S08]  /*b840*/  HMMA.16816.F32.BF16 R36, R20.reuse, R30, RZ ;  /* 0x0000001e1424723c */ /* 0x062ff000000418ff */
[C---:B----4-:R-:W-:Y:S08]  /*b850*/  HMMA.16816.F32.BF16 R56, R20.reuse, R52, RZ ;  /* 0x000000341438723c */ /* 0x050ff000000418ff */
[C---:B------:R-:W-:Y:S08]  /*b860*/  HMMA.16816.F32.BF16 R24, R20.reuse, R28, RZ ;  /* 0x0000001c1418723c */ /* 0x040ff000000418ff */
[C---:B------:R-:W-:Y:S08]  /*b870*/  HMMA.16816.F32.BF16 R40, R20.reuse, R32, RZ ;  /* 0x000000201428723c */ /* 0x040ff000000418ff */
[C---:B------:R-:W-:Y:S08]  /*b880*/  HMMA.16816.F32.BF16 R48, R20.reuse, R34, RZ ;  /* 0x000000221430723c */ /* 0x040ff000000418ff */
[----:B------:R-:W-:Y:S08]  /*b890*/  HMMA.16816.F32.BF16 R52, R20, R54, RZ ;  /* 0x000000361434723c */ /* 0x000ff000000418ff */
[C---:B---3--:R-:W-:Y:S08]  /*b8a0*/  HMMA.16816.F32.BF16 R36, R16.reuse, R46, R36 ;  /* 0x0000002e1024723c */ /* 0x048ff00000041824 */
[C---:B------:R-:W-:Y:S08]  /*b8b0*/  HMMA.16816.F32.BF16 R56, R16.reuse, R76, R56 ;  /* 0x0000004c1038723c */ /* 0x040ff00000041838 */
[C---:B------:R-:W-:Y:S08]  /*b8c0*/  HMMA.16816.F32.BF16 R24, R16.reuse, R44, R24 ;  /* 0x0000002c1018723c */ /* 0x040ff00000041818 */
[C---:B------:R-:W-:Y:S08]  /*b8d0*/  HMMA.16816.F32.BF16 R40, R16.reuse, R60, R40 ;  /* 0x0000003c1028723c */ /* 0x040ff00000041828 */
[C---:B------:R-:W-:Y:S08]  /*b8e0*/  HMMA.16816.F32.BF16 R48, R16.reuse, R62, R48 ;  /* 0x0000003e1030723c */ /* 0x040ff00000041830 */
[----:B------:R-:W-:Y:S01]  /*b8f0*/  HMMA.16816.F32.BF16 R52, R16, R78, R52 ;  /* 0x0000004e1034723c */ /* 0x000fe20000041834 */
[----:B--2---:R-:W-:-:S04]  /*b900*/  IADD3 R4, R4, R104, -R231 ;  /* 0x0000006804047210 */ /* 0x004fc80007ffe8e7 */
[----:B------:R-:W-:Y:S11]  /*b910*/  ISETP.LT.OR P0, PT, R4, 0x1, !P4 ;  /* 0x000000010400780c */ /* 0x000ff60006701670 */
[----:B------:R-:W-:Y:S02]  /*b920*/  @!UPT UIADD3 URZ, URZ, URZ, URZ ;  /* 0x0000003f3f3ff290 */ /* 0x000fe4000fffe03f */
[----:B------:R-:W-:Y:S01]  /*b930*/  @!PT LDS RZ, [RZ] ;  /* 0x00000000fffff984 */ /* 0x000fe20000000800 */
[----:B------:R-:W-:Y:S01]  /*b940*/  @!PT LDS RZ, [RZ] ;  /* 0x00000000fffff984 */ /* 0x000fe20000000800 */
[----:B------:R-:W-:Y:S01]  /*b950*/  @!PT LDS RZ, [RZ] ;  /* 0x00000000fffff984 */ /* 0x000fe20000000800 */
[----:B------:R1:W-:Y:S01]  /*b960*/  LDGSTS.E.BYPASS.LTC128B.128 [R220+0x4080], [R2.64], !P0 ;  /* 0x0408000002dc7fae */ /* 0x0003e2000c101d4c */
[----:B------:R-:W-:-:S04]  /*b970*/  @!P5 LEA R8, P0, R0, R2, 0x6 ;  /* 0x000000020008d211 */ /* 0x000fc800078030ff */
[----:B------:R-:W-:Y:S02]  /*b980*/  @!P5 LEA.HI.X R9, R0, R3, R7, 0x6, P0 ;  /* 0x000000030009d211 */ /* 0x000fe400000f3407 */
[----:B------:R-:W-:Y:S02]  /*b990*/  LOP3.LUT P0, RZ, R10, 0x4, RZ, 0xc0, !PT ;  /* 0x000000040aff7812 */ /* 0x000fe4000780c0ff */
[----:B------:R-:W-:-:S04]  /*b9a0*/  MOV R0, 0x40 ;  /* 0x0000004000007802 */ /* 0x000fc80000000f00 */
[----:B------:R-:W-:Y:S02]  /*b9b0*/  SEL R0, R0, 0xffffffc0, !P0 ;  /* 0xffffffc000007807 */ /* 0x000fe40004000000 */
[C---:B------:R-:W-:Y:S11]  /*b9c0*/  ISETP.LT.OR P0, PT, R4.reuse, 0x1, !P2 ;  /* 0x000000010400780c */ /* 0x040ff60005701670 */
[----:B------:R-:W-:Y:S02]  /*b9d0*/  @!UPT UIADD3 URZ, URZ, URZ, URZ ;  /* 0x0000003f3f3ff290 */ /* 0x000fe4000fffe03f */
[----:B------:R1:W-:Y:S01]  /*b9e0*/  LDGSTS.E.BYPASS.LTC128B.128 [R220+0x5880], [R2.64+0x80], !P0 ;  /* 0x0588008002dc7fae */ /* 0x0003e2000c101d4c */
[----:B------:R-:W-:Y:S11]  /*b9f0*/  ISETP.LT.OR P0, PT, R4, 0x1, !P1 ;  /* 0x000000010400780c */ /* 0x000ff60004f01670 */
[----:B------:R-:W-:Y:S02]  /*ba00*/  @!UPT UIADD3 URZ, URZ, URZ, URZ ;  /* 0x0000003f3f3ff290 */ /* 0x000fe4000fffe03f */
[----:B------:R1:W-:Y:S01]  /*ba10*/  LDGSTS.E.BYPASS.LTC128B.128 [R220+0x7080], [R2.64+0x100], !P0 ;  /* 0x0708010002dc7fae */ /* 0x0003e2000c101d4c */
[----:B------:R-:W-:-:S04]  /*ba20*/  LOP3.LUT P0, RZ, R128, 0x8, RZ, 0xc0, !PT ;  /* 0x0000000880ff7812 */ /* 0x000fc8000780c0ff */
[C---:B------:R-:W-:Y:S02]  /*ba30*/  ISETP.LT.OR P3, PT, R4.reuse, 0x1, !P0 ;  /* 0x000000010400780c */ /* 0x040fe40004761670 */
[C---:B------:R-:W-:Y:S02]  /*ba40*/  @!P5 ISETP.LT.OR P2, PT, R4.reuse, 0x21, !P2 ;  /* 0x000000210400d80c */ /* 0x040fe40005741670 */
[C---:B------:R-:W-:Y:S02]  /*ba50*/  @!P5 ISETP.LT.OR P1, PT, R4.reuse, 0x21, !P1 ;  /* 0x000000210400d80c */ /* 0x040fe40004f21670 */
[----:B------:R-:W-:-:S07]  /*ba60*/  @!P5 ISETP.LT.OR P0, PT, R4, 0x21, !P0 ;  /* 0x000000210400d80c */ /* 0x000fce0004701670 */
[----:B------:R1:W-:Y:S01]  /*ba70*/  LDGSTS.E.BYPASS.LTC128B.128 [R220+0x8880], [R2.64+0x180], !P3 ;  /* 0x0888018002dc7fae */ /* 0x0003e2000d901d4c */
[----:B------:R-:W-:Y:S01]  /*ba80*/  @!P5 ISETP.LT.OR P3, PT, R4, 0x21, !P4 ;  /* 0x000000210400d80c */ /* 0x000fe20006761670 */
[----:B------:R-:W-:Y:S11]  /*ba90*/  IMAD.IADD R145, R146, 0x1, R0 ;  /* 0x0000000192917824 */ /* 0x000ff600078e0200 */
[----:B------:R-:W-:Y:S01]  /*baa0*/  @!UPT UIADD3 URZ, URZ, URZ, URZ ;  /* 0x0000003f3f3ff290 */ /* 0x000fe2000fffe03f */
[----:B------:R1:W-:Y:S04]  /*bab0*/  @!P5 LDGSTS.E.BYPASS.LTC128B.128 [R223+0x5080], [R8.64], !P3 ;  /* 0x0508000008dfdfae */ /* 0x0003e8000d901d4c */
[----:B------:R1:W-:Y:S04]  /*bac0*/  @!P5 LDGSTS.E.BYPASS.LTC128B.128 [R223+0x6880], [R8.64+0x80], !P2 ;  /* 0x0688008008dfdfae */ /* 0x0003e8000d101d4c */
[----:B------:R1:W-:Y:S04]  /*bad0*/  @!P5 LDGSTS.E.BYPASS.LTC128B.128 [R223+0x8080], [R8.64+0x100], !P1 ;  /* 0x0808010008dfdfae */ /* 0x0003e8000c901d4c */
[----:B------:R1:W-:Y:S04]  /*bae0*/  @!P5 LDGSTS.E.BYPASS.LTC128B.128 [R223+0x9880], [R8.64+0x180], !P0 ;  /* 0x0988018008dfdfae */ /* 0x0003e8000c101d4c */
[----:B------:R-:W-:Y:S04]  /*baf0*/  LDSM.16.M88.4 R12, [R202] ;  /* 0x00000000ca0c783b */ /* 0x000fe80000000200 */
[----:B------:R-:W2:Y:S01]  /*bb00*/  LDSM.16.M88.4 R64, [R145] ;  /* 0x000000009140783b */ /* 0x000ea20000000200 */
[----:B------:R-:W-:-:S03]  /*bb10*/  IADD3 R10, R203, R0, RZ ;  /* 0x00000000cb0a7210 */ /* 0x000fc60007ffe0ff */
[----:B------:R-:W3:Y:S04]  /*bb20*/  LDSM.16.M88.4 R68, [R145+0x1000] ;  /* 0x001000009144783b */ /* 0x000ee80000000200 */
[----:B------:R-:W4:Y:S04]  /*bb30*/  LDSM.16.M88.4 R72, [R145+0x800] ;  /* 0x000800009148783b */ /* 0x000f280000000200 */
[----:B------:R-:W-:Y:S04]  /*bb40*/  LDSM.16.M88.4 R32, [R201] ;  /* 0x00000000c920783b */ /* 0x000fe80000000200 */
[----:B------:R-:W1:Y:S04]  /*bb50*/  LDSM.16.M88.4 R84, [R10] ;  /* 0x000000000a54783b */ /* 0x000e680000000200 */
[----:B------:R-:W1:Y:S04]  /*bb60*/  LDSM.16.M88.4 R44, [R10+0x1000] ;  /* 0x001000000a2c783b */ /* 0x000e680000000200 */
[----:B------:R-:W1:Y:S04]  /*bb70*/  LDSM.16.M88.4 R80, [R10+0x800] ;  /* 0x000800000a50783b */ /* 0x000e680000000200 */
[----:B------:R-:W-:Y:S04]  /*bb80*/  LDSM.16.M88.4 R28, [R199+0x4000] ;  /* 0x00400000c71c783b */ /* 0x000fe80000000200 */
[----:B------:R-:W1:Y:S04]  /*bb90*/  LDSM.16.M88.4 R88, [R146+0x1800] ;  /* 0x001800009258783b */ /* 0x000e680000000200 */
[----:B------:R-:W1:Y:S01]  /*bba0*/  LDSM.16.M88.4 R60, [R146+0x2800] ;  /* 0x00280000923c783b */ /* 0x000e620000000200 */
[C---:B--2---:R-:W-:Y:S03]  /*bbb0*/  HMMA.16816.F32.BF16 R36, R12.reuse, R66, R36 ;  /* 0x000000420c24723c */ /* 0x044fe60000041824 */
[----:B------:R-:W2:Y:S04]  /*bbc0*/  LDSM.16.M88.4 R76, [R146+0x2000] ;  /* 0x00200000924c783b */ /* 0x000ea80000000200 */
[----:B------:R-:W-:Y:S01]  /*bbd0*/  LDSM.16.M88.4 R96, [R145+0x4000] ;  /* 0x004000009160783b */ /* 0x000fe20000000200 */
[C---:B---3--:R-:W-:Y:S03]  /*bbe0*/  HMMA.16816.F32.BF16 R56, R12.reuse, R68, R56 ;  /* 0x000000440c38723c */ /* 0x048fe60000041838 */
[----:B------:R-:W-:Y:S04]  /*bbf0*/  LDSM.16.M88.4 R92, [R146+0x5000] ;  /* 0x00500000925c783b */ /* 0x000fe80000000200 */
[----:B------:R-:W-:Y:S01]  /*bc00*/  LDSM.16.M88.4 R100, [R10+0x4800] ;  /* 0x004800000a64783b */ /* 0x000fe20000000200 */
[C---:B------:R-:W-:Y:S03]  /*bc10*/  HMMA.16816.F32.BF16 R20, R12.reuse, R64, R24 ;  /* 0x000000400c14723c */ /* 0x040fe60000041818 */
[----:B------:R-:W-:Y:S04]  /*bc20*/  LDSM.16.M88.4 R24, [R200+0x4000] ;  /* 0x00400000c818783b */ /* 0x000fe80000000200 */
[----:B------:R-:W-:Y:S01]  /*bc30*/  LDSM.16.M88.4 R64, [R203+0x2000] ;  /* 0x00200000cb40783b */ /* 0x000fe20000000200 */
[C---:B----4-:R-:W-:Y:S03]  /*bc40*/  HMMA.16816.F32.BF16 R40, R12.reuse, R72, R40 ;  /* 0x000000480c28723c */ /* 0x050fe60000041828 */
[----:B------:R-:W0:Y:S05]  /*bc50*/  LDGDEPBAR ;  /* 0x00000000000079af */ /* 0x000e2a0000000000 */
[C---:B------:R-:W-:Y:S01]  /*bc60*/  HMMA.16816.F32.BF16 R48, R12.reuse, R74, R48 ;  /* 0x0000004a0c30723c */ /* 0x040fe20000041830 */
[----:B------:R-:W-:Y:S07]  /*bc70*/  LDSM.16.M88.4 R72, [R203+0x1800] ;  /* 0x00180000cb48783b */ /* 0x000fee0000000200 */
[----:B------:R-:W-:Y:S01]  /*bc80*/  HMMA.16816.F32.BF16 R52, R12, R70, R52 ;  /* 0x000000460c34723c */ /* 0x000fe20000041834 */
[----:B------:R-:W-:Y:S07]  /*bc90*/  LDSM.16.M88.4 R68, [R145+0x1800] ;  /* 0x001800009144783b */ /* 0x000fee0000000200 */
[C---:B-1----:R-:W-:Y:S08]  /*bca0*/  HMMA.16816.F32.BF16 R36, R32.reuse, R86, R36 ;  /* 0x000000562024723c */ /* 0x042ff00000041824 */
[C---:B------:R-:W-:Y:S08]  /*bcb0*/  HMMA.16816.F32.BF16 R56, R32.reuse, R44, R56 ;  /* 0x0000002c2038723c */ /* 0x040ff00000041838 */
[C---:B------:R-:W-:Y:S01]  /*bcc0*/  HMMA.16816.F32.BF16 R16, R32.reuse, R84, R20 ;  /* 0x000000542010723c */ /* 0x040fe20000041814 */
[----:B------:R-:W-:Y:S04]  /*bcd0*/  LDSM.16.M88.4 R20, [R202+0x4000] ;  /* 0x00400000ca14783b */ /* 0x000fe80000000200 */
[----:B------:R-:W-:Y:S03]  /*bce0*/  LDSM.16.M88.4 R84, [R203+0x3000] ;  /* 0x00300000cb54783b */ /* 0x000fe60000000200 */
[C---:B------:R-:W-:Y:S08]  /*bcf0*/  HMMA.16816.F32.BF16 R40, R32.reuse, R80, R40 ;  /* 0x000000502028723c */ /* 0x040ff00000041828 */
[C---:B------:R-:W-:Y:S01]  /*bd00*/  HMMA.16816.F32.BF16 R48, R32.reuse, R82, R48 ;  /* 0x000000522030723c */ /* 0x040fe20000041830 */
[----:B------:R-:W-:Y:S07]  /*bd10*/  LDSM.16.M88.4 R80, [R145+0x2000] ;  /* 0x002000009150783b */ /* 0x000fee0000000200 */
[----:B------:R-:W-:Y:S01]  /*bd20*/  HMMA.16816.F32.BF16 R52, R32, R46, R52 ;  /* 0x0000002e2034723c */ /* 0x000fe20000041834 */
[----:B------:R-:W-:Y:S07]  /*bd30*/  LDSM.16.M88.4 R44, [R145+0x2800] ;  /* 0x00280000912c783b */ /* 0x000fee0000000200 */
[C---:B------:R-:W-:Y:S01]  /*bd40*/  HMMA.16816.F32.BF16 R32, R28.reuse, R90, R36 ;  /* 0x0000005a1c20723c */ /* 0x040fe20000041824 */
[----:B------:R-:W1:Y:S07]  /*bd50*/  LDSM.16.M88.4 R36, [R203+0x2800] ;  /* 0x00280000cb24783b */ /* 0x000e6e0000000200 */
[C---:B------:R-:W-:Y:S08]  /*bd60*/  HMMA.16816.F32.BF16 R56, R28.reuse, R60, R56 ;  /* 0x0000003c1c38723c */ /* 0x040ff00000041838 */
[C---:B------:R-:W-:Y:S01]  /*bd70*/  HMMA.16816.F32.BF16 R12, R28.reuse, R88, R16 ;  /* 0x000000581c0c723c */ /* 0x040fe20000041810 */
[----:B------:R-:W-:Y:S04]  /*bd80*/  LDSM.16.M88.4 R16, [R201+0x4000] ;  /* 0x00400000c910783b */ /* 0x000fe80000000200 */
[----:B------:R-:W-:Y:S03]  /*bd90*/  LDSM.16.M88.4 R88, [R10+0x1800] ;  /* 0x001800000a58783b */ /* 0x000fe60000000200 */
[C---:B------:R-:W-:Y:S01]  /*bda0*/  HMMA.16816.F32.BF16 R52, R28.reuse, R62, R52 ;  /* 0x0000003e1c34723c */ /* 0x040fe20000041834 */
[----:B------:R-:W3:Y:S07]  /*bdb0*/  LDSM.16.M88.4 R60, [R10+0x2800] ;  /* 0x002800000a3c783b */ /* 0x000eee0000000200 */
[----:B--2---:R-:W-:Y:S08]  /*bdc0*/  HMMA.16816.F32.BF16 R40, R28, R76, R40 ;  /* 0x0000004c1c28723c */ /* 0x004ff00000041828 */
[C---:B-1----:R-:W-:Y:S08]  /*bdd0*/  HMMA.16816.F32.BF16 R56, R24.reuse, R36, R56 ;  /* 0x000000241838723c */ /* 0x042ff00000041838 */
[----:B------:R-:W-:Y:S08]  /*bde0*/  HMMA.16816.F32.BF16 R12, R24, R72, R12 ;  /* 0x00000048180c723c */ /* 0x000ff0000004180c */
[----:B------:R-:W-:Y:S01]  /*bdf0*/  HMMA.16816.F32.BF16 R48, R28, R78, R48 ;  /* 0x0000004e1c30723c */ /* 0x000fe20000041830 */
[----:B------:R-:W-:Y:S07]  /*be00*/  LDSM.16.M88.4 R76, [R146+0x3000] ;  /* 0x00300000924c783b */ /* 0x000fee0000000200 */
[C---:B------:R-:W-:Y:S01]  /*be10*/  HMMA.16816.F32.BF16 R28, R24.reuse, R74, R32 ;  /* 0x0000004a181c723c */ /* 0x040fe20000041820 */
[----:B------:R-:W-:Y:S07]  /*be20*/  LDSM.16.M88.4 R72, [R10+0x2000] ;  /* 0x002000000a48783b */ /* 0x000fee0000000200 */
[----:B------:R-:W-:Y:S08]  /*be30*/  HMMA.16816.F32.BF16 R52, R24, R38, R52 ;  /* 0x000000261834723c */ /* 0x000ff00000041834 */
[----:B------:R-:W-:Y:S08]  /*be40*/  HMMA.16816.F32.BF16 R56, R20, R44, R56 ;  /* 0x0000002c1438723c */ /* 0x000ff00000041838 */
[----:B------:R-:W-:Y:S08]  /*be50*/  HMMA.16816.F32.BF16 R40, R24, R64, R40 ;  /* 0x000000401828723c */ /* 0x000ff00000041828 */
[----:B------:R-:W-:Y:S01]  /*be60*/  HMMA.16816.F32.BF16 R32, R20, R68, R12 ;  /* 0x000000441420723c */ /* 0x000fe2000004180c */
[----:B------:R-:W-:Y:S07]  /*be70*/  LDSM.16.M88.4 R12, [R199+0x8000] ;  /* 0x00800000c70c783b */ /* 0x000fee0000000200 */
[----:B------:R-:W-:Y:S01]  /*be80*/  HMMA.16816.F32.BF16 R48, R24, R66, R48 ;  /* 0x000000421830723c */ /* 0x000fe20000041830 */
[----:B------:R-:W1:Y:S07]  /*be90*/  LDSM.16.M88.4 R64, [R146+0x4000] ;  /* 0x004000009240783b */ /* 0x000e6e0000000200 */
[C---:B------:R-:W-:Y:S01]  /*bea0*/  HMMA.16816.F32.BF16 R36, R20.reuse, R70, R28 ;  /* 0x000000461424723c */ /* 0x040fe2000004181c */
[----:B------:R-:W-:Y:S07]  /*beb0*/  LDSM.16.M88.4 R68, [R146+0x3800] ;  /* 0x003800009244783b */ /* 0x000fee0000000200 */
[----:B------:R-:W-:Y:S08]  /*bec0*/  HMMA.16816.F32.BF16 R52, R20, R46, R52 ;  /* 0x0000002e1434723c */ /* 0x000ff00000041834 */
[C---:B---3--:R-:W-:Y:S08]  /*bed0*/  HMMA.16816.F32.BF16 R56, R16.reuse, R60, R56 ;  /* 0x0000003c1038723c */ /* 0x048ff00000041838 */
[----:B------:R-:W-:Y:S01]  /*bee0*/  HMMA.16816.F32.BF16 R24, R16, R88, R32 ;  /* 0x000000581018723c */ /* 0x000fe20000041820 */
[----:B------:R-:W2:Y:S07]  /*bef0*/  LDSM.16.M88.4 R32, [R200+0x8000] ;  /* 0x00800000c820783b */ /* 0x000eae0000000200 */
[C---:B------:R-:W-:Y:S08]  /*bf00*/  HMMA.16816.F32.BF16 R28, R20.reuse, R80, R40 ;  /* 0x00000050141c723c */ /* 0x040ff00000041828 */
[----:B------:R-:W-:Y:S01]  /*bf10*/  HMMA.16816.F32.BF16 R48, R20, R82, R48 ;  /* 0x000000521430723c */ /* 0x000fe20000041830 */
[----:B------:R-:W-:Y:S07]  /*bf20*/  LDSM.16.M88.4 R80, [R145+0x3000] ;  /* 0x003000009150783b */ /* 0x000fee0000000200 */
[C---:B------:R-:W-:Y:S01]  /*bf30*/  HMMA.16816.F32.BF16 R44, R16.reuse, R90, R36 ;  /* 0x0000005a102c723c */ /* 0x040fe20000041824 */
[----:B------:R-:W3:Y:S04]  /*bf40*/  LDSM.16.M88.4 R36, [R202+0x8000] ;  /* 0x00800000ca24783b */ /* 0x000ee80000000200 */
[----:B------:R-:W-:Y:S03]  /*bf50*/  LDSM.16.M88.4 R88, [R145+0x3800] ;  /* 0x003800009158783b */ /* 0x000fe60000000200 */
[----:B------:R-:W-:Y:S08]  /*bf60*/  HMMA.16816.F32.BF16 R60, R16, R62, R52 ;  /* 0x0000003e103c723c */ /* 0x000ff00000041834 */
[C---:B-1----:R-:W-:Y:S01]  /*bf70*/  HMMA.16816.F32.BF16 R52, R12.reuse, R64, R56 ;  /* 0x000000400c34723c */ /* 0x042fe20000041838 */
[----:B------:R1:W5:Y:S07]  /*bf80*/  LDL R56, [R1] ;  /* 0x0000000001387983 */ /* 0x00036e0000100800 */
[----:B------:R-:W-:Y:S08]  /*bf90*/  HMMA.16816.F32.BF16 R20, R12, R76, R24 ;  /* 0x0000004c0c14723c */ /* 0x000ff00000041818 */
[C---:B------:R-:W-:Y:S08]  /*bfa0*/  HMMA.16816.F32.BF16 R40, R16.reuse, R72, R28 ;  /* 0x000000481028723c */ /* 0x040ff0000004181c */
[----:B------:R-:W-:Y:S01]  /*bfb0*/  HMMA.16816.F32.BF16 R28, R16, R74, R48 ;  /* 0x0000004a101c723c */ /* 0x000fe20000041830 */
[----:B------:R-:W4:Y:S04]  /*bfc0*/  LDSM.16.M88.4 R48, [R203+0x3800] ;  /* 0x00380000cb30783b */ /* 0x000f280000000200 */
[----:B------:R-:W-:Y:S03]  /*bfd0*/  LDSM.16.M88.4 R72, [R10+0x3000] ;  /* 0x003000000a48783b */ /* 0x000fe60000000200 */
[----:B------:R-:W-:Y:S01]  /*bfe0*/  HMMA.16816.F32.BF16 R24, R12, R78, R44 ;  /* 0x0000004e0c18723c */ /* 0x000fe2000004182c */
[----:B------:R-:W-:Y:S07]  /*bff0*/  LDSM.16.M88.4 R76, [R203+0x4000] ;  /* 0x00400000cb4c783b */ /* 0x000fee0000000200 */
[----:B--2---:R-:W-:Y:S08]  /*c000*/  HMMA.16816.F32.BF16 R16, R32, R84, R20 ;  /* 0x000000542010723c */ /* 0x004ff00000041814 */
[C---:B------:R-:W-:Y:S08]  /*c010*/  HMMA.16816.F32.BF16 R44, R12.reuse, R68, R40 ;  /* 0x000000440c2c723c */ /* 0x040ff00000041828 */
[----:B------:R-:W-:Y:S01]  /*c020*/  HMMA.16816.F32.BF16 R20, R12, R70, R28 ;  /* 0x000000460c14723c */ /* 0x000fe2000004181c */
[----:B------:R-:W2:Y:S04]  /*c030*/  LDSM.16.M88.4 R28, [R201+0x8000] ;  /* 0x00800000c91c783b */ /* 0x000ea80000000200 */
[----:B------:R-:W-:Y:S03]  /*c040*/  LDSM.16.M88.4 R68, [R146+0x4800] ;  /* 0x004800009244783b */ /* 0x000fe60000000200 */
[----:B------:R-:W-:Y:S01]  /*c050*/  HMMA.16816.F32.BF16 R40, R32, R86, R24 ;  /* 0x000000562028723c */ /* 0x000fe20000041818 */
[----:B------:R-:W1:Y:S04]  /*c060*/  LDSM.16.M88.4 R24, [R199+0xc000] ;  /* 0x00c00000c718783b */ /* 0x000e680000000200 */
[----:B------:R-:W-:Y:S03]  /*c070*/  LDSM.16.M88.4 R84, [R203+0x4800] ;  /* 0x00480000cb54783b */ /* 0x000fe60000000200 */
[----:B---3--:R-:W-:Y:S08]  /*c080*/  HMMA.16816.F32.BF16 R16, R36, R80, R16 ;  /* 0x000000502410723c */ /* 0x008ff00000041810 */
[----:B----4-:R-:W-:Y:S08]  /*c090*/  HMMA.16816.F32.BF16 R44, R32, R48, R44 ;  /* 0x00000030202c723c */ /* 0x010ff0000004182c */
[----:B------:R-:W-:Y:S01]  /*c0a0*/  HMMA.16816.F32.BF16 R40, R36, R82, R40 ;  /* 0x000000522428723c */ /* 0x000fe20000041828 */
[----:B------:R-:W-:Y:S07]  /*c0b0*/  LDSM.16.M88.4 R80, [R145+0x4800] ;  /* 0x004800009150783b */ /* 0x000fee0000000200 */
[----:B------:R-:W-:Y:S01]  /*c0c0*/  HMMA.16816.F32.BF16 R60, R12, R66, R60 ;  /* 0x000000420c3c723c */ /* 0x000fe2000004183c */
[----:B------:R-:W3:Y:S07]  /*c0d0*/  LDSM.16.M88.4 R64, [R10+0x3800] ;  /* 0x003800000a40783b */ /* 0x000eee0000000200 */
[----:B--2---:R-:W-:Y:S01]  /*c0e0*/  HMMA.16816.F32.BF16 R12, R28, R72, R16 ;  /* 0x000000481c0c723c */ /* 0x004fe20000041810 */
[----:B------:R-:W-:Y:S07]  /*c0f0*/  LDSM.16.M88.4 R16, [R202+0xc000] ;  /* 0x00c00000ca10783b */ /* 0x000fee0000000200 */
[----:B------:R-:W-:Y:S01]  /*c100*/  HMMA.16816.F32.BF16 R48, R32, R50, R20 ;  /* 0x000000322030723c */ /* 0x000fe20000041814 */
[----:B------:R-:W2:Y:S07]  /*c110*/  LDSM.16.M88.4 R20, [R200+0xc000] ;  /* 0x00c00000c814783b */ /* 0x000eae0000000200 */
[----:B------:R-:W-:Y:S08]  /*c120*/  HMMA.16816.F32.BF16 R44, R36, R88, R44 ;  /* 0x00000058242c723c */ /* 0x000ff0000004182c */
[----:B------:R-:W-:Y:S08]  /*c130*/  HMMA.16816.F32.BF16 R40, R28, R74, R40 ;  /* 0x0000004a1c28723c */ /* 0x000ff00000041828 */
[----:B-1----:R-:W-:Y:S08]  /*c140*/  HMMA.16816.F32.BF16 R12, R24, R68, R12 ;  /* 0x00000044180c723c */ /* 0x002ff0000004180c */
[C---:B------:R-:W-:Y:S08]  /*c150*/  HMMA.16816.F32.BF16 R52, R32.reuse, R76, R52 ;  /* 0x0000004c2034723c */ /* 0x040ff00000041834 */
[----:B------:R-:W-:Y:S01]  /*c160*/  HMMA.16816.F32.BF16 R72, R32, R78, R60 ;  /* 0x0000004e2048723c */ /* 0x000fe2000004183c */
[----:B------:R-:W-:Y:S07]  /*c170*/  LDSM.16.M88.4 R76, [R145+0x5000] ;  /* 0x00500000914c783b */ /* 0x000fee0000000200 */
[----:B------:R-:W-:Y:S01]  /*c180*/  HMMA.16816.F32.BF16 R48, R36, R90, R48 ;  /* 0x0000005a2430723c */ /* 0x000fe20000041830 */
[----:B------:R-:W-:Y:S07]  /*c190*/  LDSM.16.M88.4 R88, [R203+0x5000] ;  /* 0x00500000cb58783b */ /* 0x000fee0000000200 */
[----:B---3--:R-:W-:Y:S08]  /*c1a0*/  HMMA.16816.F32.BF16 R44, R28, R64, R44 ;  /* 0x000000401c2c723c */ /* 0x008ff0000004182c */
[----:B------:R-:W-:Y:S01]  /*c1b0*/  HMMA.16816.F32.BF16 R40, R24, R70, R40 ;  /* 0x000000461828723c */ /* 0x000fe20000041828 */
[----:B------:R-:W1:Y:S07]  /*c1c0*/  LDSM.16.M88.4 R68, [R10+0x4000] ;  /* 0x004000000a44783b */ /* 0x000e6e0000000200 */
[----:B--2---:R-:W-:Y:S01]  /*c1d0*/  HMMA.16816.F32.BF16 R32, R20, R84, R12 ;  /* 0x000000541420723c */ /* 0x004fe2000004180c */
[----:B------:R-:W2:Y:S07]  /*c1e0*/  LDSM.16.M88.4 R12, [R201+0xc000] ;  /* 0x00c00000c90c783b */ /* 0x000eae0000000200 */
[C---:B------:R-:W-:Y:S08]  /*c1f0*/  HMMA.16816.F32.BF16 R60, R36.reuse, R96, R52 ;  /* 0x00000060243c723c */ /* 0x040ff00000041834 */
[----:B------:R-:W-:Y:S01]  /*c200*/  HMMA.16816.F32.BF16 R36, R36, R98, R72 ;  /* 0x000000622424723c */ /* 0x000fe20000041848 */
[----:B------:R-:W-:Y:S07]  /*c210*/  LDSM.16.M88.4 R72, [R203+0x5800] ;  /* 0x00580000cb48783b */ /* 0x000fee0000000200 */
[----:B------:R-:W-:Y:S01]  /*c220*/  HMMA.16816.F32.BF16 R52, R28, R66, R48 ;  /* 0x000000421c34723c */ /* 0x000fe20000041830 */
[----:B------:R-:W-:Y:S07]  /*c230*/  LDSM.16.M88.4 R64, [R10+0x5000] ;  /* 0x005000000a40783b */ /* 0x000fee0000000200 */
[----:B------:R-:W-:Y:S08]  /*c240*/  HMMA.16816.F32.BF16 R48, R24, R92, R44 ;  /* 0x0000005c1830723c */ /* 0x000ff0000004182c */
[----:B------:R-:W-:Y:S01]  /*c250*/  HMMA.16816.F32.BF16 R44, R20, R86, R40 ;  /* 0x00000056142c723c */ /* 0x000fe20000041828 */
[----:B------:R-:W3:Y:S07]  /*c260*/  LDSM.16.M88.4 R84, [R146+0x5800] ;  /* 0x005800009254783b */ /* 0x000eee0000000200 */
[----:B------:R-:W-:Y:S08]  /*c270*/  HMMA.16816.F32.BF16 R32, R16, R80, R32 ;  /* 0x000000501020723c */ /* 0x000ff00000041820 */
[C---:B-1----:R-:W-:Y:S08]  /*c280*/  HMMA.16816.F32.BF16 R40, R28.reuse, R68, R60 ;  /* 0x000000441c28723c */ /* 0x042ff0000004183c */
[----:B------:R-:W-:Y:S08]  /*c290*/  HMMA.16816.F32.BF16 R28, R28, R70, R36 ;  /* 0x000000461c1c723c */ /* 0x000ff00000041824 */
[----:B------:R-:W-:Y:S08]  /*c2a0*/  HMMA.16816.F32.BF16 R52, R24, R94, R52 ;  /* 0x0000005e1834723c */ /* 0x000ff00000041834 */
[----:B------:R-:W-:Y:S08]  /*c2b0*/  HMMA.16816.F32.BF16 R48, R20, R88, R48 ;  /* 0x000000581430723c */ /* 0x000ff00000041830 */
[----:B--2---:R-:W-:Y:S08]  /*c2c0*/  HMMA.16816.F32.BF16 R60, R12, R100, R32 ;  /* 0x000000640c3c723c */ /* 0x004ff00000041820 */
[C---:B---3--:R-:W-:Y:S08]  /*c2d0*/  HMMA.16816.F32.BF16 R32, R24.reuse, R84, R40 ;  /* 0x000000541820723c */ /* 0x048ff00000041828 */
[----:B------:R-:W-:Y:S08]  /*c2e0*/  HMMA.16816.F32.BF16 R24, R24, R86, R28 ;  /* 0x000000561818723c */ /* 0x000ff0000004181c */
[----:B------:R-:W-:Y:S08]  /*c2f0*/  HMMA.16816.F32.BF16 R36, R20, R90, R52 ;  /* 0x0000005a1424723c */ /* 0x000ff00000041834 */
[----:B------:R-:W-:Y:S01]  /*c300*/  HMMA.16816.F32.BF16 R40, R16, R76, R48 ;  /* 0x0000004c1028723c */ /* 0x000fe20000041830 */
[----:B------:R-:W1:Y:S07]  /*c310*/  LDSM.16.M88.4 R48, [R145+0x5800] ;  /* 0x005800009130783b */ /* 0x000e6e0000000200 */
[C---:B------:R-:W-:Y:S08]  /*c320*/  HMMA.16816.F32.BF16 R28, R20.reuse, R72, R32 ;  /* 0x00000048141c723c */ /* 0x040ff00000041820 */
[----:B------:R-:W-:Y:S08]  /*c330*/  HMMA.16816.F32.BF16 R20, R20, R74, R24 ;  /* 0x0000004a1414723c */ /* 0x000ff00000041818 */
[----:B------:R-:W-:Y:S08]  /*c340*/  HMMA.16816.F32.BF16 R32, R16, R78, R36 ;  /* 0x0000004e1020723c */ /* 0x000ff00000041824 */
[----:B------:R-:W-:Y:S01]  /*c350*/  HMMA.16816.F32.BF16 R36, R12, R64, R40 ;  /* 0x000000400c24723c */ /* 0x000fe20000041828 */
[----:B------:R-:W2:Y:S07]  /*c360*/  LDSM.16.M88.4 R40, [R10+0x5800] ;  /* 0x005800000a28783b */ /* 0x000eae0000000200 */
[----:B------:R-:W-:Y:S01]  /*c370*/  HMMA.16816.F32.BF16 R44, R16, R82, R44 ;  /* 0x00000052102c723c */ /* 0x000fe2000004182c */
[----:B------:R-:W-:Y:S01]  /*c380*/  FMUL.FTZ R60, R60, c[0x0][0x320] ;  /* 0x0000c8003c3c7a20 */ /* 0x000fe20000410000 */
[----:B------:R-:W-:Y:S01]  /*c390*/  ISETP.GT.AND P0, PT, R121, R236, PT ;  /* 0x000000ec7900720c */ /* 0x000fe20003f04270 */
[----:B------:R-:W-:Y:S01]  /*c3a0*/  FMUL.FTZ R61, R61, c[0x0][0x320] ;  /* 0x0000c8003d3d7a20 */ /* 0x000fe20000410000 */
[----:B------:R-:W-:-:S04]  /*c3b0*/  DEPBAR.LE SB0, 0x0 ;  /* 0x000080000000791a */ /* 0x000fc80000000000 */
[C---:B-1----:R-:W-:Y:S08]  /*c3c0*/  HMMA.16816.F32.BF16 R24, R16.reuse, R48, R28 ;  /* 0x000000301018723c */ /* 0x042ff0000004181c */
[----:B------:R-:W-:Y:S08]  /*c3d0*/  HMMA.16816.F32.BF16 R16, R16, R50, R20 ;  /* 0x000000321010723c */ /* 0x000ff00000041814 */
[C---:B------:R-:W-:Y:S08]  /*c3e0*/  HMMA.16816.F32.BF16 R44, R12.reuse, R102, R44 ;  /* 0x000000660c2c723c */ /* 0x040ff0000004182c */
[C---:B------:R-:W-:Y:S08]  /*c3f0*/  HMMA.16816.F32.BF16 R28, R12.reuse, R66, R32 ;  /* 0x000000420c1c723c */ /* 0x040ff00000041820 */
[C---:B--2---:R-:W-:Y:S08]  /*c400*/  HMMA.16816.F32.BF16 R20, R12.reuse, R40, R24 ;  /* 0x000000280c14723c */ /* 0x044ff00000041818 */
[----:B------:R-:W-:Y:S01]  /*c410*/  HMMA.16816.F32.BF16 R12, R12, R42, R16 ;  /* 0x0000002a0c0c723c */ /* 0x000fe20000041810 */
[----:B------:R-:W-:-:S02]  /*c420*/  FMUL.FTZ R44, R44, c[0x0][0x320] ;  /* 0x0000c8002c2c7a20 */ /* 0x000fc40000410000 */
[----:B------:R-:W-:Y:S02]  /*c430*/  FMUL.FTZ R62, R62, c[0x0][0x320] ;  /* 0x0000c8003e3e7a20 */ /* 0x000fe40000410000 */
[----:B------:R-:W-:Y:S02]  /*c440*/  FMUL.FTZ R63, R63, c[0x0][0x320] ;  /* 0x0000c8003f3f7a20 */ /* 0x000fe40000410000 */
[----:B------:R-:W-:Y:S02]  /*c450*/  FMUL.FTZ R45, R45, c[0x0][0x320] ;  /* 0x0000c8002d2d7a20 */ /* 0x000fe40000410000 */
[----:B------:R-:W-:Y:S02]  /*c460*/  FMUL.FTZ R46, R46, c[0x0][0x320] ;  /* 0x0000c8002e2e7a20 */ /* 0x000fe40000410000 */
[----:B------:R-:W-:Y:S02]  /*c470*/  FMUL.FTZ R47, R47, c[0x0][0x320] ;  /* 0x0000c8002f2f7a20 */ /* 0x000fe40000410000 */
        /* <DEDUP_REMOVED lines=15> */
[----:B------:R-:W-:Y:S01]  /*c570*/  FMUL.FTZ R15, R15, c[0x0][0x320] ;  /* 0x0000c8000f0f7a20 */ /* 0x000fe20000410000 */
[----:B------:R1:W2:Y:S08]  /*c580*/  MUFU.TANH R52, R44 ;  /* 0x0000002c00347308 */ /* 0x0002b00000002400 */
[----:B------:R1:W3:Y:S08]  /*c590*/  MUFU.TANH R32, R30 ;  /* 0x0000001e00207308 */ /* 0x0002f00000002400 */
[----:B------:R1:W4:Y:S08]  /*c5a0*/  MUFU.TANH R44, R31 ;  /* 0x0000001f002c7308 */ /* 0x0003300000002400 */
[----:B------:R-:W1:Y:S08]  /*c5b0*/  MUFU.TANH R60, R60 ;  /* 0x0000003c003c7308 */ /* 0x000e700000002400 */
        /* <DEDUP_REMOVED lines=13> */
[----:B------:R1:W1:Y:S08]  /*c690*/  MUFU.TANH R19, R21 ;  /* 0x0000001500137308 */ /* 0x0002700000002400 */
[----:B------:R1:W1:Y:S08]  /*c6a0*/  MUFU.TANH R31, R22 ;  /* 0x00000016001f7308 */ /* 0x0002700000002400 */
[----:B------:R1:W1:Y:S08]  /*c6b0*/  MUFU.TANH R30, R23 ;  /* 0x00000017001e7308 */ /* 0x0002700000002400 */
[----:B------:R1:W1:Y:S08]  /*c6c0*/  MUFU.TANH R16, R12 ;  /* 0x0000000c00107308 */ /* 0x0002700000002400 */
[----:B------:R1:W1:Y:S08]  /*c6d0*/  MUFU.TANH R25, R13 ;  /* 0x0000000d00197308 */ /* 0x0002700000002400 */
[----:B------:R1:W1:Y:S08]  /*c6e0*/  MUFU.TANH R27, R14 ;  /* 0x0000000e001b7308 */ /* 0x0002700000002400 */
[----:B------:R1:W1:Y:S01]  /*c6f0*/  MUFU.TANH R26, R15 ;  /* 0x0000000f001a7308 */ /* 0x0002620000002400 */
[----:B------:R-:W-:Y:S01]  /*c700*/  BSSY B0, `(.L_x_1907) ;  /* 0x0000035000007945 */ /* 0x000fe20003800000 */
        /* <DEDUP_REMOVED lines=16> */
[C---:B------:R-:W-:Y:S01]  /*c810*/  LOP3.LUT P5, RZ, R215.reuse, 0x400, RZ, 0xc0, !PT ;  /* 0x00000400d7ff7812 */ /* 0x040fe200078ac0ff */
[----:B------:R-:W-:Y:S01]  /*c820*/  IMAD R4, R4, c[0x0][0x1e0], RZ ;  /* 0x0000780004047a24 */ /* 0x000fe200078e02ff */
[C---:B------:R-:W-:Y:S02]  /*c830*/  LOP3.LUT P4, RZ, R215.reuse, 0x200, RZ, 0xc0, !PT ;  /* 0x00000200d7ff7812 */ /* 0x040fe4000788c0ff */
[----:B------:R-:W-:Y:S01]  /*c840*/  LOP3.LUT P3, RZ, R215, 0x100, RZ, 0xc0, !PT ;  /* 0x00000100d7ff7812 */ /* 0x000fe2000786c0ff */
[----:B------:R-:W-:-:S02]  /*c850*/  IMAD R4, R8, c[0x0][0x1e4], R4 ;  /* 0x0000790008047a24 */ /* 0x000fc400078e0204 */
[----:B------:R-:W-:Y:S02]  /*c860*/  @P0 IMAD.MOV.U32 R7, RZ, RZ, c[0x0][0x1e0] ;  /* 0x00007800ff070624 */ /* 0x000fe400078e00ff */
[----:B------:R-:W-:Y:S02]  /*c870*/  @P0 IMAD.MOV.U32 R2, RZ, RZ, 0x5 ;  /* 0x00000005ff020424 */ /* 0x000fe400078e00ff */
[----:B------:R-:W-:-:S03]  /*c880*/  IMAD.WIDE.U32 R8, R8, c[0x0][0x1e0], RZ ;  /* 0x0000780008087a25 */ /* 0x000fc600078e00ff */
[C---:B------:R-:W-:Y:S01]  /*c890*/  @P0 SHF.L.U64.HI R3, R7.reuse, R2, c[0x0][0x1e4] ;  /* 0x0000790007030619 */ /* 0x040fe20000010202 */
[----:B------:R-:W-:Y:S02]  /*c8a0*/  @P0 IMAD.SHL.U32 R2, R7, 0x20, RZ ;  /* 0x0000002007020824 */ /* 0x000fe400078e00ff */
[----:B------:R-:W-:Y:S02]  /*c8b0*/  IMAD.IADD R4, R9, 0x1, R4 ;  /* 0x0000000109047824 */ /* 0x000fe400078e0204 */
[----:B------:R-:W-:-:S04]  /*c8c0*/  @P0 IMAD.WIDE.U32 R2, R8, 0x30, R2 ;  /* 0x0000003008020825 */ /* 0x000fc800078e0002 */
[----:B------:R-:W-:Y:S01]  /*c8d0*/  @P0 IMAD R9, R4, 0x30, RZ ;  /* 0x0000003004090824 */ /* 0x000fe200078e02ff */
[----:B------:R-:W-:-:S04]  /*c8e0*/  @P0 IADD3 R7, P1, R224, R2, RZ ;  /* 0x00000002e0070210 */ /* 0x000fc80007f3e0ff */
[----:B------:R-:W-:Y:S02]  /*c8f0*/  @P0 IADD3.X R12, R222, R9, R3, P1, !PT ;  /* 0x00000009de0c0210 */ /* 0x000fe40000ffe403 */
[----:B------:R-:W-:-:S13]  /*c900*/  ISETP.GE.AND P1, PT, R0, 0x1, PT ;  /* 0x000000010000780c */ /* 0x000fda0003f26270 */
[----:B------:R-:W-:Y:S02]  /*c910*/  @P1 IMAD.MOV.U32 R2, RZ, RZ, R224 ;  /* 0x000000ffff021224 */ /* 0x000fe400078e00e0 */
[----:B------:R-:W-:Y:S02]  /*c920*/  @P1 IMAD.MOV.U32 R3, RZ, RZ, R222 ;  /* 0x000000ffff031224 */ /* 0x000fe400078e00de */
[----:B------:R-:W-:Y:S02]  /*c930*/  @P1 IMAD R4, R4, 0x30, RZ ;  /* 0x0000003004041824 */ /* 0x000fe400078e02ff */
[----:B------:R-:W-:-:S04]  /*c940*/  @P1 IMAD.WIDE.U32 R2, R8, 0x30, R2 ;  /* 0x0000003008021825 */ /* 0x000fc800078e0002 */
        /* <DEDUP_REMOVED lines=16> */
.L_x_1908:
[----:B-1234-:R-:W-:Y:S05]  /*ca50*/  BSYNC B0 ;  /* 0x0000000000007941 */ /* 0x01efea0003800000 */
.L_x_1907:
[----:B------:R-:W2:Y:S01]  /*ca60*/  LDL R221, [R1+0x4] ;  /* 0x0000040001dd7983 */ /* 0x000ea20000100800 */
[----:B-----5:R-:W-:Y:S01]  /*ca70*/  SHF.R.S32.HI R0, RZ, 0x1f, R56 ;  /* 0x0000001fff007819 */ /* 0x020fe20000011438 */
[----:B------:R-:W-:Y:S01]  /*ca80*/  ULDC UR4, c[0x0][0x2c4] ;  /* 0x0000b10000047ab9 */ /* 0x000fe20000000800 */
[----:B------:R-:W-:Y:S01]  /*ca90*/  LOP3.LUT R215, R215, 0xffffffbf, RZ, 0xc0, !PT ;  /* 0xffffffbfd7d77812 */ /* 0x000fe200078ec0ff */
[----:B------:R-:W-:Y:S01]  /*caa0*/  UISETP.NE.AND UP0, UPT, UR4, 0x1, UPT ;  /* 0x000000010400788c */ /* 0x000fe2000bf05270 */
[CC--:B------:R-:W-:Y:S01]  /*cab0*/  LEA.HI R2, R0.reuse, R56.reuse, RZ, 0x2 ;  /* 0x0000003800027211 */ /* 0x0c0fe200078f10ff */
[----:B------:R-:W-:Y:S01]  /*cac0*/  IMAD.MOV.U32 R33, RZ, RZ, c[0x0][0x32c] ;  /* 0x0000cb00ff217624 */ /* 0x000fe200078e00ff */
[----:B------:R-:W-:Y:S01]  /*cad0*/  LEA.HI R0, R0, R56, RZ, 0x5 ;  /* 0x0000003800007211 */ /* 0x000fe200078f28ff */
[----:B------:R-:W-:Y:S01]  /*cae0*/  ULDC UR9, c[0x0][0x324] ;  /* 0x0000c90000097ab9 */ /* 0x000fe20000000800 */
[----:B------:R-:W-:Y:S01]  /*caf0*/  LOP3.LUT R2, R2, 0xfffffffc, RZ, 0xc0, !PT ;  /* 0xfffffffc02027812 */ /* 0x000fe200078ec0ff */
[----:B------:R-:W-:Y:S01]  /*cb00*/  ULOP3.LUT UR9, URZ, UR9, URZ, 0x33, !UPT ;  /* 0x000000093f097292 */ /* 0x000fe2000f8e333f */
[----:B------:R-:W-:Y:S01]  /*cb10*/  LOP3.LUT R3, R0, 0xffffffe0, RZ, 0xc0, !PT ;  /* 0xffffffe000037812 */ /* 0x000fe200078ec0ff */
[----:B------:R-:W0:Y:S01]  /*cb20*/  LDGDEPBAR ;  /* 0x00000000000079af */ /* 0x000e220000000000 */
[----:B------:R-:W-:Y:S01]  /*cb30*/  SHF.R.S32.HI R4, RZ, 0x5, R0 ;  /* 0x00000005ff047819 */ /* 0x000fe20000011400 */
[C---:B------:R-:W-:Y:S01]  /*cb40*/  IMAD.IADD R2, R56.reuse, 0x1, -R2 ;  /* 0x0000000138027824 */ /* 0x040fe200078e0a02 */
[----:B------:R-:W-:Y:S01]  /*cb50*/  SHF.R.S32.HI R7, RZ, 0x1f, R0 ;  /* 0x0000001fff077819 */ /* 0x000fe20000011400 */
[----:B------:R-:W-:Y:S01]  /*cb60*/  IMAD.IADD R0, R56, 0x1, -R3 ;  /* 0x0000000138007824 */ /* 0x000fe200078e0a03 */
[----:B------:R-:W-:-:S02]  /*cb70*/  PLOP3.LUT P0, PT, PT, PT, UP0, 0x80, 0x0 ;  /* 0x000000000000781c */ /* 0x000fc40003f0f008 */
[----:B------:R-:W-:Y:S02]  /*cb80*/  LEA.HI R7, R7, R4, RZ, 0x3 ;  /* 0x0000000407077211 */ /* 0x000fe400078f18ff */
[----:B------:R-:W-:Y:S02]  /*cb90*/  LEA.HI R3, R2, R2, RZ, 0x1 ;  /* 0x0000000202037211 */ /* 0x000fe400078f08ff */
[----:B------:R-:W-:Y:S02]  /*cba0*/  SHF.R.S32.HI R9, RZ, 0x1f, R0 ;  /* 0x0000001fff097819 */ /* 0x000fe40000011400 */
[----:B------:R-:W-:Y:S02]  /*cbb0*/  LOP3.LUT R8, R7, 0xffffff8, RZ, 0xc0, !PT ;  /* 0x0ffffff807087812 */ /* 0x000fe400078ec0ff */
[----:B------:R-:W-:Y:S02]  /*cbc0*/  LOP3.LUT R7, R3, 0x1ffffffe, RZ, 0xc0, !PT ;  /* 0x1ffffffe03077812 */ /* 0x000fe400078ec0ff */
[----:B------:R-:W-:Y:S01]  /*cbd0*/  LEA.HI R3, R9, R0, RZ, 0x2 ;  /* 0x0000000009037211 */ /* 0x000fe200078f10ff */
[----:B------:R-:W-:Y:S01]  /*cbe0*/  IMAD.IADD R4, R4, 0x1, -R8 ;  /* 0x0000000104047824 */ /* 0x000fe200078e0a08 */
[----:B------:R-:W-:Y:S01]  /*cbf0*/  @P0 LOP3.LUT R215, R215, 0x40, RZ, 0xfc, !PT ;  /* 0x00000040d7d70812 */ /* 0x000fe200078efcff */
[----:B------:R-:W-:Y:S01]  /*cc00*/  IMAD.IADD R2, R2, 0x1, -R7 ;  /* 0x0000000102027824 */ /* 0x000fe200078e0a07 */
[----:B------:R-:W-:Y:S01]  /*cc10*/  SHF.R.S32.HI R240, RZ, 0x2, R3 ;  /* 0x00000002fff07819 */ /* 0x000fe20000011403 */
[----:B------:R-:W-:Y:S01]  /*cc20*/  IMAD.SHL.U32 R238, R4, 0x10, RZ ;  /* 0x0000001004ee7824 */ /* 0x000fe200078e00ff */
[----:B------:R-:W-:Y:S01]  /*cc30*/  LOP3.LUT R215, R215, 0xffffefff, RZ, 0xc0, !PT ;  /* 0xffffefffd7d77812 */ /* 0x000fe200078ec0ff */
[----:B------:R-:W-:-:S02]  /*cc40*/  IMAD.SHL.U32 R237, R2, 0x8, RZ ;  /* 0x0000000802ed7824 */ /* 0x000fc400078e00ff */
[----:B--2---:R-:W-:-:S05]  /*cc50*/  IMAD R4, R221, 0x80, R240 ;  /* 0x00000080dd047824 */ /* 0x004fca00078e02f0 */
[----:B------:R-:W-:-:S05]  /*cc60*/  IADD3 R4, R237, R4, R238 ;  /* 0x00000004ed047210 */ /* 0x000fca0007ffe0ee */
[----:B------:R-:W-:-:S05]  /*cc70*/  @P0 IMAD.HI.U32 R2, R4, c[0x0][0x2c8], RZ ;  /* 0x0000b20004020a27 */ /* 0x000fca00078e00ff */
[----:B------:R-:W-:Y:S02]  /*cc80*/  @P0 SHF.R.U32.HI R4, RZ, c[0x0][0x2cc], R2 ;  /* 0x0000b300ff040a19 */ /* 0x000fe40000011602 */
[----:B------:R-:W-:Y:S02]  /*cc90*/  LOP3.LUT R2, R3, 0x7ffffffc, RZ, 0xc0, !PT ;  /* 0x7ffffffc03027812 */ /* 0x000fe400078ec0ff */
[----:B------:R-:W-:Y:S01]  /*cca0*/  ISETP.GE.AND P0, PT, R33, 0x1, PT ;  /* 0x000000012100780c */ /* 0x000fe20003f06270 */
[----:B------:R-:W1:Y:S02]  /*ccb0*/  SHFL.IDX PT, R3, R4, RZ, 0x1c1f ;  /* 0x001c1fff04037589 */ /* 0x000e6400000e0000 */
[----:B------:R-:W-:Y:S02]  /*ccc0*/  IMAD.IADD R2, R0, 0x1, -R2 ;  /* 0x0000000100027824 */ /* 0x000fe400078e0a02 */
[----:B------:R-:W-:Y:S02]  /*ccd0*/  IMAD.IADD R0, R104, 0x1, R5 ;  /* 0x0000000168007824 */ /* 0x000fe400078e0205 */
[----:B------:R-:W-:-:S04]  /*cce0*/  IMAD.SHL.U32 R235, R2, 0x2, RZ ;  /* 0x0000000202eb7824 */ /* 0x000fc800078e00ff */
[--C-:B------:R-:W-:Y:S01]  /*ccf0*/  IMAD.IADD R9, R0, 0x1, -R235.reuse ;  /* 0x0000000100097824 */ /* 0x100fe200078e0aeb */
[----:B------:R-:W-:Y:S01]  /*cd00*/  IADD3 R2, -R235, 0x1, R0 ;  /* 0x00000001eb027810 */ /* 0x000fe20007ffe100 */
[----:B------:R-:W-:Y:S01]  /*cd10*/  IMAD.IADD R12, R104, 0x1, -R235 ;  /* 0x00000001680c7824 */ /* 0x000fe200078e0aeb */
[----:B------:R-:W-:-:S03]  /*cd20*/  @P0 LOP3.LUT R215, R215, 0x1000, RZ, 0xfc, !PT ;  /* 0x00001000d7d70812 */ /* 0x000fc600078efcff */
[----:B------:R-:W-:-:S05]  /*cd30*/  IMAD.IADD R2, R2, 0x1, -R232 ;  /* 0x0000000102027824 */ /* 0x000fca00078e0ae8 */
[C---:B------:R-:W-:Y:S02]  /*cd40*/  IADD3 R7, R2.reuse, c[0x0][0x328], RZ ;  /* 0x0000ca0002077a10 */ /* 0x040fe40007ffe0ff */
        /* <DEDUP_REMOVED lines=15> */
.L_x_1911:
[----:B------:R-:W-:-:S13]  /*ce40*/  ISETP.NE.AND P0, PT, R33, 0x1, PT ;  /* 0x000000012100780c */ /* 0x000fda0003f05270 */
[----:B------:R-:W-:-:S05]  /*ce50*/  @P0 IMAD.HI.U32 R13, R3, c[0x0][0x330], RZ ;  /* 0x0000cc00030d0a27 */ /* 0x000fca00078e00ff */
[----:B------:R-:W-:Y:S02]  /*ce60*/  @P0 SHF.R.U32.HI R3, RZ, c[0x0][0x334], R13 ;  /* 0x0000cd00ff030a19 */ /* 0x000fe4000001160d */
.L_x_1912:
[----:B------:R-:W-:Y:S05]  /*ce70*/  BSYNC B0 ;  /* 0x0000000000007941 */ /* 0x000fea0003800000 */
.L_x_1910:
[----:B------:R-:W-:-:S05]  /*ce80*/  IMAD R3, R3, c[0x0][0x32c], R12 ;  /* 0x0000cb0003037a24 */ /* 0x000fca00078e020c */
[----:B------:R-:W-:Y:S02]  /*ce90*/  IADD3 R13, R3, c[0x0][0x32c], RZ ;  /* 0x0000cb00030d7a10 */ /* 0x000fe40007ffe0ff */
[----:B------:R-:W-:Y:S02]  /*cea0*/  IMNMX R0, R0, R3, !PT ;  /* 0x0000000300007217 */ /* 0x000fe40007800200 */
[----:B------:R-:W-:Y:S02]  /*ceb0*/  IMNMX R2, R2, R13, PT ;  /* 0x0000000d02027217 */ /* 0x000fe40003800200 */
.L_x_1909:
        /* <DEDUP_REMOVED lines=17> */
[----:B------:R-:W-:Y:S02]  /*cfd0*/  ISETP.GE.AND P5, PT, R104, 0x19, PT ;  /* 0x000000196800780c */ /* 0x000fe40003fa6270 */
        /* <DEDUP_REMOVED lines=9> */
[----:B------:R-:W-:Y:S02]  /*d070*/  P2R R18, PR, RZ, 0x2 ;  /* 0x00000002ff127803 */ /* 0x000fe40000000000 */
[----:B------:R-:W-:-:S02]  /*d080*/  FSEL R24, R37, -INF , !P0 ;  /* 0xff80000025187808 */ /* 0x000fc40004000000 */
[----:B------:R-:W-:Y:S02]  /*d090*/  ISETP.GT.AND P0, PT, R0, 0x18, !P5 ;  /* 0x000000180000780c */ /* 0x000fe40006f04270 */
        /* <DEDUP_REMOVED lines=15> */
[----:B------:R-:W-:-:S04]  /*d190*/  ISETP.GE.AND P0, PT, R104, 0x1, PT ;  /* 0x000000016800780c */ /* 0x000fc80003f06270 */
[----:B------:R-:W-:Y:S02]  /*d1a0*/  P2R R20, PR, RZ, 0x1 ;  /* 0x00000001ff147803 */ /* 0x000fe40000000000 */
        /* <DEDUP_REMOVED lines=23> */
.L_x_1915:
[----:B------:R-:W-:-:S13]  /*d320*/  ISETP.NE.AND P0, PT, R33, 0x1, PT ;  /* 0x000000012100780c */ /* 0x000fda0003f05270 */
[----:B------:R-:W-:-:S05]  /*d330*/  @P0 IMAD.HI.U32 R4, R3, c[0x0][0x330], RZ ;  /* 0x0000cc0003040a27 */ /* 0x000fca00078e00ff */
[----:B------:R-:W-:Y:S02]  /*d340*/  @P0 SHF.R.U32.HI R3, RZ, c[0x0][0x334], R4 ;  /* 0x0000cd00ff030a19 */ /* 0x000fe40000011604 */
.L_x_1916:
[----:B------:R-:W-:Y:S05]  /*d350*/  BSYNC B0 ;  /* 0x0000000000007941 */ /* 0x000fea0003800000 */
.L_x_1914:
[----:B------:R-:W-:-:S05]  /*d360*/  IMAD R3, R3, c[0x0][0x32c], R12 ;  /* 0x0000cb0003037a24 */ /* 0x000fca00078e020c */
[----:B------:R-:W-:Y:S02]  /*d370*/  IADD3 R4, R3, c[0x0][0x32c], RZ ;  /* 0x0000cb0003047a10 */ /* 0x000fe40007ffe0ff */
[----:B------:R-:W-:Y:S02]  /*d380*/  IMNMX R0, R0, R3, !PT ;  /* 0x0000000300007217 */ /* 0x000fe40007800200 */
[----:B------:R-:W-:Y:S02]  /*d390*/  IMNMX R2, R2, R4, PT ;  /* 0x0000000402027217 */ /* 0x000fe40003800200 */
.L_x_1913:
[----:B------:R-:W-:Y:S01]  /*d3a0*/  ISETP.NE.AND P0, PT, R13, RZ, PT ;  /* 0x000000ff0d00720c */ /* 0x000fe20003f05270 */
[----:B------:R-:W-:Y:S01]  /*d3b0*/  LDSM.16.MT88.4 R40, [R198] ;  /* 0x00000000c628783b */ /* 0x000fe20000004200 */
[----:B------:R-:W-:Y:S02]  /*d3c0*/  FMNMX.FTZ R9, R16, R17, !PT ;  /* 0x0000001110097209 */ /* 0x000fe40007810000 */
[----:B------:R-:W-:Y:S01]  /*d3d0*/  ISETP.GT.AND P0, PT, R0, 0x1, !P0 ;  /* 0x000000010000780c */ /* 0x000fe20004704270 */
[----:B------:R-:W-:Y:S01]  /*d3e0*/  LDSM.16.MT88.4 R56, [R196+0x800] ;  /* 0x00080000c438783b */ /* 0x000fe20000004200 */
[----:B------:R-:W-:-:S02]  /*d3f0*/  FMNMX.FTZ R9, R21, R9, !PT ;  /* 0x0000000915097209 */ /* 0x000fc40007810000 */
[----:B------:R-:W-:Y:S01]  /*d400*/  ISETP.LT.OR P0, PT, R2, 0x2, P0 ;  /* 0x000000020200780c */ /* 0x000fe20000701670 */
[----:B------:R-:W-:Y:S01]  /*d410*/  LDSM.16.MT88.4 R68, [R147+0x1800] ;  /* 0x001800009344783b */ /* 0x000fe20000004200 */
[----:B------:R-:W-:Y:S02]  /*d420*/  FMNMX.FTZ R9, R22, R9, !PT ;  /* 0x0000000916097209 */ /* 0x000fe40007810000 */
[----:B------:R-:W-:Y:S01]  /*d430*/  FSEL R7, R63, -INF , !P0 ;  /* 0xff8000003f077808 */ /* 0x000fe20004000000 */
[----:B------:R-:W-:Y:S01]  /*d440*/  LDSM.16.MT88.4 R64, [R198+0x800] ;  /* 0x00080000c640783b */ /* 0x000fe20000004200 */
[----:B------:R-:W-:Y:S02]  /*d450*/  ISETP.NE.AND P0, PT, R14, RZ, PT ;  /* 0x000000ff0e00720c */ /* 0x000fe40003f05270 */
[----:B------:R-:W-:Y:S01]  /*d460*/  FMNMX.FTZ R9, R23, R9, !PT ;  /* 0x0000000917097209 */ /* 0x000fe20007810000 */
[----:B------:R-:W-:Y:S01]  /*d470*/  LDSM.16.MT88.4 R52, [R147+0x2000] ;  /* 0x002000009334783b */ /* 0x000fe20000004200 */
[----:B------:R-:W-:-:S02]  /*d480*/  ISETP.GT.AND P0, PT, R0, 0x8, !P0 ;  /* 0x000000080000780c */ /* 0x000fc40004704270 */
[----:B------:R-:W-:Y:S01]  /*d490*/  FMNMX.FTZ R9, R24, R9, !PT ;  /* 0x0000000918097209 */ /* 0x000fe20007810000 */
[----:B------:R-:W-:Y:S01]  /*d4a0*/  LDSM.16.MT88.4 R156, [R196+0x1000] ;  /* 0x00100000c49c783b */ /* 0x000fe20000004200 */
[----:B------:R-:W-:Y:S02]  /*d4b0*/  ISETP.LT.OR P0, PT, R2, 0x9, P0 ;  /* 0x000000090200780c */ /* 0x000fe40000701670 */
[----:B------:R-:W-:Y:S01]  /*d4c0*/  FMNMX.FTZ R9, R28, R9, !PT ;  /* 0x000000091c097209 */ /* 0x000fe20007810000 */
[----:B------:R-:W-:Y:S01]  /*d4d0*/  LDSM.16.MT88.4 R164, [R147+0x1000] ;  /* 0x0010000093a4783b */ /* 0x000fe20000004200 */
[----:B------:R-:W-:Y:S02]  /*d4e0*/  FSEL R12, R46, -INF , !P0 ;  /* 0xff8000002e0c7808 */ /* 0x000fe40004000000 */
[----:B------:R-:W-:Y:S02]  /*d4f0*/  ISETP.NE.AND P0, PT, R15, RZ, PT ;  /* 0x000000ff0f00720c */ /* 0x000fe40003f05270 */
[----:B------:R-:W-:-:S02]  /*d500*/  FMNMX.FTZ R9, R29, R9, !PT ;  /* 0x000000091d097209 */ /* 0x000fc40007810000 */
[----:B------:R-:W-:Y:S02]  /*d510*/  ISETP.GT.AND P0, PT, R0, 0x9, !P0 ;  /* 0x000000090000780c */ /* 0x000fe40004704270 */
[----:B------:R-:W-:Y:S02]  /*d520*/  FMNMX.FTZ R9, R87, R9, !PT ;  /* 0x0000000957097209 */ /* 0x000fe40007810000 */
[----:B------:R-:W-:Y:S02]  /*d530*/  ISETP.LT.OR P0, PT, R2, 0xa, P0 ;  /* 0x0000000a0200780c */ /* 0x000fe40000701670 */
[----:B------:R-:W-:Y:S02]  /*d540*/  FMNMX.FTZ R9, R86, R9, !PT ;  /* 0x0000000956097209 */ /* 0x000fe40007810000 */
[----:B------:R-:W-:Y:S02]  /*d550*/  FSEL R13, R47, -INF , !P0 ;  /* 0xff8000002f0d7808 */ /* 0x000fe40004000000 */
[----:B------:R-:W-:-:S02]  /*d560*/  ISETP.NE.AND P0, PT, R18, RZ, PT ;  /* 0x000000ff1200720c */ /* 0x000fc40003f05270 */
[----:B------:R-:W-:Y:S02]  /*d570*/  FMNMX.FTZ R9, R85, R9, !PT ;  /* 0x0000000955097209 */ /* 0x000fe40007810000 */
[----:B------:R-:W-:Y:S02]  /*d580*/  ISETP.GT.AND P0, PT, R0, 0x10, !P0 ;  /* 0x000000100000780c */ /* 0x000fe40004704270 */
[----:B------:R-:W-:Y:S02]  /*d590*/  FMNMX.FTZ R9, R84, R9, !PT ;  /* 0x0000000954097209 */ /* 0x000fe40007810000 */
[----:B------:R-:W-:-:S04]  /*d5a0*/  ISETP.LT.OR P0, PT, R2, 0x11, P0 ;  /* 0x000000110200780c */ /* 0x000fc80000701670 */
[----:B------:R-:W-:Y:S02]  /*d5b0*/  FSEL R14, R38, -INF , !P0 ;  /* 0xff800000260e7808 */ /* 0x000fe40004000000 */
[----:B------:R-:W-:Y:S02]  /*d5c0*/  ISETP.GT.AND P0, PT, R0, 0x11, !P6 ;  /* 0x000000110000780c */ /* 0x000fe40007704270 */
[----:B------:R-:W-:Y:S02]  /*d5d0*/  ISETP.NE.AND P6, PT, R19, RZ, PT ;  /* 0x000000ff1300720c */ /* 0x000fe40003fc5270 */
[----:B------:R-:W-:-:S04]  /*d5e0*/  ISETP.LT.OR P0, PT, R2, 0x12, P0 ;  /* 0x000000120200780c */ /* 0x000fc80000701670 */
[----:B------:R-:W-:Y:S02]  /*d5f0*/  FSEL R15, R39, -INF , !P0 ;  /* 0xff800000270f7808 */ /* 0x000fe40004000000 */
[----:B------:R-:W-:Y:S01]  /*d600*/  ISETP.GT.AND P0, PT, R0, 0x18, !P5 ;  /* 0x000000180000780c */ /* 0x000fe20006f04270 */
[----:B------:R-:W-:Y:S01]  /*d610*/  LDSM.16.MT88.4 R36, [R196] ;  /* 0x00000000c424783b */ /* 0x000fe20000004200 */
[----:B------:R-:W-:Y:S02]  /*d620*/  ISETP.NE.AND P5, PT, R20, RZ, PT ;  /* 0x000000ff1400720c */ /* 0x000fe40003fa5270 */
[----:B------:R-:W-:-:S04]  /*d630*/  ISETP.LT.OR P0, PT, R2, 0x19, P0 ;  /* 0x000000190200780c */ /* 0x000fc80000701670 */
[----:B------:R-:W-:Y:S02]  /*d640*/  FSEL R20, R32, -INF , !P0 ;  /* 0xff80000020147808 */ /* 0x000fe40004000000 */
[----:B------:R-:W-:Y:S01]  /*d650*/  ISETP.GT.AND P0, PT, R0, 0x19, !P4 ;  /* 0x000000190000780c */ /* 0x000fe20006704270 */
[----:B------:R-:W-:Y:S03]  /*d660*/  LDSM.16.MT88.4 R32, [R147+0x800] ;  /* 0x000800009320783b */ /* 0x000fe60000004200 */
        /* <DEDUP_REMOVED lines=14> */
[----:B------:R-:W-:Y:S01]  /*d750*/  ISETP.GT.AND P0, PT, R0, 0x29, !P6 ;  /* 0x000000290000780c */ /* 0x000fe20007704270 */
[----:B------:R-:W-:Y:S01]  /*d760*/  LDSM.16.MT88.4 R60, [R197] ;  /* 0x00000000c53c783b */ /* 0x000fe20000004200 */
[----:B------:R-:W-:Y:S02]  /*d770*/  LOP3.LUT P6, RZ, R215, 0x40, RZ, 0xc0, !PT ;  /* 0x00000040d7ff7812 */ /* 0x000fe400078cc0ff */
[----:B------:R-:W-:Y:S01]  /*d780*/  ISETP.LT.OR P0, PT, R2, 0x2a, P0 ;  /* 0x0000002a0200780c */ /* 0x000fe20000701670 */
[----:B------:R-:W1:Y:S03]  /*d790*/  SHFL.BFLY PT, R0, R9, 0x2, 0x1f ;  /* 0x0c401f0009007f89 */ /* 0x000e6600000e0000 */
[----:B------:R-:W-:-:S02]  /*d7a0*/  FSEL R80, R26, -INF , !P0 ;  /* 0xff8000001a507808 */ /* 0x000fc40004000000 */
        /* <DEDUP_REMOVED lines=10> */
[----:B------:R-:W-:Y:S01]  /*d850*/  FFMA.FTZ R3, R16, c[0x0][0x2d0], -R2 ;  /* 0x0000b40010037a23 */ /* 0x000fe20000010802 */
[----:B------:R-:W-:-:S03]  /*d860*/  FMNMX.FTZ R8, R15, R0, !PT ;  /* 0x000000000f087209 */ /* 0x000fc60007810000 */
[----:B------:R1:W-:Y:S01]  /*d870*/  MUFU.EX2 R109, R3 ;  /* 0x00000003006d7308 */ /* 0x0003e20000000800 */
[----:B------:R-:W-:-:S04]  /*d880*/  FMNMX.FTZ R8, R20, R8, !PT ;  /* 0x0000000814087209 */ /* 0x000fc80007810000 */
[----:B------:R-:W-:-:S04]  /*d890*/  FMNMX.FTZ R8, R44, R8, !PT ;  /* 0x000000082c087209 */ /* 0x000fc80007810000 */
[----:B------:R-:W-:-:S04]  /*d8a0*/  FMNMX.FTZ R8, R83, R8, !PT ;  /* 0x0000000853087209 */ /* 0x000fc80007810000 */
[----:B------:R-:W-:Y:S01]  /*d8b0*/  FMNMX.FTZ R8, R82, R8, !PT ;  /* 0x0000000852087209 */ /* 0x000fe20007810000 */
[----:B-1----:R-:W-:-:S03]  /*d8c0*/  FFMA.FTZ R3, R17, c[0x0][0x2d0], -R2 ;  /* 0x0000b40011037a23 */ /* 0x002fc60000010802 */
[----:B------:R-:W-:Y:S01]  /*d8d0*/  FMNMX.FTZ R8, R81, R8, !PT ;  /* 0x0000000851087209 */ /* 0x000fe20007810000 */
[----:B------:R1:W2:Y:S03]  /*d8e0*/  MUFU.EX2 R108, R3 ;  /* 0x00000003006c7308 */ /* 0x0002a60000000800 */
[----:B------:R-:W-:-:S05]  /*d8f0*/  FMNMX.FTZ R8, R80, R8, !PT ;  /* 0x0000000850087209 */ /* 0x000fca0007810000 */
[----:B------:R-:W3:Y:S01]  /*d900*/  SHFL.BFLY PT, R0, R8, 0x2, 0x1f ;  /* 0x0c401f0008007f89 */ /* 0x000ee200000e0000 */
[----:B-1----:R-:W-:Y:S01]  /*d910*/  FFMA.FTZ R3, R21, c[0x0][0x2d0], -R2 ;  /* 0x0000b40015037a23 */ /* 0x002fe20000010802 */
[----:B--2---:R-:W-:-:S03]  /*d920*/  F2FP.BF16.PACK_AB R16, R108, R109 ;  /* 0x0000006d6c10723e */ /* 0x004fc600000010ff */
[----:B------:R1:W-:Y:S01]  /*d930*/  MUFU.EX2 R117, R3 ;  /* 0x0000000300757308 */ /* 0x0003e20000000800 */
[----:B---3--:R-:W-:-:S05]  /*d940*/  FMNMX.FTZ R8, R8, R0, !PT ;  /* 0x0000000008087209 */ /* 0x008fca0007810000 */
[----:B------:R-:W2:Y:S01]  /*d950*/  SHFL.BFLY PT, R0, R8, 0x1, 0x1f ;  /* 0x0c201f0008007f89 */ /* 0x000ea200000e0000 */
[----:B-1----:R-:W-:-:S04]  /*d960*/  FFMA.FTZ R3, R22, c[0x0][0x2d0], -R2 ;  /* 0x0000b40016037a23 */ /* 0x002fc80000010802 */
[----:B------:R1:W3:Y:S02]  /*d970*/  MUFU.EX2 R116, R3 ;  /* 0x0000000300747308 */ /* 0x0002e40000000800 */
[----:B-1----:R-:W-:Y:S01]  /*d980*/  FFMA.FTZ R3, R23, c[0x0][0x2d0], -R2 ;  /* 0x0000b40017037a23 */ /* 0x002fe20000010802 */
[----:B---3--:R-:W-:Y:S02]  /*d990*/  F2FP.BF16.PACK_AB R18, R116, R117 ;  /* 0x000000757412723e */ /* 0x008fe400000010ff */
[----:B--2---:R-:W-:-:S03]  /*d9a0*/  FMNMX.FTZ R8, R8, R0, !PT ;  /* 0x0000000008087209 */ /* 0x004fc60007810000 */
[----:B------:R1:W-:Y:S01]  /*d9b0*/  MUFU.EX2 R118, R3 ;  /* 0x0000000300767308 */ /* 0x0003e20000000800 */
[C---:B------:R-:W-:Y:S01]  /*d9c0*/  FSETP.NEU.FTZ.AND P0, PT, R8.reuse, -INF , PT ;  /* 0xff8000000800780b */ /* 0x040fe20003f1d000 */
[----:B------:R-:W-:-:S05]  /*d9d0*/  FMUL.FTZ R0, R8, c[0x0][0x2d0] ;  /* 0x0000b40008007a20 */ /* 0x000fca0000410000 */
[----:B------:R-:W-:Y:S01]  /*d9e0*/  FSEL R0, R0, RZ, P0 ;  /* 0x000000ff00007208 */ /* 0x000fe20000000000 */
[----:B-1----:R-:W-:Y:S02]  /*d9f0*/  FFMA.FTZ R3, R24, c[0x0][0x2d0], -R2 ;  /* 0x0000b40018037a23 */ /* 0x002fe40000010802 */
[----:B------:R-:W1:Y:S02]  /*da00*/  LDSM.16.MT88.4 R24, [R147] ;  /* 0x000000009318783b */ /* 0x000e640000004200 */
[----:B------:R2:W-:Y:S02]  /*da10*/  MUFU.EX2 R126, R3 ;  /* 0x00000003007e7308 */ /* 0x0005e40000000800 */
[----:B--2---:R-:W-:-:S06]  /*da20*/  FFMA.FTZ R3, R4, c[0x0][0x2d0], -R0 ;  /* 0x0000b40004037a23 */ /* 0x004fcc0000010800 */
[----:B------:R2:W-:Y:S02]  /*da30*/  MUFU.EX2 R4, R3 ;  /* 0x0000000300047308 */ /* 0x0005e40000000800 */
[----:B--2---:R-:W-:-:S06]  /*da40*/  FFMA.FTZ R3, R7, c[0x0][0x2d0], -R0 ;  /* 0x0000b40007037a23 */ /* 0x004fcc0000010800 */
[----:B------:R2:W3:Y:S02]  /*da50*/  MUFU.EX2 R7, R3 ;  /* 0x0000000300077308 */ /* 0x0004e40000000800 */
[----:B--2---:R-:W-:Y:S01]  /*da60*/  FFMA.FTZ R3, R12, c[0x0][0x2d0], -R0 ;  /* 0x0000b4000c037a23 */ /* 0x004fe20000010800 */
[----:B---3--:R-:W-:Y:S01]  /*da70*/  F2FP.BF16.PACK_AB R17, R7, R4 ;  /* 0x000000040711723e */ /* 0x008fe200000010ff */
[----:B------:R-:W-:Y:S01]  /*da80*/  FADD.FTZ R4, R4, R7 ;  /* 0x0000000704047221 */ /* 0x000fe20000010000 */
[----:B------:R-:W-:-:S03]  /*da90*/  F2FP.BF16.PACK_AB R12, R126, R118 ;  /* 0x000000767e0c723e */ /* 0x000fc600000010ff */
[----:B------:R2:W3:Y:S02]  /*daa0*/  MUFU.EX2 R124, R3 ;  /* 0x00000003007c7308 */ /* 0x0004e40000000800 */
[----:B--2---:R-:W-:Y:S02]  /*dab0*/  FFMA.FTZ R3, R13, c[0x0][0x2d0], -R0 ;  /* 0x0000b4000d037a23 */ /* 0x004fe40000010800 */
[----:B---3--:R-:W-:-:S04]  /*dac0*/  FADD.FTZ R7, R124, R4 ;  /* 0x000000047c077221 */ /* 0x008fc80000010000 */
[----:B------:R2:W3:Y:S02]  /*dad0*/  MUFU.EX2 R127, R3 ;  /* 0x00000003007f7308 */ /* 0x0004e40000000800 */
[----:B--2---:R-:W-:Y:S01]  /*dae0*/  FFMA.FTZ R3, R28, c[0x0][0x2d0], -R2 ;  /* 0x0000b4001c037a23 */ /* 0x004fe20000010802 */
[----:B---3--:R-:W-:-:S05]  /*daf0*/  F2FP.BF16.PACK_AB R19, R127, R124 ;  /* 0x0000007c7f13723e */ /* 0x008fca00000010ff */
[----:B------:R2:W-:Y:S02]  /*db00*/  MUFU.EX2 R125, R3 ;  /* 0x00000003007d7308 */ /* 0x0005e40000000800 */
[----:B------:R-:W-:Y:S01]  /*db10*/  HMMA.16816.F32.BF16 R48, R16, R38, RZ ;  /* 0x000000261030723c */ /* 0x000fe200000418ff */
[----:B--2---:R-:W-:-:S07]  /*db20*/  FFMA.FTZ R3, R29, c[0x0][0x2d0], -R2 ;  /* 0x0000b4001d037a23 */ /* 0x004fce0000010802 */
[C---:B-1----:R-:W-:Y:S01]  /*db30*/  HMMA.16816.F32.BF16 R28, R16.reuse, R24, RZ ;  /* 0x00000018101c723c */ /* 0x042fe200000418ff */
[----:B------:R1:W2:Y:S07]  /*db40*/  MUFU.EX2 R132, R3 ;  /* 0x0000000300847308 */ /* 0x0002ae0000000800 */
[----:B------:R-:W-:Y:S01]  /*db50*/  HMMA.16816.F32.BF16 R24, R16, R26, RZ ;  /* 0x0000001a1018723c */ /* 0x000fe200000418ff */
[----:B-1----:R-:W-:Y:S01]  /*db60*/  FFMA.FTZ R3, R14, c[0x0][0x2d0], -R0 ;  /* 0x0000b4000e037a23 */ /* 0x002fe20000010800 */
[----:B--2---:R-:W-:-:S03]  /*db70*/  F2FP.BF16.PACK_AB R14, R132, R125 ;  /* 0x0000007d840e723e */ /* 0x004fc600000010ff */
[----:B------:R1:W-:Y:S02]  /*db80*/  MUFU.EX2 R76, R3 ;  /* 0x00000003004c7308 */ /* 0x0003e40000000800 */
[----:B-1----:R-:W-:-:S06]  /*db90*/  FFMA.FTZ R3, R15, c[0x0][0x2d0], -R0 ;  /* 0x0000b4000f037a23 */ /* 0x002fcc0000010800 */
[----:B------:R1:W2:Y:S02]  /*dba0*/  MUFU.EX2 R77, R3 ;  /* 0x00000003004d7308 */ /* 0x0002a40000000800 */
[--C-:B-1----:R-:W-:Y:S01]  /*dbb0*/  FFMA.FTZ R3, R20, c[0x0][0x2d0], -R0.reuse ;  /* 0x0000b40014037a23 */ /* 0x102fe20000010800 */
[----:B--2---:R-:W-:Y:S01]  /*dbc0*/  F2FP.BF16.PACK_AB R13, R77, R76 ;  /* 0x0000004c4d0d723e */ /* 0x004fe200000010ff */
[C---:B------:R-:W-:Y:S04]  /*dbd0*/  HMMA.16816.F32.BF16 R20, R16.reuse, R36, RZ ;  /* 0x000000241014723c */ /* 0x040fe800000418ff */
[----:B------:R1:W-:Y:S04]  /*dbe0*/  MUFU.EX2 R79, R3 ;  /* 0x00000003004f7308 */ /* 0x0003e80000000800 */
[----:B------:R-:W-:Y:S01]  /*dbf0*/  HMMA.16816.F32.BF16 R36, R16, R40, RZ ;  /* 0x000000281024723c */ /* 0x000fe200000418ff */
[----:B-1----:R-:W-:-:S02]  /*dc00*/  FFMA.FTZ R3, R44, c[0x0][0x2d0], -R0 ;  /* 0x0000b4002c037a23 */ /* 0x002fc40000010800 */
[----:B------:R-:W-:Y:S02]  /*dc10*/  LDSM.16.MT88.4 R44, [R196+0x1800] ;  /* 0x00180000c42c783b */ /* 0x000fe40000004200 */
[----:B------:R-:W1:Y:S02]  /*dc20*/  MUFU.EX2 R78, R3 ;  /* 0x00000003004e7308 */ /* 0x000e640000000800 */
[----:B-1----:R-:W-:-:S07]  /*dc30*/  F2FP.BF16.PACK_AB R15, R78, R79 ;  /* 0x0000004f4e0f723e */ /* 0x002fce00000010ff */
[C---:B------:R-:W-:Y:S08]  /*dc40*/  HMMA.16816.F32.BF16 R168, R12.reuse, R32, R28 ;  /* 0x000000200ca8723c */ /* 0x040ff0000004181c */
[----:B------:R-:W-:Y:S08]  /*dc50*/  HMMA.16816.F32.BF16 R148, R12, R34, R24 ;  /* 0x000000220c94723c */ /* 0x000ff00000041818 */
[----:B------:R-:W-:Y:S01]  /*dc60*/  HMMA.16816.F32.BF16 R32, R16, R42, RZ ;  /* 0x0000002a1020723c */ /* 0x000fe200000418ff */
[----:B------:R-:W1:Y:S07]  /*dc70*/  LDSM.16.MT88.4 R40, [R197+0x800] ;  /* 0x00080000c528783b */ /* 0x000e6e0000004200 */
[----:B------:R-:W-:Y:S08]  /*dc80*/  HMMA.16816.F32.BF16 R160, R12, R56, R20 ;  /* 0x000000380ca0723c */ /* 0x000ff00000041814 */
[----:B------:R-:W-:Y:S08]  /*dc90*/  HMMA.16816.F32.BF16 R20, R16, R68, RZ ;  /* 0x000000441014723c */ /* 0x000ff000000418ff */
[----:B------:R-:W-:Y:S01]  /*dca0*/  HMMA.16816.F32.BF16 R72, R12, R58, R48 ;  /* 0x0000003a0c48723c */ /* 0x000fe20000041830 */
[----:B------:R-:W2:Y:S04]  /*dcb0*/  LDSM.16.MT88.4 R48, [R198+0x1800] ;  /* 0x00180000c630783b */ /* 0x000ea80000004200 */
[----:B------:R-:W-:Y:S03]  /*dcc0*/  LDSM.16.MT88.4 R56, [R196+0x3000] ;  /* 0x00300000c438783b */ /* 0x000fe60000004200 */
[C---:B------:R-:W-:Y:S08]  /*dcd0*/  HMMA.16816.F32.BF16 R28, R16.reuse, R60, RZ ;  /* 0x0000003c101c723c */ /* 0x040ff000000418ff */
[----:B------:R-:W-:Y:S01]  /*dce0*/  HMMA.16816.F32.BF16 R24, R16, R62, RZ ;  /* 0x0000003e1018723c */ /* 0x000fe200000418ff */
[----:B------:R-:W-:Y:S07]  /*dcf0*/  LDSM.16.MT88.4 R60, [R196+0x2000] ;  /* 0x00200000c43c783b */ /* 0x000fee0000004200 */
[----:B------:R-:W-:Y:S01]  /*dd00*/  HMMA.16816.F32.BF16 R32, R12, R66, R32 ;  /* 0x000000420c20723c */ /* 0x000fe20000041820 */
[----:B------:R-:W-:-:S02]  /*dd10*/  IMAD.MOV.U32 R102, RZ, RZ, R72 ;  /* 0x000000ffff667224 */ /* 0x000fc400078e0048 */
[----:B------:R-:W-:Y:S02]  /*dd20*/  IMAD.MOV.U32 R101, RZ, RZ, R73 ;  /* 0x000000ffff657224 */ /* 0x000fe400078e0049 */
[----:B------:R-:W-:Y:S02]  /*dd30*/  IMAD.MOV.U32 R100, RZ, RZ, R74 ;  /* 0x000000ffff647224 */ /* 0x000fe400078e004a */
[----:B------:R-:W-:Y:S01]  /*dd40*/  IMAD.MOV.U32 R3, RZ, RZ, R75 ;  /* 0x000000ffff037224 */ /* 0x000fe200078e004b */
[C---:B------:R-:W-:Y:S01]  /*dd50*/  HMMA.16816.F32.BF16 R20, R12.reuse, R52, R20 ;  /* 0x000000340c14723c */ /* 0x040fe20000041814 */
[----:B------:R-:W3:Y:S07]  /*dd60*/  LDSM.16.MT88.4 R72, [R197+0x1800] ;  /* 0x00180000c548783b */ /* 0x000eee0000004200 */
[C---:B------:R-:W-:Y:S01]  /*dd70*/  HMMA.16816.F32.BF16 R152, R12.reuse, R64, R36 ;  /* 0x000000400c98723c */ /* 0x040fe20000041824 */
[----:B------:R-:W4:Y:S07]  /*dd80*/  LDSM.16.MT88.4 R64, [R198+0x2000] ;  /* 0x00200000c640783b */ /* 0x000f2e0000004200 */
[----:B-1----:R-:W-:Y:S01]  /*dd90*/  HMMA.16816.F32.BF16 R28, R12, R40, R28 ;  /* 0x000000280c1c723c */ /* 0x002fe2000004181c */
[----:B------:R-:W-:-:S02]  /*dda0*/  IMAD.MOV.U32 R95, RZ, RZ, R32 ;  /* 0x000000ffff5f7224 */ /* 0x000fc400078e0020 */
[----:B------:R-:W-:Y:S02]  /*ddb0*/  IMAD.MOV.U32 R94, RZ, RZ, R33 ;  /* 0x000000ffff5e7224 */ /* 0x000fe400078e0021 */
[----:B------:R-:W-:Y:S02]  /*ddc0*/  IMAD.MOV.U32 R93, RZ, RZ, R34 ;  /* 0x000000ffff5d7224 */ /* 0x000fe400078e0022 */
[----:B------:R-:W-:Y:S01]  /*ddd0*/  IMAD.MOV.U32 R92, RZ, RZ, R35 ;  /* 0x000000ffff5c7224 */ /* 0x000fe200078e0023 */
[----:B------:R-:W-:Y:S01]  /*dde0*/  HMMA.16816.F32.BF16 R24, R12, R42, R24 ;  /* 0x0000002a0c18723c */ /* 0x000fe20000041818 */
[----:B------:R-:W-:Y:S01]  /*ddf0*/  IMAD.MOV.U32 R104, RZ, RZ, R20 ;  /* 0x000000ffff687224 */ /* 0x000fe200078e0014 */
[----:B------:R-:W1:Y:S01]  /*de00*/  LDSM.16.MT88.4 R40, [R197+0x2000] ;  /* 0x00200000c528783b */ /* 0x000e620000004200 */
[----:B------:R-:W-:Y:S02]  /*de10*/  IMAD.MOV.U32 R103, RZ, RZ, R21 ;  /* 0x000000ffff677224 */ /* 0x000fe400078e0015 */
[----:B------:R-:W-:-:S02]  /*de20*/  IMAD.MOV.U32 R53, RZ, RZ, R22 ;  /* 0x000000ffff357224 */ /* 0x000fc400078e0016 */
[----:B------:R-:W-:Y:S01]  /*de30*/  IMAD.MOV.U32 R52, RZ, RZ, R23 ;  /* 0x000000ffff347224 */ /* 0x000fe200078e0017 */
[C---:B------:R-:W-:Y:S01]  /*de40*/  HMMA.16816.F32.BF16 R32, R16.reuse, R70, RZ ;  /* 0x000000461020723c */ /* 0x040fe200000418ff */
[----:B------:R-:W-:Y:S07]  /*de50*/  LDSM.16.MT88.4 R68, [R198+0x3000] ;  /* 0x00300000c644783b */ /* 0x000fee0000004200 */
[----:B--2---:R-:W-:Y:S01]  /*de60*/  HMMA.16816.F32.BF16 R20, R16, R48, RZ ;  /* 0x000000301014723c */ /* 0x004fe200000418ff */
[----:B------:R-:W-:-:S02]  /*de70*/  IMAD.MOV.U32 R91, RZ, RZ, R28 ;  /* 0x000000ffff5b7224 */ /* 0x000fc400078e001c */
[----:B------:R-:W-:Y:S02]  /*de80*/  IMAD.MOV.U32 R90, RZ, RZ, R29 ;  /* 0x000000ffff5a7224 */ /* 0x000fe400078e001d */
[----:B------:R-:W-:Y:S02]  /*de90*/  IMAD.MOV.U32 R89, RZ, RZ, R30 ;  /* 0x000000ffff597224 */ /* 0x000fe400078e001e */
[----:B------:R-:W-:Y:S01]  /*dea0*/  IMAD.MOV.U32 R88, RZ, RZ, R31 ;  /* 0x000000ffff587224 */ /* 0x000fe200078e001f */
[----:B------:R-:W-:Y:S01]  /*deb0*/  MOV R96, R27 ;  /* 0x0000001b00607202 */ /* 0x000fe20000000f00 */
[----:B------:R-:W-:Y:S01]  /*dec0*/  IMAD.MOV.U32 R99, RZ, RZ, R24 ;  /* 0x000000ffff637224 */ /* 0x000fe200078e0018 */
[----:B------:R-:W-:Y:S01]  /*ded0*/  HMMA.16816.F32.BF16 R36, R16, R50, RZ ;  /* 0x000000321024723c */ /* 0x000fe200000418ff */
[----:B------:R-:W-:Y:S01]  /*dee0*/  IMAD.MOV.U32 R98, RZ, RZ, R25 ;  /* 0x000000ffff627224 */ /* 0x000fe200078e0019 */
[----:B------:R-:W-:Y:S01]  /*def0*/  LDSM.16.MT88.4 R48, [R196+0x3800] ;  /* 0x00380000c430783b */ /* 0x000fe20000004200 */
[----:B------:R-:W-:-:S05]  /*df00*/  IMAD.MOV.U32 R97, RZ, RZ, R26 ;  /* 0x000000ffff617224 */ /* 0x000fca00078e001a */
[C---:B------:R-:W-:Y:S08]  /*df10*/  HMMA.16816.F32.BF16 R28, R16.reuse, R44, RZ ;  /* 0x0000002c101c723c */ /* 0x040ff000000418ff */
[----:B------:R-:W-:Y:S01]  /*df20*/  HMMA.16816.F32.BF16 R24, R16, R46, RZ ;  /* 0x0000002e1018723c */ /* 0x000fe200000418ff */
[----:B------:R-:W2:Y:S07]  /*df30*/  LDSM.16.MT88.4 R44, [R147+0x3000] ;  /* 0x00300000932c783b */ /* 0x000eae0000004200 */
[----:B------:R-:W-:Y:S08]  /*df40*/  HMMA.16816.F32.BF16 R248, R12, R54, R32 ;  /* 0x000000360cf8723c */ /* 0x000ff00000041820 */
[----:B---3--:R-:W-:Y:S07]  /*df50*/  HMMA.16816.F32.BF16 R32, R16, R72, RZ ;  /* 0x000000481020723c */ /* 0x008fee00000418ff */
[----:B------:R-:W-:Y:S01]  /*df60*/  IMAD.MOV.U32 R73, RZ, RZ, R105 ;  /* 0x000000ffff497224 */ /* 0x000fe200078e0069 */
[----:B----4-:R-:W-:Y:S07]  /*df70*/  HMMA.16816.F32.BF16 R192, R12, R64, R20 ;  /* 0x000000400cc0723c */ /* 0x010fee0000041814 */
[----:B------:R-:W-:Y:S01]  /*df80*/  IMAD.MOV.U32 R64, RZ, RZ, R104 ;  /* 0x000000ffff407224 */ /* 0x000fe200078e0068 */
[----:B------:R-:W-:Y:S01]  /*df90*/  HMMA.16816.F32.BF16 R20, R16, R74, RZ ;  /* 0x0000004a1014723c */ /* 0x000fe200000418ff */
[----:B------:R-:W-:-:S07]  /*dfa0*/  IMAD.MOV.U32 R65, RZ, RZ, R103 ;  /* 0x000000ffff417224 */ /* 0x000fce00078e0067 */
[C---:B------:R-:W-:Y:S07]  /*dfb0*/  HMMA.16816.F32.BF16 R188, R12.reuse, R66, R36 ;  /* 0x000000420cbc723c */ /* 0x040fee0000041824 */
[----:B------:R-:W-:Y:S01]  /*dfc0*/  IMAD.MOV.U32 R66, RZ, RZ, R53 ;  /* 0x000000ffff427224 */ /* 0x000fe200078e0035 */
[C---:B-1----:R-:W-:Y:S01]  /*dfd0*/  HMMA.16816.F32.BF16 R180, R12.reuse, R40, R32 ;  /* 0x000000280cb4723c */ /* 0x042fe20000041820 */
[----:B------:R-:W-:Y:S02]  /*dfe0*/  IMAD.MOV.U32 R67, RZ, RZ, R52 ;  /* 0x000000ffff437224 */ /* 0x000fe400078e0034 */
[----:B------:R-:W1:Y:S05]  /*dff0*/  LDSM.16.MT88.4 R52, [R147+0x3800] ;  /* 0x003800009334783b */ /* 0x000e6a0000004200 */
[----:B------:R-:W-:Y:S01]  /*e000*/  HMMA.16816.F32.BF16 R184, R12, R42, R20 ;  /* 0x0000002a0cb8723c */ /* 0x000fe20000041814 */
[----:B------:R-:W-:Y:S07]  /*e010*/  LDSM.16.MT88.4 R40, [R197+0x3000] ;  /* 0x00300000c528783b */ /* 0x000fee0000004200 */
[C---:B--2---:R-:W-:Y:S07]  /*e020*/  HMMA.16816.F32.BF16 R32, R16.reuse, R46, RZ ;  /* 0x0000002e1020723c */ /* 0x044fee00000418ff */
[----:B------:R-:W-:Y:S01]  /*e030*/  IMAD.MOV.U32 R46, RZ, RZ, R97 ;  /* 0x000000ffff2e7224 */ /* 0x000fe200078e0061 */
[----:B------:R-:W-:Y:S01]  /*e040*/  HMMA.16816.F32.BF16 R36, R16, R44, RZ ;  /* 0x0000002c1024723c */ /* 0x000fe200000418ff */
[----:B------:R-:W-:-:S06]  /*e050*/  IMAD.MOV.U32 R47, RZ, RZ, R96 ;  /* 0x000000ffff2f7224 */ /* 0x000fcc00078e0060 */
[----:B------:R-:W-:Y:S01]  /*e060*/  IMAD.MOV.U32 R44, RZ, RZ, R99 ;  /* 0x000000ffff2c7224 */ /* 0x000fe200078e0063 */
[----:B------:R-:W-:Y:S01]  /*e070*/  HMMA.16816.F32.BF16 R216, R12, R60, R28 ;  /* 0x0000003c0cd8723c */ /* 0x000fe2000004181c */
[----:B------:R-:W-:-:S07]  /*e080*/  MOV R45, R98 ;  /* 0x00000062002d7202 */ /* 0x000fce0000000f00 */
[----:B------:R-:W-:Y:S01]  /*e090*/  HMMA.16816.F32.BF16 R244, R12, R62, R24 ;  /* 0x0000003e0cf4723c */ /* 0x000fe20000041818 */
[----:B------:R-:W2:Y:S07]  /*e0a0*/  LDSM.16.MT88.4 R60, [R198+0x3800] ;  /* 0x00380000c63c783b */ /* 0x000eae0000004200 */
[C---:B------:R-:W-:Y:S07]  /*e0b0*/  HMMA.16816.F32.BF16 R24, R16.reuse, R58, RZ ;  /* 0x0000003a1018723c */ /* 0x040fee00000418ff */
[----:B------:R-:W-:Y:S01]  /*e0c0*/  IMAD.MOV.U32 R58, RZ, RZ, R89 ;  /* 0x000000ffff3a7224 */ /* 0x000fe200078e0059 */
[----:B------:R-:W-:Y:S01]  /*e0d0*/  HMMA.16816.F32.BF16 R28, R16, R56, RZ ;  /* 0x00000038101c723c */ /* 0x000fe200000418ff */
[----:B------:R-:W-:-:S06]  /*e0e0*/  IMAD.MOV.U32 R59, RZ, RZ, R88 ;  /* 0x000000ffff3b7224 */ /* 0x000fcc00078e0058 */
[----:B------:R-:W-:Y:S01]  /*e0f0*/  IMAD.MOV.U32 R56, RZ, RZ, R91 ;  /* 0x000000ffff387224 */ /* 0x000fe200078e005b */
[----:B------:R-:W-:Y:S01]  /*e100*/  HMMA.16816.F32.BF16 R20, R16, R68, RZ ;  /* 0x000000441014723c */ /* 0x000fe200000418ff */
[----:B------:R-:W-:-:S07]  /*e110*/  IMAD.MOV.U32 R57, RZ, RZ, R90 ;  /* 0x000000ffff397224 */ /* 0x000fce00078e005a */
[C---:B-1----:R-:W-:Y:S01]  /*e120*/  HMMA.16816.F32.BF16 R88, R12.reuse, R54, R32 ;  /* 0x000000360c58723c */ /* 0x042fe20000041820 */
[----:B------:R-:W1:Y:S06]  /*e130*/  LDSM.16.MT88.4 R32, [R197+0x3800] ;  /* 0x00380000c520783b */ /* 0x000e6c0000004200 */
[----:B------:R-:W-:Y:S01]  /*e140*/  IMAD.MOV.U32 R54, RZ, RZ, R93 ;  /* 0x000000ffff367224 */ /* 0x000fe200078e005d */
[C---:B------:R-:W-:Y:S01]  /*e150*/  HMMA.16816.F32.BF16 R96, R12.reuse, R52, R36 ;  /* 0x000000340c60723c */ /* 0x040fe20000041824 */
[----:B------:R-:W-:Y:S01]  /*e160*/  MOV R55, R92 ;  /* 0x0000005c00377202 */ /* 0x000fe20000000f00 */
[----:B------:R-:W3:Y:S05]  /*e170*/  LDSM.16.MT88.4 R36, [R147+0x4800] ;  /* 0x004800009324783b */ /* 0x000eea0000004200 */
[----:B------:R-:W-:Y:S01]  /*e180*/  IMAD.MOV.U32 R52, RZ, RZ, R95 ;  /* 0x000000ffff347224 */ /* 0x000fe200078e005f */
[----:B--2---:R-:W-:Y:S01]  /*e190*/  HMMA.16816.F32.BF16 R104, R12, R60, R20 ;  /* 0x0000003c0c68723c */ /* 0x004fe20000041814 */
[----:B------:R-:W-:-:S07]  /*e1a0*/  IMAD.MOV.U32 R53, RZ, RZ, R94 ;  /* 0x000000ffff357224 */ /* 0x000fce00078e005e */
[----:B------:R-:W-:Y:S07]  /*e1b0*/  HMMA.16816.F32.BF16 R92, R12, R50, R24 ;  /* 0x000000320c5c723c */ /* 0x000fee0000041818 */
[----:B------:R-:W-:Y:S01]  /*e1c0*/  IMAD.MOV.U32 R51, RZ, RZ, R3 ;  /* 0x000000ffff337224 */ /* 0x000fe200078e0003 */
[----:B------:R-:W-:Y:S01]  /*e1d0*/  HMMA.16816.F32.BF16 R24, R16, R40, RZ ;  /* 0x000000281018723c */ /* 0x000fe200000418ff */
[----:B------:R-:W-:Y:S02]  /*e1e0*/  FADD.FTZ R3, R109, R108 ;  /* 0x0000006c6d037221 */ /* 0x000fe40000010000 */
[----:B------:R-:W-:-:S02]  /*e1f0*/  IMAD.MOV.U32 R50, RZ, RZ, R100 ;  /* 0x000000ffff327224 */ /* 0x000fc400078e0064 */
[----:B------:R-:W-:-:S03]  /*e200*/  FADD.FTZ R3, R117, R3 ;  /* 0x0000000375037221 */ /* 0x000fc60000010000 */
[----:B------:R-:W-:Y:S01]  /*e210*/  HMMA.16816.F32.BF16 R20, R16, R42, RZ ;  /* 0x0000002a1014723c */ /* 0x000fe200000418ff */
[----:B------:R-:W-:Y:S01]  /*e220*/  FADD.FTZ R3, R116, R3 ;  /* 0x0000000374037221 */ /* 0x000fe20000010000 */
[----:B------:R-:W-:Y:S03]  /*e230*/  LDSM.16.MT88.4 R40, [R197+0x1000] ;  /* 0x00100000c528783b */ /* 0x000fe60000004200 */
[----:B------:R-:W-:-:S03]  /*e240*/  FADD.FTZ R3, R118, R3 ;  /* 0x0000000376037221 */ /* 0x000fc60000010000 */
[----:B------:R-:W-:Y:S01]  /*e250*/  HMMA.16816.F32.BF16 R176, R12, R48, R28 ;  /* 0x000000300cb0723c */ /* 0x000fe2000004181c */
[----:B------:R-:W-:-:S04]  /*e260*/  FADD.FTZ R3, R126, R3 ;  /* 0x000000037e037221 */ /* 0x000fc80000010000 */
[----:B------:R-:W-:Y:S02]  /*e270*/  FADD.FTZ R4, R125, R3 ;  /* 0x000000037d047221 */ /* 0x000fe40000010000 */
[----:B------:R-:W-:Y:S01]  /*e280*/  IMAD.MOV.U32 R48, RZ, RZ, R102 ;  /* 0x000000ffff307224 */ /* 0x000fe200078e0066 */
[C---:B-1----:R-:W-:Y:S01]  /*e290*/  HMMA.16816.F32.BF16 R172, R12.reuse, R32, R24 ;  /* 0x000000200cac723c */ /* 0x042fe20000041818 */
[----:B------:R-:W1:Y:S01]  /*e2a0*/  LDSM.16.MT88.4 R24, [R147+0x5000] ;  /* 0x005000009318783b */ /* 0x000e620000004200 */
[----:B------:R-:W-:Y:S02]  /*e2b0*/  IMAD.MOV.U32 R49, RZ, RZ, R101 ;  /* 0x000000ffff317224 */ /* 0x000fe400078e0065 */
[----:B------:R-:W-:Y:S02]  /*e2c0*/  FADD.FTZ R3, R127, R7 ;  /* 0x000000077f037221 */ /* 0x000fe40000010000 */
[----:B------:R-:W-:Y:S02]  /*e2d0*/  FFMA.FTZ R7, R86, c[0x0][0x2d0], -R2 ;  /* 0x0000b40056077a23 */ /* 0x000fe40000010802 */
[----:B------:R-:W-:Y:S01]  /*e2e0*/  HMMA.16816.F32.BF16 R112, R12, R34, R20 ;  /* 0x000000220c70723c */ /* 0x000fe20000041814 */
[----:B------:R-:W-:-:S02]  /*e2f0*/  FADD.FTZ R33, R132, R4 ;  /* 0x0000000484217221 */ /* 0x000fc40000010000 */
[--C-:B------:R-:W-:Y:S02]  /*e300*/  FFMA.FTZ R32, R87, c[0x0][0x2d0], -R2.reuse ;  /* 0x0000b40057207a23 */ /* 0x100fe40000010802 */
[----:B------:R-:W-:Y:S02]  /*e310*/  FADD.FTZ R3, R76, R3 ;  /* 0x000000034c037221 */ /* 0x000fe40000010000 */
[--C-:B------:R-:W-:Y:S01]  /*e320*/  FFMA.FTZ R35, R85, c[0x0][0x2d0], -R2.reuse ;  /* 0x0000b40055237a23 */ /* 0x100fe20000010802 */
[C---:B---3--:R-:W-:Y:S01]  /*e330*/  HMMA.16816.F32.BF16 R20, R16.reuse, R36, RZ ;  /* 0x000000241014723c */ /* 0x048fe200000418ff */
[----:B------:R-:W-:Y:S02]  /*e340*/  FFMA.FTZ R34, R84, c[0x0][0x2d0], -R2 ;  /* 0x0000b40054227a23 */ /* 0x000fe40000010802 */
[----:B------:R-:W-:Y:S02]  /*e350*/  FADD.FTZ R2, R77, R3 ;  /* 0x000000034d027221 */ /* 0x000fe40000010000 */
[----:B------:R-:W-:Y:S01]  /*e360*/  FFMA.FTZ R3, R83, c[0x0][0x2d0], -R0 ;  /* 0x0000b40053037a23 */ /* 0x000fe20000010800 */
[----:B------:R-:W-:Y:S01]  /*e370*/  MUFU.EX2 R35, R35 ;  /* 0x0000002300237308 */ /* 0x000fe20000000800 */
[----:B------:R-:W-:Y:S01]  /*e380*/  FADD.FTZ R2, R79, R2 ;  /* 0x000000024f027221 */ /* 0x000fe20000010000 */
[----:B------:R-:W-:Y:S01]  /*e390*/  HMMA.16816.F32.BF16 R28, R16, R70, RZ ;  /* 0x00000046101c723c */ /* 0x000fe200000418ff */
[----:B------:R-:W-:-:S05]  /*e3a0*/  FFMA.FTZ R4, R82, c[0x0][0x2d0], -R0 ;  /* 0x0000b40052047a23 */ /* 0x000fca0000010800 */
[----:B------:R-:W-:Y:S10]  /*e3b0*/  MUFU.EX2 R3, R3 ;  /* 0x0000000300037308 */ /* 0x000ff40000000800 */
[C---:B-1----:R-:W-:Y:S08]  /*e3c0*/  HMMA.16816.F32.BF16 R108, R12.reuse, R24, R20 ;  /* 0x000000180c6c723c */ /* 0x042ff00000041814 */
[----:B------:R-:W-:Y:S01]  /*e3d0*/  HMMA.16816.F32.BF16 R100, R12, R62, R28 ;  /* 0x0000003e0c64723c */ /* 0x000fe2000004181c */
[----:B------:R-:W1:Y:S07]  /*e3e0*/  LDSM.16.MT88.4 R28, [R196+0x4800] ;  /* 0x00480000c41c783b */ /* 0x000e6e0000004200 */
[----:B------:R-:W-:Y:S11]  /*e3f0*/  HMMA.16816.F32.BF16 R20, R16, R38, RZ ;  /* 0x000000261014723c */ /* 0x000ff600000418ff */
[----:B------:R-:W-:Y:S11]  /*e400*/  @!UPT UIADD3 URZ, URZ, URZ, URZ ;  /* 0x0000003f3f3ff290 */ /* 0x000ff6000fffe03f */
[----:B------:R-:W-:Y:S02]  /*e410*/  @!UPT UIADD3 URZ, URZ, URZ, URZ ;  /* 0x0000003f3f3ff290 */ /* 0x000fe4000fffe03f */
[----:B------:R-:W-:Y:S01]  /*e420*/  HMMA.16816.F32.BF16 R120, R12, R26, R20 ;  /* 0x0000001a0c78723c */ /* 0x000fe20000041814 */
[----:B------:R-:W2:Y:S07]  /*e430*/  LDSM.16.MT88.4 R24, [R196+0x5000] ;  /* 0x00500000c418783b */ /* 0x000eae0000004200 */
[----:B-1----:R-:W-:Y:S11]  /*e440*/  HMMA.16816.F32.BF16 R20, R16, R28, RZ ;  /* 0x0000001c1014723c */ /* 0x002ff600000418ff */
[----:B------:R-:W-:Y:S11]  /*e450*/  @!UPT UIADD3 URZ, URZ, URZ, URZ ;  /* 0x0000003f3f3ff290 */ /* 0x000ff6000fffe03f */
[----:B------:R-:W-:Y:S02]  /*e460*/  @!UPT UIADD3 URZ, URZ, URZ, URZ ;  /* 0x0000003f3f3ff290 */ /* 0x000fe4000fffe03f */
[----:B--2---:R-:W-:Y:S08]  /*e470*/  HMMA.16816.F32.BF16 R116, R12, R24, R20 ;  /* 0x000000180c74723c */ /* 0x004ff00000041814 */
[----:B------:R-:W-:Y:S01]  /*e480*/  HMMA.16816.F32.BF16 R20, R16, R30, RZ ;  /* 0x0000001e1014723c */ /* 0x000fe200000418ff */
[----:B------:R-:W1:Y:S11]  /*e490*/  LDSM.16.MT88.4 R28, [R198+0x4800] ;  /* 0x00480000c61c783b */ /* 0x000e760000004200 */
[----:B------:R-:W-:Y:S11]  /*e4a0*/  @!UPT UIADD3 URZ, URZ, URZ, URZ ;  /* 0x0000003f3f3ff290 */ /* 0x000ff6000fffe03f */
[----:B------:R-:W-:Y:S01]  /*e4b0*/  @!UPT UIADD3 URZ, URZ, URZ, URZ ;  /* 0x0000003f3f3ff290 */ /* 0x000fe2000fffe03f */
[----:B------:R-:W-:Y:S01]  /*e4c0*/  HMMA.16816.F32.BF16 R128, R12, R26, R20 ;  /* 0x0000001a0c80723c */ /* 0x000fe20000041814 */
[----:B------:R-:W2:Y:S07]  /*e4d0*/  LDSM.16.MT88.4 R24, [R198+0x5000] ;  /* 0x00500000c618783b */ /* 0x000eae0000004200 */
[----:B-1----:R-:W-:Y:S01]  /*e4e0*/  HMMA.16816.F32.BF16 R20, R16, R28, RZ ;  /* 0x0000001c1014723c */ /* 0x002fe200000418ff */
[----:B------:R-:W-:Y:S08]  /*e4f0*/  MUFU.EX2 R29, R32 ;  /* 0x00000020001d7308 */ /* 0x000ff00000000800 */
[----:B------:R-:W1:Y:S11]  /*e500*/  MUFU.EX2 R28, R7 ;  /* 0x00000007001c7308 */ /* 0x000e760000000800 */
[----:B------:R-:W-:Y:S04]  /*e510*/  @!UPT UIADD3 URZ, URZ, URZ, URZ ;  /* 0x0000003f3f3ff290 */ /* 0x000fe8000fffe03f */
[----:B--2---:R-:W-:Y:S01]  /*e520*/  HMMA.16816.F32.BF16 R124, R12, R24, R20 ;  /* 0x000000180c7c723c */ /* 0x004fe20000041814 */
[----:B-1----:R-:W-:-:S06]  /*e530*/  F2FP.BF16.PACK_AB R136, R28, R29 ;  /* 0x0000001d1c88723e */ /* 0x002fcc00000010ff */
[----:B------:R-:W-:Y:S01]  /*e540*/  FFMA.FTZ R25, R80, c[0x0][0x2d0], -R0 ;  /* 0x0000b40050197a23 */ /* 0x000fe20000010800 */
[----:B------:R-:W-:Y:S01]  /*e550*/  HMMA.16816.F32.BF16 R20, R16, R30, RZ ;  /* 0x0000001e1014723c */ /* 0x000fe200000418ff */
[----:B------:R-:W-:Y:S02]  /*e560*/  FADD.FTZ R24, R78, R2 ;  /* 0x000000024e187221 */ /* 0x000fe40000010000 */
[----:B------:R-:W1:Y:S02]  /*e570*/  MUFU.EX2 R2, R4 ;  /* 0x0000000400027308 */ /* 0x000e640000000800 */
[----:B-1----:R-:W-:Y:S11]  /*e580*/  F2FP.BF16.PACK_AB R137, R2, R3 ;  /* 0x000000030289723e */ /* 0x002ff600000010ff */
[----:B------:R-:W-:Y:S08]  /*e590*/  @!UPT UIADD3 URZ, URZ, URZ, URZ ;  /* 0x0000003f3f3ff290 */ /* 0x000ff0000fffe03f */
[----:B------:R-:W-:Y:S01]  /*e5a0*/  HMMA.16816.F32.BF16 R132, R12, R26, R20 ;  /* 0x0000001a0c84723c */ /* 0x000fe20000041814 */
[----:B------:R-:W1:Y:S01]  /*e5b0*/  LDSM.16.MT88.4 R20, [R197+0x4800] ;  /* 0x00480000c514783b */ /* 0x000e620000004200 */
[----:B------:R-:W2:Y:S05]  /*e5c0*/  MUFU.EX2 R27, R34 ;  /* 0x00000022001b7308 */ /* 0x000eaa0000000800 */
[----:B------:R-:W-:Y:S02]  /*e5d0*/  FFMA.FTZ R26, R81, c[0x0][0x2d0], -R0 ;  /* 0x0000b400511a7a23 */ /* 0x000fe40000010800 */
[----:B------:R-:W-:Y:S01]  /*e5e0*/  FADD.FTZ R0, R29, R33 ;  /* 0x000000211d007221 */ /* 0x000fe20000010000 */
[----:B------:R-:W3:Y:S01]  /*e5f0*/  LDSM.16.MT88.4 R80, [R147+0x4000] ;  /* 0x004000009350783b */ /* 0x000ee20000004200 */
[----:B------:R-:W-:Y:S01]  /*e600*/  MUFU.EX2 R4, R26 ;  /* 0x0000001a00047308 */ /* 0x000fe20000000800 */
[----:B------:R-:W-:-:S02]  /*e610*/  IMAD.MOV.U32 R33, RZ, RZ, R73 ;  /* 0x000000ffff217224 */ /* 0x000fc400078e0049 */
[----:B------:R-:W-:Y:S01]  /*e620*/  FADD.FTZ R7, R28, R0 ;  /* 0x000000001c077221 */ /* 0x000fe20000010000 */
[----:B------:R-:W-:Y:S03]  /*e630*/  LDSM.16.MT88.4 R72, [R197+0x2800] ;  /* 0x00280000c548783b */ /* 0x000fe60000004200 */
[----:B------:R-:W-:Y:S01]  /*e640*/  FADD.FTZ R7, R35, R7 ;  /* 0x0000000723077221 */ /* 0x000fe20000010000 */
[----:B------:R-:W4:Y:S01]  /*e650*/  MUFU.EX2 R0, R25 ;  /* 0x0000001900007308 */ /* 0x000f220000000800 */
[C---:B--2---:R-:W-:Y:S02]  /*e660*/  F2FP.BF16.PACK_AB R138, R27.reuse, R35 ;  /* 0x000000231b8a723e */ /* 0x044fe400000010ff */
[----:B------:R-:W-:Y:S01]  /*e670*/  FADD.FTZ R229, R27, R7 ;  /* 0x000000071be57221 */ /* 0x000fe20000010000 */
[----:B----4-:R-:W-:Y:S01]  /*e680*/  F2FP.BF16.PACK_AB R139, R0, R4 ;  /* 0x00000004008b723e */ /* 0x010fe200000010ff */
[C---:B-1----:R-:W-:Y:S08]  /*e690*/  HMMA.16816.F32.BF16 R28, R16.reuse, R20, RZ ;  /* 0x00000014101c723c */ /* 0x042ff000000418ff */
[----:B------:R-:W-:Y:S07]  /*e6a0*/  HMMA.16816.F32.BF16 R20, R16, R22, RZ ;  /* 0x000000161014723c */ /* 0x000fee00000418ff */
[----:B------:R-:W-:Y:S01]  /*e6b0*/  FADD.FTZ R16, R3, R24 ;  /* 0x0000001803107221 */ /* 0x000fe20000010000 */
[----:B---3--:R-:W-:Y:S01]  /*e6c0*/  HMMA.16816.F32.BF16 R76, R136, R80, R96 ;  /* 0x00000050884c723c */ /* 0x008fe20000041860 */
[----:B------:R-:W2:Y:S02]  /*e6d0*/  LDL R3, [R1+0x58] ;  /* 0x0000580001037983 */ /* 0x000ea40000100800 */
[----:B------:R-:W-:-:S02]  /*e6e0*/  FADD.FTZ R16, R2, R16 ;  /* 0x0000001002107221 */ /* 0x000fc40000010000 */
[----:B------:R-:W-:Y:S02]  /*e6f0*/  LDSM.16.MT88.4 R96, [R198+0x4000] ;  /* 0x00400000c660783b */ /* 0x000fe40000004200 */
[----:B------:R-:W-:Y:S01]  /*e700*/  FADD.FTZ R7, R4, R16 ;  /* 0x0000001004077221 */ /* 0x000fe20000010000 */
[C---:B------:R-:W-:Y:S01]  /*e710*/  HMMA.16816.F32.BF16 R80, R136.reuse, R82, R88 ;  /* 0x000000528850723c */ /* 0x040fe20000041858 */
[----:B------:R-:W2:Y:S01]  /*e720*/  LDL R4, [R1+0x64] ;  /* 0x0000640001047983 */ /* 0x000ea20000100800 */
[----:B------:R-:W-:Y:S02]  /*e730*/  IMAD.MOV.U32 R32, RZ, RZ, c[0x0][0x32c] ;  /* 0x0000cb00ff207624 */ /* 0x000fe400078e00ff */
[----:B------:R-:W-:Y:S01]  /*e740*/  FADD.FTZ R230, R0, R7 ;  /* 0x0000000700e67221 */ /* 0x000fe20000010000 */
[----:B------:R-:W1:Y:S03]  /*e750*/  LDSM.16.MT88.4 R88, [R196+0x4000] ;  /* 0x00400000c458783b */ /* 0x000e660000004200 */
[C---:B------:R-:W-:Y:S01]  /*e760*/  HMMA.16816.F32.BF16 R160, R136.reuse, R156, R160 ;  /* 0x0000009c88a0723c */ /* 0x040fe200000418a0 */
[----:B------:R-:W-:Y:S07]  /*e770*/  LDSM.16.MT88.4 R16, [R197+0x5000] ;  /* 0x00500000c510783b */ /* 0x000fee0000004200 */
[C---:B------:R-:W-:Y:S01]  /*e780*/  HMMA.16816.F32.BF16 R156, R136.reuse, R158, R48 ;  /* 0x0000009e889c723c */ /* 0x040fe20000041830 */
[----:B------:R-:W3:Y:S07]  /*e790*/  LDSM.16.MT88.4 R48, [R147+0x2800] ;  /* 0x002800009330783b */ /* 0x000eee0000004200 */
[C---:B------:R-:W-:Y:S01]  /*e7a0*/  HMMA.16816.F32.BF16 R36, R136.reuse, R40, R56 ;  /* 0x000000288824723c */ /* 0x040fe20000041838 */
[----:B------:R-:W-:Y:S07]  /*e7b0*/  LDSM.16.MT88.4 R56, [R196+0x2800] ;  /* 0x00280000c438783b */ /* 0x000fee0000004200 */
[C---:B------:R-:W-:Y:S08]  /*e7c0*/  HMMA.16816.F32.BF16 R40, R136.reuse, R42, R44 ;  /* 0x0000002a8828723c */ /* 0x040ff0000004182c */
[C---:B------:R-:W-:Y:S08]  /*e7d0*/  HMMA.16816.F32.BF16 R168, R136.reuse, R164, R168 ;  /* 0x000000a488a8723c */ /* 0x040ff000000418a8 */
[C---:B-1----:R-:W-:Y:S08]  /*e7e0*/  HMMA.16816.F32.BF16 R84, R136.reuse, R88, R176 ;  /* 0x000000588854723c */ /* 0x042ff000000418b0 */
[C---:B------:R-:W-:Y:S08]  /*e7f0*/  HMMA.16816.F32.BF16 R88, R136.reuse, R90, R92 ;  /* 0x0000005a8858723c */ /* 0x040ff0000004185c */
[C---:B------:R-:W-:Y:S01]  /*e800*/  HMMA.16816.F32.BF16 R92, R136.reuse, R96, R104 ;  /* 0x00000060885c723c */ /* 0x040fe20000041868 */
[----:B------:R-:W1:Y:S07]  /*e810*/  LDSM.16.MT88.4 R104, [R197+0x4000] ;  /* 0x00400000c568783b */ /* 0x000e6e0000004200 */
[C---:B------:R-:W-:Y:S08]  /*e820*/  HMMA.16816.F32.BF16 R96, R136.reuse, R98, R100 ;  /* 0x000000628860723c */ /* 0x040ff00000041864 */
[C---:B---3--:R-:W-:Y:S01]  /*e830*/  HMMA.16816.F32.BF16 R44, R136.reuse, R48, R64 ;  /* 0x00000030882c723c */ /* 0x048fe20000041840 */
[----:B------:R-:W3:Y:S07]  /*e840*/  LDSM.16.MT88.4 R64, [R198+0x2800] ;  /* 0x00280000c640783b */ /* 0x000eee0000004200 */
[----:B------:R-:W-:Y:S01]  /*e850*/  HMMA.16816.F32.BF16 R164, R136, R166, R148 ;  /* 0x000000a688a4723c */ /* 0x000fe20000041894 */
[----:B------:R-:W4:Y:S07]  /*e860*/  LDSM.16.MT88.4 R148, [R198+0x1000] ;  /* 0x00100000c694783b */ /* 0x000f2e0000004200 */
[C---:B------:R-:W-:Y:S08]  /*e870*/  HMMA.16816.F32.BF16 R28, R12.reuse, R16, R28 ;  /* 0x000000100c1c723c */ /* 0x040ff0000004181c */
[----:B------:R-:W-:Y:S01]  /*e880*/  HMMA.16816.F32.BF16 R20, R12, R18, R20 ;  /* 0x000000120c14723c */ /* 0x000fe20000041814 */
[----:B------:R-:W-:Y:S07]  /*e890*/  LDSM.16.MT88.4 R12, [R197+0x5800] ;  /* 0x00580000c50c783b */ /* 0x000fee0000004200 */
[C---:B-1----:R-:W-:Y:S08]  /*e8a0*/  HMMA.16816.F32.BF16 R100, R136.reuse, R104, R172 ;  /* 0x000000688864723c */ /* 0x042ff000000418ac */
[C---:B------:R-:W-:Y:S01]  /*e8b0*/  HMMA.16816.F32.BF16 R104, R136.reuse, R106, R112 ;  /* 0x0000006a8868723c */ /* 0x040fe20000041870 */
[----:B------:R-:W1:Y:S07]  /*e8c0*/  LDSM.16.MT88.4 R112, [R147+0x5800] ;  /* 0x005800009370783b */ /* 0x000e6e0000004200 */
[C---:B---3--:R-:W-:Y:S08]  /*e8d0*/  HMMA.16816.F32.BF16 R60, R136.reuse, R64, R192 ;  /* 0x00000040883c723c */ /* 0x048ff000000418c0 */
[C---:B----4-:R-:W-:Y:S08]  /*e8e0*/  HMMA.16816.F32.BF16 R152, R136.reuse, R148, R152 ;  /* 0x000000948898723c */ /* 0x050ff00000041898 */
[C---:B------:R-:W-:Y:S08]  /*e8f0*/  HMMA.16816.F32.BF16 R68, R136.reuse, R72, R180 ;  /* 0x000000488844723c */ /* 0x040ff000000418b4 */
[C---:B------:R-:W-:Y:S08]  /*e900*/  HMMA.16816.F32.BF16 R48, R136.reuse, R50, R248 ;  /* 0x000000328830723c */ /* 0x040ff000000418f8 */
[C---:B-1----:R-:W-:Y:S08]  /*e910*/  HMMA.16816.F32.BF16 R108, R136.reuse, R112, R108 ;  /* 0x00000070886c723c */ /* 0x042ff0000004186c */
[----:B------:R-:W-:Y:S01]  /*e920*/  HMMA.16816.F32.BF16 R112, R136, R114, R120 ;  /* 0x000000728870723c */ /* 0x000fe20000041878 */
[----:B------:R-:W1:Y:S01]  /*e930*/  LDSM.16.MT88.4 R120, [R196+0x5800] ;  /* 0x00580000c478783b */ /* 0x000e620000004200 */
[----:B------:R-:W-:-:S04]  /*e940*/  IMAD.SHL.U32 R194, R221, 0x80, RZ ;  /* 0x00000080ddc27824 */ /* 0x000fc800078e00ff */
[----:B------:R-:W-:Y:S02]  /*e950*/  @P6 IMAD.HI.U32 R2, R194, c[0x0][0x2c8], RZ ;  /* 0x0000b200c2026a27 */ /* 0x000fe400078e00ff */
[----:B------:R-:W-:Y:S02]  /*e960*/  HMMA.16816.F32.BF16 R148, R136, R150, R52 ;  /* 0x000000968894723c */ /* 0x000fe40000041834 */
[----:B------:R-:W-:-:S06]  /*e970*/  IMAD.MOV.U32 R0, RZ, RZ, R194 ;  /* 0x000000ffff007224 */ /* 0x000fcc00078e00c2 */
[C---:B------:R-:W-:Y:S08]  /*e980*/  HMMA.16816.F32.BF16 R64, R136.reuse, R66, R188 ;  /* 0x000000428840723c */ /* 0x040ff000000418bc */
[C---:B------:R-:W-:Y:S08]  /*e990*/  HMMA.16816.F32.BF16 R72, R136.reuse, R74, R184 ;  /* 0x0000004a8848723c */ /* 0x040ff000000418b8 */
[C---:B-1----:R-:W-:Y:S08]  /*e9a0*/  HMMA.16816.F32.BF16 R116, R136.reuse, R120, R116 ;  /* 0x000000788874723c */ /* 0x042ff00000041874 */
[----:B------:R-:W-:Y:S01]  /*e9b0*/  HMMA.16816.F32.BF16 R120, R136, R122, R128 ;  /* 0x0000007a8878723c */ /* 0x000fe20000041880 */
[----:B------:R-:W1:Y:S01]  /*e9c0*/  LDSM.16.MT88.4 R128, [R198+0x5800] ;  /* 0x00580000c680783b */ /* 0x000e620000004200 */
[----:B------:R-:W-:-:S02]  /*e9d0*/  @P6 SHF.R.U32.HI R0, RZ, c[0x0][0x2cc], R2 ;  /* 0x0000b300ff006a19 */ /* 0x000fc40000011602 */
[----:B------:R-:W-:-:S04]  /*e9e0*/  ISETP.GE.AND P6, PT, R32, 0x1, PT ;  /* 0x000000012000780c */ /* 0x000fc80003fc6270 */
[----:B------:R-:W-:Y:S01]  /*e9f0*/  HMMA.16816.F32.BF16 R52, R136, R56, R216 ;  /* 0x000000388834723c */ /* 0x000fe200000418d8 */
[----:B------:R-:W-:-:S07]  /*ea00*/  IADD3 R221, R33, -0x2, RZ ;  /* 0xfffffffe21dd7810 */ /* 0x000fce0007ffe0ff */
[C---:B------:R-:W-:Y:S08]  /*ea10*/  HMMA.16816.F32.BF16 R56, R136.reuse, R58, R244 ;  /* 0x0000003a8838723c */ /* 0x040ff000000418f4 */
[C---:B-1----:R-:W-:Y:S08]  /*ea20*/  HMMA.16816.F32.BF16 R124, R136.reuse, R128, R124 ;  /* 0x00000080887c723c */ /* 0x042ff0000004187c */
[C---:B------:R-:W-:Y:S08]  /*ea30*/  HMMA.16816.F32.BF16 R128, R136.reuse, R130, R132 ;  /* 0x000000828880723c */ /* 0x040ff00000041884 */
[C---:B------:R-:W-:Y:S08]  /*ea40*/  HMMA.16816.F32.BF16 R132, R136.reuse, R12, R28 ;  /* 0x0000000c8884723c */ /* 0x040ff0000004181c */
[----:B------:R-:W-:Y:S01]  /*ea50*/  HMMA.16816.F32.BF16 R136, R136, R14, R20 ;  /* 0x0000000e8888723c */ /* 0x000fe20000041814 */
[----:B--2---:R-:W-:-:S04]  /*ea60*/  IADD3 R0, -R3, R4, R0 ;  /* 0x0000000403007210 */ /* 0x004fc80007ffe100 */
        /* <DEDUP_REMOVED lines=12> */
.L_x_1919:
[----:B------:R-:W-:-:S13]  /*eb30*/  ISETP.NE.AND P0, PT, R32, 0x1, PT ;  /* 0x000000012000780c */ /* 0x000fda0003f05270 */
[----:B------:R-:W-:-:S05]  /*eb40*/  @P0 IMAD.HI.U32 R0, R2, c[0x0][0x330], RZ ;  /* 0x0000cc0002000a27 */ /* 0x000fca00078e00ff */
[----:B------:R-:W-:Y:S02]  /*eb50*/  @P0 SHF.R.U32.HI R2, RZ, c[0x0][0x334], R0 ;  /* 0x0000cd00ff020a19 */ /* 0x000fe40000011600 */
.L_x_1920:
[----:B------:R-:W-:Y:S05]  /*eb60*/  BSYNC B0 ;  /* 0x0000000000007941 */ /* 0x000fea0003800000 */
.L_x_1918:
[----:B------:R-:W-:-:S05]  /*eb70*/  IMAD R2, R2, R32, c[0x0][0x32c] ;  /* 0x0000cb0002027624 */ /* 0x000fca00078e0220 */
[----:B------:R-:W-:-:S05]  /*eb80*/  IMNMX R3, R3, R2, PT ;  /* 0x0000000203037217 */ /* 0x000fca0003800200 */
.L_x_1917:
[----:B------:R-:W-:-:S05]  /*eb90*/  IMAD.HI R3, R3, 0x2aaaaaab, RZ ;  /* 0x2aaaaaab03037827 */ /* 0x000fca00078e02ff */
[----:B------:R-:W-:-:S04]  /*eba0*/  SHF.R.U32.HI R0, RZ, 0x1f, R3 ;  /* 0x0000001fff007819 */ /* 0x000fc80000011603 */
[----:B------:R-:W-:-:S04]  /*ebb0*/  LEA.HI.SX32 R3, R3, R0, 0x1d ;  /* 0x0000000003037211 */ /* 0x000fc800078feaff */
[----:B------:R-:W-:-:S04]  /*ebc0*/  IMNMX R195, R236, R3, !PT ;  /* 0x00000003ecc37217 */ /* 0x000fc80007800200 */
[----:B------:R-:W-:-:S13]  /*ebd0*/  ISETP.GE.AND P0, PT, R221, R195, PT ;  /* 0x000000c3dd00720c */ /* 0x000fda0003f06270 */
[----:B------:R-:W-:Y:S05]  /*ebe0*/  @!P0 BRA `(.L_x_1921) ;  /* 0x00003a5000008947 */ /* 0x000fea0003800000 */
.L_x_1934:
[----:B------:R-:W-:Y:S04]  /*ebf0*/  DEPBAR.LE SB0, 0x0 ;  /* 0x000080000000791a */ /* 0x000fe80000000000 */
[----:B------:R-:W-:Y:S01]  /*ec00*/  WARPSYNC 0xffffffff ;  /* 0xffffffff00007948 */ /* 0x000fe20003800000 */
[----:B------:R-:W-:Y:S01]  /*ec10*/  BAR.SYNC.DEFER_BLOCKING 0x0 ;  /* 0x0000000000007b1d */ /* 0x000fe20000010000 */
[----:B------:R-:W-:Y:S02]  /*ec20*/  ISETP.GT.AND P0, PT, R236, R221, PT ;  /* 0x000000ddec00720c */ /* 0x000fe40003f04270 */
[C---:B------:R-:W-:Y:S02]  /*ec30*/  LOP3.LUT P3, RZ, R215.reuse, 0x800, RZ, 0xc0, !PT ;  /* 0x00000800d7ff7812 */ /* 0x040fe4000786c0ff */
[C---:B------:R-:W-:Y:S02]  /*ec40*/  LOP3.LUT P6, RZ, R215.reuse, 0x400, RZ, 0xc0, !PT ;  /* 0x00000400d7ff7812 */ /* 0x040fe400078cc0ff */
[C---:B------:R-:W-:Y:S02]  /*ec50*/  LOP3.LUT P5, RZ, R215.reuse, 0x200, RZ, 0xc0, !PT ;  /* 0x00000200d7ff7812 */ /* 0x040fe400078ac0ff */
[----:B------:R-:W-:Y:S01]  /*ec60*/  LOP3.LUT P4, RZ, R215, 0x100, RZ, 0xc0, !PT ;  /* 0x00000100d7ff7812 */ /* 0x000fe2000788c0ff */
[----:B------:R1:W2:Y:S01]  /*ec70*/  LDSM.16.M88.4 R32, [R199] ;  /* 0x00000000c720783b */ /* 0x0002a20000000200 */
[----:B------:R-:W-:Y:S03]  /*ec80*/  BSSY B0, `(.L_x_1922) ;  /* 0x0000042000007945 */ /* 0x000fe60003800000 */
[----:B------:R1:W3:Y:S04]  /*ec90*/  LDSM.16.M88.4 R16, [R146] ;  /* 0x000000009210783b */ /* 0x0002e80000000200 */
[----:B------:R1:W4:Y:S04]  /*eca0*/  LDSM.16.M88.4 R24, [R146+0x800] ;  /* 0x000800009218783b */ /* 0x0003280000000200 */
[----:B------:R1:W1:Y:S04]  /*ecb0*/  LDSM.16.M88.4 R172, [R146+0x1000] ;  /* 0x0010000092ac783b */ /* 0x0002680000000200 */
[----:B------:R1:W1:Y:S04]  /*ecc0*/  LDSM.16.M88.4 R176, [R200] ;  /* 0x00000000c8b0783b */ /* 0x0002680000000200 */
[----:B------:R1:W1:Y:S04]  /*ecd0*/  LDSM.16.M88.4 R180, [R203] ;  /* 0x00000000cbb4783b */ /* 0x0002680000000200 */
[----:B------:R1:W1:Y:S04]  /*ece0*/  LDSM.16.M88.4 R184, [R213] ;  /* 0x00000000d5b8783b */ /* 0x0002680000000200 */
[----:B------:R1:W1:Y:S01]  /*ecf0*/  LDSM.16.M88.4 R188, [R214] ;  /* 0x00000000d6bc783b */ /* 0x0002620000000200 */
[----:B------:R-:W-:-:S05]  /*ed00*/  @P0 BRA `(.L_x_1923) ;  /* 0x0000039000000947 */ /* 0x000fca0003800000 */
[----:B------:R-:W-:Y:S01]  /*ed10*/  SHF.R.S32.HI R0, RZ, 0x1f, R221 ;  /* 0x0000001fff007819 */ /* 0x000fe200000114dd */
[C---:B------:R-:W-:Y:S01]  /*ed20*/  IMAD.WIDE.U32 R2, R221.reuse, c[0x0][0x208], RZ ;  /* 0x00008200dd027a25 */ /* 0x040fe200078e00ff */
[----:B------:R-:W5:Y:S03]  /*ed30*/  S2R R7, SR_TID.X ;  /* 0x0000000000077919 */ /* 0x000f660000002100 */
[----:B------:R-:W-:Y:S04]  /*ed40*/  IMAD R0, R0, c[0x0][0x208], RZ ;  /* 0x0000820000007a24 */ /* 0x000fe800078e02ff */
[----:B------:R-:W-:Y:S04]  /*ed50*/  IMAD R0, R221, c[0x0][0x20c], R0 ;  /* 0x00008300dd007a24 */ /* 0x000fe800078e0200 */
[----:B------:R-:W-:Y:S02]  /*ed60*/  IMAD.IADD R0, R3, 0x1, R0 ;  /* 0x0000000103007824 */ /* 0x000fe400078e0200 */
[----:B------:R-:W-:Y:S04]  /*ed70*/  IMAD.WIDE.U32 R2, R2, 0x30, RZ ;  /* 0x0000003002027825 */ /* 0x000fe800078e00ff */
[----:B------:R-:W-:Y:S01]  /*ed80*/  IMAD R0, R0, 0x30, RZ ;  /* 0x0000003000007824 */ /* 0x000fe200078e02ff */
[-C--:B------:R-:W-:Y:S03]  /*ed90*/  IADD3 R4, P0, R226, R2.reuse, RZ ;  /* 0x00000002e2047210 */ /* 0x080fe60007f1e0ff */
[----:B------:R-:W-:Y:S01]  /*eda0*/  IMAD.IADD R0, R3, 0x1, R0 ;  /* 0x0000000103007824 */ /* 0x000fe200078e0200 */
[----:B-----5:R-:W-:Y:S03]  /*edb0*/  ISETP.GT.AND P2, PT, R7, 0x7f, PT ;  /* 0x0000007f0700780c */ /* 0x020fe60003f44270 */
[----:B------:R-:W-:Y:S01]  /*edc0*/  IMAD.X R3, R0, 0x1, R228, P0 ;  /* 0x0000000100037824 */ /* 0x000fe200000e06e4 */
[C---:B------:R-:W-:Y:S04]  /*edd0*/  LEA R12, P0, R4.reuse, c[0x0][0x1f8], 0x1 ;  /* 0x00007e00040c7a11 */ /* 0x040fe800078008ff */
[----:B------:R-:W-:Y:S02]  /*ede0*/  LEA.HI.X R13, R4, c[0x0][0x1fc], R3, 0x1, P0 ;  /* 0x00007f00040d7a11 */ /* 0x000fe400000f0c03 */
[----:B------:R-:W-:Y:S03]  /*edf0*/  IADD3 R3, P1, P0, R2, 0x40, R226 ;  /* 0x0000004002037810 */ /* 0x000fe6000783e0e2 */
[----:B------:R-:W-:Y:S01]  /*ee00*/  @!PT LDS RZ, [RZ] ;  /* 0x00000000fffff984 */ /* 0x000fe20000000800 */
[----:B------:R-:W-:Y:S01]  /*ee10*/  @!PT LDS RZ, [RZ] ;  /* 0x00000000fffff984 */ /* 0x000fe20000000800 */
[----:B------:R-:W-:Y:S01]  /*ee20*/  @!PT LDS RZ, [RZ] ;  /* 0x00000000fffff984 */ /* 0x000fe20000000800 */
[----:B------:R5:W-:Y:S01]  /*ee30*/  LDGSTS.E.BYPASS.LTC128B.128 [R220+0x4080], [R12.64], !P3 ;  /* 0x040800000cdc7fae */ /* 0x000be2000d901d4c */
[----:B------:R-:W-:Y:S02]  /*ee40*/  IADD3.X R4, R0, RZ, R228, P1, P0 ;  /* 0x000000ff00047210 */ /* 0x000fe40000fe04e4 */
[C---:B-----5:R-:W-:Y:S04]  /*ee50*/  LEA R12, P0, R3.reuse, c[0x0][0x1f8], 0x1 ;  /* 0x00007e00030c7a11 */ /* 0x060fe800078008ff */
[----:B------:R-:W-:Y:S01]  /*ee60*/  LEA.HI.X R13, R3, c[0x0][0x1fc], R4, 0x1, P0 ;  /* 0x00007f00030d7a11 */ /* 0x000fe200000f0c04 */
[----:B------:R-:W-:Y:S01]  /*ee70*/  @!P2 IMAD.MOV.U32 R3, RZ, RZ, c[0x0][0x208] ;  /* 0x00008200ff03a624 */ /* 0x000fe200078e00ff */
[----:B------:R-:W-:Y:S03]  /*ee80*/  IADD3 R4, P1, P0, R2, 0x80, R226 ;  /* 0x0000008002047810 */ /* 0x000fe6000783e0e2 */
[----:B------:R5:W-:Y:S02]  /*ee90*/  LDGSTS.E.BYPASS.LTC128B.128 [R220+0x5880], [R12.64], !P6 ;  /* 0x058800000cdc7fae */ /* 0x000be4000f101d4c */
[----:B-----5:R-:W-:Y:S01]  /*eea0*/  IADD3.X R13, R0, RZ, R228, P1, P0 ;  /* 0x000000ff000d7210 */ /* 0x020fe20000fe04e4 */
[----:B------:R-:W-:Y:S01]  /*eeb0*/  @!P2 IMAD.MOV.U32 R12, RZ, RZ, c[0x0][0x20c] ;  /* 0x00008300ff0ca624 */ /* 0x000fe200078e00ff */
[----:B------:R-:W-:Y:S04]  /*eec0*/  IADD3 R7, P1, P0, R2, 0xc0, R226 ;  /* 0x000000c002077810 */ /* 0x000fe8000783e0e2 */
[----:B------:R-:W-:Y:S02]  /*eed0*/  IADD3.X R14, R0, RZ, R228, P1, P0 ;  /* 0x000000ff000e7210 */ /* 0x000fe40000fe04e4 */
[C---:B------:R-:W-:Y:S04]  /*eee0*/  @!P2 LEA R2, P0, R3.reuse, R2, 0x5 ;  /* 0x000000020302a211 */ /* 0x040fe800078028ff */
[----:B------:R-:W-:Y:S02]  /*eef0*/  @!P2 LEA.HI.X R0, R3, R0, R12, 0x5, P0 ;  /* 0x000000000300a211 */ /* 0x000fe400000f2c0c */
[C---:B------:R-:W-:Y:S04]  /*ef00*/  LEA R12, P0, R4.reuse, c[0x0][0x1f8], 0x1 ;  /* 0x00007e00040c7a11 */ /* 0x040fe800078008ff */
[----:B------:R-:W-:Y:S05]  /*ef10*/  LEA.HI.X R13, R4, c[0x0][0x1fc], R13, 0x1, P0 ;  /* 0x00007f00040d7a11 */ /* 0x000fea00000f0c0d */
[----:B------:R5:W-:Y:S02]  /*ef20*/  LDGSTS.E.BYPASS.LTC128B.128 [R220+0x7080], [R12.64], !P5 ;  /* 0x070800000cdc7fae */ /* 0x000be4000e901d4c */
[C---:B-----5:R-:W-:Y:S04]  /*ef30*/  LEA R12, P0, R7.reuse, c[0x0][0x1f8], 0x1 ;  /* 0x00007e00070c7a11 */ /* 0x060fe800078008ff */
[----:B------:R-:W-:Y:S02]  /*ef40*/  LEA.HI.X R13, R7, c[0x0][0x1fc], R14, 0x1, P0 ;  /* 0x00007f00070d7a11 */ /* 0x000fe400000f0c0e */
[----:B------:R-:W-:Y:S03]  /*ef50*/  @!P2 IADD3 R3, P0, R2, R226, RZ ;  /* 0x000000e20203a210 */ /* 0x000fe60007f1e0ff */
[----:B------:R5:W-:Y:S02]  /*ef60*/  LDGSTS.E.BYPASS.LTC128B.128 [R220+0x8880], [R12.64], !P4 ;  /* 0x088800000cdc7fae */ /* 0x000be4000e101d4c */
[----:B------:R-:W-:Y:S01]  /*ef70*/  @!P2 IMAD.X R4, R0, 0x1, R228, P0 ;  /* 0x000000010004a824 */ /* 0x000fe200000e06e4 */
[C---:B-----5:R-:W-:Y:S04]  /*ef80*/  @!P2 LEA R12, P0, R3.reuse, c[0x0][0x1f8], 0x1 ;  /* 0x00007e00030caa11 */ /* 0x060fe800078008ff */
[----:B------:R-:W-:Y:S02]  /*ef90*/  @!P2 LEA.HI.X R13, R3, c[0x0][0x1fc], R4, 0x1, P0 ;  /* 0x00007f00030daa11 */ /* 0x000fe400000f0c04 */
[----:B------:R-:W-:Y:S03]  /*efa0*/  @!P2 IADD3 R3, P1, P0, R2, 0x40, R226 ;  /* 0x000000400203a810 */ /* 0x000fe6000783e0e2 */
[----:B------:R5:W-:Y:S01]  /*efb0*/  @!P2 LDGSTS.E.BYPASS.LTC128B.128 [R223+0x5080], [R12.64], !P3 ;  /* 0x050800000cdfafae */ /* 0x000be2000d901d4c */
[----:B------:R-:W-:Y:S02]  /*efc0*/  @!P2 IADD3.X R4, R0, RZ, R228, P1, P0 ;  /* 0x000000ff0004a210 */ /* 0x000fe40000fe04e4 */
[C---:B-----5:R-:W-:Y:S04]  /*efd0*/  @!P2 LEA R12, P0, R3.reuse, c[0x0][0x1f8], 0x1 ;  /* 0x00007e00030caa11 */ /* 0x060fe800078008ff */
[----:B------:R-:W-:Y:S02]  /*efe0*/  @!P2 LEA.HI.X R13, R3, c[0x0][0x1fc], R4, 0x1, P0 ;  /* 0x00007f00030daa11 */ /* 0x000fe400000f0c04 */
[----:B------:R-:W-:Y:S03]  /*eff0*/  @!P2 IADD3 R3, P1, P0, R2, 0x80, R226 ;  /* 0x000000800203a810 */ /* 0x000fe6000783e0e2 */
[----:B------:R5:W-:Y:S01]  /*f000*/  @!P2 LDGSTS.E.BYPASS.LTC128B.128 [R223+0x6880], [R12.64], !P6 ;  /* 0x068800000cdfafae */ /* 0x000be2000f101d4c */
[----:B------:R-:W-:Y:S02]  /*f010*/  @!P2 IADD3.X R7, R0, RZ, R228, P1, P0 ;  /* 0x000000ff0007a210 */ /* 0x000fe40000fe04e4 */
[----:B------:R-:W-:Y:S04]  /*f020*/  @!P2 IADD3 R4, P1, P0, R2, 0xc0, R226 ;  /* 0x000000c00204a810 */ /* 0x000fe8000783e0e2 */
[----:B------:R-:W-:Y:S02]  /*f030*/  @!P2 IADD3.X R0, R0, RZ, R228, P1, P0 ;  /* 0x000000ff0000a210 */ /* 0x000fe40000fe04e4 */
[C---:B-----5:R-:W-:Y:S04]  /*f040*/  @!P2 LEA R12, P0, R3.reuse, c[0x0][0x1f8], 0x1 ;  /* 0x00007e00030caa11 */ /* 0x060fe800078008ff */
[----:B------:R-:W-:Y:S02]  /*f050*/  @!P2 LEA.HI.X R13, R3, c[0x0][0x1fc], R7, 0x1, P0 ;  /* 0x00007f00030daa11 */ /* 0x000fe400000f0c07 */
[C---:B------:R-:W-:Y:S03]  /*f060*/  @!P2 LEA R2, P0, R4.reuse, c[0x0][0x1f8], 0x1 ;  /* 0x00007e000402aa11 */ /* 0x040fe600078008ff */
[----:B------:R4:W-:Y:S01]  /*f070*/  @!P2 LDGSTS.E.BYPASS.LTC128B.128 [R223+0x8080], [R12.64], !P5 ;  /* 0x080800000cdfafae */ /* 0x0009e2000e901d4c */
[----:B------:R-:W-:Y:S05]  /*f080*/  @!P2 LEA.HI.X R3, R4, c[0x0][0x1fc], R0, 0x1, P0 ;  /* 0x00007f000403aa11 */ /* 0x000fea00000f0c00 */
[----:B------:R4:W-:Y:S04]  /*f090*/  @!P2 LDGSTS.E.BYPASS.LTC128B.128 [R223+0x9880], [R2.64], !P4 ;  /* 0x0988000002dfafae */ /* 0x0009e8000e101d4c */
.L_x_1923:
[----:B------:R-:W-:Y:S05]  /*f0a0*/  BSYNC B0 ;  /* 0x0000000000007941 */ /* 0x000fea0003800000 */
.L_x_1922:
[C---:B--234-:R-:W-:Y:S01]  /*f0b0*/  HMMA.16816.F32.BF16 R12, R32.reuse, R16, RZ ;  /* 0x00000010200c723c */ /* 0x05cfe200000418ff */
[----:B------:R-:W0:Y:S01]  /*f0c0*/  LDGDEPBAR ;  /* 0x00000000000079af */ /* 0x000e220000000000 */
[----:B------:R-:W-:Y:S01]  /*f0d0*/  BSSY B0, `(.L_x_1924) ;  /* 0x0000109000007945 */ /* 0x000fe20003800000 */
[----:B------:R-:W-:Y:S05]  /*f0e0*/  ISETP.GT.AND P0, PT, R221, R236, PT ;  /* 0x000000ecdd00720c */ /* 0x000fea0003f04270 */
[C---:B------:R-:W-:Y:S08]  /*f0f0*/  HMMA.16816.F32.BF16 R16, R32.reuse, R18, RZ ;  /* 0x000000122010723c */ /* 0x040ff000000418ff */
[C---:B------:R-:W-:Y:S08]  /*f100*/  HMMA.16816.F32.BF16 R20, R32.reuse, R24, RZ ;  /* 0x000000182014723c */ /* 0x040ff000000418ff */
[C---:B------:R-:W-:Y:S08]  /*f110*/  HMMA.16816.F32.BF16 R24, R32.reuse, R26, RZ ;  /* 0x0000001a2018723c */ /* 0x040ff000000418ff */
[C---:B-1----:R-:W-:Y:S08]  /*f120*/  HMMA.16816.F32.BF16 R28, R32.reuse, R172, RZ ;  /* 0x000000ac201c723c */ /* 0x042ff000000418ff */
[----:B------:R-:W-:Y:S01]  /*f130*/  HMMA.16816.F32.BF16 R32, R32, R174, RZ ;  /* 0x000000ae2020723c */ /* 0x000fe200000418ff */
[----:B------:R-:W-:Y:S07]  /*f140*/  LDSM.16.M88.4 R172, [R202] ;  /* 0x00000000caac783b */ /* 0x000fee0000000200 */
[C---:B------:R-:W-:Y:S08]  /*f150*/  HMMA.16816.F32.BF16 R12, R176.reuse, R180, R12 ;  /* 0x000000b4b00c723c */ /* 0x040ff0000004180c */
[C---:B------:R-:W-:Y:S01]  /*f160*/  HMMA.16816.F32.BF16 R16, R176.reuse, R182, R16 ;  /* 0x000000b6b010723c */ /* 0x040fe20000041810 */
[----:B------:R-:W1:Y:S07]  /*f170*/  LDSM.16.M88.4 R180, [R145] ;  /* 0x0000000091b4783b */ /* 0x000e6e0000000200 */
[C---:B------:R-:W-:Y:S08]  /*f180*/  HMMA.16816.F32.BF16 R20, R176.reuse, R184, R20 ;  /* 0x000000b8b014723c */ /* 0x040ff00000041814 */
[C---:B------:R-:W-:Y:S01]  /*f190*/  HMMA.16816.F32.BF16 R24, R176.reuse, R186, R24 ;  /* 0x000000bab018723c */ /* 0x040fe20000041818 */
[----:B------:R-:W-:Y:S07]  /*f1a0*/  LDSM.16.M88.4 R184, [R145+0x1000] ;  /* 0x0010000091b8783b */ /* 0x000fee0000000200 */
[C---:B------:R-:W-:Y:S08]  /*f1b0*/  HMMA.16816.F32.BF16 R28, R176.reuse, R188, R28 ;  /* 0x000000bcb01c723c */ /* 0x040ff0000004181c */
[----:B------:R-:W-:Y:S01]  /*f1c0*/  HMMA.16816.F32.BF16 R32, R176, R190, R32 ;  /* 0x000000beb020723c */ /* 0x000fe20000041820 */
[----:B------:R-:W2:Y:S07]  /*f1d0*/  LDSM.16.M88.4 R176, [R145+0x800] ;  /* 0x0008000091b0783b */ /* 0x000eae0000000200 */
[C---:B-1----:R-:W-:Y:S08]  /*f1e0*/  HMMA.16816.F32.BF16 R12, R172.reuse, R180, R12 ;  /* 0x000000b4ac0c723c */ /* 0x042ff0000004180c */
[C---:B------:R-:W-:Y:S01]  /*f1f0*/  HMMA.16816.F32.BF16 R16, R172.reuse, R182, R16 ;  /* 0x000000b6ac10723c */ /* 0x040fe20000041810 */
[----:B------:R-:W-:Y:S07]  /*f200*/  LDSM.16.M88.4 R180, [R10] ;  /* 0x000000000ab4783b */ /* 0x000fee0000000200 */
[C---:B--2---:R-:W-:Y:S08]  /*f210*/  HMMA.16816.F32.BF16 R20, R172.reuse, R176, R20 ;  /* 0x000000b0ac14723c */ /* 0x044ff00000041814 */
[C---:B------:R-:W-:Y:S01]  /*f220*/  HMMA.16816.F32.BF16 R24, R172.reuse, R178, R24 ;  /* 0x000000b2ac18723c */ /* 0x040fe20000041818 */
[----:B------:R-:W1:Y:S07]  /*f230*/  LDSM.16.M88.4 R176, [R201] ;  /* 0x00000000c9b0783b */ /* 0x000e6e0000000200 */
[C---:B------:R-:W-:Y:S08]  /*f240*/  HMMA.16816.F32.BF16 R28, R172.reuse, R184, R28 ;  /* 0x000000b8ac1c723c */ /* 0x040ff0000004181c */
[----:B------:R-:W-:Y:S01]  /*f250*/  HMMA.16816.F32.BF16 R32, R172, R186, R32 ;  /* 0x000000baac20723c */ /* 0x000fe20000041820 */
[----:B------:R-:W2:Y:S07]  /*f260*/  LDSM.16.M88.4 R172, [R10+0x800] ;  /* 0x000800000aac783b */ /* 0x000eae0000000200 */
[----:B------:R-:W3:Y:S01]  /*f270*/  LDSM.16.M88.4 R184, [R10+0x1000] ;  /* 0x001000000ab8783b */ /* 0x000ee20000000200 */
[C---:B-1----:R-:W-:Y:S08]  /*f280*/  HMMA.16816.F32.BF16 R12, R176.reuse, R180, R12 ;  /* 0x000000b4b00c723c */ /* 0x042ff0000004180c */
[C---:B------:R-:W-:Y:S01]  /*f290*/  HMMA.16816.F32.BF16 R16, R176.reuse, R182, R16 ;  /* 0x000000b6b010723c */ /* 0x040fe20000041810 */
[----:B------:R-:W-:Y:S07]  /*f2a0*/  LDSM.16.M88.4 R180, [R146+0x1800] ;  /* 0x0018000092b4783b */ /* 0x000fee0000000200 */
[C---:B--2---:R-:W-:Y:S08]  /*f2b0*/  HMMA.16816.F32.BF16 R20, R176.reuse, R172, R20 ;  /* 0x000000acb014723c */ /* 0x044ff00000041814 */
[C---:B------:R-:W-:Y:S01]  /*f2c0*/  HMMA.16816.F32.BF16 R24, R176.reuse, R174, R24 ;  /* 0x000000aeb018723c */ /* 0x040fe20000041818 */
[----:B------:R-:W1:Y:S07]  /*f2d0*/  LDSM.16.M88.4 R172, [R199+0x4000] ;  /* 0x00400000c7ac783b */ /* 0x000e6e0000000200 */
[C---:B---3--:R-:W-:Y:S08]  /*f2e0*/  HMMA.16816.F32.BF16 R28, R176.reuse, R184, R28 ;  /* 0x000000b8b01c723c */ /* 0x048ff0000004181c */
[----:B------:R-:W-:Y:S01]  /*f2f0*/  HMMA.16816.F32.BF16 R32, R176, R186, R32 ;  /* 0x000000bab020723c */ /* 0x000fe20000041820 */
[----:B------:R-:W2:Y:S07]  /*f300*/  LDSM.16.M88.4 R176, [R146+0x2000] ;  /* 0x0020000092b0783b */ /* 0x000eae0000000200 */
[----:B------:R-:W3:Y:S01]  /*f310*/  LDSM.16.M88.4 R184, [R146+0x2800] ;  /* 0x0028000092b8783b */ /* 0x000ee20000000200 */
[C---:B-1----:R-:W-:Y:S08]  /*f320*/  HMMA.16816.F32.BF16 R12, R172.reuse, R180, R12 ;  /* 0x000000b4ac0c723c */ /* 0x042ff0000004180c */
[C---:B------:R-:W-:Y:S01]  /*f330*/  HMMA.16816.F32.BF16 R16, R172.reuse, R182, R16 ;  /* 0x000000b6ac10723c */ /* 0x040fe20000041810 */
[----:B------:R-:W-:Y:S07]  /*f340*/  LDSM.16.M88.4 R180, [R206] ;  /* 0x00000000ceb4783b */ /* 0x000fee0000000200 */
[C---:B--2---:R-:W-:Y:S08]  /*f350*/  HMMA.16816.F32.BF16 R20, R172.reuse, R176, R20 ;  /* 0x000000b0ac14723c */ /* 0x044ff00000041814 */
[C---:B------:R-:W-:Y:S01]  /*f360*/  HMMA.16816.F32.BF16 R24, R172.reuse, R178, R24 ;  /* 0x000000b2ac18723c */ /* 0x040fe20000041818 */
[----:B------:R-:W1:Y:S07]  /*f370*/  LDSM.16.M88.4 R176, [R200+0x4000] ;  /* 0x00400000c8b0783b */ /* 0x000e6e0000000200 */
[C---:B---3--:R-:W-:Y:S08]  /*f380*/  HMMA.16816.F32.BF16 R28, R172.reuse, R184, R28 ;  /* 0x000000b8ac1c723c */ /* 0x048ff0000004181c */
[----:B------:R-:W-:Y:S01]  /*f390*/  HMMA.16816.F32.BF16 R32, R172, R186, R32 ;  /* 0x000000baac20723c */ /* 0x000fe20000041820 */
[----:B------:R-:W2:Y:S07]  /*f3a0*/  LDSM.16.M88.4 R172, [R204] ;  /* 0x00000000ccac783b */ /* 0x000eae0000000200 */
[----:B------:R-:W3:Y:S01]  /*f3b0*/  LDSM.16.M88.4 R184, [R205] ;  /* 0x00000000cdb8783b */ /* 0x000ee20000000200 */
        /* <DEDUP_REMOVED lines=89> */
[----:B------:R-:W-:Y:S01]  /*f950*/  LDSM.16.M88.4 R184, [R201+0xc000] ;  /* 0x00c00000c9b8783b */ /* 0x000fe20000000200 */
        /* <DEDUP_REMOVED lines=29> */
[----:B------:R-:W-:Y:S02]  /*fb30*/  FMUL.FTZ R23, R23, c[0x0][0x320] ;  /* 0x0000c80017177a20 */ /* 0x000fe40000410000 */
[----:B------:R-:W-:Y:S02]  /*fb40*/  FMUL.FTZ R26, R26, c[0x0][0x320] ;  /* 0x0000c8001a1a7a20 */ /* 0x000fe40000410000 */
[----:B------:R-:W-:Y:S01]  /*fb50*/  FMUL.FTZ R27, R27, c[0x0][0x320] ;  /* 0x0000c8001b1b7a20 */ /* 0x000fe20000410000 */
[----:B------:R-:W1:Y:S10]  /*fb60*/  MUFU.TANH R176, R16 ;  /* 0x0000001000b07308 */ /* 0x000e740000002400 */
[----:B------:R-:W1:Y:S01]  /*fb70*/  MUFU.TANH R173, R17 ;  /* 0x0000001100ad7308 */ /* 0x000e620000002400 */
[----:B----4-:R-:W4:Y:S01]  /*fb80*/  LDSM.16.M88.4 R12, [R10+0x5800] ;  /* 0x005800000a0c783b */ /* 0x010f220000000200 */
[----:B------:R-:W-:Y:S08]  /*fb90*/  DEPBAR.LE SB0, 0x0 ;  /* 0x000080000000791a */ /* 0x000ff00000000000 */
[----:B------:R-:W1:Y:S01]  /*fba0*/  MUFU.TANH R183, R18 ;  /* 0x0000001200b77308 */ /* 0x000e620000002400 */
[----:B------:R-:W-:Y:S09]  /*fbb0*/  BAR.SYNC.DEFER_BLOCKING 0x0 ;  /* 0x0000000000007b1d */ /* 0x000ff20000010000 */
[----:B------:R5:W1:Y:S10]  /*fbc0*/  MUFU.TANH R182, R19 ;  /* 0x0000001300b67308 */ /* 0x000a740000002400 */
[----:B------:R1:W1:Y:S10]  /*fbd0*/  MUFU.TANH R172, R20 ;  /* 0x0000001400ac7308 */ /* 0x0002740000002400 */
[----:B------:R2:W2:Y:S01]  /*fbe0*/  MUFU.TANH R179, R26 ;  /* 0x0000001a00b37308 */ /* 0x0004a20000002400 */
[C---:B----4-:R-:W-:Y:S05]  /*fbf0*/  HMMA.16816.F32.BF16 R28, R184.reuse, R12, R28 ;  /* 0x0000000cb81c723c */ /* 0x050fea000004181c */
[----:B-----5:R-:W-:Y:S04]  /*fc00*/  FMUL.FTZ R19, R25, c[0x0][0x320] ;  /* 0x0000c80019137a20 */ /* 0x020fe80000410000 */
[----:B------:R4:W2:Y:S01]  /*fc10*/  MUFU.TANH R174, R27 ;  /* 0x0000001b00ae7308 */ /* 0x0008a20000002400 */
[----:B------:R-:W-:Y:S03]  /*fc20*/  HMMA.16816.F32.BF16 R32, R184, R14, R32 ;  /* 0x0000000eb820723c */ /* 0x000fe60000041820 */
[----:B-1----:R-:W-:Y:S06]  /*fc30*/  FMUL.FTZ R20, R24, c[0x0][0x320] ;  /* 0x0000c80018147a20 */ /* 0x002fec0000410000 */
[----:B------:R-:W1:Y:S05]  /*fc40*/  MUFU.TANH R21, R21 ;  /* 0x0000001500157308 */ /* 0x000e6a0000002400 */
[----:B------:R-:W-:Y:S05]  /*fc50*/  FMUL.FTZ R18, R28, c[0x0][0x320] ;  /* 0x0000c8001c127a20 */ /* 0x000fea0000410000 */
[----:B------:R1:W1:Y:S01]  /*fc60*/  MUFU.TANH R181, R22 ;  /* 0x0000001600b57308 */ /* 0x0002620000002400 */
[----:B------:R-:W-:Y:S02]  /*fc70*/  FMUL.FTZ R17, R29, c[0x0][0x320] ;  /* 0x0000c8001d117a20 */ /* 0x000fe40000410000 */
[----:B------:R-:W-:Y:S02]  /*fc80*/  FMUL.FTZ R30, R30, c[0x0][0x320] ;  /* 0x0000c8001e1e7a20 */ /* 0x000fe40000410000 */
[----:B------:R-:W-:Y:S02]  /*fc90*/  FMUL.FTZ R29, R31, c[0x0][0x320] ;  /* 0x0000c8001f1d7a20 */ /* 0x000fe40000410000 */
[----:B------:R-:W-:Y:S02]  /*fca0*/  FMUL.FTZ R16, R32, c[0x0][0x320] ;  /* 0x0000c80020107a20 */ /* 0x000fe40000410000 */
[----:B--2---:R-:W-:Y:S01]  /*fcb0*/  FMUL.FTZ R26, R33, c[0x0][0x320] ;  /* 0x0000c800211a7a20 */ /* 0x004fe20000410000 */
[----:B------:R2:W1:Y:S01]  /*fcc0*/  MUFU.TANH R180, R23 ;  /* 0x0000001700b47308 */ /* 0x0004620000002400 */
[----:B------:R-:W-:Y:S02]  /*fcd0*/  FMUL.FTZ R28, R34, c[0x0][0x320] ;  /* 0x0000c800221c7a20 */ /* 0x000fe40000410000 */
[----:B----4-:R-:W-:Y:S07]  /*fce0*/  FMUL.FTZ R27, R35, c[0x0][0x320] ;  /* 0x0000c800231b7a20 */ /* 0x010fee0000410000 */
[----:B------:R-:W4:Y:S10]  /*fcf0*/  MUFU.TANH R20, R20 ;  /* 0x0000001400147308 */ /* 0x000f340000002400 */
        /* <DEDUP_REMOVED lines=9> */
[----:B------:R-:W-:-:S05]  /*fd90*/  @!P0 BRA `(.L_x_1925) ;  /* 0x000003c000008947 */ /* 0x000fca0003800000 */
[----:B--234-:R-:W-:Y:S02]  /*fda0*/  IADD3 R0, R221, -0x1, RZ ;  /* 0xffffffffdd007810 */ /* 0x01cfe40007ffe0ff */
[----:B------:R-:W-:Y:S02]  /*fdb0*/  IADD3 R7, -R231, 0x30, RZ ;  /* 0x00000030e7077810 */ /* 0x000fe40007ffe1ff */
[----:B------:R-:W-:Y:S01]  /*fdc0*/  SHF.R.S32.HI R4, RZ, 0x1f, R0 ;  /* 0x0000001fff047819 */ /* 0x000fe20000011400 */
[----:B------:R-:W-:Y:S01]  /*fdd0*/  IMAD.WIDE.U32 R2, R0, c[0x0][0x1e0], RZ ;  /* 0x0000780000027a25 */ /* 0x000fe200078e00ff */
[C---:B------:R-:W-:Y:S02]  /*fde0*/  ISETP.GE.AND P1, PT, R7.reuse, 0x1, PT ;  /* 0x000000010700780c */ /* 0x040fe40003f26270 */
[----:B------:R-:W-:Y:S01]  /*fdf0*/  ISETP.GE.AND P0, PT, R7, 0x21, PT ;  /* 0x000000210700780c */ /* 0x000fe20003f06270 */
[----:B------:R-:W-:Y:S04]  /*fe00*/  IMAD R4, R4, c[0x0][0x1e0], RZ ;  /* 0x0000780004047a24 */ /* 0x000fe800078e02ff */
[----:B------:R-:W-:Y:S04]  /*fe10*/  IMAD R4, R0, c[0x0][0x1e4], R4 ;  /* 0x0000790000047a24 */ /* 0x000fe800078e0204 */
[----:B------:R-:W-:Y:S02]  /*fe20*/  IMAD.IADD R0, R3, 0x1, R4 ;  /* 0x0000000103007824 */ /* 0x000fe400078e0204 */
[----:B------:R-:W-:Y:S04]  /*fe30*/  IMAD.WIDE.U32 R2, R2, 0x30, RZ ;  /* 0x0000003002027825 */ /* 0x000fe800078e00ff */
[----:B------:R-:W-:Y:S04]  /*fe40*/  IMAD R0, R0, 0x30, RZ ;  /* 0x0000003000007824 */ /* 0x000fe800078e02ff */
[----:B------:R-:W-:Y:S01]  /*fe50*/  IMAD.IADD R0, R3, 0x1, R0 ;  /* 0x0000000103007824 */ /* 0x000fe200078e0200 */
[-C--:B------:R-:W-:Y:S05]  /*fe60*/  @P1 IADD3 R3, P2, R224, R2.reuse, RZ ;  /* 0x00000002e0031210 */ /* 0x080fea0007f5e0ff */
[----:B------:R-:W-:Y:S01]  /*fe70*/  @P1 IMAD.X R4, R0, 0x1, R222, P2 ;  /* 0x0000000100041824 */ /* 0x000fe200010e06de */
[C---:B------:R-:W-:Y:S04]  /*fe80*/  @P1 LEA R12, P2, R3.reuse, c[0x0][0x1c8], 0x1 ;  /* 0x00007200030c1a11 */ /* 0x040fe800078408ff */
[----:B------:R-:W-:Y:S05]  /*fe90*/  @P1 LEA.HI.X R13, R3, c[0x0][0x1cc], R4, 0x1, P2 ;  /* 0x00007300030d1a11 */ /* 0x000fea00010f0c04 */
[----:B------:R-:W-:Y:S01]  /*fea0*/  @!PT LDS RZ, [RZ] ;  /* 0x00000000fffff984 */ /* 0x000fe20000000800 */
[----:B------:R-:W-:Y:S01]  /*feb0*/  @!PT LDS RZ, [RZ] ;  /* 0x00000000fffff984 */ /* 0x000fe20000000800 */
[----:B------:R-:W-:Y:S01]  /*fec0*/  @!PT LDS RZ, [RZ] ;  /* 0x00000000fffff984 */ /* 0x000fe20000000800 */
[----:B------:R2:W-:Y:S01]  /*fed0*/  @P1 LDGSTS.E.BYPASS.LTC128B.128 [R220+0xa080], [R12.64], !P3 ;  /* 0x0a0800000cdc1fae */ /* 0x0005e2000d901d4c */
[----:B------:R-:W-:Y:S04]  /*fee0*/  @P1 IADD3 R3, P3, P2, R2, 0x40, R224 ;  /* 0x0000004002031810 */ /* 0x000fe80007a7e0e0 */
[----:B------:R-:W-:Y:S02]  /*fef0*/  @P1 IADD3.X R4, R0, RZ, R222, P3, P2 ;  /* 0x000000ff00041210 */ /* 0x000fe40001fe44de */
[C---:B--2---:R-:W-:Y:S04]  /*ff00*/  @P1 LEA R12, P2, R3.reuse, c[0x0][0x1c8], 0x1 ;  /* 0x00007200030c1a11 */ /* 0x044fe800078408ff */
[----:B------:R-:W-:Y:S02]  /*ff10*/  @P1 LEA.HI.X R13, R3, c[0x0][0x1cc], R4, 0x1, P2 ;  /* 0x00007300030d1a11 */ /* 0x000fe400010f0c04 */
[----:B------:R-:W-:Y:S03]  /*ff20*/  @P1 IADD3 R3, P3, P2, R2, 0x80, R224 ;  /* 0x0000008002031810 */ /* 0x000fe60007a7e0e0 */
[----:B------:R2:W-:Y:S01]  /*ff30*/  @P1 LDGSTS.E.BYPASS.LTC128B.128 [R220+0xb880], [R12.64], !P6 ;  /* 0x0b8800000cdc1fae */ /* 0x0005e2000f101d4c */
[----:B------:R-:W-:Y:S02]  /*ff40*/  @P1 IADD3.X R4, R0, RZ, R222, P3, P2 ;  /* 0x000000ff00041210 */ /* 0x000fe40001fe44de */
[C---:B--2---:R-:W-:Y:S04]  /*ff50*/  @P1 LEA R12, P2, R3.reuse, c[0x0][0x1c8], 0x1 ;  /* 0x00007200030c1a11 */ /* 0x044fe800078408ff */
[----:B------:R-:W-:Y:S02]  /*ff60*/  @P1 LEA.HI.X R13, R3, c[0x0][0x1cc], R4, 0x1, P2 ;  /* 0x00007300030d1a11 */ /* 0x000fe400010f0c04 */
[----:B------:R-:W-:Y:S03]  /*ff70*/  @P1 IADD3 R3, P3, P2, R2, 0xc0, R224 ;  /* 0x000000c002031810 */ /* 0x000fe60007a7e0e0 */
[----:B------:R2:W-:Y:S01]  /*ff80*/  @P1 LDGSTS.E.BYPASS.LTC128B.128 [R220+0xd080], [R12.64], !P5 ;  /* 0x0d0800000cdc1fae */ /* 0x0005e2000e901d4c */
[----:B------:R-:W-:Y:S02]  /*ff90*/  @P1 IADD3.X R4, R0, RZ, R222, P3, P2 ;  /* 0x000000ff00041210 */ /* 0x000fe40001fe44de */
[----:B------:R-:W-:Y:S02]  /*ffa0*/  LOP3.LUT P3, RZ, R215, 0x800, RZ, 0xc0, !PT ;  /* 0x00000800d7ff7812 */ /* 0x000fe4000786c0ff */
[C---:B--2---:R-:W-:Y:S04]  /*ffb0*/  @P1 LEA R12, P2, R3.reuse, c[0x0][0x1c8], 0x1 ;  /* 0x00007200030c1a11 */ /* 0x044fe800078408ff */
[----:B------:R-:W-:Y:S01]  /*ffc0*/  @P1 LEA.HI.X R13, R3, c[0x0][0x1cc], R4, 0x1, P2 ;  /* 0x00007300030d1a11 */ /* 0x000fe200010f0c04 */
[----:B------:R-:W-:Y:S02]  /*ffd0*/  @P0 IMAD.MOV.U32 R3, RZ, RZ, c[0x0][0x1e0] ;  /* 0x00007800ff030624 */ /* 0x000fe400078e00ff */
[----:B------:R-:W-:Y:S02]  /*ffe0*/  @P0 IMAD.MOV.U32 R4, RZ, RZ, c[0x0][0x1e4] ;  /* 0x00007900ff040624 */ /* 0x000fe400078e00ff */
[----:B------:R2:W-:Y:S01]  /*fff0*/  @P1 LDGSTS.E.BYPASS.LTC128B.128 [R220+0xe880], [R12.64], !P4 ;  /* 0x0e8800000cdc1fae */ /* 0x0005e2000e101d4c */
[C---:B------:R-:W-:Y:S04]  /*10000*/  @P0 LEA R2, P1, R3.reuse, R2, 0x5 ;  /* 0x0000000203020211 */ /* 0x040fe800078228ff */
[----:B------:R-:W-:Y:S02]  /*10010*/  @P0 LEA.HI.X R0, R3, R0, R4, 0x5, P1 ;  /* 0x0000000003000211 */ /* 0x000fe400008f2c04 */
[----:B------:R-:W-:Y:S05]  /*10020*/  @P0 IADD3 R3, P1, R2, R224, RZ ;  /* 0x000000e002030210 */ /* 0x000fea0007f3e0ff */
[----:B------:R-:W-:Y:S01]  /*10030*/  @P0 IMAD.X R4, R0, 0x1, R222, P1 ;  /* 0x0000000100040824 */ /* 0x000fe200008e06de */
        /* <DEDUP_REMOVED lines=15> */
[C---:B------:R-:W-:Y:S04]  /*10130*/  @P0 LEA R2, P1, R3.reuse, c[0x0][0x1c8], 0x1 ;  /* 0x0000720003020a11 */ /* 0x040fe800078208ff */
[----:B------:R-:W-:Y:S05]  /*10140*/  @P0 LEA.HI.X R3, R3, c[0x0][0x1cc], R0, 0x1, P1 ;  /* 0x0000730003030a11 */ /* 0x000fea00008f0c00 */
[----:B------:R2:W-:Y:S04]  /*10150*/  @P0 LDGSTS.E.BYPASS.LTC128B.128 [R223+0xf880], [R2.64], !P4 ;  /* 0x0f88000002df0fae */ /* 0x0005e8000e101d4c */
.L_x_1925:
[----:B--234-:R-:W-:Y:S05]  /*10160*/  BSYNC B0 ;  /* 0x0000000000007941 */ /* 0x01cfea0003800000 */
.L_x_1924:
[----:B------:R-:W-:Y:S01]  /*10170*/  LOP3.LUT R215, R215, 0xffffffbf, RZ, 0xc0, !PT ;  /* 0xffffffbfd7d77812 */ /* 0x000fe200078ec0ff */
[----:B------:R-:W2:Y:S01]  /*10180*/  LDL R194, [R1+0x4] ;  /* 0x0000040001c27983 */ /* 0x000ea20000100800 */
[----:B------:R-:W-:Y:S02]  /*10190*/  IMAD.MOV.U32 R0, RZ, RZ, c[0x0][0x2c4] ;  /* 0x0000b100ff007624 */ /* 0x000fe400078e00ff */
[----:B------:R-:W-:Y:S02]  /*101a0*/  IMAD.MOV.U32 R31, RZ, RZ, c[0x0][0x32c] ;  /* 0x0000cb00ff1f7624 */ /* 0x000fe400078e00ff */
[----:B------:R-:W0:Y:S01]  /*101b0*/  LDGDEPBAR ;  /* 0x00000000000079af */ /* 0x000e220000000000 */
[----:B------:R-:W-:Y:S01]  /*101c0*/  ISETP.NE.AND P0, PT, R0, 0x1, PT ;  /* 0x000000010000780c */ /* 0x000fe20003f05270 */
[----:B------:R-:W-:Y:S04]  /*101d0*/  IMAD R2, R221, -0x30, RZ ;  /* 0xffffffd0dd027824 */ /* 0x000fe800078e02ff */
[----:B------:R-:W-:Y:S08]  /*101e0*/  IMAD.IADD R14, R2, 0x1, -R235 ;  /* 0x00000001020e7824 */ /* 0x000ff000078e0aeb */
[----:B------:R-:W-:Y:S01]  /*101f0*/  @P0 LOP3.LUT R215, R215, 0x40, RZ, 0xfc, !PT ;  /* 0x00000040d7d70812 */ /* 0x000fe200078efcff */
[----:B--2---:R-:W-:Y:S05]  /*10200*/  IMAD R7, R194, 0x80, R240 ;  /* 0x00000080c2077824 */ /* 0x004fea00078e02f0 */
[----:B------:R-:W-:Y:S05]  /*10210*/  IADD3 R7, R237, R7, R238 ;  /* 0x00000007ed077210 */ /* 0x000fea0007ffe0ee */
[----:B------:R-:W-:Y:S05]  /*10220*/  @P0 IMAD.HI.U32 R0, R7, c[0x0][0x2c8], RZ ;  /* 0x0000b20007000a27 */ /* 0x000fea00078e00ff */
[----:B------:R-:W-:Y:S02]  /*10230*/  @P0 SHF.R.U32.HI R7, RZ, c[0x0][0x2cc], R0 ;  /* 0x0000b300ff070a19 */ /* 0x000fe40000011600 */
[----:B------:R-:W-:Y:S02]  /*10240*/  ISETP.GE.AND P0, PT, R31, 0x1, PT ;  /* 0x000000011f00780c */ /* 0x000fe40003f06270 */
[----:B------:R-:W-:Y:S01]  /*10250*/  IADD3 R0, -R235, 0x1, R2 ;  /* 0x00000001eb007810 */ /* 0x000fe20007ffe102 */
[----:B------:R-:W2:Y:S03]  /*10260*/  SHFL.IDX PT, R4, R7, RZ, 0x1c1f ;  /* 0x001c1fff07047589 */ /* 0x000ea600000e0000 */
[----:B------:R-:W-:Y:S04]  /*10270*/  IADD3 R0, -R232, R0, R5 ;  /* 0x00000000e8007210 */ /* 0x000fe80007ffe105 */
[C---:B------:R-:W-:Y:S02]  /*10280*/  IADD3 R12, R0.reuse, c[0x0][0x328], RZ ;  /* 0x0000ca00000c7a10 */ /* 0x040fe40007ffe0ff */
[----:B------:R-:W-:Y:S03]  /*10290*/  IADD3 R13, R0, UR9, RZ ;  /* 0x00000009000d7c10 */ /* 0x000fe6000fffe0ff */
[--C-:B--2---:R-:W-:Y:S02]  /*102a0*/  IMAD.IADD R3, R12, 0x1, R4.reuse ;  /* 0x000000010c037824 */ /* 0x104fe400078e0204 */
        /* <DEDUP_REMOVED lines=15> */
.L_x_1928:
[----:B------:R-:W-:Y:S04]  /*103a0*/  MOV R15, c[0x0][0x32c] ;  /* 0x0000cb00000f7a02 */ /* 0x000fe80000000f00 */
[----:B------:R-:W-:Y:S11]  /*103b0*/  ISETP.NE.AND P0, PT, R15, 0x1, PT ;  /* 0x000000010f00780c */ /* 0x000ff60003f05270 */
[----:B------:R-:W-:Y:S02]  /*103c0*/  @!UPT UIADD3 URZ, URZ, URZ, URZ ;  /* 0x0000003f3f3ff290 */ /* 0x000fe4000fffe03f */
[----:B------:R-:W-:Y:S05]  /*103d0*/  @P0 IMAD.HI.U32 R15, R4, c[0x0][0x330], RZ ;  /* 0x0000cc00040f0a27 */ /* 0x000fea00078e00ff */
[----:B------:R-:W-:Y:S02]  /*103e0*/  @P0 SHF.R.U32.HI R4, RZ, c[0x0][0x334], R15 ;  /* 0x0000cd00ff040a19 */ /* 0x000fe4000001160f */
.L_x_1929:
[----:B------:R-:W-:Y:S05]  /*103f0*/  BSYNC B0 ;  /* 0x0000000000007941 */ /* 0x000fea0003800000 */
.L_x_1927:
[----:B------:R-:W-:Y:S05]  /*10400*/  IMAD R4, R4, c[0x0][0x32c], R14 ;  /* 0x0000cb0004047a24 */ /* 0x000fea00078e020e */
[----:B------:R-:W-:Y:S02]  /*10410*/  IMNMX R0, R0, R4, !PT ;  /* 0x0000000400007217 */ /* 0x000fe40007800200 */
[----:B------:R-:W-:Y:S04]  /*10420*/  IADD3 R4, R4, c[0x0][0x32c], RZ ;  /* 0x0000cb0004047a10 */ /* 0x000fe80007ffe0ff */
[----:B------:R-:W-:Y:S02]  /*10430*/  IMNMX R3, R3, R4, PT ;  /* 0x0000000403037217 */ /* 0x000fe40003800200 */
.L_x_1926:
[C---:B------:R-:W-:Y:S02]  /*10440*/  ISETP.GE.AND P0, PT, R2.reuse, 0x2, PT ;  /* 0x000000020200780c */ /* 0x040fe40003f06270 */
[C---:B------:R-:W-:Y:S02]  /*10450*/  ISETP.GE.AND P1, PT, R2.reuse, 0x9, PT ;  /* 0x000000090200780c */ /* 0x040fe40003f26270 */
[----:B------:R-:W-:Y:S02]  /*10460*/  LOP3.LUT R215, R215, 0xffffffef, RZ, 0xc0, !PT ;  /* 0xffffffefd7d77812 */ /* 0x000fe400078ec0ff */
[C---:B------:R-:W-:Y:S02]  /*10470*/  ISETP.GE.AND P6, PT, R2.reuse, 0x19, PT ;  /* 0x000000190200780c */ /* 0x040fe40003fc6270 */
[C---:B------:R-:W-:Y:S02]  /*10480*/  ISETP.GE.AND P5, PT, R2.reuse, 0x1a, PT ;  /* 0x0000001a0200780c */ /* 0x040fe40003fa6270 */
[C---:B------:R-:W-:Y:S02]  /*10490*/  ISETP.GE.AND P4, PT, R2.reuse, 0x21, PT ;  /* 0x000000210200780c */ /* 0x040fe40003f86270 */
[----:B------:R-:W-:Y:S02]  /*104a0*/  ISETP.GE.AND P3, PT, R2, 0x22, PT ;  /* 0x000000220200780c */ /* 0x000fe40003f66270 */
[----:B------:R-:W-:Y:S02]  /*104b0*/  @P0 LOP3.LUT R215, R215, 0x10, RZ, 0xfc, !PT ;  /* 0x00000010d7d70812 */ /* 0x000fe400078efcff */
[C---:B------:R-:W-:Y:S02]  /*104c0*/  ISETP.GT.AND P0, PT, R0.reuse, 0x1, !P0 ;  /* 0x000000010000780c */ /* 0x040fe40004704270 */
[----:B------:R-:W-:Y:S02]  /*104d0*/  LOP3.LUT R215, R215, 0xfffffff7, RZ, 0xc0, !PT ;  /* 0xfffffff7d7d77812 */ /* 0x000fe400078ec0ff */
[----:B------:R-:W-:Y:S02]  /*104e0*/  ISETP.LT.OR P0, PT, R3, 0x2, P0 ;  /* 0x000000020300780c */ /* 0x000fe40000701670 */
[----:B------:R-:W-:Y:S02]  /*104f0*/  @P1 LOP3.LUT R215, R215, 0x8, RZ, 0xfc, !PT ;  /* 0x00000008d7d71812 */ /* 0x000fe400078efcff */
[----:B------:R-:W-:Y:S02]  /*10500*/  FSEL R25, R177, -INF , !P0 ;  /* 0xff800000b1197808 */ /* 0x000fe40004000000 */
[----:B------:R-:W-:Y:S02]  /*10510*/  ISETP.GT.AND P0, PT, R0, 0x8, !P1 ;  /* 0x000000080000780c */ /* 0x000fe40004f04270 */
[----:B------:R-:W-:Y:S02]  /*10520*/  ISETP.GE.AND P1, PT, R2, 0xa, PT ;  /* 0x0000000a0200780c */ /* 0x000fe40003f26270 */
[----:B------:R-:W-:Y:S02]  /*10530*/  ISETP.LT.OR P0, PT, R3, 0x9, P0 ;  /* 0x000000090300780c */ /* 0x000fe40000701670 */
[----:B------:R-:W-:Y:S02]  /*10540*/  LOP3.LUT R215, R215, 0xfffffffb, RZ, 0xc0, !PT ;  /* 0xfffffffbd7d77812 */ /* 0x000fe400078ec0ff */
[----:B------:R-:W-:Y:S02]  /*10550*/  FSEL R24, R176, -INF , !P0 ;  /* 0xff800000b0187808 */ /* 0x000fe40004000000 */
[----:B------:R-:W-:Y:S02]  /*10560*/  ISETP.GT.AND P0, PT, R0, 0x9, !P1 ;  /* 0x000000090000780c */ /* 0x000fe40004f04270 */
[C---:B------:R-:W-:Y:S02]  /*10570*/  ISETP.GE.AND P2, PT, R2.reuse, 0x29, PT ;  /* 0x000000290200780c */ /* 0x040fe40003f46270 */
[----:B------:R-:W-:Y:S02]  /*10580*/  ISETP.LT.OR P0, PT, R3, 0xa, P0 ;  /* 0x0000000a0300780c */ /* 0x000fe40000701670 */
[----:B------:R-:W-:Y:S02]  /*10590*/  @P1 LOP3.LUT R215, R215, 0x4, RZ, 0xfc, !PT ;  /* 0x00000004d7d71812 */ /* 0x000fe400078efcff */
[----:B------:R-:W-:Y:S02]  /*105a0*/  ISETP.GE.AND P1, PT, R2, 0x11, PT ;  /* 0x000000110200780c */ /* 0x000fe40003f26270 */
[----:B------:R-:W-:Y:S02]  /*105b0*/  FSEL R23, R173, -INF , !P0 ;  /* 0xff800000ad177808 */ /* 0x000fe40004000000 */
[----:B------:R-:W-:Y:S02]  /*105c0*/  LOP3.LUT R215, R215, 0xfffffffd, RZ, 0xc0, !PT ;  /* 0xfffffffdd7d77812 */ /* 0x000fe400078ec0ff */
[----:B------:R-:W-:Y:S04]  /*105d0*/  ISETP.GT.AND P0, PT, R0, 0x10, !P1 ;  /* 0x000000100000780c */ /* 0x000fe80004f04270 */
[----:B------:R-:W-:Y:S03]  /*105e0*/  ISETP.LT.OR P0, PT, R3, 0x11, P0 ;  /* 0x000000110300780c */ /* 0x000fe60000701670 */
[----:B------:R-:W-:Y:S02]  /*105f0*/  @P1 LOP3.LUT R215, R215, 0x2, RZ, 0xfc, !PT ;  /* 0x00000002d7d71812 */ /* 0x000fe400078efcff */
[----:B------:R-:W-:Y:S02]  /*10600*/  ISETP.GE.AND P1, PT, R2, 0x12, PT ;  /* 0x000000120200780c */ /* 0x000fe40003f26270 */
[----:B-1----:R-:W-:Y:S02]  /*10610*/  FSEL R22, R172, -INF , !P0 ;  /* 0xff800000ac167808 */ /* 0x002fe40004000000 */
[C---:B------:R-:W-:Y:S02]  /*10620*/  ISETP.GT.AND P0, PT, R0.reuse, 0x11, !P1 ;  /* 0x000000110000780c */ /* 0x040fe40004f04270 */
[----:B------:R-:W-:Y:S02]  /*10630*/  LOP3.LUT R215, R215, 0xfffffffe, RZ, 0xc0, !PT ;  /* 0xfffffffed7d77812 */ /* 0x000fe400078ec0ff */
[----:B------:R-:W-:Y:S04]  /*10640*/  ISETP.LT.OR P0, PT, R3, 0x12, P0 ;  /* 0x000000120300780c */ /* 0x000fe80000701670 */
[----:B------:R-:W-:Y:S02]  /*10650*/  FSEL R21, R21, -INF , !P0 ;  /* 0xff80000015157808 */ /* 0x000fe40004000000 */
[----:B------:R-:W-:Y:S02]  /*10660*/  ISETP.GT.AND P0, PT, R0, 0x18, !P6 ;  /* 0x000000180000780c */ /* 0x000fe40007704270 */
[----:B------:R-:W-:Y:S02]  /*10670*/  @P1 LOP3.LUT R215, R215, 0x1, RZ, 0xfc, !PT ;  /* 0x00000001d7d71812 */ /* 0x000fe400078efcff */
[----:B------:R-:W-:Y:S02]  /*10680*/  ISETP.LT.OR P0, PT, R3, 0x19, P0 ;  /* 0x000000190300780c */ /* 0x000fe40000701670 */
[----:B------:R-:W-:Y:S02]  /*10690*/  ISETP.GE.AND P1, PT, R2, 0x1, PT ;  /* 0x000000010200780c */ /* 0x000fe40003f26270 */
[----:B------:R-:W-:Y:S02]  /*106a0*/  FSEL R20, R20, -INF , !P0 ;  /* 0xff80000014147808 */ /* 0x000fe40004000000 */
[C---:B------:R-:W-:Y:S02]  /*106b0*/  ISETP.GT.AND P0, PT, R0.reuse, 0x19, !P5 ;  /* 0x000000190000780c */ /* 0x040fe40006f04270 */
[----:B------:R-:W-:Y:S02]  /*106c0*/  LOP3.LUT R215, R215, 0xffffffdf, RZ, 0xc0, !PT ;  /* 0xffffffdfd7d77812 */ /* 0x000fe400078ec0ff */
        /* <DEDUP_REMOVED lines=11> */
[----:B------:R-:W-:Y:S04]  /*10780*/  ISETP.GT.AND P0, PT, R0, RZ, !P1 ;  /* 0x000000ff0000720c */ /* 0x000fe80004f04270 */
[----:B------:R-:W-:Y:S04]  /*10790*/  ISETP.LT.OR P0, PT, R3, 0x1, P0 ;  /* 0x000000010300780c */ /* 0x000fe80000701670 */
[----:B------:R-:W-:Y:S02]  /*107a0*/  FSEL R15, R178, -INF , !P0 ;  /* 0xff800000b20f7808 */ /* 0x000fe40004000000 */
[----:B------:R-:W-:Y:S11]  /*107b0*/  ISETP.GE.AND P0, PT, R2, 0x2a, PT ;  /* 0x0000002a0200780c */ /* 0x000ff60003f06270 */
[----:B------:R-:W-:Y:S02]  /*107c0*/  @!UPT UIADD3 URZ, URZ, URZ, URZ ;  /* 0x0000003f3f3ff290 */ /* 0x000fe4000fffe03f */
[----:B------:R-:W-:Y:S02]  /*107d0*/  @P0 LOP3.LUT R215, R215, 0x20, RZ, 0xfc, !PT ;  /* 0x00000020d7d70812 */ /* 0x000fe400078efcff */
[----:B------:R-:W-:Y:S02]  /*107e0*/  ISETP.GT.AND P0, PT, R0, 0x29, !P0 ;  /* 0x000000290000780c */ /* 0x000fe40004704270 */
[----:B------:R-:W1:Y:S02]  /*107f0*/  SHFL.IDX PT, R0, R7, 0x1, 0x1c1f ;  /* 0x003c1f0007007f89 */ /* 0x000e6400000e0000 */
[----:B------:R-:W-:Y:S04]  /*10800*/  ISETP.LT.OR P0, PT, R3, 0x2a, P0 ;  /* 0x0000002a0300780c */ /* 0x000fe80000701670 */
[----:B------:R-:W-:Y:S02]  /*10810*/  FSEL R3, R26, -INF , !P0 ;  /* 0xff8000001a037808 */ /* 0x000fe40004000000 */
[----:B------:R-:W-:Y:S01]  /*10820*/  ISETP.GE.AND P0, PT, R31, 0x1, PT ;  /* 0x000000011f00780c */ /* 0x000fe20003f06270 */
[--C-:B-1----:R-:W-:Y:S02]  /*10830*/  IMAD.IADD R12, R12, 0x1, R0.reuse ;  /* 0x000000010c0c7824 */ /* 0x102fe400078e0200 */
[----:B------:R-:W-:Y:S10]  /*10840*/  IMAD.IADD R7, R13, 0x1, R0 ;  /* 0x000000010d077824 */ /* 0x000ff400078e0200 */
        /* <DEDUP_REMOVED lines=14> */
.L_x_1932:
[----:B------:R-:W-:Y:S04]  /*10930*/  MOV R2, c[0x0][0x32c] ;  /* 0x0000cb0000027a02 */ /* 0x000fe80000000f00 */
[----:B------:R-:W-:Y:S11]  /*10940*/  ISETP.NE.AND P0, PT, R2, 0x1, PT ;  /* 0x000000010200780c */ /* 0x000ff60003f05270 */
[----:B------:R-:W-:Y:S02]  /*10950*/  @!UPT UIADD3 URZ, URZ, URZ, URZ ;  /* 0x0000003f3f3ff290 */ /* 0x000fe4000fffe03f */
[----:B------:R-:W-:Y:S05]  /*10960*/  @P0 IMAD.HI.U32 R2, R0, c[0x0][0x330], RZ ;  /* 0x0000cc0000020a27 */ /* 0x000fea00078e00ff */
[----:B------:R-:W-:Y:S02]  /*10970*/  @P0 SHF.R.U32.HI R0, RZ, c[0x0][0x334], R2 ;  /* 0x0000cd00ff000a19 */ /* 0x000fe40000011602 */
.L_x_1933:
[----:B------:R-:W-:Y:S05]  /*10980*/  BSYNC B0 ;  /* 0x0000000000007941 */ /* 0x000fea0003800000 */
.L_x_1931:
[----:B------:R-:W-:Y:S05]  /*10990*/  IMAD R0, R0, c[0x0][0x32c], R14 ;  /* 0x0000cb0000007a24 */ /* 0x000fea00078e020e */
[----:B------:R-:W-:Y:S02]  /*109a0*/  IMNMX R7, R7, R0, !PT ;  /* 0x0000000007077217 */ /* 0x000fe40007800200 */
[----:B------:R-:W-:Y:S04]  /*109b0*/  IADD3 R0, R0, c[0x0][0x32c], RZ ;  /* 0x0000cb0000007a10 */ /* 0x000fe80007ffe0ff */
[----:B------:R-:W-:Y:S02]  /*109c0*/  IMNMX R12, R12, R0, PT ;  /* 0x000000000c0c7217 */ /* 0x000fe40003800200 */
.L_x_1930:
        /* <DEDUP_REMOVED lines=19> */
[----:B------:R-:W-:Y:S02]  /*10b00*/  FSEL R2, R2, RZ, P0 ;  /* 0x000000ff02027208 */ /* 0x000fe40000000000 */
[----:B------:R-:W-:Y:S01]  /*10b10*/  ISETP.GT.AND P0, PT, R7, RZ, !P1 ;  /* 0x000000ff0700720c */ /* 0x000fe20004f04270 */
[----:B------:R-:W-:Y:S01]  /*10b20*/  FADD.FTZ R0, -R0, R9 ;  /* 0x0000000900007221 */ /* 0x000fe20000010100 */
[----:B------:R-:W-:Y:S01]  /*10b30*/  LOP3.LUT P1, RZ, R215, 0x20, RZ, 0xc0, !PT ;  /* 0x00000020d7ff7812 */ /* 0x000fe2000782c0ff */
[--C-:B------:R-:W-:Y:S01]  /*10b40*/  FFMA.FTZ R15, R15, c[0x0][0x2d0], -R2.reuse ;  /* 0x0000b4000f0f7a23 */ /* 0x100fe20000010802 */
[----:B------:R-:W-:Y:S01]  /*10b50*/  ISETP.LT.OR P0, PT, R12, 0x1, P0 ;  /* 0x000000010c00780c */ /* 0x000fe20000701670 */
[----:B------:R-:W-:Y:S02]  /*10b60*/  FMUL.FTZ R0, R0, c[0x0][0x2d0] ;  /* 0x0000b40000007a20 */ /* 0x000fe40000410000 */
[--C-:B------:R-:W-:Y:S01]  /*10b70*/  FFMA.FTZ R25, R25, c[0x0][0x2d0], -R2.reuse ;  /* 0x0000b40019197a23 */ /* 0x100fe20000010802 */
[----:B------:R-:W-:Y:S01]  /*10b80*/  FSEL R9, R189, -INF , !P0 ;  /* 0xff800000bd097808 */ /* 0x000fe20004000000 */
[----:B------:R-:W-:Y:S01]  /*10b90*/  MUFU.EX2 R15, R15 ;  /* 0x0000000f000f7308 */ /* 0x000fe20000000800 */
[----:B------:R-:W-:Y:S01]  /*10ba0*/  LOP3.LUT P0, RZ, R215, 0x10, RZ, 0xc0, !PT ;  /* 0x00000010d7ff7812 */ /* 0x000fe2000780c0ff */
[--C-:B------:R-:W-:Y:S02]  /*10bb0*/  FFMA.FTZ R186, R21, c[0x0][0x2d0], -R2.reuse ;  /* 0x0000b40015ba7a23 */ /* 0x100fe40000010802 */
[--C-:B------:R-:W-:Y:S01]  /*10bc0*/  FFMA.FTZ R184, R19, c[0x0][0x2d0], -R2.reuse ;  /* 0x0000b40013b87a23 */ /* 0x100fe20000010802 */
[----:B------:R-:W-:Y:S01]  /*10bd0*/  ISETP.GT.AND P0, PT, R7, 0x1, !P0 ;  /* 0x000000010700780c */ /* 0x000fe20004704270 */
[--C-:B------:R-:W-:Y:S02]  /*10be0*/  FFMA.FTZ R193, R18, c[0x0][0x2d0], -R2.reuse ;  /* 0x0000b40012c17a23 */ /* 0x100fe40000010802 */
[--C-:B------:R-:W-:Y:S01]  /*10bf0*/  FFMA.FTZ R192, R17, c[0x0][0x2d0], -R2.reuse ;  /* 0x0000b40011c07a23 */ /* 0x100fe20000010802 */
[----:B------:R-:W-:Y:S01]  /*10c00*/  ISETP.LT.OR P0, PT, R12, 0x2, P0 ;  /* 0x000000020c00780c */ /* 0x000fe20000701670 */
[----:B------:R-:W1:Y:S01]  /*10c10*/  MUFU.EX2 R0, R0 ;  /* 0x0000000000007308 */ /* 0x000e620000000800 */
[--C-:B------:R-:W-:Y:S02]  /*10c20*/  FFMA.FTZ R191, R16, c[0x0][0x2d0], -R2.reuse ;  /* 0x0000b40010bf7a23 */ /* 0x100fe40000010802 */
[----:B------:R-:W-:Y:S01]  /*10c30*/  FSEL R13, R188, -INF , !P0 ;  /* 0xff800000bc0d7808 */ /* 0x000fe20004000000 */
[--C-:B------:R-:W-:Y:S01]  /*10c40*/  FFMA.FTZ R187, R22, c[0x0][0x2d0], -R2.reuse ;  /* 0x0000b40016bb7a23 */ /* 0x100fe20000010802 */
[----:B------:R-:W-:Y:S01]  /*10c50*/  LOP3.LUT P0, RZ, R215, 0x8, RZ, 0xc0, !PT ;  /* 0x00000008d7ff7812 */ /* 0x000fe2000780c0ff */
[--C-:B------:R-:W-:Y:S02]  /*10c60*/  FFMA.FTZ R185, R20, c[0x0][0x2d0], -R2.reuse ;  /* 0x0000b40014b97a23 */ /* 0x100fe40000010802 */
[--C-:B------:R-:W-:Y:S01]  /*10c70*/  FFMA.FTZ R24, R24, c[0x0][0x2d0], -R2.reuse ;  /* 0x0000b40018187a23 */ /* 0x100fe20000010802 */
[----:B------:R-:W-:Y:S01]  /*10c80*/  ISETP.GT.AND P0, PT, R7, 0x8, !P0 ;  /* 0x000000080700780c */ /* 0x000fe20004704270 */
[----:B------:R-:W2:Y:S01]  /*10c90*/  MUFU.EX2 R25, R25 ;  /* 0x0000001900197308 */ /* 0x000ea20000000800 */
[--C-:B------:R-:W-:Y:S02]  /*10ca0*/  FFMA.FTZ R23, R23, c[0x0][0x2d0], -R2.reuse ;  /* 0x0000b40017177a23 */ /* 0x100fe40000010802 */
[----:B------:R-:W-:Y:S01]  /*10cb0*/  ISETP.LT.OR P0, PT, R12, 0x9, P0 ;  /* 0x000000090c00780c */ /* 0x000fe20000701670 */
[----:B------:R-:W-:Y:S03]  /*10cc0*/  FFMA.FTZ R190, R3, c[0x0][0x2d0], -R2 ;  /* 0x0000b40003be7a23 */ /* 0x000fe60000010802 */
[----:B------:R-:W-:Y:S02]  /*10cd0*/  FSEL R14, R183, -INF , !P0 ;  /* 0xff800000b70e7808 */ /* 0x000fe40004000000 */
[----:B------:R-:W-:Y:S01]  /*10ce0*/  LOP3.LUT P0, RZ, R215, 0x4, RZ, 0xc0, !PT ;  /* 0x00000004d7ff7812 */ /* 0x000fe2000780c0ff */
[----:B------:R-:W-:Y:S03]  /*10cf0*/  MUFU.EX2 R24, R24 ;  /* 0x0000001800187308 */ /* 0x000fe60000000800 */
[----:B------:R-:W-:Y:S01]  /*10d00*/  ISETP.GT.AND P0, PT, R7, 0x9, !P0 ;  /* 0x000000090700780c */ /* 0x000fe20004704270 */
[C---:B-1----:R-:W-:Y:S02]  /*10d10*/  FFMA.FTZ R2, R0.reuse, R229, R15 ;  /* 0x000000e500027223 */ /* 0x042fe4000001000f */
[----:B------:R-:W-:Y:S01]  /*10d20*/  FMUL.FTZ R16, R0, R164 ;  /* 0x000000a400107220 */ /* 0x000fe20000410000 */
[----:B------:R-:W-:Y:S01]  /*10d30*/  ISETP.LT.OR P0, PT, R12, 0xa, P0 ;  /* 0x0000000a0c00780c */ /* 0x000fe20000701670 */
[----:B------:R-:W-:Y:S02]  /*10d40*/  FMUL.FTZ R17, R0, R165 ;  /* 0x000000a500117220 */ /* 0x000fe40000410000 */
[----:B------:R-:W1:Y:S01]  /*10d50*/  MUFU.EX2 R23, R23 ;  /* 0x0000001700177308 */ /* 0x000e620000000800 */
[----:B------:R-:W-:Y:S01]  /*10d60*/  FSEL R175, R182, -INF , !P0 ;  /* 0xff800000b6af7808 */ /* 0x000fe20004000000 */
[C---:B------:R-:W-:Y:S01]  /*10d70*/  FMUL.FTZ R32, R0.reuse, R148 ;  /* 0x0000009400207220 */ /* 0x040fe20000410000 */
[----:B------:R-:W-:Y:S01]  /*10d80*/  LOP3.LUT P0, RZ, R215, 0x2, RZ, 0xc0, !PT ;  /* 0x00000002d7ff7812 */ /* 0x000fe2000780c0ff */
[C---:B------:R-:W-:Y:S01]  /*10d90*/  FMUL.FTZ R33, R0.reuse, R149 ;  /* 0x0000009500217220 */ /* 0x040fe20000410000 */
[----:B--2---:R-:W-:Y:S01]  /*10da0*/  F2FP.BF16.PACK_AB R172, R25, R15 ;  /* 0x0000000f19ac723e */ /* 0x004fe200000010ff */
[C---:B------:R-:W-:Y:S01]  /*10db0*/  FMUL.FTZ R20, R0.reuse, R160 ;  /* 0x000000a000147220 */ /* 0x040fe20000410000 */
[----:B------:R-:W-:Y:S01]  /*10dc0*/  ISETP.GT.AND P0, PT, R7, 0x10, !P0 ;  /* 0x000000100700780c */ /* 0x000fe20004704270 */
[C---:B------:R-:W-:Y:S02]  /*10dd0*/  FMUL.FTZ R21, R0.reuse, R161 ;  /* 0x000000a100157220 */ /* 0x040fe40000410000 */
[----:B------:R-:W-:Y:S01]  /*10de0*/  FMUL.FTZ R36, R0, R36 ;  /* 0x0000002400247220 */ /* 0x000fe20000410000 */
[----:B------:R-:W-:Y:S01]  /*10df0*/  ISETP.LT.OR P0, PT, R12, 0x11, P0 ;  /* 0x000000110c00780c */ /* 0x000fe20000701670 */
[C---:B------:R-:W-:Y:S01]  /*10e00*/  FMUL.FTZ R37, R0.reuse, R37 ;  /* 0x0000002500257220 */ /* 0x040fe20000410000 */
[----:B------:R-:W-:Y:S01]  /*10e10*/  MUFU.EX2 R185, R185 ;  /* 0x000000b900b97308 */ /* 0x000fe20000000800 */
[C---:B------:R-:W-:Y:S01]  /*10e20*/  FMUL.FTZ R40, R0.reuse, R40 ;  /* 0x0000002800287220 */ /* 0x040fe20000410000 */
[----:B------:R-:W-:Y:S01]  /*10e30*/  FSEL R181, R181, -INF , !P0 ;  /* 0xff800000b5b57808 */ /* 0x000fe20004000000 */
[C---:B------:R-:W-:Y:S01]  /*10e40*/  FMUL.FTZ R41, R0.reuse, R41 ;  /* 0x0000002900297220 */ /* 0x040fe20000410000 */
[----:B------:R-:W-:Y:S01]  /*10e50*/  LOP3.LUT P0, RZ, R215, 0x1, RZ, 0xc0, !PT ;  /* 0x00000001d7ff7812 */ /* 0x000fe2000780c0ff */
[C---:B------:R-:W-:Y:S02]  /*10e60*/  FMUL.FTZ R44, R0.reuse, R44 ;  /* 0x0000002c002c7220 */ /* 0x040fe40000410000 */
[C---:B------:R-:W-:Y:S01]  /*10e70*/  FMUL.FTZ R45, R0.reuse, R45 ;  /* 0x0000002d002d7220 */ /* 0x040fe20000410000 */
[C---:B------:R-:W-:Y:S01]  /*10e80*/  ISETP.GT.AND P0, PT, R7.reuse, 0x11, !P0 ;  /* 0x000000110700780c */ /* 0x040fe20004704270 */
[C---:B------:R-:W-:Y:S01]  /*10e90*/  FMUL.FTZ R48, R0.reuse, R48 ;  /* 0x0000003000307220 */ /* 0x040fe20000410000 */
[----:B------:R-:W-:Y:S01]  /*10ea0*/  MUFU.EX2 R184, R184 ;  /* 0x000000b800b87308 */ /* 0x000fe20000000800 */
[----:B------:R-:W-:Y:S01]  /*10eb0*/  FMUL.FTZ R49, R0, R49 ;  /* 0x0000003100317220 */ /* 0x000fe20000410000 */
[----:B------:R-:W-:Y:S01]  /*10ec0*/  ISETP.LT.OR P0, PT, R12, 0x12, P0 ;  /* 0x000000120c00780c */ /* 0x000fe20000701670 */
[C---:B------:R-:W-:Y:S02]  /*10ed0*/  FMUL.FTZ R52, R0.reuse, R52 ;  /* 0x0000003400347220 */ /* 0x040fe40000410000 */
[----:B------:R-:W-:Y:S01]  /*10ee0*/  FMUL.FTZ R53, R0, R53 ;  /* 0x0000003500357220 */ /* 0x000fe20000410000 */
[----:B------:R-:W-:Y:S01]  /*10ef0*/  FSEL R180, R180, -INF , !P0 ;  /* 0xff800000b4b47808 */ /* 0x000fe20004000000 */
[C---:B------:R-:W-:Y:S01]  /*10f00*/  FMUL.FTZ R56, R0.reuse, R56 ;  /* 0x0000003800387220 */ /* 0x040fe20000410000 */
[----:B------:R-:W-:Y:S01]  /*10f10*/  ISETP.GT.AND P0, PT, R7, 0x18, !P6 ;  /* 0x000000180700780c */ /* 0x000fe20007704270 */
[C---:B------:R-:W-:Y:S02]  /*10f20*/  FMUL.FTZ R57, R0.reuse, R57 ;  /* 0x0000003900397220 */ /* 0x040fe40000410000 */
[----:B------:R-:W-:Y:S01]  /*10f30*/  FMUL.FTZ R60, R0, R60 ;  /* 0x0000003c003c7220 */ /* 0x000fe20000410000 */
[----:B------:R-:W-:Y:S01]  /*10f40*/  ISETP.LT.OR P0, PT, R12, 0x19, P0 ;  /* 0x000000190c00780c */ /* 0x000fe20000701670 */
[C---:B------:R-:W-:Y:S02]  /*10f50*/  FMUL.FTZ R61, R0.reuse, R61 ;  /* 0x0000003d003d7220 */ /* 0x040fe40000410000 */
[C---:B------:R-:W-:Y:S01]  /*10f60*/  FMUL.FTZ R64, R0.reuse, R64 ;  /* 0x0000004000407220 */ /* 0x040fe20000410000 */
[----:B------:R-:W-:Y:S01]  /*10f70*/  FSEL R179, R179, -INF , !P0 ;  /* 0xff800000b3b37808 */ /* 0x000fe20004000000 */
[C---:B------:R-:W-:Y:S01]  /*10f80*/  FMUL.FTZ R65, R0.reuse, R65 ;  /* 0x0000004100417220 */ /* 0x040fe20000410000 */
[C---:B------:R-:W-:Y:S01]  /*10f90*/  ISETP.GT.AND P0, PT, R7.reuse, 0x19, !P5 ;  /* 0x000000190700780c */ /* 0x040fe20006f04270 */
[C---:B------:R-:W-:Y:S02]  /*10fa0*/  FMUL.FTZ R68, R0.reuse, R68 ;  /* 0x0000004400447220 */ /* 0x040fe40000410000 */
[----:B------:R-:W-:Y:S01]  /*10fb0*/  FMUL.FTZ R69, R0, R69 ;  /* 0x0000004500457220 */ /* 0x000fe20000410000 */
[----:B------:R-:W-:Y:S01]  /*10fc0*/  ISETP.LT.OR P0, PT, R12, 0x1a, P0 ;  /* 0x0000001a0c00780c */ /* 0x000fe20000701670 */
[C---:B------:R-:W-:Y:S02]  /*10fd0*/  FMUL.FTZ R72, R0.reuse, R72 ;  /* 0x0000004800487220 */ /* 0x040fe40000410000 */
[----:B------:R-:W-:Y:S01]  /*10fe0*/  FMUL.FTZ R73, R0, R73 ;  /* 0x0000004900497220 */ /* 0x000fe20000410000 */
[----:B------:R-:W-:Y:S01]  /*10ff0*/  FSEL R176, R174, -INF , !P0 ;  /* 0xff800000aeb07808 */ /* 0x000fe20004000000 */
[C---:B------:R-:W-:Y:S01]  /*11000*/  FMUL.FTZ R76, R0.reuse, R76 ;  /* 0x0000004c004c7220 */ /* 0x040fe20000410000 */
[----:B------:R-:W-:Y:S01]  /*11010*/  ISETP.GT.AND P0, PT, R7, 0x20, !P4 ;  /* 0x000000200700780c */ /* 0x000fe20006704270 */
[C---:B------:R-:W-:Y:S01]  /*11020*/  FMUL.FTZ R77, R0.reuse, R77 ;  /* 0x0000004d004d7220 */ /* 0x040fe20000410000 */
[----:B-1----:R-:W-:Y:S01]  /*11030*/  F2FP.BF16.PACK_AB R174, R23, R24 ;  /* 0x0000001817ae723e */ /* 0x002fe200000010ff */
        /* <DEDUP_REMOVED lines=26> */
[----:B------:R-:W-:Y:S01]  /*111e0*/  FADD.FTZ R12, R25, R2 ;  /* 0x00000002190c7221 */ /* 0x000fe20000010000 */
[----:B------:R-:W-:Y:S01]  /*111f0*/  FMNMX.FTZ R2, R9, R8, !PT ;  /* 0x0000000809027209 */ /* 0x000fe20007810000 */
[----:B------:R-:W-:Y:S01]  /*11200*/  FMUL.FTZ R25, R0, R157 ;  /* 0x0000009d00197220 */ /* 0x000fe20000410000 */
[----:B------:R-:W-:Y:S01]  /*11210*/  FSEL R7, R27, -INF , !P0 ;  /* 0xff8000001b077808 */ /* 0x000fe20004000000 */
[----:B------:R-:W-:Y:S01]  /*11220*/  FADD.FTZ R12, R24, R12 ;  /* 0x0000000c180c7221 */ /* 0x000fe20000010000 */
        /* <DEDUP_REMOVED lines=19> */
[----:B------:R-:W-:Y:S01]  /*11360*/  FMUL.FTZ R128, R0, R128 ;  /* 0x0000008000807220 */ /* 0x000fe20000410000 */
[----:B------:R-:W-:Y:S01]  /*11370*/  FMNMX.FTZ R2, R176, R2, !PT ;  /* 0x00000002b0027209 */ /* 0x000fe20007810000 */
[C---:B------:R-:W-:Y:S02]  /*11380*/  FMUL.FTZ R129, R0.reuse, R129 ;  /* 0x0000008100817220 */ /* 0x040fe40000410000 */
[----:B------:R-:W-:Y:S01]  /*11390*/  FADD.FTZ R183, R23, R12 ;  /* 0x0000000c17b77221 */ /* 0x000fe20000010000 */
[----:B------:R-:W-:Y:S01]  /*113a0*/  FMNMX.FTZ R2, R177, R2, !PT ;  /* 0x00000002b1027209 */ /* 0x000fe20007810000 */
[C---:B------:R-:W-:Y:S02]  /*113b0*/  FMUL.FTZ R12, R0.reuse, R168 ;  /* 0x000000a8000c7220 */ /* 0x040fe40000410000 */
[----:B------:R-:W-:Y:S01]  /*113c0*/  FMUL.FTZ R132, R0, R132 ;  /* 0x0000008400847220 */ /* 0x000fe20000410000 */
[----:B------:R-:W-:Y:S01]  /*113d0*/  FMNMX.FTZ R2, R178, R2, !PT ;  /* 0x00000002b2027209 */ /* 0x000fe20007810000 */
[C---:B------:R-:W-:Y:S02]  /*113e0*/  FMUL.FTZ R133, R0.reuse, R133 ;  /* 0x0000008500857220 */ /* 0x040fe40000410000 */
[----:B------:R-:W-:Y:S01]  /*113f0*/  FMUL.FTZ R136, R0, R136 ;  /* 0x0000008800887220 */ /* 0x000fe20000410000 */
[----:B------:R-:W-:Y:S01]  /*11400*/  FMNMX.FTZ R2, R182, R2, !PT ;  /* 0x00000002b6027209 */ /* 0x000fe20007810000 */
[----:B------:R-:W-:Y:S03]  /*11410*/  FMUL.FTZ R137, R0, R137 ;  /* 0x0000008900897220 */ /* 0x000fe60000410000 */
        /* <DEDUP_REMOVED lines=11> */
[----:B------:R-:W-:Y:S01]  /*114d0*/  ISETP.GT.AND P0, PT, R221, R195, PT ;  /* 0x000000c3dd00720c */ /* 0x000fe20003f04270 */
[----:B------:R-:W1:Y:S02]  /*114e0*/  MUFU.EX2 R2, R2 ;  /* 0x0000000200027308 */ /* 0x000e640000000800 */
[--C-:B------:R-:W-:Y:S02]  /*114f0*/  FFMA.FTZ R173, R9, c[0x0][0x2d0], -R8.reuse ;  /* 0x0000b40009ad7a23 */ /* 0x100fe40000010808 */
[--C-:B------:R-:W-:Y:S02]  /*11500*/  FFMA.FTZ R9, R13, c[0x0][0x2d0], -R8.reuse ;  /* 0x0000b4000d097a23 */ /* 0x100fe40000010808 */
[----:B------:R-:W-:Y:S02]  /*11510*/  FMUL.FTZ R13, R0, R169 ;  /* 0x000000a9000d7220 */ /* 0x000fe40000410000 */
[--C-:B------:R-:W-:Y:S02]  /*11520*/  FFMA.FTZ R0, R14, c[0x0][0x2d0], -R8.reuse ;  /* 0x0000b4000e007a23 */ /* 0x100fe40000010808 */
[----:B------:R-:W-:Y:S10]  /*11530*/  MUFU.EX2 R161, R9 ;  /* 0x0000000900a17308 */ /* 0x000ff40000000800 */
[----:B------:R-:W2:Y:S01]  /*11540*/  MUFU.EX2 R173, R173 ;  /* 0x000000ad00ad7308 */ /* 0x000ea20000000800 */
[C---:B-1----:R-:W-:Y:S02]  /*11550*/  FMUL.FTZ R27, R2.reuse, R159 ;  /* 0x0000009f021b7220 */ /* 0x042fe40000410000 */
[C---:B------:R-:W-:Y:S02]  /*11560*/  FMUL.FTZ R34, R2.reuse, R150 ;  /* 0x0000009602227220 */ /* 0x040fe40000410000 */
[C---:B------:R-:W-:Y:S05]  /*11570*/  FMUL.FTZ R35, R2.reuse, R151 ;  /* 0x0000009702237220 */ /* 0x040fea0000410000 */
[----:B------:R1:W-:Y:S01]  /*11580*/  MUFU.EX2 R159, R0 ;  /* 0x00000000009f7308 */ /* 0x0003e20000000800 */
[----:B------:R-:W3:Y:S01]  /*11590*/  LDSM.16.MT88.4 R148, [R147] ;  /* 0x000000009394783b */ /* 0x000ee20000004200 */
[C---:B------:R-:W-:Y:S02]  /*115a0*/  FMUL.FTZ R26, R2.reuse, R158 ;  /* 0x0000009e021a7220 */ /* 0x040fe40000410000 */
[C---:B------:R-:W-:Y:S02]  /*115b0*/  FMUL.FTZ R14, R2.reuse, R170 ;  /* 0x000000aa020e7220 */ /* 0x040fe40000410000 */
[C---:B------:R-:W-:Y:S02]  /*115c0*/  FMUL.FTZ R15, R2.reuse, R171 ;  /* 0x000000ab020f7220 */ /* 0x040fe40000410000 */
[C---:B------:R-:W-:Y:S02]  /*115d0*/  FMUL.FTZ R18, R2.reuse, R166 ;  /* 0x000000a602127220 */ /* 0x040fe40000410000 */
[C---:B------:R-:W-:Y:S02]  /*115e0*/  FMUL.FTZ R19, R2.reuse, R167 ;  /* 0x000000a702137220 */ /* 0x040fe40000410000 */
[C---:B------:R-:W-:Y:S01]  /*115f0*/  FMUL.FTZ R22, R2.reuse, R162 ;  /* 0x000000a202167220 */ /* 0x040fe20000410000 */
[----:B------:R-:W-:Y:S01]  /*11600*/  LDSM.16.MT88.4 R164, [R147+0x1000] ;  /* 0x0010000093a4783b */ /* 0x000fe20000004200 */
[C---:B--2---:R-:W-:Y:S01]  /*11610*/  FFMA.FTZ R157, R2.reuse, R230, R173 ;  /* 0x000000e6029d7223 */ /* 0x044fe200000100ad */
[----:B------:R-:W-:Y:S01]  /*11620*/  F2FP.BF16.PACK_AB R173, R161, R173 ;  /* 0x000000ada1ad723e */ /* 0x000fe200000010ff */
[C---:B------:R-:W-:Y:S02]  /*11630*/  FMUL.FTZ R23, R2.reuse, R163 ;  /* 0x000000a302177220 */ /* 0x040fe40000410000 */
[C---:B------:R-:W-:Y:S02]  /*11640*/  FMUL.FTZ R30, R2.reuse, R154 ;  /* 0x0000009a021e7220 */ /* 0x040fe40000410000 */
[C---:B------:R-:W-:Y:S02]  /*11650*/  FMUL.FTZ R31, R2.reuse, R155 ;  /* 0x0000009b021f7220 */ /* 0x040fe40000410000 */
[C---:B------:R-:W-:Y:S01]  /*11660*/  FMUL.FTZ R38, R2.reuse, R38 ;  /* 0x0000002602267220 */ /* 0x040fe20000410000 */
[----:B------:R-:W-:Y:S01]  /*11670*/  LDSM.16.MT88.4 R152, [R147+0x800] ;  /* 0x000800009398783b */ /* 0x000fe20000004200 */
        /* <DEDUP_REMOVED lines=16> */
[----:B------:R-:W-:Y:S02]  /*11780*/  FADD.FTZ R157, R161, R157 ;  /* 0x0000009da19d7221 */ /* 0x000fe40000010000 */
[C---:B------:R-:W-:Y:S02]  /*11790*/  FMUL.FTZ R66, R2.reuse, R66 ;  /* 0x0000004202427220 */ /* 0x040fe40000410000 */
[C---:B------:R-:W-:Y:S02]  /*117a0*/  FMUL.FTZ R67, R2.reuse, R67 ;  /* 0x0000004302437220 */ /* 0x040fe40000410000 */
[C---:B---3--:R-:W-:Y:S05]  /*117b0*/  HMMA.16816.F32.BF16 R12, R172.reuse, R148, R12 ;  /* 0x00000094ac0c723c */ /* 0x048fea000004180c */
        /* <DEDUP_REMOVED lines=37> */
[--C-:B------:R-:W-:Y:S02]  /*11a10*/  FFMA.FTZ R0, R181, c[0x0][0x2d0], -R8.reuse ;  /* 0x0000b400b5007a23 */ /* 0x100fe40000010808 */
[C---:B------:R-:W-:Y:S01]  /*11a20*/  FMUL.FTZ R134, R2.reuse, R134 ;  /* 0x0000008602867220 */ /* 0x040fe20000410000 */
[----:B------:R-:W-:Y:S01]  /*11a30*/  MUFU.EX2 R181, R192 ;  /* 0x000000c000b57308 */ /* 0x000fe20000000800 */
[C---:B------:R-:W-:Y:S02]  /*11a40*/  FMUL.FTZ R135, R2.reuse, R135 ;  /* 0x0000008702877220 */ /* 0x040fe40000410000 */
[C---:B------:R-:W-:Y:S02]  /*11a50*/  FMUL.FTZ R138, R2.reuse, R138 ;  /* 0x0000008a028a7220 */ /* 0x040fe40000410000 */
[----:B------:R-:W-:Y:S05]  /*11a60*/  FMUL.FTZ R139, R2, R139 ;  /* 0x0000008b028b7220 */ /* 0x000fea0000410000 */
[----:B------:R2:W-:Y:S01]  /*11a70*/  MUFU.EX2 R162, R0 ;  /* 0x0000000000a27308 */ /* 0x0005e20000000800 */
[C---:B-1----:R-:W-:Y:S09]  /*11a80*/  HMMA.16816.F32.BF16 R28, R172.reuse, R148, R28 ;  /* 0x00000094ac1c723c */ /* 0x042ff2000004181c */
[----:B------:R-:W1:Y:S01]  /*11a90*/  MUFU.EX2 R2, R187 ;  /* 0x000000bb00027308 */ /* 0x000e620000000800 */
[C---:B------:R-:W-:Y:S01]  /*11aa0*/  HMMA.16816.F32.BF16 R32, R172.reuse, R150, R32 ;  /* 0x00000096ac20723c */ /* 0x040fe20000041820 */
[----:B------:R-:W3:Y:S02]  /*11ab0*/  LDSM.16.MT88.4 R148, [R197] ;  /* 0x00000000c594783b */ /* 0x000ee40000004200 */
[--C-:B--2---:R-:W-:Y:S06]  /*11ac0*/  FFMA.FTZ R0, R180, c[0x0][0x2d0], -R8.reuse ;  /* 0x0000b400b4007a23 */ /* 0x104fec0000010808 */
[----:B------:R-:W-:Y:S10]  /*11ad0*/  MUFU.EX2 R180, R193 ;  /* 0x000000c100b47308 */ /* 0x000ff40000000800 */
[----:B------:R2:W4:Y:S01]  /*11ae0*/  MUFU.EX2 R160, R0 ;  /* 0x0000000000a07308 */ /* 0x0005220000000800 */
[C---:B---3--:R-:W-:Y:S03]  /*11af0*/  HMMA.16816.F32.BF16 R36, R172.reuse, R148, R36 ;  /* 0x00000094ac24723c */ /* 0x048fe60000041824 */
[--C-:B--2---:R-:W-:Y:S05]  /*11b00*/  FFMA.FTZ R0, R179, c[0x0][0x2d0], -R8.reuse ;  /* 0x0000b400b3007a23 */ /* 0x104fea0000010808 */
[C---:B------:R-:W-:Y:S01]  /*11b10*/  HMMA.16816.F32.BF16 R40, R172.reuse, R150, R40 ;  /* 0x00000096ac28723c */ /* 0x040fe20000041828 */
[----:B------:R-:W2:Y:S01]  /*11b20*/  LDSM.16.MT88.4 R148, [R147+0x1800] ;  /* 0x001800009394783b */ /* 0x000ea20000004200 */
[----:B------:R3:W-:Y:S02]  /*11b30*/  MUFU.EX2 R9, R0 ;  /* 0x0000000000097308 */ /* 0x0007e40000000800 */
[----:B---3--:R-:W-:Y:S08]  /*11b40*/  FFMA.FTZ R0, R176, c[0x0][0x2d0], -R8 ;  /* 0x0000b400b0007a23 */ /* 0x008ff00000010808 */
[----:B------:R1:W3:Y:S01]  /*11b50*/  MUFU.EX2 R179, R0 ;  /* 0x0000000000b37308 */ /* 0x0002e20000000800 */
[C---:B--2---:R-:W-:Y:S08]  /*11b60*/  HMMA.16816.F32.BF16 R44, R172.reuse, R148, R44 ;  /* 0x00000094ac2c723c */ /* 0x044ff0000004182c */
[C---:B------:R-:W-:Y:S01]  /*11b70*/  HMMA.16816.F32.BF16 R48, R172.reuse, R150, R48 ;  /* 0x00000096ac30723c */ /* 0x040fe20000041830 */
[----:B------:R-:W2:Y:S03]  /*11b80*/  LDSM.16.MT88.4 R148, [R196+0x1800] ;  /* 0x00180000c494783b */ /* 0x000ea60000004200 */
[----:B-1----:R-:W-:Y:S02]  /*11b90*/  FADD.FTZ R0, R2, R183 ;  /* 0x000000b702007221 */ /* 0x002fe40000010000 */
[----:B------:R-:W1:Y:S02]  /*11ba0*/  MUFU.EX2 R183, R191 ;  /* 0x000000bf00b77308 */ /* 0x000e640000000800 */
[C---:B------:R-:W-:Y:S04]  /*11bb0*/  FADD.FTZ R161, R156.reuse, R0 ;  /* 0x000000009ca17221 */ /* 0x040fe80000010000 */
        /* <DEDUP_REMOVED lines=34> */
[----:B----4-:R-:W-:Y:S01]  /*11de0*/  F2FP.BF16.PACK_AB R149, R160, R162 ;  /* 0x000000a2a095723e */ /* 0x010fe200000010ff */
[----:B------:R-:W-:Y:S02]  /*11df0*/  FADD.FTZ R2, R158, R0 ;  /* 0x000000009e027221 */ /* 0x000fe40000010000 */
[----:B------:R-:W-:Y:S01]  /*11e00*/  F2FP.BF16.PACK_AB R150, R184, R185 ;  /* 0x000000b9b896723e */ /* 0x000fe200000010ff */
[----:B------:R-:W-:Y:S01]  /*11e10*/  LDSM.16.MT88.4 R156, [R197+0x5000] ;  /* 0x00500000c59c783b */ /* 0x000fe20000004200 */
[----:B---3--:R-:W-:Y:S03]  /*11e20*/  F2FP.BF16.PACK_AB R151, R179, R9 ;  /* 0x00000009b397723e */ /* 0x008fe600000010ff */
[----:B------:R-:W-:Y:S01]  /*11e30*/  F2FP.BF16.PACK_AB R172, R181, R180 ;  /* 0x000000b4b5ac723e */ /* 0x000fe200000010ff */
[----:B------:R-:W-:Y:S01]  /*11e40*/  FADD.FTZ R2, R162, R2 ;  /* 0x00000002a2027221 */ /* 0x000fe20000010000 */
[----:B-1----:R-:W-:Y:S01]  /*11e50*/  F2FP.BF16.PACK_AB R174, R186, R183 ;  /* 0x000000b7baae723e */ /* 0x002fe200000010ff */
[----:B------:R-:W-:Y:S01]  /*11e60*/  FFMA.FTZ R0, R177, c[0x0][0x2d0], -R8 ;  /* 0x0000b400b1007a23 */ /* 0x000fe20000010808 */
[C---:B------:R-:W-:Y:S03]  /*11e70*/  HMMA.16816.F32.BF16 R12, R148.reuse, R152, R12 ;  /* 0x00000098940c723c */ /* 0x040fe6000004180c */
[----:B------:R1:W-:Y:S02]  /*11e80*/  MUFU.EX2 R177, R0 ;  /* 0x0000000000b17308 */ /* 0x0003e40000000800 */
[----:B------:R-:W-:Y:S03]  /*11e90*/  FADD.FTZ R2, R160, R2 ;  /* 0x00000002a0027221 */ /* 0x000fe60000010000 */
[C---:B------:R-:W-:Y:S01]  /*11ea0*/  HMMA.16816.F32.BF16 R16, R148.reuse, R154, R16 ;  /* 0x0000009a9410723c */ /* 0x040fe20000041810 */
[----:B------:R-:W2:Y:S03]  /*11eb0*/  LDSM.16.MT88.4 R152, [R196+0x800] ;  /* 0x00080000c498783b */ /* 0x000ea60000004200 */
[----:B------:R-:W-:Y:S01]  /*11ec0*/  FADD.FTZ R2, R9, R2 ;  /* 0x0000000209027221 */ /* 0x000fe20000010000 */
[----:B------:R-:W-:Y:S03]  /*11ed0*/  MOV R9, R4 ;  /* 0x0000000400097202 */ /* 0x000fe60000000f00 */
[----:B------:R-:W-:Y:S04]  /*11ee0*/  FADD.FTZ R2, R179, R2 ;  /* 0x00000002b3027221 */ /* 0x000fe80000010000 */
[--C-:B-1----:R-:W-:Y:S04]  /*11ef0*/  FFMA.FTZ R0, R178, c[0x0][0x2d0], -R8.reuse ;  /* 0x0000b400b2007a23 */ /* 0x102fe80000010808 */
[----:B------:R-:W1:Y:S01]  /*11f00*/  MUFU.EX2 R178, R0 ;  /* 0x0000000000b27308 */ /* 0x000e620000000800 */
[C---:B--2---:R-:W-:Y:S03]  /*11f10*/  HMMA.16816.F32.BF16 R20, R148.reuse, R152, R20 ;  /* 0x000000989414723c */ /* 0x044fe60000041814 */
[----:B-1----:R-:W-:Y:S01]  /*11f20*/  F2FP.BF16.PACK_AB R173, R178, R177 ;  /* 0x000000b1b2ad723e */ /* 0x002fe200000010ff */
[--C-:B------:R-:W-:Y:S04]  /*11f30*/  FFMA.FTZ R0, R182, c[0x0][0x2d0], -R8.reuse ;  /* 0x0000b400b6007a23 */ /* 0x100fe80000010808 */
[C---:B------:R-:W-:Y:S01]  /*11f40*/  HMMA.16816.F32.BF16 R24, R148.reuse, R154, R24 ;  /* 0x0000009a9418723c */ /* 0x040fe20000041818 */
[----:B------:R-:W1:Y:S01]  /*11f50*/  LDSM.16.MT88.4 R152, [R198+0x800] ;  /* 0x00080000c698783b */ /* 0x000e620000004200 */
[----:B------:R2:W-:Y:S02]  /*11f60*/  MUFU.EX2 R176, R0 ;  /* 0x0000000000b07308 */ /* 0x0005e40000000800 */
[----:B------:R-:W-:Y:S02]  /*11f70*/  FFMA.FTZ R8, R7, c[0x0][0x2d0], -R8 ;  /* 0x0000b40007087a23 */ /* 0x000fe40000010808 */
[----:B------:R-:W-:Y:S06]  /*11f80*/  FADD.FTZ R7, R177, R2 ;  /* 0x00000002b1077221 */ /* 0x000fec0000010000 */
[----:B------:R-:W3:Y:S01]  /*11f90*/  MUFU.EX2 R8, R8 ;  /* 0x0000000800087308 */ /* 0x000ee20000000800 */
[----:B--2---:R-:W-:Y:S04]  /*11fa0*/  FADD.FTZ R0, R185, R161 ;  /* 0x000000a1b9007221 */ /* 0x004fe80000010000 */
[----:B------:R-:W-:Y:S04]  /*11fb0*/  FADD.FTZ R0, R184, R0 ;  /* 0x00000000b8007221 */ /* 0x000fe80000010000 */
[----:B------:R-:W-:Y:S01]  /*11fc0*/  FADD.FTZ R0, R180, R0 ;  /* 0x00000000b4007221 */ /* 0x000fe20000010000 */
[----:B---3--:R-:W-:Y:S03]  /*11fd0*/  F2FP.BF16.PACK_AB R175, R8, R176 ;  /* 0x000000b008af723e */ /* 0x008fe600000010ff */
[----:B------:R-:W-:Y:S01]  /*11fe0*/  FADD.FTZ R2, R181, R0 ;  /* 0x00000000b5027221 */ /* 0x000fe20000010000 */
[C---:B-1----:R-:W-:Y:S03]  /*11ff0*/  HMMA.16816.F32.BF16 R28, R148.reuse, R152, R28 ;  /* 0x00000098941c723c */ /* 0x042fe6000004181c */
[----:B------:R-:W-:Y:S02]  /*12000*/  FADD.FTZ R0, R178, R7 ;  /* 0x00000007b2007221 */ /* 0x000fe40000010000 */
[----:B------:R-:W-:Y:S02]  /*12010*/  FADD.FTZ R2, R183, R2 ;  /* 0x00000002b7027221 */ /* 0x000fe40000010000 */
[----:B------:R-:W-:Y:S01]  /*12020*/  FADD.FTZ R0, R176, R0 ;  /* 0x00000000b0007221 */ /* 0x000fe20000010000 */
[C---:B------:R-:W-:Y:S01]  /*12030*/  HMMA.16816.F32.BF16 R32, R148.reuse, R154, R32 ;  /* 0x0000009a9420723c */ /* 0x040fe20000041820 */
[----:B------:R-:W1:Y:S03]  /*12040*/  LDSM.16.MT88.4 R152, [R197+0x800] ;  /* 0x00080000c598783b */ /* 0x000e660000004200 */
[----:B------:R-:W-:Y:S01]  /*12050*/  FADD.FTZ R230, R8, R0 ;  /* 0x0000000008e67221 */ /* 0x000fe20000010000 */
[----:B------:R-:W-:Y:S01]  /*12060*/  IADD3 R0, R221, -0x1, RZ ;  /* 0xffffffffdd007810 */ /* 0x000fe20007ffe0ff */
[----:B------:R-:W-:Y:S01]  /*12070*/  FADD.FTZ R229, R186, R2 ;  /* 0x00000002bae57221 */ /* 0x000fe20000010000 */
[----:B------:R-:W-:Y:S02]  /*12080*/  MOV R8, R3 ;  /* 0x0000000300087202 */ /* 0x000fe40000000f00 */
[----:B------:R-:W-:Y:S01]  /*12090*/  MOV R221, R0 ;  /* 0x0000000000dd7202 */ /* 0x000fe20000000f00 */
        /* <DEDUP_REMOVED lines=85> */
[----:B------:R-:W-:Y:S06]  /*125f0*/  @!UPT UIADD3 URZ, URZ, URZ, URZ ;  /* 0x0000003f3f3ff290 */ /* 0x000fec000fffe03f */
[----:B------:R-:W-:Y:S01]  /*12600*/  IMAD.SHL.U32 R194, R194, 0x80, RZ ;  /* 0x00000080c2c27824 */ /* 0x000fe200078e00ff */
[----:B------:R-:W-:Y:S01]  /*12610*/  MOV R9, R4 ;  /* 0x0000000400097202 */ /* 0x000fe20000000f00 */
[----:B------:R-:W-:Y:S01]  /*12620*/  IMAD.MOV.U32 R8, RZ, RZ, R3 ;  /* 0x000000ffff087224 */ /* 0x000fe200078e0003 */
[----:B------:R-:W-:-:S07]  /*12630*/  MOV R221, R0 ;  /* 0x0000000000dd7202 */ /* 0x000fce0000000f00 */
.L_x_1921:
[----:B------:R-:W-:Y:S01]  /*12640*/  LOP3.LUT P0, RZ, R215, 0x40, RZ, 0xc0, !PT ;  /* 0x00000040d7ff7812 */ /* 0x000fe2000780c0ff */
[----:B------:R-:W2:Y:S01]  /*12650*/  LDL R2, [R1+0x58] ;  /* 0x0000580001027983 */ /* 0x000ea20000100800 */
[----:B------:R-:W-:-:S11]  /*12660*/  IADD3 R194, R194, 0x7f, RZ ;  /* 0x0000007fc2c27810 */ /* 0x000fd60007ffe0ff */
[----:B------:R-:W-:-:S05]  /*12670*/  @P0 IMAD.HI.U32 R0, R194, c[0x0][0x2c8], RZ ;  /* 0x0000b200c2000a27 */ /* 0x000fca00078e00ff */
[----:B------:R-:W-:Y:S02]  /*12680*/  @P0 SHF.R.U32.HI R194, RZ, c[0x0][0x2cc], R0 ;  /* 0x0000b300ffc20a19 */ /* 0x000fe40000011600 */
[----:B------:R-:W3:Y:S01]  /*12690*/  LDL R0, [R1+0x64] ;  /* 0x0000640001007983 */ /* 0x000ee20000100800 */
[----:B------:R-:W-:-:S05]  /*126a0*/  IMAD.MOV.U32 R244, RZ, RZ, c[0x0][0x32c] ;  /* 0x0000cb00fff47624 */ /* 0x000fca00078e00ff */
[----:B------:R-:W-:Y:S02]  /*126b0*/  ISETP.GE.AND P0, PT, R244, 0x1, PT ;  /* 0x00000001f400780c */ /* 0x000fe40003f06270 */
[----:B------:R-:W-:-:S11]  /*126c0*/  LOP3.LUT R215, R215, 0xffffffbf, RZ, 0xc0, !PT ;  /* 0xffffffbfd7d77812 */ /* 0x000fd600078ec0ff */
[----:B------:R-:W-:Y:S02]  /*126d0*/  @P0 LOP3.LUT R215, R215, 0x40, RZ, 0xfc, !PT ;  /* 0x00000040d7d70812 */ /* 0x000fe400078efcff */
[----:B---3--:R-:W-:-:S05]  /*126e0*/  IADD3 R194, R194, 0x1, R0 ;  /* 0x00000001c2c27810 */ /* 0x008fca0007ffe000 */
[----:B--2---:R-:W-:-:S05]  /*126f0*/  IMAD.IADD R194, R194, 0x1, -R2 ;  /* 0x00000001c2c27824 */ /* 0x004fca00078e0a02 */
[----:B------:R-:W-:Y:S01]  /*12700*/  IADD3 R2, R194, -c[0x0][0x324], RZ ;  /* 0x8000c900c2027a10 */ /* 0x000fe20007ffe0ff */
[----:B------:R-:W-:Y:S05]  /*12710*/  @!P0 BRA `(.L_x_1935) ;  /* 0x0000010000008947 */ /* 0x000fea0003800000 */
[----:B------:R-:W-:Y:S01]  /*12720*/  MOV R0, R194 ;  /* 0x000000c200007202 */ /* 0x000fe20000000f00 */
        /* <DEDUP_REMOVED lines=9> */
.L_x_1937:
[----:B------:R-:W-:-:S13]  /*127c0*/  ISETP.NE.AND P0, PT, R244, 0x1, PT ;  /* 0x00000001f400780c */ /* 0x000fda0003f05270 */
[----:B------:R-:W-:-:S05]  /*127d0*/  @P0 IMAD.HI.U32 R3, R0, c[0x0][0x330], RZ ;  /* 0x0000cc0000030a27 */ /* 0x000fca00078e00ff */
[----:B------:R-:W-:Y:S02]  /*127e0*/  @P0 SHF.R.U32.HI R0, RZ, c[0x0][0x334], R3 ;  /* 0x0000cd00ff000a19 */ /* 0x000fe40000011603 */
.L_x_1938:
[----:B------:R-:W-:Y:S05]  /*127f0*/  BSYNC B0 ;  /* 0x0000000000007941 */ /* 0x000fea0003800000 */
.L_x_1936:
[----:B------:R-:W-:-:S05]  /*12800*/  IMAD R0, R0, c[0x0][0x32c], RZ ;  /* 0x0000cb0000007a24 */ /* 0x000fca00078e02ff */
[----:B------:R-:W-:-:S04]  /*12810*/  IMNMX R2, R2, R0, !PT ;  /* 0x0000000002027217 */ /* 0x000fc80007800200 */
.L_x_1935:
[----:B------:R-:W-:-:S05]  /*12820*/  IADD3 R2, R2, 0x2f, RZ ;  /* 0x0000002f02027810 */ /* 0x000fca0007ffe0ff */
[----:B------:R-:W-:-:S05]  /*12830*/  IMAD.HI R2, R2, 0x2aaaaaab, RZ ;  /* 0x2aaaaaab02027827 */ /* 0x000fca00078e02ff */
[----:B------:R-:W-:-:S04]  /*12840*/  SHF.R.U32.HI R194, RZ, 0x1f, R2 ;  /* 0x0000001fffc27819 */ /* 0x000fc80000011602 */
[----:B------:R-:W-:-:S04]  /*12850*/  LEA.HI.SX32 R194, R2, R194, 0x1d ;  /* 0x000000c202c27211 */ /* 0x000fc800078feaff */
[----:B------:R-:W-:-:S04]  /*12860*/  IMNMX R194, R236, R194, !PT ;  /* 0x000000c2ecc27217 */ /* 0x000fc80007800200 */
[----:B------:R-:W-:-:S13]  /*12870*/  ISETP.GE.AND P0, PT, R221, R194, PT ;  /* 0x000000c2dd00720c */ /* 0x000fda0003f06270 */
[----:B------:R-:W-:Y:S05]  /*12880*/  @!P0 BRA `(.L_x_1939) ;  /* 0x00002ea000008947 */ /* 0x000fea0003800000 */
.L_x_1944:
[----:B------:R-:W-:Y:S04]  /*12890*/  DEPBAR.LE SB0, 0x0 ;  /* 0x000080000000791a */ /* 0x000fe80000000000 */
[----:B------:R-:W-:Y:S01]  /*128a0*/  WARPSYNC 0xffffffff ;  /* 0xffffffff00007948 */ /* 0x000fe20003800000 */
[----:B------:R-:W-:Y:S01]  /*128b0*/  BAR.SYNC.DEFER_BLOCKING 0x0 ;  /* 0x0000000000007b1d */ /* 0x000fe20000010000 */
[----:B------:R-:W-:Y:S01]  /*128c0*/  ISETP.GT.AND P0, PT, R236, R221, PT ;  /* 0x000000ddec00720c */ /* 0x000fe20003f04270 */
[----:B------:R-:W-:Y:S01]  /*128d0*/  IMAD.MOV.U32 R2, RZ, RZ, R9 ;  /* 0x000000ffff027224 */ /* 0x000fe200078e0009 */
        /* <DEDUP_REMOVED lines=33> */
[----:B------:R-:W-:Y:S01]  /*12af0*/  IADD3.X R4, R0, RZ, R228, P1, P0 ;  /* 0x000000ff00047210 */ /* 0x000fe20000fe04e4 */
[----:B------:R-:W-:Y:S01]  /*12b00*/  @!P2 IMAD.MOV.U32 R13, RZ, RZ, c[0x0][0x20c] ;  /* 0x00008300ff0da624 */ /* 0x000fe200078e00ff */
[C---:B-----5:R-:W-:Y:S04]  /*12b10*/  LEA R14, P0, R3.reuse, c[0x0][0x1f8], 0x1 ;  /* 0x00007e00030e7a11 */ /* 0x060fe800078008ff */
[----:B------:R-:W-:Y:S01]  /*12b20*/  LEA.HI.X R15, R3, c[0x0][0x1fc], R4, 0x1, P0 ;  /* 0x00007f00030f7a11 */ /* 0x000fe200000f0c04 */
[----:B------:R-:W-:Y:S01]  /*12b30*/  @!P2 IMAD.MOV.U32 R3, RZ, RZ, c[0x0][0x208] ;  /* 0x00008200ff03a624 */ /* 0x000fe200078e00ff */
[----:B------:R-:W-:Y:S03]  /*12b40*/  IADD3 R4, P1, P0, R12, 0x80, R226 ;  /* 0x000000800c047810 */ /* 0x000fe6000783e0e2 */
[----:B------:R5:W-:Y:S02]  /*12b50*/  LDGSTS.E.BYPASS.LTC128B.128 [R220+0x5880], [R14.64], !P6 ;  /* 0x058800000edc7fae */ /* 0x000be4000f101d4c */
[----:B-----5:R-:W-:Y:S02]  /*12b60*/  IADD3.X R15, R0, RZ, R228, P1, P0 ;  /* 0x000000ff000f7210 */ /* 0x020fe40000fe04e4 */
        /* <DEDUP_REMOVED lines=30> */
.L_x_1941:
[----:B------:R-:W-:Y:S05]  /*12d50*/  BSYNC B0 ;  /* 0x0000000000007941 */ /* 0x000fea0003800000 */
.L_x_1940:
        /* <DEDUP_REMOVED lines=175> */
[----:B------:R-:W1:Y:S10]  /*13850*/  MUFU.TANH R181, R19 ;  /* 0x0000001300b57308 */ /* 0x000e740000002400 */
[----:B------:R5:W1:Y:S10]  /*13860*/  MUFU.TANH R173, R20 ;  /* 0x0000001400ad7308 */ /* 0x000a740000002400 */
[----:B------:R1:W1:Y:S01]  /*13870*/  MUFU.TANH R172, R21 ;  /* 0x0000001500ac7308 */ /* 0x0002620000002400 */
[C---:B----4-:R-:W-:Y:S09]  /*13880*/  HMMA.16816.F32.BF16 R28, R184.reuse, R12, R28 ;  /* 0x0000000cb81c723c */ /* 0x050ff2000004181c */
[----:B------:R4:W2:Y:S01]  /*13890*/  MUFU.TANH R180, R22 ;  /* 0x0000001600b47308 */ /* 0x0008a20000002400 */
[----:B------:R-:W-:Y:S09]  /*138a0*/  HMMA.16816.F32.BF16 R32, R184, R14, R32 ;  /* 0x0000000eb820723c */ /* 0x000ff20000041820 */
[----:B------:R2:W2:Y:S05]  /*138b0*/  MUFU.TANH R175, R23 ;  /* 0x0000001700af7308 */ /* 0x0004aa0000002400 */
[----:B-----5:R-:W-:Y:S02]  /*138c0*/  FMUL.FTZ R20, R28, c[0x0][0x320] ;  /* 0x0000c8001c147a20 */ /* 0x020fe40000410000 */
[----:B------:R-:W-:Y:S02]  /*138d0*/  FMUL.FTZ R18, R29, c[0x0][0x320] ;  /* 0x0000c8001d127a20 */ /* 0x000fe40000410000 */
[----:B-1----:R-:W-:Y:S02]  /*138e0*/  FMUL.FTZ R21, R30, c[0x0][0x320] ;  /* 0x0000c8001e157a20 */ /* 0x002fe40000410000 */
[----:B------:R-:W1:Y:S01]  /*138f0*/  MUFU.TANH R20, R20 ;  /* 0x0000001400147308 */ /* 0x000e620000002400 */
[----:B----4-:R-:W-:Y:S02]  /*13900*/  FMUL.FTZ R22, R25, c[0x0][0x320] ;  /* 0x0000c80019167a20 */ /* 0x010fe40000410000 */
[----:B------:R-:W-:Y:S02]  /*13910*/  FMUL.FTZ R25, R26, c[0x0][0x320] ;  /* 0x0000c8001a197a20 */ /* 0x000fe40000410000 */
[----:B------:R-:W-:Y:S02]  /*13920*/  FMUL.FTZ R19, R31, c[0x0][0x320] ;  /* 0x0000c8001f137a20 */ /* 0x000fe40000410000 */
[----:B------:R-:W-:Y:S02]  /*13930*/  FMUL.FTZ R17, R32, c[0x0][0x320] ;  /* 0x0000c80020117a20 */ /* 0x000fe40000410000 */
[----:B------:R-:W-:Y:S01]  /*13940*/  FMUL.FTZ R16, R33, c[0x0][0x320] ;  /* 0x0000c80021107a20 */ /* 0x000fe20000410000 */
[----:B------:R-:W4:Y:S01]  /*13950*/  MUFU.TANH R22, R22 ;  /* 0x0000001600167308 */ /* 0x000f220000002400 */
[----:B--2---:R-:W-:Y:S02]  /*13960*/  FMUL.FTZ R23, R24, c[0x0][0x320] ;  /* 0x0000c80018177a20 */ /* 0x004fe40000410000 */
[----:B------:R-:W-:Y:S02]  /*13970*/  FMUL.FTZ R24, R27, c[0x0][0x320] ;  /* 0x0000c8001b187a20 */ /* 0x000fe40000410000 */
[----:B------:R-:W-:Y:S02]  /*13980*/  FMUL.FTZ R7, R34, c[0x0][0x320] ;  /* 0x0000c80022077a20 */ /* 0x000fe40000410000 */
[----:B------:R-:W-:Y:S03]  /*13990*/  FMUL.FTZ R0, R35, c[0x0][0x320] ;  /* 0x0000c80023007a20 */ /* 0x000fe60000410000 */
[----:B------:R-:W2:Y:S10]  /*139a0*/  MUFU.TANH R23, R23 ;  /* 0x0000001700177308 */ /* 0x000eb40000002400 */
        /* <DEDUP_REMOVED lines=10> */
[----:B-1234-:R-:W-:Y:S02]  /*13a50*/  IADD3 R0, R221, -0x1, RZ ;  /* 0xffffffffdd007810 */ /* 0x01efe40007ffe0ff */
        /* <DEDUP_REMOVED lines=9> */
[----:B------:R-:W-:Y:S01]  /*13af0*/  IMAD R0, R0, 0x30, RZ ;  /* 0x0000003000007824 */ /* 0x000fe200078e02ff */
[-C--:B------:R-:W-:Y:S03]  /*13b00*/  @P1 IADD3 R4, P2, R224, R12.reuse, RZ ;  /* 0x0000000ce0041210 */ /* 0x080fe60007f5e0ff */
[----:B------:R-:W-:Y:S04]  /*13b10*/  IMAD.IADD R0, R13, 0x1, R0 ;  /* 0x000000010d007824 */ /* 0x000fe800078e0200 */
        /* <DEDUP_REMOVED lines=9> */
[C---:B-1----:R-:W-:Y:S04]  /*13bb0*/  @P1 LEA R14, P2, R4.reuse, c[0x0][0x1c8], 0x1 ;  /* 0x00007200040e1a11 */ /* 0x042fe800078408ff */
[----:B------:R-:W-:Y:S02]  /*13bc0*/  @P1 LEA.HI.X R15, R4, c[0x0][0x1cc], R13, 0x1, P2 ;  /* 0x00007300040f1a11 */ /* 0x000fe400010f0c0d */
[----:B------:R-:W-:Y:S03]  /*13bd0*/  @P1 IADD3 R4, P3, P2, R12, 0x80, R224 ;  /* 0x000000800c041810 */ /* 0x000fe60007a7e0e0 */
[----:B------:R1:W-:Y:S01]  /*13be0*/  @P1 LDGSTS.E.BYPASS.LTC128B.128 [R220+0xb880], [R14.64], !P6 ;  /* 0x0b8800000edc1fae */ /* 0x0003e2000f101d4c */
[----:B------:R-:W-:Y:S02]  /*13bf0*/  @P1 IADD3.X R13, R0, RZ, R222, P3, P2 ;  /* 0x000000ff000d1210 */ /* 0x000fe40001fe44de */
[C---:B-1----:R-:W-:Y:S04]  /*13c00*/  @P1 LEA R14, P2, R4.reuse, c[0x0][0x1c8], 0x1 ;  /* 0x00007200040e1a11 */ /* 0x042fe800078408ff */
[----:B------:R-:W-:Y:S02]  /*13c10*/  @P1 LEA.HI.X R15, R4, c[0x0][0x1cc], R13, 0x1, P2 ;  /* 0x00007300040f1a11 */ /* 0x000fe400010f0c0d */
[----:B------:R-:W-:Y:S03]  /*13c20*/  @P1 IADD3 R4, P3, P2, R12, 0xc0, R224 ;  /* 0x000000c00c041810 */ /* 0x000fe60007a7e0e0 */
[----:B------:R1:W-:Y:S01]  /*13c30*/  @P1 LDGSTS.E.BYPASS.LTC128B.128 [R220+0xd080], [R14.64], !P5 ;  /* 0x0d0800000edc1fae */ /* 0x0003e2000e901d4c */
[--C-:B------:R-:W-:Y:S02]  /*13c40*/  @P1 IADD3.X R13, R0, RZ, R222.reuse, P3, P2 ;  /* 0x000000ff000d1210 */ /* 0x100fe40001fe44de */
[----:B------:R-:W-:Y:S02]  /*13c50*/  LOP3.LUT P3, RZ, R215, 0x800, RZ, 0xc0, !PT ;  /* 0x00000800d7ff7812 */ /* 0x000fe4000786c0ff */
[C---:B-1----:R-:W-:Y:S04]  /*13c60*/  @P1 LEA R14, P2, R4.reuse, c[0x0][0x1c8], 0x1 ;  /* 0x00007200040e1a11 */ /* 0x042fe800078408ff */
        /* <DEDUP_REMOVED lines=23> */
[C---:B------:R-:W-:Y:S04]  /*13de0*/  @P0 LEA R12, P1, R4.reuse, c[0x0][0x1c8], 0x1 ;  /* 0x00007200040c0a11 */ /* 0x040fe800078208ff */
[----:B------:R-:W-:Y:S05]  /*13df0*/  @P0 LEA.HI.X R13, R4, c[0x0][0x1cc], R0, 0x1, P1 ;  /* 0x00007300040d0a11 */ /* 0x000fea00008f0c00 */
[----:B------:R1:W-:Y:S04]  /*13e00*/  @P0 LDGSTS.E.BYPASS.LTC128B.128 [R223+0xf880], [R12.64], !P4 ;  /* 0x0f8800000cdf0fae */ /* 0x0003e8000e101d4c */
.L_x_1943:
[----:B--234-:R-:W-:Y:S05]  /*13e10*/  BSYNC B0 ;  /* 0x0000000000007941 */ /* 0x01cfea0003800000 */
.L_x_1942:
[----:B------:R-:W-:Y:S01]  /*13e20*/  FMNMX.FTZ R9, R179, R9, !PT ;  /* 0x00000009b3097209 */ /* 0x000fe20007810000 */
[----:B------:R-:W0:Y:S01]  /*13e30*/  LDGDEPBAR ;  /* 0x00000000000079af */ /* 0x000e220000000000 */
[C---:B------:R-:W-:Y:S02]  /*13e40*/  ISETP.GT.AND P0, PT, R221.reuse, R194, PT ;  /* 0x000000c2dd00720c */ /* 0x040fe40003f04270 */
[----:B------:R-:W-:Y:S02]  /*13e50*/  FMNMX.FTZ R9, R178, R9, !PT ;  /* 0x00000009b2097209 */ /* 0x000fe40007810000 */
[----:B------:R-:W-:Y:S02]  /*13e60*/  IADD3 R221, R221, -0x1, RZ ;  /* 0xffffffffdddd7810 */ /* 0x000fe40007ffe0ff */
[----:B------:R-:W-:Y:S04]  /*13e70*/  FMNMX.FTZ R9, R177, R9, !PT ;  /* 0x00000009b1097209 */ /* 0x000fe80007810000 */
        /* <DEDUP_REMOVED lines=17> */
[----:B------:R1:W2:Y:S01]  /*13f90*/  MUFU.EX2 R4, R0 ;  /* 0x0000000000047308 */ /* 0x0002a20000000800 */
        /* <DEDUP_REMOVED lines=11> */
[----:B------:R-:W3:Y:S01]  /*14050*/  MUFU.EX2 R13, R13 ;  /* 0x0000000d000d7308 */ /* 0x000ee20000000800 */
[----:B-1----:R-:W-:Y:S02]  /*14060*/  FFMA.FTZ R0, R176, c[0x0][0x2d0], -R2 ;  /* 0x0000b400b0007a23 */ /* 0x002fe40000010802 */
[C---:B--2---:R-:W-:Y:S02]  /*14070*/  FMUL.FTZ R32, R4.reuse, R148 ;  /* 0x0000009404207220 */ /* 0x044fe40000410000 */
[C---:B------:R-:W-:Y:S05]  /*14080*/  FMUL.FTZ R33, R4.reuse, R149 ;  /* 0x0000009504217220 */ /* 0x040fea0000410000 */
[----:B------:R1:W-:Y:S01]  /*14090*/  MUFU.EX2 R174, R0 ;  /* 0x0000000000ae7308 */ /* 0x0003e20000000800 */
[C---:B------:R-:W-:Y:S02]  /*140a0*/  FMUL.FTZ R20, R4.reuse, R160 ;  /* 0x000000a004147220 */ /* 0x040fe40000410000 */
[C---:B------:R-:W-:Y:S02]  /*140b0*/  FMUL.FTZ R16, R4.reuse, R164 ;  /* 0x000000a404107220 */ /* 0x040fe40000410000 */
[C---:B------:R-:W-:Y:S02]  /*140c0*/  FMUL.FTZ R17, R4.reuse, R165 ;  /* 0x000000a504117220 */ /* 0x040fe40000410000 */
[C---:B------:R-:W-:Y:S02]  /*140d0*/  FMUL.FTZ R28, R4.reuse, R152 ;  /* 0x00000098041c7220 */ /* 0x040fe40000410000 */
[C---:B------:R-:W-:Y:S01]  /*140e0*/  FMUL.FTZ R29, R4.reuse, R153 ;  /* 0x00000099041d7220 */ /* 0x040fe20000410000 */
[----:B------:R-:W2:Y:S01]  /*140f0*/  MUFU.EX2 R12, R12 ;  /* 0x0000000c000c7308 */ /* 0x000ea20000000800 */
[C---:B------:R-:W-:Y:S02]  /*14100*/  FMUL.FTZ R36, R4.reuse, R36 ;  /* 0x0000002404247220 */ /* 0x040fe40000410000 */
[C---:B------:R-:W-:Y:S01]  /*14110*/  FMUL.FTZ R37, R4.reuse, R37 ;  /* 0x0000002504257220 */ /* 0x040fe20000410000 */
[C---:B---3--:R-:W-:Y:S01]  /*14120*/  F2FP.BF16.PACK_AB R172, R13.reuse, R14 ;  /* 0x0000000e0dac723e */ /* 0x048fe200000010ff */
[C---:B------:R-:W-:Y:S02]  /*14130*/  FMUL.FTZ R40, R4.reuse, R40 ;  /* 0x0000002804287220 */ /* 0x040fe40000410000 */
[C---:B------:R-:W-:Y:S02]  /*14140*/  FMUL.FTZ R41, R4.reuse, R41 ;  /* 0x0000002904297220 */ /* 0x040fe40000410000 */
[C---:B------:R-:W-:Y:S02]  /*14150*/  FMUL.FTZ R44, R4.reuse, R44 ;  /* 0x0000002c042c7220 */ /* 0x040fe40000410000 */
[C---:B------:R-:W-:Y:S02]  /*14160*/  FMUL.FTZ R45, R4.reuse, R45 ;  /* 0x0000002d042d7220 */ /* 0x040fe40000410000 */
[C---:B------:R-:W-:Y:S02]  /*14170*/  FMUL.FTZ R48, R4.reuse, R48 ;  /* 0x0000003004307220 */ /* 0x040fe40000410000 */
[C---:B-1----:R-:W-:Y:S02]  /*14180*/  FFMA.FTZ R0, R4.reuse, R229, R14 ;  /* 0x000000e504007223 */ /* 0x042fe4000001000e */
[C---:B------:R-:W-:Y:S02]  /*14190*/  FMUL.FTZ R49, R4.reuse, R49 ;  /* 0x0000003104317220 */ /* 0x040fe40000410000 */
[----:B------:R-:W-:Y:S02]  /*141a0*/  FADD.FTZ R0, R13, R0 ;  /* 0x000000000d007221 */ /* 0x000fe40000010000 */
[C---:B------:R-:W-:Y:S02]  /*141b0*/  FMUL.FTZ R52, R4.reuse, R52 ;  /* 0x0000003404347220 */ /* 0x040fe40000410000 */
[----:B------:R-:W-:Y:S02]  /*141c0*/  FMUL.FTZ R53, R4, R53 ;  /* 0x0000003504357220 */ /* 0x000fe40000410000 */
[----:B--2---:R-:W-:Y:S02]  /*141d0*/  FADD.FTZ R0, R12, R0 ;  /* 0x000000000c007221 */ /* 0x004fe40000010000 */
[----:B------:R-:W-:Y:S02]  /*141e0*/  FMUL.FTZ R56, R4, R56 ;  /* 0x0000003804387220 */ /* 0x000fe40000410000 */
[----:B------:R-:W-:Y:S01]  /*141f0*/  FADD.FTZ R187, R174, R0 ;  /* 0x00000000aebb7221 */ /* 0x000fe20000010000 */
[----:B------:R-:W-:Y:S01]  /*14200*/  FMNMX.FTZ R0, R183, R8, !PT ;  /* 0x00000008b7007209 */ /* 0x000fe20007810000 */
[----:B------:R-:W-:Y:S01]  /*14210*/  FMUL.FTZ R57, R4, R57 ;  /* 0x0000003904397220 */ /* 0x000fe20000410000 */
[----:B------:R-:W-:Y:S01]  /*14220*/  F2FP.BF16.PACK_AB R174, R174, R12 ;  /* 0x0000000caeae723e */ /* 0x000fe200000010ff */
[----:B------:R-:W-:Y:S01]  /*14230*/  FMUL.FTZ R60, R4, R60 ;  /* 0x0000003c043c7220 */ /* 0x000fe20000410000 */
[----:B------:R-:W-:Y:S01]  /*14240*/  FMNMX.FTZ R0, R188, R0, !PT ;  /* 0x00000000bc007209 */ /* 0x000fe20007810000 */
[C---:B------:R-:W-:Y:S02]  /*14250*/  FMUL.FTZ R61, R4.reuse, R61 ;  /* 0x0000003d043d7220 */ /* 0x040fe40000410000 */
[----:B------:R-:W-:Y:S01]  /*14260*/  FMUL.FTZ R64, R4, R64 ;  /* 0x0000004004407220 */ /* 0x000fe20000410000 */
[----:B------:R-:W-:Y:S01]  /*14270*/  FMNMX.FTZ R0, R182, R0, !PT ;  /* 0x00000000b6007209 */ /* 0x000fe20007810000 */
[C---:B------:R-:W-:Y:S02]  /*14280*/  FMUL.FTZ R65, R4.reuse, R65 ;  /* 0x0000004104417220 */ /* 0x040fe40000410000 */
[C---:B------:R-:W-:Y:S01]  /*14290*/  FMUL.FTZ R68, R4.reuse, R68 ;  /* 0x0000004404447220 */ /* 0x040fe20000410000 */
        /* <DEDUP_REMOVED lines=26> */
[C---:B------:R-:W-:Y:S02]  /*14440*/  FMUL.FTZ R104, R4.reuse, R104 ;  /* 0x0000006804687220 */ /* 0x040fe40000410000 */
[----:B------:R-:W1:Y:S01]  /*14450*/  SHFL.BFLY PT, R2, R0, 0x2, 0x1f ;  /* 0x0c401f0000027f89 */ /* 0x000e6200000e0000 */
        /* <DEDUP_REMOVED lines=12> */
[----:B-1----:R-:W-:Y:S01]  /*14520*/  FMNMX.FTZ R0, R0, R2, !PT ;  /* 0x0000000200007209 */ /* 0x002fe20007810000 */
[C---:B------:R-:W-:Y:S02]  /*14530*/  FMUL.FTZ R129, R4.reuse, R129 ;  /* 0x0000008104817220 */ /* 0x040fe40000410000 */
[C---:B------:R-:W-:Y:S02]  /*14540*/  FMUL.FTZ R132, R4.reuse, R132 ;  /* 0x0000008404847220 */ /* 0x040fe40000410000 */
[----:B------:R-:W1:Y:S01]  /*14550*/  SHFL.BFLY PT, R2, R0, 0x1, 0x1f ;  /* 0x0c201f0000027f89 */ /* 0x000e6200000e0000 */
[C---:B------:R-:W-:Y:S02]  /*14560*/  FMUL.FTZ R133, R4.reuse, R133 ;  /* 0x0000008504857220 */ /* 0x040fe40000410000 */
[C---:B------:R-:W-:Y:S02]  /*14570*/  FMUL.FTZ R136, R4.reuse, R136 ;  /* 0x0000008804887220 */ /* 0x040fe40000410000 */
[----:B------:R-:W-:Y:S01]  /*14580*/  FMUL.FTZ R137, R4, R137 ;  /* 0x0000008904897220 */ /* 0x000fe20000410000 */
        /* <DEDUP_REMOVED lines=11> */
[----:B------:R-:W-:Y:S01]  /*14640*/  FMUL.FTZ R21, R4, R161 ;  /* 0x000000a104157220 */ /* 0x000fe20000410000 */
[----:B------:R-:W2:Y:S01]  /*14650*/  MUFU.EX2 R13, R13 ;  /* 0x0000000d000d7308 */ /* 0x000ea20000000800 */
[--C-:B------:R-:W-:Y:S02]  /*14660*/  FFMA.FTZ R177, R25, c[0x0][0x2d0], -R8.reuse ;  /* 0x0000b40019b17a23 */ /* 0x100fe40000010808 */
[--C-:B------:R-:W-:Y:S02]  /*14670*/  FFMA.FTZ R183, R19, c[0x0][0x2d0], -R8.reuse ;  /* 0x0000b40013b77a23 */ /* 0x100fe40000010808 */
[--C-:B------:R-:W-:Y:S02]  /*14680*/  FFMA.FTZ R180, R180, c[0x0][0x2d0], -R8.reuse ;  /* 0x0000b400b4b47a23 */ /* 0x100fe40000010808 */
[--C-:B------:R-:W-:Y:S02]  /*14690*/  FFMA.FTZ R178, R24, c[0x0][0x2d0], -R8.reuse ;  /* 0x0000b40018b27a23 */ /* 0x100fe40000010808 */
[--C-:B------:R-:W-:Y:S01]  /*146a0*/  FFMA.FTZ R189, R7, c[0x0][0x2d0], -R8.reuse ;  /* 0x0000b40007bd7a23 */ /* 0x100fe20000010808 */
[----:B------:R-:W3:Y:S01]  /*146b0*/  MUFU.EX2 R12, R12 ;  /* 0x0000000c000c7308 */ /* 0x000ee20000000800 */
[----:B------:R-:W-:Y:S02]  /*146c0*/  FFMA.FTZ R8, R3, c[0x0][0x2d0], -R8 ;  /* 0x0000b40003087a23 */ /* 0x000fe40000010808 */
[----:B------:R-:W-:Y:S02]  /*146d0*/  FMUL.FTZ R25, R4, R157 ;  /* 0x0000009d04197220 */ /* 0x000fe40000410000 */
[C---:B-1----:R-:W-:Y:S02]  /*146e0*/  FMUL.FTZ R34, R0.reuse, R150 ;  /* 0x0000009600227220 */ /* 0x042fe40000410000 */
[C---:B------:R-:W-:Y:S02]  /*146f0*/  FMUL.FTZ R35, R0.reuse, R151 ;  /* 0x0000009700237220 */ /* 0x040fe40000410000 */
[----:B------:R-:W1:Y:S01]  /*14700*/  LDSM.16.MT88.4 R148, [R147] ;  /* 0x000000009394783b */ /* 0x000e620000004200 */
[----:B------:R-:W-:Y:S01]  /*14710*/  MUFU.EX2 R161, R181 ;  /* 0x000000b500a17308 */ /* 0x000fe20000000800 */
[C---:B------:R-:W-:Y:S02]  /*14720*/  FMUL.FTZ R14, R0.reuse, R170 ;  /* 0x000000aa000e7220 */ /* 0x040fe40000410000 */
[C---:B------:R-:W-:Y:S02]  /*14730*/  FMUL.FTZ R15, R0.reuse, R171 ;  /* 0x000000ab000f7220 */ /* 0x040fe40000410000 */
[C---:B--2---:R-:W-:Y:S02]  /*14740*/  FFMA.FTZ R3, R0.reuse, R230, R13 ;  /* 0x000000e600037223 */ /* 0x044fe4000001000d */
[C---:B------:R-:W-:Y:S02]  /*14750*/  FMUL.FTZ R18, R0.reuse, R166 ;  /* 0x000000a600127220 */ /* 0x040fe40000410000 */
[C---:B------:R-:W-:Y:S01]  /*14760*/  FMUL.FTZ R19, R0.reuse, R167 ;  /* 0x000000a700137220 */ /* 0x040fe20000410000 */
[----:B------:R-:W2:Y:S01]  /*14770*/  MUFU.EX2 R175, R182 ;  /* 0x000000b600af7308 */ /* 0x000ea20000000800 */
[C---:B------:R-:W-:Y:S01]  /*14780*/  FMUL.FTZ R22, R0.reuse, R162 ;  /* 0x000000a200167220 */ /* 0x040fe20000410000 */
[----:B------:R-:W-:Y:S01]  /*14790*/  LDSM.16.MT88.4 R164, [R147+0x1000] ;  /* 0x0010000093a4783b */ /* 0x000fe20000004200 */
[----:B------:R-:W-:Y:S01]  /*147a0*/  FMUL.FTZ R23, R0, R163 ;  /* 0x000000a300177220 */ /* 0x000fe20000410000 */
[C---:B---3--:R-:W-:Y:S01]  /*147b0*/  F2FP.BF16.PACK_AB R173, R12.reuse, R13 ;  /* 0x0000000d0cad723e */ /* 0x048fe200000010ff */
[----:B------:R-:W-:Y:S02]  /*147c0*/  FADD.FTZ R3, R12, R3 ;  /* 0x000000030c037221 */ /* 0x000fe40000010000 */
[C---:B------:R-:W-:Y:S02]  /*147d0*/  FMUL.FTZ R12, R4.reuse, R168 ;  /* 0x000000a8040c7220 */ /* 0x040fe40000410000 */
[----:B------:R-:W-:Y:S01]  /*147e0*/  FMUL.FTZ R13, R4, R169 ;  /* 0x000000a9040d7220 */ /* 0x000fe20000410000 */
[----:B------:R-:W-:Y:S01]  /*147f0*/  MUFU.EX2 R7, R179 ;  /* 0x000000b300077308 */ /* 0x000fe20000000800 */
[C---:B------:R-:W-:Y:S02]  /*14800*/  FMUL.FTZ R26, R0.reuse, R158 ;  /* 0x0000009e001a7220 */ /* 0x040fe40000410000 */
[----:B------:R-:W-:Y:S02]  /*14810*/  FMUL.FTZ R27, R0, R159 ;  /* 0x0000009f001b7220 */ /* 0x000fe40000410000 */
[----:B------:R-:W-:Y:S02]  /*14820*/  FMUL.FTZ R24, R4, R156 ;  /* 0x0000009c04187220 */ /* 0x000fe40000410000 */
[C---:B------:R-:W-:Y:S02]  /*14830*/  FMUL.FTZ R30, R0.reuse, R154 ;  /* 0x0000009a001e7220 */ /* 0x040fe40000410000 */
[C---:B------:R-:W-:Y:S01]  /*14840*/  FMUL.FTZ R31, R0.reuse, R155 ;  /* 0x0000009b001f7220 */ /* 0x040fe20000410000 */
[----:B------:R-:W-:Y:S01]  /*14850*/  MUFU.EX2 R156, R184 ;  /* 0x000000b8009c7308 */ /* 0x000fe20000000800 */
[C---:B------:R-:W-:Y:S01]  /*14860*/  FMUL.FTZ R38, R0.reuse, R38 ;  /* 0x0000002600267220 */ /* 0x040fe20000410000 */
[----:B------:R-:W-:Y:S01]  /*14870*/  LDSM.16.MT88.4 R152, [R147+0x800] ;  /* 0x000800009398783b */ /* 0x000fe20000004200 */
[C---:B------:R-:W-:Y:S02]  /*14880*/  FMUL.FTZ R39, R0.reuse, R39 ;  /* 0x0000002700277220 */ /* 0x040fe40000410000 */
[----:B--2---:R-:W-:Y:S01]  /*14890*/  FADD.FTZ R160, R175, R3 ;  /* 0x00000003afa07221 */ /* 0x004fe20000010000 */
[----:B------:R-:W-:Y:S01]  /*148a0*/  F2FP.BF16.PACK_AB R175, R161, R175 ;  /* 0x000000afa1af723e */ /* 0x000fe200000010ff */
[C---:B------:R-:W-:Y:S02]  /*148b0*/  FMUL.FTZ R42, R0.reuse, R42 ;  /* 0x0000002a002a7220 */ /* 0x040fe40000410000 */
[C---:B------:R-:W-:Y:S01]  /*148c0*/  FMUL.FTZ R43, R0.reuse, R43 ;  /* 0x0000002b002b7220 */ /* 0x040fe20000410000 */
[----:B------:R-:W2:Y:S01]  /*148d0*/  MUFU.EX2 R4, R186 ;  /* 0x000000ba00047308 */ /* 0x000ea20000000800 */
[C---:B------:R-:W-:Y:S02]  /*148e0*/  FMUL.FTZ R46, R0.reuse, R46 ;  /* 0x0000002e002e7220 */ /* 0x040fe40000410000 */
[C---:B-1----:R-:W-:Y:S05]  /*148f0*/  HMMA.16816.F32.BF16 R12, R172.reuse, R148, R12 ;  /* 0x00000094ac0c723c */ /* 0x042fea000004180c */
[C---:B------:R-:W-:Y:S02]  /*14900*/  FMUL.FTZ R47, R0.reuse, R47 ;  /* 0x0000002f002f7220 */ /* 0x040fe40000410000 */
[C---:B------:R-:W-:Y:S01]  /*14910*/  FMUL.FTZ R50, R0.reuse, R50 ;  /* 0x0000003200327220 */ /* 0x040fe20000410000 */
[C---:B------:R-:W-:Y:S01]  /*14920*/  HMMA.16816.F32.BF16 R16, R172.reuse, R150, R16 ;  /* 0x00000096ac10723c */ /* 0x040fe20000041810 */
[----:B------:R-:W1:Y:S01]  /*14930*/  LDSM.16.MT88.4 R148, [R196] ;  /* 0x00000000c494783b */ /* 0x000e620000004200 */
[----:B------:R-:W3:Y:S02]  /*14940*/  MUFU.EX2 R3, R185 ;  /* 0x000000b900037308 */ /* 0x000ee40000000800 */
        /* <DEDUP_REMOVED lines=27> */
[----:B------:R-:W5:Y:S03]  /*14b00*/  LDSM.16.MT88.4 R148, [R198] ;  /* 0x00000000c694783b */ /* 0x000f660000004200 */
        /* <DEDUP_REMOVED lines=27> */
[----:B------:R-:W5:Y:S03]  /*14cc0*/  LDSM.16.MT88.4 R148, [R197] ;  /* 0x00000000c594783b */ /* 0x000f660000004200 */
[C---:B------:R-:W-:Y:S02]  /*14cd0*/  FMUL.FTZ R135, R0.reuse, R135 ;  /* 0x0000008700877220 */ /* 0x040fe40000410000 */
[C---:B------:R-:W-:Y:S02]  /*14ce0*/  FMUL.FTZ R138, R0.reuse, R138 ;  /* 0x0000008a008a7220 */ /* 0x040fe40000410000 */
[----:B------:R-:W-:Y:S04]  /*14cf0*/  FMUL.FTZ R139, R0, R139 ;  /* 0x0000008b008b7220 */ /* 0x000fe80000410000 */
[----:B--2---:R-:W-:Y:S04]  /*14d00*/  FADD.FTZ R0, R4, R187 ;  /* 0x000000bb04007221 */ /* 0x004fe80000010000 */
[----:B---3--:R-:W-:Y:S04]  /*14d10*/  FADD.FTZ R0, R3, R0 ;  /* 0x0000000003007221 */ /* 0x008fe80000010000 */
[----:B------:R-:W-:Y:S04]  /*14d20*/  FADD.FTZ R0, R156, R0 ;  /* 0x000000009c007221 */ /* 0x000fe80000010000 */
[----:B------:R-:W-:Y:S01]  /*14d30*/  FADD.FTZ R0, R7, R0 ;  /* 0x0000000007007221 */ /* 0x000fe20000010000 */
[C---:B-----5:R-:W-:Y:S08]  /*14d40*/  HMMA.16816.F32.BF16 R36, R172.reuse, R148, R36 ;  /* 0x00000094ac24723c */ /* 0x060ff00000041824 */
        /* <DEDUP_REMOVED lines=39> */
[----:B----4-:R-:W-:Y:S01]  /*14fc0*/  F2FP.BF16.PACK_AB R149, R182, R180 ;  /* 0x000000b4b695723e */ /* 0x010fe200000010ff */
[----:B------:R-:W-:Y:S02]  /*14fd0*/  FADD.FTZ R3, R161, R160 ;  /* 0x000000a0a1037221 */ /* 0x000fe40000010000 */
[----:B------:R-:W-:Y:S02]  /*14fe0*/  F2FP.BF16.PACK_AB R150, R7, R156 ;  /* 0x0000009c0796723e */ /* 0x000fe400000010ff */
[----:B------:R-:W3:Y:S02]  /*14ff0*/  LDSM.16.MT88.4 R156, [R196+0x800] ;  /* 0x00080000c49c783b */ /* 0x000ee40000004200 */
[----:B------:R-:W4:Y:S01]  /*15000*/  MUFU.EX2 R172, R192 ;  /* 0x000000c000ac7308 */ /* 0x000f220000000800 */
[----:B-1----:R-:W-:Y:S02]  /*15010*/  F2FP.BF16.PACK_AB R151, R179, R181 ;  /* 0x000000b5b397723e */ /* 0x002fe400000010ff */
[----:B------:R-:W-:Y:S02]  /*15020*/  F2FP.BF16.PACK_AB R173, R178, R177 ;  /* 0x000000b1b2ad723e */ /* 0x000fe400000010ff */
[----:B------:R-:W-:Y:S03]  /*15030*/  F2FP.BF16.PACK_AB R175, R8, R176 ;  /* 0x000000b008af723e */ /* 0x000fe600000010ff */
[C---:B------:R-:W-:Y:S02]  /*15040*/  HMMA.16816.F32.BF16 R12, R148.reuse, R152, R12 ;  /* 0x00000098940c723c */ /* 0x040fe4000004180c */
[----:B------:R-:W1:Y:S03]  /*15050*/  MUFU.EX2 R7, R191 ;  /* 0x000000bf00077308 */ /* 0x000e660000000800 */
[----:B--2---:R-:W-:Y:S03]  /*15060*/  FADD.FTZ R0, R4, R0 ;  /* 0x0000000004007221 */ /* 0x004fe60000010000 */
[C---:B------:R-:W-:Y:S01]  /*15070*/  HMMA.16816.F32.BF16 R16, R148.reuse, R154, R16 ;  /* 0x0000009a9410723c */ /* 0x040fe20000041810 */
[----:B------:R-:W2:Y:S03]  /*15080*/  LDSM.16.MT88.4 R152, [R198+0x800] ;  /* 0x00080000c698783b */ /* 0x000ea60000004200 */
[----:B------:R-:W5:Y:S01]  /*15090*/  MUFU.EX2 R174, R190 ;  /* 0x000000be00ae7308 */ /* 0x000f620000000800 */
[C---:B----4-:R-:W-:Y:S01]  /*150a0*/  FADD.FTZ R0, R172.reuse, R0 ;  /* 0x00000000ac007221 */ /* 0x050fe20000010000 */
[----:B------:R-:W-:Y:S03]  /*150b0*/  F2FP.BF16.PACK_AB R172, R172, R4 ;  /* 0x00000004acac723e */ /* 0x000fe600000010ff */
[----:B-1----:R-:W-:Y:S01]  /*150c0*/  FADD.FTZ R0, R7, R0 ;  /* 0x0000000007007221 */ /* 0x002fe20000010000 */
[C---:B---3--:R-:W-:Y:S03]  /*150d0*/  HMMA.16816.F32.BF16 R20, R148.reuse, R156, R20 ;  /* 0x0000009c9414723c */ /* 0x048fe60000041814 */
[C---:B-----5:R-:W-:Y:S01]  /*150e0*/  FADD.FTZ R229, R174.reuse, R0 ;  /* 0x00000000aee57221 */ /* 0x060fe20000010000 */
[----:B------:R-:W-:Y:S04]  /*150f0*/  F2FP.BF16.PACK_AB R174, R174, R7 ;  /* 0x00000007aeae723e */ /* 0x000fe800000010ff */
[C---:B------:R-:W-:Y:S01]  /*15100*/  HMMA.16816.F32.BF16 R24, R148.reuse, R158, R24 ;  /* 0x0000009e9418723c */ /* 0x040fe20000041818 */
[----:B------:R-:W1:Y:S03]  /*15110*/  LDSM.16.MT88.4 R156, [R197+0x800] ;  /* 0x00080000c59c783b */ /* 0x000e660000004200 */
[----:B------:R-:W-:Y:S04]  /*15120*/  FADD.FTZ R0, R180, R3 ;  /* 0x00000003b4007221 */ /* 0x000fe80000010000 */
[----:B------:R-:W-:Y:S01]  /*15130*/  FADD.FTZ R0, R182, R0 ;  /* 0x00000000b6007221 */ /* 0x000fe20000010000 */
[C---:B--2---:R-:W-:Y:S03]  /*15140*/  HMMA.16816.F32.BF16 R28, R148.reuse, R152, R28 ;  /* 0x00000098941c723c */ /* 0x044fe6000004181c */
[----:B------:R-:W-:Y:S04]  /*15150*/  FADD.FTZ R0, R181, R0 ;  /* 0x00000000b5007221 */ /* 0x000fe80000010000 */
[----:B------:R-:W-:Y:S01]  /*15160*/  FADD.FTZ R0, R179, R0 ;  /* 0x00000000b3007221 */ /* 0x000fe20000010000 */
[C---:B------:R-:W-:Y:S01]  /*15170*/  HMMA.16816.F32.BF16 R32, R148.reuse, R154, R32 ;  /* 0x0000009a9420723c */ /* 0x040fe20000041820 */
[----:B------:R-:W2:Y:S03]  /*15180*/  LDSM.16.MT88.4 R152, [R147+0x2000] ;  /* 0x002000009398783b */ /* 0x000ea60000004200 */
[----:B------:R-:W-:Y:S04]  /*15190*/  FADD.FTZ R0, R177, R0 ;  /* 0x00000000b1007221 */ /* 0x000fe80000010000 */
[----:B------:R-:W-:Y:S04]  /*151a0*/  FADD.FTZ R0, R178, R0 ;  /* 0x00000000b2007221 */ /* 0x000fe80000010000 */
[----:B------:R-:W-:Y:S04]  /*151b0*/  FADD.FTZ R0, R176, R0 ;  /* 0x00000000b0007221 */ /* 0x000fe80000010000 */
[----:B------:R-:W-:Y:S01]  /*151c0*/  FADD.FTZ R230, R8, R0 ;  /* 0x0000000008e67221 */ /* 0x000fe20000010000 */
[----:B------:R-:W-:Y:S01]  /*151d0*/  MOV R8, R2 ;  /* 0x0000000200087202 */ /* 0x000fe20000000f00 */
        /* <DEDUP_REMOVED lines=85> */
.L_x_1939:
[----:B------:R-:W-:-:S13]  /*15730*/  ISETP.GE.AND P0, PT, R221, R236, PT ;  /* 0x000000ecdd00720c */ /* 0x000fda0003f06270 */
[----:B------:R-:W-:Y:S05]  /*15740*/  @!P0 BRA `(.L_x_1945) ;  /* 0x000039c000008947 */ /* 0x000fea0003800000 */
[----:B------:R-:W-:Y:S02]  /*15750*/  MOV R4, R8 ;  /* 0x0000000800047202 */ /* 0x000fe40000000f00 */
[----:B------:R-:W-:Y:S02]  /*15760*/  MOV R2, R9 ;  /* 0x0000000900027202 */ /* 0x000fe40000000f00 */
.L_x_1956:
[----:B------:R-:W1:Y:S01]  /*15770*/  S2R R3, SR_TID.X ;  /* 0x0000000000037919 */ /* 0x000e620000002100 */
[----:B------:R-:W-:Y:S01]  /*15780*/  SHF.R.S32.HI R0, RZ, 0x1f, R221 ;  /* 0x0000001fff007819 */ /* 0x000fe200000114dd */
[----:B------:R-:W-:Y:S01]  /*15790*/  IMAD.WIDE.U32 R8, R221, c[0x0][0x208], RZ ;  /* 0x00008200dd087a25 */ /* 0x000fe200078e00ff */
[----:B------:R-:W-:Y:S04]  /*157a0*/  DEPBAR.LE SB0, 0x0 ;  /* 0x000080000000791a */ /* 0x000fe80000000000 */
[----:B------:R-:W-:Y:S01]  /*157b0*/  IMAD R0, R0, c[0x0][0x208], RZ ;  /* 0x0000820000007a24 */ /* 0x000fe200078e02ff */
[----:B------:R-:W-:Y:S01]  /*157c0*/  WARPSYNC 0xffffffff ;  /* 0xffffffff00007948 */ /* 0x000fe20003800000 */
[----:B------:R-:W-:Y:S01]  /*157d0*/  BAR.SYNC.DEFER_BLOCKING 0x0 ;  /* 0x0000000000007b1d */ /* 0x000fe20000010000 */
[----:B------:R-:W-:Y:S01]  /*157e0*/  LOP3.LUT P3, RZ, R215, 0x800, RZ, 0xc0, !PT ;  /* 0x00000800d7ff7812 */ /* 0x000fe2000786c0ff */
[----:B------:R-:W-:Y:S01]  /*157f0*/  IMAD R0, R221, c[0x0][0x20c], R0 ;  /* 0x00008300dd007a24 */ /* 0x000fe200078e0200 */
[C---:B------:R-:W-:Y:S02]  /*15800*/  LOP3.LUT P6, RZ, R215.reuse, 0x400, RZ, 0xc0, !PT ;  /* 0x00000400d7ff7812 */ /* 0x040fe400078cc0ff */
[----:B------:R-:W-:Y:S01]  /*15810*/  LOP3.LUT P5, RZ, R215, 0x200, RZ, 0xc0, !PT ;  /* 0x00000200d7ff7812 */ /* 0x000fe200078ac0ff */
[----:B------:R-:W-:Y:S01]  /*15820*/  IMAD.IADD R0, R9, 0x1, R0 ;  /* 0x0000000109007824 */ /* 0x000fe200078e0200 */
[----:B------:R-:W-:Y:S01]  /*15830*/  LOP3.LUT P4, RZ, R215, 0x100, RZ, 0xc0, !PT ;  /* 0x00000100d7ff7812 */ /* 0x000fe2000788c0ff */
[----:B------:R-:W-:Y:S04]  /*15840*/  IMAD.WIDE.U32 R8, R8, 0x30, RZ ;  /* 0x0000003008087825 */ /* 0x000fe800078e00ff */
[----:B------:R-:W-:Y:S01]  /*15850*/  IMAD R0, R0, 0x30, RZ ;  /* 0x0000003000007824 */ /* 0x000fe200078e02ff */
[----:B-1----:R-:W-:Y:S03]  /*15860*/  ISETP.GT.AND P2, PT, R3, 0x7f, PT ;  /* 0x0000007f0300780c */ /* 0x002fe60003f44270 */
[----:B------:R-:W-:Y:S01]  /*15870*/  IMAD.IADD R0, R9, 0x1, R0 ;  /* 0x0000000109007824 */ /* 0x000fe200078e0200 */
[----:B------:R-:W-:Y:S04]  /*15880*/  IADD3 R9, P1, P0, R8, 0x40, R226 ;  /* 0x0000004008097810 */ /* 0x000fe8000783e0e2 */
[----:B------:R-:W-:Y:S02]  /*15890*/  IADD3.X R16, R0, RZ, R228, P1, P0 ;  /* 0x000000ff00107210 */ /* 0x000fe40000fe04e4 */
[----:B------:R-:W-:Y:S01]  /*158a0*/  IADD3 R12, P1, P0, R8, 0x80, R226 ;  /* 0x00000080080c7810 */ /* 0x000fe2000783e0e2 */
[----:B------:R-:W-:Y:S01]  /*158b0*/  LDSM.16.M88.4 R32, [R199] ;  /* 0x00000000c720783b */ /* 0x000fe20000000200 */
[----:B------:R-:W-:Y:S02]  /*158c0*/  BSSY B0, `(.L_x_1946) ;  /* 0x000013e000007945 */ /* 0x000fe40003800000 */
[----:B------:R-:W-:Y:S01]  /*158d0*/  IADD3.X R21, R0, RZ, R228, P1, P0 ;  /* 0x000000ff00157210 */ /* 0x000fe20000fe04e4 */
[----:B------:R-:W-:Y:S01]  /*158e0*/  @!P2 IMAD.MOV.U32 R3, RZ, RZ, c[0x0][0x208] ;  /* 0x00008200ff03a624 */ /* 0x000fe200078e00ff */
[----:B------:R-:W-:Y:S01]  /*158f0*/  IADD3 R13, P1, P0, R8, 0xc0, R226 ;  /* 0x000000c0080d7810 */ /* 0x000fe2000783e0e2 */
[----:B------:R-:W-:Y:S01]  /*15900*/  @!P2 IMAD.MOV.U32 R14, RZ, RZ, c[0x0][0x20c] ;  /* 0x00008300ff0ea624 */ /* 0x000fe200078e00ff */
[----:B------:R-:W-:Y:S02]  /*15910*/  LDSM.16.M88.4 R176, [R200] ;  /* 0x00000000c8b0783b */ /* 0x000fe40000000200 */
[----:B------:R-:W-:Y:S02]  /*15920*/  IADD3.X R24, R0, RZ, R228, P1, P0 ;  /* 0x000000ff00187210 */ /* 0x000fe40000fe04e4 */
[C---:B------:R-:W-:Y:S02]  /*15930*/  @!P2 LEA R7, P0, R3.reuse, R8, 0x5 ;  /* 0x000000080307a211 */ /* 0x040fe400078028ff */
[----:B------:R-:W-:Y:S02]  /*15940*/  LDSM.16.M88.4 R180, [R203] ;  /* 0x00000000cbb4783b */ /* 0x000fe40000000200 */
[----:B------:R-:W-:Y:S02]  /*15950*/  @!P2 LEA.HI.X R3, R3, R0, R14, 0x5, P0 ;  /* 0x000000000303a211 */ /* 0x000fe400000f2c0e */
[----:B------:R-:W-:Y:S02]  /*15960*/  @!P2 IADD3 R14, P1, P0, R7, 0x40, R226 ;  /* 0x00000040070ea810 */ /* 0x000fe4000783e0e2 */
[----:B------:R-:W-:Y:S02]  /*15970*/  LDSM.16.M88.4 R188, [R214] ;  /* 0x00000000d6bc783b */ /* 0x000fe40000000200 */
[----:B------:R-:W-:Y:S02]  /*15980*/  @!P2 IADD3.X R172, R3, RZ, R228, P1, P0 ;  /* 0x000000ff03aca210 */ /* 0x000fe40000fe04e4 */
[----:B------:R-:W-:Y:S04]  /*15990*/  @!P2 IADD3 R15, P1, P0, R7, 0x80, R226 ;  /* 0x00000080070fa810 */ /* 0x000fe8000783e0e2 */
[----:B------:R-:W-:Y:S02]  /*159a0*/  @!P2 IADD3.X R184, R3, RZ, R228, P1, P0 ;  /* 0x000000ff03b8a210 */ /* 0x000fe40000fe04e4 */
[----:B------:R-:W-:Y:S04]  /*159b0*/  @!P2 IADD3 R20, P1, P0, R7, 0xc0, R226 ;  /* 0x000000c00714a810 */ /* 0x000fe8000783e0e2 */
[--C-:B------:R-:W-:Y:S02]  /*159c0*/  @!P2 IADD3.X R185, R3, RZ, R228.reuse, P1, P0 ;  /* 0x000000ff03b9a210 */ /* 0x100fe40000fe04e4 */
[----:B------:R-:W-:Y:S05]  /*159d0*/  IADD3 R8, P0, R226, R8, RZ ;  /* 0x00000008e2087210 */ /* 0x000fea0007f1e0ff */
[----:B------:R-:W-:Y:S01]  /*159e0*/  IMAD.X R0, R0, 0x1, R228, P0 ;  /* 0x0000000100007824 */ /* 0x000fe200000e06e4 */
[C---:B------:R-:W-:Y:S04]  /*159f0*/  LEA R22, P0, R8.reuse, c[0x0][0x1f8], 0x1 ;  /* 0x00007e0008167a11 */ /* 0x040fe800078008ff */
[----:B------:R-:W-:Y:S02]  /*15a00*/  LEA.HI.X R23, R8, c[0x0][0x1fc], R0, 0x1, P0 ;  /* 0x00007f0008177a11 */ /* 0x000fe400000f0c00 */
[C---:B------:R-:W-:Y:S04]  /*15a10*/  LEA R8, P0, R9.reuse, c[0x0][0x1f8], 0x1 ;  /* 0x00007e0009087a11 */ /* 0x040fe800078008ff */
[----:B------:R-:W-:Y:S02]  /*15a20*/  LEA.HI.X R9, R9, c[0x0][0x1fc], R16, 0x1, P0 ;  /* 0x00007f0009097a11 */ /* 0x000fe400000f0c10 */
[C---:B------:R-:W-:Y:S01]  /*15a30*/  LEA R28, P0, R12.reuse, c[0x0][0x1f8], 0x1 ;  /* 0x00007e000c1c7a11 */ /* 0x040fe200078008ff */
[----:B------:R-:W1:Y:S03]  /*15a40*/  LDSM.16.M88.4 R16, [R146] ;  /* 0x000000009210783b */ /* 0x000e660000000200 */
[----:B------:R-:W-:Y:S02]  /*15a50*/  LEA.HI.X R29, R12, c[0x0][0x1fc], R21, 0x1, P0 ;  /* 0x00007f000c1d7a11 */ /* 0x000fe400000f0c15 */
[C---:B------:R-:W-:Y:S04]  /*15a60*/  LEA R30, P0, R13.reuse, c[0x0][0x1f8], 0x1 ;  /* 0x00007e000d1e7a11 */ /* 0x040fe800078008ff */
[----:B------:R-:W-:Y:S02]  /*15a70*/  LEA.HI.X R31, R13, c[0x0][0x1fc], R24, 0x1, P0 ;  /* 0x00007f000d1f7a11 */ /* 0x000fe400000f0c18 */
[----:B------:R-:W-:Y:S01]  /*15a80*/  @!P2 IADD3 R7, P0, R7, R226, RZ ;  /* 0x000000e20707a210 */ /* 0x000fe20007f1e0ff */
[----:B------:R-:W2:Y:S04]  /*15a90*/  LDSM.16.M88.4 R24, [R146+0x800] ;  /* 0x000800009218783b */ /* 0x000ea80000000200 */
[----:B------:R-:W-:Y:S01]  /*15aa0*/  @!P2 IMAD.X R3, R3, 0x1, R228, P0 ;  /* 0x000000010303a824 */ /* 0x000fe200000e06e4 */
[C---:B------:R-:W-:Y:S04]  /*15ab0*/  @!P2 LEA R192, P0, R7.reuse, c[0x0][0x1f8], 0x1 ;  /* 0x00007e0007c0aa11 */ /* 0x040fe800078008ff */
[----:B------:R-:W-:Y:S02]  /*15ac0*/  @!P2 LEA.HI.X R193, R7, c[0x0][0x1fc], R3, 0x1, P0 ;  /* 0x00007f0007c1aa11 */ /* 0x000fe400000f0c03 */
[C---:B------:R-:W-:Y:S04]  /*15ad0*/  @!P2 LEA R194, P0, R14.reuse, c[0x0][0x1f8], 0x1 ;  /* 0x00007e000ec2aa11 */ /* 0x040fe800078008ff */
[----:B------:R-:W-:Y:S02]  /*15ae0*/  @!P2 LEA.HI.X R195, R14, c[0x0][0x1fc], R172, 0x1, P0 ;  /* 0x00007f000ec3aa11 */ /* 0x000fe400000f0cac */
[C---:B------:R-:W-:Y:S01]  /*15af0*/  @!P2 LEA R218, P0, R15.reuse, c[0x0][0x1f8], 0x1 ;  /* 0x00007e000fdaaa11 */ /* 0x040fe200078008ff */
[----:B------:R-:W3:Y:S03]  /*15b00*/  LDSM.16.M88.4 R172, [R146+0x1000] ;  /* 0x0010000092ac783b */ /* 0x000ee60000000200 */
[----:B------:R-:W-:Y:S02]  /*15b10*/  @!P2 LEA.HI.X R219, R15, c[0x0][0x1fc], R184, 0x1, P0 ;  /* 0x00007f000fdbaa11 */ /* 0x000fe400000f0cb8 */
[C---:B------:R-:W-:Y:S04]  /*15b20*/  @!P2 LEA R216, P0, R20.reuse, c[0x0][0x1f8], 0x1 ;  /* 0x00007e0014d8aa11 */ /* 0x040fe800078008ff */
[----:B------:R-:W-:Y:S01]  /*15b30*/  @!P2 LEA.HI.X R217, R20, c[0x0][0x1fc], R185, 0x1, P0 ;  /* 0x00007f0014d9aa11 */ /* 0x000fe200000f0cb9 */
[C---:B-1----:R-:W-:Y:S01]  /*15b40*/  HMMA.16816.F32.BF16 R12, R32.reuse, R16, RZ ;  /* 0x00000010200c723c */ /* 0x042fe200000418ff */
[----:B------:R-:W1:Y:S02]  /*15b50*/  LDSM.16.M88.4 R184, [R213] ;  /* 0x00000000d5b8783b */ /* 0x000e640000000200 */
[----:B------:R-:W-:Y:S04]  /*15b60*/  ISETP.GT.AND P0, PT, R221, R236, PT ;  /* 0x000000ecdd00720c */ /* 0x000fe80003f04270 */
[----:B------:R-:W-:Y:S01]  /*15b70*/  @!PT LDS RZ, [RZ] ;  /* 0x00000000fffff984 */ /* 0x000fe20000000800 */
[----:B------:R-:W-:Y:S01]  /*15b80*/  @!PT LDS RZ, [RZ] ;  /* 0x00000000fffff984 */ /* 0x000fe20000000800 */
[----:B------:R-:W-:Y:S01]  /*15b90*/  @!PT LDS RZ, [RZ] ;  /* 0x00000000fffff984 */ /* 0x000fe20000000800 */
[----:B------:R2:W-:Y:S01]  /*15ba0*/  LDGSTS.E.BYPASS.LTC128B.128 [R223+0x4080], [R22.64], !P3 ;  /* 0x0408000016df7fae */ /* 0x0005e2000d901d4c */
[C---:B------:R-:W-:Y:S05]  /*15bb0*/  HMMA.16816.F32.BF16 R16, R32.reuse, R18, RZ ;  /* 0x000000122010723c */ /* 0x040fea00000418ff */
[----:B------:R4:W-:Y:S06]  /*15bc0*/  LDGSTS.E.BYPASS.LTC128B.128 [R223+0x5880], [R8.64], !P6 ;  /* 0x0588000008df7fae */ /* 0x0009ec000f101d4c */
[----:B------:R3:W-:Y:S06]  /*15bd0*/  LDGSTS.E.BYPASS.LTC128B.128 [R223+0x7080], [R28.64], !P5 ;  /* 0x070800001cdf7fae */ /* 0x0007ec000e901d4c */
[----:B------:R3:W-:Y:S06]  /*15be0*/  LDGSTS.E.BYPASS.LTC128B.128 [R223+0x8880], [R30.64], !P4 ;  /* 0x088800001edf7fae */ /* 0x0007ec000e101d4c */
[----:B------:R5:W-:Y:S01]  /*15bf0*/  @!P2 LDGSTS.E.BYPASS.LTC128B.128 [R223+0x5080], [R192.64], !P3 ;  /* 0x05080000c0dfafae */ /* 0x000be2000d901d4c */
[C---:B--2---:R-:W-:Y:S05]  /*15c00*/  HMMA.16816.F32.BF16 R20, R32.reuse, R24, RZ ;  /* 0x000000182014723c */ /* 0x044fea00000418ff */
[----:B------:R5:W-:Y:S03]  /*15c10*/  @!P2 LDGSTS.E.BYPASS.LTC128B.128 [R223+0x6880], [R194.64], !P6 ;  /* 0x06880000c2dfafae */ /* 0x000be6000f101d4c */
[C---:B------:R-:W-:Y:S03]  /*15c20*/  HMMA.16816.F32.BF16 R24, R32.reuse, R26, RZ ;  /* 0x0000001a2018723c */ /* 0x040fe600000418ff */
[----:B------:R4:W-:Y:S06]  /*15c30*/  @!P2 LDGSTS.E.BYPASS.LTC128B.128 [R223+0x8080], [R218.64], !P5 ;  /* 0x08080000dadfafae */ /* 0x0009ec000e901d4c */
[----:B------:R4:W-:Y:S01]  /*15c40*/  @!P2 LDGSTS.E.BYPASS.LTC128B.128 [R223+0x9880], [R216.64], !P4 ;  /* 0x09880000d8dfafae */ /* 0x0009e2000e101d4c */
[C---:B---3--:R-:W-:Y:S05]  /*15c50*/  HMMA.16816.F32.BF16 R28, R32.reuse, R172, RZ ;  /* 0x000000ac201c723c */ /* 0x048fea00000418ff */
[----:B------:R-:W0:Y:S03]  /*15c60*/  LDGDEPBAR ;  /* 0x00000000000079af */ /* 0x000e260000000000 */
[----:B------:R-:W-:Y:S03]  /*15c70*/  HMMA.16816.F32.BF16 R32, R32, R174, RZ ;  /* 0x000000ae2020723c */ /* 0x000fe600000418ff */
[----:B------:R-:W-:Y:S06]  /*15c80*/  LDSM.16.M88.4 R172, [R202] ;  /* 0x00000000caac783b */ /* 0x000fec0000000200 */
[----:B-----5:R-:W-:Y:S01]  /*15c90*/  LDSM.16.M88.4 R192, [R145+0x800] ;  /* 0x0008000091c0783b */ /* 0x020fe20000000200 */
[C---:B------:R-:W-:Y:S08]  /*15ca0*/  HMMA.16816.F32.BF16 R12, R176.reuse, R180, R12 ;  /* 0x000000b4b00c723c */ /* 0x040ff0000004180c */
[C---:B------:R-:W-:Y:S01]  /*15cb0*/  HMMA.16816.F32.BF16 R16, R176.reuse, R182, R16 ;  /* 0x000000b6b010723c */ /* 0x040fe20000041810 */
[----:B------:R-:W2:Y:S07]  /*15cc0*/  LDSM.16.M88.4 R180, [R145] ;  /* 0x0000000091b4783b */ /* 0x000eae0000000200 */
[C---:B-1----:R-:W-:Y:S08]  /*15cd0*/  HMMA.16816.F32.BF16 R20, R176.reuse, R184, R20 ;  /* 0x000000b8b014723c */ /* 0x042ff00000041814 */
[C---:B------:R-:W-:Y:S01]  /*15ce0*/  HMMA.16816.F32.BF16 R24, R176.reuse, R186, R24 ;  /* 0x000000bab018723c */ /* 0x040fe20000041818 */
[----:B------:R-:W1:Y:S07]  /*15cf0*/  LDSM.16.M88.4 R184, [R145+0x1000] ;  /* 0x0010000091b8783b */ /* 0x000e6e0000000200 */
[C---:B------:R-:W-:Y:S08]  /*15d00*/  HMMA.16816.F32.BF16 R28, R176.reuse, R188, R28 ;  /* 0x000000bcb01c723c */ /* 0x040ff0000004181c */
[----:B------:R-:W-:Y:S01]  /*15d10*/  HMMA.16816.F32.BF16 R32, R176, R190, R32 ;  /* 0x000000beb020723c */ /* 0x000fe20000041820 */
[----:B------:R-:W-:Y:S06]  /*15d20*/  LDSM.16.M88.4 R176, [R201] ;  /* 0x00000000c9b0783b */ /* 0x000fec0000000200 */
[----:B------:R-:W-:Y:S01]  /*15d30*/  LDSM.16.M88.4 R188, [R10+0x800] ;  /* 0x000800000abc783b */ /* 0x000fe20000000200 */
[C---:B--2---:R-:W-:Y:S08]  /*15d40*/  HMMA.16816.F32.BF16 R12, R172.reuse, R180, R12 ;  /* 0x000000b4ac0c723c */ /* 0x044ff0000004180c */
[C---:B------:R-:W-:Y:S01]  /*15d50*/  HMMA.16816.F32.BF16 R16, R172.reuse, R182, R16 ;  /* 0x000000b6ac10723c */ /* 0x040fe20000041810 */
[----:B------:R-:W2:Y:S07]  /*15d60*/  LDSM.16.M88.4 R180, [R10] ;  /* 0x000000000ab4783b */ /* 0x000eae0000000200 */
[C---:B------:R-:W-:Y:S08]  /*15d70*/  HMMA.16816.F32.BF16 R20, R172.reuse, R192, R20 ;  /* 0x000000c0ac14723c */ /* 0x040ff00000041814 */
[C---:B------:R-:W-:Y:S01]  /*15d80*/  HMMA.16816.F32.BF16 R24, R172.reuse, R194, R24 ;  /* 0x000000c2ac18723c */ /* 0x040fe20000041818 */
[----:B------:R-:W3:Y:S07]  /*15d90*/  LDSM.16.M88.4 R192, [R10+0x1000] ;  /* 0x001000000ac0783b */ /* 0x000eee0000000200 */
[C---:B-1----:R-:W-:Y:S08]  /*15da0*/  HMMA.16816.F32.BF16 R28, R172.reuse, R184, R28 ;  /* 0x000000b8ac1c723c */ /* 0x042ff0000004181c */
[----:B------:R-:W-:Y:S01]  /*15db0*/  HMMA.16816.F32.BF16 R32, R172, R186, R32 ;  /* 0x000000baac20723c */ /* 0x000fe20000041820 */
[----:B------:R-:W-:Y:S06]  /*15dc0*/  LDSM.16.M88.4 R172, [R199+0x4000] ;  /* 0x00400000c7ac783b */ /* 0x000fec0000000200 */
[----:B------:R-:W-:Y:S01]  /*15dd0*/  LDSM.16.M88.4 R184, [R146+0x2000] ;  /* 0x0020000092b8783b */ /* 0x000fe20000000200 */
[C---:B--2---:R-:W-:Y:S08]  /*15de0*/  HMMA.16816.F32.BF16 R12, R176.reuse, R180, R12 ;  /* 0x000000b4b00c723c */ /* 0x044ff0000004180c */
[C---:B------:R-:W-:Y:S01]  /*15df0*/  HMMA.16816.F32.BF16 R16, R176.reuse, R182, R16 ;  /* 0x000000b6b010723c */ /* 0x040fe20000041810 */
[----:B------:R-:W1:Y:S07]  /*15e00*/  LDSM.16.M88.4 R180, [R146+0x1800] ;  /* 0x0018000092b4783b */ /* 0x000e6e0000000200 */
[C---:B------:R-:W-:Y:S08]  /*15e10*/  HMMA.16816.F32.BF16 R20, R176.reuse, R188, R20 ;  /* 0x000000bcb014723c */ /* 0x040ff00000041814 */
[C---:B------:R-:W-:Y:S01]  /*15e20*/  HMMA.16816.F32.BF16 R24, R176.reuse, R190, R24 ;  /* 0x000000beb018723c */ /* 0x040fe20000041818 */
[----:B------:R-:W2:Y:S07]  /*15e30*/  LDSM.16.M88.4 R188, [R146+0x2800] ;  /* 0x0028000092bc783b */ /* 0x000eae0000000200 */
[C---:B---3--:R-:W-:Y:S08]  /*15e40*/  HMMA.16816.F32.BF16 R28, R176.reuse, R192, R28 ;  /* 0x000000c0b01c723c */ /* 0x048ff0000004181c */
[----:B------:R-:W-:Y:S01]  /*15e50*/  HMMA.16816.F32.BF16 R32, R176, R194, R32 ;  /* 0x000000c2b020723c */ /* 0x000fe20000041820 */
[----:B------:R-:W-:Y:S06]  /*15e60*/  LDSM.16.M88.4 R176, [R200+0x4000] ;  /* 0x00400000c8b0783b */ /* 0x000fec0000000200 */
[----:B------:R-:W-:Y:S01]  /*15e70*/  LDSM.16.M88.4 R192, [R204] ;  /* 0x00000000ccc0783b */ /* 0x000fe20000000200 */
[C---:B-1----:R-:W-:Y:S08]  /*15e80*/  HMMA.16816.F32.BF16 R12, R172.reuse, R180, R12 ;  /* 0x000000b4ac0c723c */ /* 0x042ff0000004180c */
[C---:B------:R-:W-:Y:S01]  /*15e90*/  HMMA.16816.F32.BF16 R16, R172.reuse, R182, R16 ;  /* 0x000000b6ac10723c */ /* 0x040fe20000041810 */
[----:B------:R-:W1:Y:S07]  /*15ea0*/  LDSM.16.M88.4 R180, [R206] ;  /* 0x00000000ceb4783b */ /* 0x000e6e0000000200 */
[C---:B------:R-:W-:Y:S08]  /*15eb0*/  HMMA.16816.F32.BF16 R20, R172.reuse, R184, R20 ;  /* 0x000000b8ac14723c */ /* 0x040ff00000041814 */
[C---:B------:R-:W-:Y:S01]  /*15ec0*/  HMMA.16816.F32.BF16 R24, R172.reuse, R186, R24 ;  /* 0x000000baac18723c */ /* 0x040fe20000041818 */
[----:B------:R-:W3:Y:S07]  /*15ed0*/  LDSM.16.M88.4 R184, [R205] ;  /* 0x00000000cdb8783b */ /* 0x000eee0000000200 */
[C---:B--2---:R-:W-:Y:S08]  /*15ee0*/  HMMA.16816.F32.BF16 R28, R172.reuse, R188, R28 ;  /* 0x000000bcac1c723c */ /* 0x044ff0000004181c */
[----:B------:R-:W-:Y:S01]  /*15ef0*/  HMMA.16816.F32.BF16 R32, R172, R190, R32 ;  /* 0x000000beac20723c */ /* 0x000fe20000041820 */
[----:B------:R-:W-:Y:S06]  /*15f00*/  LDSM.16.M88.4 R172, [R202+0x4000] ;  /* 0x00400000caac783b */ /* 0x000fec0000000200 */
[----:B------:R-:W2:Y:S01]  /*15f10*/  LDSM.16.M88.4 R188, [R145+0x1800] ;  /* 0x0018000091bc783b */ /* 0x000ea20000000200 */
[C---:B-1----:R-:W-:Y:S08]  /*15f20*/  HMMA.16816.F32.BF16 R12, R176.reuse, R180, R12 ;  /* 0x000000b4b00c723c */ /* 0x042ff0000004180c */
[C---:B------:R-:W-:Y:S01]  /*15f30*/  HMMA.16816.F32.BF16 R16, R176.reuse, R182, R16 ;  /* 0x000000b6b010723c */ /* 0x040fe20000041810 */
[----:B------:R-:W1:Y:S07]  /*15f40*/  LDSM.16.M88.4 R180, [R145+0x2000] ;  /* 0x0020000091b4783b */ /* 0x000e6e0000000200 */
[C---:B------:R-:W-:Y:S08]  /*15f50*/  HMMA.16816.F32.BF16 R20, R176.reuse, R192, R20 ;  /* 0x000000c0b014723c */ /* 0x040ff00000041814 */
[C---:B------:R-:W-:Y:S01]  /*15f60*/  HMMA.16816.F32.BF16 R24, R176.reuse, R194, R24 ;  /* 0x000000c2b018723c */ /* 0x040fe20000041818 */
[----:B------:R-:W5:Y:S07]  /*15f70*/  LDSM.16.M88.4 R192, [R145+0x2800] ;  /* 0x0028000091c0783b */ /* 0x000f6e0000000200 */
[C---:B---3--:R-:W-:Y:S08]  /*15f80*/  HMMA.16816.F32.BF16 R28, R176.reuse, R184, R28 ;  /* 0x000000b8b01c723c */ /* 0x048ff0000004181c */
[----:B------:R-:W-:Y:S01]  /*15f90*/  HMMA.16816.F32.BF16 R32, R176, R186, R32 ;  /* 0x000000bab020723c */ /* 0x000fe20000041820 */
[----:B------:R-:W-:Y:S06]  /*15fa0*/  LDSM.16.M88.4 R176, [R201+0x4000] ;  /* 0x00400000c9b0783b */ /* 0x000fec0000000200 */
[----:B------:R-:W3:Y:S01]  /*15fb0*/  LDSM.16.M88.4 R184, [R10+0x1800] ;  /* 0x001800000ab8783b */ /* 0x000ee20000000200 */
[C---:B--2---:R-:W-:Y:S08]  /*15fc0*/  HMMA.16816.F32.BF16 R12, R172.reuse, R188, R12 ;  /* 0x000000bcac0c723c */ /* 0x044ff0000004180c */
[C---:B------:R-:W-:Y:S01]  /*15fd0*/  HMMA.16816.F32.BF16 R16, R172.reuse, R190, R16 ;  /* 0x000000beac10723c */ /* 0x040fe20000041810 */
[----:B------:R-:W2:Y:S07]  /*15fe0*/  LDSM.16.M88.4 R188, [R10+0x2000] ;  /* 0x002000000abc783b */ /* 0x000eae0000000200 */
[C---:B-1----:R-:W-:Y:S08]  /*15ff0*/  HMMA.16816.F32.BF16 R20, R172.reuse, R180, R20 ;  /* 0x000000b4ac14723c */ /* 0x042ff00000041814 */
[C---:B------:R-:W-:Y:S01]  /*16000*/  HMMA.16816.F32.BF16 R24, R172.reuse, R182, R24 ;  /* 0x000000b6ac18723c */ /* 0x040fe20000041818 */
[----:B------:R-:W1:Y:S07]  /*16010*/  LDSM.16.M88.4 R180, [R10+0x2800] ;  /* 0x002800000ab4783b */ /* 0x000e6e0000000200 */
[C---:B-----5:R-:W-:Y:S08]  /*16020*/  HMMA.16816.F32.BF16 R28, R172.reuse, R192, R28 ;  /* 0x000000c0ac1c723c */ /* 0x060ff0000004181c */
[----:B------:R-:W-:Y:S01]  /*16030*/  HMMA.16816.F32.BF16 R32, R172, R194, R32 ;  /* 0x000000c2ac20723c */ /* 0x000fe20000041820 */
[----:B------:R-:W-:Y:S06]  /*16040*/  LDSM.16.M88.4 R172, [R199+0x8000] ;  /* 0x00800000c7ac783b */ /* 0x000fec0000000200 */
[----:B------:R-:W-:Y:S01]  /*16050*/  LDSM.16.M88.4 R192, [R146+0x3800] ;  /* 0x0038000092c0783b */ /* 0x000fe20000000200 */
[C---:B---3--:R-:W-:Y:S08]  /*16060*/  HMMA.16816.F32.BF16 R12, R176.reuse, R184, R12 ;  /* 0x000000b8b00c723c */ /* 0x048ff0000004180c */
[C---:B------:R-:W-:Y:S01]  /*16070*/  HMMA.16816.F32.BF16 R16, R176.reuse, R186, R16 ;  /* 0x000000bab010723c */ /* 0x040fe20000041810 */
[----:B------:R-:W3:Y:S07]  /*16080*/  LDSM.16.M88.4 R184, [R146+0x3000] ;  /* 0x0030000092b8783b */ /* 0x000eee0000000200 */
[C---:B--2---:R-:W-:Y:S08]  /*16090*/  HMMA.16816.F32.BF16 R20, R176.reuse, R188, R20 ;  /* 0x000000bcb014723c */ /* 0x044ff00000041814 */
[C---:B------:R-:W-:Y:S01]  /*160a0*/  HMMA.16816.F32.BF16 R24, R176.reuse, R190, R24 ;  /* 0x000000beb018723c */ /* 0x040fe20000041818 */
[----:B------:R-:W2:Y:S07]  /*160b0*/  LDSM.16.M88.4 R188, [R146+0x4000] ;  /* 0x0040000092bc783b */ /* 0x000eae0000000200 */
[C---:B-1----:R-:W-:Y:S08]  /*160c0*/  HMMA.16816.F32.BF16 R28, R176.reuse, R180, R28 ;  /* 0x000000b4b01c723c */ /* 0x042ff0000004181c */
[----:B------:R-:W-:Y:S01]  /*160d0*/  HMMA.16816.F32.BF16 R32, R176, R182, R32 ;  /* 0x000000b6b020723c */ /* 0x000fe20000041820 */
[----:B------:R-:W-:Y:S06]  /*160e0*/  LDSM.16.M88.4 R176, [R200+0x8000] ;  /* 0x00800000c8b0783b */ /* 0x000fec0000000200 */
[----:B------:R-:W1:Y:S01]  /*160f0*/  LDSM.16.M88.4 R180, [R209] ;  /* 0x00000000d1b4783b */ /* 0x000e620000000200 */
[C---:B---3--:R-:W-:Y:S08]  /*16100*/  HMMA.16816.F32.BF16 R12, R172.reuse, R184, R12 ;  /* 0x000000b8ac0c723c */ /* 0x048ff0000004180c */
[C---:B------:R-:W-:Y:S01]  /*16110*/  HMMA.16816.F32.BF16 R16, R172.reuse, R186, R16 ;  /* 0x000000baac10723c */ /* 0x040fe20000041810 */
[----:B------:R-:W3:Y:S07]  /*16120*/  LDSM.16.M88.4 R184, [R207] ;  /* 0x00000000cfb8783b */ /* 0x000eee0000000200 */
[C---:B------:R-:W-:Y:S08]  /*16130*/  HMMA.16816.F32.BF16 R20, R172.reuse, R192, R20 ;  /* 0x000000c0ac14723c */ /* 0x040ff00000041814 */
[C---:B------:R-:W-:Y:S01]  /*16140*/  HMMA.16816.F32.BF16 R24, R172.reuse, R194, R24 ;  /* 0x000000c2ac18723c */ /* 0x040fe20000041818 */
[----:B------:R-:W5:Y:S07]  /*16150*/  LDSM.16.M88.4 R192, [R208] ;  /* 0x00000000d0c0783b */ /* 0x000f6e0000000200 */
[C---:B--2---:R-:W-:Y:S08]  /*16160*/  HMMA.16816.F32.BF16 R28, R172.reuse, R188, R28 ;  /* 0x000000bcac1c723c */ /* 0x044ff0000004181c */
[----:B------:R-:W-:Y:S01]  /*16170*/  HMMA.16816.F32.BF16 R32, R172, R190, R32 ;  /* 0x000000beac20723c */ /* 0x000fe20000041820 */
[----:B------:R-:W-:Y:S06]  /*16180*/  LDSM.16.M88.4 R172, [R202+0x8000] ;  /* 0x00800000caac783b */ /* 0x000fec0000000200 */
[----:B------:R-:W-:Y:S01]  /*16190*/  LDSM.16.M88.4 R188, [R145+0x3800] ;  /* 0x0038000091bc783b */ /* 0x000fe20000000200 */
[C---:B-1----:R-:W-:Y:S08]  /*161a0*/  HMMA.16816.F32.BF16 R12, R176.reuse, R180, R12 ;  /* 0x000000b4b00c723c */ /* 0x042ff0000004180c */
[C---:B------:R-:W-:Y:S01]  /*161b0*/  HMMA.16816.F32.BF16 R16, R176.reuse, R182, R16 ;  /* 0x000000b6b010723c */ /* 0x040fe20000041810 */
[----:B------:R-:W1:Y:S07]  /*161c0*/  LDSM.16.M88.4 R180, [R145+0x3000] ;  /* 0x0030000091b4783b */ /* 0x000e6e0000000200 */
[C---:B---3--:R-:W-:Y:S08]  /*161d0*/  HMMA.16816.F32.BF16 R20, R176.reuse, R184, R20 ;  /* 0x000000b8b014723c */ /* 0x048ff00000041814 */
[C---:B------:R-:W-:Y:S01]  /*161e0*/  HMMA.16816.F32.BF16 R24, R176.reuse, R186, R24 ;  /* 0x000000bab018723c */ /* 0x040fe20000041818 */
[----:B------:R-:W2:Y:S07]  /*161f0*/  LDSM.16.M88.4 R184, [R145+0x4000] ;  /* 0x0040000091b8783b */ /* 0x000eae0000000200 */
[C---:B-----5:R-:W-:Y:S08]  /*16200*/  HMMA.16816.F32.BF16 R28, R176.reuse, R192, R28 ;  /* 0x000000c0b01c723c */ /* 0x060ff0000004181c */
[----:B------:R-:W-:Y:S01]  /*16210*/  HMMA.16816.F32.BF16 R32, R176, R194, R32 ;  /* 0x000000c2b020723c */ /* 0x000fe20000041820 */
[----:B------:R-:W-:Y:S06]  /*16220*/  LDSM.16.M88.4 R176, [R201+0x8000] ;  /* 0x00800000c9b0783b */ /* 0x000fec0000000200 */
[----:B------:R-:W-:Y:S01]  /*16230*/  LDSM.16.M88.4 R192, [R10+0x3800] ;  /* 0x003800000ac0783b */ /* 0x000fe20000000200 */
[C---:B-1----:R-:W-:Y:S08]  /*16240*/  HMMA.16816.F32.BF16 R12, R172.reuse, R180, R12 ;  /* 0x000000b4ac0c723c */ /* 0x042ff0000004180c */
[C---:B------:R-:W-:Y:S01]  /*16250*/  HMMA.16816.F32.BF16 R16, R172.reuse, R182, R16 ;  /* 0x000000b6ac10723c */ /* 0x040fe20000041810 */
[----:B------:R-:W1:Y:S07]  /*16260*/  LDSM.16.M88.4 R180, [R10+0x3000] ;  /* 0x003000000ab4783b */ /* 0x000e6e0000000200 */
[C---:B------:R-:W-:Y:S08]  /*16270*/  HMMA.16816.F32.BF16 R20, R172.reuse, R188, R20 ;  /* 0x000000bcac14723c */ /* 0x040ff00000041814 */
[C---:B------:R-:W-:Y:S01]  /*16280*/  HMMA.16816.F32.BF16 R24, R172.reuse, R190, R24 ;  /* 0x000000beac18723c */ /* 0x040fe20000041818 */
[----:B------:R-:W3:Y:S07]  /*16290*/  LDSM.16.M88.4 R188, [R10+0x4000] ;  /* 0x004000000abc783b */ /* 0x000eee0000000200 */
[C---:B--2---:R-:W-:Y:S08]  /*162a0*/  HMMA.16816.F32.BF16 R28, R172.reuse, R184, R28 ;  /* 0x000000b8ac1c723c */ /* 0x044ff0000004181c */
        /* <DEDUP_REMOVED lines=26> */
[C---:B---3--:R-:W-:Y:S08]  /*16450*/  HMMA.16816.F32.BF16 R20, R176.reuse, R184, R20 ;  /* 0x000000b8b014723c */ /* 0x048ff00000041814 */
[C---:B------:R-:W-:Y:S01]  /*16460*/  HMMA.16816.F32.BF16 R24, R176.reuse, R186, R24 ;  /* 0x000000bab018723c */ /* 0x040fe20000041818 */
[----:B------:R-:W-:Y:S07]  /*16470*/  LDSM.16.M88.4 R184, [R201+0xc000] ;  /* 0x00c00000c9b8783b */ /* 0x000fee0000000200 */
[C---:B------:R-:W-:Y:S08]  /*16480*/  HMMA.16816.F32.BF16 R28, R176.reuse, R188, R28 ;  /* 0x000000bcb01c723c */ /* 0x040ff0000004181c */
[----:B------:R-:W-:Y:S01]  /*16490*/  HMMA.16816.F32.BF16 R32, R176, R190, R32 ;  /* 0x000000beb020723c */ /* 0x000fe20000041820 */
[----:B------:R-:W3:Y:S06]  /*164a0*/  LDSM.16.M88.4 R176, [R145+0x5800] ;  /* 0x0058000091b0783b */ /* 0x000eec0000000200 */
[----:B------:R-:W5:Y:S01]  /*164b0*/  LDSM.16.M88.4 R188, [R10+0x4800] ;  /* 0x004800000abc783b */ /* 0x000f620000000200 */
[C---:B--2---:R-:W-:Y:S08]  /*164c0*/  HMMA.16816.F32.BF16 R12, R172.reuse, R192, R12 ;  /* 0x000000c0ac0c723c */ /* 0x044ff0000004180c */
[C---:B------:R-:W-:Y:S08]  /*164d0*/  HMMA.16816.F32.BF16 R16, R172.reuse, R194, R16 ;  /* 0x000000c2ac10723c */ /* 0x040ff00000041810 */
[C---:B-1----:R-:W-:Y:S08]  /*164e0*/  HMMA.16816.F32.BF16 R20, R172.reuse, R180, R20 ;  /* 0x000000b4ac14723c */ /* 0x042ff00000041814 */
[C---:B------:R-:W-:Y:S08]  /*164f0*/  HMMA.16816.F32.BF16 R24, R172.reuse, R182, R24 ;  /* 0x000000b6ac18723c */ /* 0x040ff00000041818 */
[C---:B---3--:R-:W-:Y:S08]  /*16500*/  HMMA.16816.F32.BF16 R28, R172.reuse, R176, R28 ;  /* 0x000000b0ac1c723c */ /* 0x048ff0000004181c */
[----:B------:R-:W-:Y:S01]  /*16510*/  HMMA.16816.F32.BF16 R32, R172, R178, R32 ;  /* 0x000000b2ac20723c */ /* 0x000fe20000041820 */
[----:B------:R-:W1:Y:S07]  /*16520*/  LDSM.16.M88.4 R172, [R10+0x5000] ;  /* 0x005000000aac783b */ /* 0x000e6e0000000200 */
[C---:B-----5:R-:W-:Y:S08]  /*16530*/  HMMA.16816.F32.BF16 R12, R184.reuse, R188, R12 ;  /* 0x000000bcb80c723c */ /* 0x060ff0000004180c */
        /* <DEDUP_REMOVED lines=22> */
[----:B------:R-:W-:Y:S09]  /*166a0*/  FMUL.FTZ R27, R27, c[0x0][0x320] ;  /* 0x0000c8001b1b7a20 */ /* 0x000ff20000410000 */
[----:B------:R-:W1:Y:S01]  /*166b0*/  MUFU.TANH R173, R17 ;  /* 0x0000001100ad7308 */ /* 0x000e620000002400 */
[----:B-----5:R-:W5:Y:S01]  /*166c0*/  LDSM.16.M88.4 R12, [R10+0x5800] ;  /* 0x005800000a0c783b */ /* 0x020f620000000200 */
[----:B------:R-:W-:Y:S08]  /*166d0*/  DEPBAR.LE SB0, 0x0 ;  /* 0x000080000000791a */ /* 0x000ff00000000000 */
[----:B------:R-:W1:Y:S01]  /*166e0*/  MUFU.TANH R183, R18 ;  /* 0x0000001200b77308 */ /* 0x000e620000002400 */
[----:B------:R-:W-:Y:S09]  /*166f0*/  BAR.SYNC.DEFER_BLOCKING 0x0 ;  /* 0x0000000000007b1d */ /* 0x000ff20000010000 */
[----:B------:R1:W1:Y:S10]  /*16700*/  MUFU.TANH R182, R19 ;  /* 0x0000001300b67308 */ /* 0x0002740000002400 */
[----:B------:R2:W2:Y:S10]  /*16710*/  MUFU.TANH R172, R20 ;  /* 0x0000001400ac7308 */ /* 0x0004b40000002400 */
[----:B------:R3:W3:Y:S01]  /*16720*/  MUFU.TANH R179, R26 ;  /* 0x0000001a00b37308 */ /* 0x0006e20000002400 */
[C---:B-----5:R-:W-:Y:S05]  /*16730*/  HMMA.16816.F32.BF16 R28, R184.reuse, R12, R28 ;  /* 0x0000000cb81c723c */ /* 0x060fea000004181c */
[----:B-1----:R-:W-:Y:S04]  /*16740*/  FMUL.FTZ R19, R25, c[0x0][0x320] ;  /* 0x0000c80019137a20 */ /* 0x002fe80000410000 */
[----:B------:R1:W1:Y:S01]  /*16750*/  MUFU.TANH R174, R27 ;  /* 0x0000001b00ae7308 */ /* 0x0002620000002400 */
[----:B------:R-:W-:Y:S03]  /*16760*/  HMMA.16816.F32.BF16 R32, R184, R14, R32 ;  /* 0x0000000eb820723c */ /* 0x000fe60000041820 */
[----:B--2---:R-:W-:Y:S06]  /*16770*/  FMUL.FTZ R20, R24, c[0x0][0x320] ;  /* 0x0000c80018147a20 */ /* 0x004fec0000410000 */
[----:B------:R-:W2:Y:S05]  /*16780*/  MUFU.TANH R21, R21 ;  /* 0x0000001500157308 */ /* 0x000eaa0000002400 */
[----:B------:R-:W-:Y:S05]  /*16790*/  FMUL.FTZ R18, R28, c[0x0][0x320] ;  /* 0x0000c8001c127a20 */ /* 0x000fea0000410000 */
[----:B------:R4:W2:Y:S01]  /*167a0*/  MUFU.TANH R181, R22 ;  /* 0x0000001600b57308 */ /* 0x0008a20000002400 */
[----:B------:R-:W-:Y:S02]  /*167b0*/  FMUL.FTZ R17, R29, c[0x0][0x320] ;  /* 0x0000c8001d117a20 */ /* 0x000fe40000410000 */
[----:B------:R-:W-:Y:S02]  /*167c0*/  FMUL.FTZ R29, R30, c[0x0][0x320] ;  /* 0x0000c8001e1d7a20 */ /* 0x000fe40000410000 */
[----:B------:R-:W-:Y:S02]  /*167d0*/  FMUL.FTZ R28, R31, c[0x0][0x320] ;  /* 0x0000c8001f1c7a20 */ /* 0x000fe40000410000 */
[----:B------:R-:W-:Y:S02]  /*167e0*/  FMUL.FTZ R16, R32, c[0x0][0x320] ;  /* 0x0000c80020107a20 */ /* 0x000fe40000410000 */
[----:B---3--:R-:W-:Y:S01]  /*167f0*/  FMUL.FTZ R26, R33, c[0x0][0x320] ;  /* 0x0000c800211a7a20 */ /* 0x008fe20000410000 */
[----:B------:R4:W3:Y:S01]  /*16800*/  MUFU.TANH R180, R23 ;  /* 0x0000001700b47308 */ /* 0x0008e20000002400 */
[----:B-1----:R-:W-:Y:S02]  /*16810*/  FMUL.FTZ R27, R34, c[0x0][0x320] ;  /* 0x0000c800221b7a20 */ /* 0x002fe40000410000 */
[----:B------:R-:W-:Y:S07]  /*16820*/  FMUL.FTZ R30, R35, c[0x0][0x320] ;  /* 0x0000c800231e7a20 */ /* 0x000fee0000410000 */
        /* <DEDUP_REMOVED lines=14> */
[C---:B------:R-:W-:Y:S01]  /*16910*/  IMAD.WIDE.U32 R8, R0.reuse, c[0x0][0x1e0], RZ ;  /* 0x0000780000087a25 */ /* 0x040fe200078e00ff */
        /* <DEDUP_REMOVED lines=27> */
[--C-:B------:R-:W-:Y:S02]  /*16ad0*/  @P1 IADD3.X R7, R0, RZ, R222.reuse, P3, P2 ;  /* 0x000000ff00071210 */ /* 0x100fe40001fe44de */
        /* <DEDUP_REMOVED lines=28> */
.L_x_1947:
[----:B--234-:R-:W-:Y:S05]  /*16ca0*/  BSYNC B0 ;  /* 0x0000000000007941 */ /* 0x01cfea0003800000 */
.L_x_1946:
[----:B------:R-:W-:Y:S01]  /*16cb0*/  ISETP.GE.AND P1, PT, R244, 0x1, PT ;  /* 0x00000001f400780c */ /* 0x000fe20003f26270 */
[----:B------:R-:W-:Y:S01]  /*16cc0*/  IMAD.MOV.U32 R0, RZ, RZ, c[0x0][0x2c4] ;  /* 0x0000b100ff007624 */ /* 0x000fe200078e00ff */
[----:B------:R-:W2:Y:S01]  /*16cd0*/  LDL R9, [R1+0x4] ;  /* 0x0000040001097983 */ /* 0x000ea20000100800 */
[----:B------:R-:W-:Y:S03]  /*16ce0*/  IMAD R3, R221, -0x30, RZ ;  /* 0xffffffd0dd037824 */ /* 0x000fe600078e02ff */
[----:B------:R-:W-:Y:S01]  /*16cf0*/  ISETP.NE.AND P0, PT, R0, 0x1, PT ;  /* 0x000000010000780c */ /* 0x000fe20003f05270 */
[----:B------:R-:W0:Y:S01]  /*16d00*/  LDGDEPBAR ;  /* 0x00000000000079af */ /* 0x000e220000000000 */
[----:B------:R-:W-:Y:S02]  /*16d10*/  IMAD.IADD R15, R3, 0x1, -R235 ;  /* 0x00000001030f7824 */ /* 0x000fe400078e0aeb */
[----:B--2---:R-:W-:Y:S05]  /*16d20*/  IMAD R9, R9, 0x80, R240 ;  /* 0x0000008009097824 */ /* 0x004fea00078e02f0 */
[----:B------:R-:W-:Y:S05]  /*16d30*/  IADD3 R9, R237, R9, R238 ;  /* 0x00000009ed097210 */ /* 0x000fea0007ffe0ee */
[----:B------:R-:W-:Y:S05]  /*16d40*/  @P0 IMAD.HI.U32 R0, R9, c[0x0][0x2c8], RZ ;  /* 0x0000b20009000a27 */ /* 0x000fea00078e00ff */
[----:B------:R-:W-:Y:S02]  /*16d50*/  @P0 SHF.R.U32.HI R9, RZ, c[0x0][0x2cc], R0 ;  /* 0x0000b300ff090a19 */ /* 0x000fe40000011600 */
[----:B------:R-:W-:Y:S03]  /*16d60*/  IADD3 R0, -R235, 0x1, R3 ;  /* 0x00000001eb007810 */ /* 0x000fe60007ffe103 */
[----:B------:R-:W2:Y:S01]  /*16d70*/  SHFL.IDX PT, R8, R9, RZ, 0x1c1f ;  /* 0x001c1fff09087589 */ /* 0x000ea200000e0000 */
        /* <DEDUP_REMOVED lines=19> */
.L_x_1950:
[----:B------:R-:W-:Y:S04]  /*16eb0*/  MOV R14, c[0x0][0x32c] ;  /* 0x0000cb00000e7a02 */ /* 0x000fe80000000f00 */
[----:B------:R-:W-:Y:S11]  /*16ec0*/  ISETP.NE.AND P0, PT, R14, 0x1, PT ;  /* 0x000000010e00780c */ /* 0x000ff60003f05270 */
[----:B------:R-:W-:Y:S02]  /*16ed0*/  @!UPT UIADD3 URZ, URZ, URZ, URZ ;  /* 0x0000003f3f3ff290 */ /* 0x000fe4000fffe03f */
[----:B------:R-:W-:Y:S05]  /*16ee0*/  @P0 IMAD.HI.U32 R14, R8, c[0x0][0x330], RZ ;  /* 0x0000cc00080e0a27 */ /* 0x000fea00078e00ff */
[----:B------:R-:W-:Y:S02]  /*16ef0*/  @P0 SHF.R.U32.HI R8, RZ, c[0x0][0x334], R14 ;  /* 0x0000cd00ff080a19 */ /* 0x000fe4000001160e */
.L_x_1951:
[----:B------:R-:W-:Y:S05]  /*16f00*/  BSYNC B0 ;  /* 0x0000000000007941 */ /* 0x000fea0003800000 */
.L_x_1949:
[----:B------:R-:W-:Y:S05]  /*16f10*/  IMAD R8, R8, c[0x0][0x32c], R15 ;  /* 0x0000cb0008087a24 */ /* 0x000fea00078e020f */
[----:B------:R-:W-:Y:S02]  /*16f20*/  IMNMX R0, R0, R8, !PT ;  /* 0x0000000800007217 */ /* 0x000fe40007800200 */
[----:B------:R-:W-:Y:S04]  /*16f30*/  IADD3 R8, R8, c[0x0][0x32c], RZ ;  /* 0x0000cb0008087a10 */ /* 0x000fe80007ffe0ff */
[----:B------:R-:W-:Y:S02]  /*16f40*/  IMNMX R7, R7, R8, PT ;  /* 0x0000000807077217 */ /* 0x000fe40003800200 */
.L_x_1948:
[C---:B------:R-:W-:Y:S02]  /*16f50*/  ISETP.GE.AND P0, PT, R3.reuse, 0x2, PT ;  /* 0x000000020300780c */ /* 0x040fe40003f06270 */
[----:B------:R-:W-:Y:S02]  /*16f60*/  ISETP.GE.AND P1, PT, R3, 0x9, PT ;  /* 0x000000090300780c */ /* 0x000fe40003f26270 */
        /* <DEDUP_REMOVED lines=16> */
[C---:B------:R-:W-:Y:S02]  /*17070*/  ISETP.GT.AND P0, PT, R0.reuse, 0x9, !P1 ;  /* 0x000000090000780c */ /* 0x040fe40004f04270 */
[----:B------:R-:W-:Y:S02]  /*17080*/  ISETP.GE.AND P2, PT, R3, 0x29, PT ;  /* 0x000000290300780c */ /* 0x000fe40003f46270 */
        /* <DEDUP_REMOVED lines=9> */
[----:B------:R-:W-:Y:S02]  /*17120*/  FSEL R22, R172, -INF , !P0 ;  /* 0xff800000ac167808 */ /* 0x000fe40004000000 */
        /* <DEDUP_REMOVED lines=8> */
[----:B-1----:R-:W-:Y:S02]  /*171b0*/  FSEL R20, R20, -INF , !P0 ;  /* 0xff80000014147808 */ /* 0x002fe40004000000 */
        /* <DEDUP_REMOVED lines=40> */
.L_x_1954:
[----:B------:R-:W-:Y:S04]  /*17440*/  MOV R9, c[0x0][0x32c] ;  /* 0x0000cb0000097a02 */ /* 0x000fe80000000f00 */
[----:B------:R-:W-:Y:S11]  /*17450*/  ISETP.NE.AND P0, PT, R9, 0x1, PT ;  /* 0x000000010900780c */ /* 0x000ff60003f05270 */
[----:B------:R-:W-:Y:S02]  /*17460*/  @!UPT UIADD3 URZ, URZ, URZ, URZ ;  /* 0x0000003f3f3ff290 */ /* 0x000fe4000fffe03f */
[----:B------:R-:W-:Y:S05]  /*17470*/  @P0 IMAD.HI.U32 R9, R0, c[0x0][0x330], RZ ;  /* 0x0000cc0000090a27 */ /* 0x000fea00078e00ff */
[----:B------:R-:W-:Y:S02]  /*17480*/  @P0 SHF.R.U32.HI R0, RZ, c[0x0][0x334], R9 ;  /* 0x0000cd00ff000a19 */ /* 0x000fe40000011609 */
.L_x_1955:
[----:B------:R-:W-:Y:S05]  /*17490*/  BSYNC B0 ;  /* 0x0000000000007941 */ /* 0x000fea0003800000 */
.L_x_1953:
[----:B------:R-:W-:Y:S05]  /*174a0*/  IMAD R0, R0, c[0x0][0x32c], R15 ;  /* 0x0000cb0000007a24 */ /* 0x000fea00078e020f */
[----:B------:R-:W-:Y:S02]  /*174b0*/  IMNMX R3, R3, R0, !PT ;  /* 0x0000000003037217 */ /* 0x000fe40007800200 */
[----:B------:R-:W-:Y:S04]  /*174c0*/  IADD3 R0, R0, c[0x0][0x32c], RZ ;  /* 0x0000cb0000007a10 */ /* 0x000fe80007ffe0ff */
[----:B------:R-:W-:Y:S02]  /*174d0*/  IMNMX R7, R7, R0, PT ;  /* 0x0000000007077217 */ /* 0x000fe40003800200 */
.L_x_1952:
        /* <DEDUP_REMOVED lines=22> */
[----:B------:R-:W-:Y:S01]  /*17640*/  ISETP.GT.AND P0, PT, R3, RZ, !P1 ;  /* 0x000000ff0300720c */ /* 0x000fe20004f04270 */
[----:B------:R-:W1:Y:S01]  /*17650*/  MUFU.EX2 R0, R0 ;  /* 0x0000000000007308 */ /* 0x000e620000000800 */
[----:B------:R-:W-:Y:S01]  /*17660*/  LOP3.LUT P1, RZ, R215, 0x8, RZ, 0xc0, !PT ;  /* 0x00000008d7ff7812 */ /* 0x000fe2000782c0ff */
[--C-:B------:R-:W-:Y:S01]  /*17670*/  FFMA.FTZ R13, R8, c[0x0][0x2d0], -R2.reuse ;  /* 0x0000b400080d7a23 */ /* 0x100fe20000010802 */
[----:B------:R-:W-:Y:S01]  /*17680*/  ISETP.LT.OR P0, PT, R7, 0x1, P0 ;  /* 0x000000010700780c */ /* 0x000fe20000701670 */
[--C-:B------:R-:W-:Y:S02]  /*17690*/  FFMA.FTZ R190, R14, c[0x0][0x2d0], -R2.reuse ;  /* 0x0000b4000ebe7a23 */ /* 0x100fe40000010802 */
[--C-:B------:R-:W-:Y:S01]  /*176a0*/  FFMA.FTZ R25, R25, c[0x0][0x2d0], -R2.reuse ;  /* 0x0000b40019197a23 */ /* 0x100fe20000010802 */
[----:B------:R-:W-:Y:S01]  /*176b0*/  FSEL R8, R189, -INF , !P0 ;  /* 0xff800000bd087808 */ /* 0x000fe20004000000 */
[--C-:B------:R-:W-:Y:S01]  /*176c0*/  FFMA.FTZ R186, R21, c[0x0][0x2d0], -R2.reuse ;  /* 0x0000b40015ba7a23 */ /* 0x100fe20000010802 */
[----:B------:R-:W-:Y:S01]  /*176d0*/  LOP3.LUT P0, RZ, R215, 0x10, RZ, 0xc0, !PT ;  /* 0x00000010d7ff7812 */ /* 0x000fe2000780c0ff */
[----:B------:R-:W2:Y:S01]  /*176e0*/  MUFU.EX2 R172, R13 ;  /* 0x0000000d00ac7308 */ /* 0x000ea20000000800 */
[--C-:B------:R-:W-:Y:S02]  /*176f0*/  FFMA.FTZ R184, R19, c[0x0][0x2d0], -R2.reuse ;  /* 0x0000b40013b87a23 */ /* 0x100fe40000010802 */
[----:B------:R-:W-:Y:S01]  /*17700*/  ISETP.GT.AND P0, PT, R3, 0x1, !P0 ;  /* 0x000000010300780c */ /* 0x000fe20004704270 */
[--C-:B------:R-:W-:Y:S02]  /*17710*/  FFMA.FTZ R193, R18, c[0x0][0x2d0], -R2.reuse ;  /* 0x0000b40012c17a23 */ /* 0x100fe40000010802 */
[--C-:B------:R-:W-:Y:S01]  /*17720*/  FFMA.FTZ R192, R17, c[0x0][0x2d0], -R2.reuse ;  /* 0x0000b40011c07a23 */ /* 0x100fe20000010802 */
[----:B------:R-:W-:Y:S01]  /*17730*/  ISETP.LT.OR P0, PT, R7, 0x2, P0 ;  /* 0x000000020700780c */ /* 0x000fe20000701670 */
[--C-:B------:R-:W-:Y:S02]  /*17740*/  FFMA.FTZ R191, R16, c[0x0][0x2d0], -R2.reuse ;  /* 0x0000b40010bf7a23 */ /* 0x100fe40000010802 */
[----:B------:R-:W3:Y:S01]  /*17750*/  MUFU.EX2 R25, R25 ;  /* 0x0000001900197308 */ /* 0x000ee20000000800 */
[----:B------:R-:W-:Y:S01]  /*17760*/  FSEL R12, R188, -INF , !P0 ;  /* 0xff800000bc0c7808 */ /* 0x000fe20004000000 */
[--C-:B------:R-:W-:Y:S01]  /*17770*/  FFMA.FTZ R187, R22, c[0x0][0x2d0], -R2.reuse ;  /* 0x0000b40016bb7a23 */ /* 0x100fe20000010802 */
[----:B------:R-:W-:Y:S01]  /*17780*/  ISETP.GT.AND P0, PT, R3, 0x8, !P1 ;  /* 0x000000080300780c */ /* 0x000fe20004f04270 */
[--C-:B------:R-:W-:Y:S01]  /*17790*/  FFMA.FTZ R185, R20, c[0x0][0x2d0], -R2.reuse ;  /* 0x0000b40014b97a23 */ /* 0x100fe20000010802 */
[----:B------:R-:W-:Y:S01]  /*177a0*/  LOP3.LUT P1, RZ, R215, 0x20, RZ, 0xc0, !PT ;  /* 0x00000020d7ff7812 */ /* 0x000fe2000782c0ff */
[--C-:B------:R-:W-:Y:S01]  /*177b0*/  FFMA.FTZ R24, R24, c[0x0][0x2d0], -R2.reuse ;  /* 0x0000b40018187a23 */ /* 0x100fe20000010802 */
[----:B------:R-:W-:Y:S01]  /*177c0*/  ISETP.LT.OR P0, PT, R7, 0x9, P0 ;  /* 0x000000090700780c */ /* 0x000fe20000701670 */
[----:B------:R-:W-:Y:S02]  /*177d0*/  FFMA.FTZ R23, R23, c[0x0][0x2d0], -R2 ;  /* 0x0000b40017177a23 */ /* 0x000fe40000010802 */
[C---:B-1----:R-:W-:Y:S01]  /*177e0*/  FMUL.FTZ R16, R0.reuse, R164 ;  /* 0x000000a400107220 */ /* 0x042fe20000410000 */
[----:B------:R-:W-:Y:S01]  /*177f0*/  FSEL R14, R183, -INF , !P0 ;  /* 0xff800000b70e7808 */ /* 0x000fe20004000000 */
[----:B------:R-:W-:Y:S01]  /*17800*/  MUFU.EX2 R24, R24 ;  /* 0x0000001800187308 */ /* 0x000fe20000000800 */
[----:B------:R-:W-:Y:S01]  /*17810*/  LOP3.LUT P0, RZ, R215, 0x4, RZ, 0xc0, !PT ;  /* 0x00000004d7ff7812 */ /* 0x000fe2000780c0ff */
[C---:B--2---:R-:W-:Y:S02]  /*17820*/  FFMA.FTZ R2, R0.reuse, R229, R172 ;  /* 0x000000e500027223 */ /* 0x044fe400000100ac */
[C---:B------:R-:W-:Y:S01]  /*17830*/  FMUL.FTZ R17, R0.reuse, R165 ;  /* 0x000000a500117220 */ /* 0x040fe20000410000 */
[----:B------:R-:W-:Y:S01]  /*17840*/  ISETP.GT.AND P0, PT, R3, 0x9, !P0 ;  /* 0x000000090300780c */ /* 0x000fe20004704270 */
[C---:B------:R-:W-:Y:S02]  /*17850*/  FMUL.FTZ R32, R0.reuse, R148 ;  /* 0x0000009400207220 */ /* 0x040fe40000410000 */
[C---:B------:R-:W-:Y:S01]  /*17860*/  FMUL.FTZ R33, R0.reuse, R149 ;  /* 0x0000009500217220 */ /* 0x040fe20000410000 */
[----:B------:R-:W-:Y:S01]  /*17870*/  ISETP.LT.OR P0, PT, R7, 0xa, P0 ;  /* 0x0000000a0700780c */ /* 0x000fe20000701670 */
[----:B------:R-:W1:Y:S01]  /*17880*/  MUFU.EX2 R23, R23 ;  /* 0x0000001700177308 */ /* 0x000e620000000800 */
[----:B------:R-:W-:Y:S01]  /*17890*/  FMUL.FTZ R20, R0, R160 ;  /* 0x000000a000147220 */ /* 0x000fe20000410000 */
[C---:B---3--:R-:W-:Y:S01]  /*178a0*/  F2FP.BF16.PACK_AB R172, R25.reuse, R172 ;  /* 0x000000ac19ac723e */ /* 0x048fe200000010ff */
[----:B------:R-:W-:Y:S01]  /*178b0*/  FADD.FTZ R13, R25, R2 ;  /* 0x00000002190d7221 */ /* 0x000fe20000010000 */
[----:B------:R-:W-:Y:S01]  /*178c0*/  FSEL R175, R182, -INF , !P0 ;  /* 0xff800000b6af7808 */ /* 0x000fe20004000000 */
[C---:B------:R-:W-:Y:S01]  /*178d0*/  FMUL.FTZ R21, R0.reuse, R161 ;  /* 0x000000a100157220 */ /* 0x040fe20000410000 */
[----:B------:R-:W-:Y:S01]  /*178e0*/  LOP3.LUT P0, RZ, R215, 0x2, RZ, 0xc0, !PT ;  /* 0x00000002d7ff7812 */ /* 0x000fe2000780c0ff */
[----:B------:R-:W-:Y:S01]  /*178f0*/  FMUL.FTZ R25, R0, R157 ;  /* 0x0000009d00197220 */ /* 0x000fe20000410000 */
[----:B------:R-:W-:Y:S01]  /*17900*/  FMNMX.FTZ R2, R8, R4, !PT ;  /* 0x0000000408027209 */ /* 0x000fe20007810000 */
[C---:B------:R-:W-:Y:S01]  /*17910*/  FMUL.FTZ R36, R0.reuse, R36 ;  /* 0x0000002400247220 */ /* 0x040fe20000410000 */
[----:B------:R-:W-:Y:S01]  /*17920*/  ISETP.GT.AND P0, PT, R3, 0x10, !P0 ;  /* 0x000000100300780c */ /* 0x000fe20004704270 */
[----:B------:R-:W-:Y:S01]  /*17930*/  FMUL.FTZ R37, R0, R37 ;  /* 0x0000002500257220 */ /* 0x000fe20000410000 */
[----:B------:R-:W-:Y:S01]  /*17940*/  FMNMX.FTZ R2, R12, R2, !PT ;  /* 0x000000020c027209 */ /* 0x000fe20007810000 */
[C---:B------:R-:W-:Y:S01]  /*17950*/  FMUL.FTZ R40, R0.reuse, R40 ;  /* 0x0000002800287220 */ /* 0x040fe20000410000 */
[----:B------:R-:W-:Y:S01]  /*17960*/  ISETP.LT.OR P0, PT, R7, 0x11, P0 ;  /* 0x000000110700780c */ /* 0x000fe20000701670 */
[----:B------:R-:W-:Y:S01]  /*17970*/  FMUL.FTZ R41, R0, R41 ;  /* 0x0000002900297220 */ /* 0x000fe20000410000 */
[----:B------:R-:W-:Y:S01]  /*17980*/  FMNMX.FTZ R2, R14, R2, !PT ;  /* 0x000000020e027209 */ /* 0x000fe20007810000 */
[C---:B------:R-:W-:Y:S01]  /*17990*/  FMUL.FTZ R44, R0.reuse, R44 ;  /* 0x0000002c002c7220 */ /* 0x040fe20000410000 */
[----:B------:R-:W-:Y:S01]  /*179a0*/  FSEL R181, R181, -INF , !P0 ;  /* 0xff800000b5b57808 */ /* 0x000fe20004000000 */
[C---:B------:R-:W-:Y:S01]  /*179b0*/  FMUL.FTZ R45, R0.reuse, R45 ;  /* 0x0000002d002d7220 */ /* 0x040fe20000410000 */
[----:B------:R-:W-:Y:S01]  /*179c0*/  LOP3.LUT P0, RZ, R215, 0x1, RZ, 0xc0, !PT ;  /* 0x00000001d7ff7812 */ /* 0x000fe2000780c0ff */
[C---:B------:R-:W-:Y:S01]  /*179d0*/  FMUL.FTZ R48, R0.reuse, R48 ;  /* 0x0000003000307220 */ /* 0x040fe20000410000 */
[----:B------:R-:W-:Y:S01]  /*179e0*/  FMNMX.FTZ R2, R175, R2, !PT ;  /* 0x00000002af027209 */ /* 0x000fe20007810000 */
[C---:B------:R-:W-:Y:S01]  /*179f0*/  FMUL.FTZ R49, R0.reuse, R49 ;  /* 0x0000003100317220 */ /* 0x040fe20000410000 */
[----:B------:R-:W-:Y:S01]  /*17a00*/  ISETP.GT.AND P0, PT, R3, 0x11, !P0 ;  /* 0x000000110300780c */ /* 0x000fe20004704270 */
[C---:B------:R-:W-:Y:S01]  /*17a10*/  FMUL.FTZ R52, R0.reuse, R52 ;  /* 0x0000003400347220 */ /* 0x040fe20000410000 */
[----:B------:R-:W-:Y:S01]  /*17a20*/  FMNMX.FTZ R2, R181, R2, !PT ;  /* 0x00000002b5027209 */ /* 0x000fe20007810000 */
[C---:B------:R-:W-:Y:S01]  /*17a30*/  FMUL.FTZ R53, R0.reuse, R53 ;  /* 0x0000003500357220 */ /* 0x040fe20000410000 */
[----:B------:R-:W-:Y:S01]  /*17a40*/  ISETP.LT.OR P0, PT, R7, 0x12, P0 ;  /* 0x000000120700780c */ /* 0x000fe20000701670 */
[C---:B------:R-:W-:Y:S01]  /*17a50*/  FMUL.FTZ R56, R0.reuse, R56 ;  /* 0x0000003800387220 */ /* 0x040fe20000410000 */
[----:B------:R-:W-:Y:S01]  /*17a60*/  MUFU.EX2 R185, R185 ;  /* 0x000000b900b97308 */ /* 0x000fe20000000800 */
[----:B------:R-:W-:Y:S01]  /*17a70*/  FMUL.FTZ R57, R0, R57 ;  /* 0x0000003900397220 */ /* 0x000fe20000410000 */
[----:B------:R-:W-:Y:S01]  /*17a80*/  FSEL R180, R180, -INF , !P0 ;  /* 0xff800000b4b47808 */ /* 0x000fe20004000000 */
[C---:B------:R-:W-:Y:S01]  /*17a90*/  FMUL.FTZ R60, R0.reuse, R60 ;  /* 0x0000003c003c7220 */ /* 0x040fe20000410000 */
[----:B------:R-:W-:Y:S01]  /*17aa0*/  ISETP.GT.AND P0, PT, R3, 0x18, !P6 ;  /* 0x000000180300780c */ /* 0x000fe20007704270 */
[----:B------:R-:W-:Y:S01]  /*17ab0*/  FMUL.FTZ R61, R0, R61 ;  /* 0x0000003d003d7220 */ /* 0x000fe20000410000 */
[----:B------:R-:W-:Y:S01]  /*17ac0*/  FMNMX.FTZ R2, R180, R2, !PT ;  /* 0x00000002b4027209 */ /* 0x000fe20007810000 */
[C---:B------:R-:W-:Y:S01]  /*17ad0*/  FMUL.FTZ R64, R0.reuse, R64 ;  /* 0x0000004000407220 */ /* 0x040fe20000410000 */
[----:B------:R-:W-:Y:S01]  /*17ae0*/  ISETP.LT.OR P0, PT, R7, 0x19, P0 ;  /* 0x000000190700780c */ /* 0x000fe20000701670 */
[C---:B------:R-:W-:Y:S01]  /*17af0*/  FMUL.FTZ R65, R0.reuse, R65 ;  /* 0x0000004100417220 */ /* 0x040fe20000410000 */
[----:B------:R-:W-:Y:S01]  /*17b00*/  MUFU.EX2 R184, R184 ;  /* 0x000000b800b87308 */ /* 0x000fe20000000800 */
[C---:B------:R-:W-:Y:S01]  /*17b10*/  FMUL.FTZ R68, R0.reuse, R68 ;  /* 0x0000004400447220 */ /* 0x040fe20000410000 */
[----:B------:R-:W-:Y:S01]  /*17b20*/  FSEL R179, R179, -INF , !P0 ;  /* 0xff800000b3b37808 */ /* 0x000fe20004000000 */
[C---:B------:R-:W-:Y:S01]  /*17b30*/  FMUL.FTZ R69, R0.reuse, R69 ;  /* 0x0000004500457220 */ /* 0x040fe20000410000 */
[----:B------:R-:W-:Y:S01]  /*17b40*/  ISETP.GT.AND P0, PT, R3, 0x19, !P5 ;  /* 0x000000190300780c */ /* 0x000fe20006f04270 */
[C---:B------:R-:W-:Y:S01]  /*17b50*/  FMUL.FTZ R72, R0.reuse, R72 ;  /* 0x0000004800487220 */ /* 0x040fe20000410000 */
[----:B------:R-:W-:Y:S01]  /*17b60*/  FMNMX.FTZ R2, R179, R2, !PT ;  /* 0x00000002b3027209 */ /* 0x000fe20007810000 */
[C---:B------:R-:W-:Y:S01]  /*17b70*/  FMUL.FTZ R73, R0.reuse, R73 ;  /* 0x0000004900497220 */ /* 0x040fe20000410000 */
[----:B------:R-:W-:Y:S01]  /*17b80*/  ISETP.LT.OR P0, PT, R7, 0x1a, P0 ;  /* 0x0000001a0700780c */ /* 0x000fe20000701670 */
[C---:B------:R-:W-:Y:S02]  /*17b90*/  FMUL.FTZ R76, R0.reuse, R76 ;  /* 0x0000004c004c7220 */ /* 0x040fe40000410000 */
        /* <DEDUP_REMOVED lines=9> */
[----:B-1----:R-:W-:Y:S01]  /*17c30*/  F2FP.BF16.PACK_AB R174, R23, R24 ;  /* 0x0000001817ae723e */ /* 0x002fe200000010ff */
        /* <DEDUP_REMOVED lines=17> */
[C---:B------:R-:W-:Y:S02]  /*17d50*/  FMUL.FTZ R101, R0.reuse, R101 ;  /* 0x0000006500657220 */ /* 0x040fe40000410000 */
[C---:B------:R-:W-:Y:S01]  /*17d60*/  FMUL.FTZ R104, R0.reuse, R104 ;  /* 0x0000006800687220 */ /* 0x040fe20000410000 */
        /* <DEDUP_REMOVED lines=8> */
[----:B------:R-:W-:Y:S01]  /*17df0*/  FMUL.FTZ R113, R0, R113 ;  /* 0x0000007100717220 */ /* 0x000fe20000410000 */
[----:B------:R-:W-:Y:S01]  /*17e00*/  FSEL R7, R30, -INF , !P0 ;  /* 0xff8000001e077808 */ /* 0x000fe20004000000 */
        /* <DEDUP_REMOVED lines=14> */
[----:B-1----:R-:W-:Y:S05]  /*17ef0*/  FMNMX.FTZ R2, R2, R3, !PT ;  /* 0x0000000302027209 */ /* 0x002fea0007810000 */
[----:B------:R-:W1:Y:S02]  /*17f00*/  SHFL.BFLY PT, R3, R2, 0x1, 0x1f ;  /* 0x0c201f0002037f89 */ /* 0x000e6400000e0000 */
[----:B-1----:R-:W-:Y:S01]  /*17f10*/  FMNMX.FTZ R3, R2, R3, !PT ;  /* 0x0000000302037209 */ /* 0x002fe20007810000 */
[----:B------:R-:W-:Y:S02]  /*17f20*/  FADD.FTZ R2, R24, R13 ;  /* 0x0000000d18027221 */ /* 0x000fe40000010000 */
[C---:B------:R-:W-:Y:S01]  /*17f30*/  FMUL.FTZ R13, R0.reuse, R169 ;  /* 0x000000a9000d7220 */ /* 0x040fe20000410000 */
[----:B------:R-:W-:Y:S01]  /*17f40*/  FSETP.NEU.FTZ.AND P0, PT, R3, -INF , PT ;  /* 0xff8000000300780b */ /* 0x000fe20003f1d000 */
[----:B------:R-:W-:Y:S02]  /*17f50*/  FADD.FTZ R183, R23, R2 ;  /* 0x0000000217b77221 */ /* 0x000fe40000010000 */
[----:B------:R-:W-:Y:S01]  /*17f60*/  FMUL.FTZ R24, R0, R156 ;  /* 0x0000009c00187220 */ /* 0x000fe20000410000 */
[C---:B------:R-:W-:Y:S01]  /*17f70*/  FSEL R2, R3.reuse, RZ, P0 ;  /* 0x000000ff03027208 */ /* 0x040fe20000000000 */
[----:B------:R-:W-:Y:S04]  /*17f80*/  MUFU.EX2 R156, R186 ;  /* 0x000000ba009c7308 */ /* 0x000fe80000000800 */
[----:B------:R-:W-:Y:S02]  /*17f90*/  FADD.FTZ R2, -R2, R4 ;  /* 0x0000000402027221 */ /* 0x000fe40000010100 */
[----:B------:R-:W-:Y:S02]  /*17fa0*/  FMUL.FTZ R4, R3, c[0x0][0x2d0] ;  /* 0x0000b40003047a20 */ /* 0x000fe40000410000 */
[----:B------:R-:W-:Y:S02]  /*17fb0*/  FMUL.FTZ R2, R2, c[0x0][0x2d0] ;  /* 0x0000b40002027a20 */ /* 0x000fe40000410000 */
[----:B------:R-:W-:Y:S01]  /*17fc0*/  MUFU.EX2 R186, R190 ;  /* 0x000000be00ba7308 */ /* 0x000fe20000000800 */
[----:B------:R-:W-:Y:S02]  /*17fd0*/  FSEL R4, R4, RZ, P0 ;  /* 0x000000ff04047208 */ /* 0x000fe40000000000 */
[----:B------:R-:W-:Y:S03]  /*17fe0*/  ISETP.GT.AND P0, PT, R221, R236, PT ;  /* 0x000000ecdd00720c */ /* 0x000fe60003f04270 */
[--C-:B------:R-:W-:Y:S02]  /*17ff0*/  FFMA.FTZ R173, R8, c[0x0][0x2d0], -R4.reuse ;  /* 0x0000b40008ad7a23 */ /* 0x100fe40000010804 */
[--C-:B------:R-:W-:Y:S02]  /*18000*/  FFMA.FTZ R8, R12, c[0x0][0x2d0], -R4.reuse ;  /* 0x0000b4000c087a23 */ /* 0x100fe40000010804 */
[----:B------:R-:W1:Y:S01]  /*18010*/  MUFU.EX2 R2, R2 ;  /* 0x0000000200027308 */ /* 0x000e620000000800 */
[----:B------:R-:W-:Y:S02]  /*18020*/  FMUL.FTZ R12, R0, R168 ;  /* 0x000000a8000c7220 */ /* 0x000fe40000410000 */
[--C-:B------:R-:W-:Y:S07]  /*18030*/  FFMA.FTZ R0, R14, c[0x0][0x2d0], -R4.reuse ;  /* 0x0000b4000e007a23 */ /* 0x100fee0000010804 */
        /* <DEDUP_REMOVED lines=153> */
[--C-:B-1----:R-:W-:Y:S04]  /*189d0*/  FFMA.FTZ R0, R178, c[0x0][0x2d0], -R4.reuse ;  /* 0x0000b400b2007a23 */ /* 0x102fe80000010804 */
[----:B------:R-:W1:Y:S01]  /*189e0*/  MUFU.EX2 R178, R0 ;  /* 0x0000000000b27308 */ /* 0x000e620000000800 */
[C---:B--2---:R-:W-:Y:S03]  /*189f0*/  HMMA.16816.F32.BF16 R20, R148.reuse, R152, R20 ;  /* 0x000000989414723c */ /* 0x044fe60000041814 */
[----:B-1----:R-:W-:Y:S01]  /*18a00*/  F2FP.BF16.PACK_AB R173, R178, R177 ;  /* 0x000000b1b2ad723e */ /* 0x002fe200000010ff */
[--C-:B------:R-:W-:Y:S04]  /*18a10*/  FFMA.FTZ R0, R182, c[0x0][0x2d0], -R4.reuse ;  /* 0x0000b400b6007a23 */ /* 0x100fe80000010804 */
[C---:B------:R-:W-:Y:S01]  /*18a20*/  HMMA.16816.F32.BF16 R24, R148.reuse, R154, R24 ;  /* 0x0000009a9418723c */ /* 0x040fe20000041818 */
[----:B------:R-:W1:Y:S03]  /*18a30*/  LDSM.16.MT88.4 R152, [R198+0x800] ;  /* 0x00080000c698783b */ /* 0x000e660000004200 */
[----:B------:R-:W-:Y:S02]  /*18a40*/  FFMA.FTZ R4, R7, c[0x0][0x2d0], -R4 ;  /* 0x0000b40007047a23 */ /* 0x000fe40000010804 */
[----:B------:R2:W-:Y:S10]  /*18a50*/  MUFU.EX2 R7, R0 ;  /* 0x0000000000077308 */ /* 0x0005f40000000800 */
[----:B------:R-:W3:Y:S01]  /*18a60*/  MUFU.EX2 R176, R4 ;  /* 0x0000000400b07308 */ /* 0x000ee20000000800 */
[----:B--2---:R-:W-:Y:S01]  /*18a70*/  FADD.FTZ R0, R185, R161 ;  /* 0x000000a1b9007221 */ /* 0x004fe20000010000 */
[----:B---3--:R-:W-:Y:S01]  /*18a80*/  F2FP.BF16.PACK_AB R175, R176, R7 ;  /* 0x00000007b0af723e */ /* 0x008fe200000010ff */
[C---:B-1----:R-:W-:Y:S03]  /*18a90*/  HMMA.16816.F32.BF16 R28, R148.reuse, R152, R28 ;  /* 0x00000098941c723c */ /* 0x042fe6000004181c */
[----:B------:R-:W-:Y:S02]  /*18aa0*/  FADD.FTZ R4, R184, R0 ;  /* 0x00000000b8047221 */ /* 0x000fe40000010000 */
[----:B------:R-:W-:Y:S01]  /*18ab0*/  FADD.FTZ R0, R8, R2 ;  /* 0x0000000208007221 */ /* 0x000fe20000010000 */
[-C--:B------:R-:W-:Y:S01]  /*18ac0*/  MOV R8, R3.reuse ;  /* 0x0000000300087202 */ /* 0x080fe20000000f00 */
[----:B------:R-:W-:Y:S01]  /*18ad0*/  FADD.FTZ R2, R180, R4 ;  /* 0x00000004b4027221 */ /* 0x000fe20000010000 */
[C---:B------:R-:W-:Y:S01]  /*18ae0*/  HMMA.16816.F32.BF16 R32, R148.reuse, R154, R32 ;  /* 0x0000009a9420723c */ /* 0x040fe20000041820 */
[----:B------:R-:W1:Y:S03]  /*18af0*/  LDSM.16.MT88.4 R152, [R197+0x800] ;  /* 0x00080000c598783b */ /* 0x000e660000004200 */
        /* <DEDUP_REMOVED lines=97> */
.L_x_1945:
[----:B------:R-:W-:Y:S07]  /*19110*/  @!UPT UIADD3 URZ, URZ, URZ, URZ ;  /* 0x0000003f3f3ff290 */ /* 0x000fee000fffe03f */
[----:B------:R-:W-:Y:S02]  /*19120*/  MOV R7, 0x1f ;  /* 0x0000001f00077802 */ /* 0x000fe40000000f00 */
[----:B------:R-:W-:Y:S01]  /*19130*/  MOV R5, 0xffffffff ;  /* 0xffffffff00057802 */ /* 0x000fe20000000f00 */
[----:B------:R-:W-:Y:S06]  /*19140*/  BRA.DIV ~URZ, `(.L_x_1957) ;  /* 0x000066c27f007947 */ /* 0x000fec000b800000 */
[----:B------:R1:W2:Y:S02]  /*19150*/  SHFL.BFLY PT, R0, R229, 0x2, 0x1f ;  /* 0x0c401f00e5007f89 */ /* 0x0002a400000e0000 */
.L_x_2030:
[----:B--2---:R-:W-:Y:S01]  /*19160*/  FADD.FTZ R0, R0, R229 ;  /* 0x000000e500007221 */ /* 0x004fe20000010000 */
[----:B------:R-:W-:Y:S05]  /*19170*/  BRA.DIV ~URZ, `(.L_x_1958) ;  /* 0x000066f27f007947 */ /* 0x000fea000b800000 */
[----:B------:R-:W2:Y:S02]  /*19180*/  SHFL.BFLY PT, R2, R230, 0x2, 0x1f ;  /* 0x0c401f00e6027f89 */ /* 0x000ea400000e0000 */
[----:B--2---:R-:W-:-:S02]  /*19190*/  FADD.FTZ R230, R2, R230 ;  /* 0x000000e602e67221 */ /* 0x004fc40000010000 */
[----:B------:R-:W2:Y:S04]  /*191a0*/  SHFL.BFLY PT, R2, R0, 0x1, 0x1f ;  /* 0x0c201f0000027f89 */ /* 0x000ea800000e0000 */
[----:B------:R3:W4:Y:S01]  /*191b0*/  SHFL.BFLY PT, R3, R230, 0x1, 0x1f ;  /* 0x0c201f00e6037f89 */ /* 0x00072200000e0000 */
[----:B--2---:R-:W-:-:S05]  /*191c0*/  FADD.FTZ R0, R0, R2 ;  /* 0x0000000200007221 */ /* 0x004fca0000010000 */
.L_x_2031:
[----:B------:R-:W-:Y:S01]  /*191d0*/  FSETP.NE.FTZ.AND P0, PT, R0, RZ, PT ;  /* 0x000000ff0000720b */ /* 0x000fe20003f15000 */
[----:B----4-:R-:W-:Y:S01]  /*191e0*/  FADD.FTZ R3, R3, R230 ;  /* 0x000000e603037221 */ /* 0x010fe20000010000 */
[----:B------:R-:W-:Y:S02]  /*191f0*/  MOV R2, RZ ;  /* 0x000000ff00027202 */ /* 0x000fe40000000f00 */
[----:B------:R-:W-:Y:S02]  /*19200*/  MOV R17, 0xff800000 ;  /* 0xff80000000117802 */ /* 0x000fe40000000f00 */
[----:B------:R-:W-:-:S07]  /*19210*/  MOV R19, 0xff800000 ;  /* 0xff80000000137802 */ /* 0x000fce0000000f00 */
[----:B------:R-:W2:Y:S08]  /*19220*/  @P0 MUFU.LG2 R4, R0 ;  /* 0x0000000000040308 */ /* 0x000eb00000000c00 */
[----:B------:R4:W5:Y:S01]  /*19230*/  @P0 MUFU.RCP R2, R0 ;  /* 0x0000000000020308 */ /* 0x0009620000001000 */
[----:B--2---:R-:W-:Y:S01]  /*19240*/  @P0 FMUL.FTZ R4, R4, 0.69314718246459960938 ;  /* 0x3f31721804040820 */ /* 0x004fe20000410000 */
[----:B----4-:R-:W-:Y:S01]  /*19250*/  @P0 MOV R0, 0x3f317218 ;  /* 0x3f31721800000802 */ /* 0x010fe20000000f00 */
[----:B-----5:R-:W-:-:S02]  /*19260*/  FMUL.FTZ R168, R2, R168 ;  /* 0x000000a802a87220 */ /* 0x020fc40000410000 */
[----:B------:R-:W-:Y:S02]  /*19270*/  FMUL.FTZ R169, R2, R169 ;  /* 0x000000a902a97220 */ /* 0x000fe40000410000 */
[----:B------:R-:W-:Y:S02]  /*19280*/  @P0 FMUL.FTZ R0, R0, c[0x0][0x2d0] ;  /* 0x0000b40000000a20 */ /* 0x000fe40000410000 */
[----:B------:R-:W-:Y:S02]  /*19290*/  FMUL.FTZ R164, R2, R164 ;  /* 0x000000a402a47220 */ /* 0x000fe40000410000 */
[----:B------:R-:W-:Y:S01]  /*192a0*/  @P0 FFMA.FTZ R17, R0, R9, R4 ;  /* 0x0000000900110223 */ /* 0x000fe20000010004 */
[----:B------:R-:W-:Y:S01]  /*192b0*/  FSETP.NE.FTZ.AND P0, PT, R3, RZ, PT ;  /* 0x000000ff0300720b */ /* 0x000fe20003f15000 */
[C---:B------:R-:W-:Y:S01]  /*192c0*/  FMUL.FTZ R165, R2.reuse, R165 ;  /* 0x000000a502a57220 */ /* 0x040fe20000410000 */
[----:B------:R-:W-:Y:S01]  /*192d0*/  MOV R0, RZ ;  /* 0x000000ff00007202 */ /* 0x000fe20000000f00 */
[----:B------:R-:W-:-:S02]  /*192e0*/  FMUL.FTZ R160, R2, R160 ;  /* 0x000000a002a07220 */ /* 0x000fc40000410000 */
[C---:B------:R-:W-:Y:S02]  /*192f0*/  FMUL.FTZ R161, R2.reuse, R161 ;  /* 0x000000a102a17220 */ /* 0x040fe40000410000 */
[C---:B------:R-:W-:Y:S02]  /*19300*/  FMUL.FTZ R156, R2.reuse, R156 ;  /* 0x0000009c029c7220 */ /* 0x040fe40000410000 */
[C---:B------:R-:W-:Y:S02]  /*19310*/  FMUL.FTZ R157, R2.reuse, R157 ;  /* 0x0000009d029d7220 */ /* 0x040fe40000410000 */
[C---:B------:R-:W-:Y:S02]  /*19320*/  FMUL.FTZ R152, R2.reuse, R152 ;  /* 0x0000009802987220 */ /* 0x040fe40000410000 */
[----:B------:R-:W2:Y:S01]  /*19330*/  @P0 MUFU.LG2 R4, R3 ;  /* 0x0000000300040308 */ /* 0x000ea20000000c00 */
[----:B------:R-:W-:Y:S01]  /*19340*/  @P0 MOV R5, 0x3f317218 ;  /* 0x3f31721800050802 */ /* 0x000fe20000000f00 */
[----:B------:R-:W-:-:S02]  /*19350*/  FMUL.FTZ R153, R2, R153 ;  /* 0x0000009902997220 */ /* 0x000fc40000410000 */
[C---:B------:R-:W-:Y:S02]  /*19360*/  FMUL.FTZ R148, R2.reuse, R148 ;  /* 0x0000009402947220 */ /* 0x040fe40000410000 */
[C---:B------:R-:W-:Y:S02]  /*19370*/  FMUL.FTZ R149, R2.reuse, R149 ;  /* 0x0000009502957220 */ /* 0x040fe40000410000 */
[----:B------:R2:W4:Y:S01]  /*19380*/  @P0 MUFU.RCP R0, R3 ;  /* 0x0000000300000308 */ /* 0x0005220000001000 */
        /* <DEDUP_REMOVED lines=8> */
[----:B--2---:R-:W-:Y:S02]  /*19410*/  @P0 FMUL.FTZ R3, R4, 0.69314718246459960938 ;  /* 0x3f31721804030820 */ /* 0x004fe40000410000 */
[----:B------:R-:W-:-:S02]  /*19420*/  @P0 FMUL.FTZ R4, R5, c[0x0][0x2d0] ;  /* 0x0000b40005040a20 */ /* 0x000fc40000410000 */
[C---:B----4-:R-:W-:Y:S02]  /*19430*/  FMUL.FTZ R170, R0.reuse, R170 ;  /* 0x000000aa00aa7220 */ /* 0x050fe40000410000 */
        /* <DEDUP_REMOVED lines=62> */
[----:B------:R-:W-:Y:S01]  /*19820*/  FMUL.FTZ R139, R0, R139 ;  /* 0x0000008b008b7220 */ /* 0x000fe20000410000 */
[----:B------:R-:W-:Y:S01]  /*19830*/  MOV R0, 0x1 ;  /* 0x0000000100007802 */ /* 0x000fe20000000f00 */
[----:B------:R-:W-:Y:S02]  /*19840*/  @P0 FFMA.FTZ R19, R4, R8, R3 ;  /* 0x0000000804130223 */ /* 0x000fe40000010003 */
        /* <DEDUP_REMOVED lines=44> */
.L_x_1893:
[----:B------:R2:W5:Y:S04]  /*19b10*/  LDL R7, [R1+0xa8] ;  /* 0x0000a80001077983 */ /* 0x0005680000100800 */
[----:B------:R-:W4:Y:S01]  /*19b20*/  S2R R2, SR_TID.X ;  /* 0x0000000000027919 */ /* 0x000f220000002100 */
[----:B------:R-:W-:Y:S01]  /*19b30*/  BSSY B0, `(.L_x_1959) ;  /* 0x0000011000007945 */ /* 0x000fe20003800000 */
[----:B----4-:R-:W-:-:S13]  /*19b40*/  LOP3.LUT P0, RZ, R2, 0xff, RZ, 0xc0, !PT ;  /* 0x000000ff02ff7812 */ /* 0x010fda000780c0ff */
[----:B------:R-:W-:Y:S05]  /*19b50*/  @P0 BRA `(.L_x_1960) ;  /* 0x000000e000000947 */ /* 0x000fea0003800000 */
[----:B--2---:R-:W2:Y:S01]  /*19b60*/  S2R R2, SR_LANEID ;  /* 0x0000000000027919 */ /* 0x004ea20000000000 */
[----:B------:R-:W-:Y:S01]  /*19b70*/  VOTEU.ANY UR4, UPT, PT ;  /* 0x0000000000047886 */ /* 0x000fe200038e0100 */
[----:B------:R-:W-:Y:S01]  /*19b80*/  IMAD.MOV.U32 R4, RZ, RZ, c[0x0][0x560] ;  /* 0x00015800ff047624 */ /* 0x000fe200078e00ff */
[----:B------:R-:W2:Y:S01]  /*19b90*/  FLO.U32 R3, UR4 ;  /* 0x0000000400037d00 */ /* 0x000ea200080e0000 */
[----:B------:R-:W-:Y:S01]  /*19ba0*/  IMAD.MOV.U32 R5, RZ, RZ, c[0x0][0x564] ;  /* 0x00015900ff057624 */ /* 0x000fe200078e00ff */
[----:B--2---:R-:W-:-:S06]  /*19bb0*/  ISETP.EQ.U32.AND P0, PT, R3, R2, PT ;  /* 0x000000020300720c */ /* 0x004fcc0003f02070 */
[----:B------:R-:W2:Y:S07]  /*19bc0*/  POPC R2, UR4 ;  /* 0x0000000400027d09 */ /* 0x000eae0008000000 */
[----:B--2---:R2:W4:Y:S04]  /*19bd0*/  @P0 ATOMG.E.ADD.STRONG.GPU PT, R2, [R4.64], R2 ;  /* 0x00000002040209a8 */ /* 0x00452800081ee1cc */
[----:B--2---:R-:W2:Y:S04]  /*19be0*/  S2R R4, SR_LTMASK ;  /* 0x0000000000047919 */ /* 0x004ea80000003900 */
[----:B----4-:R2:W4:Y:S02]  /*19bf0*/  SHFL.IDX PT, R3, R2, R3, 0x1f ;  /* 0x00001f0302037589 */ /* 0x01052400000e0000 */
[----:B--2---:R-:W-:-:S06]  /*19c00*/  LOP3.LUT R2, R4, UR4, RZ, 0xc0, !PT ;  /* 0x0000000404027c12 */ /* 0x004fcc000f8ec0ff */
[----:B------:R-:W4:Y:S02]  /*19c10*/  POPC R2, R2 ;  /* 0x0000000200027309 */ /* 0x000f240000000000 */
[----:B----45:R-:W-:-:S05]  /*19c20*/  IADD3 R7, R3, c[0x0][0xc], R2 ;  /* 0x0000030003077a10 */ /* 0x030fca0007ffe002 */
[----:B------:R2:W-:Y:S02]  /*19c30*/  STL [R1+0xa8], R7 ;  /* 0x0000a80701007387 */ /* 0x0005e40000100800 */
.L_x_1960:
[----:B--2---:R-:W-:Y:S05]  /*19c40*/  BSYNC B0 ;  /* 0x0000000000007941 */ /* 0x004fea0003800000 */
.L_x_1959:
[----:B------:R-:W-:Y:S01]  /*19c50*/  PRMT R0, R0, 0x9910, RZ ;  /* 0x0000991000007816 */ /* 0x000fe200000000ff */
[----:B------:R-:W-:Y:S01]  /*19c60*/  BSSY B1, `(.L_x_1961) ;  /* 0x0000434000017945 */ /* 0x000fe20003800000 */
[----:B-----5:R-:W-:Y:S02]  /*19c70*/  IMAD.MOV.U32 R145, RZ, RZ, R7 ;  /* 0x000000ffff917224 */ /* 0x020fe400078e0007 */
[----:B------:R-:W-:-:S13]  /*19c80*/  ISETP.NE.AND P0, PT, R0, RZ, PT ;  /* 0x000000ff0000720c */ /* 0x000fda0003f05270 */
[----:B------:R-:W-:Y:S05]  /*19c90*/  @!P0 BRA `(.L_x_1962) ;  /* 0x000034e000008947 */ /* 0x000fea0003800000 */
[----:B------:R-:W2:Y:S04]  /*19ca0*/  LDL R12, [R1+0x88] ;  /* 0x00008800010c7983 */ /* 0x000ea80000100800 */
[----:B------:R-:W4:Y:S04]  /*19cb0*/  LDL R10, [R1+0x8c] ;  /* 0x00008c00010a7983 */ /* 0x000f280000100800 */
[----:B---3--:R-:W3:Y:S04]  /*19cc0*/  LDL R7, [R1+0x94] ;  /* 0x0000940001077983 */ /* 0x008ee80000100800 */
[----:B------:R-:W3:Y:S04]  /*19cd0*/  LDL R9, [R1+0x90] ;  /* 0x0000900001097983 */ /* 0x000ee80000100800 */
[----:B------:R-:W3:Y:S04]  /*19ce0*/  LDL R8, [R1+0xa4] ;  /* 0x0000a40001087983 */ /* 0x000ee80000100800 */
[----:B------:R-:W3:Y:S04]  /*19cf0*/  LDL R5, [R1+0x9c] ;  /* 0x00009c0001057983 */ /* 0x000ee80000100800 */
[----:B------:R-:W3:Y:S04]  /*19d00*/  LDL R4, [R1+0xa0] ;  /* 0x0000a00001047983 */ /* 0x000ee80000100800 */
[----:B------:R-:W3:Y:S01]  /*19d10*/  LDL R3, [R1+0x98] ;  /* 0x0000980001037983 */ /* 0x000ee20000100800 */
[----:B------:R-:W-:Y:S01]  /*19d20*/  WARPSYNC 0xffffffff ;  /* 0xffffffff00007948 */ /* 0x000fe20003800000 */
[----:B------:R-:W-:-:S02]  /*19d30*/  F2FP.BF16.PACK_AB R2, R169, R168 ;  /* 0x000000a8a902723e */ /* 0x000fc400000010ff */
[----:B------:R-:W-:Y:S01]  /*19d40*/  BAR.SYNC.DEFER_BLOCKING 0x1, 0x100 ;  /* 0x0044000000007b1d */ /* 0x000fe20000010000 */
[----:B------:R-:W-:Y:S02]  /*19d50*/  F2FP.BF16.PACK_AB R0, R171, R170 ;  /* 0x000000aaab00723e */ /* 0x000fe400000010ff */
[----:B------:R-:W-:-:S04]  /*19d60*/  ISETP.NE.U32.AND P0, PT, RZ, c[0x0][0x508], PT ;  /* 0x00014200ff007a0c */ /* 0x000fc80003f05070 */
[----:B------:R-:W-:Y:S02]  /*19d70*/  ISETP.NE.AND.EX P1, PT, RZ, c[0x0][0x50c], PT, P0 ;  /* 0x00014300ff007a0c */ /* 0x000fe40003f25300 */
[----:B------:R-:W-:Y:S01]  /*19d80*/  ISETP.NE.U32.AND P2, PT, RZ, c[0x0][0x500], PT ;  /* 0x00014000ff007a0c */ /* 0x000fe20003f45070 */
[----:B------:R-:W-:-:S03]  /*19d90*/  IMAD.MOV.U32 R18, RZ, RZ, c[0x0][0x388] ;  /* 0x0000e200ff127624 */ /* 0x000fc600078e00ff */
[----:B------:R-:W-:Y:S01]  /*19da0*/  ISETP.NE.AND.EX P2, PT, RZ, c[0x0][0x504], PT, P2 ;  /* 0x00014100ff007a0c */ /* 0x000fe20003f45320 */
[----:B--2---:R2:W-:Y:S04]  /*19db0*/  STS [R12+0x80], R2 ;  /* 0x000080020c007388 */ /* 0x0045e80000000800 */
[----:B------:R1:W-:Y:S01]  /*19dc0*/  STS [R12+0x480], R0 ;  /* 0x000480000c007388 */ /* 0x0003e20000000800 */
[----:B--2---:R-:W-:Y:S02]  /*19dd0*/  F2FP.BF16.PACK_AB R2, R165, R164 ;  /* 0x000000a4a502723e */ /* 0x004fe400000010ff */
[----:B-1----:R-:W-:-:S03]  /*19de0*/  F2FP.BF16.PACK_AB R0, R167, R166 ;  /* 0x000000a6a700723e */ /* 0x002fc600000010ff */
[----:B----4-:R1:W-:Y:S04]  /*19df0*/  STS [R10], R2 ;  /* 0x000000020a007388 */ /* 0x0103e80000000800 */
[----:B------:R2:W-:Y:S01]  /*19e00*/  STS [R10+0x400], R0 ;  /* 0x000400000a007388 */ /* 0x0005e20000000800 */
[----:B-1----:R-:W-:Y:S02]  /*19e10*/  F2FP.BF16.PACK_AB R2, R161, R160 ;  /* 0x000000a0a102723e */ /* 0x002fe400000010ff */
[----:B--2---:R-:W-:-:S03]  /*19e20*/  F2FP.BF16.PACK_AB R0, R163, R162 ;  /* 0x000000a2a300723e */ /* 0x004fc600000010ff */
[----:B---3--:R1:W-:Y:S04]  /*19e30*/  STS [R7+0x80], R2 ;  /* 0x0000800207007388 */ /* 0x0083e80000000800 */
[----:B------:R2:W-:Y:S01]  /*19e40*/  STS [R7+0x480], R0 ;  /* 0x0004800007007388 */ /* 0x0005e20000000800 */
[----:B-1----:R-:W-:Y:S02]  /*19e50*/  F2FP.BF16.PACK_AB R2, R157, R156 ;  /* 0x0000009c9d02723e */ /* 0x002fe400000010ff */
[----:B--2---:R-:W-:-:S03]  /*19e60*/  F2FP.BF16.PACK_AB R0, R159, R158 ;  /* 0x0000009e9f00723e */ /* 0x004fc600000010ff */
[----:B------:R1:W-:Y:S04]  /*19e70*/  STS [R9], R2 ;  /* 0x0000000209007388 */ /* 0x0003e80000000800 */
[----:B------:R2:W-:Y:S01]  /*19e80*/  STS [R9+0x400], R0 ;  /* 0x0004000009007388 */ /* 0x0005e20000000800 */
[----:B-1----:R-:W-:Y:S02]  /*19e90*/  F2FP.BF16.PACK_AB R2, R153, R152 ;  /* 0x000000989902723e */ /* 0x002fe400000010ff */
[----:B--2---:R-:W-:-:S03]  /*19ea0*/  F2FP.BF16.PACK_AB R0, R155, R154 ;  /* 0x0000009a9b00723e */ /* 0x004fc600000010ff */
[----:B------:R1:W-:Y:S04]  /*19eb0*/  STS [R8+0x80], R2 ;  /* 0x0000800208007388 */ /* 0x0003e80000000800 */
        /* <DEDUP_REMOVED lines=92> */
[----:B------:R2:W-:Y:S04]  /*1a480*/  STS [R9+0xc400], R0 ;  /* 0x00c4000009007388 */ /* 0x0005e80000000800 */
[----:B------:R-:W3:Y:S01]  /*1a490*/  LDL.LU R7, [R1+0x84] ;  /* 0x0000840001077983 */ /* 0x000ee20000300800 */
        /* <DEDUP_REMOVED lines=14> */
[----:B------:R-:W-:Y:S01]  /*1a580*/  STS [R3+0xc000], R2 ;  /* 0x00c0000203007388 */ /* 0x000fe20000000800 */
[----:B------:R-:W-:-:S03]  /*1a590*/  IMAD.MOV.U32 R4, RZ, RZ, 0x4 ;  /* 0x00000004ff047424 */ /* 0x000fc600078e00ff */
[----:B------:R1:W-:Y:S02]  /*1a5a0*/  STS [R3+0xc400], R0 ;  /* 0x00c4000003007388 */ /* 0x0003e40000000800 */
[CC--:B-1----:R-:W-:Y:S02]  /*1a5b0*/  @P1 IMAD.WIDE R2, R239.reuse, R4.reuse, c[0x0][0x508] ;  /* 0x00014200ef021625 */ /* 0x0c2fe400078e0204 */
[----:B------:R-:W-:Y:S02]  /*1a5c0*/  BAR.SYNC.DEFER_BLOCKING 0x1, 0x100 ;  /* 0x0044000000007b1d */ /* 0x000fe40000010000 */
[----:B------:R-:W-:-:S04]  /*1a5d0*/  IMAD.WIDE R4, R239, R4, c[0x0][0x500] ;  /* 0x00014000ef047625 */ /* 0x000fc800078e0204 */
[----:B------:R1:W5:Y:S02]  /*1a5e0*/  @P1 LDG.E R18, [R2.64] ;  /* 0x0000000c02121981 */ /* 0x000364000c1e1900 */
[----:B-1----:R-:W-:-:S06]  /*1a5f0*/  IMAD.MOV.U32 R2, RZ, RZ, RZ ;  /* 0x000000ffff027224 */ /* 0x002fcc00078e00ff */
[----:B------:R1:W5:Y:S01]  /*1a600*/  @P2 LDG.E R2, [R4.64] ;  /* 0x0000000c04022981 */ /* 0x000362000c1e1900 */
[----:B---3--:R-:W-:-:S04]  /*1a610*/  ISETP.NE.AND P0, PT, R7, RZ, PT ;  /* 0x000000ff0700720c */ /* 0x008fc80003f05270 */
[----:B------:R-:W-:Y:S01]  /*1a620*/  SEL R3, R7, c[0x0][0x3d4], P0 ;  /* 0x0000f50007037a07 */ /* 0x000fe20000000000 */
[----:B------:R-:W-:Y:S05]  /*1a630*/  @P1 BRA `(.L_x_1963) ;  /* 0x0000004000001947 */ /* 0x000fea0003800000 */
[----:B-1----:R-:W-:Y:S05]  /*1a640*/  @!P2 BRA `(.L_x_1963) ;  /* 0x000000300000a947 */ /* 0x002fea0003800000 */
[----:B------:R1:W2:Y:S04]  /*1a650*/  LDG.E R0, [R4.64] ;  /* 0x0000000c04007981 */ /* 0x0002a8000c1e1900 */
[----:B-1----:R-:W2:Y:S02]  /*1a660*/  LDG.E R4, [R4.64+0x4] ;  /* 0x0000040c04047981 */ /* 0x002ea4000c1e1900 */
[----:B--2--5:R-:W-:Y:S02]  /*1a670*/  IADD3 R18, -R0, R4, RZ ;  /* 0x0000000400127210 */ /* 0x024fe40007ffe1ff */
.L_x_1963:
[----:B-1----:R-:W2:Y:S04]  /*1a680*/  LDL R21, [R1+0x1b8] ;  /* 0x0001b80001157983 */ /* 0x002ea80000100800 */
[----:B------:R-:W2:Y:S04]  /*1a690*/  LDL R172, [R1+0x70] ;  /* 0x0000700001ac7983 */ /* 0x000ea80000100800 */
[----:B------:R-:W3:Y:S04]  /*1a6a0*/  LDL R22, [R1+0xac] ;  /* 0x0000ac0001167983 */ /* 0x000ee80000100800 */
[----:B------:R-:W4:Y:S01]  /*1a6b0*/  LDL R20, [R1+0x1b4] ;  /* 0x0001b40001147983 */ /* 0x000f220000100800 */
[----:B------:R-:W-:Y:S01]  /*1a6c0*/  IMAD.MOV.U32 R16, RZ, RZ, 0x368 ;  /* 0x00000368ff107424 */ /* 0x000fe200078e00ff */
[----:B------:R-:W-:-:S04]  /*1a6d0*/  ISETP.GT.AND P2, PT, R3, 0x1, PT ;  /* 0x000000010300780c */ /* 0x000fc80003f44270 */
[----:B------:R-:W-:-:S04]  /*1a6e0*/  SEL R16, R16, 0x328, P2 ;  /* 0x0000032810107807 */ /* 0x000fc80001000000 */
[----:B------:R-:W1:Y:S08]  /*1a6f0*/  LDC.64 R8, c[0x0][R16+0x170] ;  /* 0x00005c0010087b82 */ /* 0x000e700000000a00 */
[----:B------:R-:W1:Y:S01]  /*1a700*/  LDC.64 R12, c[0x0][R16+0x168] ;  /* 0x00005a00100c7b82 */ /* 0x000e620000000a00 */
[----:B------:R-:W-:-:S07]  /*1a710*/  ISETP.NE.U32.AND P0, PT, RZ, c[0x0][0x500], PT ;  /* 0x00014000ff007a0c */ /* 0x000fce0003f05070 */
[----:B------:R-:W2:Y:S01]  /*1a720*/  LDC.64 R14, c[0x0][R16+0x178] ;  /* 0x00005e00100e7b82 */ /* 0x000ea20000000a00 */
[----:B------:R-:W-:Y:S02]  /*1a730*/  ISETP.NE.AND.EX P0, PT, RZ, c[0x0][0x504], PT, P0 ;  /* 0x00014100ff007a0c */ /* 0x000fe40003f05300 */
[----:B------:R-:W-:Y:S02]  /*1a740*/  SHF.R.S32.HI R3, RZ, 0x1f, R239 ;  /* 0x0000001fff037819 */ /* 0x000fe400000114ef */
[----:B------:R-:W-:Y:S02]  /*1a750*/  SEL R0, R239, RZ, !P0 ;  /* 0x000000ffef007207 */ /* 0x000fe40004000000 */
[----:B------:R-:W-:Y:S02]  /*1a760*/  SEL R4, R3, RZ, !P0 ;  /* 0x000000ff03047207 */ /* 0x000fe40004000000 */
[----:B-----5:R-:W-:Y:S01]  /*1a770*/  SHF.R.S32.HI R10, RZ, 0x1f, R2 ;  /* 0x0000001fff0a7819 */ /* 0x020fe20000011402 */
[----:B-1----:R-:W-:-:S04]  /*1a780*/  IMAD R3, R9, R0, RZ ;  /* 0x0000000009037224 */ /* 0x002fc800078e02ff */
[C---:B------:R-:W-:Y:S02]  /*1a790*/  IMAD R7, R8.reuse, R4, R3 ;  /* 0x0000000408077224 */ /* 0x040fe400078e0203 */
[----:B------:R-:W-:-:S04]  /*1a7a0*/  IMAD.WIDE.U32 R4, R8, R0, RZ ;  /* 0x0000000008047225 */ /* 0x000fc800078e00ff */
[----:B------:R-:W-:-:S04]  /*1a7b0*/  IMAD.WIDE.U32 R8, R12, R243, RZ ;  /* 0x000000f30c087225 */ /* 0x000fc800078e00ff */
[----:B------:R-:W-:Y:S01]  /*1a7c0*/  IMAD R3, R13, R243, RZ ;  /* 0x000000f30d037224 */ /* 0x000fe200078e02ff */
[----:B------:R-:W-:-:S03]  /*1a7d0*/  IADD3 R13, P1, P0, R4, R8, R2 ;  /* 0x00000008040d7210 */ /* 0x000fc6000783e002 */
[----:B------:R-:W-:Y:S02]  /*1a7e0*/  IMAD.IADD R8, R9, 0x1, R3 ;  /* 0x0000000109087824 */ /* 0x000fe400078e0203 */
[----:B------:R-:W-:Y:S02]  /*1a7f0*/  IMAD.MOV.U32 R3, RZ, RZ, c[0x0][0x4e8] ;  /* 0x00013a00ff037624 */ /* 0x000fe400078e00ff */
[----:B------:R-:W-:-:S03]  /*1a800*/  IMAD.IADD R7, R5, 0x1, R7 ;  /* 0x0000000105077824 */ /* 0x000fc600078e0207 */
[----:B------:R-:W-:Y:S02]  /*1a810*/  ISETP.NE.AND P3, PT, R3, 0x1, PT ;  /* 0x000000010300780c */ /* 0x000fe40003f65270 */
[----:B------:R-:W-:Y:S01]  /*1a820*/  IADD3.X R12, R7, R8, R10, P1, P0 ;  /* 0x00000008070c7210 */ /* 0x000fe20000fe040a */
[----:B--2---:R-:W-:Y:S01]  /*1a830*/  IMAD.IADD R7, R21, 0x1, R172 ;  /* 0x0000000115077824 */ /* 0x004fe200078e02ac */
[----:B---3--:R-:W-:-:S09]  /*1a840*/  SEL R4, R22, RZ, P2 ;  /* 0x000000ff16047207 */ /* 0x008fd20001000000 */
[----:B------:R-:W-:-:S04]  /*1a850*/  @P3 IMAD.HI.U32 R8, R7, c[0x0][0x4ec], RZ ;  /* 0x00013b0007083a27 */ /* 0x000fc800078e00ff */
[-C--:B------:R-:W-:Y:S02]  /*1a860*/  IMAD R9, R15, R4.reuse, RZ ;  /* 0x000000040f097224 */ /* 0x080fe400078e02ff */
[----:B------:R-:W-:-:S04]  /*1a870*/  IMAD.WIDE.U32 R4, R14, R4, RZ ;  /* 0x000000040e047225 */ /* 0x000fc800078e00ff */
[----:B------:R-:W-:Y:S01]  /*1a880*/  IMAD.MOV.U32 R3, RZ, RZ, R7 ;  /* 0x000000ffff037224 */ /* 0x000fe200078e0007 */
[----:B------:R-:W-:Y:S01]  /*1a890*/  @P3 SHF.R.U32.HI R3, RZ, c[0x0][0x4f0], R8 ;  /* 0x00013c00ff033a19 */ /* 0x000fe20000011608 */
[----:B------:R-:W-:-:S03]  /*1a8a0*/  IMAD.IADD R9, R5, 0x1, R9 ;  /* 0x0000000105097824 */ /* 0x000fc600078e0209 */
[----:B------:R-:W-:Y:S02]  /*1a8b0*/  IADD3 R4, P1, P0, R3, R13, R4 ;  /* 0x0000000d03047210 */ /* 0x000fe4000783e004 */
[----:B------:R-:W-:-:S04]  /*1a8c0*/  SHF.R.S32.HI R5, RZ, 0x1f, R3 ;  /* 0x0000001fff057819 */ /* 0x000fc80000011403 */
[----:B------:R-:W-:Y:S02]  /*1a8d0*/  IADD3.X R5, R5, R12, R9, P1, P0 ;  /* 0x0000000c05057210 */ /* 0x000fe40000fe0409 */
[----:B------:R-:W1:Y:S01]  /*1a8e0*/  LDC.64 R8, c[0x0][R16+0x160] ;  /* 0x0000580010087b82 */ /* 0x000e620000000a00 */
[----:B------:R-:W2:Y:S01]  /*1a8f0*/  S2R R22, SR_TID.X ;  /* 0x0000000000167919 */ /* 0x000ea20000002100 */
[----:B------:R-:W-:-:S04]  /*1a900*/  IMAD.MOV R3, RZ, RZ, -R3 ;  /* 0x000000ffff037224 */ /* 0x000fc800078e0a03 */
[----:B------:R-:W-:-:S05]  /*1a910*/  IMAD R3, R3, c[0x0][0x4e8], R7 ;  /* 0x00013a0003037a24 */ /* 0x000fca00078e0207 */
[----:B------:R-:W-:Y:S02]  /*1a920*/  SHF.R.S32.HI R12, RZ, 0x1f, R3 ;  /* 0x0000001fff0c7819 */ /* 0x000fe40000011403 */
[----:B--2---:R-:W-:-:S04]  /*1a930*/  SHF.R.S32.HI R21, RZ, 0x1f, R22 ;  /* 0x0000001fff157819 */ /* 0x004fc80000011416 */
[----:B------:R-:W-:Y:S01]  /*1a940*/  LEA.HI R21, R21, R22, RZ, 0x5 ;  /* 0x0000001615157211 */ /* 0x000fe200078f28ff */
[----:B-1----:R-:W-:-:S04]  /*1a950*/  IMAD.WIDE.U32 R4, R8, R3, R4 ;  /* 0x0000000308047225 */ /* 0x002fc800078e0004 */
[----:B------:R-:W-:Y:S02]  /*1a960*/  IMAD R3, R9, R3, RZ ;  /* 0x0000000309037224 */ /* 0x000fe400078e02ff */
[----:B------:R-:W-:Y:S02]  /*1a970*/  IMAD.MOV.U32 R9, RZ, RZ, c[0x0][0x4a8] ;  /* 0x00012a00ff097624 */ /* 0x000fe400078e00ff */
[----:B------:R-:W-:Y:S02]  /*1a980*/  IMAD R3, R8, R12, R3 ;  /* 0x0000000c08037224 */ /* 0x000fe400078e0203 */
[----:B------:R-:W-:Y:S01]  /*1a990*/  IMAD.MOV.U32 R8, RZ, RZ, c[0x0][0x4ac] ;  /* 0x00012b00ff087624 */ /* 0x000fe200078e00ff */
[----:B------:R-:W-:Y:S01]  /*1a9a0*/  SEL R9, R9, c[0x0][0x450], P2 ;  /* 0x0001140009097a07 */ /* 0x000fe20001000000 */
[----:B------:R-:W-:-:S03]  /*1a9b0*/  IMAD.IADD R3, R5, 0x1, R3 ;  /* 0x0000000105037824 */ /* 0x000fc600078e0203 */
[----:B------:R-:W-:Y:S02]  /*1a9c0*/  SEL R8, R8, c[0x0][0x454], P2 ;  /* 0x0001150008087a07 */ /* 0x000fe40001000000 */
[C---:B------:R-:W-:Y:S02]  /*1a9d0*/  LEA R9, P0, R4.reuse, R9, 0x2 ;  /* 0x0000000904097211 */ /* 0x040fe400078010ff */
[----:B------:R-:W-:Y:S02]  /*1a9e0*/  LOP3.LUT R21, R21, 0xffffffe0, RZ, 0xc0, !PT ;  /* 0xffffffe015157812 */ /* 0x000fe400078ec0ff */
[----:B------:R-:W-:Y:S02]  /*1a9f0*/  LEA.HI.X R5, R4, R8, R3, 0x2, P0 ;  /* 0x0000000804057211 */ /* 0x000fe400000f1403 */
[----:B------:R-:W-:Y:S01]  /*1aa00*/  SHFL.IDX PT, R8, R9, RZ, 0x1c1f ;  /* 0x001c1fff09087589 */ /* 0x000fe200000e0000 */
[----:B------:R-:W-:-:S03]  /*1aa10*/  IMAD.IADD R21, R22, 0x1, -R21 ;  /* 0x0000000116157824 */ /* 0x000fc600078e0a15 */
[----:B------:R-:W-:Y:S01]  /*1aa20*/  SHFL.IDX PT, R4, R9, 0x1, 0x1c1f ;  /* 0x003c1f0009047f89 */ /* 0x000fe200000e0000 */
[----:B----4-:R-:W-:-:S03]  /*1aa30*/  IMAD.IADD R14, R20, 0x1, R172 ;  /* 0x00000001140e7824 */ /* 0x010fc600078e02ac */
[----:B------:R-:W1:Y:S04]  /*1aa40*/  SHFL.IDX PT, R9, R5, RZ, 0x1c1f ;  /* 0x001c1fff05097589 */ /* 0x000e6800000e0000 */
[----:B------:R-:W2:Y:S01]  /*1aa50*/  SHFL.IDX PT, R5, R5, 0x1, 0x1c1f ;  /* 0x003c1f0005057f89 */ /* 0x000ea200000e0000 */
[----:B------:R-:W-:Y:S01]  /*1aa60*/  IMAD R3, R18, c[0x0][0x4e8], RZ ;  /* 0x00013a0012037a24 */ /* 0x000fe200078e02ff */
[----:B------:R-:W-:Y:S02]  /*1aa70*/  LOP3.LUT P0, RZ, R21, 0x3, RZ, 0xc0, !PT ;  /* 0x0000000315ff7812 */ /* 0x000fe4000780c0ff */
[C---:B------:R-:W-:Y:S02]  /*1aa80*/  IADD3 R16, R14.reuse, 0x8, RZ ;  /* 0x000000080e107810 */ /* 0x040fe40007ffe0ff */
[----:B------:R-:W-:-:S02]  /*1aa90*/  ISETP.GE.OR P1, PT, R14, R3, P0 ;  /* 0x000000030e00720c */ /* 0x000fc40000726670 */
[----:B------:R-:W-:-:S11]  /*1aaa0*/  ISETP.GE.OR P0, PT, R16, R3, P0 ;  /* 0x000000031000720c */ /* 0x000fd60000706670 */
[----:B-1----:R1:W-:Y:S04]  /*1aab0*/  @!P1 ST.E [R8.64], R17 ;  /* 0x0000001108009985 */ /* 0x0023e8000c10190c */
[----:B--2---:R1:W-:Y:S01]  /*1aac0*/  @!P0 ST.E [R4.64], R19 ;  /* 0x0000001304008985 */ /* 0x0043e2000c10190c */
[----:B------:R-:W-:Y:S05]  /*1aad0*/  @P2 BRA `(.L_x_1964) ;  /* 0x00000a3000002947 */ /* 0x000fea0003800000 */
[----:B------:R-:W2:Y:S01]  /*1aae0*/  S2R R20, SR_TID.X ;  /* 0x0000000000147919 */ /* 0x000ea20000002100 */
[----:B------:R-:W-:Y:S01]  /*1aaf0*/  IMAD R10, R10, c[0x0][0x3a0], RZ ;  /* 0x0000e8000a0a7a24 */ /* 0x000fe200078e02ff */
[----:B-1----:R-:W-:Y:S01]  /*1ab00*/  SHF.R.S32.HI R8, RZ, 0x1f, R0 ;  /* 0x0000001fff087819 */ /* 0x002fe20000011400 */
[----:B------:R-:W-:Y:S01]  /*1ab10*/  IMAD.WIDE.U32 R4, R2, c[0x0][0x3a0], RZ ;  /* 0x0000e80002047a25 */ /* 0x000fe200078e00ff */
[----:B------:R1:W3:Y:S01]  /*1ab20*/  LDS.128 R32, [R220+0x80] ;  /* 0x00008000dc207984 */ /* 0x0002e20000000c00 */
[----:B------:R-:W-:-:S02]  /*1ab30*/  IADD3 R14, R231, R172, RZ ;  /* 0x000000ace70e7210 */ /* 0x000fc40007ffe0ff */
[----:B------:R-:W-:Y:S01]  /*1ab40*/  IMAD R2, R2, c[0x0][0x3a4], R10 ;  /* 0x0000e90002027a24 */ /* 0x000fe200078e020a */
[----:B------:R1:W4:Y:S04]  /*1ab50*/  LDS.128 R48, [R220+0x1080] ;  /* 0x00108000dc307984 */ /* 0x0003280000000c00 */
[----:B------:R-:W-:Y:S01]  /*1ab60*/  IADD3 R3, R5, R2, RZ ;  /* 0x0000000205037210 */ /* 0x000fe20007ffe0ff */
[----:B------:R-:W-:Y:S01]  /*1ab70*/  IMAD.MOV.U32 R2, RZ, RZ, R4 ;  /* 0x000000ffff027224 */ /* 0x000fe200078e0004 */
[----:B------:R1:W1:Y:S03]  /*1ab80*/  LDS.128 R64, [R220+0x2080] ;  /* 0x00208000dc407984 */ /* 0x0002660000000c00 */
[C---:B------:R-:W-:Y:S01]  /*1ab90*/  IMAD.WIDE.U32 R4, R243.reuse, c[0x0][0x3e8], R2 ;  /* 0x0000fa00f3047a25 */ /* 0x040fe200078e0002 */
[----:B------:R1:W1:Y:S03]  /*1aba0*/  LDS.128 R80, [R220+0x3080] ;  /* 0x00308000dc507984 */ /* 0x0002660000000c00 */
[----:B------:R-:W-:Y:S01]  /*1abb0*/  IMAD R3, R8, c[0x0][0x3f0], RZ ;  /* 0x0000fc0008037a24 */ /* 0x000fe200078e02ff */
[----:B------:R1:W1:Y:S01]  /*1abc0*/  LDS.128 R28, [R220+0x4080] ;  /* 0x00408000dc1c7984 */ /* 0x0002620000000c00 */
[----:B------:R-:W-:Y:S01]  /*1abd0*/  IMAD R5, R243, c[0x0][0x3ec], R5 ;  /* 0x0000fb00f3057a24 */ /* 0x000fe200078e0205 */
[----:B--2---:R-:W-:Y:S01]  /*1abe0*/  SHF.R.S32.HI R15, RZ, 0x1f, R20 ;  /* 0x0000001fff0f7819 */ /* 0x004fe20000011414 */
[C---:B------:R-:W-:Y:S01]  /*1abf0*/  IMAD R9, R0.reuse, c[0x0][0x3f4], R3 ;  /* 0x0000fd0000097a24 */ /* 0x040fe200078e0203 */
[----:B------:R2:W1:Y:S01]  /*1ac00*/  LDS.128 R44, [R220+0x5080] ;  /* 0x00508000dc2c7984 */ /* 0x0004620000000c00 */
[----:B------:R-:W-:Y:S01]  /*1ac10*/  IMAD.WIDE.U32 R4, R0, c[0x0][0x3f0], R4 ;  /* 0x0000fc0000047a25 */ /* 0x000fe200078e0004 */
[----:B------:R-:W-:-:S02]  /*1ac20*/  LEA.HI R15, R15, R20, RZ, 0x3 ;  /* 0x000000140f0f7211 */ /* 0x000fc400078f18ff */
[----:B------:R2:W1:Y:S01]  /*1ac30*/  LDS.128 R60, [R220+0x6080] ;  /* 0x00608000dc3c7984 */ /* 0x0004620000000c00 */
[----:B------:R-:W-:Y:S01]  /*1ac40*/  IMAD.IADD R5, R5, 0x1, R9 ;  /* 0x0000000105057824 */ /* 0x000fe200078e0209 */
[----:B------:R-:W-:Y:S02]  /*1ac50*/  LOP3.LUT R15, R15, 0xfffffff8, RZ, 0xc0, !PT ;  /* 0xfffffff80f0f7812 */ /* 0x000fe400078ec0ff */
[----:B------:R2:W1:Y:S02]  /*1ac60*/  LDS.128 R76, [R220+0x7080] ;  /* 0x00708000dc4c7984 */ /* 0x0004640000000c00 */
[----:B------:R-:W-:Y:S02]  /*1ac70*/  IADD3 R15, -R15, R20, RZ ;  /* 0x000000140f0f7210 */ /* 0x000fe40007ffe1ff */
[----:B------:R2:W1:Y:S02]  /*1ac80*/  LDS.128 R24, [R220+0x8080] ;  /* 0x00808000dc187984 */ /* 0x0004640000000c00 */
[----:B------:R-:W-:-:S02]  /*1ac90*/  LEA R7, R15, R231, 0x5 ;  /* 0x000000e70f077211 */ /* 0x000fc400078e28ff */
[----:B------:R2:W1:Y:S02]  /*1aca0*/  LDS.128 R40, [R220+0x9080] ;  /* 0x00908000dc287984 */ /* 0x0004640000000c00 */
[----:B------:R-:W-:Y:S02]  /*1acb0*/  IADD3 R7, R172, R7, RZ ;  /* 0x00000007ac077210 */ /* 0x000fe40007ffe0ff */
[----:B------:R2:W1:Y:S02]  /*1acc0*/  LDS.128 R56, [R220+0xa080] ;  /* 0x00a08000dc387984 */ /* 0x0004640000000c00 */
[----:B------:R-:W-:Y:S01]  /*1acd0*/  MOV R2, R7 ;  /* 0x0000000700027202 */ /* 0x000fe20000000f00 */
[----:B------:R-:W-:Y:S01]  /*1ace0*/  @P3 IMAD.HI.U32 R8, R7, c[0x0][0x4ec], RZ ;  /* 0x00013b0007083a27 */ /* 0x000fe200078e00ff */
[----:B------:R2:W1:Y:S04]  /*1acf0*/  LDS.128 R72, [R220+0xb080] ;  /* 0x00b08000dc487984 */ /* 0x0004680000000c00 */
[----:B------:R2:W1:Y:S01]  /*1ad00*/  LDS.128 R20, [R220+0xc080] ;  /* 0x00c08000dc147984 */ /* 0x0004620000000c00 */
[----:B------:R-:W-:-:S03]  /*1ad10*/  @P3 SHF.R.U32.HI R2, RZ, c[0x0][0x4f0], R8 ;  /* 0x00013c00ff023a19 */ /* 0x000fc60000011608 */
[----:B------:R2:W1:Y:S01]  /*1ad20*/  LDS.128 R36, [R220+0xd080] ;  /* 0x00d08000dc247984 */ /* 0x0004620000000c00 */
[----:B------:R-:W-:Y:S02]  /*1ad30*/  SHF.R.S32.HI R3, RZ, 0x1f, R2 ;  /* 0x0000001fff037819 */ /* 0x000fe40000011402 */
[----:B------:R-:W-:Y:S01]  /*1ad40*/  IADD3 R0, -R2, RZ, RZ ;  /* 0x000000ff02007210 */ /* 0x000fe20007ffe1ff */
[----:B------:R2:W1:Y:S02]  /*1ad50*/  LDS.128 R52, [R220+0xe080] ;  /* 0x00e08000dc347984 */ /* 0x0004640000000c00 */
[----:B------:R-:W-:Y:S02]  /*1ad60*/  IMAD R3, R3, c[0x0][0x3e0], RZ ;  /* 0x0000f80003037a24 */ /* 0x000fe400078e02ff */
[----:B------:R2:W1:Y:S01]  /*1ad70*/  LDS.128 R68, [R220+0xf080] ;  /* 0x00f08000dc447984 */ /* 0x0004620000000c00 */
[----:B------:R-:W-:Y:S02]  /*1ad80*/  IMAD R0, R0, c[0x0][0x4e8], R7 ;  /* 0x00013a0000007a24 */ /* 0x000fe400078e0207 */
[----:B------:R-:W-:-:S02]  /*1ad90*/  IMAD R7, R2, c[0x0][0x3e4], R3 ;  /* 0x0000f90002077a24 */ /* 0x000fc400078e0203 */
        /* <DEDUP_REMOVED lines=10> */
[----:B--234-:R2:W3:Y:S02]  /*1ae40*/  SHFL.IDX PT, R7, R15, RZ, 0x181f ;  /* 0x00181fff0f077589 */ /* 0x01c4e400000e0000 */
.L_x_2032:
[----:B------:R-:W-:Y:S05]  /*1ae50*/  BRA.DIV ~URZ, `(.L_x_1966) ;  /* 0x00004b927f007947 */ /* 0x000fea000b800000 */
[----:B------:R4:W2:Y:S02]  /*1ae60*/  SHFL.IDX PT, R0, R17, RZ, 0x181f ;  /* 0x00181fff11007589 */ /* 0x0008a400000e0000 */
.L_x_2033:
[----:B------:R-:W-:Y:S01]  /*1ae70*/  IMAD R16, R18, c[0x0][0x4e8], RZ ;  /* 0x00013a0012107a24 */ /* 0x000fe200078e02ff */
[----:B------:R-:W-:Y:S04]  /*1ae80*/  BSSY B0, `(.L_x_1967) ;  /* 0x0000016000007945 */ /* 0x000fe80003800000 */
[----:B------:R-:W-:-:S13]  /*1ae90*/  ISETP.GE.AND P0, PT, R14, R16, PT ;  /* 0x000000100e00720c */ /* 0x000fda0003f06270 */
[----:B------:R-:W-:Y:S05]  /*1aea0*/  @P0 BRA `(.L_x_1968) ;  /* 0x0000013000000947 */ /* 0x000fea0003800000 */
[----:B------:R-:W5:Y:S04]  /*1aeb0*/  LDL R84, [R1+0x78] ;  /* 0x0000780001547983 */ /* 0x000f680000100800 */
[----:B----4-:R-:W4:Y:S04]  /*1aec0*/  LDL R19, [R1+0x80] ;  /* 0x0000800001137983 */ /* 0x010f280000100800 */
[----:B---3--:R-:W3:Y:S01]  /*1aed0*/  LDL R10, [R1+0x7c] ;  /* 0x00007c00010a7983 */ /* 0x008ee20000100800 */
[----:B------:R-:W-:Y:S02]  /*1aee0*/  ISETP.GE.AND P3, PT, R140, c[0x0][0x3c8], PT ;  /* 0x0000f2008c007a0c */ /* 0x000fe40003f66270 */
[----:B------:R-:W-:-:S02]  /*1aef0*/  ISETP.GE.AND P2, PT, R144, c[0x0][0x3c8], PT ;  /* 0x0000f20090007a0c */ /* 0x000fc40003f46270 */
[----:B------:R-:W-:Y:S02]  /*1af00*/  ISETP.GE.AND P1, PT, R233, c[0x0][0x3c8], PT ;  /* 0x0000f200e9007a0c */ /* 0x000fe40003f26270 */
[----:B------:R-:W-:-:S07]  /*1af10*/  ISETP.GE.AND P0, PT, R234, c[0x0][0x3c8], PT ;  /* 0x0000f200ea007a0c */ /* 0x000fce0003f06270 */
[-C--:B--2---:R-:W-:Y:S02]  /*1af20*/  @!P3 LEA R12, P4, R140, R0.reuse, 0x1 ;  /* 0x000000008c0cb211 */ /* 0x084fe400078808ff */
[-C--:B------:R-:W-:Y:S02]  /*1af30*/  @!P2 LEA R8, P6, R252, R0.reuse, 0x1 ;  /* 0x00000000fc08a211 */ /* 0x080fe400078c08ff */
[-C--:B------:R-:W-:Y:S02]  /*1af40*/  @!P1 LEA R4, P5, R233, R0.reuse, 0x1 ;  /* 0x00000000e9049211 */ /* 0x080fe400078a08ff */
[----:B------:R-:W-:Y:S02]  /*1af50*/  @!P3 LEA.HI.X R13, R140, R7, R141, 0x1, P4 ;  /* 0x000000078c0db211 */ /* 0x000fe400020f0c8d */
[----:B------:R-:W-:-:S03]  /*1af60*/  @!P0 LEA R2, P4, R234, R0, 0x1 ;  /* 0x00000000ea028211 */ /* 0x000fc600078808ff */
[----:B------:R2:W-:Y:S01]  /*1af70*/  @!P3 ST.E.128 [R12.64], R32 ;  /* 0x000000200c00b985 */ /* 0x0005e2000c101d0c */
[-C--:B-----5:R-:W-:Y:S02]  /*1af80*/  @!P2 LEA.HI.X R9, R252, R7.reuse, R84, 0x1, P6 ;  /* 0x00000007fc09a211 */ /* 0x0a0fe400030f0c54 */
[----:B----4-:R-:W-:-:S03]  /*1af90*/  @!P1 LEA.HI.X R5, R233, R7, R19, 0x1, P5 ;  /* 0x00000007e9059211 */ /* 0x010fc600028f0c13 */
[----:B-1----:R2:W-:Y:S01]  /*1afa0*/  @!P2 ST.E.128 [R8.64], R28 ;  /* 0x0000001c0800a985 */ /* 0x0025e2000c101d0c */
[----:B---3--:R-:W-:-:S03]  /*1afb0*/  @!P0 LEA.HI.X R3, R234, R7, R10, 0x1, P4 ;  /* 0x00000007ea038211 */ /* 0x008fc600020f0c0a */
[----:B------:R2:W-:Y:S04]  /*1afc0*/  @!P1 ST.E.128 [R4.64], R24 ;  /* 0x0000001804009985 */ /* 0x0005e8000c101d0c */
[----:B------:R2:W-:Y:S02]  /*1afd0*/  @!P0 ST.E.128 [R2.64], R20 ;  /* 0x0000001402008985 */ /* 0x0005e4000c101d0c */
.L_x_1968:
[----:B------:R-:W-:Y:S05]  /*1afe0*/  BSYNC B0 ;  /* 0x0000000000007941 */ /* 0x000fea0003800000 */
.L_x_1967:
[----:B------:R-:W-:Y:S05]  /*1aff0*/  BRA.DIV ~URZ, `(.L_x_1969) ;  /* 0x00004a727f007947 */ /* 0x000fea000b800000 */
[----:B---3--:R3:W4:Y:S04]  /*1b000*/  SHFL.IDX PT, R7, R15, 0x1, 0x181f ;  /* 0x00381f000f077f89 */ /* 0x00872800000e0000 */
[----:B--2---:R3:W2:Y:S02]  /*1b010*/  SHFL.IDX PT, R0, R17, 0x1, 0x181f ;  /* 0x00381f0011007f89 */ /* 0x0046a400000e0000 */
.L_x_2034:
[----:B------:R-:W-:Y:S01]  /*1b020*/  IADD3 R2, R14, 0x20, RZ ;  /* 0x000000200e027810 */ /* 0x000fe20007ffe0ff */
[----:B------:R-:W-:Y:S03]  /*1b030*/  BSSY B0, `(.L_x_1970) ;  /* 0x0000016000007945 */ /* 0x000fe60003800000 */
[----:B------:R-:W-:-:S13]  /*1b040*/  ISETP.GE.AND P0, PT, R2, R16, PT ;  /* 0x000000100200720c */ /* 0x000fda0003f06270 */
[----:B------:R-:W-:Y:S05]  /*1b050*/  @P0 BRA `(.L_x_1971) ;  /* 0x0000013000000947 */ /* 0x000fea0003800000 */
[----:B------:R-:W5:Y:S04]  /*1b060*/  LDL R19, [R1+0x78] ;  /* 0x0000780001137983 */ /* 0x000f680000100800 */
[----:B---3--:R-:W3:Y:S04]  /*1b070*/  LDL R18, [R1+0x80] ;  /* 0x0000800001127983 */ /* 0x008ee80000100800 */
[----:B----4-:R-:W4:Y:S01]  /*1b080*/  LDL R10, [R1+0x7c] ;  /* 0x00007c00010a7983 */ /* 0x010f220000100800 */
        /* <DEDUP_REMOVED lines=11> */
[----:B---3--:R-:W-:-:S03]  /*1b140*/  @!P1 LEA.HI.X R5, R233, R7, R18, 0x1, P5 ;  /* 0x00000007e9059211 */ /* 0x008fc600028f0c12 */
[----:B-1----:R2:W-:Y:S01]  /*1b150*/  @!P2 ST.E.128 [R8.64], R44 ;  /* 0x0000002c0800a985 */ /* 0x0025e2000c101d0c */
[----:B----4-:R-:W-:-:S03]  /*1b160*/  @!P0 LEA.HI.X R3, R234, R7, R10, 0x1, P4 ;  /* 0x00000007ea038211 */ /* 0x010fc600020f0c0a */
[----:B------:R2:W-:Y:S04]  /*1b170*/  @!P1 ST.E.128 [R4.64], R40 ;  /* 0x0000002804009985 */ /* 0x0005e8000c101d0c */
[----:B------:R2:W-:Y:S02]  /*1b180*/  @!P0 ST.E.128 [R2.64], R36 ;  /* 0x0000002402008985 */ /* 0x0005e4000c101d0c */
.L_x_1971:
[----:B------:R-:W-:Y:S05]  /*1b190*/  BSYNC B0 ;  /* 0x0000000000007941 */ /* 0x000fea0003800000 */
.L_x_1970:
[----:B------:R-:W-:Y:S05]  /*1b1a0*/  BRA.DIV ~URZ, `(.L_x_1972) ;  /* 0x000049b27f007947 */ /* 0x000fea000b800000 */
[----:B----4-:R4:W3:Y:S02]  /*1b1b0*/  SHFL.IDX PT, R7, R15, 0x2, 0x181f ;  /* 0x00581f000f077f89 */ /* 0x0108e400000e0000 */
.L_x_2035:
[----:B------:R-:W-:Y:S05]  /*1b1c0*/  BRA.DIV ~URZ, `(.L_x_1973) ;  /* 0x00004a127f007947 */ /* 0x000fea000b800000 */
[----:B--2---:R2:W4:Y:S02]  /*1b1d0*/  SHFL.IDX PT, R0, R17, 0x2, 0x181f ;  /* 0x00581f0011007f89 */ /* 0x00452400000e0000 */
.L_x_2036:
[----:B------:R-:W-:Y:S01]  /*1b1e0*/  IADD3 R2, R14, 0x40, RZ ;  /* 0x000000400e027810 */ /* 0x000fe20007ffe0ff */
[----:B------:R-:W-:Y:S03]  /*1b1f0*/  BSSY B0, `(.L_x_1974) ;  /* 0x0000016000007945 */ /* 0x000fe60003800000 */
[----:B------:R-:W-:-:S13]  /*1b200*/  ISETP.GE.AND P0, PT, R2, R16, PT ;  /* 0x000000100200720c */ /* 0x000fda0003f06270 */
[----:B------:R-:W-:Y:S05]  /*1b210*/  @P0 BRA `(.L_x_1975) ;  /* 0x0000013000000947 */ /* 0x000fea0003800000 */
[----:B------:R-:W5:Y:S04]  /*1b220*/  LDL R19, [R1+0x78] ;  /* 0x0000780001137983 */ /* 0x000f680000100800 */
[----:B--2---:R-:W2:Y:S04]  /*1b230*/  LDL R18, [R1+0x80] ;  /* 0x0000800001127983 */ /* 0x004ea80000100800 */
[----:B----4-:R-:W4:Y:S01]  /*1b240*/  LDL R10, [R1+0x7c] ;  /* 0x00007c00010a7983 */ /* 0x010f220000100800 */
[----:B------:R-:W-:Y:S02]  /*1b250*/  ISETP.GE.AND P3, PT, R140, c[0x0][0x3c8], PT ;  /* 0x0000f2008c007a0c */ /* 0x000fe40003f66270 */
[----:B------:R-:W-:-:S02]  /*1b260*/  ISETP.GE.AND P2, PT, R144, c[0x0][0x3c8], PT ;  /* 0x0000f20090007a0c */ /* 0x000fc40003f46270 */
[----:B------:R-:W-:Y:S02]  /*1b270*/  ISETP.GE.AND P1, PT, R233, c[0x0][0x3c8], PT ;  /* 0x0000f200e9007a0c */ /* 0x000fe40003f26270 */
[----:B------:R-:W-:-:S07]  /*1b280*/  ISETP.GE.AND P0, PT, R234, c[0x0][0x3c8], PT ;  /* 0x0000f200ea007a0c */ /* 0x000fce0003f06270 */
[-C--:B------:R-:W-:Y:S02]  /*1b290*/  @!P3 LEA R12, P4, R140, R0.reuse, 0x1 ;  /* 0x000000008c0cb211 */ /* 0x080fe400078808ff */
[-C--:B------:R-:W-:Y:S02]  /*1b2a0*/  @!P2 LEA R8, P6, R252, R0.reuse, 0x1 ;  /* 0x00000000fc08a211 */ /* 0x080fe400078c08ff */
[-C--:B------:R-:W-:Y:S02]  /*1b2b0*/  @!P1 LEA R4, P5, R233, R0.reuse, 0x1 ;  /* 0x00000000e9049211 */ /* 0x080fe400078a08ff */
[----:B---3--:R-:W-:Y:S02]  /*1b2c0*/  @!P3 LEA.HI.X R13, R140, R7, R141, 0x1, P4 ;  /* 0x000000078c0db211 */ /* 0x008fe400020f0c8d */
[----:B------:R-:W-:-:S03]  /*1b2d0*/  @!P0 LEA R2, P4, R234, R0, 0x1 ;  /* 0x00000000ea028211 */ /* 0x000fc600078808ff */
[----:B-1----:R1:W-:Y:S01]  /*1b2e0*/  @!P3 ST.E.128 [R12.64], R64 ;  /* 0x000000400c00b985 */ /* 0x0023e2000c101d0c */
[-C--:B-----5:R-:W-:Y:S02]  /*1b2f0*/  @!P2 LEA.HI.X R9, R252, R7.reuse, R19, 0x1, P6 ;  /* 0x00000007fc09a211 */ /* 0x0a0fe400030f0c13 */
[----:B--2---:R-:W-:-:S03]  /*1b300*/  @!P1 LEA.HI.X R5, R233, R7, R18, 0x1, P5 ;  /* 0x00000007e9059211 */ /* 0x004fc600028f0c12 */
[----:B------:R1:W-:Y:S01]  /*1b310*/  @!P2 ST.E.128 [R8.64], R60 ;  /* 0x0000003c0800a985 */ /* 0x0003e2000c101d0c */
[----:B----4-:R-:W-:-:S03]  /*1b320*/  @!P0 LEA.HI.X R3, R234, R7, R10, 0x1, P4 ;  /* 0x00000007ea038211 */ /* 0x010fc600020f0c0a */
[----:B------:R1:W-:Y:S04]  /*1b330*/  @!P1 ST.E.128 [R4.64], R56 ;  /* 0x0000003804009985 */ /* 0x0003e8000c101d0c */
[----:B------:R1:W-:Y:S02]  /*1b340*/  @!P0 ST.E.128 [R2.64], R52 ;  /* 0x0000003402008985 */ /* 0x0003e4000c101d0c */
.L_x_1975:
[----:B------:R-:W-:Y:S05]  /*1b350*/  BSYNC B0 ;  /* 0x0000000000007941 */ /* 0x000fea0003800000 */
.L_x_1974:
[----:B------:R-:W-:Y:S05]  /*1b360*/  BRA.DIV ~URZ, `(.L_x_1976) ;  /* 0x000048f27f007947 */ /* 0x000fea000b800000 */
[----:B---3--:R3:W2:Y:S04]  /*1b370*/  SHFL.IDX PT, R7, R15, 0x3, 0x181f ;  /* 0x00781f000f077f89 */ /* 0x0086a800000e0000 */
[----:B----4-:R3:W4:Y:S02]  /*1b380*/  SHFL.IDX PT, R0, R17, 0x3, 0x181f ;  /* 0x00781f0011007f89 */ /* 0x01072400000e0000 */
.L_x_2037:
[----:B-1----:R-:W-:-:S04]  /*1b390*/  IADD3 R2, R14, 0x60, RZ ;  /* 0x000000600e027810 */ /* 0x002fc80007ffe0ff */
[----:B------:R-:W-:-:S13]  /*1b3a0*/  ISETP.GE.AND P0, PT, R2, R16, PT ;  /* 0x000000100200720c */ /* 0x000fda0003f06270 */
[----:B------:R-:W-:Y:S05]  /*1b3b0*/  @P0 BRA `(.L_x_1977) ;  /* 0x00002be000000947 */ /* 0x000fea0003800000 */
[----:B------:R-:W5:Y:S04]  /*1b3c0*/  LDL R12, [R1+0x78] ;  /* 0x00007800010c7983 */ /* 0x000f680000100800 */
[----:B---3--:R-:W3:Y:S01]  /*1b3d0*/  LDL R10, [R1+0x80] ;  /* 0x00008000010a7983 */ /* 0x008ee20000100800 */
[----:B------:R-:W-:Y:S02]  /*1b3e0*/  ISETP.GE.AND P2, PT, R140, c[0x0][0x3c8], PT ;  /* 0x0000f2008c007a0c */ /* 0x000fe40003f46270 */
[----:B------:R-:W-:Y:S02]  /*1b3f0*/  ISETP.GE.AND P1, PT, R144, c[0x0][0x3c8], PT ;  /* 0x0000f20090007a0c */ /* 0x000fe40003f26270 */
[----:B------:R-:W-:-:S09]  /*1b400*/  ISETP.GE.AND P0, PT, R233, c[0x0][0x3c8], PT ;  /* 0x0000f200e9007a0c */ /* 0x000fd20003f06270 */
[-C--:B----4-:R-:W-:Y:S02]  /*1b410*/  @!P2 LEA R8, P5, R140, R0.reuse, 0x1 ;  /* 0x000000008c08a211 */ /* 0x090fe400078a08ff */
[-C--:B------:R-:W-:Y:S02]  /*1b420*/  @!P1 LEA R4, P4, R252, R0.reuse, 0x1 ;  /* 0x00000000fc049211 */ /* 0x080fe400078808ff */
[----:B------:R-:W-:Y:S02]  /*1b430*/  @!P0 LEA R2, P3, R233, R0, 0x1 ;  /* 0x00000000e9028211 */ /* 0x000fe400078608ff */
[----:B--2---:R-:W-:-:S05]  /*1b440*/  @!P2 LEA.HI.X R9, R140, R7, R141, 0x1, P5 ;  /* 0x000000078c09a211 */ /* 0x004fca00028f0c8d */
[----:B------:R1:W-:Y:S01]  /*1b450*/  @!P2 ST.E.128 [R8.64], R80 ;  /* 0x000000500800a985 */ /* 0x0003e2000c101d0c */
[-C--:B-----5:R-:W-:Y:S02]  /*1b460*/  @!P1 LEA.HI.X R5, R252, R7.reuse, R12, 0x1, P4 ;  /* 0x00000007fc059211 */ /* 0x0a0fe400020f0c0c */
[----:B---3--:R-:W-:-:S03]  /*1b470*/  @!P0 LEA.HI.X R3, R233, R7, R10, 0x1, P3 ;  /* 0x00000007e9038211 */ /* 0x008fc600018f0c0a */
        /* <DEDUP_REMOVED lines=9> */
.L_x_1964:
[----:B-1----:R-:W2:Y:S01]  /*1b510*/  LDL.LU R5, [R1+0xac] ;  /* 0x0000ac0001057983 */ /* 0x002ea20000300800 */
[----:B------:R-:W-:Y:S01]  /*1b520*/  IMAD R10, R10, c[0x0][0x408], RZ ;  /* 0x000102000a0a7a24 */ /* 0x000fe200078e02ff */
[----:B------:R-:W-:-:S03]  /*1b530*/  SHF.R.S32.HI R4, RZ, 0x1f, R0 ;  /* 0x0000001fff047819 */ /* 0x000fc60000011400 */
[C---:B------:R-:W-:Y:S02]  /*1b540*/  IMAD R10, R2.reuse, c[0x0][0x40c], R10 ;  /* 0x00010300020a7a24 */ /* 0x040fe400078e020a */
[----:B------:R-:W-:-:S04]  /*1b550*/  IMAD.WIDE.U32 R2, R2, c[0x0][0x408], RZ ;  /* 0x0001020002027a25 */ /* 0x000fc800078e00ff */
[----:B------:R-:W-:Y:S01]  /*1b560*/  IMAD R4, R4, c[0x0][0x440], RZ ;  /* 0x0001100004047a24 */ /* 0x000fe200078e02ff */
[----:B------:R-:W-:-:S03]  /*1b570*/  IADD3 R3, R3, R10, RZ ;  /* 0x0000000a03037210 */ /* 0x000fc60007ffe0ff */
[----:B------:R-:W-:Y:S02]  /*1b580*/  IMAD R4, R0, c[0x0][0x444], R4 ;  /* 0x0001110000047a24 */ /* 0x000fe400078e0204 */
[----:B------:R-:W-:-:S04]  /*1b590*/  IMAD.WIDE.U32 R2, R243, c[0x0][0x438], R2 ;  /* 0x00010e00f3027a25 */ /* 0x000fc800078e0002 */
[----:B------:R-:W-:-:S04]  /*1b5a0*/  IMAD R3, R243, c[0x0][0x43c], R3 ;  /* 0x00010f00f3037a24 */ /* 0x000fc800078e0203 */
[----:B------:R-:W-:Y:S01]  /*1b5b0*/  IMAD.WIDE.U32 R2, R0, c[0x0][0x440], R2 ;  /* 0x0001100000027a25 */ /* 0x000fe200078e0002 */
[----:B------:R-:W-:-:S04]  /*1b5c0*/  MOV R0, R7 ;  /* 0x0000000700007202 */ /* 0x000fc80000000f00 */
[----:B------:R-:W-:Y:S01]  /*1b5d0*/  IADD3 R3, R3, R4, RZ ;  /* 0x0000000403037210 */ /* 0x000fe20007ffe0ff */
[----:B------:R-:W-:-:S05]  /*1b5e0*/  @P3 IMAD.HI.U32 R4, R7, c[0x0][0x4ec], RZ ;  /* 0x00013b0007043a27 */ /* 0x000fca00078e00ff */
[----:B------:R-:W-:-:S04]  /*1b5f0*/  @P3 SHF.R.U32.HI R0, RZ, c[0x0][0x4f0], R4 ;  /* 0x00013c00ff003a19 */ /* 0x000fc80000011604 */
[----:B------:R-:W-:-:S05]  /*1b600*/  SHF.R.S32.HI R4, RZ, 0x1f, R0 ;  /* 0x0000001fff047819 */ /* 0x000fca0000011400 */
[----:B------:R-:W-:-:S04]  /*1b610*/  IMAD R4, R4, c[0x0][0x430], RZ ;  /* 0x00010c0004047a24 */ /* 0x000fc800078e02ff */
[----:B------:R-:W-:Y:S02]  /*1b620*/  IMAD R4, R0, c[0x0][0x434], R4 ;  /* 0x00010d0000047a24 */ /* 0x000fe400078e0204 */
[----:B--2---:R-:W-:-:S04]  /*1b630*/  IMAD.WIDE.U32 R2, R5, c[0x0][0x448], R2 ;  /* 0x0001120005027a25 */ /* 0x004fc800078e0002 */
[----:B------:R-:W-:-:S04]  /*1b640*/  IMAD R3, R5, c[0x0][0x44c], R3 ;  /* 0x0001130005037a24 */ /* 0x000fc800078e0203 */
[C---:B------:R-:W-:Y:S01]  /*1b650*/  IMAD.WIDE.U32 R2, R0.reuse, c[0x0][0x430], R2 ;  /* 0x00010c0000027a25 */ /* 0x040fe200078e0002 */
[----:B------:R-:W-:-:S04]  /*1b660*/  IADD3 R0, -R0, RZ, RZ ;  /* 0x000000ff00007210 */ /* 0x000fc80007ffe1ff */
[----:B------:R-:W-:Y:S01]  /*1b670*/  IADD3 R3, R3, R4, RZ ;  /* 0x0000000403037210 */ /* 0x000fe20007ffe0ff */
[----:B------:R-:W-:-:S04]  /*1b680*/  IMAD R7, R0, c[0x0][0x4e8], R7 ;  /* 0x00013a0000077a24 */ /* 0x000fc800078e0207 */
[----:B------:R-:W-:Y:S01]  /*1b690*/  IMAD.WIDE.U32 R2, R7, c[0x0][0x428], R2 ;  /* 0x00010a0007027a25 */ /* 0x000fe200078e0002 */
[----:B------:R-:W-:-:S04]  /*1b6a0*/  SHF.R.S32.HI R0, RZ, 0x1f, R7 ;  /* 0x0000001fff007819 */ /* 0x000fc80000011407 */
[----:B------:R-:W-:Y:S01]  /*1b6b0*/  LEA R5, P0, R2, c[0x0][0x400], 0x2 ;  /* 0x0001000002057a11 */ /* 0x000fe200078010ff */
[----:B------:R-:W-:-:S04]  /*1b6c0*/  IMAD R0, R0, c[0x0][0x428], RZ ;  /* 0x00010a0000007a24 */ /* 0x000fc800078e02ff */
[----:B------:R-:W-:-:S05]  /*1b6d0*/  IMAD R7, R7, c[0x0][0x42c], R0 ;  /* 0x00010b0007077a24 */ /* 0x000fca00078e0200 */
[----:B------:R-:W-:-:S04]  /*1b6e0*/  IADD3 R7, R3, R7, RZ ;  /* 0x0000000703077210 */ /* 0x000fc80007ffe0ff */
[----:B------:R-:W-:Y:S01]  /*1b6f0*/  LEA.HI.X R7, R2, c[0x0][0x404], R7, 0x2, P0 ;  /* 0x0001010002077a11 */ /* 0x000fe200000f1407 */
[----:B------:R-:W-:Y:S05]  /*1b700*/  BRA.DIV ~URZ, `(.L_x_1978) ;  /* 0x000046427f007947 */ /* 0x000fea000b800000 */
[----:B------:R1:W2:Y:S02]  /*1b710*/  SHFL.IDX PT, R4, R7, RZ, 0x1c1f ;  /* 0x001c1fff07047589 */ /* 0x0002a400000e0000 */
.L_x_2038:
[----:B------:R-:W-:Y:S05]  /*1b720*/  BRA.DIV ~URZ, `(.L_x_1979) ;  /* 0x000046a27f007947 */ /* 0x000fea000b800000 */
[----:B------:R3:W4:Y:S02]  /*1b730*/  SHFL.IDX PT, R0, R5, RZ, 0x1c1f ;  /* 0x001c1fff05007589 */ /* 0x00072400000e0000 */
.L_x_2039:
[----:B------:R-:W-:Y:S01]  /*1b740*/  IMAD R18, R18, c[0x0][0x4e8], RZ ;  /* 0x00013a0012127a24 */ /* 0x000fe200078e02ff */
[----:B------:R-:W-:Y:S04]  /*1b750*/  BSSY B0, `(.L_x_1980) ;  /* 0x00000cb000007945 */ /* 0x000fe80003800000 */
[----:B------:R-:W-:-:S13]  /*1b760*/  ISETP.GE.AND P0, PT, R14, R18, PT ;  /* 0x000000120e00720c */ /* 0x000fda0003f06270 */
        /* <DEDUP_REMOVED lines=22> */
[----:B------:R-:W2:Y:S01]  /*1b8d0*/  LDL R32, [R1+0x154] ;  /* 0x0001540001207983 */ /* 0x000ea20000100800 */
[----:B-----5:R-:W-:-:S02]  /*1b8e0*/  ISETP.GE.AND P0, PT, R8, c[0x0][0x3c8], PT ;  /* 0x0000f20008007a0c */ /* 0x020fc40003f06270 */
[----:B---3--:R-:W-:-:S11]  /*1b8f0*/  ISETP.GE.AND P1, PT, R10, c[0x0][0x3c8], PT ;  /* 0x0000f2000a007a0c */ /* 0x008fd60003f26270 */
[----:B------:R-:W-:Y:S02]  /*1b900*/  @!P0 IMAD.MOV.U32 R2, RZ, RZ, R0 ;  /* 0x000000ffff028224 */ /* 0x000fe400078e0000 */
[----:B------:R-:W-:Y:S01]  /*1b910*/  @!P0 IMAD.MOV.U32 R3, RZ, RZ, R4 ;  /* 0x000000ffff038224 */ /* 0x000fe200078e0004 */
[----:B----4-:R-:W-:-:S03]  /*1b920*/  ISETP.GE.AND P2, PT, R9, c[0x0][0x3c8], PT ;  /* 0x0000f20009007a0c */ /* 0x010fc60003f46270 */
[----:B------:R-:W-:Y:S02]  /*1b930*/  @!P0 IMAD.WIDE R2, R8, 0x4, R2 ;  /* 0x0000000408028825 */ /* 0x000fe400078e0202 */
[----:B------:R-:W3:Y:S04]  /*1b940*/  LDL R8, [R1+0x11c] ;  /* 0x00011c0001087983 */ /* 0x000ee80000100800 */
[----:B------:R4:W-:Y:S02]  /*1b950*/  @!P0 ST.E.64 [R2.64], R168 ;  /* 0x000000a802008985 */ /* 0x0009e4000c101b0c */
[----:B----4-:R-:W-:-:S04]  /*1b960*/  @!P1 LEA R2, P0, R10, R0, 0x2 ;  /* 0x000000000a029211 */ /* 0x010fc800078010ff */
[----:B--2---:R-:W-:Y:S02]  /*1b970*/  @!P1 LEA.HI.X R3, R10, R4, R13, 0x2, P0 ;  /* 0x000000040a039211 */ /* 0x004fe400000f140d */
[----:B------:R-:W2:Y:S04]  /*1b980*/  LDL R13, [R1+0x198] ;  /* 0x00019800010d7983 */ /* 0x000ea80000100800 */
[----:B------:R4:W-:Y:S04]  /*1b990*/  @!P1 ST.E.64 [R2.64], R164 ;  /* 0x000000a402009985 */ /* 0x0009e8000c101b0c */
[----:B------:R-:W5:Y:S01]  /*1b9a0*/  LDL R10, [R1+0x110] ;  /* 0x00011000010a7983 */ /* 0x000f620000100800 */
[----:B----4-:R-:W-:-:S04]  /*1b9b0*/  @!P2 LEA R2, P0, R9, R0, 0x2 ;  /* 0x000000000902a211 */ /* 0x010fc800078010ff */
[----:B------:R-:W-:Y:S02]  /*1b9c0*/  @!P2 LEA.HI.X R3, R9, R4, R24, 0x2, P0 ;  /* 0x000000040903a211 */ /* 0x000fe400000f1418 */
[----:B------:R-:W4:Y:S04]  /*1b9d0*/  LDL R9, [R1+0x194] ;  /* 0x0001940001097983 */ /* 0x000f280000100800 */
[----:B------:R-:W4:Y:S01]  /*1b9e0*/  LDL R24, [R1+0x188] ;  /* 0x0001880001187983 */ /* 0x000f220000100800 */
[----:B------:R-:W-:-:S03]  /*1b9f0*/  ISETP.GE.AND P1, PT, R22, c[0x0][0x3c8], PT ;  /* 0x0000f20016007a0c */ /* 0x000fc60003f26270 */
[----:B------:R1:W-:Y:S01]  /*1ba00*/  @!P2 ST.E.64 [R2.64], R160 ;  /* 0x000000a00200a985 */ /* 0x0003e2000c101b0c */
[----:B------:R-:W-:-:S09]  /*1ba10*/  ISETP.GE.AND P2, PT, R20, c[0x0][0x3c8], PT ;  /* 0x0000f20014007a0c */ /* 0x000fd20003f46270 */
[----:B-1----:R-:W-:-:S04]  /*1ba20*/  @!P1 LEA R2, P0, R22, R0, 0x2 ;  /* 0x0000000016029211 */ /* 0x002fc800078010ff */
[----:B------:R-:W-:Y:S02]  /*1ba30*/  @!P1 LEA.HI.X R3, R22, R4, R23, 0x2, P0 ;  /* 0x0000000416039211 */ /* 0x000fe400000f1417 */
[----:B------:R-:W4:Y:S04]  /*1ba40*/  LDL R22, [R1+0x104] ;  /* 0x0001040001167983 */ /* 0x000f280000100800 */
[----:B------:R1:W-:Y:S01]  /*1ba50*/  @!P1 ST.E.64 [R2.64], R156 ;  /* 0x0000009c02009985 */ /* 0x0003e2000c101b0c */
[----:B------:R-:W-:Y:S02]  /*1ba60*/  ISETP.GE.AND P1, PT, R15, c[0x0][0x3c8], PT ;  /* 0x0000f2000f007a0c */ /* 0x000fe40003f26270 */
[----:B------:R-:W-:Y:S01]  /*1ba70*/  ISETP.GE.AND P6, PT, R25, c[0x0][0x3c8], PT ;  /* 0x0000f20019007a0c */ /* 0x000fe20003fc6270 */
[----:B------:R-:W4:Y:S01]  /*1ba80*/  LDL R23, [R1+0xf8] ;  /* 0x0000f80001177983 */ /* 0x000f220000100800 */
[----:B-1----:R-:W-:-:S04]  /*1ba90*/  @!P2 LEA R2, P0, R20, R0, 0x2 ;  /* 0x000000001402a211 */ /* 0x002fc800078010ff */
[----:B------:R-:W-:Y:S02]  /*1baa0*/  @!P2 LEA.HI.X R3, R20, R4, R21, 0x2, P0 ;  /* 0x000000041403a211 */ /* 0x000fe400000f1415 */
[----:B------:R-:W-:Y:S01]  /*1bab0*/  ISETP.GE.AND P0, PT, R12, c[0x0][0x3c8], PT ;  /* 0x0000f2000c007a0c */ /* 0x000fe20003f06270 */
[----:B------:R-:W4:Y:S04]  /*1bac0*/  LDL R20, [R1+0xfc] ;  /* 0x0000fc0001147983 */ /* 0x000f280000100800 */
[----:B------:R1:W-:Y:S04]  /*1bad0*/  @!P2 ST.E.64 [R2.64], R152 ;  /* 0x000000980200a985 */ /* 0x0003e8000c101b0c */
[----:B------:R-:W4:Y:S01]  /*1bae0*/  LDL R21, [R1+0x17c] ;  /* 0x00017c0001157983 */ /* 0x000f220000100800 */
[----:B-1----:R-:W-:-:S04]  /*1baf0*/  @!P1 LEA R2, P2, R15, R0, 0x2 ;  /* 0x000000000f029211 */ /* 0x002fc800078410ff */
[----:B------:R-:W-:Y:S02]  /*1bb00*/  @!P1 LEA.HI.X R3, R15, R4, R17, 0x2, P2 ;  /* 0x000000040f039211 */ /* 0x000fe400010f1411 */
[----:B------:R-:W4:Y:S04]  /*1bb10*/  LDL R17, [R1+0xb4] ;  /* 0x0000b40001117983 */ /* 0x000f280000100800 */
[----:B------:R1:W-:Y:S01]  /*1bb20*/  @!P1 ST.E.64 [R2.64], R148 ;  /* 0x0000009402009985 */ /* 0x0003e2000c101b0c */
[----:B------:R-:W-:-:S03]  /*1bb30*/  ISETP.GE.AND P2, PT, R28, c[0x0][0x3c8], PT ;  /* 0x0000f2001c007a0c */ /* 0x000fc60003f46270 */
[----:B------:R-:W4:Y:S01]  /*1bb40*/  LDL R15, [R1+0x184] ;  /* 0x00018400010f7983 */ /* 0x000f220000100800 */
[----:B-1----:R-:W-:Y:S02]  /*1bb50*/  @!P0 LEA R2, P1, R12, R0, 0x2 ;  /* 0x000000000c028211 */ /* 0x002fe400078210ff */
[----:B---3--:R-:W-:Y:S02]  /*1bb60*/  ISETP.GE.AND P3, PT, R8, c[0x0][0x3c8], PT ;  /* 0x0000f20008007a0c */ /* 0x008fe40003f66270 */
[----:B--2---:R-:W-:-:S05]  /*1bb70*/  @!P0 LEA.HI.X R3, R12, R4, R13, 0x2, P1 ;  /* 0x000000040c038211 */ /* 0x004fca00008f140d */
[----:B------:R1:W-:Y:S01]  /*1bb80*/  @!P0 ST.E.64 [R2.64], R36 ;  /* 0x0000002402008985 */ /* 0x0003e2000c101b0c */
[----:B------:R-:W-:Y:S02]  /*1bb90*/  ISETP.GE.AND P1, PT, R19, c[0x0][0x3c8], PT ;  /* 0x0000f20013007a0c */ /* 0x000fe40003f26270 */
[----:B-----5:R-:W-:-:S03]  /*1bba0*/  ISETP.GE.AND P0, PT, R10, c[0x0][0x3c8], PT ;  /* 0x0000f2000a007a0c */ /* 0x020fc60003f06270 */
[----:B-1----:R-:W-:-:S04]  /*1bbb0*/  @!P3 LEA R2, P4, R8, R0, 0x2 ;  /* 0x000000000802b211 */ /* 0x002fc800078810ff */
[----:B----4-:R-:W-:-:S05]  /*1bbc0*/  @!P3 LEA.HI.X R3, R8, R4, R9, 0x2, P4 ;  /* 0x000000040803b211 */ /* 0x010fca00020f1409 */
[----:B------:R1:W-:Y:S01]  /*1bbd0*/  @!P3 ST.E.64 [R2.64], R40 ;  /* 0x000000280200b985 */ /* 0x0003e2000c101b0c */
[----:B------:R-:W-:-:S04]  /*1bbe0*/  @!P2 LEA R12, P3, R28, R0, 0x2 ;  /* 0x000000001c0ca211 */ /* 0x000fc800078610ff */
[----:B------:R-:W-:Y:S02]  /*1bbf0*/  @!P2 LEA.HI.X R13, R28, R4, R30, 0x2, P3 ;  /* 0x000000041c0da211 */ /* 0x000fe400018f141e */
[----:B------:R-:W2:Y:S01]  /*1bc00*/  LDL R28, [R1+0x178] ;  /* 0x00017800011c7983 */ /* 0x000ea20000100800 */
[C---:B------:R-:W-:Y:S02]  /*1bc10*/  @!P1 LEA R8, P4, R19.reuse, R0, 0x2 ;  /* 0x0000000013089211 */ /* 0x040fe400078810ff */
[----:B------:R-:W-:Y:S01]  /*1bc20*/  ISETP.GE.AND P5, PT, R14, c[0x0][0x3c8], PT ;  /* 0x0000f2000e007a0c */ /* 0x000fe20003fa6270 */
[----:B------:R-:W3:Y:S01]  /*1bc30*/  LDL R30, [R1+0x150] ;  /* 0x00015000011e7983 */ /* 0x000ee20000100800 */
[----:B------:R-:W-:-:S03]  /*1bc40*/  @!P1 LEA.HI.X R9, R19, R4, R27, 0x2, P4 ;  /* 0x0000000413099211 */ /* 0x000fc600020f141b */
[----:B------:R-:W4:Y:S01]  /*1bc50*/  LDL R27, [R1+0x174] ;  /* 0x00017400011b7983 */ /* 0x000f220000100800 */
[----:B-1----:R-:W-:-:S03]  /*1bc60*/  @!P0 LEA R2, P3, R10, R0, 0x2 ;  /* 0x000000000a028211 */ /* 0x002fc600078610ff */
[----:B------:R-:W-:Y:S01]  /*1bc70*/  @!P2 ST.E.64 [R12.64], R44 ;  /* 0x0000002c0c00a985 */ /* 0x000fe2000c101b0c */
[----:B------:R-:W-:-:S03]  /*1bc80*/  @!P0 LEA.HI.X R3, R10, R4, R24, 0x2, P3 ;  /* 0x000000040a038211 */ /* 0x000fc600018f1418 */
[----:B------:R-:W5:Y:S04]  /*1bc90*/  LDL R19, [R1+0xf4] ;  /* 0x0000f40001137983 */ /* 0x000f680000100800 */
[----:B------:R-:W3:Y:S04]  /*1bca0*/  LDL R24, [R1+0x170] ;  /* 0x0001700001187983 */ /* 0x000ee80000100800 */
[----:B------:R1:W-:Y:S01]  /*1bcb0*/  @!P1 ST.E.64 [R8.64], R48 ;  /* 0x0000003008009985 */ /* 0x0003e2000c101b0c */
[----:B------:R-:W-:-:S03]  /*1bcc0*/  ISETP.GE.AND P4, PT, R22, c[0x0][0x3c8], PT ;  /* 0x0000f20016007a0c */ /* 0x000fc60003f86270 */
[----:B------:R1:W-:Y:S04]  /*1bcd0*/  @!P0 ST.E.64 [R2.64], R52 ;  /* 0x0000003402008985 */ /* 0x0003e8000c101b0c */
[----:B------:R-:W5:Y:S01]  /*1bce0*/  LDL R10, [R1+0xf0] ;  /* 0x0000f000010a7983 */ /* 0x000f620000100800 */
[----:B-1----:R-:W-:-:S04]  /*1bcf0*/  @!P6 LEA R8, P1, R25, R0, 0x2 ;  /* 0x000000001908e211 */ /* 0x002fc800078210ff */
[----:B------:R-:W-:Y:S02]  /*1bd00*/  @!P6 LEA.HI.X R9, R25, R4, R29, 0x2, P1 ;  /* 0x000000041909e211 */ /* 0x000fe400008f141d */
[----:B------:R-:W-:Y:S01]  /*1bd10*/  ISETP.GE.AND P3, PT, R26, c[0x0][0x3c8], PT ;  /* 0x0000f2001a007a0c */ /* 0x000fe20003f66270 */
[----:B------:R-:W5:Y:S04]  /*1bd20*/  LDL R25, [R1+0x16c] ;  /* 0x00016c0001197983 */ /* 0x000f680000100800 */
[----:B------:R-:W5:Y:S01]  /*1bd30*/  LDL R29, [R1+0xe0] ;  /* 0x0000e000011d7983 */ /* 0x000f620000100800 */
[C---:B------:R-:W-:Y:S02]  /*1bd40*/  ISETP.GE.AND P2, PT, R17.reuse, c[0x0][0x3c8], PT ;  /* 0x0000f20011007a0c */ /* 0x040fe40003f46270 */
[----:B------:R-:W-:-:S11]  /*1bd50*/  ISETP.GE.AND P1, PT, R17, c[0x0][0x3c8], PT ;  /* 0x0000f20011007a0c */ /* 0x000fd60003f26270 */
[----:B------:R-:W-:-:S04]  /*1bd60*/  @!P2 LEA R12, P0, R17, R0, 0x2 ;  /* 0x00000000110ca211 */ /* 0x000fc800078010ff */
[----:B------:R-:W-:Y:S02]  /*1bd70*/  @!P2 LEA.HI.X R13, R17, R4, R15, 0x2, P0 ;  /* 0x00000004110da211 */ /* 0x000fe400000f140f */
[----:B------:R-:W-:Y:S01]  /*1bd80*/  ISETP.GE.AND P2, PT, R20, c[0x0][0x3c8], PT ;  /* 0x0000f20014007a0c */ /* 0x000fe20003f46270 */
[----:B------:R-:W5:Y:S01]  /*1bd90*/  LDL R15, [R1+0xec] ;  /* 0x0000ec00010f7983 */ /* 0x000f620000100800 */
[----:B------:R-:W-:-:S03]  /*1bda0*/  @!P5 LEA R2, P0, R14, R0, 0x2 ;  /* 0x000000000e02d211 */ /* 0x000fc600078010ff */
[----:B------:R1:W-:Y:S01]  /*1bdb0*/  @!P1 ST.E.64 [R12.64], R56 ;  /* 0x000000380c009985 */ /* 0x0003e2000c101b0c */
[----:B------:R-:W-:-:S03]  /*1bdc0*/  @!P5 LEA.HI.X R3, R14, R4, R21, 0x2, P0 ;  /* 0x000000040e03d211 */ /* 0x000fc600000f1415 */
[----:B------:R-:W-:Y:S04]  /*1bdd0*/  @!P6 ST.E.64 [R8.64], R60 ;  /* 0x0000003c0800e985 */ /* 0x000fe8000c101b0c */
[----:B------:R-:W5:Y:S04]  /*1bde0*/  LDL R21, [R1+0x168] ;  /* 0x0001680001157983 */ /* 0x000f680000100800 */
[----:B------:R1:W-:Y:S04]  /*1bdf0*/  @!P5 ST.E.64 [R2.64], R64 ;  /* 0x000000400200d985 */ /* 0x0003e8000c101b0c */
[----:B------:R-:W5:Y:S04]  /*1be00*/  LDL R14, [R1+0x164] ;  /* 0x00016400010e7983 */ /* 0x000f680000100800 */
[----:B------:R-:W5:Y:S01]  /*1be10*/  LDL R17, [R1+0xe8] ;  /* 0x0000e80001117983 */ /* 0x000f620000100800 */
[----:B-1----:R-:W-:-:S02]  /*1be20*/  @!P4 LEA R12, P0, R22, R0, 0x2 ;  /* 0x00000000160cc211 */ /* 0x002fc400078010ff */
[-C--:B------:R-:W-:Y:S02]  /*1be30*/  @!P2 LEA R2, P1, R20, R0.reuse, 0x2 ;  /* 0x000000001402a211 */ /* 0x080fe400078210ff */
[----:B------:R-:W-:-:S11]  /*1be40*/  @!P3 LEA R8, P6, R26, R0, 0x2 ;  /* 0x000000001a08b211 */ /* 0x000fd600078c10ff */
[----:B------:R-:W-:Y:S02]  /*1be50*/  P2R R3, PR, RZ, 0x2 ;  /* 0x00000002ff037803 */ /* 0x000fe40000000000 */
[-C--:B--2---:R-:W-:Y:S02]  /*1be60*/  @!P4 LEA.HI.X R13, R22, R4.reuse, R28, 0x2, P0 ;  /* 0x00000004160dc211 */ /* 0x084fe400000f141c */
[----:B------:R-:W2:Y:S01]  /*1be70*/  LDL R22, [R1+0xb0] ;  /* 0x0000b00001167983 */ /* 0x000ea20000100800 */
[----:B----4-:R-:W-:-:S03]  /*1be80*/  @!P3 LEA.HI.X R9, R26, R4, R27, 0x2, P6 ;  /* 0x000000041a09b211 */ /* 0x010fc600030f141b */
[----:B------:R-:W4:Y:S01]  /*1be90*/  LDL R28, [R1+0x14c] ;  /* 0x00014c00011c7983 */ /* 0x000f220000100800 */
[----:B------:R-:W-:-:S03]  /*1bea0*/  ISETP.NE.AND P6, PT, R3, RZ, PT ;  /* 0x000000ff0300720c */ /* 0x000fc60003fc5270 */
[----:B------:R-:W4:Y:S01]  /*1beb0*/  LDL R26, [R1+0x160] ;  /* 0x00016000011a7983 */ /* 0x000f220000100800 */
[----:B------:R-:W-:-:S03]  /*1bec0*/  ISETP.GE.AND P5, PT, R23, c[0x0][0x3c8], PT ;  /* 0x0000f20017007a0c */ /* 0x000fc60003fa6270 */
[----:B------:R-:W4:Y:S01]  /*1bed0*/  LDL R27, [R1+0xdc] ;  /* 0x0000dc00011b7983 */ /* 0x000f220000100800 */
[----:B---3--:R-:W-:-:S03]  /*1bee0*/  @!P2 LEA.HI.X R3, R20, R4, R24, 0x2, P6 ;  /* 0x000000041403a211 */ /* 0x008fc600030f1418 */
[----:B------:R-:W3:Y:S04]  /*1bef0*/  LDL R24, [R1+0x15c] ;  /* 0x00015c0001187983 */ /* 0x000ee80000100800 */
[----:B------:R-:W3:Y:S01]  /*1bf00*/  LDL R20, [R1+0x158] ;  /* 0x0001580001147983 */ /* 0x000ee20000100800 */
[----:B-----5:R-:W-:Y:S02]  /*1bf10*/  ISETP.GE.AND P1, PT, R19, c[0x0][0x3c8], PT ;  /* 0x0000f20013007a0c */ /* 0x020fe40003f26270 */
[----:B------:R-:W-:Y:S01]  /*1bf20*/  ISETP.GE.AND P0, PT, R10, c[0x0][0x3c8], PT ;  /* 0x0000f2000a007a0c */ /* 0x000fe20003f06270 */
[----:B------:R1:W-:Y:S04]  /*1bf30*/  @!P4 ST.E.64 [R12.64], R68 ;  /* 0x000000440c00c985 */ /* 0x0003e8000c101b0c */
[----:B------:R5:W-:Y:S04]  /*1bf40*/  @!P3 ST.E.64 [R8.64], R72 ;  /* 0x000000480800b985 */ /* 0x000be8000c101b0c */
[----:B------:R5:W-:Y:S01]  /*1bf50*/  @!P2 ST.E.64 [R2.64], R76 ;  /* 0x0000004c0200a985 */ /* 0x000be2000c101b0c */
[----:B-1----:R-:W-:-:S02]  /*1bf60*/  @!P5 LEA R12, P2, R23, R0, 0x2 ;  /* 0x00000000170cd211 */ /* 0x002fc400078410ff */
[----:B-----5:R-:W-:Y:S02]  /*1bf70*/  @!P1 LEA R8, P3, R19, R0, 0x2 ;  /* 0x0000000013089211 */ /* 0x020fe400078610ff */
[----:B------:R-:W-:Y:S02]  /*1bf80*/  @!P5 LEA.HI.X R13, R23, R4, R25, 0x2, P2 ;  /* 0x00000004170dd211 */ /* 0x000fe400010f1419 */
[----:B------:R-:W-:Y:S01]  /*1bf90*/  @!P0 LEA R2, P2, R10, R0, 0x2 ;  /* 0x000000000a028211 */ /* 0x000fe200078410ff */
[----:B------:R-:W5:Y:S04]  /*1bfa0*/  LDL R25, [R1+0xd8] ;  /* 0x0000d80001197983 */ /* 0x000f680000100800 */
[----:B------:R-:W-:Y:S04]  /*1bfb0*/  @!P5 ST.E.64 [R12.64], R80 ;  /* 0x000000500c00d985 */ /* 0x000fe8000c101b0c */
[----:B------:R-:W5:Y:S01]  /*1bfc0*/  LDL R23, [R1+0xd0] ;  /* 0x0000d00001177983 */ /* 0x000f620000100800 */
[----:B------:R-:W-:-:S02]  /*1bfd0*/  ISETP.GE.AND P6, PT, R15, c[0x0][0x3c8], PT ;  /* 0x0000f2000f007a0c */ /* 0x000fc40003fc6270 */
[-C--:B------:R-:W-:Y:S02]  /*1bfe0*/  @!P1 LEA.HI.X R9, R19, R4.reuse, R21, 0x2, P3 ;  /* 0x0000000413099211 */ /* 0x080fe400018f1415 */
[----:B------:R-:W5:Y:S01]  /*1bff0*/  LDL R21, [R1+0xcc] ;  /* 0x0000cc0001157983 */ /* 0x000f620000100800 */
[----:B------:R-:W-:-:S03]  /*1c000*/  @!P0 LEA.HI.X R3, R10, R4, R14, 0x2, P2 ;  /* 0x000000040a038211 */ /* 0x000fc600010f140e */
[----:B------:R-:W5:Y:S04]  /*1c010*/  LDL R19, [R1+0xc8] ;  /* 0x0000c80001137983 */ /* 0x000f680000100800 */
[----:B------:R-:W5:Y:S04]  /*1c020*/  LDL R14, [R1+0xd4] ;  /* 0x0000d400010e7983 */ /* 0x000f680000100800 */
[----:B------:R1:W-:Y:S04]  /*1c030*/  @!P1 ST.E.64 [R8.64], R84 ;  /* 0x0000005408009985 */ /* 0x0003e8000c101b0c */
[----:B------:R2:W-:Y:S01]  /*1c040*/  @!P0 ST.E.64 [R2.64], R88 ;  /* 0x0000005802008985 */ /* 0x0005e2000c101b0c */
[----:B------:R-:W-:-:S03]  /*1c050*/  ISETP.GE.AND P4, PT, R17, c[0x0][0x3c8], PT ;  /* 0x0000f20011007a0c */ /* 0x000fc60003f86270 */
[----:B------:R-:W5:Y:S01]  /*1c060*/  LDL R10, [R1+0xc4] ;  /* 0x0000c400010a7983 */ /* 0x000f620000100800 */
[----:B-1----:R-:W-:Y:S02]  /*1c070*/  @!P6 LEA R8, P5, R15, R0, 0x2 ;  /* 0x000000000f08e211 */ /* 0x002fe400078a10ff */
[----:B--2---:R-:W-:-:S13]  /*1c080*/  ISETP.GE.AND P3, PT, R22, c[0x0][0x3c8], PT ;  /* 0x0000f20016007a0c */ /* 0x004fda0003f66270 */
[----:B------:R-:W-:-:S04]  /*1c090*/  @!P3 LEA R12, P0, R22, R0, 0x2 ;  /* 0x00000000160cb211 */ /* 0x000fc800078010ff */
[-C--:B----4-:R-:W-:Y:S02]  /*1c0a0*/  @!P3 LEA.HI.X R13, R22, R4.reuse, R26, 0x2, P0 ;  /* 0x00000004160db211 */ /* 0x090fe400000f141a */
[----:B------:R-:W2:Y:S01]  /*1c0b0*/  LDL R26, [R1+0x148] ;  /* 0x00014800011a7983 */ /* 0x000ea20000100800 */
[----:B---3--:R-:W-:-:S03]  /*1c0c0*/  @!P6 LEA.HI.X R9, R15, R4, R24, 0x2, P5 ;  /* 0x000000040f09e211 */ /* 0x008fc600028f1418 */
[----:B------:R-:W3:Y:S01]  /*1c0d0*/  LDL R15, [R1+0x144] ;  /* 0x00014400010f7983 */ /* 0x000ee20000100800 */
[----:B------:R-:W-:-:S03]  /*1c0e0*/  @!P4 LEA R2, P3, R17, R0, 0x2 ;  /* 0x000000001102c211 */ /* 0x000fc600078610ff */
[----:B------:R-:W4:Y:S01]  /*1c0f0*/  LDL R24, [R1+0x140] ;  /* 0x0001400001187983 */ /* 0x000f220000100800 */
[----:B------:R-:W-:Y:S02]  /*1c100*/  ISETP.GE.AND P5, PT, R22, c[0x0][0x3c8], PT ;  /* 0x0000f20016007a0c */ /* 0x000fe40003fa6270 */
[----:B------:R-:W-:Y:S01]  /*1c110*/  @!P4 LEA.HI.X R3, R17, R4, R20, 0x2, P3 ;  /* 0x000000041103c211 */ /* 0x000fe200018f1414 */
[----:B------:R-:W4:Y:S04]  /*1c120*/  LDL R22, [R1+0x13c] ;  /* 0x00013c0001167983 */ /* 0x000f280000100800 */
[----:B------:R-:W4:Y:S04]  /*1c130*/  LDL R20, [R1+0x138] ;  /* 0x0001380001147983 */ /* 0x000f280000100800 */
[----:B------:R-:W4:Y:S01]  /*1c140*/  LDL R17, [R1+0x134] ;  /* 0x0001340001117983 */ /* 0x000f220000100800 */
[----:B------:R-:W-:-:S03]  /*1c150*/  ISETP.GE.AND P1, PT, R29, c[0x0][0x3c8], PT ;  /* 0x0000f2001d007a0c */ /* 0x000fc60003f26270 */
[----:B------:R-:W-:Y:S01]  /*1c160*/  @!P5 ST.E.64 [R12.64], R92 ;  /* 0x0000005c0c00d985 */ /* 0x000fe2000c101b0c */
[----:B------:R-:W-:-:S03]  /*1c170*/  ISETP.GE.AND P2, PT, R31, c[0x0][0x3c8], PT ;  /* 0x0000f2001f007a0c */ /* 0x000fc60003f46270 */
[----:B------:R1:W-:Y:S04]  /*1c180*/  @!P6 ST.E.64 [R8.64], R96 ;  /* 0x000000600800e985 */ /* 0x0003e8000c101b0c */
[----:B------:R5:W-:Y:S01]  /*1c190*/  @!P4 ST.E.64 [R2.64], R100 ;  /* 0x000000640200c985 */ /* 0x000be2000c101b0c */
[----:B------:R-:W-:Y:S02]  /*1c1a0*/  ISETP.GE.AND P0, PT, R27, c[0x0][0x3c8], PT ;  /* 0x0000f2001b007a0c */ /* 0x000fe40003f06270 */
[----:B-1----:R-:W-:-:S03]  /*1c1b0*/  @!P1 LEA R8, P4, R29, R0, 0x2 ;  /* 0x000000001d089211 */ /* 0x002fc600078810ff */
[----:B------:R-:W-:Y:S02]  /*1c1c0*/  @!P2 LEA R12, P3, R31, R0, 0x2 ;  /* 0x000000001f0ca211 */ /* 0x000fe400078610ff */
[----:B-----5:R-:W-:Y:S02]  /*1c1d0*/  ISETP.GE.AND P5, PT, R25, c[0x0][0x3c8], PT ;  /* 0x0000f20019007a0c */ /* 0x020fe40003fa6270 */
[----:B------:R-:W-:-:S04]  /*1c1e0*/  @!P2 LEA.HI.X R13, R31, R4, R32, 0x2, P3 ;  /* 0x000000041f0da211 */ /* 0x000fc800018f1420 */
[----:B------:R-:W-:Y:S02]  /*1c1f0*/  @!P0 LEA R2, P6, R27, R0, 0x2 ;  /* 0x000000001b028211 */ /* 0x000fe400078c10ff */
[----:B------:R-:W-:-:S04]  /*1c200*/  P2R R3, PR, RZ, 0x10 ;  /* 0x00000010ff037803 */ /* 0x000fc80000000000 */
[----:B------:R-:W-:Y:S02]  /*1c210*/  ISETP.NE.AND P3, PT, R3, RZ, PT ;  /* 0x000000ff0300720c */ /* 0x000fe40003f65270 */
[-C--:B------:R-:W-:Y:S02]  /*1c220*/  @!P0 LEA.HI.X R3, R27, R4.reuse, R28, 0x2, P6 ;  /* 0x000000041b038211 */ /* 0x080fe400030f141c */
[----:B------:R-:W-:Y:S01]  /*1c230*/  @!P1 LEA.HI.X R9, R29, R4, R30, 0x2, P3 ;  /* 0x000000041d099211 */ /* 0x000fe200018f141e */
[----:B------:R-:W-:Y:S01]  /*1c240*/  @!P2 ST.E.64 [R12.64], R104 ;  /* 0x000000680c00a985 */ /* 0x000fe2000c101b0c */
[----:B------:R-:W-:-:S03]  /*1c250*/  ISETP.GE.AND P3, PT, R23, c[0x0][0x3c8], PT ;  /* 0x0000f20017007a0c */ /* 0x000fc60003f66270 */
[----:B------:R1:W-:Y:S04]  /*1c260*/  @!P1 ST.E.64 [R8.64], R108 ;  /* 0x0000006c08009985 */ /* 0x0003e8000c101b0c */
[----:B------:R5:W-:Y:S01]  /*1c270*/  @!P0 ST.E.64 [R2.64], R112 ;  /* 0x0000007002008985 */ /* 0x000be2000c101b0c */
[----:B-1----:R-:W-:Y:S02]  /*1c280*/  @!P5 LEA R8, P0, R25, R0, 0x2 ;  /* 0x000000001908d211 */ /* 0x002fe400078010ff */
[----:B------:R-:W-:-:S13]  /*1c290*/  ISETP.GE.AND P4, PT, R14, c[0x0][0x3c8], PT ;  /* 0x0000f2000e007a0c */ /* 0x000fda0003f86270 */
[----:B-----5:R-:W-:Y:S02]  /*1c2a0*/  @!P4 LEA R2, P6, R14, R0, 0x2 ;  /* 0x000000000e02c211 */ /* 0x020fe400078c10ff */
[----:B------:R-:W-:Y:S02]  /*1c2b0*/  ISETP.GE.AND P2, PT, R21, c[0x0][0x3c8], PT ;  /* 0x0000f20015007a0c */ /* 0x000fe40003f46270 */
[----:B------:R-:W-:Y:S02]  /*1c2c0*/  ISETP.GE.AND P1, PT, R19, c[0x0][0x3c8], PT ;  /* 0x0000f20013007a0c */ /* 0x000fe40003f26270 */
[----:B--2---:R-:W-:-:S05]  /*1c2d0*/  @!P5 LEA.HI.X R9, R25, R4, R26, 0x2, P0 ;  /* 0x000000041909d211 */ /* 0x004fca00000f141a */
[----:B------:R-:W-:Y:S01]  /*1c2e0*/  @!P5 ST.E.64 [R8.64], R116 ;  /* 0x000000740800d985 */ /* 0x000fe2000c101b0c */
[----:B---3--:R-:W-:Y:S02]  /*1c2f0*/  @!P4 LEA.HI.X R3, R14, R4, R15, 0x2, P6 ;  /* 0x000000040e03c211 */ /* 0x008fe400030f140f */
[-C--:B------:R-:W-:Y:S02]  /*1c300*/  @!P3 LEA R14, P5, R23, R0.reuse, 0x2 ;  /* 0x00000000170eb211 */ /* 0x080fe400078a10ff */
[----:B------:R-:W-:Y:S01]  /*1c310*/  ISETP.GE.AND P0, PT, R10, c[0x0][0x3c8], PT ;  /* 0x0000f2000a007a0c */ /* 0x000fe20003f06270 */
[----:B------:R1:W-:Y:S01]  /*1c320*/  @!P4 ST.E.64 [R2.64], R120 ;  /* 0x000000780200c985 */ /* 0x0003e2000c101b0c */
[----:B------:R-:W-:-:S04]  /*1c330*/  @!P2 LEA R12, P6, R21, R0, 0x2 ;  /* 0x00000000150ca211 */ /* 0x000fc800078c10ff */
[----:B----4-:R-:W-:-:S05]  /*1c340*/  @!P2 LEA.HI.X R13, R21, R4, R22, 0x2, P6 ;  /* 0x00000004150da211 */ /* 0x010fca00030f1416 */
[----:B-1----:R-:W-:-:S04]  /*1c350*/  P2R R2, PR, RZ, 0x20 ;  /* 0x00000020ff027803 */ /* 0x002fc80000000000 */
[----:B------:R-:W-:Y:S02]  /*1c360*/  ISETP.NE.AND P4, PT, R2, RZ, PT ;  /* 0x000000ff0200720c */ /* 0x000fe40003f85270 */
[----:B------:R-:W-:Y:S02]  /*1c370*/  @!P1 LEA R8, P5, R19, R0, 0x2 ;  /* 0x0000000013089211 */ /* 0x000fe400078a10ff */
[----:B------:R-:W-:Y:S02]  /*1c380*/  @!P3 LEA.HI.X R15, R23, R4, R24, 0x2, P4 ;  /* 0x00000004170fb211 */ /* 0x000fe400020f1418 */
[C---:B------:R-:W-:Y:S02]  /*1c390*/  @!P0 LEA R2, P4, R10.reuse, R0, 0x2 ;  /* 0x000000000a028211 */ /* 0x040fe400078810ff */
[-C--:B------:R-:W-:Y:S02]  /*1c3a0*/  @!P1 LEA.HI.X R9, R19, R4.reuse, R20, 0x2, P5 ;  /* 0x0000000413099211 */ /* 0x080fe400028f1414 */
[----:B------:R-:W-:Y:S01]  /*1c3b0*/  @!P0 LEA.HI.X R3, R10, R4, R17, 0x2, P4 ;  /* 0x000000040a038211 */ /* 0x000fe200020f1411 */
[----:B------:R1:W-:Y:S04]  /*1c3c0*/  @!P3 ST.E.64 [R14.64], R124 ;  /* 0x0000007c0e00b985 */ /* 0x0003e8000c101b0c */
[----:B------:R1:W-:Y:S04]  /*1c3d0*/  @!P2 ST.E.64 [R12.64], R128 ;  /* 0x000000800c00a985 */ /* 0x0003e8000c101b0c */
[----:B------:R1:W-:Y:S04]  /*1c3e0*/  @!P1 ST.E.64 [R8.64], R132 ;  /* 0x0000008408009985 */ /* 0x0003e8000c101b0c */
[----:B------:R1:W-:Y:S02]  /*1c3f0*/  @!P0 ST.E.64 [R2.64], R136 ;  /* 0x0000008802008985 */ /* 0x0003e4000c101b0c */
.L_x_1981:
[----:B------:R-:W-:Y:S05]  /*1c400*/  BSYNC B0 ;  /* 0x0000000000007941 */ /* 0x000fea0003800000 */
.L_x_1980:
[----:B------:R-:W-:Y:S05]  /*1c410*/  BRA.DIV ~URZ, `(.L_x_1982) ;  /* 0x00003a327f007947 */ /* 0x000fea000b800000 */
[----:B--2---:R2:W1:Y:S04]  /*1c420*/  SHFL.IDX PT, R4, R7, 0x1, 0x1c1f ;  /* 0x003c1f0007047f89 */ /* 0x00446800000e0000 */
[----:B----4-:R2:W4:Y:S02]  /*1c430*/  SHFL.IDX PT, R0, R5, 0x1, 0x1c1f ;  /* 0x003c1f0005007f89 */ /* 0x01052400000e0000 */
.L_x_2040:
[----:B------:R-:W-:-:S13]  /*1c440*/  ISETP.GE.AND P0, PT, R16, R18, PT ;  /* 0x000000121000720c */ /* 0x000fda0003f06270 */
[----:B------:R-:W-:Y:S05]  /*1c450*/  @P0 BRA `(.L_x_1977) ;  /* 0x00001b4000000947 */ /* 0x000fea0003800000 */
[----:B-1----:R-:W5:Y:S04]  /*1c460*/  LDL R8, [R1+0x130] ;  /* 0x0001300001087983 */ /* 0x002f680000100800 */
[----:B--2---:R-:W2:Y:S04]  /*1c470*/  LDL R24, [R1+0x128] ;  /* 0x0001280001187983 */ /* 0x004ea80000100800 */
[----:B---3--:R-:W3:Y:S04]  /*1c480*/  LDL R7, [R1+0x12c] ;  /* 0x00012c0001077983 */ /* 0x008ee80000100800 */
[----:B----4-:R-:W4:Y:S04]  /*1c490*/  LDL R10, [R1+0x124] ;  /* 0x00012400010a7983 */ /* 0x010f280000100800 */
        /* <DEDUP_REMOVED lines=15> */
[----:B-----5:R-:W-:-:S02]  /*1c590*/  ISETP.GE.AND P3, PT, R8, c[0x0][0x3c8], PT ;  /* 0x0000f20008007a0c */ /* 0x020fc40003f66270 */
[----:B--2---:R-:W-:Y:S02]  /*1c5a0*/  ISETP.GE.AND P1, PT, R24, c[0x0][0x3c8], PT ;  /* 0x0000f20018007a0c */ /* 0x004fe40003f26270 */
[----:B---3--:R-:W-:-:S09]  /*1c5b0*/  ISETP.GE.AND P2, PT, R7, c[0x0][0x3c8], PT ;  /* 0x0000f20007007a0c */ /* 0x008fd20003f46270 */
[----:B------:R-:W-:Y:S02]  /*1c5c0*/  @!P3 IMAD.MOV.U32 R2, RZ, RZ, R0 ;  /* 0x000000ffff02b224 */ /* 0x000fe400078e0000 */
[----:B------:R-:W-:Y:S01]  /*1c5d0*/  @!P3 IMAD.MOV.U32 R3, RZ, RZ, R4 ;  /* 0x000000ffff03b224 */ /* 0x000fe200078e0004 */
[----:B----4-:R-:W-:-:S03]  /*1c5e0*/  ISETP.GE.AND P0, PT, R10, c[0x0][0x3c8], PT ;  /* 0x0000f2000a007a0c */ /* 0x010fc60003f06270 */
[----:B------:R-:W-:Y:S01]  /*1c5f0*/  @!P3 IMAD.WIDE R2, R8, 0x4, R2 ;  /* 0x000000040802b825 */ /* 0x000fe200078e0202 */
[----:B------:R-:W-:-:S04]  /*1c600*/  @!P1 LEA R8, P4, R24, R0, 0x2 ;  /* 0x0000000018089211 */ /* 0x000fc800078810ff */
[----:B------:R1:W-:Y:S01]  /*1c610*/  @!P3 ST.E.64 [R2.64], R170 ;  /* 0x000000aa0200b985 */ /* 0x0003e2000c101b0c */
[C---:B------:R-:W-:Y:S02]  /*1c620*/  @!P2 LEA R12, P3, R7.reuse, R0, 0x2 ;  /* 0x00000000070ca211 */ /* 0x040fe400078610ff */
[-C--:B------:R-:W-:Y:S02]  /*1c630*/  @!P1 LEA.HI.X R9, R24, R4.reuse, R25, 0x2, P4 ;  /* 0x0000000418099211 */ /* 0x080fe400020f1419 */
[----:B------:R-:W2:Y:S01]  /*1c640*/  LDL R25, [R1+0x194] ;  /* 0x0001940001197983 */ /* 0x000ea20000100800 */
[----:B------:R-:W-:-:S03]  /*1c650*/  @!P2 LEA.HI.X R13, R7, R4, R20, 0x2, P3 ;  /* 0x00000004070da211 */ /* 0x000fc600018f1414 */
[----:B------:R-:W3:Y:S01]  /*1c660*/  LDL R20, [R1+0xb4] ;  /* 0x0000b40001147983 */ /* 0x000ee20000100800 */
[----:B------:R-:W-:Y:S02]  /*1c670*/  ISETP.GE.AND P4, PT, R19, c[0x0][0x3c8], PT ;  /* 0x0000f20013007a0c */ /* 0x000fe40003f86270 */
[----:B------:R-:W-:Y:S01]  /*1c680*/  ISETP.GE.AND P6, PT, R15, c[0x0][0x3c8], PT ;  /* 0x0000f2000f007a0c */ /* 0x000fe20003fc6270 */
[----:B------:R-:W4:Y:S04]  /*1c690*/  LDL R7, [R1+0x110] ;  /* 0x0001100001077983 */ /* 0x000f280000100800 */
[----:B------:R5:W-:Y:S04]  /*1c6a0*/  @!P2 ST.E.64 [R12.64], R166 ;  /* 0x000000a60c00a985 */ /* 0x000be8000c101b0c */
[----:B------:R-:W4:Y:S01]  /*1c6b0*/  LDL R24, [R1+0x108] ;  /* 0x0001080001187983 */ /* 0x000f220000100800 */
[----:B-1----:R-:W-:-:S04]  /*1c6c0*/  @!P0 LEA R2, P3, R10, R0, 0x2 ;  /* 0x000000000a028211 */ /* 0x002fc800078610ff */
[----:B------:R-:W-:Y:S02]  /*1c6d0*/  @!P0 LEA.HI.X R3, R10, R4, R21, 0x2, P3 ;  /* 0x000000040a038211 */ /* 0x000fe400018f1415 */
[----:B------:R-:W4:Y:S01]  /*1c6e0*/  LDL R21, [R1+0x18c] ;  /* 0x00018c0001157983 */ /* 0x000f220000100800 */
[----:B------:R-:W-:-:S03]  /*1c6f0*/  ISETP.GE.AND P3, PT, R22, c[0x0][0x3c8], PT ;  /* 0x0000f20016007a0c */ /* 0x000fc60003f66270 */
[----:B------:R1:W-:Y:S04]  /*1c700*/  @!P1 ST.E.64 [R8.64], R162 ;  /* 0x000000a208009985 */ /* 0x0003e8000c101b0c */
[----:B------:R1:W-:Y:S01]  /*1c710*/  @!P0 ST.E.64 [R2.64], R158 ;  /* 0x0000009e02008985 */ /* 0x0003e2000c101b0c */
[----:B-----5:R-:W-:-:S03]  /*1c720*/  @!P4 LEA R12, P0, R19, R0, 0x2 ;  /* 0x00000000130cc211 */ /* 0x020fc600078010ff */
[----:B------:R-:W5:Y:S01]  /*1c730*/  LDL R10, [R1+0x10c] ;  /* 0x00010c00010a7983 */ /* 0x000f620000100800 */
[----:B------:R-:W-:Y:S02]  /*1c740*/  @!P4 LEA.HI.X R13, R19, R4, R5, 0x2, P0 ;  /* 0x00000004130dc211 */ /* 0x000fe400000f1405 */
[C---:B------:R-:W-:Y:S01]  /*1c750*/  ISETP.GE.AND P0, PT, R22.reuse, c[0x0][0x3c8], PT ;  /* 0x0000f20016007a0c */ /* 0x040fe20003f06270 */
[----:B------:R-:W5:Y:S01]  /*1c760*/  LDL R5, [R1+0x104] ;  /* 0x0001040001057983 */ /* 0x000f620000100800 */
[-C--:B-1----:R-:W-:Y:S02]  /*1c770*/  @!P3 LEA R8, P1, R22, R0.reuse, 0x2 ;  /* 0x000000001608b211 */ /* 0x082fe400078210ff */
[----:B------:R-:W-:-:S04]  /*1c780*/  @!P6 LEA R2, P2, R15, R0, 0x2 ;  /* 0x000000000f02e211 */ /* 0x000fc800078410ff */
[-C--:B------:R-:W-:Y:S02]  /*1c790*/  @!P6 LEA.HI.X R3, R15, R4.reuse, R16, 0x2, P2 ;  /* 0x000000040f03e211 */ /* 0x080fe400010f1410 */
[----:B------:R-:W5:Y:S05]  /*1c7a0*/  LDL R15, [R1+0x188] ;  /* 0x00018800010f7983 */ /* 0x000f6a0000100800 */
[----:B------:R-:W-:Y:S01]  /*1c7b0*/  @!P0 LEA.HI.X R9, R22, R4, R26, 0x2, P1 ;  /* 0x0000000416098211 */ /* 0x000fe200008f141a */
[----:B------:R-:W5:Y:S04]  /*1c7c0*/  LDL R16, [R1+0x180] ;  /* 0x0001800001107983 */ /* 0x000f680000100800 */
[----:B------:R-:W5:Y:S01]  /*1c7d0*/  LDL R22, [R1+0x184] ;  /* 0x0001840001167983 */ /* 0x000f620000100800 */
[----:B------:R-:W-:-:S02]  /*1c7e0*/  ISETP.GE.AND P1, PT, R19, c[0x0][0x3c8], PT ;  /* 0x0000f20013007a0c */ /* 0x000fc40003f26270 */
[----:B------:R-:W-:Y:S01]  /*1c7f0*/  ISETP.GE.AND P4, PT, R23, c[0x0][0x3c8], PT ;  /* 0x0000f20017007a0c */ /* 0x000fe20003f86270 */
[----:B------:R-:W5:Y:S01]  /*1c800*/  LDL R19, [R1+0x100] ;  /* 0x0001000001137983 */ /* 0x000f620000100800 */
[----:B------:R-:W-:Y:S02]  /*1c810*/  ISETP.GE.AND P5, PT, R17, c[0x0][0x3c8], PT ;  /* 0x0000f20011007a0c */ /* 0x000fe40003fa6270 */
[----:B------:R-:W-:Y:S01]  /*1c820*/  ISETP.GE.AND P3, PT, R14, c[0x0][0x3c8], PT ;  /* 0x0000f2000e007a0c */ /* 0x000fe20003f66270 */
[----:B------:R-:W5:Y:S06]  /*1c830*/  LDL R26, [R1+0xe4] ;  /* 0x0000e400011a7983 */ /* 0x000f6c0000100800 */
[----:B------:R-:W-:Y:S04]  /*1c840*/  @!P1 ST.E.64 [R12.64], R154 ;  /* 0x0000009a0c009985 */ /* 0x000fe8000c101b0c */
[----:B------:R1:W-:Y:S04]  /*1c850*/  @!P0 ST.E.64 [R8.64], R150 ;  /* 0x0000009608008985 */ /* 0x0003e8000c101b0c */
[----:B------:R1:W-:Y:S02]  /*1c860*/  @!P6 ST.E.64 [R2.64], R38 ;  /* 0x000000260200e985 */ /* 0x0003e4000c101b0c */
[----:B-1----:R-:W-:-:S02]  /*1c870*/  @!P4 LEA R8, P6, R23, R0, 0x2 ;  /* 0x000000001708c211 */ /* 0x002fc400078c10ff */
[----:B------:R-:W-:-:S11]  /*1c880*/  @!P5 LEA R12, P0, R17, R0, 0x2 ;  /* 0x00000000110cd211 */ /* 0x000fd600078010ff */
[----:B------:R-:W-:Y:S02]  /*1c890*/  P2R R2, PR, RZ, 0x40 ;  /* 0x00000040ff027803 */ /* 0x000fe40000000000 */
[-C--:B--2---:R-:W-:Y:S02]  /*1c8a0*/  @!P5 LEA.HI.X R13, R17, R4.reuse, R25, 0x2, P0 ;  /* 0x00000004110dd211 */ /* 0x084fe400000f1419 */
[----:B------:R-:W-:Y:S01]  /*1c8b0*/  ISETP.NE.AND P0, PT, R2, RZ, PT ;  /* 0x000000ff0200720c */ /* 0x000fe20003f05270 */
[----:B------:R-:W2:Y:S01]  /*1c8c0*/  LDL R17, [R1+0xfc] ;  /* 0x0000fc0001117983 */ /* 0x000ea20000100800 */
[----:B---3--:R-:W-:Y:S02]  /*1c8d0*/  ISETP.GE.AND P1, PT, R20, c[0x0][0x3c8], PT ;  /* 0x0000f20014007a0c */ /* 0x008fe40003f26270 */
[----:B------:R-:W-:Y:S01]  /*1c8e0*/  @!P4 LEA.HI.X R9, R23, R4, R18, 0x2, P0 ;  /* 0x000000041709c211 */ /* 0x000fe200000f1412 */
[----:B------:R-:W3:Y:S01]  /*1c8f0*/  LDL R25, [R1+0x17c] ;  /* 0x00017c0001197983 */ /* 0x000ee20000100800 */
[----:B------:R-:W-:-:S03]  /*1c900*/  @!P3 LEA R2, P6, R14, R0, 0x2 ;  /* 0x000000000e02b211 */ /* 0x000fc600078c10ff */
[----:B------:R-:W2:Y:S01]  /*1c910*/  LDL R23, [R1+0x178] ;  /* 0x0001780001177983 */ /* 0x000ea20000100800 */
[----:B----4-:R-:W-:-:S03]  /*1c920*/  ISETP.GE.AND P2, PT, R7, c[0x0][0x3c8], PT ;  /* 0x0000f20007007a0c */ /* 0x010fc60003f46270 */
[----:B------:R-:W-:Y:S04]  /*1c930*/  @!P5 ST.E.64 [R12.64], R42 ;  /* 0x0000002a0c00d985 */ /* 0x000fe8000c101b0c */
[----:B------:R1:W-:Y:S04]  /*1c940*/  @!P4 ST.E.64 [R8.64], R46 ;  /* 0x0000002e0800c985 */ /* 0x0003e8000c101b0c */
[----:B------:R-:W4:Y:S01]  /*1c950*/  LDL R18, [R1+0xf8] ;  /* 0x0000f80001127983 */ /* 0x000f220000100800 */
[----:B------:R-:W-:-:S03]  /*1c960*/  @!P3 LEA.HI.X R3, R14, R4, R21, 0x2, P6 ;  /* 0x000000040e03b211 */ /* 0x000fc600030f1415 */
[----:B------:R-:W4:Y:S04]  /*1c970*/  LDL R21, [R1+0x174] ;  /* 0x0001740001157983 */ /* 0x000f280000100800 */
[----:B------:R5:W-:Y:S04]  /*1c980*/  @!P3 ST.E.64 [R2.64], R50 ;  /* 0x000000320200b985 */ /* 0x000be8000c101b0c */
[----:B------:R-:W4:Y:S01]  /*1c990*/  LDL R14, [R1+0xf4] ;  /* 0x0000f400010e7983 */ /* 0x000f220000100800 */
[-C--:B-1----:R-:W-:Y:S02]  /*1c9a0*/  @!P1 LEA R8, P6, R20, R0.reuse, 0x2 ;  /* 0x0000000014089211 */ /* 0x082fe400078c10ff */
[----:B------:R-:W-:-:S11]  /*1c9b0*/  @!P2 LEA R12, P3, R7, R0, 0x2 ;  /* 0x00000000070ca211 */ /* 0x000fd600078610ff */
[----:B-----5:R-:W-:Y:S02]  /*1c9c0*/  P2R R2, PR, RZ, 0x40 ;  /* 0x00000040ff027803 */ /* 0x020fe40000000000 */
[-C--:B------:R-:W-:Y:S02]  /*1c9d0*/  @!P2 LEA.HI.X R13, R7, R4.reuse, R15, 0x2, P3 ;  /* 0x00000004070da211 */ /* 0x080fe400018f140f */
[----:B------:R-:W-:Y:S01]  /*1c9e0*/  ISETP.NE.AND P3, PT, R2, RZ, PT ;  /* 0x000000ff0200720c */ /* 0x000fe20003f65270 */
[----:B------:R-:W5:Y:S01]  /*1c9f0*/  LDL R15, [R1+0xb0] ;  /* 0x0000b000010f7983 */ /* 0x000f620000100800 */
[----:B------:R-:W-:Y:S02]  /*1ca00*/  ISETP.GE.AND P0, PT, R10, c[0x0][0x3c8], PT ;  /* 0x0000f2000a007a0c */ /* 0x000fe40003f06270 */
[----:B------:R-:W-:Y:S01]  /*1ca10*/  ISETP.GE.AND P4, PT, R5, c[0x0][0x3c8], PT ;  /* 0x0000f20005007a0c */ /* 0x000fe20003f86270 */
[----:B------:R-:W5:Y:S01]  /*1ca20*/  LDL R7, [R1+0xf0] ;  /* 0x0000f00001077983 */ /* 0x000f620000100800 */
[----:B------:R-:W-:-:S03]  /*1ca30*/  @!P1 LEA.HI.X R9, R20, R4, R22, 0x2, P3 ;  /* 0x0000000414099211 */ /* 0x000fc600018f1416 */
[----:B------:R-:W5:Y:S01]  /*1ca40*/  LDL R22, [R1+0x170] ;  /* 0x0001700001167983 */ /* 0x000f620000100800 */
[----:B------:R-:W-:-:S03]  /*1ca50*/  ISETP.GE.AND P3, PT, R19, c[0x0][0x3c8], PT ;  /* 0x0000f20013007a0c */ /* 0x000fc60003f66270 */
[----:B------:R-:W-:Y:S02]  /*1ca60*/  @!P2 ST.E.64 [R12.64], R54 ;  /* 0x000000360c00a985 */ /* 0x000fe4000c101b0c */
[C---:B------:R-:W-:Y:S02]  /*1ca70*/  @!P0 LEA R2, P6, R10.reuse, R0, 0x2 ;  /* 0x000000000a028211 */ /* 0x040fe400078c10ff */
[----:B------:R-:W5:Y:S02]  /*1ca80*/  LDL R20, [R1+0x16c] ;  /* 0x00016c0001147983 */ /* 0x000f640000100800 */
[----:B------:R-:W-:Y:S02]  /*1ca90*/  @!P0 LEA.HI.X R3, R10, R4, R16, 0x2, P6 ;  /* 0x000000040a038211 */ /* 0x000fe400030f1410 */
[----:B------:R-:W-:Y:S04]  /*1caa0*/  @!P1 ST.E.64 [R8.64], R58 ;  /* 0x0000003a08009985 */ /* 0x000fe8000c101b0c */
[----:B------:R1:W-:Y:S04]  /*1cab0*/  @!P0 ST.E.64 [R2.64], R62 ;  /* 0x0000003e02008985 */ /* 0x0003e8000c101b0c */
[----:B------:R-:W5:Y:S01]  /*1cac0*/  LDL R16, [R1+0x168] ;  /* 0x0001680001107983 */ /* 0x000f620000100800 */
[----:B------:R-:W-:-:S03]  /*1cad0*/  ISETP.GE.AND P5, PT, R24, c[0x0][0x3c8], PT ;  /* 0x0000f20018007a0c */ /* 0x000fc60003fa6270 */
[----:B------:R-:W5:Y:S01]  /*1cae0*/  LDL R10, [R1+0xec] ;  /* 0x0000ec00010a7983 */ /* 0x000f620000100800 */
[-C--:B-1----:R-:W-:Y:S02]  /*1caf0*/  @!P3 LEA R2, P1, R19, R0.reuse, 0x2 ;  /* 0x000000001302b211 */ /* 0x082fe400078210ff */
[----:B------:R-:W-:-:S11]  /*1cb00*/  @!P4 LEA R8, P6, R5, R0, 0x2 ;  /* 0x000000000508c211 */ /* 0x000fd600078c10ff */
[----:B------:R-:W-:Y:S02]  /*1cb10*/  P2R R3, PR, RZ, 0x2 ;  /* 0x00000002ff037803 */ /* 0x000fe40000000000 */
[C---:B------:R-:W-:Y:S02]  /*1cb20*/  @!P5 LEA R12, P0, R24.reuse, R0, 0x2 ;  /* 0x00000000180cd211 */ /* 0x040fe400078010ff */
[-C--:B--2---:R-:W-:Y:S02]  /*1cb30*/  @!P4 LEA.HI.X R9, R5, R4.reuse, R23, 0x2, P6 ;  /* 0x000000040509c211 */ /* 0x084fe400030f1417 */
[----:B------:R-:W-:Y:S01]  /*1cb40*/  ISETP.NE.AND P6, PT, R3, RZ, PT ;  /* 0x000000ff0300720c */ /* 0x000fe20003fc5270 */
[----:B------:R-:W2:Y:S01]  /*1cb50*/  LDL R5, [R1+0xe8] ;  /* 0x0000e80001057983 */ /* 0x000ea20000100800 */
[----:B------:R-:W-:Y:S02]  /*1cb60*/  ISETP.GE.AND P2, PT, R17, c[0x0][0x3c8], PT ;  /* 0x0000f20011007a0c */ /* 0x000fe40003f46270 */
[-C--:B---3--:R-:W-:Y:S01]  /*1cb70*/  @!P5 LEA.HI.X R13, R24, R4.reuse, R25, 0x2, P0 ;  /* 0x00000004180dd211 */ /* 0x088fe200000f1419 */
[----:B------:R-:W3:Y:S01]  /*1cb80*/  LDL R23, [R1+0x14c] ;  /* 0x00014c0001177983 */ /* 0x000ee20000100800 */
[----:B----4-:R-:W-:-:S03]  /*1cb90*/  @!P3 LEA.HI.X R3, R19, R4, R21, 0x2, P6 ;  /* 0x000000041303b211 */ /* 0x010fc600030f1415 */
[----:B------:R-:W4:Y:S04]  /*1cba0*/  LDL R24, [R1+0xe0] ;  /* 0x0000e00001187983 */ /* 0x000f280000100800 */
[----:B------:R-:W3:Y:S04]  /*1cbb0*/  LDL R21, [R1+0x164] ;  /* 0x0001640001157983 */ /* 0x000ee80000100800 */
[----:B------:R-:W4:Y:S04]  /*1cbc0*/  LDL R19, [R1+0x160] ;  /* 0x0001600001137983 */ /* 0x000f280000100800 */
[----:B------:R1:W-:Y:S04]  /*1cbd0*/  @!P5 ST.E.64 [R12.64], R66 ;  /* 0x000000420c00d985 */ /* 0x0003e8000c101b0c */
[----:B------:R5:W-:Y:S04]  /*1cbe0*/  @!P4 ST.E.64 [R8.64], R70 ;  /* 0x000000460800c985 */ /* 0x000be8000c101b0c */
[----:B------:R5:W-:Y:S01]  /*1cbf0*/  @!P3 ST.E.64 [R2.64], R74 ;  /* 0x0000004a0200b985 */ /* 0x000be2000c101b0c */
[----:B------:R-:W-:-:S03]  /*1cc00*/  ISETP.GE.AND P1, PT, R18, c[0x0][0x3c8], PT ;  /* 0x0000f20012007a0c */ /* 0x000fc60003f26270 */
[----:B------:R-:W4:Y:S01]  /*1cc10*/  LDL R25, [R1+0x150] ;  /* 0x0001500001197983 */ /* 0x000f220000100800 */
[----:B-1----:R-:W-:-:S04]  /*1cc20*/  @!P2 LEA R12, P3, R17, R0, 0x2 ;  /* 0x00000000110ca211 */ /* 0x002fc800078610ff */
[----:B-----5:R-:W-:Y:S02]  /*1cc30*/  @!P2 LEA.HI.X R13, R17, R4, R22, 0x2, P3 ;  /* 0x00000004110da211 */ /* 0x020fe400018f1416 */
[----:B------:R-:W5:Y:S03]  /*1cc40*/  LDL R17, [R1+0x15c] ;  /* 0x00015c0001117983 */ /* 0x000f660000100800 */
[----:B------:R-:W-:Y:S02]  /*1cc50*/  @!P1 LEA R8, P6, R18, R0, 0x2 ;  /* 0x0000000012089211 */ /* 0x000fe400078c10ff */
[----:B------:R-:W-:Y:S01]  /*1cc60*/  ISETP.GE.AND P0, PT, R14, c[0x0][0x3c8], PT ;  /* 0x0000f2000e007a0c */ /* 0x000fe20003f06270 */
[----:B------:R-:W5:Y:S01]  /*1cc70*/  LDL R22, [R1+0xdc] ;  /* 0x0000dc0001167983 */ /* 0x000f620000100800 */
[----:B------:R-:W-:-:S09]  /*1cc80*/  ISETP.GE.AND P4, PT, R15, c[0x0][0x3c8], PT ;  /* 0x0000f2000f007a0c */ /* 0x000fd20003f86270 */
[----:B------:R-:W-:-:S04]  /*1cc90*/  P2R R2, PR, RZ, 0x40 ;  /* 0x00000040ff027803 */ /* 0x000fc80000000000 */
[----:B------:R-:W-:Y:S02]  /*1cca0*/  ISETP.NE.AND P3, PT, R2, RZ, PT ;  /* 0x000000ff0200720c */ /* 0x000fe40003f65270 */
[----:B------:R-:W-:Y:S02]  /*1ccb0*/  @!P0 LEA R2, P6, R14, R0, 0x2 ;  /* 0x000000000e028211 */ /* 0x000fe400078c10ff */
[-C--:B------:R-:W-:Y:S01]  /*1ccc0*/  @!P1 LEA.HI.X R9, R18, R4.reuse, R20, 0x2, P3 ;  /* 0x0000000412099211 */ /* 0x080fe200018f1414 */
[----:B------:R-:W-:Y:S01]  /*1ccd0*/  @!P2 ST.E.64 [R12.64], R78 ;  /* 0x0000004e0c00a985 */ /* 0x000fe2000c101b0c */
[----:B------:R-:W-:Y:S02]  /*1cce0*/  ISETP.GE.AND P5, PT, R7, c[0x0][0x3c8], PT ;  /* 0x0000f20007007a0c */ /* 0x000fe40003fa6270 */
[----:B------:R-:W-:Y:S01]  /*1ccf0*/  @!P0 LEA.HI.X R3, R14, R4, R16, 0x2, P6 ;  /* 0x000000040e038211 */ /* 0x000fe200030f1410 */
[----:B------:R1:W-:Y:S04]  /*1cd00*/  @!P1 ST.E.64 [R8.64], R82 ;  /* 0x0000005208009985 */ /* 0x0003e8000c101b0c */
[----:B------:R-:W5:Y:S04]  /*1cd10*/  LDL R14, [R1+0xd8] ;  /* 0x0000d800010e7983 */ /* 0x000f680000100800 */
[----:B------:R-:W5:Y:S04]  /*1cd20*/  LDL R20, [R1+0xd4] ;  /* 0x0000d40001147983 */ /* 0x000f680000100800 */
[----:B------:R1:W-:Y:S01]  /*1cd30*/  @!P0 ST.E.64 [R2.64], R86 ;  /* 0x0000005602008985 */ /* 0x0003e2000c101b0c */
[----:B------:R-:W-:-:S03]  /*1cd40*/  ISETP.GE.AND P3, PT, R10, c[0x0][0x3c8], PT ;  /* 0x0000f2000a007a0c */ /* 0x000fc60003f66270 */
[----:B------:R-:W5:Y:S04]  /*1cd50*/  LDL R18, [R1+0xd0] ;  /* 0x0000d00001127983 */ /* 0x000f680000100800 */
[----:B------:R-:W5:Y:S01]  /*1cd60*/  LDL R16, [R1+0xcc] ;  /* 0x0000cc0001107983 */ /* 0x000f620000100800 */
[-C--:B-1----:R-:W-:Y:S02]  /*1cd70*/  @!P4 LEA R8, P6, R15, R0.reuse, 0x2 ;  /* 0x000000000f08c211 */ /* 0x082fe400078c10ff */
[----:B------:R-:W-:-:S11]  /*1cd80*/  @!P5 LEA R12, P0, R7, R0, 0x2 ;  /* 0x00000000070cd211 */ /* 0x000fd600078010ff */
[----:B------:R-:W-:Y:S02]  /*1cd90*/  P2R R2, PR, RZ, 0x40 ;  /* 0x00000040ff027803 */ /* 0x000fe40000000000 */
[----:B--2---:R-:W-:Y:S02]  /*1cda0*/  ISETP.GE.AND P2, PT, R5, c[0x0][0x3c8], PT ;  /* 0x0000f20005007a0c */ /* 0x004fe40003f46270 */
[-C--:B---3--:R-:W-:Y:S02]  /*1cdb0*/  @!P5 LEA.HI.X R13, R7, R4.reuse, R21, 0x2, P0 ;  /* 0x00000004070dd211 */ /* 0x088fe400000f1415 */
[----:B------:R-:W-:Y:S01]  /*1cdc0*/  ISETP.NE.AND P0, PT, R2, RZ, PT ;  /* 0x000000ff0200720c */ /* 0x000fe20003f05270 */
[----:B------:R-:W2:Y:S03]  /*1cdd0*/  LDL R7, [R1+0xc8] ;  /* 0x0000c80001077983 */ /* 0x000ea60000100800 */
[----:B----4-:R-:W-:Y:S01]  /*1cde0*/  @!P4 LEA.HI.X R9, R15, R4, R19, 0x2, P0 ;  /* 0x000000040f09c211 */ /* 0x010fe200000f1413 */
[----:B------:R-:W3:Y:S04]  /*1cdf0*/  LDL R21, [R1+0x144] ;  /* 0x0001440001157983 */ /* 0x000ee80000100800 */
[----:B------:R-:W4:Y:S01]  /*1ce00*/  LDL R15, [R1+0x148] ;  /* 0x00014800010f7983 */ /* 0x000f220000100800 */
[----:B------:R-:W-:-:S03]  /*1ce10*/  @!P3 LEA R2, P6, R10, R0, 0x2 ;  /* 0x000000000a02b211 */ /* 0x000fc600078c10ff */
[----:B------:R-:W2:Y:S04]  /*1ce20*/  LDL R19, [R1+0x140] ;  /* 0x0001400001137983 */ /* 0x000ea80000100800 */
[----:B------:R1:W-:Y:S04]  /*1ce30*/  @!P5 ST.E.64 [R12.64], R90 ;  /* 0x0000005a0c00d985 */ /* 0x0003e8000c101b0c */
[----:B------:R1:W-:Y:S01]  /*1ce40*/  @!P4 ST.E.64 [R8.64], R94 ;  /* 0x0000005e0800c985 */ /* 0x0003e2000c101b0c */
[----:B-----5:R-:W-:-:S03]  /*1ce50*/  @!P3 LEA.HI.X R3, R10, R4, R17, 0x2, P6 ;  /* 0x000000040a03b211 */ /* 0x020fc600030f1411 */
[----:B------:R-:W5:Y:S04]  /*1ce60*/  LDL R17, [R1+0x13c] ;  /* 0x00013c0001117983 */ /* 0x000f680000100800 */
[----:B------:R-:W5:Y:S04]  /*1ce70*/  LDL R10, [R1+0x138] ;  /* 0x00013800010a7983 */ /* 0x000f680000100800 */
[----:B------:R1:W-:Y:S02]  /*1ce80*/  @!P3 ST.E.64 [R2.64], R98 ;  /* 0x000000620200b985 */ /* 0x0003e4000c101b0c */
[----:B-1----:R-:W-:-:S04]  /*1ce90*/  @!P2 LEA R12, P3, R5, R0, 0x2 ;  /* 0x00000000050ca211 */ /* 0x002fc800078610ff */
[----:B------:R-:W-:Y:S02]  /*1cea0*/  @!P2 LEA.HI.X R13, R5, R4, R28, 0x2, P3 ;  /* 0x00000004050da211 */ /* 0x000fe400018f141c */
[----:B------:R-:W5:Y:S01]  /*1ceb0*/  LDL R5, [R1+0xc4] ;  /* 0x0000c40001057983 */ /* 0x000f620000100800 */
[----:B------:R-:W-:Y:S02]  /*1cec0*/  ISETP.GE.AND P1, PT, R26, c[0x0][0x3c8], PT ;  /* 0x0000f2001a007a0c */ /* 0x000fe40003f26270 */
[----:B------:R-:W-:-:S11]  /*1ced0*/  ISETP.GE.AND P0, PT, R24, c[0x0][0x3c8], PT ;  /* 0x0000f20018007a0c */ /* 0x000fd60003f06270 */
[-C--:B------:R-:W-:Y:S02]  /*1cee0*/  @!P1 LEA R8, P4, R26, R0.reuse, 0x2 ;  /* 0x000000001a089211 */ /* 0x080fe400078810ff */
[----:B------:R-:W-:Y:S02]  /*1cef0*/  ISETP.GE.AND P5, PT, R22, c[0x0][0x3c8], PT ;  /* 0x0000f20016007a0c */ /* 0x000fe40003fa6270 */
[----:B------:R-:W-:-:S09]  /*1cf00*/  @!P0 LEA R2, P6, R24, R0, 0x2 ;  /* 0x0000000018028211 */ /* 0x000fd200078c10ff */
[----:B------:R-:W-:-:S04]  /*1cf10*/  P2R R3, PR, RZ, 0x10 ;  /* 0x00000010ff037803 */ /* 0x000fc80000000000 */
[----:B------:R-:W-:Y:S02]  /*1cf20*/  ISETP.NE.AND P3, PT, R3, RZ, PT ;  /* 0x000000ff0300720c */ /* 0x000fe40003f65270 */
        /* <DEDUP_REMOVED lines=9> */
[----:B-1----:R-:W-:-:S04]  /*1cfc0*/  @!P5 LEA R8, P0, R22, R0, 0x2 ;  /* 0x000000001608d211 */ /* 0x002fc800078010ff */
[----:B------:R-:W-:Y:S02]  /*1cfd0*/  @!P5 LEA.HI.X R9, R22, R4, R23, 0x2, P0 ;  /* 0x000000041609d211 */ /* 0x000fe400000f1417 */
[----:B------:R-:W-:-:S03]  /*1cfe0*/  @!P4 LEA R2, P6, R14, R0, 0x2 ;  /* 0x000000000e02c211 */ /* 0x000fc600078c10ff */
[----:B------:R-:W-:Y:S01]  /*1cff0*/  @!P5 ST.E.64 [R8.64], R114 ;  /* 0x000000720800d985 */ /* 0x000fe2000c101b0c */
[----:B----4-:R-:W-:Y:S02]  /*1d000*/  @!P4 LEA.HI.X R3, R14, R4, R15, 0x2, P6 ;  /* 0x000000040e03c211 */ /* 0x010fe400030f140f */
[-C--:B------:R-:W-:Y:S02]  /*1d010*/  @!P3 LEA R14, P5, R20, R0.reuse, 0x2 ;  /* 0x00000000140eb211 */ /* 0x080fe400078a10ff */
[----:B--2---:R-:W-:Y:S01]  /*1d020*/  ISETP.GE.AND P0, PT, R7, c[0x0][0x3c8], PT ;  /* 0x0000f20007007a0c */ /* 0x004fe20003f06270 */
[----:B------:R1:W-:Y:S01]  /*1d030*/  @!P4 ST.E.64 [R2.64], R118 ;  /* 0x000000760200c985 */ /* 0x0003e2000c101b0c */
[----:B------:R-:W-:-:S04]  /*1d040*/  @!P2 LEA R12, P6, R18, R0, 0x2 ;  /* 0x00000000120ca211 */ /* 0x000fc800078c10ff */
[----:B------:R-:W-:-:S05]  /*1d050*/  @!P2 LEA.HI.X R13, R18, R4, R19, 0x2, P6 ;  /* 0x00000004120da211 */ /* 0x000fca00030f1413 */
[----:B-1----:R-:W-:-:S04]  /*1d060*/  P2R R2, PR, RZ, 0x20 ;  /* 0x00000020ff027803 */ /* 0x002fc80000000000 */
[----:B------:R-:W-:Y:S02]  /*1d070*/  ISETP.NE.AND P4, PT, R2, RZ, PT ;  /* 0x000000ff0200720c */ /* 0x000fe40003f85270 */
[----:B------:R-:W-:Y:S02]  /*1d080*/  @!P1 LEA R8, P5, R16, R0, 0x2 ;  /* 0x0000000010089211 */ /* 0x000fe400078a10ff */
[----:B---3--:R-:W-:Y:S02]  /*1d090*/  @!P3 LEA.HI.X R15, R20, R4, R21, 0x2, P4 ;  /* 0x00000004140fb211 */ /* 0x008fe400020f1415 */
[C---:B------:R-:W-:Y:S02]  /*1d0a0*/  @!P0 LEA R2, P4, R7.reuse, R0, 0x2 ;  /* 0x0000000007028211 */ /* 0x040fe400078810ff */
[-C--:B-----5:R-:W-:Y:S02]  /*1d0b0*/  @!P1 LEA.HI.X R9, R16, R4.reuse, R17, 0x2, P5 ;  /* 0x0000000410099211 */ /* 0x0a0fe400028f1411 */
        /* <DEDUP_REMOVED lines=12> */
.L_x_1962:
[----:B------:R-:W-:Y:S01]  /*1d180*/  ISETP.NE.U32.AND P0, PT, RZ, c[0x0][0x508], PT ;  /* 0x00014200ff007a0c */ /* 0x000fe20003f05070 */
[----:B------:R-:W2:Y:S01]  /*1d190*/  LDL.LU R7, [R1+0x84] ;  /* 0x0000840001077983 */ /* 0x000ea20000300800 */
[----:B------:R-:W-:Y:S01]  /*1d1a0*/  ISETP.NE.U32.AND P2, PT, RZ, c[0x0][0x500], PT ;  /* 0x00014000ff007a0c */ /* 0x000fe20003f45070 */
[----:B------:R-:W-:Y:S01]  /*1d1b0*/  IMAD.MOV.U32 R4, RZ, RZ, 0x4 ;  /* 0x00000004ff047424 */ /* 0x000fe200078e00ff */
[----:B------:R-:W-:Y:S01]  /*1d1c0*/  ISETP.NE.AND.EX P0, PT, RZ, c[0x0][0x50c], PT, P0 ;  /* 0x00014300ff007a0c */ /* 0x000fe20003f05300 */
[----:B------:R-:W-:Y:S01]  /*1d1d0*/  IMAD.MOV.U32 R21, RZ, RZ, c[0x0][0x388] ;  /* 0x0000e200ff157624 */ /* 0x000fe200078e00ff */
[----:B------:R-:W-:Y:S01]  /*1d1e0*/  ISETP.NE.AND.EX P2, PT, RZ, c[0x0][0x504], PT, P2 ;  /* 0x00014100ff007a0c */ /* 0x000fe20003f45320 */
[----:B------:R-:W-:Y:S02]  /*1d1f0*/  IMAD.MOV.U32 R0, RZ, RZ, RZ ;  /* 0x000000ffff007224 */ /* 0x000fe400078e00ff */
[----:B------:R-:W-:-:S08]  /*1d200*/  IMAD.WIDE R2, R239, R4, c[0x0][0x500] ;  /* 0x00014000ef027625 */ /* 0x000fd000078e0204 */
[----:B------:R-:W-:Y:S02]  /*1d210*/  @P0 IMAD.WIDE R4, R239, R4, c[0x0][0x508] ;  /* 0x00014200ef040625 */ /* 0x000fe400078e0204 */
[----:B------:R4:W5:Y:S04]  /*1d220*/  @P2 LDG.E R0, [R2.64] ;  /* 0x0000000c02002981 */ /* 0x000968000c1e1900 */
[----:B------:R4:W5:Y:S01]  /*1d230*/  @P0 LDG.E R21, [R4.64] ;  /* 0x0000000c04150981 */ /* 0x000962000c1e1900 */
[----:B--2---:R-:W-:-:S04]  /*1d240*/  ISETP.NE.AND P1, PT, R7, RZ, PT ;  /* 0x000000ff0700720c */ /* 0x004fc80003f25270 */
[----:B------:R-:W-:Y:S01]  /*1d250*/  SEL R20, R7, c[0x0][0x3d4], P1 ;  /* 0x0000f50007147a07 */ /* 0x000fe20000800000 */
[----:B------:R-:W-:Y:S05]  /*1d260*/  @P0 BRA `(.L_x_1983) ;  /* 0x0000004000000947 */ /* 0x000fea0003800000 */
[----:B----4-:R-:W-:Y:S05]  /*1d270*/  @!P2 BRA `(.L_x_1983) ;  /* 0x000000300000a947 */ /* 0x010fea0003800000 */
[----:B------:R2:W4:Y:S04]  /*1d280*/  LDG.E R4, [R2.64] ;  /* 0x0000000c02047981 */ /* 0x000528000c1e1900 */
[----:B--2---:R-:W4:Y:S02]  /*1d290*/  LDG.E R2, [R2.64+0x4] ;  /* 0x0000040c02027981 */ /* 0x004f24000c1e1900 */
[----:B----45:R-:W-:Y:S02]  /*1d2a0*/  IADD3 R21, -R4, R2, RZ ;  /* 0x0000000204157210 */ /* 0x030fe40007ffe1ff */
.L_x_1983:
[----:B----4-:R-:W2:Y:S01]  /*1d2b0*/  S2R R4, SR_TID.X ;  /* 0x0000000000047919 */ /* 0x010ea20000002100 */
        /* <DEDUP_REMOVED lines=12> */
[----:B------:R-:W2:Y:S01]  /*1d380*/  LDL.LU R23, [R1+0xac] ;  /* 0x0000ac0001177983 */ /* 0x000ea20000300800 */
[----:B------:R-:W-:Y:S01]  /*1d390*/  IMAD.MOV.U32 R2, RZ, RZ, 0x368 ;  /* 0x00000368ff027424 */ /* 0x000fe200078e00ff */
[----:B------:R-:W-:-:S04]  /*1d3a0*/  ISETP.GT.AND P2, PT, R20, 0x1, PT ;  /* 0x000000011400780c */ /* 0x000fc80003f44270 */
[----:B------:R-:W-:-:S04]  /*1d3b0*/  SEL R2, R2, 0x328, P2 ;  /* 0x0000032802027807 */ /* 0x000fc80001000000 */
[----:B------:R4:W5:Y:S08]  /*1d3c0*/  LDC.64 R12, c[0x0][R2+0x170] ;  /* 0x00005c00020c7b82 */ /* 0x0009700000000a00 */
[----:B------:R4:W1:Y:S08]  /*1d3d0*/  LDC.64 R8, c[0x0][R2+0x168] ;  /* 0x00005a0002087b82 */ /* 0x0008700000000a00 */
[----:B------:R4:W3:Y:S08]  /*1d3e0*/  LDC.64 R16, c[0x0][R2+0x178] ;  /* 0x00005e0002107b82 */ /* 0x0008f00000000a00 */
[----:B------:R4:W2:Y:S02]  /*1d3f0*/  LDC.64 R14, c[0x0][R2+0x160] ;  /* 0x00005800020e7b82 */ /* 0x0008a40000000a00 */
[----:B----4-:R-:W-:-:S02]  /*1d400*/  IMAD.MOV.U32 R2, RZ, RZ, c[0x0][0x4e8] ;  /* 0x00013a00ff027624 */ /* 0x010fc400078e00ff */
[-C--:B-----5:R-:W-:Y:S02]  /*1d410*/  IMAD R3, R13, R7.reuse, RZ ;  /* 0x000000070d037224 */ /* 0x0a0fe400078e02ff */
[----:B------:R-:W-:Y:S01]  /*1d420*/  IMAD.WIDE.U32 R4, R12, R7, RZ ;  /* 0x000000070c047225 */ /* 0x000fe200078e00ff */
[----:B------:R-:W-:Y:S02]  /*1d430*/  ISETP.NE.AND P0, PT, R2, 0x1, PT ;  /* 0x000000010200780c */ /* 0x000fe40003f05270 */
[----:B------:R-:W-:Y:S01]  /*1d440*/  MOV R2, R10 ;  /* 0x0000000a00027202 */ /* 0x000fe20000000f00 */
[----:B------:R-:W-:Y:S02]  /*1d450*/  IMAD R12, R12, R22, R3 ;  /* 0x000000160c0c7224 */ /* 0x000fe400078e0203 */
[-C--:B-1----:R-:W-:Y:S02]  /*1d460*/  IMAD R13, R9, R243.reuse, RZ ;  /* 0x000000f3090d7224 */ /* 0x082fe400078e02ff */
[----:B------:R-:W-:-:S04]  /*1d470*/  IMAD.WIDE.U32 R8, R8, R243, RZ ;  /* 0x000000f308087225 */ /* 0x000fc800078e00ff */
[----:B------:R-:W-:Y:S01]  /*1d480*/  IMAD.IADD R13, R9, 0x1, R13 ;  /* 0x00000001090d7824 */ /* 0x000fe200078e020d */
[----:B------:R-:W-:Y:S01]  /*1d490*/  IADD3 R9, R5, R12, RZ ;  /* 0x0000000c05097210 */ /* 0x000fe20007ffe0ff */
[----:B------:R-:W-:-:S05]  /*1d4a0*/  @P0 IMAD.HI.U32 R18, R10, c[0x0][0x4ec], RZ ;  /* 0x00013b000a120a27 */ /* 0x000fca00078e00ff */
[----:B------:R-:W-:Y:S02]  /*1d4b0*/  @P0 SHF.R.U32.HI R2, RZ, c[0x0][0x4f0], R18 ;  /* 0x00013c00ff020a19 */ /* 0x000fe40000011612 */
[----:B------:R-:W-:-:S03]  /*1d4c0*/  IADD3 R18, P1, P0, R4, R8, R0 ;  /* 0x0000000804127210 */ /* 0x000fc6000783e000 */
[----:B------:R-:W-:Y:S01]  /*1d4d0*/  IMAD.MOV R8, RZ, RZ, -R2 ;  /* 0x000000ffff087224 */ /* 0x000fe200078e0a02 */
[----:B--2---:R-:W-:-:S05]  /*1d4e0*/  SEL R3, R23, RZ, P2 ;  /* 0x000000ff17037207 */ /* 0x004fca0001000000 */
[-C--:B---3--:R-:W-:Y:S02]  /*1d4f0*/  IMAD R12, R17, R3.reuse, RZ ;  /* 0x00000003110c7224 */ /* 0x088fe400078e02ff */
[----:B------:R-:W-:-:S04]  /*1d500*/  IMAD.WIDE.U32 R4, R16, R3, RZ ;  /* 0x0000000310047225 */ /* 0x000fc800078e00ff */
[----:B------:R-:W-:Y:S01]  /*1d510*/  IMAD R3, R8, c[0x0][0x4e8], R10 ;  /* 0x00013a0008037a24 */ /* 0x000fe200078e020a */
[----:B------:R-:W-:Y:S02]  /*1d520*/  IADD3.X R10, R9, R13, R19, P1, P0 ;  /* 0x0000000d090a7210 */ /* 0x000fe40000fe0413 */
[----:B------:R-:W-:Y:S02]  /*1d530*/  IADD3 R9, R5, R12, RZ ;  /* 0x0000000c05097210 */ /* 0x000fe40007ffe0ff */
[----:B------:R-:W-:Y:S02]  /*1d540*/  IADD3 R4, P1, P0, R2, R18, R4 ;  /* 0x0000001202047210 */ /* 0x000fe4000783e004 */
[----:B------:R-:W-:Y:S01]  /*1d550*/  SHF.R.S32.HI R5, RZ, 0x1f, R2 ;  /* 0x0000001fff057819 */ /* 0x000fe20000011402 */
[----:B------:R-:W-:Y:S01]  /*1d560*/  IMAD R2, R15, R3, RZ ;  /* 0x000000030f027224 */ /* 0x000fe200078e02ff */
[----:B------:R-:W-:Y:S02]  /*1d570*/  SHF.R.S32.HI R8, RZ, 0x1f, R3 ;  /* 0x0000001fff087819 */ /* 0x000fe40000011403 */
[----:B------:R-:W-:Y:S01]  /*1d580*/  IADD3.X R5, R5, R10, R9, P1, P0 ;  /* 0x0000000a05057210 */ /* 0x000fe20000fe0409 */
[----:B------:R-:W-:-:S02]  /*1d590*/  IMAD.MOV.U32 R9, RZ, RZ, c[0x0][0x4a8] ;  /* 0x00012a00ff097624 */ /* 0x000fc400078e00ff */
        /* <DEDUP_REMOVED lines=10> */
.L_x_1985:
[----:B------:R-:W-:Y:S05]  /*1d640*/  BSYNC B0 ;  /* 0x0000000000007941 */ /* 0x000fea0003800000 */
.L_x_1984:
[----:B------:R-:W-:-:S13]  /*1d650*/  ISETP.GT.AND P0, PT, R20, 0x1, PT ;  /* 0x000000011400780c */ /* 0x000fda0003f04270 */
[----:B------:R-:W-:Y:S05]  /*1d660*/  @P0 BRA `(.L_x_1977) ;  /* 0x0000093000000947 */ /* 0x000fea0003800000 */
[----:B-1----:R-:W2:Y:S01]  /*1d670*/  LDL.LU R2, [R1+0x70] ;  /* 0x0000700001027983 */ /* 0x002ea20000300800 */
[----:B------:R-:W-:-:S03]  /*1d680*/  IMAD R4, R19, c[0x0][0x3a0], RZ ;  /* 0x0000e80013047a24 */ /* 0x000fc600078e02ff */
[----:B------:R-:W1:Y:S02]  /*1d690*/  S2R R3, SR_TID.X ;  /* 0x0000000000037919 */ /* 0x000e640000002100 */
[----:B-1----:R-:W-:-:S04]  /*1d6a0*/  SHF.R.S32.HI R5, RZ, 0x1f, R3 ;  /* 0x0000001fff057819 */ /* 0x002fc80000011403 */
[----:B------:R-:W-:-:S04]  /*1d6b0*/  LEA.HI R5, R5, R3, RZ, 0x3 ;  /* 0x0000000305057211 */ /* 0x000fc800078f18ff */
[----:B------:R-:W-:-:S04]  /*1d6c0*/  LOP3.LUT R5, R5, 0xfffffff8, RZ, 0xc0, !PT ;  /* 0xfffffff805057812 */ /* 0x000fc800078ec0ff */
[----:B------:R-:W-:Y:S02]  /*1d6d0*/  IADD3 R5, -R5, R3, RZ ;  /* 0x0000000305057210 */ /* 0x000fe40007ffe1ff */
[----:B--2---:R-:W-:Y:S02]  /*1d6e0*/  MOV R10, R2 ;  /* 0x00000002000a7202 */ /* 0x004fe40000000f00 */
[----:B------:R-:W-:Y:S02]  /*1d6f0*/  MOV R2, c[0x0][0x4e8] ;  /* 0x00013a0000027a02 */ /* 0x000fe40000000f00 */
[----:B------:R-:W-:Y:S02]  /*1d700*/  IADD3 R16, R231, R10, RZ ;  /* 0x0000000ae7107210 */ /* 0x000fe40007ffe0ff */
[----:B------:R-:W-:Y:S01]  /*1d710*/  ISETP.NE.AND P0, PT, R2, 0x1, PT ;  /* 0x000000010200780c */ /* 0x000fe20003f05270 */
[----:B------:R-:W-:-:S04]  /*1d720*/  IMAD.WIDE.U32 R2, R0, c[0x0][0x3a0], RZ ;  /* 0x0000e80000027a25 */ /* 0x000fc800078e00ff */
[----:B------:R-:W-:Y:S01]  /*1d730*/  IMAD R0, R0, c[0x0][0x3a4], R4 ;  /* 0x0000e90000007a24 */ /* 0x000fe200078e0204 */
[----:B------:R-:W-:Y:S01]  /*1d740*/  LEA R4, R5, R231, 0x5 ;  /* 0x000000e705047211 */ /* 0x000fe200078e28ff */
[----:B------:R-:W-:Y:S02]  /*1d750*/  IMAD R5, R22, c[0x0][0x3f0], RZ ;  /* 0x0000fc0016057a24 */ /* 0x000fe400078e02ff */
[----:B------:R-:W-:Y:S01]  /*1d760*/  IMAD.IADD R3, R3, 0x1, R0 ;  /* 0x0000000103037824 */ /* 0x000fe200078e0200 */
[----:B------:R-:W-:Y:S01]  /*1d770*/  IADD3 R4, R10, R4, RZ ;  /* 0x000000040a047210 */ /* 0x000fe20007ffe0ff */
[----:B------:R-:W-:Y:S02]  /*1d780*/  IMAD R9, R7, c[0x0][0x3f4], R5 ;  /* 0x0000fd0007097a24 */ /* 0x000fe400078e0205 */
[----:B------:R-:W-:Y:S01]  /*1d790*/  IMAD.WIDE.U32 R2, R243, c[0x0][0x3e8], R2 ;  /* 0x0000fa00f3027a25 */ /* 0x000fe200078e0002 */
[----:B------:R-:W-:-:S03]  /*1d7a0*/  MOV R0, R4 ;  /* 0x0000000400007202 */ /* 0x000fc60000000f00 */
[----:B------:R-:W-:-:S04]  /*1d7b0*/  @P0 IMAD.HI.U32 R8, R4, c[0x0][0x4ec], RZ ;  /* 0x00013b0004080a27 */ /* 0x000fc800078e00ff */
[----:B------:R-:W-:Y:S01]  /*1d7c0*/  IMAD R3, R243, c[0x0][0x3ec], R3 ;  /* 0x0000fb00f3037a24 */ /* 0x000fe200078e0203 */
[----:B------:R-:W-:-:S03]  /*1d7d0*/  @P0 SHF.R.U32.HI R0, RZ, c[0x0][0x4f0], R8 ;  /* 0x00013c00ff000a19 */ /* 0x000fc60000011608 */
[----:B------:R-:W-:Y:S01]  /*1d7e0*/  IMAD.WIDE.U32 R2, R7, c[0x0][0x3f0], R2 ;  /* 0x0000fc0007027a25 */ /* 0x000fe200078e0002 */
[----:B------:R-:W-:Y:S02]  /*1d7f0*/  SHF.R.S32.HI R8, RZ, 0x1f, R0 ;  /* 0x0000001fff087819 */ /* 0x000fe40000011400 */
[----:B------:R-:W-:Y:S01]  /*1d800*/  IADD3 R5, -R0, RZ, RZ ;  /* 0x000000ff00057210 */ /* 0x000fe20007ffe1ff */
[----:B------:R-:W-:Y:S02]  /*1d810*/  IMAD.IADD R3, R3, 0x1, R9 ;  /* 0x0000000103037824 */ /* 0x000fe400078e0209 */
[----:B------:R-:W-:Y:S02]  /*1d820*/  IMAD R7, R8, c[0x0][0x3e0], RZ ;  /* 0x0000f80008077a24 */ /* 0x000fe400078e02ff */
        /* <DEDUP_REMOVED lines=13> */
.L_x_2041:
[----:B------:R-:W-:Y:S05]  /*1d900*/  BRA.DIV ~URZ, `(.L_x_1987) ;  /* 0x000026b27f007947 */ /* 0x000fea000b800000 */
[----:B------:R4:W1:Y:S02]  /*1d910*/  SHFL.IDX PT, R0, R17, RZ, 0x181f ;  /* 0x00181fff11007589 */ /* 0x00086400000e0000 */
.L_x_2042:
[----:B------:R-:W-:Y:S01]  /*1d920*/  IMAD R15, R21, c[0x0][0x4e8], RZ ;  /* 0x00013a00150f7a24 */ /* 0x000fe200078e02ff */
[----:B------:R-:W-:Y:S04]  /*1d930*/  BSSY B0, `(.L_x_1988) ;  /* 0x0000016000007945 */ /* 0x000fe80003800000 */
        /* <DEDUP_REMOVED lines=9> */
[-C--:B-1----:R-:W-:Y:S02]  /*1d9d0*/  @!P3 LEA R12, P4, R140, R0.reuse, 0x1 ;  /* 0x000000008c0cb211 */ /* 0x082fe400078808ff */
[-C--:B------:R-:W-:Y:S02]  /*1d9e0*/  @!P2 LEA R8, P6, R252, R0.reuse, 0x1 ;  /* 0x00000000fc08a211 */ /* 0x080fe400078c08ff */
[-C--:B------:R-:W-:Y:S02]  /*1d9f0*/  @!P1 LEA R4, P5, R233, R0.reuse, 0x1 ;  /* 0x00000000e9049211 */ /* 0x080fe400078a08ff */
[----:B--2---:R-:W-:Y:S02]  /*1da00*/  @!P3 LEA.HI.X R13, R140, R7, R141, 0x1, P4 ;  /* 0x000000078c0db211 */ /* 0x004fe400020f0c8d */
[----:B------:R-:W-:-:S03]  /*1da10*/  @!P0 LEA R2, P4, R234, R0, 0x1 ;  /* 0x00000000ea028211 */ /* 0x000fc600078808ff */
[----:B------:R1:W-:Y:S01]  /*1da20*/  @!P3 ST.E.128 [R12.64], RZ ;  /* 0x000000ff0c00b985 */ /* 0x0003e2000c101d0c */
[-C--:B-----5:R-:W-:Y:S02]  /*1da30*/  @!P2 LEA.HI.X R9, R252, R7.reuse, R19, 0x1, P6 ;  /* 0x00000007fc09a211 */ /* 0x0a0fe400030f0c13 */
[----:B---3--:R-:W-:-:S03]  /*1da40*/  @!P1 LEA.HI.X R5, R233, R7, R18, 0x1, P5 ;  /* 0x00000007e9059211 */ /* 0x008fc600028f0c12 */
[----:B------:R1:W-:Y:S01]  /*1da50*/  @!P2 ST.E.128 [R8.64], RZ ;  /* 0x000000ff0800a985 */ /* 0x0003e2000c101d0c */
[----:B----4-:R-:W-:-:S03]  /*1da60*/  @!P0 LEA.HI.X R3, R234, R7, R10, 0x1, P4 ;  /* 0x00000007ea038211 */ /* 0x010fc600020f0c0a */
[----:B------:R1:W-:Y:S04]  /*1da70*/  @!P1 ST.E.128 [R4.64], RZ ;  /* 0x000000ff04009985 */ /* 0x0003e8000c101d0c */
[----:B------:R1:W-:Y:S02]  /*1da80*/  @!P0 ST.E.128 [R2.64], RZ ;  /* 0x000000ff02008985 */ /* 0x0003e4000c101d0c */
.L_x_1989:
[----:B------:R-:W-:Y:S05]  /*1da90*/  BSYNC B0 ;  /* 0x0000000000007941 */ /* 0x000fea0003800000 */
.L_x_1988:
[----:B------:R-:W-:Y:S05]  /*1daa0*/  BRA.DIV ~URZ, `(.L_x_1990) ;  /* 0x000025927f007947 */ /* 0x000fea000b800000 */
[----:B--2---:R2:W3:Y:S04]  /*1dab0*/  SHFL.IDX PT, R7, R14, 0x1, 0x181f ;  /* 0x00381f000e077f89 */ /* 0x0044e800000e0000 */
[----:B-1----:R2:W1:Y:S02]  /*1dac0*/  SHFL.IDX PT, R0, R17, 0x1, 0x181f ;  /* 0x00381f0011007f89 */ /* 0x00246400000e0000 */
.L_x_2043:
        /* <DEDUP_REMOVED lines=14> */
[----:B---3--:R-:W-:Y:S02]  /*1dbb0*/  @!P3 LEA.HI.X R13, R140, R7, R141, 0x1, P4 ;  /* 0x000000078c0db211 */ /* 0x008fe400020f0c8d */
[----:B------:R-:W-:-:S03]  /*1dbc0*/  @!P0 LEA R2, P4, R234, R0, 0x1 ;  /* 0x00000000ea028211 */ /* 0x000fc600078808ff */
[----:B------:R1:W-:Y:S01]  /*1dbd0*/  @!P3 ST.E.128 [R12.64], RZ ;  /* 0x000000ff0c00b985 */ /* 0x0003e2000c101d0c */
[-C--:B-----5:R-:W-:Y:S02]  /*1dbe0*/  @!P2 LEA.HI.X R9, R252, R7.reuse, R19, 0x1, P6 ;  /* 0x00000007fc09a211 */ /* 0x0a0fe400030f0c13 */
[----:B--2---:R-:W-:-:S03]  /*1dbf0*/  @!P1 LEA.HI.X R5, R233, R7, R18, 0x1, P5 ;  /* 0x00000007e9059211 */ /* 0x004fc600028f0c12 */
[----:B------:R1:W-:Y:S01]  /*1dc00*/  @!P2 ST.E.128 [R8.64], RZ ;  /* 0x000000ff0800a985 */ /* 0x0003e2000c101d0c */
[----:B----4-:R-:W-:-:S03]  /*1dc10*/  @!P0 LEA.HI.X R3, R234, R7, R10, 0x1, P4 ;  /* 0x00000007ea038211 */ /* 0x010fc600020f0c0a */
[----:B------:R1:W-:Y:S04]  /*1dc20*/  @!P1 ST.E.128 [R4.64], RZ ;  /* 0x000000ff04009985 */ /* 0x0003e8000c101d0c */
[----:B------:R1:W-:Y:S02]  /*1dc30*/  @!P0 ST.E.128 [R2.64], RZ ;  /* 0x000000ff02008985 */ /* 0x0003e4000c101d0c */
.L_x_1992:
[----:B------:R-:W-:Y:S05]  /*1dc40*/  BSYNC B0 ;  /* 0x0000000000007941 */ /* 0x000fea0003800000 */
.L_x_1991:
[----:B------:R-:W-:Y:S05]  /*1dc50*/  BRA.DIV ~URZ, `(.L_x_1993) ;  /* 0x000024d27f007947 */ /* 0x000fea000b800000 */
[----:B---3--:R3:W2:Y:S02]  /*1dc60*/  SHFL.IDX PT, R7, R14, 0x2, 0x181f ;  /* 0x00581f000e077f89 */ /* 0x0086a400000e0000 */
.L_x_2044:
[----:B------:R-:W-:Y:S05]  /*1dc70*/  BRA.DIV ~URZ, `(.L_x_1994) ;  /* 0x000025327f007947 */ /* 0x000fea000b800000 */
[----:B-1----:R1:W3:Y:S02]  /*1dc80*/  SHFL.IDX PT, R0, R17, 0x2, 0x181f ;  /* 0x00581f0011007f89 */ /* 0x0022e400000e0000 */
.L_x_2045:
[----:B------:R-:W-:Y:S01]  /*1dc90*/  IADD3 R2, R16, 0x40, RZ ;  /* 0x0000004010027810 */ /* 0x000fe20007ffe0ff */
[----:B------:R-:W-:Y:S03]  /*1dca0*/  BSSY B0, `(.L_x_1995) ;  /* 0x0000016000007945 */ /* 0x000fe60003800000 */
        /* <DEDUP_REMOVED lines=9> */
[-C--:B------:R-:W-:Y:S02]  /*1dd40*/  @!P3 LEA R12, P4, R140, R0.reuse, 0x1 ;  /* 0x000000008c0cb211 */ /* 0x080fe400078808ff */
[-C--:B------:R-:W-:Y:S02]  /*1dd50*/  @!P2 LEA R8, P6, R252, R0.reuse, 0x1 ;  /* 0x00000000fc08a211 */ /* 0x080fe400078c08ff */
[-C--:B------:R-:W-:Y:S02]  /*1dd60*/  @!P1 LEA R4, P5, R233, R0.reuse, 0x1 ;  /* 0x00000000e9049211 */ /* 0x080fe400078a08ff */
[----:B--2---:R-:W-:Y:S02]  /*1dd70*/  @!P3 LEA.HI.X R13, R140, R7, R141, 0x1, P4 ;  /* 0x000000078c0db211 */ /* 0x004fe400020f0c8d */
[----:B------:R-:W-:-:S03]  /*1dd80*/  @!P0 LEA R2, P4, R234, R0, 0x1 ;  /* 0x00000000ea028211 */ /* 0x000fc600078808ff */
[----:B------:R2:W-:Y:S01]  /*1dd90*/  @!P3 ST.E.128 [R12.64], RZ ;  /* 0x000000ff0c00b985 */ /* 0x0005e2000c101d0c */
[-C--:B-----5:R-:W-:Y:S02]  /*1dda0*/  @!P2 LEA.HI.X R9, R252, R7.reuse, R19, 0x1, P6 ;  /* 0x00000007fc09a211 */ /* 0x0a0fe400030f0c13 */
[----:B----4-:R-:W-:-:S03]  /*1ddb0*/  @!P1 LEA.HI.X R5, R233, R7, R18, 0x1, P5 ;  /* 0x00000007e9059211 */ /* 0x010fc600028f0c12 */
[----:B------:R2:W-:Y:S01]  /*1ddc0*/  @!P2 ST.E.128 [R8.64], RZ ;  /* 0x000000ff0800a985 */ /* 0x0005e2000c101d0c */
[----:B---3--:R-:W-:-:S03]  /*1ddd0*/  @!P0 LEA.HI.X R3, R234, R7, R10, 0x1, P4 ;  /* 0x00000007ea038211 */ /* 0x008fc600020f0c0a */
[----:B------:R2:W-:Y:S04]  /*1dde0*/  @!P1 ST.E.128 [R4.64], RZ ;  /* 0x000000ff04009985 */ /* 0x0005e8000c101d0c */
[----:B------:R2:W-:Y:S02]  /*1ddf0*/  @!P0 ST.E.128 [R2.64], RZ ;  /* 0x000000ff02008985 */ /* 0x0005e4000c101d0c */
.L_x_1996:
[----:B------:R-:W-:Y:S05]  /*1de00*/  BSYNC B0 ;  /* 0x0000000000007941 */ /* 0x000fea0003800000 */
.L_x_1995:
[----:B------:R-:W-:Y:S05]  /*1de10*/  BRA.DIV ~URZ, `(.L_x_1997) ;  /* 0x000024127f007947 */ /* 0x000fea000b800000 */
[----:B--2---:R2:W1:Y:S04]  /*1de20*/  SHFL.IDX PT, R7, R14, 0x3, 0x181f ;  /* 0x00781f000e077f89 */ /* 0x00446800000e0000 */
[----:B---3--:R2:W3:Y:S02]  /*1de30*/  SHFL.IDX PT, R0, R17, 0x3, 0x181f ;  /* 0x00781f0011007f89 */ /* 0x0084e400000e0000 */
.L_x_2046:
[----:B------:R-:W-:-:S04]  /*1de40*/  IADD3 R2, R16, 0x60, RZ ;  /* 0x0000006010027810 */ /* 0x000fc80007ffe0ff */
[----:B------:R-:W-:-:S13]  /*1de50*/  ISETP.GE.AND P0, PT, R2, R15, PT ;  /* 0x0000000f0200720c */ /* 0x000fda0003f06270 */
[----:B------:R-:W-:Y:S05]  /*1de60*/  @P0 BRA `(.L_x_1977) ;  /* 0x0000013000000947 */ /* 0x000fea0003800000 */
[----:B-12-4-:R-:W2:Y:S04]  /*1de70*/  LDL R17, [R1+0x78] ;  /* 0x0000780001117983 */ /* 0x016ea80000100800 */
[----:B------:R-:W4:Y:S04]  /*1de80*/  LDL R14, [R1+0x80] ;  /* 0x00008000010e7983 */ /* 0x000f280000100800 */
[----:B------:R-:W5:Y:S01]  /*1de90*/  LDL R10, [R1+0x7c] ;  /* 0x00007c00010a7983 */ /* 0x000f620000100800 */
[----:B------:R-:W-:Y:S02]  /*1dea0*/  ISETP.GE.AND P3, PT, R140, c[0x0][0x3c8], PT ;  /* 0x0000f2008c007a0c */ /* 0x000fe40003f66270 */
[----:B------:R-:W-:-:S02]  /*1deb0*/  ISETP.GE.AND P2, PT, R144, c[0x0][0x3c8], PT ;  /* 0x0000f20090007a0c */ /* 0x000fc40003f46270 */
[----:B------:R-:W-:Y:S02]  /*1dec0*/  ISETP.GE.AND P1, PT, R233, c[0x0][0x3c8], PT ;  /* 0x0000f200e9007a0c */ /* 0x000fe40003f26270 */
[----:B------:R-:W-:-:S07]  /*1ded0*/  ISETP.GE.AND P0, PT, R234, c[0x0][0x3c8], PT ;  /* 0x0000f200ea007a0c */ /* 0x000fce0003f06270 */
[-C--:B---3--:R-:W-:Y:S02]  /*1dee0*/  @!P3 LEA R12, P4, R140, R0.reuse, 0x1 ;  /* 0x000000008c0cb211 */ /* 0x088fe400078808ff */
[-C--:B------:R-:W-:Y:S02]  /*1def0*/  @!P2 LEA R8, P6, R252, R0.reuse, 0x1 ;  /* 0x00000000fc08a211 */ /* 0x080fe400078c08ff */
[-C--:B------:R-:W-:Y:S02]  /*1df00*/  @!P1 LEA R4, P5, R233, R0.reuse, 0x1 ;  /* 0x00000000e9049211 */ /* 0x080fe400078a08ff */
[----:B------:R-:W-:Y:S02]  /*1df10*/  @!P3 LEA.HI.X R13, R140, R7, R141, 0x1, P4 ;  /* 0x000000078c0db211 */ /* 0x000fe400020f0c8d */
[----:B------:R-:W-:-:S03]  /*1df20*/  @!P0 LEA R2, P4, R234, R0, 0x1 ;  /* 0x00000000ea028211 */ /* 0x000fc600078808ff */
[----:B------:R1:W-:Y:S01]  /*1df30*/  @!P3 ST.E.128 [R12.64], RZ ;  /* 0x000000ff0c00b985 */ /* 0x0003e2000c101d0c */
[-C--:B--2---:R-:W-:Y:S02]  /*1df40*/  @!P2 LEA.HI.X R9, R252, R7.reuse, R17, 0x1, P6 ;  /* 0x00000007fc09a211 */ /* 0x084fe400030f0c11 */
[----:B----4-:R-:W-:-:S03]  /*1df50*/  @!P1 LEA.HI.X R5, R233, R7, R14, 0x1, P5 ;  /* 0x00000007e9059211 */ /* 0x010fc600028f0c0e */
[----:B------:R1:W-:Y:S01]  /*1df60*/  @!P2 ST.E.128 [R8.64], RZ ;  /* 0x000000ff0800a985 */ /* 0x0003e2000c101d0c */
[----:B-----5:R-:W-:-:S03]  /*1df70*/  @!P0 LEA.HI.X R3, R234, R7, R10, 0x1, P4 ;  /* 0x00000007ea038211 */ /* 0x020fc600020f0c0a */
[----:B------:R1:W-:Y:S04]  /*1df80*/  @!P1 ST.E.128 [R4.64], RZ ;  /* 0x000000ff04009985 */ /* 0x0003e8000c101d0c */
[----:B------:R1:W-:Y:S02]  /*1df90*/  @!P0 ST.E.128 [R2.64], RZ ;  /* 0x000000ff02008985 */ /* 0x0003e4000c101d0c */
.L_x_1977:
[----:B------:R-:W-:Y:S05]  /*1dfa0*/  BSYNC B1 ;  /* 0x0000000000017941 */ /* 0x000fea0003800000 */
.L_x_1961:
[----:B------:R-:W-:-:S13]  /*1dfb0*/  ISETP.NE.AND P0, PT, RZ, UR10, PT ;  /* 0x0000000aff007c0c */ /* 0x000fda000bf05270 */
[----:B------:R-:W-:Y:S01]  /*1dfc0*/  @P0 WARPSYNC 0xffffffff ;  /* 0xffffffff00000948 */ /* 0x000fe20003800000 */
[----:B------:R-:W-:Y:S06]  /*1dfd0*/  @P0 BAR.SYNC.DEFER_BLOCKING 0x5, 0x100 ;  /* 0x0144000000000b1d */ /* 0x000fec0000010000 */
[----:B------:R-:W5:Y:S02]  /*1dfe0*/  @P0 LDS.128 R236, [0x20080] ;  /* 0x02008000ffec0984 */ /* 0x000f640000000c00 */
[----:B-1---5:R-:W-:Y:S01]  /*1dff0*/  @P0 IMAD.MOV.U32 R2, RZ, RZ, R236 ;  /* 0x000000ffff020224 */ /* 0x022fe200078e00ec */
[----:B---34-:R-:W-:-:S04]  /*1e000*/  @P0 MOV R0, R237 ;  /* 0x000000ed00000202 */ /* 0x018fc80000000f00 */
[----:B------:R1:W-:Y:S04]  /*1e010*/  @P0 STL [R1+0xa8], R2 ;  /* 0x0000a80201000387 */ /* 0x0003e80000100800 */
[----:B------:R1:W-:Y:S04]  /*1e020*/  @P0 STL [R1+0xc0], R0 ;  /* 0x0000c00001000387 */ /* 0x0003e80000100800 */
[----:B------:R-:W-:Y:S06]  /*1e030*/  @P0 BAR.ARV 0x4, 0x100 ;  /* 0x0104000000000b1d */ /* 0x000fec0000002000 */
[----:B------:R-:W-:Y:S05]  /*1e040*/  @P0 BRA `(.L_x_1998) ;  /* 0x00000fd000000947 */ /* 0x000fea0003800000 */
[----:B-1----:R-:W1:Y:S01]  /*1e050*/  S2R R0, SR_TID.X ;  /* 0x0000000000007919 */ /* 0x002e620000002100 */
[----:B------:R-:W-:Y:S01]  /*1e060*/  IMAD.MOV.U32 R8, RZ, RZ, RZ ;  /* 0x000000ffff087224 */ /* 0x000fe200078e00ff */
[----:B-12---:R-:W-:-:S04]  /*1e070*/  LOP3.LUT R17, R0, 0x1f, RZ, 0xc0, !PT ;  /* 0x0000001f00117812 */ /* 0x006fc800078ec0ff */
[----:B------:R-:W-:Y:S01]  /*1e080*/  ISETP.NE.AND P6, PT, R17, 0x1f, PT ;  /* 0x0000001f1100780c */ /* 0x000fe20003fc5270 */
[----:B------:R-:W-:Y:S10]  /*1e090*/  BRA.DIV ~URZ, `(.L_x_1999) ;  /* 0x000022827f007947 */ /* 0x000ff4000b800000 */
[----:B------:R1:W2:Y:S02]  /*1e0a0*/  SHFL.IDX PT, R14, R145, RZ, 0x1f ;  /* 0x00001fff910e7589 */ /* 0x0002a400000e0000 */
.L_x_2047:
[----:B------:R-:W-:Y:S05]  /*1e0b0*/  BRA.DIV ~URZ, `(.L_x_2000) ;  /* 0x000022e27f007947 */ /* 0x000fea000b800000 */
[----:B------:R3:W4:Y:S02]  /*1e0c0*/  SHFL.IDX PT, R9, R145, 0x1, 0x1f ;  /* 0x00201f0091097f89 */ /* 0x00072400000e0000 */
.L_x_2048:
[----:B------:R-:W-:Y:S02]  /*1e0d0*/  IMAD.IADD R0, R239, 0x1, R17 ;  /* 0x00000001ef007824 */ /* 0x000fe400078e0211 */
        /* <DEDUP_REMOVED lines=17> */
.L_x_2049:
        /* <DEDUP_REMOVED lines=16> */
.L_x_2050:
[----:B---3--:R-:W-:Y:S01]  /*1e2f0*/  IMAD R0, R0, c[0x0][0x538], RZ ;  /* 0x00014e0000007a24 */ /* 0x008fe200078e02ff */
[----:B------:R-:W-:Y:S04]  /*1e300*/  BSSY B1, `(.L_x_2003) ;  /* 0x00000c5000017945 */ /* 0x000fe80003800000 */
[----:B----4-:R-:W-:-:S04]  /*1e310*/  IADD3 R9, R0, R9, RZ ;  /* 0x0000000900097210 */ /* 0x010fc80007ffe0ff */
[----:B--2---:R-:W-:-:S13]  /*1e320*/  ISETP.GT.AND P0, PT, R9, R14, PT ;  /* 0x0000000e0900720c */ /* 0x004fda0003f04270 */
[----:B------:R-:W-:Y:S05]  /*1e330*/  @P0 BRA `(.L_x_2004) ;  /* 0x0000025000000947 */ /* 0x000fea0003800000 */
.L_x_2008:
        /* <DEDUP_REMOVED lines=8> */
[----:B-1----:R-:W-:Y:S01]  /*1e3c0*/  @!P0 MOV R4, 0x4 ;  /* 0x0000000400048802 */ /* 0x002fe20000000f00 */
        /* <DEDUP_REMOVED lines=8> */
.L_x_2051:
        /* <DEDUP_REMOVED lines=16> */
.L_x_2052:
[----:B--2---:R-:W-:-:S05]  /*1e550*/  IMAD R0, R0, c[0x0][0x538], RZ ;  /* 0x00014e0000007a24 */ /* 0x004fca00078e02ff */
[----:B------:R-:W-:-:S04]  /*1e560*/  IADD3 R9, R0, R9, RZ ;  /* 0x0000000900097210 */ /* 0x000fc80007ffe0ff */
[----:B------:R-:W-:-:S13]  /*1e570*/  ISETP.GT.AND P0, PT, R9, R14, PT ;  /* 0x0000000e0900720c */ /* 0x000fda0003f04270 */
[----:B-1----:R-:W-:Y:S05]  /*1e580*/  @!P0 BRA `(.L_x_2008) ;  /* 0xfffffdb000008947 */ /* 0x002fea000383ffff */
.L_x_2004:
[----:B------:R-:W-:-:S05]  /*1e590*/  IADD3 R15, -R0, R9, RZ ;  /* 0x00000009000f7210 */ /* 0x000fca0007ffe1ff */
[----:B------:R-:W-:-:S05]  /*1e5a0*/  IMAD R0, R4, c[0x0][0x538], R15 ;  /* 0x00014e0004007a24 */ /* 0x000fca00078e020f */
[----:B------:R-:W-:Y:S01]  /*1e5b0*/  ISETP.GT.AND P0, PT, R0, R14, PT ;  /* 0x0000000e0000720c */ /* 0x000fe20003f04270 */
[----:B------:R-:W-:-:S12]  /*1e5c0*/  BRA.DIV ~URZ, `(.L_x_2009) ;  /* 0x000022627f007947 */ /* 0x000fd8000b800000 */
[----:B------:R-:W-:-:S04]  /*1e5d0*/  VOTE.ANY R5, PT, !P0 ;  /* 0x0000000000057806 */ /* 0x000fc800040e0100 */
.L_x_2053:
[----:B------:R-:W2:Y:S02]  /*1e5e0*/  POPC R0, R5 ;  /* 0x0000000500007309 */ /* 0x000ea40000000000 */
[----:B--2---:R-:W-:Y:S01]  /*1e5f0*/  IADD3 R239, R0, R239, RZ ;  /* 0x000000ef00ef7210 */ /* 0x004fe20007ffe0ff */
[----:B------:R-:W-:Y:S05]  /*1e600*/  BRA.DIV ~URZ, `(.L_x_2010) ;  /* 0x000022727f007947 */ /* 0x000fea000b800000 */
[----:B------:R2:W3:Y:S04]  /*1e610*/  SHFL.IDX PT, R9, R7, R0, 0x1f ;  /* 0x00001f0007097589 */ /* 0x0004e800000e0000 */
[----:B------:R2:W4:Y:S02]  /*1e620*/  SHFL.IDX PT, R8, R8, R0, 0x1f ;  /* 0x00001f0008087589 */ /* 0x00052400000e0000 */
.L_x_2054:
[----:B------:R-:W-:Y:S01]  /*1e630*/  ISETP.NE.AND P0, PT, R5, RZ, PT ;  /* 0x000000ff0500720c */ /* 0x000fe20003f05270 */
[----:B------:R-:W-:-:S12]  /*1e640*/  BSSY B0, `(.L_x_2011) ;  /* 0x0000005000007945 */ /* 0x000fd80003800000 */
[----:B------:R-:W-:Y:S05]  /*1e650*/  @!P0 BRA `(.L_x_2012) ;  /* 0x0000003000008947 */ /* 0x000fea0003800000 */
[----:B--2---:R-:W-:Y:S01]  /*1e660*/  IADD3 R0, R0, -0x1, RZ ;  /* 0xffffffff00007810 */ /* 0x004fe20007ffe0ff */
[----:B------:R-:W-:Y:S05]  /*1e670*/  BRA.DIV ~URZ, `(.L_x_2013) ;  /* 0x000022f27f007947 */ /* 0x000fea000b800000 */
[----:B------:R2:W1:Y:S02]  /*1e680*/  SHFL.IDX PT, R16, R4, R0, 0x1f ;  /* 0x00001f0004107589 */ /* 0x00046400000e0000 */
.L_x_2012:
[----:B------:R-:W-:Y:S05]  /*1e690*/  BSYNC B0 ;  /* 0x0000000000007941 */ /* 0x000fea0003800000 */
.L_x_2011:
[----:B-12---:R-:W-:Y:S01]  /*1e6a0*/  IMAD R0, R16, c[0x0][0x538], R15 ;  /* 0x00014e0010007a24 */ /* 0x006fe200078e020f */
[----:B----4-:R-:W-:Y:S01]  /*1e6b0*/  ISETP.NE.AND P0, PT, R8, 0x1, PT ;  /* 0x000000010800780c */ /* 0x010fe20003f05270 */
[----:B------:R-:W-:Y:S03]  /*1e6c0*/  BSSY B0, `(.L_x_2014) ;  /* 0x0000080000007945 */ /* 0x000fe60003800000 */
[----:B------:R1:W-:Y:S01]  /*1e6d0*/  STL [R1+0xa8], R0 ;  /* 0x0000a80001007387 */ /* 0x0003e20000100800 */
[----:B------:R-:W-:-:S08]  /*1e6e0*/  IADD3 R7, -R0, R14, RZ ;  /* 0x0000000e00077210 */ /* 0x000fd00007ffe1ff */
[----:B------:R-:W-:Y:S05]  /*1e6f0*/  @!P0 BRA `(.L_x_2015) ;  /* 0x000003d000008947 */ /* 0x000fea0003800000 */
[-C--:B---3--:R-:W-:Y:S02]  /*1e700*/  IABS R4, R9.reuse ;  /* 0x0000000900047213 */ /* 0x088fe40000000000 */
[----:B------:R-:W-:Y:S02]  /*1e710*/  IABS R5, R8 ;  /* 0x0000000800057213 */ /* 0x000fe40000000000 */
[----:B------:R-:W2:Y:S01]  /*1e720*/  I2F.RP R2, R4 ;  /* 0x0000000400027306 */ /* 0x000ea20000209400 */
[----:B------:R-:W-:-:S07]  /*1e730*/  IABS R12, R9 ;  /* 0x00000009000c7213 */ /* 0x000fce0000000000 */
[----:B------:R-:W-:Y:S08]  /*1e740*/  I2F.RP R13, R5 ;  /* 0x00000005000d7306 */ /* 0x000ff00000209400 */
[----:B--2---:R-:W2:Y:S02]  /*1e750*/  MUFU.RCP R2, R2 ;  /* 0x0000000200027308 */ /* 0x004ea40000001000 */
[----:B--2---:R-:W-:-:S06]  /*1e760*/  IADD3 R2, R2, 0xffffffe, RZ ;  /* 0x0ffffffe02027810 */ /* 0x004fcc0007ffe0ff */
[----:B------:R-:W2:Y:S02]  /*1e770*/  F2I.FTZ.U32.TRUNC.NTZ R3, R2 ;  /* 0x0000000200037305 */ /* 0x000ea4000021f000 */
[----:B-12---:R-:W-:Y:S02]  /*1e780*/  IMAD.MOV R0, RZ, RZ, -R3 ;  /* 0x000000ffff007224 */ /* 0x006fe400078e0a03 */
[----:B------:R-:W-:Y:S02]  /*1e790*/  IMAD.MOV.U32 R2, RZ, RZ, RZ ;  /* 0x000000ffff027224 */ /* 0x000fe400078e00ff */
[----:B------:R-:W-:Y:S01]  /*1e7a0*/  IMAD.MOV.U32 R10, RZ, RZ, R0 ;  /* 0x000000ffff0a7224 */ /* 0x000fe200078e0000 */
[----:B------:R-:W-:-:S03]  /*1e7b0*/  IABS R0, R7 ;  /* 0x0000000700007213 */ /* 0x000fc60000000000 */
[----:B------:R-:W-:-:S04]  /*1e7c0*/  IMAD R10, R10, R4, RZ ;  /* 0x000000040a0a7224 */ /* 0x000fc800078e02ff */
[----:B------:R-:W-:-:S04]  /*1e7d0*/  IMAD.HI.U32 R10, R3, R10, R2 ;  /* 0x0000000a030a7227 */ /* 0x000fc800078e0002 */
[----:B------:R-:W-:Y:S02]  /*1e7e0*/  IMAD.MOV.U32 R2, RZ, RZ, R0 ;  /* 0x000000ffff027224 */ /* 0x000fe400078e0000 */
[----:B------:R-:W-:-:S05]  /*1e7f0*/  IMAD.MOV R0, RZ, RZ, -R12 ;  /* 0x000000ffff007224 */ /* 0x000fca00078e0a0c */
[----:B------:R-:W-:Y:S01]  /*1e800*/  MOV R3, R0 ;  /* 0x0000000000037202 */ /* 0x000fe20000000f00 */
        /* <DEDUP_REMOVED lines=42> */
[----:B------:R-:W-:Y:S01]  /*1eab0*/  IMAD R238, R3, 0x10000, R8 ;  /* 0x0001000003ee7824 */ /* 0x000fe200078e0208 */
[----:B------:R-:W-:Y:S05]  /*1eac0*/  BRA `(.L_x_2016) ;  /* 0x000003f000007947 */ /* 0x000fea0003800000 */
.L_x_2015:
[----:B------:R-:W-:-:S04]  /*1ead0*/  IMAD.MOV.U32 R4, RZ, RZ, 0x4 ;  /* 0x00000004ff047424 */ /* 0x000fc800078e00ff */
[----:B------:R-:W-:-:S06]  /*1eae0*/  IMAD.WIDE R4, R239, R4, c[0x0][0x590] ;  /* 0x00016400ef047625 */ /* 0x000fcc00078e0204 */
[----:B------:R-:W2:Y:S01]  /*1eaf0*/  LDG.E R4, [R4.64] ;  /* 0x0000000c04047981 */ /* 0x000ea2000c1e1900 */
[----:B------:R-:W-:Y:S01]  /*1eb00*/  IABS R8, R7 ;  /* 0x0000000700087213 */ /* 0x000fe20000000000 */
[----:B--23--:R-:W-:-:S05]  /*1eb10*/  IMAD R10, R4, R9, RZ ;  /* 0x00000009040a7224 */ /* 0x00cfca00078e02ff */
[-C--:B------:R-:W-:Y:S02]  /*1eb20*/  IABS R5, R10.reuse ;  /* 0x0000000a00057213 */ /* 0x080fe40000000000 */
[----:B------:R-:W-:Y:S02]  /*1eb30*/  IABS R12, R10 ;  /* 0x0000000a000c7213 */ /* 0x000fe40000000000 */
[----:B------:R-:W2:Y:S08]  /*1eb40*/  I2F.RP R2, R5 ;  /* 0x0000000500027306 */ /* 0x000eb00000209400 */
[----:B--2---:R-:W2:Y:S02]  /*1eb50*/  MUFU.RCP R2, R2 ;  /* 0x0000000200027308 */ /* 0x004ea40000001000 */
[----:B--2---:R-:W-:-:S06]  /*1eb60*/  IADD3 R2, R2, 0xffffffe, RZ ;  /* 0x0ffffffe02027810 */ /* 0x004fcc0007ffe0ff */
[----:B------:R-:W2:Y:S02]  /*1eb70*/  F2I.FTZ.U32.TRUNC.NTZ R3, R2 ;  /* 0x0000000200037305 */ /* 0x000ea4000021f000 */
[----:B-12---:R-:W-:Y:S02]  /*1eb80*/  IMAD.MOV R0, RZ, RZ, -R3 ;  /* 0x000000ffff007224 */ /* 0x006fe400078e0a03 */
[----:B------:R-:W-:Y:S02]  /*1eb90*/  IMAD.MOV.U32 R2, RZ, RZ, RZ ;  /* 0x000000ffff027224 */ /* 0x000fe400078e00ff */
[----:B------:R-:W-:-:S04]  /*1eba0*/  IMAD R0, R0, R5, RZ ;  /* 0x0000000500007224 */ /* 0x000fc800078e02ff */
        /* <DEDUP_REMOVED lines=12> */
[----:B------:R-:W-:-:S04]  /*1ec70*/  IMAD.MOV.U32 R2, RZ, RZ, R0 ;  /* 0x000000ffff027224 */ /* 0x000fc800078e0000 */
[----:B------:R-:W-:Y:S01]  /*1ec80*/  @!P1 IMAD.MOV R2, RZ, RZ, -R2 ;  /* 0x000000ffff029224 */ /* 0x000fe200078e0a02 */
[----:B------:R-:W-:-:S05]  /*1ec90*/  @!P0 LOP3.LUT R2, RZ, R10, RZ, 0x33, !PT ;  /* 0x0000000aff028212 */ /* 0x000fca00078e33ff */
[----:B------:R-:W-:Y:S02]  /*1eca0*/  IMAD R12, R4, R2, RZ ;  /* 0x00000002040c7224 */ /* 0x000fe400078e02ff */
[----:B------:R-:W-:-:S03]  /*1ecb0*/  IMAD.MOV R2, RZ, RZ, -R2 ;  /* 0x000000ffff027224 */ /* 0x000fc600078e0a02 */
[----:B------:R-:W-:Y:S01]  /*1ecc0*/  IADD3 R0, -R12, c[0x0][0x538], RZ ;  /* 0x00014e000c007a10 */ /* 0x000fe20007ffe1ff */
[----:B------:R-:W-:Y:S02]  /*1ecd0*/  IMAD R7, R10, R2, R7 ;  /* 0x000000020a077224 */ /* 0x000fe400078e0207 */
[----:B------:R-:W-:Y:S01]  /*1ece0*/  IMAD.MOV.U32 R2, RZ, RZ, RZ ;  /* 0x000000ffff027224 */ /* 0x000fe200078e00ff */
[----:B------:R-:W-:-:S04]  /*1ecf0*/  IMNMX R0, R4, R0, PT ;  /* 0x0000000004007217 */ /* 0x000fc80003800200 */
[-C--:B------:R-:W-:Y:S02]  /*1ed00*/  IABS R4, R0.reuse ;  /* 0x0000000000047213 */ /* 0x080fe40000000000 */
[----:B------:R-:W-:Y:S02]  /*1ed10*/  IABS R10, R0 ;  /* 0x00000000000a7213 */ /* 0x000fe40000000000 */
[----:B------:R-:W1:Y:S08]  /*1ed20*/  I2F.RP R3, R4 ;  /* 0x0000000400037306 */ /* 0x000e700000209400 */
[----:B-1----:R-:W1:Y:S02]  /*1ed30*/  MUFU.RCP R3, R3 ;  /* 0x0000000300037308 */ /* 0x002e640000001000 */
[----:B-1----:R-:W-:-:S06]  /*1ed40*/  IADD3 R3, R3, 0xffffffe, RZ ;  /* 0x0ffffffe03037810 */ /* 0x002fcc0007ffe0ff */
[----:B------:R-:W1:Y:S02]  /*1ed50*/  F2I.FTZ.U32.TRUNC.NTZ R3, R3 ;  /* 0x0000000300037305 */ /* 0x000e64000021f000 */
[----:B-1----:R-:W-:-:S05]  /*1ed60*/  IADD3 R5, RZ, -R3, RZ ;  /* 0x80000003ff057210 */ /* 0x002fca0007ffe0ff */
[----:B------:R-:W-:Y:S01]  /*1ed70*/  IMAD.MOV.U32 R8, RZ, RZ, R5 ;  /* 0x000000ffff087224 */ /* 0x000fe200078e0005 */
[----:B------:R-:W-:-:S03]  /*1ed80*/  IABS R5, R7 ;  /* 0x0000000700057213 */ /* 0x000fc60000000000 */
[----:B------:R-:W-:-:S04]  /*1ed90*/  IMAD R8, R8, R4, RZ ;  /* 0x0000000408087224 */ /* 0x000fc800078e02ff */
        /* <DEDUP_REMOVED lines=18> */
.L_x_2016:
[----:B------:R-:W-:Y:S05]  /*1eec0*/  BSYNC B0 ;  /* 0x0000000000007941 */ /* 0x000fea0003800000 */
.L_x_2014:
[----:B------:R-:W-:-:S04]  /*1eed0*/  LOP3.LUT R2, RZ, R2, RZ, 0x33, !PT ;  /* 0x00000002ff027212 */ /* 0x000fc800078e33ff */
[----:B------:R-:W-:-:S05]  /*1eee0*/  IADD3 R0, R2, R9, RZ ;  /* 0x0000000902007210 */ /* 0x000fca0007ffe0ff */
[----:B------:R1:W-:Y:S01]  /*1eef0*/  STL [R1+0xc0], R0 ;  /* 0x0000c00001007387 */ /* 0x0003e20000100800 */
[----:B------:R-:W-:Y:S05]  /*1ef00*/  BRA `(.L_x_2017) ;  /* 0x0000004000007947 */ /* 0x000fea0003800000 */
.L_x_2005:
[----:B------:R2:W-:Y:S01]  /*1ef10*/  STL [R1+0xa8], R14 ;  /* 0x0000a80e01007387 */ /* 0x0005e20000100800 */
[----:B------:R-:W-:Y:S02]  /*1ef20*/  MOV R238, RZ ;  /* 0x000000ff00ee7202 */ /* 0x000fe40000000f00 */
[----:B------:R-:W-:Y:S01]  /*1ef30*/  MOV R239, c[0x0][0x53c] ;  /* 0x00014f0000ef7a02 */ /* 0x000fe20000000f00 */
[----:B------:R2:W-:Y:S04]  /*1ef40*/  STL [R1+0xc0], RZ ;  /* 0x0000c0ff01007387 */ /* 0x0005e80000100800 */
.L_x_2017:
[----:B------:R-:W-:Y:S05]  /*1ef50*/  BSYNC B1 ;  /* 0x0000000000017941 */ /* 0x000fea0003800000 */
.L_x_2003:
[----:B------:R-:W3:Y:S04]  /*1ef60*/  LDL R2, [R1+0xa8] ;  /* 0x0000a80001027983 */ /* 0x000ee80000100800 */
[----:B-1----:R-:W4:Y:S01]  /*1ef70*/  LDL R0, [R1+0xc0] ;  /* 0x0000c00001007983 */ /* 0x002f220000100800 */
[----:B------:R-:W-:Y:S03]  /*1ef80*/  WARPSYNC 0xffffffff ;  /* 0xffffffff00007948 */ /* 0x000fe60003800000 */
[----:B------:R-:W-:Y:S01]  /*1ef90*/  BAR.SYNC.DEFER_BLOCKING 0x4, 0x100 ;  /* 0x0104000000007b1d */ /* 0x000fe20000010000 */
[----:B------:R-:W-:Y:S01]  /*1efa0*/  ISETP.NE.AND P0, PT, R17, RZ, PT ;  /* 0x000000ff1100720c */ /* 0x000fe20003f05270 */
[----:B--2---:R-:W-:Y:S01]  /*1efb0*/  IMAD.MOV.U32 R14, RZ, RZ, R238 ;  /* 0x000000ffff0e7224 */ /* 0x004fe200078e00ee */
[----:B------:R-:W-:-:S11]  /*1efc0*/  MOV R15, R239 ;  /* 0x000000ef000f7202 */ /* 0x000fd60000000f00 */
[----:B---3--:R-:W-:Y:S01]  /*1efd0*/  @!P0 IMAD.MOV.U32 R236, RZ, RZ, R2 ;  /* 0x000000ffffec8224 */ /* 0x008fe200078e0002 */
[----:B----4-:R-:W-:-:S03]  /*1efe0*/  MOV R13, R0 ;  /* 0x00000000000d7202 */ /* 0x010fc60000000f00 */
[----:B------:R-:W-:-:S05]  /*1eff0*/  IMAD.MOV.U32 R12, RZ, RZ, R236 ;  /* 0x000000ffff0c7224 */ /* 0x000fca00078e00ec */
[----:B------:R1:W-:Y:S04]  /*1f000*/  @!P0 STS.128 [0x20080], R12 ;  /* 0x0200800cff008388 */ /* 0x0003e80000000c00 */
[----:B------:R-:W-:Y:S06]  /*1f010*/  BAR.ARV 0x5, 0x100 ;  /* 0x0144000000007b1d */ /* 0x000fec0000002000 */
.L_x_1998:
[----:B------:R-:W-:-:S13]  /*1f020*/  ISETP.GE.AND P0, PT, R239, c[0x0][0x53c], PT ;  /* 0x00014f00ef007a0c */ /* 0x000fda0003f06270 */
[----:B-12---:R-:W-:Y:S01]  /*1f030*/  @P0 CALL.REL.NOINC `(.L_x_2018) ;  /* 0x0000001000000944 */ /* 0x006fe20003c00000 */
[----:B------:R-:W-:Y:S05]  /*1f040*/  BRA `(.L_x_2019) ;  /* 0xfffe318000007947 */ /* 0x000fea000383ffff */
.L_x_2018:
[----:B------:R-:W-:Y:S05]  /*1f050*/  EXIT ;  /* 0x000000000000794d */ /* 0x000fea0003800000 */
.L_x_1816:
[----:B------:R-:W-:Y:S01]  /*1f060*/  IMAD.MOV.U32 R0, RZ, RZ, R5 ;  /* 0x000000ffff007224 */ /* 0x000fe200078e0005 */
[----:B------:R-:W-:Y:S02]  /*1f070*/  MOV R3, 0x1 ;  /* 0x0000000100037802 */ /* 0x000fe40000000f00 */
[----:B------:R-:W-:Y:S02]  /*1f080*/  MOV R2, 0x1f0a0 ;  /* 0x0001f0a000027802 */ /* 0x000fe40000000f00 */
[----:B------:R-:W-:Y:S05]  /*1f090*/  CALL.REL.NOINC `($__internal_40_$__cuda_sm70_shflsync_up_p) ;  /* 0x0000c8d000007944 */ /* 0x000fea0003c00000 */
[----:B------:R-:W-:Y:S01]  /*1f0a0*/  MOV R0, R4 ;  /* 0x0000000400007202 */ /* 0x000fe20000000f00 */
[----:B------:R-:W-:Y:S05]  /*1f0b0*/  BRA `(.L_x_2020) ;  /* 0xfffe141000007947 */ /* 0x000fea000383ffff */
.L_x_1817:
[----:B------:R-:W-:Y:S01]  /*1f0c0*/  IMAD.MOV.U32 R0, RZ, RZ, R5 ;  /* 0x000000ffff007224 */ /* 0x000fe200078e0005 */
[----:B------:R-:W-:Y:S02]  /*1f0d0*/  MOV R3, 0x2 ;  /* 0x0000000200037802 */ /* 0x000fe40000000f00 */
[----:B------:R-:W-:Y:S02]  /*1f0e0*/  MOV R2, 0x1f100 ;  /* 0x0001f10000027802 */ /* 0x000fe40000000f00 */
[----:B------:R-:W-:Y:S05]  /*1f0f0*/  CALL.REL.NOINC `($__internal_40_$__cuda_sm70_shflsync_up_p) ;  /* 0x0000c87000007944 */ /* 0x000fea0003c00000 */
[----:B------:R-:W-:Y:S01]  /*1f100*/  SEL R4, R4, RZ, P4 ;  /* 0x000000ff04047207 */ /* 0x000fe20002000000 */
[----:B------:R-:W-:Y:S01]  /*1f110*/  IMAD.MOV.U32 R3, RZ, RZ, 0x4 ;  /* 0x00000004ff037424 */ /* 0x000fe200078e00ff */
[----:B------:R-:W-:-:S03]  /*1f120*/  MOV R2, 0x1f150 ;  /* 0x0001f15000027802 */ /* 0x000fc60000000f00 */
[----:B------:R-:W-:Y:S02]  /*1f130*/  IMAD.IADD R0, R5, 0x1, R4 ;  /* 0x0000000105007824 */ /* 0x000fe400078e0204 */
        /* <DEDUP_REMOVED lines=13> */
[----:B------:R-:W-:Y:S02]  /*1f210*/  MOV R10, 0x1f ;  /* 0x0000001f000a7802 */ /* 0x000fe40000000f00 */
[----:B------:R-:W-:Y:S01]  /*1f220*/  MOV R172, 0xffffffff ;  /* 0xffffffff00ac7802 */ /* 0x000fe20000000f00 */
[----:B------:R-:W-:Y:S01]  /*1f230*/  IMAD.IADD R4, R0, 0x1, R4 ;  /* 0x0000000100047824 */ /* 0x000fe200078e0204 */
[----:B------:R-:W-:-:S03]  /*1f240*/  MOV R2, 0x1f270 ;  /* 0x0001f27000027802 */ /* 0x000fc60000000f00 */
[----:B------:R-:W-:Y:S02]  /*1f250*/  IMAD.MOV.U32 R12, RZ, RZ, R4 ;  /* 0x000000ffff0c7224 */ /* 0x000fe400078e0004 */
[----:B------:R-:W-:Y:S05]  /*1f260*/  CALL.REL.NOINC `($__internal_39_$__cuda_sm70_shflsync_idx_p) ;  /* 0x0000c6c000007944 */ /* 0x000fea0003c00000 */
[----:B------:R-:W-:Y:S01]  /*1f270*/  MOV R0, R13 ;  /* 0x0000000d00007202 */ /* 0x000fe20000000f00 */
[----:B------:R-:W-:Y:S05]  /*1f280*/  BRA `(.L_x_2021) ;  /* 0xfffe134000007947 */ /* 0x000fea000383ffff */
.L_x_1819:
[----:B------:R-:W-:Y:S02]  /*1f290*/  SEL R0, RZ, 0x1, P0 ;  /* 0x00000001ff007807 */ /* 0x000fe40000000000 */
[----:B------:R-:W-:Y:S02]  /*1f2a0*/  MOV R2, 0x1f2c0 ;  /* 0x0001f2c000027802 */ /* 0x000fe40000000f00 */
[----:B------:R-:W-:Y:S05]  /*1f2b0*/  CALL.REL.NOINC `($__internal_41_$__cuda_sm70_votesync_ballot) ;  /* 0x0000c71000007944 */ /* 0x000fea0003c00000 */
[----:B------:R-:W-:Y:S01]  /*1f2c0*/  MOV R5, R0 ;  /* 0x0000000000057202 */ /* 0x000fe20000000f00 */
[----:B------:R-:W-:Y:S05]  /*1f2d0*/  BRA `(.L_x_2022) ;  /* 0xfffe138000007947 */ /* 0x000fea000383ffff */
.L_x_1820:
[----:B------:R-:W-:Y:S01]  /*1f2e0*/  IMAD.MOV.U32 R12, RZ, RZ, R9 ;  /* 0x000000ffff0c7224 */ /* 0x000fe200078e0009 */
[----:B------:R-:W-:Y:S01]  /*1f2f0*/  MOV R3, 0x1f ;  /* 0x0000001f00037802 */ /* 0x000fe20000000f00 */
[----:B------:R-:W-:Y:S01]  /*1f300*/  IMAD.MOV.U32 R172, RZ, RZ, -0x1 ;  /* 0xffffffffffac7424 */ /* 0x000fe200078e00ff */
[----:B------:R-:W-:Y:S02]  /*1f310*/  MOV R2, 0x1f330 ;  /* 0x0001f33000027802 */ /* 0x000fe40000000f00 */
[----:B------:R-:W-:Y:S05]  /*1f320*/  CALL.REL.NOINC `($__internal_39_$__cuda_sm70_shflsync_idx_p) ;  /* 0x0000c60000007944 */ /* 0x000fea0003c00000 */
[----:B------:R-:W-:Y:S01]  /*1f330*/  IMAD.MOV.U32 R14, RZ, RZ, R13 ;  /* 0x000000ffff0e7224 */ /* 0x000fe200078e000d */
[----:B------:R-:W-:Y:S01]  /*1f340*/  MOV R12, R8 ;  /* 0x00000008000c7202 */ /* 0x000fe20000000f00 */
[----:B------:R-:W-:Y:S01]  /*1f350*/  IMAD.MOV.U32 R0, RZ, RZ, RZ ;  /* 0x000000ffff007224 */ /* 0x000fe200078e00ff */
[----:B------:R-:W-:Y:S01]  /*1f360*/  MOV R3, 0x1f ;  /* 0x0000001f00037802 */ /* 0x000fe20000000f00 */
[----:B------:R-:W-:Y:S01]  /*1f370*/  IMAD.MOV.U32 R172, RZ, RZ, -0x1 ;  /* 0xffffffffffac7424 */ /* 0x000fe200078e00ff */
[----:B------:R-:W-:-:S02]  /*1f380*/  MOV R2, 0x1f3a0 ;  /* 0x0001f3a000027802 */ /* 0x000fc40000000f00 */
[----:B------:R-:W-:Y:S05]  /*1f390*/  CALL.REL.NOINC `($__internal_39_$__cuda_sm70_shflsync_idx_p) ;  /* 0x0000c59000007944 */ /* 0x000fea0003c00000 */
[----:B------:R-:W-:Y:S01]  /*1f3a0*/  MOV R9, R13 ;  /* 0x0000000d00097202 */ /* 0x000fe20000000f00 */
[----:B------:R-:W-:Y:S05]  /*1f3b0*/  BRA `(.L_x_2023) ;  /* 0xfffe130000007947 */ /* 0x000fea000383ffff */
.L_x_1823:
[----:B------:R-:W-:Y:S01]  /*1f3c0*/  IMAD.MOV.U32 R12, RZ, RZ, R4 ;  /* 0x000000ffff0c7224 */ /* 0x000fe200078e0004 */
[----:B------:R-:W-:Y:S01]  /*1f3d0*/  MOV R3, 0x1f ;  /* 0x0000001f00037802 */ /* 0x000fe20000000f00 */
[----:B------:R-:W-:Y:S01]  /*1f3e0*/  IMAD.MOV.U32 R172, RZ, RZ, -0x1 ;  /* 0xffffffffffac7424 */ /* 0x000fe200078e00ff */
[----:B------:R-:W-:-:S02]  /*1f3f0*/  MOV R2, 0x1f410 ;  /* 0x0001f41000027802 */ /* 0x000fc40000000f00 */
[----:B--23--:R-:W-:Y:S05]  /*1f400*/  CALL.REL.NOINC `($__internal_39_$__cuda_sm70_shflsync_idx_p) ;  /* 0x0000c52000007944 */ /* 0x00cfea0003c00000 */
[----:B------:R-:W-:Y:S01]  /*1f410*/  MOV R0, R13 ;  /* 0x0000000d00007202 */ /* 0x000fe20000000f00 */
[----:B------:R-:W-:Y:S05]  /*1f420*/  BRA `(.L_x_1822) ;  /* 0xfffe12f000007947 */ /* 0x000fea000383ffff */
.L_x_1894:
[----:B-1----:R-:W-:Y:S01]  /*1f430*/  IMAD.MOV.U32 R12, RZ, RZ, R17 ;  /* 0x000000ffff0c7224 */ /* 0x002fe200078e0011 */
[----:B------:R-:W-:Y:S01]  /*1f440*/  MOV R3, 0x181f ;  /* 0x0000181f00037802 */ /* 0x000fe20000000f00 */
[----:B------:R-:W-:Y:S01]  /*1f450*/  IMAD.MOV.U32 R10, RZ, RZ, RZ ;  /* 0x000000ffff0a7224 */ /* 0x000fe200078e00ff */
[----:B------:R-:W-:-:S02]  /*1f460*/  MOV R172, 0xffffffff ;  /* 0xffffffff00ac7802 */ /* 0x000fc40000000f00 */
[----:B------:R-:W-:Y:S02]  /*1f470*/  MOV R2, 0x1f490 ;  /* 0x0001f49000027802 */ /* 0x000fe40000000f00 */
[----:B------:R-:W-:Y:S05]  /*1f480*/  CALL.REL.NOINC `($__internal_39_$__cuda_sm70_shflsync_idx_p) ;  /* 0x0000c4a000007944 */ /* 0x000fea0003c00000 */
[----:B------:R-:W-:Y:S01]  /*1f490*/  MOV R4, R13 ;  /* 0x0000000d00047202 */ /* 0x000fe20000000f00 */
[----:B------:R-:W-:Y:S05]  /*1f4a0*/  BRA `(.L_x_2024) ;  /* 0xfffeb61000007947 */ /* 0x000fea000383ffff */
.L_x_1895:
[----:B------:R-:W-:Y:S01]  /*1f4b0*/  IMAD.MOV.U32 R12, RZ, RZ, R20 ;  /* 0x000000ffff0c7224 */ /* 0x000fe200078e0014 */
[----:B------:R-:W-:Y:S01]  /*1f4c0*/  MOV R3, 0x181f ;  /* 0x0000181f00037802 */ /* 0x000fe20000000f00 */
[----:B------:R-:W-:Y:S01]  /*1f4d0*/  IMAD.MOV.U32 R10, RZ, RZ, RZ ;  /* 0x000000ffff0a7224 */ /* 0x000fe200078e00ff */
[----:B------:R-:W-:Y:S02]  /*1f4e0*/  MOV R172, 0xffffffff ;  /* 0xffffffff00ac7802 */ /* 0x000fe40000000f00 */
[----:B------:R-:W-:Y:S02]  /*1f4f0*/  MOV R2, 0x1f510 ;  /* 0x0001f51000027802 */ /* 0x000fe40000000f00 */
[----:B-12---:R-:W-:Y:S05]  /*1f500*/  CALL.REL.NOINC `($__internal_39_$__cuda_sm70_shflsync_idx_p) ;  /* 0x0000c42000007944 */ /* 0x006fea0003c00000 */
[----:B------:R-:W-:Y:S01]  /*1f510*/  MOV R0, R13 ;  /* 0x0000000d00007202 */ /* 0x000fe20000000f00 */
[----:B------:R-:W-:Y:S05]  /*1f520*/  BRA `(.L_x_2025) ;  /* 0xfffeb5b000007947 */ /* 0x000fea000383ffff */
.L_x_1898:
[----:B--2---:R-:W-:Y:S01]  /*1f530*/  IMAD.MOV.U32 R12, RZ, RZ, R17 ;  /* 0x000000ffff0c7224 */ /* 0x004fe200078e0011 */
[----:B------:R-:W-:Y:S01]  /*1f540*/  MOV R3, 0x181f ;  /* 0x0000181f00037802 */ /* 0x000fe20000000f00 */
[----:B------:R-:W-:Y:S01]  /*1f550*/  IMAD.MOV.U32 R10, RZ, RZ, 0x1 ;  /* 0x00000001ff0a7424 */ /* 0x000fe200078e00ff */
[----:B------:R-:W-:-:S02]  /*1f560*/  MOV R172, 0xffffffff ;  /* 0xffffffff00ac7802 */ /* 0x000fc40000000f00 */
[----:B------:R-:W-:Y:S02]  /*1f570*/  MOV R2, 0x1f590 ;  /* 0x0001f59000027802 */ /* 0x000fe40000000f00 */
[----:B-1-34-:R-:W-:Y:S05]  /*1f580*/  CALL.REL.NOINC `($__internal_39_$__cuda_sm70_shflsync_idx_p) ;  /* 0x0000c3a000007944 */ /* 0x01afea0003c00000 */
[----:B------:R-:W-:Y:S01]  /*1f590*/  IMAD.MOV.U32 R4, RZ, RZ, R13 ;  /* 0x000000ffff047224 */ /* 0x000fe200078e000d */
[----:B------:R-:W-:Y:S01]  /*1f5a0*/  MOV R12, R20 ;  /* 0x00000014000c7202 */ /* 0x000fe20000000f00 */
[----:B------:R-:W-:Y:S01]  /*1f5b0*/  IMAD.MOV.U32 R10, RZ, RZ, 0x1 ;  /* 0x00000001ff0a7424 */ /* 0x000fe200078e00ff */
[----:B------:R-:W-:Y:S01]  /*1f5c0*/  MOV R3, 0x181f ;  /* 0x0000181f00037802 */ /* 0x000fe20000000f00 */
[----:B------:R-:W-:Y:S01]  /*1f5d0*/  IMAD.MOV.U32 R172, RZ, RZ, -0x1 ;  /* 0xffffffffffac7424 */ /* 0x000fe200078e00ff */
[----:B------:R-:W-:Y:S02]  /*1f5e0*/  MOV R2, 0x1f600 ;  /* 0x0001f60000027802 */ /* 0x000fe40000000f00 */
[----:B------:R-:W-:Y:S05]  /*1f5f0*/  CALL.REL.NOINC `($__internal_39_$__cuda_sm70_shflsync_idx_p) ;  /* 0x0000c33000007944 */ /* 0x000fea0003c00000 */
[----:B------:R-:W-:Y:S01]  /*1f600*/  MOV R0, R13 ;  /* 0x0000000d00007202 */ /* 0x000fe20000000f00 */
[----:B------:R-:W-:Y:S05]  /*1f610*/  BRA `(.L_x_2026) ;  /* 0xfffeb66000007947 */ /* 0x000fea000383ffff */
.L_x_1901:
[----:B-1----:R-:W-:Y:S01]  /*1f620*/  IMAD.MOV.U32 R12, RZ, RZ, R17 ;  /* 0x000000ffff0c7224 */ /* 0x002fe200078e0011 */
[----:B------:R-:W-:Y:S01]  /*1f630*/  MOV R3, 0x181f ;  /* 0x0000181f00037802 */ /* 0x000fe20000000f00 */
[----:B------:R-:W-:Y:S01]  /*1f640*/  IMAD.MOV.U32 R10, RZ, RZ, 0x2 ;  /* 0x00000002ff0a7424 */ /* 0x000fe200078e00ff */
[----:B------:R-:W-:Y:S02]  /*1f650*/  MOV R172, 0xffffffff ;  /* 0xffffffff00ac7802 */ /* 0x000fe40000000f00 */
[----:B------:R-:W-:-:S02]  /*1f660*/  MOV R2, 0x1f680 ;  /* 0x0001f68000027802 */ /* 0x000fc40000000f00 */
[----:B--234-:R-:W-:Y:S05]  /*1f670*/  CALL.REL.NOINC `($__internal_39_$__cuda_sm70_shflsync_idx_p) ;  /* 0x0000c2b000007944 */ /* 0x01cfea0003c00000 */
[----:B------:R-:W-:Y:S01]  /*1f680*/  MOV R4, R13 ;  /* 0x0000000d00047202 */ /* 0x000fe20000000f00 */
[----:B------:R-:W-:Y:S05]  /*1f690*/  BRA `(.L_x_2027) ;  /* 0xfffeb77000007947 */ /* 0x000fea000383ffff */
.L_x_1902:
[----:B------:R-:W-:Y:S01]  /*1f6a0*/  IMAD.MOV.U32 R12, RZ, RZ, R20 ;  /* 0x000000ffff0c7224 */ /* 0x000fe200078e0014 */
[----:B------:R-:W-:Y:S01]  /*1f6b0*/  MOV R3, 0x181f ;  /* 0x0000181f00037802 */ /* 0x000fe20000000f00 */
[----:B------:R-:W-:Y:S01]  /*1f6c0*/  IMAD.MOV.U32 R10, RZ, RZ, 0x2 ;  /* 0x00000002ff0a7424 */ /* 0x000fe200078e00ff */
[----:B------:R-:W-:-:S02]  /*1f6d0*/  MOV R172, 0xffffffff ;  /* 0xffffffff00ac7802 */ /* 0x000fc40000000f00 */
[----:B------:R-:W-:Y:S02]  /*1f6e0*/  MOV R2, 0x1f700 ;  /* 0x0001f70000027802 */ /* 0x000fe40000000f00 */
[----:B-1234-:R-:W-:Y:S05]  /*1f6f0*/  CALL.REL.NOINC `($__internal_39_$__cuda_sm70_shflsync_idx_p) ;  /* 0x0000c23000007944 */ /* 0x01efea0003c00000 */
[----:B------:R-:W-:Y:S01]  /*1f700*/  MOV R0, R13 ;  /* 0x0000000d00007202 */ /* 0x000fe20000000f00 */
[----:B------:R-:W-:Y:S05]  /*1f710*/  BRA `(.L_x_2028) ;  /* 0xfffeb71000007947 */ /* 0x000fea000383ffff */
.L_x_1905:
[----:B-1----:R-:W-:Y:S01]  /*1f720*/  IMAD.MOV.U32 R12, RZ, RZ, R17 ;  /* 0x000000ffff0c7224 */ /* 0x002fe200078e0011 */
[----:B------:R-:W-:Y:S01]  /*1f730*/  MOV R3, 0x181f ;  /* 0x0000181f00037802 */ /* 0x000fe20000000f00 */
[----:B------:R-:W-:Y:S01]  /*1f740*/  IMAD.MOV.U32 R10, RZ, RZ, 0x3 ;  /* 0x00000003ff0a7424 */ /* 0x000fe200078e00ff */
[----:B------:R-:W-:Y:S02]  /*1f750*/  MOV R172, 0xffffffff ;  /* 0xffffffff00ac7802 */ /* 0x000fe40000000f00 */
[----:B------:R-:W-:Y:S02]  /*1f760*/  MOV R2, 0x1f780 ;  /* 0x0001f78000027802 */ /* 0x000fe40000000f00 */
[----:B--234-:R-:W-:Y:S05]  /*1f770*/  CALL.REL.NOINC `($__internal_39_$__cuda_sm70_shflsync_idx_p) ;  /* 0x0000c1b000007944 */ /* 0x01cfea0003c00000 */
[----:B------:R-:W-:Y:S01]  /*1f780*/  IMAD.MOV.U32 R4, RZ, RZ, R13 ;  /* 0x000000ffff047224 */ /* 0x000fe200078e000d */
[----:B------:R-:W-:Y:S01]  /*1f790*/  MOV R12, R20 ;  /* 0x00000014000c7202 */ /* 0x000fe20000000f00 */
[----:B------:R-:W-:Y:S01]  /*1f7a0*/  IMAD.MOV.U32 R10, RZ, RZ, 0x3 ;  /* 0x00000003ff0a7424 */ /* 0x000fe200078e00ff */
[----:B------:R-:W-:Y:S01]  /*1f7b0*/  MOV R3, 0x181f ;  /* 0x0000181f00037802 */ /* 0x000fe20000000f00 */
[----:B------:R-:W-:Y:S01]  /*1f7c0*/  IMAD.MOV.U32 R172, RZ, RZ, -0x1 ;  /* 0xffffffffffac7424 */ /* 0x000fe200078e00ff */
[----:B------:R-:W-:-:S02]  /*1f7d0*/  MOV R2, 0x1f7f0 ;  /* 0x0001f7f000027802 */ /* 0x000fc40000000f00 */
[----:B------:R-:W-:Y:S05]  /*1f7e0*/  CALL.REL.NOINC `($__internal_39_$__cuda_sm70_shflsync_idx_p) ;  /* 0x0000c14000007944 */ /* 0x000fea0003c00000 */
[----:B------:R-:W-:Y:S01]  /*1f7f0*/  MOV R0, R13 ;  /* 0x0000000d00007202 */ /* 0x000fe20000000f00 */
[----:B------:R-:W-:Y:S05]  /*1f800*/  BRA `(.L_x_2029) ;  /* 0xfffeb7c000007947 */ /* 0x000fea000383ffff */
.L_x_1957:
[----:B------:R-:W-:Y:S01]  /*1f810*/  IMAD.MOV.U32 R2, RZ, RZ, R229 ;  /* 0x000000ffff027224 */ /* 0x000fe200078e00e5 */
[----:B------:R-:W-:-:S02]  /*1f820*/  MOV R4, 0x2 ;  /* 0x0000000200047802 */ /* 0x000fc40000000f00 */
[----:B------:R-:W-:Y:S02]  /*1f830*/  MOV R3, 0x1f850 ;  /* 0x0001f85000037802 */ /* 0x000fe40000000f00 */
[----:B------:R-:W-:Y:S05]  /*1f840*/  CALL.REL.NOINC `($__internal_38_$__cuda_sm70_shflsync_bfly_p) ;  /* 0x0000c09000007944 */ /* 0x000fea0003c00000 */
[----:B------:R-:W-:Y:S01]  /*1f850*/  MOV R0, R4 ;  /* 0x0000000400007202 */ /* 0x000fe20000000f00 */
[----:B------:R-:W-:Y:S05]  /*1f860*/  BRA `(.L_x_2030) ;  /* 0xffff98f000007947 */ /* 0x000fea000383ffff */
.L_x_1958:
[----:B------:R-:W-:Y:S01]  /*1f870*/  IMAD.MOV.U32 R2, RZ, RZ, R0 ;  /* 0x000000ffff027224 */ /* 0x000fe200078e0000 */
[----:B------:R-:W-:Y:S02]  /*1f880*/  MOV R4, 0x1 ;  /* 0x0000000100047802 */ /* 0x000fe40000000f00 */
[----:B------:R-:W-:Y:S02]  /*1f890*/  MOV R3, 0x1f8b0 ;  /* 0x0001f8b000037802 */ /* 0x000fe40000000f00 */
[----:B-1----:R-:W-:Y:S05]  /*1f8a0*/  CALL.REL.NOINC `($__internal_38_$__cuda_sm70_shflsync_bfly_p) ;  /* 0x0000c03000007944 */ /* 0x002fea0003c00000 */
[----:B------:R-:W-:Y:S01]  /*1f8b0*/  FADD.FTZ R0, R0, R4 ;  /* 0x0000000400007221 */ /* 0x000fe20000010000 */
[----:B------:R-:W-:Y:S02]  /*1f8c0*/  MOV R2, R230 ;  /* 0x000000e600027202 */ /* 0x000fe40000000f00 */
[----:B------:R-:W-:Y:S02]  /*1f8d0*/  MOV R4, 0x2 ;  /* 0x0000000200047802 */ /* 0x000fe40000000f00 */
[----:B------:R-:W-:Y:S02]  /*1f8e0*/  MOV R3, 0x1f900 ;  /* 0x0001f90000037802 */ /* 0x000fe40000000f00 */
[----:B------:R-:W-:Y:S05]  /*1f8f0*/  CALL.REL.NOINC `($__internal_38_$__cuda_sm70_shflsync_bfly_p) ;  /* 0x0000bfe000007944 */ /* 0x000fea0003c00000 */
[----:B------:R-:W-:Y:S01]  /*1f900*/  FADD.FTZ R230, R230, R4 ;  /* 0x00000004e6e67221 */ /* 0x000fe20000010000 */
[----:B------:R-:W-:-:S02]  /*1f910*/  MOV R4, 0x1 ;  /* 0x0000000100047802 */ /* 0x000fc40000000f00 */
[----:B------:R-:W-:Y:S02]  /*1f920*/  MOV R3, 0x1f950 ;  /* 0x0001f95000037802 */ /* 0x000fe40000000f00 */
[----:B------:R-:W-:Y:S02]  /*1f930*/  MOV R2, R230 ;  /* 0x000000e600027202 */ /* 0x000fe40000000f00 */
[----:B------:R-:W-:Y:S05]  /*1f940*/  CALL.REL.NOINC `($__internal_38_$__cuda_sm70_shflsync_bfly_p) ;  /* 0x0000bf9000007944 */ /* 0x000fea0003c00000 */
[----:B------:R-:W-:Y:S01]  /*1f950*/  MOV R3, R4 ;  /* 0x0000000400037202 */ /* 0x000fe20000000f00 */
[----:B------:R-:W-:Y:S05]  /*1f960*/  BRA `(.L_x_2031) ;  /* 0xffff986000007947 */ /* 0x000fea000383ffff */
.L_x_1965:
[----:B--234-:R-:W-:Y:S01]  /*1f970*/  IMAD.MOV.U32 R12, RZ, RZ, R15 ;  /* 0x000000ffff0c7224 */ /* 0x01cfe200078e000f */
[----:B------:R-:W-:Y:S01]  /*1f980*/  MOV R3, 0x181f ;  /* 0x0000181f00037802 */ /* 0x000fe20000000f00 */
[----:B------:R-:W-:Y:S01]  /*1f990*/  IMAD.MOV.U32 R10, RZ, RZ, RZ ;  /* 0x000000ffff0a7224 */ /* 0x000fe200078e00ff */
[----:B------:R-:W-:Y:S02]  /*1f9a0*/  MOV R172, 0xffffffff ;  /* 0xffffffff00ac7802 */ /* 0x000fe40000000f00 */
[----:B------:R-:W-:Y:S02]  /*1f9b0*/  MOV R2, 0x1f9d0 ;  /* 0x0001f9d000027802 */ /* 0x000fe40000000f00 */
[----:B-1----:R-:W-:Y:S05]  /*1f9c0*/  CALL.REL.NOINC `($__internal_39_$__cuda_sm70_shflsync_idx_p) ;  /* 0x0000bf6000007944 */ /* 0x002fea0003c00000 */
[----:B------:R-:W-:Y:S01]  /*1f9d0*/  MOV R7, R13 ;  /* 0x0000000d00077202 */ /* 0x000fe20000000f00 */
[----:B------:R-:W-:Y:S05]  /*1f9e0*/  BRA `(.L_x_2032) ;  /* 0xffffb46000007947 */ /* 0x000fea000383ffff */
.L_x_1966:
[----:B------:R-:W-:Y:S01]  /*1f9f0*/  IMAD.MOV.U32 R12, RZ, RZ, R17 ;  /* 0x000000ffff0c7224 */ /* 0x000fe200078e0011 */
[----:B------:R-:W-:Y:S01]  /*1fa00*/  MOV R3, 0x181f ;  /* 0x0000181f00037802 */ /* 0x000fe20000000f00 */
[----:B------:R-:W-:Y:S01]  /*1fa10*/  IMAD.MOV.U32 R10, RZ, RZ, RZ ;  /* 0x000000ffff0a7224 */ /* 0x000fe200078e00ff */
[----:B------:R-:W-:-:S02]  /*1fa20*/  MOV R172, 0xffffffff ;  /* 0xffffffff00ac7802 */ /* 0x000fc40000000f00 */
[----:B------:R-:W-:Y:S02]  /*1fa30*/  MOV R2, 0x1fa50 ;  /* 0x0001fa5000027802 */ /* 0x000fe40000000f00 */
[----:B-123--:R-:W-:Y:S05]  /*1fa40*/  CALL.REL.NOINC `($__internal_39_$__cuda_sm70_shflsync_idx_p) ;  /* 0x0000bee000007944 */ /* 0x00efea0003c00000 */
[----:B------:R-:W-:Y:S01]  /*1fa50*/  MOV R0, R13 ;  /* 0x0000000d00007202 */ /* 0x000fe20000000f00 */
[----:B------:R-:W-:Y:S05]  /*1fa60*/  BRA `(.L_x_2033) ;  /* 0xffffb40000007947 */ /* 0x000fea000383ffff */
.L_x_1969:
[----:B--2---:R-:W-:Y:S01]  /*1fa70*/  IMAD.MOV.U32 R12, RZ, RZ, R15 ;  /* 0x000000ffff0c7224 */ /* 0x004fe200078e000f */
[----:B------:R-:W-:Y:S01]  /*1fa80*/  MOV R3, 0x181f ;  /* 0x0000181f00037802 */ /* 0x000fe20000000f00 */
[----:B------:R-:W-:Y:S01]  /*1fa90*/  IMAD.MOV.U32 R10, RZ, RZ, 0x1 ;  /* 0x00000001ff0a7424 */ /* 0x000fe200078e00ff */
[----:B------:R-:W-:Y:S02]  /*1faa0*/  MOV R172, 0xffffffff ;  /* 0xffffffff00ac7802 */ /* 0x000fe40000000f00 */
[----:B------:R-:W-:Y:S02]  /*1fab0*/  MOV R2, 0x1fad0 ;  /* 0x0001fad000027802 */ /* 0x000fe40000000f00 */
[----:B-1-34-:R-:W-:Y:S05]  /*1fac0*/  CALL.REL.NOINC `($__internal_39_$__cuda_sm70_shflsync_idx_p) ;  /* 0x0000be6000007944 */ /* 0x01afea0003c00000 */
        /* <DEDUP_REMOVED lines=9> */
.L_x_1972:
[----:B--2---:R-:W-:Y:S01]  /*1fb60*/  IMAD.MOV.U32 R12, RZ, RZ, R15 ;  /* 0x000000ffff0c7224 */ /* 0x004fe200078e000f */
[----:B------:R-:W-:Y:S01]  /*1fb70*/  MOV R3, 0x181f ;  /* 0x0000181f00037802 */ /* 0x000fe20000000f00 */
[----:B------:R-:W-:Y:S01]  /*1fb80*/  IMAD.MOV.U32 R10, RZ, RZ, 0x2 ;  /* 0x00000002ff0a7424 */ /* 0x000fe200078e00ff */
[----:B------:R-:W-:-:S02]  /*1fb90*/  MOV R172, 0xffffffff ;  /* 0xffffffff00ac7802 */ /* 0x000fc40000000f00 */
[----:B------:R-:W-:Y:S02]  /*1fba0*/  MOV R2, 0x1fbc0 ;  /* 0x0001fbc000027802 */ /* 0x000fe40000000f00 */
[----:B-1-34-:R-:W-:Y:S05]  /*1fbb0*/  CALL.REL.NOINC `($__internal_39_$__cuda_sm70_shflsync_idx_p) ;  /* 0x0000bd7000007944 */ /* 0x01afea0003c00000 */
[----:B------:R-:W-:Y:S01]  /*1fbc0*/  MOV R7, R13 ;  /* 0x0000000d00077202 */ /* 0x000fe20000000f00 */
[----:B------:R-:W-:Y:S05]  /*1fbd0*/  BRA `(.L_x_2035) ;  /* 0xffffb5e000007947 */ /* 0x000fea000383ffff */
.L_x_1973:
[----:B--2---:R-:W-:Y:S01]  /*1fbe0*/  IMAD.MOV.U32 R12, RZ, RZ, R17 ;  /* 0x000000ffff0c7224 */ /* 0x004fe200078e0011 */
[----:B------:R-:W-:Y:S01]  /*1fbf0*/  MOV R3, 0x181f ;  /* 0x0000181f00037802 */ /* 0x000fe20000000f00 */
[----:B------:R-:W-:Y:S01]  /*1fc00*/  IMAD.MOV.U32 R10, RZ, RZ, 0x2 ;  /* 0x00000002ff0a7424 */ /* 0x000fe200078e00ff */
[----:B------:R-:W-:Y:S02]  /*1fc10*/  MOV R172, 0xffffffff ;  /* 0xffffffff00ac7802 */ /* 0x000fe40000000f00 */
[----:B------:R-:W-:Y:S02]  /*1fc20*/  MOV R2, 0x1fc40 ;  /* 0x0001fc4000027802 */ /* 0x000fe40000000f00 */
[----:B-1-34-:R-:W-:Y:S05]  /*1fc30*/  CALL.REL.NOINC `($__internal_39_$__cuda_sm70_shflsync_idx_p) ;  /* 0x0000bcf000007944 */ /* 0x01afea0003c00000 */
[----:B------:R-:W-:Y:S01]  /*1fc40*/  MOV R0, R13 ;  /* 0x0000000d00007202 */ /* 0x000fe20000000f00 */
[----:B------:R-:W-:Y:S05]  /*1fc50*/  BRA `(.L_x_2036) ;  /* 0xffffb58000007947 */ /* 0x000fea000383ffff */
.L_x_1976:
[----:B-1----:R-:W-:Y:S01]  /*1fc60*/  IMAD.MOV.U32 R12, RZ, RZ, R15 ;  /* 0x000000ffff0c7224 */ /* 0x002fe200078e000f */
[----:B------:R-:W-:Y:S01]  /*1fc70*/  MOV R3, 0x181f ;  /* 0x0000181f00037802 */ /* 0x000fe20000000f00 */
[----:B------:R-:W-:Y:S01]  /*1fc80*/  IMAD.MOV.U32 R10, RZ, RZ, 0x3 ;  /* 0x00000003ff0a7424 */ /* 0x000fe200078e00ff */
[----:B------:R-:W-:-:S02]  /*1fc90*/  MOV R172, 0xffffffff ;  /* 0xffffffff00ac7802 */ /* 0x000fc40000000f00 */
[----:B------:R-:W-:Y:S02]  /*1fca0*/  MOV R2, 0x1fcc0 ;  /* 0x0001fcc000027802 */ /* 0x000fe40000000f00 */
[----:B--234-:R-:W-:Y:S05]  /*1fcb0*/  CALL.REL.NOINC `($__internal_39_$__cuda_sm70_shflsync_idx_p) ;  /* 0x0000bc7000007944 */ /* 0x01cfea0003c00000 */
        /* <DEDUP_REMOVED lines=9> */
.L_x_1978:
[----:B------:R-:W-:Y:S01]  /*1fd50*/  IMAD.MOV.U32 R12, RZ, RZ, R7 ;  /* 0x000000ffff0c7224 */ /* 0x000fe200078e0007 */
[----:B------:R-:W-:Y:S01]  /*1fd60*/  MOV R3, 0x1c1f ;  /* 0x00001c1f00037802 */ /* 0x000fe20000000f00 */
[----:B------:R-:W-:Y:S01]  /*1fd70*/  IMAD.MOV.U32 R10, RZ, RZ, RZ ;  /* 0x000000ffff0a7224 */ /* 0x000fe200078e00ff */
[----:B------:R-:W-:Y:S02]  /*1fd80*/  MOV R172, 0xffffffff ;  /* 0xffffffff00ac7802 */ /* 0x000fe40000000f00 */
[----:B------:R-:W-:-:S02]  /*1fd90*/  MOV R2, 0x1fdb0 ;  /* 0x0001fdb000027802 */ /* 0x000fc40000000f00 */
[----:B------:R-:W-:Y:S05]  /*1fda0*/  CALL.REL.NOINC `($__internal_39_$__cuda_sm70_shflsync_idx_p) ;  /* 0x0000bb8000007944 */ /* 0x000fea0003c00000 */
[----:B------:R-:W-:Y:S01]  /*1fdb0*/  MOV R4, R13 ;  /* 0x0000000d00047202 */ /* 0x000fe20000000f00 */
[----:B------:R-:W-:Y:S05]  /*1fdc0*/  BRA `(.L_x_2038) ;  /* 0xffffb95000007947 */ /* 0x000fea000383ffff */
.L_x_1979:
[----:B------:R-:W-:Y:S01]  /*1fdd0*/  IMAD.MOV.U32 R12, RZ, RZ, R5 ;  /* 0x000000ffff0c7224 */ /* 0x000fe200078e0005 */
[----:B------:R-:W-:Y:S01]  /*1fde0*/  MOV R3, 0x1c1f ;  /* 0x00001c1f00037802 */ /* 0x000fe20000000f00 */
[----:B------:R-:W-:Y:S01]  /*1fdf0*/  IMAD.MOV.U32 R10, RZ, RZ, RZ ;  /* 0x000000ffff0a7224 */ /* 0x000fe200078e00ff */
[----:B------:R-:W-:-:S02]  /*1fe00*/  MOV R172, 0xffffffff ;  /* 0xffffffff00ac7802 */ /* 0x000fc40000000f00 */
[----:B------:R-:W-:Y:S02]  /*1fe10*/  MOV R2, 0x1fe30 ;  /* 0x0001fe3000027802 */ /* 0x000fe40000000f00 */
[----:B-12---:R-:W-:Y:S05]  /*1fe20*/  CALL.REL.NOINC `($__internal_39_$__cuda_sm70_shflsync_idx_p) ;  /* 0x0000bb0000007944 */ /* 0x006fea0003c00000 */
[----:B------:R-:W-:Y:S01]  /*1fe30*/  MOV R0, R13 ;  /* 0x0000000d00007202 */ /* 0x000fe20000000f00 */
[----:B------:R-:W-:Y:S05]  /*1fe40*/  BRA `(.L_x_2039) ;  /* 0xffffb8f000007947 */ /* 0x000fea000383ffff */
.L_x_1982:
        /* <DEDUP_REMOVED lines=15> */
.L_x_1986:
[----:B------:R-:W-:Y:S01]  /*1ff40*/  IMAD.MOV.U32 R12, RZ, RZ, R14 ;  /* 0x000000ffff0c7224 */ /* 0x000fe200078e000e */
[----:B------:R-:W-:Y:S01]  /*1ff50*/  MOV R3, 0x181f ;  /* 0x0000181f00037802 */ /* 0x000fe20000000f00 */
[----:B------:R-:W-:Y:S01]  /*1ff60*/  IMAD.MOV.U32 R10, RZ, RZ, RZ ;  /* 0x000000ffff0a7224 */ /* 0x000fe200078e00ff */
[----:B------:R-:W-:-:S02]  /*1ff70*/  MOV R172, 0xffffffff ;  /* 0xffffffff00ac7802 */ /* 0x000fc40000000f00 */
[----:B------:R-:W-:Y:S02]  /*1ff80*/  MOV R2, 0x1ffa0 ;  /* 0x0001ffa000027802 */ /* 0x000fe40000000f00 */
[----:B---3--:R-:W-:Y:S05]  /*1ff90*/  CALL.REL.NOINC `($__internal_39_$__cuda_sm70_shflsync_idx_p) ;  /* 0x0000b99000007944 */ /* 0x008fea0003c00000 */
[----:B------:R-:W-:Y:S01]  /*1ffa0*/  MOV R7, R13 ;  /* 0x0000000d00077202 */ /* 0x000fe20000000f00 */
[----:B------:R-:W-:Y:S05]  /*1ffb0*/  BRA `(.L_x_2041) ;  /* 0xffffd94000007947 */ /* 0x000fea000383ffff */
.L_x_1987:
[----:B------:R-:W-:Y:S01]  /*1ffc0*/  IMAD.MOV.U32 R12, RZ, RZ, R17 ;  /* 0x000000ffff0c7224 */ /* 0x000fe200078e0011 */
[----:B------:R-:W-:Y:S01]  /*1ffd0*/  MOV R3, 0x181f ;  /* 0x0000181f00037802 */ /* 0x000fe20000000f00 */
[----:B------:R-:W-:Y:S01]  /*1ffe0*/  IMAD.MOV.U32 R10, RZ, RZ, RZ ;  /* 0x000000ffff0a7224 */ /* 0x000fe200078e00ff */
[----:B------:R-:W-:Y:S02]  /*1fff0*/  MOV R172, 0xffffffff ;  /* 0xffffffff00ac7802 */ /* 0x000fe40000000f00 */
[----:B------:R-:W-:Y:S02]  /*20000*/  MOV R2, 0x20020 ;  /* 0x0002002000027802 */ /* 0x000fe40000000f00 */
[----:B-123--:R-:W-:Y:S05]  /*20010*/  CALL.REL.NOINC `($__internal_39_$__cuda_sm70_shflsync_idx_p) ;  /* 0x0000b91000007944 */ /* 0x00efea0003c00000 */
[----:B------:R-:W-:Y:S01]  /*20020*/  MOV R0, R13 ;  /* 0x0000000d00007202 */ /* 0x000fe20000000f00 */
[----:B------:R-:W-:Y:S05]  /*20030*/  BRA `(.L_x_2042) ;  /* 0xffffd8e000007947 */ /* 0x000fea000383ffff */
.L_x_1990:
        /* <DEDUP_REMOVED lines=15> */
.L_x_1993:
        /* <DEDUP_REMOVED lines=8> */
.L_x_1994:
[----:B-1----:R-:W-:Y:S01]  /*201b0*/  IMAD.MOV.U32 R12, RZ, RZ, R17 ;  /* 0x000000ffff0c7224 */ /* 0x002fe200078e0011 */
[----:B------:R-:W-:Y:S01]  /*201c0*/  MOV R3, 0x181f ;  /* 0x0000181f00037802 */ /* 0x000fe20000000f00 */
[----:B------:R-:W-:Y:S01]  /*201d0*/  IMAD.MOV.U32 R10, RZ, RZ, 0x2 ;  /* 0x00000002ff0a7424 */ /* 0x000fe200078e00ff */
[----:B------:R-:W-:-:S02]  /*201e0*/  MOV R172, 0xffffffff ;  /* 0xffffffff00ac7802 */ /* 0x000fc40000000f00 */
[----:B------:R-:W-:Y:S02]  /*201f0*/  MOV R2, 0x20210 ;  /* 0x0002021000027802 */ /* 0x000fe40000000f00 */
[----:B--234-:R-:W-:Y:S05]  /*20200*/  CALL.REL.NOINC `($__internal_39_$__cuda_sm70_shflsync_idx_p) ;  /* 0x0000b72000007944 */ /* 0x01cfea0003c00000 */
[----:B------:R-:W-:Y:S01]  /*20210*/  MOV R0, R13 ;  /* 0x0000000d00007202 */ /* 0x000fe20000000f00 */
[----:B------:R-:W-:Y:S05]  /*20220*/  BRA `(.L_x_2045) ;  /* 0xffffda6000007947 */ /* 0x000fea000383ffff */
.L_x_1997:
        /* <DEDUP_REMOVED lines=15> */
.L_x_1999:
[----:B------:R-:W-:Y:S01]  /*20320*/  IMAD.MOV.U32 R12, RZ, RZ, R145 ;  /* 0x000000ffff0c7224 */ /* 0x000fe200078e0091 */
[----:B------:R-:W-:Y:S01]  /*20330*/  MOV R3, 0x1f ;  /* 0x0000001f00037802 */ /* 0x000fe20000000f00 */
[----:B------:R-:W-:Y:S01]  /*20340*/  IMAD.MOV.U32 R10, RZ, RZ, RZ ;  /* 0x000000ffff0a7224 */ /* 0x000fe200078e00ff */
[----:B------:R-:W-:-:S02]  /*20350*/  MOV R172, 0xffffffff ;  /* 0xffffffff00ac7802 */ /* 0x000fc40000000f00 */
[----:B------:R-:W-:Y:S02]  /*20360*/  MOV R2, 0x20380 ;  /* 0x0002038000027802 */ /* 0x000fe40000000f00 */
[----:B------:R-:W-:Y:S05]  /*20370*/  CALL.REL.NOINC `($__internal_39_$__cuda_sm70_shflsync_idx_p) ;  /* 0x0000b5b000007944 */ /* 0x000fea0003c00000 */
[----:B------:R-:W-:Y:S01]  /*20380*/  MOV R14, R13 ;  /* 0x0000000d000e7202 */ /* 0x000fe20000000f00 */
[----:B------:R-:W-:Y:S05]  /*20390*/  BRA `(.L_x_2047) ;  /* 0xffffdd1000007947 */ /* 0x000fea000383ffff */
.L_x_2000:
[----:B------:R-:W-:Y:S01]  /*203a0*/  IMAD.MOV.U32 R12, RZ, RZ, R145 ;  /* 0x000000ffff0c7224 */ /* 0x000fe200078e0091 */
[----:B------:R-:W-:Y:S01]  /*203b0*/  MOV R3, 0x1f ;  /* 0x0000001f00037802 */ /* 0x000fe20000000f00 */
[----:B------:R-:W-:Y:S01]  /*203c0*/  IMAD.MOV.U32 R10, RZ, RZ, 0x1 ;  /* 0x00000001ff0a7424 */ /* 0x000fe200078e00ff */
[----:B------:R-:W-:Y:S02]  /*203d0*/  MOV R172, 0xffffffff ;  /* 0xffffffff00ac7802 */ /* 0x000fe40000000f00 */
[----:B------:R-:W-:Y:S02]  /*203e0*/  MOV R2, 0x20400 ;  /* 0x0002040000027802 */ /* 0x000fe40000000f00 */
[----:B-12---:R-:W-:Y:S05]  /*203f0*/  CALL.REL.NOINC `($__internal_39_$__cuda_sm70_shflsync_idx_p) ;  /* 0x0000b53000007944 */ /* 0x006fea0003c00000 */
[----:B------:R-:W-:Y:S01]  /*20400*/  MOV R9, R13 ;  /* 0x0000000d00097202 */ /* 0x000fe20000000f00 */
[----:B------:R-:W-:Y:S05]  /*20410*/  BRA `(.L_x_2048) ;  /* 0xffffdcb000007947 */ /* 0x000fea000383ffff */
.L_x_2001:
[----:B------:R-:W-:Y:S02]  /*20420*/  MOV R3, 0x1 ;  /* 0x0000000100037802 */ /* 0x000fe40000000f00 */
[----:B------:R-:W-:Y:S02]  /*20430*/  MOV R2, 0x20450 ;  /* 0x0002045000027802 */ /* 0x000fe40000000f00 */
[----:B-1234-:R-:W-:Y:S05]  /*20440*/  CALL.REL.NOINC `($__internal_40_$__cuda_sm70_shflsync_up_p) ;  /* 0x0000b52000007944 */ /* 0x01efea0003c00000 */
[----:B------:R-:W-:Y:S05]  /*20450*/  BRA `(.L_x_2049) ;  /* 0xffffdd9000007947 */ /* 0x000fea000383ffff */
.L_x_2002:
[----:B------:R-:W-:Y:S02]  /*20460*/  MOV R3, 0x2 ;  /* 0x0000000200037802 */ /* 0x000fe40000000f00 */
[----:B------:R-:W-:-:S02]  /*20470*/  MOV R2, 0x20490 ;  /* 0x0002049000027802 */ /* 0x000fc40000000f00 */
[----:B--2-4-:R-:W-:Y:S05]  /*20480*/  CALL.REL.NOINC `($__internal_40_$__cuda_sm70_shflsync_up_p) ;  /* 0x0000b4e000007944 */ /* 0x014fea0003c00000 */
        /* <DEDUP_REMOVED lines=25> */
.L_x_2006:
[----:B------:R-:W-:Y:S02]  /*20620*/  MOV R3, 0x1 ;  /* 0x0000000100037802 */ /* 0x000fe40000000f00 */
[----:B------:R-:W-:Y:S02]  /*20630*/  MOV R2, 0x20650 ;  /* 0x0002065000027802 */ /* 0x000fe40000000f00 */
[----:B------:R-:W-:Y:S05]  /*20640*/  CALL.REL.NOINC `($__internal_40_$__cuda_sm70_shflsync_up_p) ;  /* 0x0000b32000007944 */ /* 0x000fea0003c00000 */
[----:B------:R-:W-:Y:S01]  /*20650*/  MOV R2, R4 ;  /* 0x0000000400027202 */ /* 0x000fe20000000f00 */
[----:B------:R-:W-:Y:S05]  /*20660*/  BRA `(.L_x_2051) ;  /* 0xffffdde000007947 */ /* 0x000fea000383ffff */
.L_x_2007:
        /* <DEDUP_REMOVED lines=28> */
.L_x_2009:
[----:B------:R-:W-:Y:S02]  /*20830*/  SEL R0, RZ, 0x1, P0 ;  /* 0x00000001ff007807 */ /* 0x000fe40000000000 */
[----:B------:R-:W-:Y:S02]  /*20840*/  MOV R2, 0x20860 ;  /* 0x0002086000027802 */ /* 0x000fe40000000f00 */
[----:B-1----:R-:W-:Y:S05]  /*20850*/  CALL.REL.NOINC `($__internal_41_$__cuda_sm70_votesync_ballot) ;  /* 0x0000b17000007944 */ /* 0x002fea0003c00000 */
[----:B------:R-:W-:Y:S01]  /*20860*/  MOV R5, R0 ;  /* 0x0000000000057202 */ /* 0x000fe20000000f00 */
[----:B------:R-:W-:Y:S05]  /*20870*/  BRA `(.L_x_2053) ;  /* 0xffffdd6000007947 */ /* 0x000fea000383ffff */
.L_x_2010:
[----:B------:R-:W-:Y:S01]  /*20880*/  IMAD.MOV.U32 R12, RZ, RZ, R7 ;  /* 0x000000ffff0c7224 */ /* 0x000fe200078e0007 */
[----:B------:R-:W-:Y:S01]  /*20890*/  MOV R3, 0x1f ;  /* 0x0000001f00037802 */ /* 0x000fe20000000f00 */
[----:B------:R-:W-:Y:S01]  /*208a0*/  IMAD.MOV.U32 R10, RZ, RZ, R0 ;  /* 0x000000ffff0a7224 */ /* 0x000fe200078e0000 */
[----:B------:R-:W-:Y:S02]  /*208b0*/  MOV R172, 0xffffffff ;  /* 0xffffffff00ac7802 */ /* 0x000fe40000000f00 */
[----:B------:R-:W-:Y:S02]  /*208c0*/  MOV R2, 0x208e0 ;  /* 0x000208e000027802 */ /* 0x000fe40000000f00 */
[----:B-1----:R-:W-:Y:S05]  /*208d0*/  CALL.REL.NOINC `($__internal_39_$__cuda_sm70_shflsync_idx_p) ;  /* 0x0000b05000007944 */ /* 0x002fea0003c00000 */
[----:B------:R-:W-:Y:S01]  /*208e0*/  IMAD.MOV.U32 R9, RZ, RZ, R13 ;  /* 0x000000ffff097224 */ /* 0x000fe200078e000d */
[----:B------:R-:W-:Y:S01]  /*208f0*/  MOV R12, R8 ;  /* 0x00000008000c7202 */ /* 0x000fe20000000f00 */
[----:B------:R-:W-:Y:S01]  /*20900*/  IMAD.MOV.U32 R10, RZ, RZ, R0 ;  /* 0x000000ffff0a7224 */ /* 0x000fe200078e0000 */
[----:B------:R-:W-:Y:S01]  /*20910*/  MOV R3, 0x1f ;  /* 0x0000001f00037802 */ /* 0x000fe20000000f00 */
[----:B------:R-:W-:Y:S01]  /*20920*/  IMAD.MOV.U32 R172, RZ, RZ, -0x1 ;  /* 0xffffffffffac7424 */ /* 0x000fe200078e00ff */
[----:B------:R-:W-:-:S02]  /*20930*/  MOV R2, 0x20950 ;  /* 0x0002095000027802 */ /* 0x000fc40000000f00 */
[----:B------:R-:W-:Y:S05]  /*20940*/  CALL.REL.NOINC `($__internal_39_$__cuda_sm70_shflsync_idx_p) ;  /* 0x0000afe000007944 */ /* 0x000fea0003c00000 */
[----:B------:R-:W-:Y:S01]  /*20950*/  MOV R8, R13 ;  /* 0x0000000d00087202 */ /* 0x000fe20000000f00 */
[----:B------:R-:W-:Y:S05]  /*20960*/  BRA `(.L_x_2054) ;  /* 0xffffdcc000007947 */ /* 0x000fea000383ffff */
.L_x_2013:
[----:B------:R-:W-:Y:S01]  /*20970*/  IMAD.MOV.U32 R12, RZ, RZ, R4 ;  /* 0x000000ffff0c7224 */ /* 0x000fe200078e0004 */
[----:B------:R-:W-:Y:S01]  /*20980*/  MOV R3, 0x1f ;  /* 0x0000001f00037802 */ /* 0x000fe20000000f00 */
[----:B------:R-:W-:Y:S01]  /*20990*/  IMAD.MOV.U32 R10, RZ, RZ, R0 ;  /* 0x000000ffff0a7224 */ /* 0x000fe200078e0000 */
[----:B------:R-:W-:-:S02]  /*209a0*/  MOV R172, 0xffffffff ;  /* 0xffffffff00ac7802 */ /* 0x000fc40000000f00 */
[----:B------:R-:W-:Y:S02]  /*209b0*/  MOV R2, 0x209d0 ;  /* 0x000209d000027802 */ /* 0x000fe40000000f00 */
[----:B-1-34-:R-:W-:Y:S05]  /*209c0*/  CALL.REL.NOINC `($__internal_39_$__cuda_sm70_shflsync_idx_p) ;  /* 0x0000af6000007944 */ /* 0x01afea0003c00000 */
[----:B------:R-:W-:Y:S01]  /*209d0*/  MOV R16, R13 ;  /* 0x0000000d00107202 */ /* 0x000fe20000000f00 */
[----:B------:R-:W-:Y:S05]  /*209e0*/  BRA `(.L_x_2012) ;  /* 0xffffdca000007947 */ /* 0x000fea000383ffff */
        .type           $_ZN7cutlass13device_kernelIN5flash19enable_sm80_to_sm89INS1_16FlashAttnFwdSm80INS1_25CollectiveMainloopFwdSm80ILi8ELi1ELb0EN4cute5tupleIJNS5_1CILi128EEENS7_ILi48EEENS7_ILi256EEEEEELi256ENS_10bfloat16_tEfNS_4arch4Sm80ELb0ELb1ELb1ELb1ELb0ELb1ELb1ELb1EEENS1_21CollectiveEpilogueFwdINS6_IJS8_SA_S9_EEENS6_IJNS7_ILi1EEESI_SI_EEESC_SE_Li256ELb1ELb1ELb1ELb0EEENS1_36VarlenDynamicPersistentTileSchedulerILi128ELi48ELi256ELi256ELb1ELb1ELb0ELb1ELb0ELb1EEEEEEEEEvNT_6ParamsE$_ZZN5flash25CollectiveMainloopFwdSm80ILi8ELi1ELb0EN4cute5tupleIJNS1_1CILi128EEENS3_ILi48EEENS3_ILi256EEEEEELi256EN7cutlass10bfloat16_tEfNS8_4arch4Sm80ELb0ELb1ELb1ELb1ELb0ELb1ELb1ELb1EE3mmaINS_16FlashAttnFwdSm80ISC_NS_21CollectiveEpilogueFwdINS2_IJS4_S6_S5_EEENS2_IJNS3_ILi1EEESH_SH_EEES9_SB_Li256ELb1ELb1ELb1ELb0EEENS_36VarlenDynamicPersistentTileSchedulerILi128ELi48ELi256ELi256ELb1ELb1ELb0ELb1ELb0ELb1EEEE13SharedStorageENS1_6TensorINS1_11ArrayEngineIfLm128EEENS1_6LayoutINS2_IJNS2_IJNS3_ILi2EEESS_EEESH_NS3_ILi32EEEEEENS2_IJNS2_IJSH_SS_EEENS3_ILi0EEENS3_ILi4EEEEEEEEEENS_7SoftmaxILi2ELi0EEEEEbRKNSC_6ParamsERT0_RT1_iRKNS_16SeqlenInfoQKNewKILb1ELb1EEENS2_IJiiiiEEERT_ENKUlvE_clEv,@function
        .size           $_ZN7cutlass13device_kernelIN5flash19enable_sm80_to_sm89INS1_16FlashAttnFwdSm80INS1_25CollectiveMainloopFwdSm80ILi8ELi1ELb0EN4cute5tupleIJNS5_1CILi128EEENS7_ILi48EEENS7_ILi256EEEEEELi256ENS_10bfloat16_tEfNS_4arch4Sm80ELb0ELb1ELb1ELb1ELb0ELb1ELb1ELb1EEENS1_21CollectiveEpilogueFwdINS6_IJS8_SA_S9_EEENS6_IJNS7_ILi1EEESI_SI_EEESC_SE_Li256ELb1ELb1ELb1ELb0EEENS1_36VarlenDynamicPersistentTileSchedulerILi128ELi48ELi256ELi256ELb1ELb1ELb0ELb1ELb0ELb1EEEEEEEEEvNT_6ParamsE$_ZZN5flash25CollectiveMainloopFwdSm80ILi8ELi1ELb0EN4cute5tupleIJNS1_1CILi128EEENS3_ILi48EEENS3_ILi256EEEEEELi256EN7cutlass10bfloat16_tEfNS8_4arch4Sm80ELb0ELb1ELb1ELb1ELb0ELb1ELb1ELb1EE3mmaINS_16FlashAttnFwdSm80ISC_NS_21CollectiveEpilogueFwdINS2_IJS4_S6_S5_EEENS2_IJNS3_ILi1EEESH_SH_EEES9_SB_Li256ELb1ELb1ELb1ELb0EEENS_36VarlenDynamicPersistentTileSchedulerILi128ELi48ELi256ELi256ELb1ELb1ELb0ELb1ELb0ELb1EEEE13SharedStorageENS1_6TensorINS1_11ArrayEngineIfLm128EEENS1_6LayoutINS2_IJNS2_IJNS3_ILi2EEESS_EEESH_NS3_ILi32EEEEEENS2_IJNS2_IJSH_SS_EEENS3_ILi0EEENS3_ILi4EEEEEEEEEENS_7SoftmaxILi2ELi0EEEEEbRKNSC_6ParamsERT0_RT1_iRKNS_16SeqlenInfoQKNewKILb1ELb1EEENS2_IJiiiiEEERT_ENKUlvE_clEv,($__internal_38_$__cuda_sm70_shflsync_bfly_p - $_ZN7cutlass13device_kernelIN5flash19enable_sm80_to_sm89INS1_16FlashAttnFwdSm80INS1_25CollectiveMainloopFwdSm80ILi8ELi1ELb0EN4cute5tupleIJNS5_1CILi128EEENS7_ILi48EEENS7_ILi256EEEEEELi256ENS_10bfloat16_tEfNS_4arch4Sm80ELb0ELb1ELb1ELb1ELb0ELb1ELb1ELb1EEENS1_21CollectiveEpilogueFwdINS6_IJS8_SA_S9_EEENS6_IJNS7_ILi1EEESI_SI_EEESC_SE_Li256ELb1ELb1ELb1ELb0EEENS1_36VarlenDynamicPersistentTileSchedulerILi128ELi48ELi256ELi256ELb1ELb1ELb0ELb1ELb0ELb1EEEEEEEEEvNT_6ParamsE$_ZZN5flash25CollectiveMainloopFwdSm80ILi8ELi1ELb0EN4cute5tupleIJNS1_1CILi128EEENS3_ILi48EEENS3_ILi256EEEEEELi256EN7cutlass10bfloat16_tEfNS8_4arch4Sm80ELb0ELb1ELb1ELb1ELb0ELb1ELb1ELb1EE3mmaINS_16FlashAttnFwdSm80ISC_NS_21CollectiveEpilogueFwdINS2_IJS4_S6_S5_EEENS2_IJNS3_ILi1EEESH_SH_EEES9_SB_Li256ELb1ELb1ELb1ELb0EEENS_36VarlenDynamicPersistentTileSchedulerILi128ELi48ELi256ELi256ELb1ELb1ELb0ELb1ELb0ELb1EEEE13SharedStorageENS1_6TensorINS1_11ArrayEngineIfLm128EEENS1_6LayoutINS2_IJNS2_IJNS3_ILi2EEESS_EEESH_NS3_ILi32EEEEEENS2_IJNS2_IJSH_SS_EEENS3_ILi0EEENS3_ILi4EEEEEEEEEENS_7SoftmaxILi2ELi0EEEEEbRKNSC_6ParamsERT0_RT1_iRKNS_16SeqlenInfoQKNewKILb1ELb1EEENS2_IJiiiiEEERT_ENKUlvE_clEv)
$_ZN7cutlass13device_kernelIN5flash19enable_sm80_to_sm89INS1_16FlashAttnFwdSm80INS1_25CollectiveMainloopFwdSm80ILi8ELi1ELb0EN4cute5tupleIJNS5_1CILi128EEENS7_ILi48EEENS7_ILi256EEEEEELi256ENS_10bfloat16_tEfNS_4arch4Sm80ELb0ELb1ELb1ELb1ELb0ELb1ELb1ELb1EEENS1_21CollectiveEpilogueFwdINS6_IJS8_SA_S9_EEENS6_IJNS7_ILi1EEESI_SI_EEESC_SE_Li256ELb1ELb1ELb1ELb0EEENS1_36VarlenDynamicPersistentTileSchedulerILi128ELi48ELi256ELi256ELb1ELb1ELb0ELb1ELb0ELb1EEEEEEEEEvNT_6ParamsE$_ZZN5flash25CollectiveMainloopFwdSm80ILi8ELi1ELb0EN4cute5tupleIJNS1_1CILi128EEENS3_ILi48EEENS3_ILi256EEEEEELi256EN7cutlass10bfloat16_tEfNS8_4arch4Sm80ELb0ELb1ELb1ELb1ELb0ELb1ELb1ELb1EE3mmaINS_16FlashAttnFwdSm80ISC_NS_21CollectiveEpilogueFwdINS2_IJS4_S6_S5_EEENS2_IJNS3_ILi1EEESH_SH_EEES9_SB_Li256ELb1ELb1ELb1ELb0EEENS_36VarlenDynamicPersistentTileSchedulerILi128ELi48ELi256ELi256ELb1ELb1ELb0ELb1ELb0ELb1EEEE13SharedStorageENS1_6TensorINS1_11ArrayEngineIfLm128EEENS1_6LayoutINS2_IJNS2_IJNS3_ILi2EEESS_EEESH_NS3_ILi32EEEEEENS2_IJNS2_IJSH_SS_EEENS3_ILi0EEENS3_ILi4EEEEEEEEEENS_7SoftmaxILi2ELi0EEEEEbRKNSC_6ParamsERT0_RT1_iRKNS_16SeqlenInfoQKNewKILb1ELb1EEENS2_IJiiiiEEERT_ENKUlvE_clEv:
[----:B------:R-:W-:-:S05]  /*209f0*/  IADD3 R16, R81, -c[0x0][0x20], RZ ;  /* 0x8000080051107a10 */ /* 0x000fca0007ffe0ff */
[----:B------:R-:W2:Y:S01]  /*20a00*/  LDL.64 R12, [R16] ;  /* 0x00000000100c7983 */ /* 0x000ea20000100a00 */
[----:B------:R-:W-:-:S03]  /*20a10*/  ULDC.64 UR4, c[0x0][0x118] ;  /* 0x0000460000047ab9 */ /* 0x000fc60000000a00 */
[----:B--2---:R-:W2:Y:S02]  /*20a20*/  LD.E R0, [R12.64+0x11c] ;  /* 0x00011c040c007980 */ /* 0x004ea4000c101900 */
[----:B--2---:R-:W-:-:S13]  /*20a30*/  ISETP.GT.AND P0, PT, R0, RZ, PT ;  /* 0x000000ff0000720c */ /* 0x004fda0003f04270 */
[----:B------:R-:W-:Y:S05]  /*20a40*/  @P0 BRA `(.L_x_2055) ;  /* 0x0000004000000947 */ /* 0x000fea0003800000 */
[----:B------:R-:W-:Y:S01]  /*20a50*/  MOV R2, R131 ;  /* 0x0000008300027202 */ /* 0x000fe20000000f00 */
[----:B------:R-:W-:-:S04]  /*20a60*/  DEPBAR.LE SB0, 0x1 ;  /* 0x000080400000791a */ /* 0x000fc80000000000 */
[----:B------:R-:W-:-:S04]  /*20a70*/  MOV R3, 0x0 ;  /* 0x0000000000037802 */ /* 0x000fc80000000f00 */
[----:B------:R-:W-:Y:S05]  /*20a80*/  RET.REL.NODEC R2 `(_ZN7cutlass13device_kernelIN5flash19enable_sm80_to_sm89INS1_16FlashAttnFwdSm80INS1_25CollectiveMainloopFwdSm80ILi8ELi1ELb0EN4cute5tupleIJNS5_1CILi128EEENS7_ILi48EEENS7_ILi256EEEEEELi256ENS_10bfloat16_tEfNS_4arch4Sm80ELb0ELb1ELb1ELb1ELb0ELb1ELb1ELb1EEENS1_21CollectiveEpilogueFwdINS6_IJS8_SA_S9_EEENS6_IJNS7_ILi1EEESI_SI_EEESC_SE_Li256ELb1ELb1ELb1ELb0EEENS1_36VarlenDynamicPersistentTileSchedulerILi128ELi48ELi256ELi256ELb1ELb1ELb0ELb1ELb0ELb1EEEEEEEEEvNT_6ParamsE) ;  /* 0xfffdf57002007950 */ /* 0x000fea0003c3ffff */
.L_x_2055:
[----:B------:R1:W2:Y:S04]  /*20a90*/  LDL.64 R8, [R16+0x8] ;  /* 0x0000080010087983 */ /* 0x0002a80000100a00 */
[----:B------:R1:W3:Y:S04]  /*20aa0*/  LDL.64 R2, [R16+0x20] ;  /* 0x0000200010027983 */ /* 0x0002e80000100a00 */
[----:B------:R1:W4:Y:S04]  /*20ab0*/  LDL.64 R14, [R16+0x18] ;  /* 0x00001800100e7983 */ /* 0x0003280000100a00 */
[----:B------:R-:W4:Y:S04]  /*20ac0*/  LD.E.U8 R18, [R12.64+0x138] ;  /* 0x000138040c127980 */ /* 0x000f28000c101100 */
[----:B------:R2:W5:Y:S04]  /*20ad0*/  LD.E R20, [R12.64+0x164] ;  /* 0x000164040c147980 */ /* 0x000568000c101900 */
[----:B-1----:R-:W4:Y:S04]  /*20ae0*/  LDL.64 R16, [R16+0x10] ;  /* 0x0000100010107983 */ /* 0x002f280000100a00 */
[----:B--2---:R1:W2:Y:S04]  /*20af0*/  LD.E R32, [R8.64] ;  /* 0x0000000408207980 */ /* 0x0042a8000c101900 */
[----:B---3--:R3:W2:Y:S04]  /*20b00*/  LD.E R68, [R2.64] ;  /* 0x0000000402447980 */ /* 0x0086a8000c101900 */
[----:B----4-:R4:W2:Y:S04]  /*20b10*/  LD.E R7, [R14.64+0x20] ;  /* 0x000020040e077980 */ /* 0x0108a8000c101900 */
[----:B-1----:R1:W5:Y:S04]  /*20b20*/  LD.E.64 R8, [R12.64+0x120] ;  /* 0x000120040c087980 */ /* 0x002368000c101b00 */
[----:B---3--:R1:W5:Y:S04]  /*20b30*/  LD.E.64 R2, [R12.64+0x130] ;  /* 0x000130040c027980 */ /* 0x008368000c101b00 */
[----:B------:R3:W5:Y:S04]  /*20b40*/  LD.E R23, [R16.64] ;  /* 0x0000000410177980 */ /* 0x000768000c101900 */
[----:B----4-:R1:W5:Y:S04]  /*20b50*/  LD.E.64 R14, [R12.64+0x110] ;  /* 0x000110040c0e7980 */ /* 0x010368000c101b00 */
[----:B---3--:R1:W5:Y:S01]  /*20b60*/  LD.E.64 R16, [R12.64+0x128] ;  /* 0x000128040c107980 */ /* 0x008362000c101b00 */
[----:B------:R-:W-:-:S02]  /*20b70*/  ISETP.NE.AND P0, PT, R18, RZ, PT ;  /* 0x000000ff1200720c */ /* 0x000fc40003f05270 */
[----:B--2---:R-:W-:-:S04]  /*20b80*/  SHF.R.S32.HI R4, RZ, 0x1f, R32 ;  /* 0x0000001fff047819 */ /* 0x004fc80000011420 */
[----:B------:R-:W-:-:S04]  /*20b90*/  LEA.HI R4, R4, R32, RZ, 0x3 ;  /* 0x0000002004047211 */ /* 0x000fc800078f18ff */
[----:B------:R-:W-:Y:S02]  /*20ba0*/  LOP3.LUT R10, R4, 0xfffffff8, RZ, 0xc0, !PT ;  /* 0xfffffff8040a7812 */ /* 0x000fe400078ec0ff */
[----:B------:R-:W-:-:S03]  /*20bb0*/  SHF.R.S32.HI R80, RZ, 0x3, R4 ;  /* 0x00000003ff507819 */ /* 0x000fc60000011404 */
[----:B------:R-:W-:Y:S02]  /*20bc0*/  IMAD.IADD R56, R32, 0x1, -R10 ;  /* 0x0000000120387824 */ /* 0x000fe400078e0a0a */
[----:B------:R-:W-:Y:S01]  /*20bd0*/  IMAD R69, R68, 0x80, R80 ;  /* 0x0000008044457824 */ /* 0x000fe200078e0250 */
[----:B------:R-:W-:Y:S01]  /*20be0*/  SHF.R.S32.HI R22, RZ, 0x1f, R7 ;  /* 0x0000001fff167819 */ /* 0x000fe20000011407 */
[C---:B------:R-:W-:Y:S02]  /*20bf0*/  IMAD.SHL.U32 R57, R56.reuse, 0x8, RZ ;  /* 0x0000000838397824 */ /* 0x040fe400078e00ff */
[----:B------:R-:W-:Y:S01]  /*20c00*/  IMAD R4, R56, 0x20, R69 ;  /* 0x0000002038047824 */ /* 0x000fe200078e0245 */
[----:B------:R-:W-:Y:S05]  /*20c10*/  @!P0 BRA `(.L_x_2056) ;  /* 0x00004cd000008947 */ /* 0x000fea0003800000 */
[----:B-1---5:R-:W-:-:S13]  /*20c20*/  ISETP.NE.AND P0, PT, R20, 0x1, PT ;  /* 0x000000011400780c */ /* 0x022fda0003f05270 */
[----:B------:R1:W2:Y:S04]  /*20c30*/  @P0 LD.E R10, [R12.64+0x168] ;  /* 0x000168040c0a0980 */ /* 0x0002a8000c101900 */
[----:B-1----:R-:W3:Y:S01]  /*20c40*/  @P0 LD.E R12, [R12.64+0x16c] ;  /* 0x00016c040c0c0980 */ /* 0x002ee2000c101900 */
[----:B--2---:R-:W-:-:S05]  /*20c50*/  @P0 IMAD.HI.U32 R10, R4, R10, RZ ;  /* 0x0000000a040a0227 */ /* 0x004fca00078e00ff */
[----:B---3--:R-:W-:-:S04]  /*20c60*/  @P0 SHF.R.U32.HI R4, RZ, R12, R10 ;  /* 0x0000000cff040219 */ /* 0x008fc8000001160a */
[----:B------:R-:W-:Y:S01]  /*20c70*/  SHF.R.S32.HI R10, RZ, 0x1f, R4 ;  /* 0x0000001fff0a7819 */ /* 0x000fe20000011404 */
[-C--:B------:R-:W-:Y:S02]  /*20c80*/  IMAD R19, R9, R4.reuse, RZ ;  /* 0x0000000409137224 */ /* 0x080fe400078e02ff */
[-C--:B------:R-:W-:Y:S02]  /*20c90*/  IMAD R18, R3, R4.reuse, RZ ;  /* 0x0000000403127224 */ /* 0x080fe400078e02ff */
[----:B------:R-:W-:-:S04]  /*20ca0*/  IMAD.WIDE.U32 R12, R8, R4, RZ ;  /* 0x00000004080c7225 */ /* 0x000fc800078e00ff */
[-C--:B------:R-:W-:Y:S02]  /*20cb0*/  IMAD R21, R8, R10.reuse, R19 ;  /* 0x0000000a08157224 */ /* 0x080fe400078e0213 */
[C---:B------:R-:W-:Y:S02]  /*20cc0*/  IMAD R10, R2.reuse, R10, R18 ;  /* 0x0000000a020a7224 */ /* 0x040fe400078e0212 */
[----:B------:R-:W-:Y:S01]  /*20cd0*/  IMAD.WIDE.U32 R18, R2, R4, RZ ;  /* 0x0000000402127225 */ /* 0x000fe200078e00ff */
[----:B------:R-:W-:-:S03]  /*20ce0*/  IADD3 R13, R13, R21, RZ ;  /* 0x000000150d0d7210 */ /* 0x000fc60007ffe0ff */
[----:B------:R-:W-:Y:S01]  /*20cf0*/  IMAD R4, R9, R7, RZ ;  /* 0x0000000709047224 */ /* 0x000fe200078e02ff */
[----:B------:R-:W-:Y:S01]  /*20d00*/  IADD3 R9, R19, R10, RZ ;  /* 0x0000000a13097210 */ /* 0x000fe20007ffe0ff */
[----:B------:R-:W-:-:S04]  /*20d10*/  IMAD.WIDE.U32 R12, R7, R8, R12 ;  /* 0x00000008070c7225 */ /* 0x000fc800078e000c */
[----:B------:R-:W-:Y:S01]  /*20d20*/  IMAD R4, R8, R22, R4 ;  /* 0x0000001608047224 */ /* 0x000fe200078e0204 */
[----:B------:R-:W-:Y:S01]  /*20d30*/  MOV R8, R18 ;  /* 0x0000001200087202 */ /* 0x000fe20000000f00 */
[----:B------:R-:W-:Y:S01]  /*20d40*/  IMAD R3, R3, R7, RZ ;  /* 0x0000000703037224 */ /* 0x000fe200078e02ff */
[----:B------:R-:W-:-:S03]  /*20d50*/  LEA R33, P1, R12, R14, 0x1 ;  /* 0x0000000e0c217211 */ /* 0x000fc600078208ff */
[----:B------:R-:W-:-:S04]  /*20d60*/  IMAD.WIDE.U32 R8, R7, R2, R8 ;  /* 0x0000000207087225 */ /* 0x000fc800078e0008 */
[----:B------:R-:W-:Y:S01]  /*20d70*/  IMAD R2, R2, R22, R3 ;  /* 0x0000001602027224 */ /* 0x000fe200078e0203 */
[----:B------:R-:W-:Y:S02]  /*20d80*/  IADD3 R3, R13, R4, RZ ;  /* 0x000000040d037210 */ /* 0x000fe40007ffe0ff */
[----:B------:R-:W-:Y:S02]  /*20d90*/  LEA R34, P0, R8, R16, 0x1 ;  /* 0x0000001008227211 */ /* 0x000fe400078008ff */
[----:B------:R-:W-:Y:S02]  /*20da0*/  IADD3 R2, R9, R2, RZ ;  /* 0x0000000209027210 */ /* 0x000fe40007ffe0ff */
[----:B------:R-:W-:Y:S02]  /*20db0*/  LEA.HI.X R31, R12, R15, R3, 0x1, P1 ;  /* 0x0000000f0c1f7211 */ /* 0x000fe400008f0c03 */
[----:B------:R-:W-:Y:S02]  /*20dc0*/  SHF.L.U32 R4, R56, 0x2, RZ ;  /* 0x0000000238047819 */ /* 0x000fe400000006ff */
[----:B------:R-:W-:Y:S01]  /*20dd0*/  LEA.HI.X R30, R8, R17, R2, 0x1, P0 ;  /* 0x00000011081e7211 */ /* 0x000fe200000f0c02 */
[----:B------:R-:W-:Y:S05]  /*20de0*/  BRA.DIV ~URZ, `(.L_x_2057) ;  /* 0x00009bb27f007947 */ /* 0x000fea000b800000 */
[----:B------:R1:W2:Y:S02]  /*20df0*/  SHFL.IDX PT, R7, R31, RZ, 0x181f ;  /* 0x00181fff1f077589 */ /* 0x0002a400000e0000 */
.L_x_2131:
[----:B------:R-:W-:Y:S05]  /*20e00*/  BRA.DIV ~URZ, `(.L_x_2058) ;  /* 0x00009c127f007947 */ /* 0x000fea000b800000 */
[----:B------:R3:W4:Y:S01]  /*20e10*/  SHFL.IDX PT, R8, R33, RZ, 0x181f ;  /* 0x00181fff21087589 */ /* 0x00072200000e0000 */
[----:B--2---:R-:W-:-:S03]  /*20e20*/  MOV R9, R7 ;  /* 0x0000000700097202 */ /* 0x004fc60000000f00 */
[----:B------:R3:W2:Y:S04]  /*20e30*/  SHFL.IDX PT, R14, R30, RZ, 0x181f ;  /* 0x00181fff1e0e7589 */ /* 0x0006a800000e0000 */
[----:B------:R3:W1:Y:S02]  /*20e40*/  SHFL.IDX PT, R2, R34, RZ, 0x181f ;  /* 0x00181fff22027589 */ /* 0x00066400000e0000 */
.L_x_2132:
[----:B------:R-:W-:Y:S01]  /*20e50*/  IMAD R35, R23, R20, RZ ;  /* 0x0000001417237224 */ /* 0x000fe200078e02ff */
[----:B------:R-:W-:Y:S01]  /*20e60*/  BSSY B0, `(.L_x_2059) ;  /* 0x0000035000007945 */ /* 0x000fe20003800000 */
[----:B------:R-:W-:Y:S01]  /*20e70*/  CS2R R58, SRZ ;  /* 0x00000000003a7805 */ /* 0x000fe2000001ff00 */
[----:B------:R-:W-:Y:S01]  /*20e80*/  CS2R R36, SRZ ;  /* 0x0000000000247805 */ /* 0x000fe2000001ff00 */
[----:B------:R-:W-:Y:S01]  /*20e90*/  CS2R R26, SRZ ;  /* 0x00000000001a7805 */ /* 0x000fe2000001ff00 */
[----:B------:R-:W-:Y:S01]  /*20ea0*/  ISETP.GE.AND P0, PT, R69, R35, PT ;  /* 0x000000234500720c */ /* 0x000fe20003f06270 */
[----:B------:R-:W-:Y:S01]  /*20eb0*/  CS2R R22, SRZ ;  /* 0x0000000000167805 */ /* 0x000fe2000001ff00 */
[----:B------:R-:W-:Y:S01]  /*20ec0*/  CS2R R20, SRZ ;  /* 0x0000000000147805 */ /* 0x000fe2000001ff00 */
[----:B------:R-:W-:Y:S01]  /*20ed0*/  CS2R R38, SRZ ;  /* 0x0000000000267805 */ /* 0x000fe2000001ff00 */
[----:B------:R-:W-:Y:S01]  /*20ee0*/  CS2R R28, SRZ ;  /* 0x00000000001c7805 */ /* 0x000fe2000001ff00 */
[----:B------:R-:W-:Y:S01]  /*20ef0*/  CS2R R24, SRZ ;  /* 0x0000000000187805 */ /* 0x000fe2000001ff00 */
[----:B------:R-:W-:Y:S01]  /*20f00*/  CS2R R18, SRZ ;  /* 0x0000000000127805 */ /* 0x000fe2000001ff00 */
[----:B--2---:R-:W-:-:S06]  /*20f10*/  MOV R3, R14 ;  /* 0x0000000e00037202 */ /* 0x004fcc0000000f00 */
[----:B------:R-:W-:Y:S05]  /*20f20*/  @P0 BRA `(.L_x_2060) ;  /* 0x0000028000000947 */ /* 0x000fea0003800000 */
[C---:B------:R-:W-:Y:S01]  /*20f30*/  IADD3 R10, R4.reuse, 0x20, RZ ;  /* 0x00000020040a7810 */ /* 0x040fe20007ffe0ff */
[----:B------:R-:W-:Y:S01]  /*20f40*/  CS2R R20, SRZ ;  /* 0x0000000000147805 */ /* 0x000fe2000001ff00 */
[-C--:B------:R-:W-:Y:S01]  /*20f50*/  ISETP.GE.AND P1, PT, R4, R0.reuse, PT ;  /* 0x000000000400720c */ /* 0x080fe20003f26270 */
[----:B------:R-:W-:Y:S01]  /*20f60*/  CS2R R18, SRZ ;  /* 0x0000000000127805 */ /* 0x000fe2000001ff00 */
[----:B------:R-:W-:Y:S01]  /*20f70*/  ISETP.GE.AND P0, PT, R10, R0, PT ;  /* 0x000000000a00720c */ /* 0x000fe20003f06270 */
[----:B------:R-:W-:Y:S01]  /*20f80*/  CS2R R22, SRZ ;  /* 0x0000000000167805 */ /* 0x000fe2000001ff00 */
[----:B------:R-:W-:-:S09]  /*20f90*/  CS2R R24, SRZ ;  /* 0x0000000000187805 */ /* 0x000fd2000001ff00 */
[C---:B----4-:R-:W-:Y:S02]  /*20fa0*/  @!P1 IMAD.WIDE R12, R4.reuse, 0x2, R8 ;  /* 0x00000002040c9825 */ /* 0x050fe400078e0208 */
[----:B------:R-:W-:Y:S02]  /*20fb0*/  @!P0 SHF.R.S32.HI R7, RZ, 0x1f, R10 ;  /* 0x0000001fff078819 */ /* 0x000fe4000001140a */
[----:B-1----:R-:W-:Y:S01]  /*20fc0*/  @!P1 IMAD.WIDE R16, R4, 0x2, R2 ;  /* 0x0000000204109825 */ /* 0x002fe200078e0202 */
[----:B------:R1:W5:Y:S01]  /*20fd0*/  @!P1 LD.E.64 R20, [R12.64] ;  /* 0x000000040c149980 */ /* 0x000362000c101b00 */
[----:B------:R-:W-:-:S03]  /*20fe0*/  @!P0 LEA.HI R7, R7, R10, RZ, 0x2 ;  /* 0x0000000a07078211 */ /* 0x000fc600078f10ff */
[----:B------:R2:W5:Y:S01]  /*20ff0*/  @!P1 LD.E.64 R18, [R16.64] ;  /* 0x0000000410129980 */ /* 0x000562000c101b00 */
[----:B------:R-:W-:-:S05]  /*21000*/  @!P0 LOP3.LUT R7, R7, 0xfffffffc, RZ, 0xc0, !PT ;  /* 0xfffffffc07078812 */ /* 0x000fca00078ec0ff */
[----:B------:R-:W-:-:S05]  /*21010*/  @!P0 IMAD.WIDE R14, R7, 0x2, R8 ;  /* 0x00000002070e8825 */ /* 0x000fca00078e0208 */
[----:B------:R4:W5:Y:S01]  /*21020*/  @!P0 LD.E.64 R22, [R14.64] ;  /* 0x000000040e168980 */ /* 0x000962000c101b00 */
[----:B-1----:R-:W-:Y:S01]  /*21030*/  @!P0 IMAD.WIDE R12, R7, 0x2, R2 ;  /* 0x00000002070c8825 */ /* 0x002fe200078e0202 */
[----:B--2---:R-:W-:-:S04]  /*21040*/  IADD3 R16, R4, 0x40, RZ ;  /* 0x0000004004107810 */ /* 0x004fc80007ffe0ff */
[----:B------:R1:W5:Y:S01]  /*21050*/  @!P0 LD.E.64 R24, [R12.64] ;  /* 0x000000040c188980 */ /* 0x000362000c101b00 */
[----:B------:R-:W-:Y:S02]  /*21060*/  IADD3 R17, R4, 0x60, RZ ;  /* 0x0000006004117810 */ /* 0x000fe40007ffe0ff */
[-C--:B------:R-:W-:Y:S02]  /*21070*/  ISETP.GE.AND P1, PT, R16, R0.reuse, PT ;  /* 0x000000001000720c */ /* 0x080fe40003f26270 */
[----:B------:R-:W-:-:S11]  /*21080*/  ISETP.GE.AND P0, PT, R17, R0, PT ;  /* 0x000000001100720c */ /* 0x000fd60003f06270 */
[----:B------:R-:W-:Y:S02]  /*21090*/  @!P1 SHF.R.S32.HI R10, RZ, 0x1f, R16 ;  /* 0x0000001fff0a9819 */ /* 0x000fe40000011410 */
[----:B------:R-:W-:Y:S02]  /*210a0*/  @!P0 SHF.R.S32.HI R7, RZ, 0x1f, R17 ;  /* 0x0000001fff078819 */ /* 0x000fe40000011411 */
[----:B------:R-:W-:Y:S02]  /*210b0*/  @!P1 LEA.HI R10, R10, R16, RZ, 0x2 ;  /* 0x000000100a0a9211 */ /* 0x000fe400078f10ff */
[----:B------:R-:W-:Y:S02]  /*210c0*/  @!P0 LEA.HI R7, R7, R17, RZ, 0x2 ;  /* 0x0000001107078211 */ /* 0x000fe400078f10ff */
[----:B------:R-:W-:Y:S02]  /*210d0*/  @!P1 LOP3.LUT R10, R10, 0xfffffffc, RZ, 0xc0, !PT ;  /* 0xfffffffc0a0a9812 */ /* 0x000fe400078ec0ff */
[----:B------:R-:W-:Y:S01]  /*210e0*/  @!P0 LOP3.LUT R7, R7, 0xfffffffc, RZ, 0xc0, !PT ;  /* 0xfffffffc07078812 */ /* 0x000fe200078ec0ff */
[----:B------:R-:W-:Y:S01]  /*210f0*/  CS2R R26, SRZ ;  /* 0x00000000001a7805 */ /* 0x000fe2000001ff00 */
[----:B------:R-:W-:Y:S01]  /*21100*/  CS2R R36, SRZ ;  /* 0x0000000000247805 */ /* 0x000fe2000001ff00 */
[----:B----4-:R-:W-:Y:S01]  /*21110*/  @!P1 IMAD.WIDE R14, R10, 0x2, R8 ;  /* 0x000000020a0e9825 */ /* 0x010fe200078e0208 */
[----:B------:R-:W-:Y:S01]  /*21120*/  CS2R R28, SRZ ;  /* 0x00000000001c7805 */ /* 0x000fe2000001ff00 */
[----:B------:R-:W-:-:S02]  /*21130*/  CS2R R38, SRZ ;  /* 0x0000000000267805 */ /* 0x000fc4000001ff00 */
[C---:B-1----:R-:W-:Y:S01]  /*21140*/  @!P0 IMAD.WIDE R12, R7.reuse, 0x2, R8 ;  /* 0x00000002070c8825 */ /* 0x042fe200078e0208 */
[----:B------:R1:W5:Y:S03]  /*21150*/  @!P1 LD.E.64 R26, [R14.64] ;  /* 0x000000040e1a9980 */ /* 0x000366000c101b00 */
[--C-:B------:R-:W-:Y:S01]  /*21160*/  @!P1 IMAD.WIDE R8, R10, 0x2, R2.reuse ;  /* 0x000000020a089825 */ /* 0x100fe200078e0202 */
[----:B------:R1:W5:Y:S03]  /*21170*/  @!P0 LD.E.64 R36, [R12.64] ;  /* 0x000000040c248980 */ /* 0x000366000c101b00 */
[----:B------:R-:W-:Y:S01]  /*21180*/  @!P0 IMAD.WIDE R2, R7, 0x2, R2 ;  /* 0x0000000207028825 */ /* 0x000fe200078e0202 */
[----:B------:R1:W5:Y:S04]  /*21190*/  @!P1 LD.E.64 R28, [R8.64] ;  /* 0x00000004081c9980 */ /* 0x000368000c101b00 */
[----:B------:R1:W5:Y:S02]  /*211a0*/  @!P0 LD.E.64 R38, [R2.64] ;  /* 0x0000000402268980 */ /* 0x000364000c101b00 */
.L_x_2060:
[----:B------:R-:W-:Y:S05]  /*211b0*/  BSYNC B0 ;  /* 0x0000000000007941 */ /* 0x000fea0003800000 */
.L_x_2059:
[----:B-1--45:R-:W-:Y:S02]  /*211c0*/  IMAD.MOV.U32 R8, RZ, RZ, R36 ;  /* 0x000000ffff087224 */ /* 0x032fe400078e0024 */
[----:B------:R-:W-:-:S02]  /*211d0*/  IMAD.MOV.U32 R7, RZ, RZ, R37 ;  /* 0x000000ffff077224 */ /* 0x000fc400078e0025 */
        /* <DEDUP_REMOVED lines=15> */
[----:B------:R-:W-:-:S04]  /*212d0*/  MOV R7, R39 ;  /* 0x0000002700077202 */ /* 0x000fc80000000f00 */
[----:B------:R-:W-:Y:S01]  /*212e0*/  PRMT R98, R7, 0x5410, R8 ;  /* 0x0000541007627816 */ /* 0x000fe20000000008 */
[----:B------:R-:W-:Y:S01]  /*212f0*/  IMAD.MOV.U32 R8, RZ, RZ, R24 ;  /* 0x000000ffff087224 */ /* 0x000fe200078e0018 */
[----:B------:R-:W-:Y:S01]  /*21300*/  PRMT R94, R2, 0x5410, R3 ;  /* 0x00005410025e7816 */ /* 0x000fe20000000003 */
[----:B------:R-:W-:Y:S01]  /*21310*/  IMAD.MOV.U32 R3, RZ, RZ, R18 ;  /* 0x000000ffff037224 */ /* 0x000fe200078e0012 */
[----:B------:R-:W-:Y:S01]  /*21320*/  MOV R7, R25 ;  /* 0x0000001900077202 */ /* 0x000fe20000000f00 */
[----:B------:R-:W-:Y:S01]  /*21330*/  IMAD.MOV.U32 R2, RZ, RZ, R19 ;  /* 0x000000ffff027224 */ /* 0x000fe200078e0013 */
[----:B------:R-:W-:Y:S02]  /*21340*/  PRMT R93, R8, 0x7610, R93 ;  /* 0x00007610085d7816 */ /* 0x000fe4000000005d */
[----:B------:R-:W-:Y:S02]  /*21350*/  PRMT R92, R7, 0x7610, R92 ;  /* 0x00007610075c7816 */ /* 0x000fe4000000005c */
[----:B------:R-:W-:-:S02]  /*21360*/  PRMT R91, R3, 0x7610, R91 ;  /* 0x00007610035b7816 */ /* 0x000fc4000000005b */
[----:B------:R-:W-:Y:S01]  /*21370*/  PRMT R90, R2, 0x7610, R90 ;  /* 0x00007610025a7816 */ /* 0x000fe2000000005a */
[----:B------:R-:W-:Y:S05]  /*21380*/  BRA.DIV ~URZ, `(.L_x_2061) ;  /* 0x000098027f007947 */ /* 0x000fea000b800000 */
[----:B------:R1:W2:Y:S04]  /*21390*/  SHFL.IDX PT, R9, R31, 0x1, 0x181f ;  /* 0x00381f001f097f89 */ /* 0x0002a800000e0000 */
[----:B------:R1:W4:Y:S04]  /*213a0*/  SHFL.IDX PT, R8, R33, 0x1, 0x181f ;  /* 0x00381f0021087f89 */ /* 0x00032800000e0000 */
[----:B------:R1:W3:Y:S04]  /*213b0*/  SHFL.IDX PT, R7, R30, 0x1, 0x181f ;  /* 0x00381f001e077f89 */ /* 0x0002e800000e0000 */
[----:B------:R1:W1:Y:S02]  /*213c0*/  SHFL.IDX PT, R2, R34, 0x1, 0x181f ;  /* 0x00381f0022027f89 */ /* 0x00026400000e0000 */
.L_x_2133:
[----:B------:R-:W-:Y:S01]  /*213d0*/  IADD3 R3, R69, 0x20, RZ ;  /* 0x0000002045037810 */ /* 0x000fe20007ffe0ff */
[----:B------:R-:W-:Y:S01]  /*213e0*/  BSSY B0, `(.L_x_2062) ;  /* 0x0000033000007945 */ /* 0x000fe20003800000 */
        /* <DEDUP_REMOVED lines=8> */
[----:B---3--:R-:W-:-:S07]  /*21470*/  IMAD.MOV.U32 R3, RZ, RZ, R7 ;  /* 0x000000ffff037224 */ /* 0x008fce00078e0007 */
        /* <DEDUP_REMOVED lines=8> */
[C---:B--2-4-:R-:W-:Y:S02]  /*21500*/  @!P1 IMAD.WIDE R12, R4.reuse, 0x2, R8 ;  /* 0x00000002040c9825 */ /* 0x054fe400078e0208 */
        /* <DEDUP_REMOVED lines=22> */
[----:B---3--:R-:W-:Y:S01]  /*21670*/  @!P1 IMAD.WIDE R14, R10, 0x2, R8 ;  /* 0x000000020a0e9825 */ /* 0x008fe200078e0208 */
        /* <DEDUP_REMOVED lines=9> */
.L_x_2063:
[----:B------:R-:W-:Y:S05]  /*21710*/  BSYNC B0 ;  /* 0x0000000000007941 */ /* 0x000fea0003800000 */
.L_x_2062:
[----:B-1--45:R-:W-:Y:S01]  /*21720*/  IMAD.MOV.U32 R8, RZ, RZ, R58 ;  /* 0x000000ffff087224 */ /* 0x032fe200078e003a */
[----:B------:R-:W-:Y:S01]  /*21730*/  MOV R2, R49 ;  /* 0x0000003100027202 */ /* 0x000fe20000000f00 */
[----:B------:R-:W-:-:S02]  /*21740*/  IMAD.MOV.U32 R7, RZ, RZ, R59 ;  /* 0x000000ffff077224 */ /* 0x000fc400078e003b */
[----:B------:R-:W-:-:S03]  /*21750*/  IMAD.MOV.U32 R3, RZ, RZ, R48 ;  /* 0x000000ffff037224 */ /* 0x000fc600078e0030 */
[----:B------:R-:W-:Y:S01]  /*21760*/  PRMT R108, R7, 0x5410, R8 ;  /* 0x00005410076c7816 */ /* 0x000fe20000000008 */
[----:B------:R-:W-:Y:S01]  /*21770*/  IMAD.MOV.U32 R8, RZ, RZ, R44 ;  /* 0x000000ffff087224 */ /* 0x000fe200078e002c */
[----:B------:R-:W-:Y:S01]  /*21780*/  PRMT R103, R2, 0x5410, R3 ;  /* 0x0000541002677816 */ /* 0x000fe20000000003 */
[----:B------:R-:W-:Y:S01]  /*21790*/  IMAD.MOV.U32 R7, RZ, RZ, R45 ;  /* 0x000000ffff077224 */ /* 0x000fe200078e002d */
[----:B------:R-:W-:Y:S01]  /*217a0*/  MOV R3, R42 ;  /* 0x0000002a00037202 */ /* 0x000fe20000000f00 */
        /* <DEDUP_REMOVED lines=15> */
[----:B------:R-:W-:Y:S05]  /*218a0*/  BRA.DIV ~URZ, `(.L_x_2064) ;  /* 0x000094c27f007947 */ /* 0x000fea000b800000 */
[----:B------:R1:W3:Y:S02]  /*218b0*/  SHFL.IDX PT, R7, R31, 0x2, 0x181f ;  /* 0x00581f001f077f89 */ /* 0x0002e400000e0000 */
.L_x_2134:
[----:B------:R-:W-:Y:S05]  /*218c0*/  BRA.DIV ~URZ, `(.L_x_2065) ;  /* 0x000095227f007947 */ /* 0x000fea000b800000 */
[----:B------:R4:W1:Y:S01]  /*218d0*/  SHFL.IDX PT, R8, R33, 0x2, 0x181f ;  /* 0x00581f0021087f89 */ /* 0x00086200000e0000 */
[----:B--23--:R-:W-:-:S03]  /*218e0*/  MOV R9, R7 ;  /* 0x0000000700097202 */ /* 0x00cfc60000000f00 */
[----:B------:R4:W2:Y:S04]  /*218f0*/  SHFL.IDX PT, R14, R30, 0x2, 0x181f ;  /* 0x00581f001e0e7f89 */ /* 0x0008a800000e0000 */
[----:B------:R4:W3:Y:S02]  /*21900*/  SHFL.IDX PT, R2, R34, 0x2, 0x181f ;  /* 0x00581f0022027f89 */ /* 0x0008e400000e0000 */
.L_x_2135:
        /* <DEDUP_REMOVED lines=11> */
[----:B--2---:R-:W-:-:S06]  /*219c0*/  IMAD.MOV.U32 R3, RZ, RZ, R14 ;  /* 0x000000ffff037224 */ /* 0x004fcc00078e000e */
        /* <DEDUP_REMOVED lines=8> */
[C---:B-1----:R-:W-:Y:S02]  /*21a50*/  @!P1 IMAD.WIDE R12, R4.reuse, 0x2, R8 ;  /* 0x00000002040c9825 */ /* 0x042fe400078e0208 */
[----:B------:R-:W-:Y:S02]  /*21a60*/  @!P0 SHF.R.S32.HI R7, RZ, 0x1f, R10 ;  /* 0x0000001fff078819 */ /* 0x000fe4000001140a */
[----:B---3--:R-:W-:Y:S01]  /*21a70*/  @!P1 IMAD.WIDE R16, R4, 0x2, R2 ;  /* 0x0000000204109825 */ /* 0x008fe200078e0202 */
        /* <DEDUP_REMOVED lines=30> */
.L_x_2067:
[----:B------:R-:W-:Y:S05]  /*21c60*/  BSYNC B0 ;  /* 0x0000000000007941 */ /* 0x000fea0003800000 */
.L_x_2066:
[----:B-1-3-5:R-:W-:Y:S01]  /*21c70*/  IMAD.MOV.U32 R2, RZ, RZ, R70 ;  /* 0x000000ffff027224 */ /* 0x02afe200078e0046 */
[----:B------:R-:W-:Y:S01]  /*21c80*/  CS2R R88, SRZ ;  /* 0x0000000000587805 */ /* 0x000fe2000001ff00 */
[----:B------:R-:W-:-:S02]  /*21c90*/  IMAD.MOV.U32 R8, RZ, RZ, R71 ;  /* 0x000000ffff087224 */ /* 0x000fc400078e0047 */
[----:B------:R-:W-:Y:S02]  /*21ca0*/  IMAD.MOV.U32 R7, RZ, RZ, R64 ;  /* 0x000000ffff077224 */ /* 0x000fe400078e0040 */
[----:B------:R-:W-:Y:S01]  /*21cb0*/  IMAD.MOV.U32 R3, RZ, RZ, R65 ;  /* 0x000000ffff037224 */ /* 0x000fe200078e0041 */
[----:B------:R-:W-:Y:S01]  /*21cc0*/  PRMT R114, R8, 0x5410, R2 ;  /* 0x0000541008727816 */ /* 0x000fe20000000002 */
[----:B------:R-:W-:Y:S01]  /*21cd0*/  IMAD.MOV.U32 R2, RZ, RZ, R60 ;  /* 0x000000ffff027224 */ /* 0x000fe200078e003c */
[----:B------:R-:W-:Y:S01]  /*21ce0*/  MOV R8, R61 ;  /* 0x0000003d00087202 */ /* 0x000fe20000000f00 */
[----:B------:R-:W-:Y:S01]  /*21cf0*/  IMAD.SHL.U32 R68, R68, 0x80, RZ ;  /* 0x0000008044447824 */ /* 0x000fe200078e00ff */
[----:B------:R-:W-:Y:S01]  /*21d00*/  PRMT R112, R3, 0x5410, R7 ;  /* 0x0000541003707816 */ /* 0x000fe20000000007 */
[----:B------:R-:W-:Y:S01]  /*21d10*/  IMAD.MOV.U32 R7, RZ, RZ, R56 ;  /* 0x000000ffff077224 */ /* 0x000fe200078e0038 */
[----:B------:R-:W-:Y:S01]  /*21d20*/  PRMT R110, R110, 0x5410, R2 ;  /* 0x000054106e6e7816 */ /* 0x000fe20000000002 */
[----:B------:R-:W-:-:S02]  /*21d30*/  IMAD.MOV.U32 R2, RZ, RZ, R72 ;  /* 0x000000ffff027224 */ /* 0x000fc400078e0048 */
[----:B------:R-:W-:Y:S01]  /*21d40*/  IMAD.MOV.U32 R3, RZ, RZ, R57 ;  /* 0x000000ffff037224 */ /* 0x000fe200078e0039 */
[----:B------:R-:W-:Y:S01]  /*21d50*/  PRMT R110, R8, 0x7610, R110 ;  /* 0x00007610086e7816 */ /* 0x000fe2000000006e */
[----:B------:R-:W-:Y:S01]  /*21d60*/  IMAD.MOV.U32 R8, RZ, RZ, R73 ;  /* 0x000000ffff087224 */ /* 0x000fe200078e0049 */
[----:B------:R-:W-:Y:S01]  /*21d70*/  PRMT R113, R113, 0x5410, R2 ;  /* 0x0000541071717816 */ /* 0x000fe20000000002 */
[----:B------:R-:W-:Y:S01]  /*21d80*/  IMAD.MOV.U32 R2, RZ, RZ, R62 ;  /* 0x000000ffff027224 */ /* 0x000fe200078e003e */
[----:B------:R-:W-:Y:S01]  /*21d90*/  PRMT R106, R3, 0x5410, R7 ;  /* 0x00005410036a7816 */ /* 0x000fe20000000007 */
[----:B------:R-:W-:Y:S01]  /*21da0*/  IMAD.MOV.U32 R3, RZ, RZ, R67 ;  /* 0x000000ffff037224 */ /* 0x000fe200078e0043 */
[----:B------:R-:W-:Y:S02]  /*21db0*/  MOV R7, R66 ;  /* 0x0000004200077202 */ /* 0x000fe40000000f00 */
[----:B------:R-:W-:Y:S02]  /*21dc0*/  PRMT R113, R8, 0x7610, R113 ;  /* 0x0000761008717816 */ /* 0x000fe40000000071 */
[----:B------:R-:W-:-:S02]  /*21dd0*/  SHF.R.S32.HI R8, RZ, 0x1f, R32 ;  /* 0x0000001fff087819 */ /* 0x000fc40000011420 */
[----:B------:R-:W-:Y:S01]  /*21de0*/  PRMT R111, R3, 0x5410, R7 ;  /* 0x00005410036f7816 */ /* 0x000fe20000000007 */
[----:B------:R-:W-:Y:S01]  /*21df0*/  IMAD.MOV.U32 R3, RZ, RZ, R54 ;  /* 0x000000ffff037224 */ /* 0x000fe200078e0036 */
[----:B------:R-:W-:Y:S01]  /*21e00*/  PRMT R109, R109, 0x5410, R2 ;  /* 0x000054106d6d7816 */ /* 0x000fe20000000002 */
[----:B------:R-:W-:Y:S01]  /*21e10*/  IMAD.MOV.U32 R2, RZ, RZ, R55 ;  /* 0x000000ffff027224 */ /* 0x000fe200078e0037 */
[----:B------:R-:W-:Y:S02]  /*21e20*/  MOV R7, R63 ;  /* 0x0000003f00077202 */ /* 0x000fe40000000f00 */
[----:B------:R-:W-:Y:S02]  /*21e30*/  LEA.HI R8, R8, R32, RZ, 0x3 ;  /* 0x0000002008087211 */ /* 0x000fe400078f18ff */
[----:B------:R-:W-:Y:S02]  /*21e40*/  PRMT R109, R7, 0x7610, R109 ;  /* 0x00007610076d7816 */ /* 0x000fe4000000006d */
[----:B------:R-:W-:-:S02]  /*21e50*/  PRMT R105, R2, 0x5410, R3 ;  /* 0x0000541002697816 */ /* 0x000fc40000000003 */
[----:B------:R-:W-:Y:S01]  /*21e60*/  LEA.HI.SX32 R7, R8, R68, 0x1d ;  /* 0x0000004408077211 */ /* 0x000fe200078feaff */
[----:B------:R-:W-:Y:S05]  /*21e70*/  BRA.DIV ~URZ, `(.L_x_2068) ;  /* 0x000090e27f007947 */ /* 0x000fea000b800000 */
[----:B------:R1:W2:Y:S02]  /*21e80*/  SHFL.IDX PT, R9, R31, 0x3, 0x181f ;  /* 0x00781f001f097f89 */ /* 0x0002a400000e0000 */
.L_x_2136:
[----:B------:R-:W-:Y:S05]  /*21e90*/  BRA.DIV ~URZ, `(.L_x_2069) ;  /* 0x000091427f007947 */ /* 0x000fea000b800000 */
[----:B------:R3:W1:Y:S04]  /*21ea0*/  SHFL.IDX PT, R8, R33, 0x3, 0x181f ;  /* 0x00781f0021087f89 */ /* 0x00066800000e0000 */
[----:B------:R3:W4:Y:S04]  /*21eb0*/  SHFL.IDX PT, R14, R30, 0x3, 0x181f ;  /* 0x00781f001e0e7f89 */ /* 0x00072800000e0000 */
[----:B------:R3:W2:Y:S02]  /*21ec0*/  SHFL.IDX PT, R2, R34, 0x3, 0x181f ;  /* 0x00781f0022027f89 */ /* 0x0006a400000e0000 */
.L_x_2137:
        /* <DEDUP_REMOVED lines=10> */
[----:B----4-:R-:W-:-:S07]  /*21f70*/  IMAD.MOV.U32 R3, RZ, RZ, R14 ;  /* 0x000000ffff037224 */ /* 0x010fce00078e000e */
        /* <DEDUP_REMOVED lines=8> */
[C---:B-12---:R-:W-:Y:S02]  /*22000*/  @!P1 IMAD.WIDE R12, R4.reuse, 0x2, R8 ;  /* 0x00000002040c9825 */ /* 0x046fe400078e0208 */
[----:B------:R-:W-:Y:S02]  /*22010*/  @!P0 SHF.R.S32.HI R7, RZ, 0x1f, R10 ;  /* 0x0000001fff078819 */ /* 0x000fe4000001140a */
[----:B------:R-:W-:Y:S01]  /*22020*/  @!P1 IMAD.WIDE R16, R4, 0x2, R2 ;  /* 0x0000000204109825 */ /* 0x000fe200078e0202 */
        /* <DEDUP_REMOVED lines=30> */
.L_x_2071:
[----:B------:R-:W-:Y:S05]  /*22210*/  BSYNC B0 ;  /* 0x0000000000007941 */ /* 0x000fea0003800000 */
.L_x_2070:
[----:B-1----:R-:W-:Y:S01]  /*22220*/  IADD3 R8, R81, -c[0x0][0x20], RZ ;  /* 0x8000080051087a10 */ /* 0x002fe20007ffe0ff */
[----:B------:R-:W-:-:S04]  /*22230*/  DEPBAR.LE SB0, 0x1 ;  /* 0x000080400000791a */ /* 0x000fc80000000000 */
[----:B--2---:R1:W2:Y:S04]  /*22240*/  LDL.64 R2, [R8+0x20] ;  /* 0x0000200008027983 */ /* 0x0042a80000100a00 */
[----:B-1----:R-:W4:Y:S01]  /*22250*/  LDL.64 R8, [R8+0x28] ;  /* 0x0000280008087983 */ /* 0x002f220000100a00 */
[----:B------:R-:W-:Y:S03]  /*22260*/  WARPSYNC 0xffffffff ;  /* 0xffffffff00007948 */ /* 0x000fe60003800000 */
[----:B------:R-:W-:Y:S06]  /*22270*/  BAR.SYNC.DEFER_BLOCKING 0x0 ;  /* 0x0000000000007b1d */ /* 0x000fec0000010000 */
[----:B--2---:R1:W2:Y:S04]  /*22280*/  LD.E R14, [R2.64] ;  /* 0x00000004020e7980 */ /* 0x0042a8000c101900 */
[----:B---34-:R4:W3:Y:S01]  /*22290*/  LD.E.64 R12, [R8.64] ;  /* 0x00000004080c7980 */ /* 0x0188e2000c101b00 */
[----:B------:R-:W-:Y:S01]  /*222a0*/  SHF.R.S32.HI R10, RZ, 0x1f, R32 ;  /* 0x0000001fff0a7819 */ /* 0x000fe20000011420 */
[----:B-1---5:R-:W-:Y:S01]  /*222b0*/  IMAD.MOV.U32 R2, RZ, RZ, R88 ;  /* 0x000000ffff027224 */ /* 0x022fe200078e0058 */
[----:B------:R-:W-:Y:S01]  /*222c0*/  BSSY B1, `(.L_x_2072) ;  /* 0x00000f3000017945 */ /* 0x000fe20003800000 */
[----:B------:R-:W-:-:S02]  /*222d0*/  IMAD.MOV.U32 R7, RZ, RZ, R83 ;  /* 0x000000ffff077224 */ /* 0x000fc400078e0053 */
[----:B------:R-:W-:Y:S01]  /*222e0*/  IMAD.MOV.U32 R3, RZ, RZ, R89 ;  /* 0x000000ffff037224 */ /* 0x000fe200078e0059 */
[----:B------:R-:W-:Y:S01]  /*222f0*/  PRMT R118, R118, 0x5410, R2 ;  /* 0x0000541076767816 */ /* 0x000fe20000000002 */
[----:B------:R-:W-:-:S03]  /*22300*/  IMAD.MOV.U32 R2, RZ, RZ, R82 ;  /* 0x000000ffff027224 */ /* 0x000fc600078e0052 */
[----:B------:R-:W-:Y:S02]  /*22310*/  PRMT R118, R3, 0x7610, R118 ;  /* 0x0000761003767816 */ /* 0x000fe40000000076 */
[----:B------:R-:W-:Y:S01]  /*22320*/  PRMT R116, R7, 0x5410, R2 ;  /* 0x0000541007747816 */ /* 0x000fe20000000002 */
[----:B------:R-:W-:Y:S01]  /*22330*/  IMAD.MOV.U32 R7, RZ, RZ, R77 ;  /* 0x000000ffff077224 */ /* 0x000fe200078e004d */
[-C--:B----4-:R-:W-:Y:S01]  /*22340*/  LEA.HI R8, R10, R32.reuse, RZ, 0x3 ;  /* 0x000000200a087211 */ /* 0x090fe200078f18ff */
[----:B------:R-:W-:Y:S01]  /*22350*/  IMAD.SHL.U32 R9, R80, 0x40, RZ ;  /* 0x0000004050097824 */ /* 0x000fe200078e00ff */
[----:B------:R-:W-:Y:S02]  /*22360*/  LEA.HI R10, R10, R32, RZ, 0x6 ;  /* 0x000000200a0a7211 */ /* 0x000fe400078f30ff */
[----:B------:R-:W-:Y:S01]  /*22370*/  LOP3.LUT R2, R8, 0xfffffff8, RZ, 0xc0, !PT ;  /* 0xfffffff808027812 */ /* 0x000fe200078ec0ff */
[----:B------:R-:W-:-:S04]  /*22380*/  IMAD.MOV.U32 R8, RZ, RZ, R76 ;  /* 0x000000ffff087224 */ /* 0x000fc800078e004c */
[----:B------:R-:W-:Y:S01]  /*22390*/  IMAD.IADD R3, R32, 0x1, -R2 ;  /* 0x0000000120037824 */ /* 0x000fe200078e0a02 */
[----:B------:R-:W-:Y:S02]  /*223a0*/  LOP3.LUT R2, R9, 0x1c0, RZ, 0xc0, !PT ;  /* 0x000001c009027812 */ /* 0x000fe400078ec0ff */
[----:B------:R-:W-:Y:S01]  /*223b0*/  PRMT R81, R7, 0x5410, R8 ;  /* 0x0000541007517816 */ /* 0x000fe20000000008 */
[----:B------:R-:W-:Y:S02]  /*223c0*/  IMAD.SHL.U32 R3, R3, 0x8, RZ ;  /* 0x0000000803037824 */ /* 0x000fe400078e00ff */
[----:B------:R-:W-:-:S03]  /*223d0*/  IMAD.MOV.U32 R8, RZ, RZ, R74 ;  /* 0x000000ffff087224 */ /* 0x000fc600078e004a */
[----:B------:R-:W-:Y:S02]  /*223e0*/  LOP3.LUT R7, R2, 0x38, R3, 0xf8, !PT ;  /* 0x0000003802077812 */ /* 0x000fe400078ef803 */
[----:B------:R-:W-:Y:S02]  /*223f0*/  MOV R3, R75 ;  /* 0x0000004b00037202 */ /* 0x000fe40000000f00 */
[----:B------:R-:W-:Y:S02]  /*22400*/  SHF.R.U32.HI R2, RZ, 0x3, R2 ;  /* 0x00000003ff027819 */ /* 0x000fe40000011602 */
[----:B------:R-:W-:Y:S01]  /*22410*/  PRMT R34, R3, 0x5410, R8 ;  /* 0x0000541003227816 */ /* 0x000fe20000000008 */
[----:B------:R-:W-:Y:S01]  /*22420*/  IMAD.MOV.U32 R3, RZ, RZ, R86 ;  /* 0x000000ffff037224 */ /* 0x000fe200078e0056 */
[----:B------:R-:W-:Y:S01]  /*22430*/  LOP3.LUT R7, R7, R2, RZ, 0x3c, !PT ;  /* 0x0000000207077212 */ /* 0x000fe200078e3cff */
[----:B------:R-:W-:Y:S02]  /*22440*/  IMAD.MOV.U32 R2, RZ, RZ, R87 ;  /* 0x000000ffff027224 */ /* 0x000fe400078e0057 */
[----:B------:R-:W-:-:S03]  /*22450*/  IMAD.SHL.U32 R8, R10, 0x8, RZ ;  /* 0x000000080a087824 */ /* 0x000fc600078e00ff */
[----:B------:R-:W-:Y:S01]  /*22460*/  PRMT R117, R2, 0x5410, R3 ;  /* 0x0000541002757816 */ /* 0x000fe20000000003 */
[----:B------:R-:W-:Y:S01]  /*22470*/  IMAD.MOV.U32 R3, RZ, RZ, R84 ;  /* 0x000000ffff037224 */ /* 0x000fe200078e0054 */
[----:B------:R-:W-:Y:S01]  /*22480*/  LOP3.LUT R8, R7, 0xfffffe00, R8, 0xf8, !PT ;  /* 0xfffffe0007087812 */ /* 0x000fe200078ef808 */
[----:B------:R-:W-:-:S05]  /*22490*/  IMAD.MOV.U32 R2, RZ, RZ, R85 ;  /* 0x000000ffff027224 */ /* 0x000fca00078e0055 */
[----:B------:R-:W-:Y:S01]  /*224a0*/  PRMT R115, R2, 0x5410, R3 ;  /* 0x0000541002737816 */ /* 0x000fe20000000003 */
[----:B------:R-:W-:Y:S01]  /*224b0*/  IMAD.MOV.U32 R2, RZ, RZ, R79 ;  /* 0x000000ffff027224 */ /* 0x000fe200078e004f */
[----:B------:R-:W-:Y:S01]  /*224c0*/  MOV R3, R78 ;  /* 0x0000004e00037202 */ /* 0x000fe20000000f00 */
[----:B--2---:R-:W-:-:S03]  /*224d0*/  IMAD R9, R14, -0x80, R35 ;  /* 0xffffff800e097824 */ /* 0x004fc600078e0223 */
[----:B------:R-:W-:Y:S01]  /*224e0*/  PRMT R35, R2, 0x5410, R3 ;  /* 0x0000541002237816 */ /* 0x000fe20000000003 */
[----:B------:R-:W-:Y:S02]  /*224f0*/  IMAD.MOV.U32 R3, RZ, RZ, R68 ;  /* 0x000000ffff037224 */ /* 0x000fe400078e0044 */
[----:B------:R-:W-:Y:S01]  /*22500*/  IMAD.MOV.U32 R2, RZ, RZ, R69 ;  /* 0x000000ffff027224 */ /* 0x000fe200078e0045 */
[----:B------:R-:W-:-:S04]  /*22510*/  IMNMX R32, R9, 0x80, PT ;  /* 0x0000008009207817 */ /* 0x000fc80003800200 */
[----:B------:R-:W-:Y:S02]  /*22520*/  ISETP.GE.AND P0, PT, R80, R32, PT ;  /* 0x000000205000720c */ /* 0x000fe40003f06270 */
[----:B------:R-:W-:Y:S01]  /*22530*/  PRMT R33, R2, 0x5410, R3 ;  /* 0x0000541002217816 */ /* 0x000fe20000000003 */
[----:B---3--:R-:W-:-:S10]  /*22540*/  IMAD.WIDE.U32 R8, R8, 0x2, R12 ;  /* 0x0000000208087825 */ /* 0x008fd400078e000c */
[----:B------:R-:W-:Y:S05]  /*22550*/  @P0 BRA `(.L_x_2073) ;  /* 0x00000c9000000947 */ /* 0x000fea0003800000 */
[----:B------:R-:W-:Y:S01]  /*22560*/  ISETP.GE.AND P0, PT, R4, R0, PT ;  /* 0x000000000400720c */ /* 0x000fe20003f06270 */
[----:B------:R-:W-:-:S12]  /*22570*/  BSSY B0, `(.L_x_2074) ;  /* 0x0000030000007945 */ /* 0x000fd80003800000 */
[----:B------:R-:W-:Y:S05]  /*22580*/  @P0 BRA `(.L_x_2075) ;  /* 0x000002e000000947 */ /* 0x000fea0003800000 */
[----:B------:R-:W2:Y:S01]  /*22590*/  LD.E.128 R12, [R8.64] ;  /* 0x00000004080c7980 */ /* 0x000ea2000c101d00 */
[----:B------:R-:W-:Y:S02]  /*225a0*/  SHF.R.U32.HI R2, RZ, 0x10, R19 ;  /* 0x00000010ff027819 */ /* 0x000fe40000011613 */
[----:B------:R-:W-:Y:S02]  /*225b0*/  SHF.R.U32.HI R3, RZ, 0x10, R21 ;  /* 0x00000010ff037819 */ /* 0x000fe40000011615 */
[C---:B------:R-:W-:Y:S02]  /*225c0*/  PRMT R2, R90.reuse, 0x5410, R2 ;  /* 0x000054105a027816 */ /* 0x040fe40000000002 */
[----:B------:R-:W-:-:S03]  /*225d0*/  PRMT R3, R90, 0x5432, R3 ;  /* 0x000054325a037816 */ /* 0x000fc60000000003 */
[----:B------:R-:W-:Y:S02]  /*225e0*/  IMAD.U32 R16, R2, 0x10000, RZ ;  /* 0x0001000002107824 */ /* 0x000fe400078e00ff */
[----:B------:R-:W-:Y:S01]  /*225f0*/  IMAD.U32 R17, R3, 0x10000, RZ ;  /* 0x0001000003117824 */ /* 0x000fe200078e00ff */
[C---:B--2---:R-:W-:Y:S02]  /*22600*/  LOP3.LUT R7, R14.reuse, 0xffff0000, RZ, 0xc0, !PT ;  /* 0xffff00000e077812 */ /* 0x044fe400078ec0ff */
[----:B------:R-:W-:Y:S01]  /*22610*/  SHF.L.U32 R30, R14, 0x10, RZ ;  /* 0x000000100e1e7819 */ /* 0x000fe200000006ff */
[----:B------:R-:W-:Y:S02]  /*22620*/  IMAD.U32 R14, R15, 0x10000, RZ ;  /* 0x000100000f0e7824 */ /* 0x000fe400078e00ff */
[C---:B------:R-:W-:Y:S02]  /*22630*/  FMUL.FTZ R10, R7.reuse, R16 ;  /* 0x00000010070a7220 */ /* 0x040fe40000410000 */
[----:B------:R-:W-:-:S02]  /*22640*/  FMUL.FTZ R7, R7, R17 ;  /* 0x0000001107077220 */ /* 0x000fc40000410000 */
[----:B------:R-:W-:Y:S01]  /*22650*/  FFMA.FTZ R31, R30, R17, -R10 ;  /* 0x000000111e1f7223 */ /* 0x000fe2000001080a */
[----:B------:R-:W-:Y:S01]  /*22660*/  LOP3.LUT R17, R2, 0xffff0000, RZ, 0xc0, !PT ;  /* 0xffff000002117812 */ /* 0x000fe200078ec0ff */
[----:B------:R-:W-:Y:S01]  /*22670*/  FFMA.FTZ R30, R30, R16, R7 ;  /* 0x000000101e1e7223 */ /* 0x000fe20000010007 */
[----:B------:R-:W-:Y:S02]  /*22680*/  LOP3.LUT R2, R15, 0xffff0000, RZ, 0xc0, !PT ;  /* 0xffff00000f027812 */ /* 0x000fe400078ec0ff */
[----:B------:R-:W-:Y:S02]  /*22690*/  LOP3.LUT R16, R3, 0xffff0000, RZ, 0xc0, !PT ;  /* 0xffff000003107812 */ /* 0x000fe400078ec0ff */
[----:B------:R-:W-:Y:S01]  /*226a0*/  SHF.R.U64 R10, R18, 0x10, R19 ;  /* 0x00000010120a7819 */ /* 0x000fe20000001213 */
[----:B------:R-:W-:Y:S01]  /*226b0*/  FMUL.FTZ R3, R2, R17 ;  /* 0x0000001102037220 */ /* 0x000fe20000410000 */
[----:B------:R-:W-:Y:S01]  /*226c0*/  SHF.R.U64 R7, R20, 0x10, R21 ;  /* 0x0000001014077819 */ /* 0x000fe20000001215 */
[----:B------:R-:W-:-:S02]  /*226d0*/  FMUL.FTZ R2, R2, R16 ;  /* 0x0000001002027220 */ /* 0x000fc40000410000 */
[C---:B------:R-:W-:Y:S01]  /*226e0*/  FFMA.FTZ R16, R14.reuse, R16, -R3 ;  /* 0x000000100e107223 */ /* 0x040fe20000010803 */
[C---:B------:R-:W-:Y:S01]  /*226f0*/  PRMT R3, R91.reuse, 0x5432, R7 ;  /* 0x000054325b037816 */ /* 0x040fe20000000007 */
[----:B------:R-:W-:Y:S01]  /*22700*/  FFMA.FTZ R15, R14, R17, R2 ;  /* 0x000000110e0f7223 */ /* 0x000fe20000010002 */
[----:B------:R-:W-:Y:S02]  /*22710*/  PRMT R2, R91, 0x5410, R10 ;  /* 0x000054105b027816 */ /* 0x000fe4000000000a */
[C---:B------:R-:W-:Y:S01]  /*22720*/  LOP3.LUT R7, R12.reuse, 0xffff0000, RZ, 0xc0, !PT ;  /* 0xffff00000c077812 */ /* 0x040fe200078ec0ff */
[----:B------:R-:W-:Y:S01]  /*22730*/  IMAD.U32 R12, R12, 0x10000, RZ ;  /* 0x000100000c0c7824 */ /* 0x000fe200078e00ff */
[----:B------:R-:W-:Y:S01]  /*22740*/  SHF.L.U32 R14, R3, 0x10, RZ ;  /* 0x00000010030e7819 */ /* 0x000fe200000006ff */
[----:B------:R-:W-:Y:S01]  /*22750*/  IMAD.U32 R17, R2, 0x10000, RZ ;  /* 0x0001000002117824 */ /* 0x000fe200078e00ff */
[----:B------:R-:W-:-:S03]  /*22760*/  F2FP.BF16.PACK_AB R15, R15, R16 ;  /* 0x000000100f0f723e */ /* 0x000fc600000010ff */
[CC--:B------:R-:W-:Y:S02]  /*22770*/  FMUL.FTZ R10, R7.reuse, R17.reuse ;  /* 0x00000011070a7220 */ /* 0x0c0fe40000410000 */
[-C--:B------:R-:W-:Y:S02]  /*22780*/  FMUL.FTZ R7, R7, R14.reuse ;  /* 0x0000000e07077220 */ /* 0x080fe40000410000 */
[----:B------:R-:W-:Y:S01]  /*22790*/  FFMA.FTZ R10, R12, R14, -R10 ;  /* 0x0000000e0c0a7223 */ /* 0x000fe2000001080a */
[----:B------:R-:W-:Y:S01]  /*227a0*/  LOP3.LUT R14, R2, 0xffff0000, RZ, 0xc0, !PT ;  /* 0xffff0000020e7812 */ /* 0x000fe200078ec0ff */
[----:B------:R-:W-:Y:S01]  /*227b0*/  FFMA.FTZ R7, R12, R17, R7 ;  /* 0x000000110c077223 */ /* 0x000fe20000010007 */
[----:B------:R-:W-:Y:S02]  /*227c0*/  LOP3.LUT R17, R3, 0xffff0000, RZ, 0xc0, !PT ;  /* 0xffff000003117812 */ /* 0x000fe400078ec0ff */
[C---:B------:R-:W-:Y:S02]  /*227d0*/  LOP3.LUT R2, R13.reuse, 0xffff0000, RZ, 0xc0, !PT ;  /* 0xffff00000d027812 */ /* 0x040fe400078ec0ff */
[----:B------:R-:W-:-:S03]  /*227e0*/  SHF.L.U32 R12, R13, 0x10, RZ ;  /* 0x000000100d0c7819 */ /* 0x000fc600000006ff */
[CC--:B------:R-:W-:Y:S02]  /*227f0*/  FMUL.FTZ R3, R2.reuse, R14.reuse ;  /* 0x0000000e02037220 */ /* 0x0c0fe40000410000 */
[-C--:B------:R-:W-:Y:S02]  /*22800*/  FMUL.FTZ R13, R2, R17.reuse ;  /* 0x00000011020d7220 */ /* 0x080fe40000410000 */
[C---:B------:R-:W-:Y:S02]  /*22810*/  FFMA.FTZ R2, R12.reuse, R17, -R3 ;  /* 0x000000110c027223 */ /* 0x040fe40000010803 */
[----:B------:R-:W-:Y:S01]  /*22820*/  FFMA.FTZ R13, R12, R14, R13 ;  /* 0x0000000e0c0d7223 */ /* 0x000fe2000001000d */
[----:B------:R-:W-:Y:S02]  /*22830*/  F2FP.BF16.PACK_AB R14, R30, R31 ;  /* 0x0000001f1e0e723e */ /* 0x000fe400000010ff */
[----:B------:R-:W-:Y:S02]  /*22840*/  F2FP.BF16.PACK_AB R12, R7, R10 ;  /* 0x0000000a070c723e */ /* 0x000fe400000010ff */
[----:B------:R-:W-:-:S05]  /*22850*/  F2FP.BF16.PACK_AB R13, R13, R2 ;  /* 0x000000020d0d723e */ /* 0x000fca00000010ff */
[----:B------:R1:W-:Y:S02]  /*22860*/  ST.E.128 [R8.64], R12 ;  /* 0x0000000c08007985 */ /* 0x0003e4000c101d04 */
.L_x_2075:
[----:B------:R-:W-:Y:S05]  /*22870*/  BSYNC B0 ;  /* 0x0000000000007941 */ /* 0x000fea0003800000 */
.L_x_2074:
[----:B------:R-:W-:Y:S01]  /*22880*/  IADD3 R2, R4, 0x20, RZ ;  /* 0x0000002004027810 */ /* 0x000fe20007ffe0ff */
[----:B------:R-:W-:Y:S03]  /*22890*/  BSSY B0, `(.L_x_2076) ;  /* 0x0000031000007945 */ /* 0x000fe60003800000 */
[----:B------:R-:W-:-:S13]  /*228a0*/  ISETP.GE.AND P0, PT, R2, R0, PT ;  /* 0x000000000200720c */ /* 0x000fda0003f06270 */
[----:B------:R-:W-:Y:S05]  /*228b0*/  @P0 BRA `(.L_x_2077) ;  /* 0x000002e000000947 */ /* 0x000fea0003800000 */
[----:B-1----:R-:W2:Y:S01]  /*228c0*/  LD.E.128 R12, [R8.64+0x4000] ;  /* 0x00400004080c7980 */ /* 0x002ea2000c101d00 */
[----:B------:R-:W-:Y:S02]  /*228d0*/  SHF.R.U32.HI R2, RZ, 0x10, R25 ;  /* 0x00000010ff027819 */ /* 0x000fe40000011619 */
[----:B------:R-:W-:Y:S02]  /*228e0*/  SHF.R.U32.HI R3, RZ, 0x10, R23 ;  /* 0x00000010ff037819 */ /* 0x000fe40000011617 */
[C---:B------:R-:W-:Y:S02]  /*228f0*/  PRMT R2, R92.reuse, 0x5410, R2 ;  /* 0x000054105c027816 */ /* 0x040fe40000000002 */
[----:B------:R-:W-:Y:S02]  /*22900*/  PRMT R3, R92, 0x5432, R3 ;  /* 0x000054325c037816 */ /* 0x000fe40000000003 */
[C---:B------:R-:W-:Y:S01]  /*22910*/  LOP3.LUT R18, R2.reuse, 0xffff0000, RZ, 0xc0, !PT ;  /* 0xffff000002127812 */ /* 0x040fe200078ec0ff */
[----:B------:R-:W-:-:S02]  /*22920*/  IMAD.U32 R16, R2, 0x10000, RZ ;  /* 0x0001000002107824 */ /* 0x000fc400078e00ff */
[----:B------:R-:W-:Y:S01]  /*22930*/  IMAD.U32 R17, R3, 0x10000, RZ ;  /* 0x0001000003117824 */ /* 0x000fe200078e00ff */
[C---:B--2---:R-:W-:Y:S02]  /*22940*/  LOP3.LUT R7, R14.reuse, 0xffff0000, RZ, 0xc0, !PT ;  /* 0xffff00000e077812 */ /* 0x044fe400078ec0ff */
[----:B------:R-:W-:Y:S01]  /*22950*/  SHF.L.U32 R19, R14, 0x10, RZ ;  /* 0x000000100e137819 */ /* 0x000fe200000006ff */
[C---:B------:R-:W-:Y:S01]  /*22960*/  IMAD.U32 R14, R15.reuse, 0x10000, RZ ;  /* 0x000100000f0e7824 */ /* 0x040fe200078e00ff */
[----:B------:R-:W-:Y:S01]  /*22970*/  LOP3.LUT R2, R15, 0xffff0000, RZ, 0xc0, !PT ;  /* 0xffff00000f027812 */ /* 0x000fe200078ec0ff */
[CC--:B------:R-:W-:Y:S02]  /*22980*/  FMUL.FTZ R10, R7.reuse, R16.reuse ;  /* 0x00000010070a7220 */ /* 0x0c0fe40000410000 */
[-C--:B------:R-:W-:Y:S02]  /*22990*/  FMUL.FTZ R7, R7, R17.reuse ;  /* 0x0000001107077220 */ /* 0x080fe40000410000 */
[C---:B------:R-:W-:Y:S01]  /*229a0*/  FFMA.FTZ R20, R19.reuse, R17, -R10 ;  /* 0x0000001113147223 */ /* 0x040fe2000001080a */
[----:B------:R-:W-:Y:S01]  /*229b0*/  SHF.R.U64 R10, R24, 0x10, R25 ;  /* 0x00000010180a7819 */ /* 0x000fe20000001219 */
[----:B------:R-:W-:Y:S01]  /*229c0*/  FFMA.FTZ R19, R19, R16, R7 ;  /* 0x0000001013137223 */ /* 0x000fe20000010007 */
[----:B------:R-:W-:Y:S01]  /*229d0*/  LOP3.LUT R17, R3, 0xffff0000, RZ, 0xc0, !PT ;  /* 0xffff000003117812 */ /* 0x000fe200078ec0ff */
[----:B------:R-:W-:Y:S01]  /*229e0*/  FMUL.FTZ R3, R2, R18 ;  /* 0x0000001202037220 */ /* 0x000fe20000410000 */
[----:B------:R-:W-:-:S02]  /*229f0*/  SHF.R.U64 R7, R22, 0x10, R23 ;  /* 0x0000001016077819 */ /* 0x000fc40000001217 */
[C---:B------:R-:W-:Y:S01]  /*22a00*/  PRMT R10, R93.reuse, 0x5410, R10 ;  /* 0x000054105d0a7816 */ /* 0x040fe2000000000a */
[-C--:B------:R-:W-:Y:S01]  /*22a10*/  FMUL.FTZ R16, R2, R17.reuse ;  /* 0x0000001102107220 */ /* 0x080fe20000410000 */
[----:B------:R-:W-:Y:S01]  /*22a20*/  PRMT R15, R93, 0x5432, R7 ;  /* 0x000054325d0f7816 */ /* 0x000fe20000000007 */
[----:B------:R-:W-:Y:S01]  /*22a30*/  FFMA.FTZ R17, R14, R17, -R3 ;  /* 0x000000110e117223 */ /* 0x000fe20000010803 */
[C---:B------:R-:W-:Y:S01]  /*22a40*/  LOP3.LUT R3, R12.reuse, 0xffff0000, RZ, 0xc0, !PT ;  /* 0xffff00000c037812 */ /* 0x040fe200078ec0ff */
[----:B------:R-:W-:Y:S01]  /*22a50*/  IMAD.U32 R7, R12, 0x10000, RZ ;  /* 0x000100000c077824 */ /* 0x000fe200078e00ff */
[----:B------:R-:W-:Y:S01]  /*22a60*/  SHF.L.U32 R21, R10, 0x10, RZ ;  /* 0x000000100a157819 */ /* 0x000fe200000006ff */
[----:B------:R-:W-:Y:S01]  /*22a70*/  FFMA.FTZ R16, R14, R18, R16 ;  /* 0x000000120e107223 */ /* 0x000fe20000010010 */
[C---:B------:R-:W-:Y:S01]  /*22a80*/  LOP3.LUT R12, R13.reuse, 0xffff0000, RZ, 0xc0, !PT ;  /* 0xffff00000d0c7812 */ /* 0x040fe200078ec0ff */
[----:B------:R-:W-:Y:S01]  /*22a90*/  IMAD.U32 R2, R13, 0x10000, RZ ;  /* 0x000100000d027824 */ /* 0x000fe200078e00ff */
[----:B------:R-:W-:-:S02]  /*22aa0*/  SHF.L.U32 R13, R15, 0x10, RZ ;  /* 0x000000100f0d7819 */ /* 0x000fc400000006ff */
[----:B------:R-:W-:Y:S01]  /*22ab0*/  LOP3.LUT R18, R10, 0xffff0000, RZ, 0xc0, !PT ;  /* 0xffff00000a127812 */ /* 0x000fe200078ec0ff */
[----:B------:R-:W-:Y:S01]  /*22ac0*/  FMUL.FTZ R10, R3, R21 ;  /* 0x00000015030a7220 */ /* 0x000fe20000410000 */
[----:B------:R-:W-:Y:S01]  /*22ad0*/  LOP3.LUT R15, R15, 0xffff0000, RZ, 0xc0, !PT ;  /* 0xffff00000f0f7812 */ /* 0x000fe200078ec0ff */
[-C--:B------:R-:W-:Y:S02]  /*22ae0*/  FMUL.FTZ R14, R3, R13.reuse ;  /* 0x0000000d030e7220 */ /* 0x080fe40000410000 */
[C---:B------:R-:W-:Y:S02]  /*22af0*/  FFMA.FTZ R10, R7.reuse, R13, -R10 ;  /* 0x0000000d070a7223 */ /* 0x040fe4000001080a */
[C---:B------:R-:W-:Y:S02]  /*22b00*/  FMUL.FTZ R3, R12.reuse, R18 ;  /* 0x000000120c037220 */ /* 0x040fe40000410000 */
[----:B------:R-:W-:Y:S02]  /*22b10*/  FMUL.FTZ R13, R12, R15 ;  /* 0x0000000f0c0d7220 */ /* 0x000fe40000410000 */
[----:B------:R-:W-:Y:S01]  /*22b20*/  FFMA.FTZ R12, R7, R21, R14 ;  /* 0x00000015070c7223 */ /* 0x000fe2000001000e */
[----:B------:R-:W-:Y:S01]  /*22b30*/  F2FP.BF16.PACK_AB R14, R19, R20 ;  /* 0x00000014130e723e */ /* 0x000fe200000010ff */
[----:B------:R-:W-:Y:S01]  /*22b40*/  FFMA.FTZ R3, R2, R15, -R3 ;  /* 0x0000000f02037223 */ /* 0x000fe20000010803 */
[----:B------:R-:W-:Y:S01]  /*22b50*/  F2FP.BF16.PACK_AB R15, R16, R17 ;  /* 0x00000011100f723e */ /* 0x000fe200000010ff */
[----:B------:R-:W-:Y:S01]  /*22b60*/  FFMA.FTZ R13, R2, R18, R13 ;  /* 0x00000012020d7223 */ /* 0x000fe2000001000d */
[----:B------:R-:W-:-:S04]  /*22b70*/  F2FP.BF16.PACK_AB R12, R12, R10 ;  /* 0x0000000a0c0c723e */ /* 0x000fc800000010ff */
[----:B------:R-:W-:-:S05]  /*22b80*/  F2FP.BF16.PACK_AB R13, R13, R3 ;  /* 0x000000030d0d723e */ /* 0x000fca00000010ff */
[----:B------:R1:W-:Y:S02]  /*22b90*/  ST.E.128 [R8.64+0x4000], R12 ;  /* 0x0040000c08007985 */ /* 0x0003e4000c101d04 */
.L_x_2077:
[----:B------:R-:W-:Y:S05]  /*22ba0*/  BSYNC B0 ;  /* 0x0000000000007941 */ /* 0x000fea0003800000 */
.L_x_2076:
[----:B------:R-:W-:Y:S01]  /*22bb0*/  IADD3 R2, R4, 0x40, RZ ;  /* 0x0000004004027810 */ /* 0x000fe20007ffe0ff */
[----:B------:R-:W-:Y:S03]  /*22bc0*/  BSSY B0, `(.L_x_2078) ;  /* 0x0000031000007945 */ /* 0x000fe60003800000 */
[----:B------:R-:W-:-:S13]  /*22bd0*/  ISETP.GE.AND P0, PT, R2, R0, PT ;  /* 0x000000000200720c */ /* 0x000fda0003f06270 */
[----:B------:R-:W-:Y:S05]  /*22be0*/  @P0 BRA `(.L_x_2079) ;  /* 0x000002e000000947 */ /* 0x000fea0003800000 */
[----:B-1----:R-:W2:Y:S01]  /*22bf0*/  LD.E.128 R12, [R8.64+0x8000] ;  /* 0x00800004080c7980 */ /* 0x002ea2000c101d00 */
[----:B------:R-:W-:Y:S02]  /*22c00*/  SHF.R.U32.HI R10, RZ, 0x10, R29 ;  /* 0x00000010ff0a7819 */ /* 0x000fe4000001161d */
[----:B------:R-:W-:Y:S02]  /*22c10*/  SHF.R.U32.HI R16, RZ, 0x10, R27 ;  /* 0x00000010ff107819 */ /* 0x000fe4000001161b */
[----:B------:R-:W-:Y:S02]  /*22c20*/  PRMT R10, R94, 0x5410, R10 ;  /* 0x000054105e0a7816 */ /* 0x000fe4000000000a */
[----:B------:R-:W-:Y:S02]  /*22c30*/  PRMT R16, R95, 0x5410, R16 ;  /* 0x000054105f107816 */ /* 0x000fe40000000010 */
[----:B------:R-:W-:Y:S01]  /*22c40*/  SHF.R.U64 R18, R28, 0x10, R29 ;  /* 0x000000101c127819 */ /* 0x000fe2000000121d */
[----:B------:R-:W-:Y:S01]  /*22c50*/  IMAD.U32 R23, R10, 0x10000, RZ ;  /* 0x000100000a177824 */ /* 0x000fe200078e00ff */
[----:B------:R-:W-:Y:S01]  /*22c60*/  SHF.R.U64 R19, R26, 0x10, R27 ;  /* 0x000000101a137819 */ /* 0x000fe2000000121b */
[----:B------:R-:W-:Y:S01]  /*22c70*/  IMAD.U32 R22, R16, 0x10000, RZ ;  /* 0x0001000010167824 */ /* 0x000fe200078e00ff */
[----:B------:R-:W-:-:S02]  /*22c80*/  LOP3.LUT R25, R10, 0xffff0000, RZ, 0xc0, !PT ;  /* 0xffff00000a197812 */ /* 0x000fc400078ec0ff */
[----:B------:R-:W-:Y:S02]  /*22c90*/  PRMT R18, R94, 0x5432, R18 ;  /* 0x000054325e127816 */ /* 0x000fe40000000012 */
[----:B------:R-:W-:Y:S02]  /*22ca0*/  PRMT R19, R95, 0x5432, R19 ;  /* 0x000054325f137816 */ /* 0x000fe40000000013 */
[----:B------:R-:W-:Y:S02]  /*22cb0*/  LOP3.LUT R24, R16, 0xffff0000, RZ, 0xc0, !PT ;  /* 0xffff000010187812 */ /* 0x000fe400078ec0ff */
[C---:B--2---:R-:W-:Y:S01]  /*22cc0*/  LOP3.LUT R17, R14.reuse, 0xffff0000, RZ, 0xc0, !PT ;  /* 0xffff00000e117812 */ /* 0x044fe200078ec0ff */
[----:B------:R-:W-:Y:S01]  /*22cd0*/  IMAD.U32 R21, R14, 0x10000, RZ ;  /* 0x000100000e157824 */ /* 0x000fe200078e00ff */
[C---:B------:R-:W-:Y:S01]  /*22ce0*/  LOP3.LUT R14, R15.reuse, 0xffff0000, RZ, 0xc0, !PT ;  /* 0xffff00000f0e7812 */ /* 0x040fe200078ec0ff */
[----:B------:R-:W-:Y:S01]  /*22cf0*/  IMAD.U32 R20, R15, 0x10000, RZ ;  /* 0x000100000f147824 */ /* 0x000fe200078e00ff */
[C---:B------:R-:W-:Y:S01]  /*22d00*/  LOP3.LUT R3, R12.reuse, 0xffff0000, RZ, 0xc0, !PT ;  /* 0xffff00000c037812 */ /* 0x040fe200078ec0ff */
[CC--:B------:R-:W-:Y:S01]  /*22d10*/  FMUL.FTZ R15, R17.reuse, R23.reuse ;  /* 0x00000017110f7220 */ /* 0x0c0fe20000410000 */
[----:B------:R-:W-:Y:S01]  /*22d20*/  SHF.L.U32 R7, R12, 0x10, RZ ;  /* 0x000000100c077819 */ /* 0x000fe200000006ff */
[-C--:B------:R-:W-:Y:S01]  /*22d30*/  FMUL.FTZ R10, R17, R22.reuse ;  /* 0x00000016110a7220 */ /* 0x080fe20000410000 */
[----:B------:R-:W-:Y:S01]  /*22d40*/  LOP3.LUT R12, R13, 0xffff0000, RZ, 0xc0, !PT ;  /* 0xffff00000d0c7812 */ /* 0x000fe200078ec0ff */
[----:B------:R-:W-:Y:S01]  /*22d50*/  FFMA.FTZ R17, R21, R22, -R15 ;  /* 0x0000001615117223 */ /* 0x000fe2000001080f */
[----:B------:R-:W-:Y:S01]  /*22d60*/  SHF.L.U32 R22, R19, 0x10, RZ ;  /* 0x0000001013167819 */ /* 0x000fe200000006ff */
[----:B------:R-:W-:Y:S01]  /*22d70*/  FFMA.FTZ R21, R21, R23, R10 ;  /* 0x0000001715157223 */ /* 0x000fe2000001000a */
[----:B------:R-:W-:Y:S01]  /*22d80*/  LOP3.LUT R19, R19, 0xffff0000, RZ, 0xc0, !PT ;  /* 0xffff000013137812 */ /* 0x000fe200078ec0ff */
[C---:B------:R-:W-:Y:S01]  /*22d90*/  IMAD.U32 R23, R18.reuse, 0x10000, RZ ;  /* 0x0001000012177824 */ /* 0x040fe200078e00ff */
[----:B------:R-:W-:Y:S01]  /*22da0*/  LOP3.LUT R18, R18, 0xffff0000, RZ, 0xc0, !PT ;  /* 0xffff000012127812 */ /* 0x000fe200078ec0ff */
[----:B------:R-:W-:Y:S01]  /*22db0*/  FMUL.FTZ R16, R14, R25 ;  /* 0x000000190e107220 */ /* 0x000fe20000410000 */
[----:B------:R-:W-:Y:S01]  /*22dc0*/  SHF.L.U32 R2, R13, 0x10, RZ ;  /* 0x000000100d027819 */ /* 0x000fe200000006ff */
[----:B------:R-:W-:-:S02]  /*22dd0*/  FMUL.FTZ R10, R3, R23 ;  /* 0x00000017030a7220 */ /* 0x000fc40000410000 */
[----:B------:R-:W-:Y:S02]  /*22de0*/  FMUL.FTZ R15, R14, R24 ;  /* 0x000000180e0f7220 */ /* 0x000fe40000410000 */
[----:B------:R-:W-:Y:S02]  /*22df0*/  FMUL.FTZ R3, R3, R22 ;  /* 0x0000001603037220 */ /* 0x000fe40000410000 */
[C---:B------:R-:W-:Y:S02]  /*22e00*/  FMUL.FTZ R14, R12.reuse, R18 ;  /* 0x000000120c0e7220 */ /* 0x040fe40000410000 */
[----:B------:R-:W-:Y:S02]  /*22e10*/  FMUL.FTZ R13, R12, R19 ;  /* 0x000000130c0d7220 */ /* 0x000fe40000410000 */
[----:B------:R-:W-:Y:S02]  /*22e20*/  FFMA.FTZ R12, R7, R23, R3 ;  /* 0x00000017070c7223 */ /* 0x000fe40000010003 */
[----:B------:R-:W-:-:S02]  /*22e30*/  FFMA.FTZ R16, R20, R24, -R16 ;  /* 0x0000001814107223 */ /* 0x000fc40000010810 */
[----:B------:R-:W-:Y:S02]  /*22e40*/  FFMA.FTZ R15, R20, R25, R15 ;  /* 0x00000019140f7223 */ /* 0x000fe4000001000f */
[----:B------:R-:W-:Y:S02]  /*22e50*/  FFMA.FTZ R10, R7, R22, -R10 ;  /* 0x00000016070a7223 */ /* 0x000fe4000001080a */
[C---:B------:R-:W-:Y:S01]  /*22e60*/  FFMA.FTZ R3, R2.reuse, R19, -R14 ;  /* 0x0000001302037223 */ /* 0x040fe2000001080e */
[----:B------:R-:W-:Y:S01]  /*22e70*/  F2FP.BF16.PACK_AB R14, R21, R17 ;  /* 0x00000011150e723e */ /* 0x000fe200000010ff */
[----:B------:R-:W-:Y:S01]  /*22e80*/  FFMA.FTZ R13, R2, R18, R13 ;  /* 0x00000012020d7223 */ /* 0x000fe2000001000d */
[----:B------:R-:W-:Y:S02]  /*22e90*/  F2FP.BF16.PACK_AB R15, R15, R16 ;  /* 0x000000100f0f723e */ /* 0x000fe400000010ff */
[----:B------:R-:W-:Y:S02]  /*22ea0*/  F2FP.BF16.PACK_AB R12, R12, R10 ;  /* 0x0000000a0c0c723e */ /* 0x000fe400000010ff */
[----:B------:R-:W-:-:S05]  /*22eb0*/  F2FP.BF16.PACK_AB R13, R13, R3 ;  /* 0x000000030d0d723e */ /* 0x000fca00000010ff */
[----:B------:R1:W-:Y:S02]  /*22ec0*/  ST.E.128 [R8.64+0x8000], R12 ;  /* 0x0080000c08007985 */ /* 0x0003e4000c101d04 */
.L_x_2079:
[----:B------:R-:W-:Y:S05]  /*22ed0*/  BSYNC B0 ;  /* 0x0000000000007941 */ /* 0x000fea0003800000 */
.L_x_2078:
[----:B------:R-:W-:-:S04]  /*22ee0*/  IADD3 R2, R4, 0x60, RZ ;  /* 0x0000006004027810 */ /* 0x000fc80007ffe0ff */
        /* <DEDUP_REMOVED lines=48> */
.L_x_2073:
[----:B------:R-:W-:Y:S05]  /*231f0*/  BSYNC B1 ;  /* 0x0000000000017941 */ /* 0x000fea0003800000 */
.L_x_2072:
[----:B------:R-:W-:Y:S01]  /*23200*/  IADD3 R2, R80, 0x20, RZ ;  /* 0x0000002050027810 */ /* 0x000fe20007ffe0ff */
[----:B------:R-:W-:Y:S03]  /*23210*/  BSSY B1, `(.L_x_2080) ;  /* 0x00000cc000017945 */ /* 0x000fe60003800000 */
[----:B------:R-:W-:-:S13]  /*23220*/  ISETP.GE.AND P0, PT, R2, R32, PT ;  /* 0x000000200200720c */ /* 0x000fda0003f06270 */
[----:B------:R-:W-:Y:S05]  /*23230*/  @P0 BRA `(.L_x_2081) ;  /* 0x00000c9000000947 */ /* 0x000fea0003800000 */
[----:B------:R-:W-:Y:S01]  /*23240*/  ISETP.GE.AND P0, PT, R4, R0, PT ;  /* 0x000000000400720c */ /* 0x000fe20003f06270 */
[----:B------:R-:W-:-:S12]  /*23250*/  BSSY B0, `(.L_x_2082) ;  /* 0x0000030000007945 */ /* 0x000fd80003800000 */
        /* <DEDUP_REMOVED lines=47> */
.L_x_2083:
[----:B------:R-:W-:Y:S05]  /*23550*/  BSYNC B0 ;  /* 0x0000000000007941 */ /* 0x000fea0003800000 */
.L_x_2082:
        /* <DEDUP_REMOVED lines=50> */
.L_x_2085:
[----:B------:R-:W-:Y:S05]  /*23880*/  BSYNC B0 ;  /* 0x0000000000007941 */ /* 0x000fea0003800000 */
.L_x_2084:
        /* <DEDUP_REMOVED lines=50> */
.L_x_2087:
[----:B------:R-:W-:Y:S05]  /*23bb0*/  BSYNC B0 ;  /* 0x0000000000007941 */ /* 0x000fea0003800000 */
.L_x_2086:
        /* <DEDUP_REMOVED lines=49> */
.L_x_2081:
[----:B------:R-:W-:Y:S05]  /*23ed0*/  BSYNC B1 ;  /* 0x0000000000017941 */ /* 0x000fea0003800000 */
.L_x_2080:
        /* <DEDUP_REMOVED lines=53> */
.L_x_2091:
[----:B------:R-:W-:Y:S05]  /*24230*/  BSYNC B0 ;  /* 0x0000000000007941 */ /* 0x000fea0003800000 */
.L_x_2090:
        /* <DEDUP_REMOVED lines=50> */
.L_x_2093:
[----:B------:R-:W-:Y:S05]  /*24560*/  BSYNC B0 ;  /* 0x0000000000007941 */ /* 0x000fea0003800000 */
.L_x_2092:
        /* <DEDUP_REMOVED lines=50> */
.L_x_2095:
[----:B------:R-:W-:Y:S05]  /*24890*/  BSYNC B0 ;  /* 0x0000000000007941 */ /* 0x000fea0003800000 */
.L_x_2094:
        /* <DEDUP_REMOVED lines=49> */
.L_x_2089:
[----:B------:R-:W-:Y:S05]  /*24bb0*/  BSYNC B1 ;  /* 0x0000000000017941 */ /* 0x000fea0003800000 */
.L_x_2088:
[----:B------:R-:W-:Y:S01]  /*24bc0*/  IADD3 R2, R80, 0x60, RZ ;  /* 0x0000006050027810 */ /* 0x000fe20007ffe0ff */
[----:B------:R-:W-:-:S03]  /*24bd0*/  IMAD.MOV.U32 R3, RZ, RZ, 0x0 ;  /* 0x00000000ff037424 */ /* 0x000fc600078e00ff */
[----:B------:R-:W-:Y:S01]  /*24be0*/  ISETP.GE.AND P0, PT, R2, R32, PT ;  /* 0x000000200200720c */ /* 0x000fe20003f06270 */
[----:B------:R-:W-:-:S12]  /*24bf0*/  IMAD.MOV.U32 R2, RZ, RZ, R131 ;  /* 0x000000ffff027224 */ /* 0x000fd800078e0083 */
[----:B------:R-:W-:Y:S05]  /*24c00*/  @P0 RET.REL.NODEC R2 `(_ZN7cutlass13device_kernelIN5flash19enable_sm80_to_sm89INS1_16FlashAttnFwdSm80INS1_25CollectiveMainloopFwdSm80ILi8ELi1ELb0EN4cute5tupleIJNS5_1CILi128EEENS7_ILi48EEENS7_ILi256EEEEEELi256ENS_10bfloat16_tEfNS_4arch4Sm80ELb0ELb1ELb1ELb1ELb0ELb1ELb1ELb1EEENS1_21CollectiveEpilogueFwdINS6_IJS8_SA_S9_EEENS6_IJNS7_ILi1EEESI_SI_EEESC_SE_Li256ELb1ELb1ELb1ELb0EEENS1_36VarlenDynamicPersistentTileSchedulerILi128ELi48ELi256ELi256ELb1ELb1ELb0ELb1ELb0ELb1EEEEEEEEEvNT_6ParamsE) ;  /* 0xfffdb3f002000950 */ /* 0x000fea0003c3ffff */
        /* <DEDUP_REMOVED lines=49> */
.L_x_2097:
[----:B------:R-:W-:Y:S05]  /*24f20*/  BSYNC B0 ;  /* 0x0000000000007941 */ /* 0x000fea0003800000 */
.L_x_2096:
        /* <DEDUP_REMOVED lines=50> */
.L_x_2099:
[----:B------:R-:W-:Y:S05]  /*25250*/  BSYNC B0 ;  /* 0x0000000000007941 */ /* 0x000fea0003800000 */
.L_x_2098:
        /* <DEDUP_REMOVED lines=50> */
.L_x_2101:
[----:B------:R-:W-:Y:S05]  /*25580*/  BSYNC B0 ;  /* 0x0000000000007941 */ /* 0x000fea0003800000 */
.L_x_2100:
[----:B------:R-:W-:Y:S01]  /*25590*/  IADD3 R4, R4, 0x60, RZ ;  /* 0x0000006004047810 */ /* 0x000fe20007ffe0ff */
[----:B------:R-:W-:Y:S02]  /*255a0*/  IMAD.MOV.U32 R2, RZ, RZ, R131 ;  /* 0x000000ffff027224 */ /* 0x000fe400078e0083 */
[----:B------:R-:W-:Y:S01]  /*255b0*/  IMAD.MOV.U32 R3, RZ, RZ, 0x0 ;  /* 0x00000000ff037424 */ /* 0x000fe200078e00ff */
[----:B------:R-:W-:-:S13]  /*255c0*/  ISETP.GE.AND P0, PT, R4, R0, PT ;  /* 0x000000000400720c */ /* 0x000fda0003f06270 */
[----:B------:R-:W-:Y:S05]  /*255d0*/  @P0 RET.REL.NODEC R2 `(_ZN7cutlass13device_kernelIN5flash19enable_sm80_to_sm89INS1_16FlashAttnFwdSm80INS1_25CollectiveMainloopFwdSm80ILi8ELi1ELb0EN4cute5tupleIJNS5_1CILi128EEENS7_ILi48EEENS7_ILi256EEEEEELi256ENS_10bfloat16_tEfNS_4arch4Sm80ELb0ELb1ELb1ELb1ELb0ELb1ELb1ELb1EEENS1_21CollectiveEpilogueFwdINS6_IJS8_SA_S9_EEENS6_IJNS7_ILi1EEESI_SI_EEESC_SE_Li256ELb1ELb1ELb1ELb0EEENS1_36VarlenDynamicPersistentTileSchedulerILi128ELi48ELi256ELi256ELb1ELb1ELb0ELb1ELb0ELb1EEEEEEEEEvNT_6ParamsE) ;  /* 0xfffdaa2002000950 */ /* 0x000fea0003c3ffff */
        /* <DEDUP_REMOVED lines=17> */
[----:B------:R-:W-:Y:S01]  /*256f0*/  LOP3.LUT R2, R12, 0xffff0000, RZ, 0xc0, !PT ;  /* 0xffff00000c027812 */ /* 0x000fe200078ec0ff */
[-C--:B------:R-:W-:Y:S01]  /*25700*/  FMUL.FTZ R15, R10, R21.reuse ;  /* 0x000000150a0f7220 */ /* 0x080fe20000410000 */
        /* <DEDUP_REMOVED lines=19> */
[----:B------:R-:W-:Y:S01]  /*25840*/  FFMA.FTZ R4, R3, R20, -R4 ;  /* 0x0000001403047223 */ /* 0x000fe20000010804 */
[----:B------:R-:W-:Y:S01]  /*25850*/  MOV R3, 0x0 ;  /* 0x0000000000037802 */ /* 0x000fe20000000f00 */
[C---:B------:R-:W-:Y:S01]  /*25860*/  FFMA.FTZ R2, R0.reuse, R17, -R14 ;  /* 0x0000001100027223 */ /* 0x040fe2000001080e */
[----:B------:R-:W-:Y:S01]  /*25870*/  F2FP.BF16.PACK_AB R14, R19, R10 ;  /* 0x0000000a130e723e */ /* 0x000fe200000010ff */
[----:B------:R-:W-:Y:S01]  /*25880*/  FFMA.FTZ R13, R0, R16, R13 ;  /* 0x00000010000d7223 */ /* 0x000fe2000001000d */
[----:B------:R-:W-:Y:S02]  /*25890*/  F2FP.BF16.PACK_AB R15, R15, R7 ;  /* 0x000000070f0f723e */ /* 0x000fe400000010ff */
[----:B------:R-:W-:Y:S02]  /*258a0*/  F2FP.BF16.PACK_AB R12, R12, R4 ;  /* 0x000000040c0c723e */ /* 0x000fe400000010ff */
[----:B------:R-:W-:Y:S01]  /*258b0*/  F2FP.BF16.PACK_AB R13, R13, R2 ;  /* 0x000000020d0d723e */ /* 0x000fe200000010ff */
[----:B------:R-:W-:-:S04]  /*258c0*/  IMAD.MOV.U32 R2, RZ, RZ, R131 ;  /* 0x000000ffff027224 */ /* 0x000fc800078e0083 */
[----:B------:R1:W-:Y:S01]  /*258d0*/  ST.E.128 [R8.64+0xf000], R12 ;  /* 0x00f0000c08007985 */ /* 0x0003e2000c101d04 */
[----:B------:R-:W-:Y:S05]  /*258e0*/  RET.REL.NODEC R2 `(_ZN7cutlass13device_kernelIN5flash19enable_sm80_to_sm89INS1_16FlashAttnFwdSm80INS1_25CollectiveMainloopFwdSm80ILi8ELi1ELb0EN4cute5tupleIJNS5_1CILi128EEENS7_ILi48EEENS7_ILi256EEEEEELi256ENS_10bfloat16_tEfNS_4arch4Sm80ELb0ELb1ELb1ELb1ELb0ELb1ELb1ELb1EEENS1_21CollectiveEpilogueFwdINS6_IJS8_SA_S9_EEENS6_IJNS7_ILi1EEESI_SI_EEESC_SE_Li256ELb1ELb1ELb1ELb0EEENS1_36VarlenDynamicPersistentTileSchedulerILi128ELi48ELi256ELi256ELb1ELb1ELb0ELb1ELb0ELb1EEEEEEEEEvNT_6ParamsE) ;  /* 0xfffda71002007950 */ /* 0x000fea0003c3ffff */
.L_x_2056:
[----:B-1---5:R-:W-:-:S13]  /*258f0*/  ISETP.NE.AND P0, PT, R20, 0x1, PT ;  /* 0x000000011400780c */ /* 0x022fda0003f05270 */
[----:B------:R1:W2:Y:S04]  /*25900*/  @P0 LD.E R10, [R12.64+0x168] ;  /* 0x000168040c0a0980 */ /* 0x0002a8000c101900 */
[----:B-1----:R-:W3:Y:S01]  /*25910*/  @P0 LD.E R12, [R12.64+0x16c] ;  /* 0x00016c040c0c0980 */ /* 0x002ee2000c101900 */
[----:B--2---:R-:W-:-:S05]  /*25920*/  @P0 IMAD.HI.U32 R10, R4, R10, RZ ;  /* 0x0000000a040a0227 */ /* 0x004fca00078e00ff */
[----:B---3--:R-:W-:-:S04]  /*25930*/  @P0 SHF.R.U32.HI R4, RZ, R12, R10 ;  /* 0x0000000cff040219 */ /* 0x008fc8000001160a */
[----:B------:R-:W-:Y:S01]  /*25940*/  SHF.R.S32.HI R10, RZ, 0x1f, R4 ;  /* 0x0000001fff0a7819 */ /* 0x000fe20000011404 */
[-C--:B------:R-:W-:Y:S02]  /*25950*/  IMAD R13, R9, R4.reuse, RZ ;  /* 0x00000004090d7224 */ /* 0x080fe400078e02ff */
[----:B------:R-:W-:Y:S02]  /*25960*/  IMAD R12, R3, R4, RZ ;  /* 0x00000004030c7224 */ /* 0x000fe400078e02ff */
[-C--:B------:R-:W-:Y:S02]  /*25970*/  IMAD R21, R8, R10.reuse, R13 ;  /* 0x0000000a08157224 */ /* 0x080fe400078e020d */
[C---:B------:R-:W-:Y:S02]  /*25980*/  IMAD R10, R2.reuse, R10, R12 ;  /* 0x0000000a020a7224 */ /* 0x040fe400078e020c */
[----:B------:R-:W-:-:S04]  /*25990*/  IMAD.WIDE.U32 R12, R2, R4, RZ ;  /* 0x00000004020c7225 */ /* 0x000fc800078e00ff */
[----:B------:R-:W-:Y:S01]  /*259a0*/  IMAD.WIDE.U32 R18, R8, R4, RZ ;  /* 0x0000000408127225 */ /* 0x000fe200078e00ff */
[----:B------:R-:W-:-:S03]  /*259b0*/  IADD3 R13, R13, R10, RZ ;  /* 0x0000000a0d0d7210 */ /* 0x000fc60007ffe0ff */
[----:B------:R-:W-:Y:S01]  /*259c0*/  IMAD R9, R9, R7, RZ ;  /* 0x0000000709097224 */ /* 0x000fe200078e02ff */
[----:B------:R-:W-:Y:S01]  /*259d0*/  IADD3 R19, R19, R21, RZ ;  /* 0x0000001513137210 */ /* 0x000fe20007ffe0ff */
[----:B------:R-:W-:Y:S02]  /*259e0*/  IMAD R4, R3, R7, RZ ;  /* 0x0000000703047224 */ /* 0x000fe400078e02ff */
[----:B------:R-:W-:-:S04]  /*259f0*/  IMAD.WIDE.U32 R12, R7, R2, R12 ;  /* 0x00000002070c7225 */ /* 0x000fc800078e000c */
[----:B------:R-:W-:-:S04]  /*25a00*/  IMAD.WIDE.U32 R18, R7, R8, R18 ;  /* 0x0000000807127225 */ /* 0x000fc800078e0012 */
[----:B------:R-:W-:Y:S01]  /*25a10*/  IMAD R3, R8, R22, R9 ;  /* 0x0000001608037224 */ /* 0x000fe200078e0209 */
[----:B------:R-:W-:Y:S01]  /*25a20*/  LEA R21, P1, R18, R14, 0x1 ;  /* 0x0000000e12157211 */ /* 0x000fe200078208ff */
[----:B------:R-:W-:Y:S01]  /*25a30*/  IMAD R2, R2, R22, R4 ;  /* 0x0000001602027224 */ /* 0x000fe200078e0204 */
[----:B------:R-:W-:Y:S02]  /*25a40*/  LEA R22, P0, R12, R16, 0x1 ;  /* 0x000000100c167211 */ /* 0x000fe400078008ff */
[----:B------:R-:W-:Y:S02]  /*25a50*/  IADD3 R3, R19, R3, RZ ;  /* 0x0000000313037210 */ /* 0x000fe40007ffe0ff */
[----:B------:R-:W-:Y:S02]  /*25a60*/  IADD3 R2, R13, R2, RZ ;  /* 0x000000020d027210 */ /* 0x000fe40007ffe0ff */
[----:B------:R-:W-:Y:S02]  /*25a70*/  LEA.HI.X R18, R18, R15, R3, 0x1, P1 ;  /* 0x0000000f12127211 */ /* 0x000fe400008f0c03 */
[----:B------:R-:W-:Y:S01]  /*25a80*/  LEA.HI.X R16, R12, R17, R2, 0x1, P0 ;  /* 0x000000110c107211 */ /* 0x000fe200000f0c02 */
[----:B------:R-:W-:Y:S05]  /*25a90*/  BRA.DIV ~URZ, `(.L_x_2102) ;  /* 0x000056a27f007947 */ /* 0x000fea000b800000 */
[----:B------:R1:W2:Y:S02]  /*25aa0*/  SHFL.IDX PT, R4, R18, RZ, 0x181f ;  /* 0x00181fff12047589 */ /* 0x0002a400000e0000 */
.L_x_2138:
[----:B------:R-:W-:Y:S05]  /*25ab0*/  BRA.DIV ~URZ, `(.L_x_2103) ;  /* 0x000057027f007947 */ /* 0x000fea000b800000 */
[----:B------:R3:W4:Y:S01]  /*25ac0*/  SHFL.IDX PT, R8, R21, RZ, 0x181f ;  /* 0x00181fff15087589 */ /* 0x00072200000e0000 */
[----:B--2---:R-:W-:-:S03]  /*25ad0*/  MOV R9, R4 ;  /* 0x0000000400097202 */ /* 0x004fc60000000f00 */
[----:B------:R3:W2:Y:S04]  /*25ae0*/  SHFL.IDX PT, R7, R16, RZ, 0x181f ;  /* 0x00181fff10077589 */ /* 0x0006a800000e0000 */
[----:B------:R3:W1:Y:S02]  /*25af0*/  SHFL.IDX PT, R2, R22, RZ, 0x181f ;  /* 0x00181fff16027589 */ /* 0x00066400000e0000 */
.L_x_2139:
        /* <DEDUP_REMOVED lines=20> */
[----:B------:R-:W-:Y:S01]  /*25c40*/  CS2R R24, SRZ ;  /* 0x0000000000187805 */ /* 0x000fe2000001ff00 */
[----:B------:R-:W-:Y:S01]  /*25c50*/  CS2R R42, SRZ ;  /* 0x00000000002a7805 */ /* 0x000fe2000001ff00 */
[----:B------:R-:W-:Y:S01]  /*25c60*/  CS2R R40, SRZ ;  /* 0x0000000000287805 */ /* 0x000fe2000001ff00 */
[----:B------:R-:W-:Y:S01]  /*25c70*/  CS2R R46, SRZ ;  /* 0x00000000002e7805 */ /* 0x000fe2000001ff00 */
[----:B------:R-:W-:-:S05]  /*25c80*/  CS2R R44, SRZ ;  /* 0x00000000002c7805 */ /* 0x000fca000001ff00 */
[----:B----4-:R-:W-:Y:S02]  /*25c90*/  @!P1 IMAD.WIDE R14, R57, 0x2, R8 ;  /* 0x00000002390e9825 */ /* 0x010fe400078e0208 */
[----:B------:R-:W-:-:S03]  /*25ca0*/  @!P0 SHF.R.S32.HI R4, RZ, 0x1f, R7 ;  /* 0x0000001fff048819 */ /* 0x000fc60000011407 */
[----:B------:R2:W5:Y:S01]  /*25cb0*/  @!P1 LD.E.128 R28, [R14.64] ;  /* 0x000000040e1c9980 */ /* 0x000562000c101d00 */
[----:B------:R-:W-:-:S04]  /*25cc0*/  @!P0 LEA.HI R4, R4, R7, RZ, 0x3 ;  /* 0x0000000704048211 */ /* 0x000fc800078f18ff */
[----:B------:R-:W-:-:S05]  /*25cd0*/  @!P0 LOP3.LUT R4, R4, 0xfffffff8, RZ, 0xc0, !PT ;  /* 0xfffffff804048812 */ /* 0x000fca00078ec0ff */
[----:B------:R-:W-:-:S04]  /*25ce0*/  @!P0 IMAD.WIDE R12, R4, 0x2, R8 ;  /* 0x00000002040c8825 */ /* 0x000fc800078e0208 */
[--C-:B-1----:R-:W-:Y:S01]  /*25cf0*/  @!P0 IMAD.WIDE R8, R4, 0x2, R2.reuse ;  /* 0x0000000204088825 */ /* 0x102fe200078e0202 */
[----:B------:R2:W5:Y:S03]  /*25d00*/  @!P0 LD.E.128 R40, [R12.64] ;  /* 0x000000040c288980 */ /* 0x000566000c101d00 */
[----:B------:R-:W-:Y:S01]  /*25d10*/  @!P1 IMAD.WIDE R2, R57, 0x2, R2 ;  /* 0x0000000239029825 */ /* 0x000fe200078e0202 */
[----:B------:R2:W5:Y:S04]  /*25d20*/  @!P0 LD.E.128 R44, [R8.64] ;  /* 0x00000004082c8980 */ /* 0x000568000c101d00 */
[----:B------:R2:W5:Y:S02]  /*25d30*/  @!P1 LD.E.128 R24, [R2.64] ;  /* 0x0000000402189980 */ /* 0x000564000c101d00 */
.L_x_2105:
[----:B------:R-:W-:Y:S05]  /*25d40*/  BSYNC B0 ;  /* 0x0000000000007941 */ /* 0x000fea0003800000 */
.L_x_2104:
[----:B-----5:R-:W-:Y:S02]  /*25d50*/  IMAD.MOV.U32 R7, RZ, RZ, R42 ;  /* 0x000000ffff077224 */ /* 0x020fe400078e002a */
[----:B--2---:R-:W-:-:S02]  /*25d60*/  IMAD.MOV.U32 R3, RZ, RZ, R40 ;  /* 0x000000ffff037224 */ /* 0x004fc400078e0028 */
[----:B-1----:R-:W-:Y:S01]  /*25d70*/  IMAD.MOV.U32 R2, RZ, RZ, R41 ;  /* 0x000000ffff027224 */ /* 0x002fe200078e0029 */
[----:B------:R-:W-:Y:S01]  /*25d80*/  PRMT R82, R82, 0x5410, R7 ;  /* 0x0000541052527816 */ /* 0x000fe20000000007 */
[----:B------:R-:W-:Y:S01]  /*25d90*/  IMAD.MOV.U32 R4, RZ, RZ, R43 ;  /* 0x000000ffff047224 */ /* 0x000fe200078e002b */
[----:B------:R-:W-:Y:S01]  /*25da0*/  PRMT R37, R37, 0x5410, R3 ;  /* 0x0000541025257816 */ /* 0x000fe20000000003 */
[----:B------:R-:W-:Y:S01]  /*25db0*/  IMAD.MOV.U32 R7, RZ, RZ, R30 ;  /* 0x000000ffff077224 */ /* 0x000fe200078e001e */
[----:B------:R-:W-:Y:S01]  /*25dc0*/  PRMT R59, R59, 0x5410, R2 ;  /* 0x000054103b3b7816 */ /* 0x000fe20000000002 */
[----:B------:R-:W-:Y:S01]  /*25dd0*/  IMAD.MOV.U32 R3, RZ, RZ, R28 ;  /* 0x000000ffff037224 */ /* 0x000fe200078e001c */
[----:B------:R-:W-:Y:S01]  /*25de0*/  PRMT R83, R83, 0x5410, R4 ;  /* 0x0000541053537816 */ /* 0x000fe20000000004 */
[----:B------:R-:W-:Y:S02]  /*25df0*/  IMAD.MOV.U32 R2, RZ, RZ, R29 ;  /* 0x000000ffff027224 */ /* 0x000fe400078e001d */
[----:B------:R-:W-:Y:S01]  /*25e00*/  IMAD.MOV.U32 R4, RZ, RZ, R31 ;  /* 0x000000ffff047224 */ /* 0x000fe200078e001f */
[----:B------:R-:W-:Y:S01]  /*25e10*/  PRMT R35, R3, 0x5410, R7 ;  /* 0x0000541003237816 */ /* 0x000fe20000000007 */
[----:B------:R-:W-:Y:S01]  /*25e20*/  IMAD.MOV.U32 R3, RZ, RZ, R44 ;  /* 0x000000ffff037224 */ /* 0x000fe200078e002c */
[----:B------:R-:W-:Y:S01]  /*25e30*/  PRMT R34, R34, 0x5410, R2 ;  /* 0x0000541022227816 */ /* 0x000fe20000000002 */
[----:B------:R-:W-:Y:S01]  /*25e40*/  IMAD.MOV.U32 R2, RZ, RZ, R45 ;  /* 0x000000ffff027224 */ /* 0x000fe200078e002d */
[----:B------:R-:W-:Y:S01]  /*25e50*/  PRMT R36, R36, 0x5410, R4 ;  /* 0x0000541024247816 */ /* 0x000fe20000000004 */
[----:B------:R-:W-:Y:S01]  /*25e60*/  IMAD.MOV.U32 R4, RZ, RZ, R47 ;  /* 0x000000ffff047224 */ /* 0x000fe200078e002f */
[----:B------:R-:W-:-:S02]  /*25e70*/  MOV R7, R46 ;  /* 0x0000002e00077202 */ /* 0x000fc40000000f00 */
[----:B------:R-:W-:Y:S01]  /*25e80*/  PRMT R37, R3, 0x7610, R37 ;  /* 0x0000761003257816 */ /* 0x000fe20000000025 */
[----:B------:R-:W-:Y:S01]  /*25e90*/  IMAD.MOV.U32 R3, RZ, RZ, R24 ;  /* 0x000000ffff037224 */ /* 0x000fe200078e0018 */
[----:B------:R-:W-:Y:S01]  /*25ea0*/  PRMT R82, R7, 0x7610, R82 ;  /* 0x0000761007527816 */ /* 0x000fe20000000052 */
[----:B------:R-:W-:Y:S01]  /*25eb0*/  IMAD.MOV.U32 R7, RZ, RZ, R26 ;  /* 0x000000ffff077224 */ /* 0x000fe200078e001a */
[----:B------:R-:W-:Y:S01]  /*25ec0*/  PRMT R59, R2, 0x7610, R59 ;  /* 0x00007610023b7816 */ /* 0x000fe2000000003b */
[----:B------:R-:W-:Y:S01]  /*25ed0*/  IMAD.MOV.U32 R2, RZ, RZ, R25 ;  /* 0x000000ffff027224 */ /* 0x000fe200078e0019 */
[----:B------:R-:W-:Y:S02]  /*25ee0*/  PRMT R83, R4, 0x7610, R83 ;  /* 0x0000761004537816 */ /* 0x000fe40000000053 */
[----:B------:R-:W-:Y:S02]  /*25ef0*/  MOV R4, R27 ;  /* 0x0000001b00047202 */ /* 0x000fe40000000f00 */
[----:B------:R-:W-:-:S02]  /*25f00*/  PRMT R34, R7, 0x7610, R34 ;  /* 0x0000761007227816 */ /* 0x000fc40000000022 */
[----:B------:R-:W-:Y:S02]  /*25f10*/  PRMT R36, R4, 0x7610, R36 ;  /* 0x0000761004247816 */ /* 0x000fe40000000024 */
[----:B------:R-:W-:Y:S01]  /*25f20*/  PRMT R33, R2, 0x5410, R3 ;  /* 0x0000541002217816 */ /* 0x000fe20000000003 */
[----:B------:R-:W-:Y:S05]  /*25f30*/  BRA.DIV ~URZ, `(.L_x_2106) ;  /* 0x000053f27f007947 */ /* 0x000fea000b800000 */
[----:B------:R1:W2:Y:S04]  /*25f40*/  SHFL.IDX PT, R9, R18, 0x1, 0x181f ;  /* 0x00381f0012097f89 */ /* 0x0002a800000e0000 */
[----:B----4-:R1:W4:Y:S04]  /*25f50*/  SHFL.IDX PT, R8, R21, 0x1, 0x181f ;  /* 0x00381f0015087f89 */ /* 0x01032800000e0000 */
[----:B------:R1:W3:Y:S04]  /*25f60*/  SHFL.IDX PT, R4, R16, 0x1, 0x181f ;  /* 0x00381f0010047f89 */ /* 0x0002e800000e0000 */
[----:B------:R1:W1:Y:S02]  /*25f70*/  SHFL.IDX PT, R2, R22, 0x1, 0x181f ;  /* 0x00381f0016027f89 */ /* 0x00026400000e0000 */
.L_x_2140:
        /* <DEDUP_REMOVED lines=23> */
[----:B--2-4-:R-:W-:Y:S02]  /*260f0*/  @!P1 IMAD.WIDE R14, R57, 0x2, R8 ;  /* 0x00000002390e9825 */ /* 0x014fe400078e0208 */
        /* <DEDUP_REMOVED lines=10> */
.L_x_2108:
[----:B------:R-:W-:Y:S05]  /*261a0*/  BSYNC B0 ;  /* 0x0000000000007941 */ /* 0x000fea0003800000 */
.L_x_2107:
[----:B-----5:R-:W-:Y:S01]  /*261b0*/  IMAD.MOV.U32 R7, RZ, RZ, R66 ;  /* 0x000000ffff077224 */ /* 0x020fe200078e0042 */
[----:B-12---:R-:W-:Y:S01]  /*261c0*/  MOV R2, R65 ;  /* 0x0000004100027202 */ /* 0x006fe20000000f00 */
        /* <DEDUP_REMOVED lines=23> */
[----:B------:R1:W2:Y:S02]  /*26340*/  SHFL.IDX PT, R4, R18, 0x2, 0x181f ;  /* 0x00581f0012047f89 */ /* 0x0002a400000e0000 */
.L_x_2141:
[----:B------:R-:W-:Y:S05]  /*26350*/  BRA.DIV ~URZ, `(.L_x_2110) ;  /* 0x000052227f007947 */ /* 0x000fea000b800000 */
[----:B----4-:R3:W4:Y:S01]  /*26360*/  SHFL.IDX PT, R8, R21, 0x2, 0x181f ;  /* 0x00581f0015087f89 */ /* 0x01072200000e0000 */
[----:B--2---:R-:W-:-:S03]  /*26370*/  MOV R9, R4 ;  /* 0x0000000400097202 */ /* 0x004fc60000000f00 */
[----:B------:R3:W2:Y:S04]  /*26380*/  SHFL.IDX PT, R7, R16, 0x2, 0x181f ;  /* 0x00581f0010077f89 */ /* 0x0006a800000e0000 */
[----:B------:R3:W1:Y:S02]  /*26390*/  SHFL.IDX PT, R2, R22, 0x2, 0x181f ;  /* 0x00581f0016027f89 */ /* 0x00066400000e0000 */
.L_x_2142:
        /* <DEDUP_REMOVED lines=35> */
.L_x_2112:
[----:B------:R-:W-:Y:S05]  /*265d0*/  BSYNC B0 ;  /* 0x0000000000007941 */ /* 0x000fea0003800000 */
.L_x_2111:
[----:B-12--5:R-:W-:Y:S01]  /*265e0*/  IMAD.MOV.U32 R2, RZ, RZ, R86 ;  /* 0x000000ffff027224 */ /* 0x026fe200078e0056 */
[----:B------:R-:W-:Y:S01]  /*265f0*/  CS2R R102, SRZ ;  /* 0x0000000000667805 */ /* 0x000fe2000001ff00 */
[----:B------:R-:W-:-:S02]  /*26600*/  IMAD.MOV.U32 R7, RZ, RZ, R87 ;  /* 0x000000ffff077224 */ /* 0x000fc400078e0057 */
[----:B------:R-:W-:Y:S02]  /*26610*/  IMAD.MOV.U32 R4, RZ, RZ, R84 ;  /* 0x000000ffff047224 */ /* 0x000fe400078e0054 */
[----:B------:R-:W-:Y:S01]  /*26620*/  IMAD.MOV.U32 R3, RZ, RZ, R85 ;  /* 0x000000ffff037224 */ /* 0x000fe200078e0055 */
[----:B------:R-:W-:Y:S01]  /*26630*/  PRMT R120, R7, 0x5410, R2 ;  /* 0x0000541007787816 */ /* 0x000fe20000000002 */
[----:B------:R-:W-:Y:S01]  /*26640*/  IMAD.MOV.U32 R2, RZ, RZ, R74 ;  /* 0x000000ffff027224 */ /* 0x000fe200078e004a */
[----:B------:R-:W-:Y:S01]  /*26650*/  MOV R7, R75 ;  /* 0x0000004b00077202 */ /* 0x000fe20000000f00 */
[----:B----4-:R-:W-:Y:S01]  /*26660*/  IMAD.SHL.U32 R8, R68, 0x80, RZ ;  /* 0x0000008044087824 */ /* 0x010fe200078e00ff */
        /* <DEDUP_REMOVED lines=25> */
.L_x_2143:
[----:B------:R-:W-:Y:S05]  /*26800*/  BRA.DIV ~URZ, `(.L_x_2114) ;  /* 0x00004f627f007947 */ /* 0x000fea000b800000 */
[----:B------:R4:W1:Y:S01]  /*26810*/  SHFL.IDX PT, R8, R21, 0x3, 0x181f ;  /* 0x00781f0015087f89 */ /* 0x00086200000e0000 */
[----:B--2---:R-:W-:-:S03]  /*26820*/  MOV R9, R4 ;  /* 0x0000000400097202 */ /* 0x004fc60000000f00 */
[----:B------:R4:W2:Y:S04]  /*26830*/  SHFL.IDX PT, R14, R16, 0x3, 0x181f ;  /* 0x00781f00100e7f89 */ /* 0x0008a800000e0000 */
[----:B------:R4:W3:Y:S02]  /*26840*/  SHFL.IDX PT, R2, R22, 0x3, 0x181f ;  /* 0x00781f0016027f89 */ /* 0x0008e400000e0000 */
.L_x_2144:
        /* <DEDUP_REMOVED lines=10> */
[----:B--2---:R-:W-:-:S07]  /*268f0*/  IMAD.MOV.U32 R3, RZ, RZ, R14 ;  /* 0x000000ffff037224 */ /* 0x004fce00078e000e */
        /* <DEDUP_REMOVED lines=12> */
[----:B-1----:R-:W-:Y:S02]  /*269c0*/  @!P1 IMAD.WIDE R14, R57, 0x2, R8 ;  /* 0x00000002390e9825 */ /* 0x002fe400078e0208 */
[----:B------:R-:W-:-:S03]  /*269d0*/  @!P0 SHF.R.S32.HI R4, RZ, 0x1f, R7 ;  /* 0x0000001fff048819 */ /* 0x000fc60000011407 */
[----:B------:R1:W5:Y:S01]  /*269e0*/  @!P1 LD.E.128 R68, [R14.64] ;  /* 0x000000040e449980 */ /* 0x000362000c101d00 */
[----:B------:R-:W-:-:S04]  /*269f0*/  @!P0 LEA.HI R4, R4, R7, RZ, 0x3 ;  /* 0x0000000704048211 */ /* 0x000fc800078f18ff */
[----:B------:R-:W-:-:S05]  /*26a00*/  @!P0 LOP3.LUT R4, R4, 0xfffffff8, RZ, 0xc0, !PT ;  /* 0xfffffff804048812 */ /* 0x000fca00078ec0ff */
[----:B------:R-:W-:-:S04]  /*26a10*/  @!P0 IMAD.WIDE R12, R4, 0x2, R8 ;  /* 0x00000002040c8825 */ /* 0x000fc800078e0208 */
[--C-:B---3--:R-:W-:Y:S01]  /*26a20*/  @!P0 IMAD.WIDE R8, R4, 0x2, R2.reuse ;  /* 0x0000000204088825 */ /* 0x108fe200078e0202 */
[----:B------:R1:W5:Y:S03]  /*26a30*/  @!P0 LD.E.128 R100, [R12.64] ;  /* 0x000000040c648980 */ /* 0x000366000c101d00 */
[----:B------:R-:W-:Y:S01]  /*26a40*/  @!P1 IMAD.WIDE R2, R57, 0x2, R2 ;  /* 0x0000000239029825 */ /* 0x000fe200078e0202 */
[----:B------:R1:W5:Y:S04]  /*26a50*/  @!P0 LD.E.128 R96, [R8.64] ;  /* 0x0000000408608980 */ /* 0x000368000c101d00 */
[----:B------:R1:W5:Y:S02]  /*26a60*/  @!P1 LD.E.128 R92, [R2.64] ;  /* 0x00000004025c9980 */ /* 0x000364000c101d00 */
.L_x_2116:
[----:B------:R-:W-:Y:S05]  /*26a70*/  BSYNC B0 ;  /* 0x0000000000007941 */ /* 0x000fea0003800000 */
.L_x_2115:
[----:B------:R-:W-:Y:S01]  /*26a80*/  IADD3 R4, R81, -c[0x0][0x20], RZ ;  /* 0x8000080051047a10 */ /* 0x000fe20007ffe0ff */
[----:B------:R-:W-:-:S04]  /*26a90*/  DEPBAR.LE SB0, 0x1 ;  /* 0x000080400000791a */ /* 0x000fc80000000000 */
[----:B-1-3--:R-:W2:Y:S04]  /*26aa0*/  LDL.64 R2, [R4+0x20] ;  /* 0x0000200004027983 */ /* 0x00aea80000100a00 */
[----:B------:R-:W3:Y:S01]  /*26ab0*/  LDL.64 R8, [R4+0x28] ;  /* 0x0000280004087983 */ /* 0x000ee20000100a00 */
[----:B------:R-:W-:Y:S03]  /*26ac0*/  WARPSYNC 0xffffffff ;  /* 0xffffffff00007948 */ /* 0x000fe60003800000 */
[----:B------:R-:W-:Y:S01]  /*26ad0*/  BAR.SYNC.DEFER_BLOCKING 0x0 ;  /* 0x0000000000007b1d */ /* 0x000fe20000010000 */
[----:B-----5:R-:W-:-:S05]  /*26ae0*/  IMAD.MOV.U32 R7, RZ, RZ, R102 ;  /* 0x000000ffff077224 */ /* 0x020fca00078e0066 */
[----:B--2---:R1:W2:Y:S04]  /*26af0*/  LD.E R10, [R2.64] ;  /* 0x00000004020a7980 */ /* 0x0042a8000c101900 */
[----:B---3--:R3:W5:Y:S01]  /*26b00*/  LD.E.64 R38, [R8.64] ;  /* 0x0000000408267980 */ /* 0x008762000c101b00 */
[----:B------:R-:W-:Y:S01]  /*26b10*/  IMAD.MOV.U32 R4, RZ, RZ, R103 ;  /* 0x000000ffff047224 */ /* 0x000fe200078e0067 */
[----:B------:R-:W-:Y:S04]  /*26b20*/  BSSY B1, `(.L_x_2117) ;  /* 0x0000109000017945 */ /* 0x000fe80003800000 */
[----:B------:R-:W-:Y:S01]  /*26b30*/  PRMT R129, R4, 0x5410, R7 ;  /* 0x0000541004817816 */ /* 0x000fe20000000007 */
[----:B------:R-:W-:Y:S01]  /*26b40*/  IMAD.MOV.U32 R4, RZ, RZ, R71 ;  /* 0x000000ffff047224 */ /* 0x000fe200078e0047 */
[----:B------:R-:W-:-:S04]  /*26b50*/  MOV R7, R70 ;  /* 0x0000004600077202 */ /* 0x000fc80000000f00 */
[----:B------:R-:W-:Y:S01]  /*26b60*/  PRMT R124, R4, 0x5410, R7 ;  /* 0x00005410047c7816 */ /* 0x000fe20000000007 */
[----:B-1----:R-:W-:Y:S02]  /*26b70*/  IMAD.MOV.U32 R3, RZ, RZ, R100 ;  /* 0x000000ffff037224 */ /* 0x002fe400078e0064 */
[----:B------:R-:W-:-:S05]  /*26b80*/  IMAD.MOV.U32 R2, RZ, RZ, R101 ;  /* 0x000000ffff027224 */ /* 0x000fca00078e0065 */
[----:B------:R-:W-:Y:S01]  /*26b90*/  PRMT R127, R2, 0x5410, R3 ;  /* 0x00005410027f7816 */ /* 0x000fe20000000003 */
[----:B------:R-:W-:Y:S02]  /*26ba0*/  IMAD.MOV.U32 R3, RZ, RZ, R68 ;  /* 0x000000ffff037224 */ /* 0x000fe400078e0044 */
[----:B------:R-:W-:-:S05]  /*26bb0*/  IMAD.MOV.U32 R2, RZ, RZ, R69 ;  /* 0x000000ffff027224 */ /* 0x000fca00078e0045 */
[----:B------:R-:W-:Y:S01]  /*26bc0*/  PRMT R123, R2, 0x5410, R3 ;  /* 0x00005410027b7816 */ /* 0x000fe20000000003 */
[----:B------:R-:W-:Y:S01]  /*26bd0*/  IMAD.MOV.U32 R2, RZ, RZ, R99 ;  /* 0x000000ffff027224 */ /* 0x000fe200078e0063 */
[----:B------:R-:W-:-:S04]  /*26be0*/  MOV R3, R98 ;  /* 0x0000006200037202 */ /* 0x000fc80000000f00 */
[----:B------:R-:W-:Y:S01]  /*26bf0*/  PRMT R126, R2, 0x5410, R3 ;  /* 0x00005410027e7816 */ /* 0x000fe20000000003 */
[----:B------:R-:W-:Y:S01]  /*26c00*/  IMAD.MOV.U32 R3, RZ, RZ, R96 ;  /* 0x000000ffff037224 */ /* 0x000fe200078e0060 */
[----:B------:R-:W-:-:S04]  /*26c10*/  MOV R2, R97 ;  /* 0x0000006100027202 */ /* 0x000fc80000000f00 */
[----:B------:R-:W-:Y:S01]  /*26c20*/  PRMT R125, R2, 0x5410, R3 ;  /* 0x00005410027d7816 */ /* 0x000fe20000000003 */
[----:B------:R-:W-:Y:S02]  /*26c30*/  IMAD.MOV.U32 R3, RZ, RZ, R94 ;  /* 0x000000ffff037224 */ /* 0x000fe400078e005e */
[----:B------:R-:W-:-:S05]  /*26c40*/  IMAD.MOV.U32 R2, RZ, RZ, R95 ;  /* 0x000000ffff027224 */ /* 0x000fca00078e005f */
[----:B------:R-:W-:Y:S01]  /*26c50*/  PRMT R122, R2, 0x5410, R3 ;  /* 0x00005410027a7816 */ /* 0x000fe20000000003 */
[----:B------:R-:W-:Y:S01]  /*26c60*/  IMAD.MOV.U32 R2, RZ, RZ, R93 ;  /* 0x000000ffff027224 */ /* 0x000fe200078e005d */
[----:B------:R-:W-:-:S04]  /*26c70*/  MOV R3, R92 ;  /* 0x0000005c00037202 */ /* 0x000fc80000000f00 */
[----:B------:R-:W-:Y:S01]  /*26c80*/  PRMT R81, R2, 0x5410, R3 ;  /* 0x0000541002517816 */ /* 0x000fe20000000003 */
[----:B--2---:R-:W-:-:S05]  /*26c90*/  IMAD R4, R10, -0x80, R17 ;  /* 0xffffff800a047824 */ /* 0x004fca00078e0211 */
[----:B------:R-:W-:-:S04]  /*26ca0*/  IMNMX R58, R4, 0x80, PT ;  /* 0x00000080043a7817 */ /* 0x000fc80003800200 */
[----:B------:R-:W-:-:S13]  /*26cb0*/  ISETP.GE.AND P0, PT, R80, R58, PT ;  /* 0x0000003a5000720c */ /* 0x000fda0003f06270 */
[----:B------:R-:W-:Y:S05]  /*26cc0*/  @P0 BRA `(.L_x_2118) ;  /* 0x00000ee000000947 */ /* 0x000fea0003800000 */
[----:B---3--:R-:W-:Y:S01]  /*26cd0*/  ISETP.GE.AND P0, PT, R57, R0, PT ;  /* 0x000000003900720c */ /* 0x008fe20003f06270 */
[----:B------:R-:W-:-:S12]  /*26ce0*/  BSSY B0, `(.L_x_2119) ;  /* 0x0000072000007945 */ /* 0x000fd80003800000 */
[----:B------:R-:W-:Y:S05]  /*26cf0*/  @P0 BRA `(.L_x_2120) ;  /* 0x0000070000000947 */ /* 0x000fea0003800000 */
[----:B------:R-:W-:Y:S01]  /*26d00*/  LEA.HI R7, R0, R56, RZ, 0x1d ;  /* 0x0000003800077211 */ /* 0x000fe200078fe8ff */
[----:B------:R-:W-:Y:S01]  /*26d10*/  IMAD.SHL.U32 R2, R80, 0x40, RZ ;  /* 0x0000004050027824 */ /* 0x000fe200078e00ff */
[----:B------:R-:W-:Y:S02]  /*26d20*/  SHF.R.S32.HI R3, RZ, 0x1f, R32 ;  /* 0x0000001fff037819 */ /* 0x000fe40000011420 */
[----:B------:R-:W-:Y:S02]  /*26d30*/  SHF.R.S32.HI R4, RZ, 0x1f, R7 ;  /* 0x0000001fff047819 */ /* 0x000fe40000011407 */
[----:B------:R-:W-:Y:S02]  /*26d40*/  LEA.HI R3, R3, R32, RZ, 0x6 ;  /* 0x0000002003037211 */ /* 0x000fe400078f30ff */
[----:B------:R-:W-:Y:S01]  /*26d50*/  LEA.HI R4, R4, R7, RZ, 0x3 ;  /* 0x0000000704047211 */ /* 0x000fe200078f18ff */
[----:B------:R-:W-:Y:S01]  /*26d60*/  IMAD.SHL.U32 R7, R7, 0x8, RZ ;  /* 0x0000000807077824 */ /* 0x000fe200078e00ff */
[----:B------:R-:W-:Y:S01]  /*26d70*/  LOP3.LUT R2, R2, 0x1c0, RZ, 0xc0, !PT ;  /* 0x000001c002027812 */ /* 0x000fe200078ec0ff */
[----:B------:R-:W-:-:S03]  /*26d80*/  IMAD.SHL.U32 R3, R3, 0x8, RZ ;  /* 0x0000000803037824 */ /* 0x000fc600078e00ff */
[----:B------:R-:W-:Y:S01]  /*26d90*/  LOP3.LUT R8, R2, 0x38, R7, 0xf8, !PT ;  /* 0x0000003802087812 */ /* 0x000fe200078ef807 */
[----:B------:R-:W-:Y:S01]  /*26da0*/  IMAD.SHL.U32 R7, R4, 0x400, RZ ;  /* 0x0000040004077824 */ /* 0x000fe200078e00ff */
[----:B------:R-:W-:Y:S02]  /*26db0*/  SHF.R.U32.HI R9, RZ, 0x3, R2 ;  /* 0x00000003ff097819 */ /* 0x000fe40000011602 */
[----:B------:R-:W-:Y:S02]  /*26dc0*/  LOP3.LUT R3, R3, 0xfffffe00, RZ, 0xc0, !PT ;  /* 0xfffffe0003037812 */ /* 0x000fe400078ec0ff */
[----:B------:R-:W-:Y:S02]  /*26dd0*/  LOP3.LUT R4, R8, R9, RZ, 0x3c, !PT ;  /* 0x0000000908047212 */ /* 0x000fe400078e3cff */
[----:B------:R-:W-:Y:S02]  /*26de0*/  LOP3.LUT R7, R7, 0xffffe000, RZ, 0xc0, !PT ;  /* 0xffffe00007077812 */ /* 0x000fe400078ec0ff */
[----:B------:R-:W-:-:S02]  /*26df0*/  LOP3.LUT R2, R2, 0x38, R57, 0xf8, !PT ;  /* 0x0000003802027812 */ /* 0x000fc400078ef839 */
[----:B------:R-:W-:Y:S02]  /*26e00*/  IADD3 R4, R4, R7, R3 ;  /* 0x0000000704047210 */ /* 0x000fe40007ffe003 */
[----:B------:R-:W-:-:S03]  /*26e10*/  LOP3.LUT R3, R3, R2, R9, 0xf6, !PT ;  /* 0x0000000203037212 */ /* 0x000fc600078ef609 */
[----:B----45:R-:W-:-:S04]  /*26e20*/  IMAD.WIDE.U32 R22, R4, 0x2, R38 ;  /* 0x0000000204167825 */ /* 0x030fc800078e0026 */
[----:B------:R-:W-:Y:S01]  /*26e30*/  IMAD.WIDE.U32 R20, R3, 0x2, R38 ;  /* 0x0000000203147825 */ /* 0x000fe200078e0026 */
[----:B------:R-:W2:Y:S04]  /*26e40*/  LD.E.128 R12, [R22.64] ;  /* 0x00000004160c7980 */ /* 0x000ea8000c101d00 */
[----:B------:R-:W3:Y:S01]  /*26e50*/  LD.E.128 R16, [R20.64] ;  /* 0x0000000414107980 */ /* 0x000ee2000c101d00 */
[----:B------:R-:W-:Y:S02]  /*26e60*/  SHF.R.U32.HI R2, RZ, 0x10, R29 ;  /* 0x00000010ff027819 */ /* 0x000fe4000001161d */
[----:B------:R-:W-:Y:S02]  /*26e70*/  SHF.R.U64 R8, R24, 0x10, R25 ;  /* 0x0000001018087819 */ /* 0x000fe40000001219 */
[----:B------:R-:W-:-:S02]  /*26e80*/  SHF.R.U64 R3, R28, 0x10, R29 ;  /* 0x000000101c037819 */ /* 0x000fc4000000121d */
[----:B------:R-:W-:Y:S02]  /*26e90*/  PRMT R7, R34, 0x5432, R2 ;  /* 0x0000543222077816 */ /* 0x000fe40000000002 */
[----:B------:R-:W-:Y:S02]  /*26ea0*/  SHF.R.U64 R10, R26, 0x10, R27 ;  /* 0x000000101a0a7819 */ /* 0x000fe4000000121b */
[----:B------:R-:W-:Y:S02]  /*26eb0*/  PRMT R2, R33, 0x5432, R8 ;  /* 0x0000543221027816 */ /* 0x000fe40000000008 */
[----:B------:R-:W-:Y:S02]  /*26ec0*/  PRMT R3, R35, 0x5410, R3 ;  /* 0x0000541023037816 */ /* 0x000fe40000000003 */
[----:B------:R-:W-:Y:S01]  /*26ed0*/  SHF.R.U32.HI R4, RZ, 0x10, R25 ;  /* 0x00000010ff047819 */ /* 0x000fe20000011619 */
[----:B------:R-:W-:Y:S01]  /*26ee0*/  IMAD.U32 R25, R2, 0x10000, RZ ;  /* 0x0001000002197824 */ /* 0x000fe200078e00ff */
[----:B------:R-:W-:-:S02]  /*26ef0*/  PRMT R8, R34, 0x5410, R10 ;  /* 0x0000541022087816 */ /* 0x000fc4000000000a */
[----:B------:R-:W-:Y:S01]  /*26f00*/  SHF.R.U32.HI R26, RZ, 0x10, R27 ;  /* 0x00000010ff1a7819 */ /* 0x000fe2000001161b */
[----:B------:R-:W-:Y:S01]  /*26f10*/  IMAD.U32 R27, R3, 0x10000, RZ ;  /* 0x00010000031b7824 */ /* 0x000fe200078e00ff */
[----:B------:R-:W-:Y:S02]  /*26f20*/  SHF.R.U64 R9, R30, 0x10, R31 ;  /* 0x000000101e097819 */ /* 0x000fe4000000121f */
[----:B------:R-:W-:Y:S02]  /*26f30*/  PRMT R4, R33, 0x5410, R4 ;  /* 0x0000541021047816 */ /* 0x000fe40000000004 */
[----:B------:R-:W-:Y:S02]  /*26f40*/  PRMT R9, R35, 0x5432, R9 ;  /* 0x0000543223097816 */ /* 0x000fe40000000009 */
[----:B------:R-:W-:Y:S01]  /*26f50*/  SHF.R.U32.HI R30, RZ, 0x10, R31 ;  /* 0x00000010ff1e7819 */ /* 0x000fe2000001161f */
[----:B--2---:R-:W-:-:S04]  /*26f60*/  IMAD.U32 R10, R12, 0x10000, RZ ;  /* 0x000100000c0a7824 */ /* 0x004fc800078e00ff */
[----:B------:R-:W-:Y:S02]  /*26f70*/  FMUL.FTZ R24, R10, R25 ;  /* 0x000000190a187220 */ /* 0x000fe40000410000 */
[----:B---3--:R-:W-:Y:S02]  /*26f80*/  IMAD.U32 R28, R16, 0x10000, RZ ;  /* 0x00010000101c7824 */ /* 0x008fe400078e00ff */
[-C--:B------:R-:W-:Y:S02]  /*26f90*/  FMUL.FTZ R10, R10, R27.reuse ;  /* 0x0000001b0a0a7220 */ /* 0x080fe40000410000 */
[C---:B------:R-:W-:Y:S01]  /*26fa0*/  FFMA.FTZ R35, R28.reuse, R27, -R24 ;  /* 0x0000001b1c237223 */ /* 0x040fe20000010818 */
[----:B------:R-:W-:Y:S01]  /*26fb0*/  LOP3.LUT R24, R3, 0xffff0000, RZ, 0xc0, !PT ;  /* 0xffff000003187812 */ /* 0x000fe200078ec0ff */
[----:B------:R-:W-:Y:S01]  /*26fc0*/  FFMA.FTZ R34, R28, R25, R10 ;  /* 0x000000191c227223 */ /* 0x000fe2000001000a */
[----:B------:R-:W-:Y:S02]  /*26fd0*/  LOP3.LUT R10, R2, 0xffff0000, RZ, 0xc0, !PT ;  /* 0xffff0000020a7812 */ /* 0x000fe400078ec0ff */
[----:B------:R-:W-:-:S02]  /*26fe0*/  LOP3.LUT R2, R12, 0xffff0000, RZ, 0xc0, !PT ;  /* 0xffff00000c027812 */ /* 0x000fc400078ec0ff */
[----:B------:R-:W-:-:S03]  /*26ff0*/  LOP3.LUT R12, R16, 0xffff0000, RZ, 0xc0, !PT ;  /* 0xffff0000100c7812 */ /* 0x000fc600078ec0ff */
[C---:B------:R-:W-:Y:S02]  /*27000*/  FMUL.FTZ R3, R2.reuse, R10 ;  /* 0x0000000a02037220 */ /* 0x040fe40000410000 */
[-C--:B------:R-:W-:Y:S02]  /*27010*/  FMUL.FTZ R2, R2, R24.reuse ;  /* 0x0000001802027220 */ /* 0x080fe40000410000 */
[C---:B------:R-:W-:Y:S02]  /*27020*/  FFMA.FTZ R16, R12.reuse, R24, -R3 ;  /* 0x000000180c107223 */ /* 0x040fe40000010803 */
[----:B------:R-:W-:Y:S02]  /*27030*/  FFMA.FTZ R33, R12, R10, R2 ;  /* 0x0000000a0c217223 */ /* 0x000fe40000010002 */
[----:B------:R-:W-:Y:S01]  /*27040*/  IMAD.U32 R10, R4, 0x10000, RZ ;  /* 0x00010000040a7824 */ /* 0x000fe200078e00ff */
[----:B------:R-:W-:Y:S01]  /*27050*/  F2FP.BF16.PACK_AB R16, R16, R35 ;  /* 0x000000231010723e */ /* 0x000fe200000010ff */
[----:B------:R-:W-:-:S02]  /*27060*/  IMAD.U32 R12, R13, 0x10000, RZ ;  /* 0x000100000d0c7824 */ /* 0x000fc400078e00ff */
[C---:B------:R-:W-:Y:S01]  /*27070*/  IMAD.U32 R3, R7.reuse, 0x10000, RZ ;  /* 0x0001000007037824 */ /* 0x040fe200078e00ff */
[----:B------:R-:W-:Y:S01]  /*27080*/  LOP3.LUT R7, R7, 0xffff0000, RZ, 0xc0, !PT ;  /* 0xffff000007077812 */ /* 0x000fe200078ec0ff */
[----:B------:R-:W-:Y:S02]  /*27090*/  IMAD.U32 R24, R17, 0x10000, RZ ;  /* 0x0001000011187824 */ /* 0x000fe400078e00ff */
[----:B------:R-:W-:-:S04]  /*270a0*/  FMUL.FTZ R2, R12, R10 ;  /* 0x0000000a0c027220 */ /* 0x000fc80000410000 */
[-C--:B------:R-:W-:Y:S02]  /*270b0*/  FFMA.FTZ R31, R24, R3.reuse, -R2 ;  /* 0x00000003181f7223 */ /* 0x080fe40000010802 */
[----:B------:R-:W-:Y:S01]  /*270c0*/  FMUL.FTZ R2, R12, R3 ;  /* 0x000000030c027220 */ /* 0x000fe20000410000 */
[----:B------:R-:W-:Y:S01]  /*270d0*/  LOP3.LUT R3, R13, 0xffff0000, RZ, 0xc0, !PT ;  /* 0xffff00000d037812 */ /* 0x000fe200078ec0ff */
[----:B------:R-:W-:Y:S02]  /*270e0*/  IMAD.U32 R12, R15, 0x10000, RZ ;  /* 0x000100000f0c7824 */ /* 0x000fe400078e00ff */
[----:B------:R-:W-:Y:S01]  /*270f0*/  FFMA.FTZ R29, R24, R10, R2 ;  /* 0x0000000a181d7223 */ /* 0x000fe20000010002 */
[----:B------:R-:W-:Y:S01]  /*27100*/  LOP3.LUT R10, R4, 0xffff0000, RZ, 0xc0, !PT ;  /* 0xffff0000040a7812 */ /* 0x000fe200078ec0ff */
[----:B------:R-:W-:Y:S01]  /*27110*/  IMAD.U32 R13, R19, 0x10000, RZ ;  /* 0x00010000130d7824 */ /* 0x000fe200078e00ff */
[----:B------:R-:W-:-:S03]  /*27120*/  LOP3.LUT R2, R17, 0xffff0000, RZ, 0xc0, !PT ;  /* 0xffff000011027812 */ /* 0x000fc600078ec0ff */
[CC--:B------:R-:W-:Y:S02]  /*27130*/  FMUL.FTZ R4, R3.reuse, R10.reuse ;  /* 0x0000000a03047220 */ /* 0x0c0fe40000410000 */
[-C--:B------:R-:W-:Y:S02]  /*27140*/  FMUL.FTZ R3, R3, R7.reuse ;  /* 0x0000000703037220 */ /* 0x080fe40000410000 */
[C---:B------:R-:W-:Y:S02]  /*27150*/  FFMA.FTZ R17, R2.reuse, R7, -R4 ;  /* 0x0000000702117223 */ /* 0x040fe40000010804 */
[----:B------:R-:W-:Y:S02]  /*27160*/  FFMA.FTZ R28, R2, R10, R3 ;  /* 0x0000000a021c7223 */ /* 0x000fe40000010003 */
[C---:B------:R-:W-:Y:S01]  /*27170*/  IMAD.U32 R4, R8.reuse, 0x10000, RZ ;  /* 0x0001000008047824 */ /* 0x040fe200078e00ff */
[----:B------:R-:W-:Y:S01]  /*27180*/  LOP3.LUT R8, R8, 0xffff0000, RZ, 0xc0, !PT ;  /* 0xffff000008087812 */ /* 0x000fe200078ec0ff */
[----:B------:R-:W-:Y:S01]  /*27190*/  IMAD.U32 R2, R14, 0x10000, RZ ;  /* 0x000100000e027824 */ /* 0x000fe200078e00ff */
[----:B------:R-:W-:Y:S01]  /*271a0*/  F2FP.BF16.PACK_AB R17, R17, R31 ;  /* 0x0000001f1111723e */ /* 0x000fe200000010ff */
[C---:B------:R-:W-:Y:S01]  /*271b0*/  IMAD.U32 R7, R9.reuse, 0x10000, RZ ;  /* 0x0001000009077824 */ /* 0x040fe200078e00ff */
[----:B------:R-:W-:Y:S01]  /*271c0*/  LOP3.LUT R9, R9, 0xffff0000, RZ, 0xc0, !PT ;  /* 0xffff000009097812 */ /* 0x000fe200078ec0ff */
[----:B------:R-:W-:-:S02]  /*271d0*/  FMUL.FTZ R3, R2, R4 ;  /* 0x0000000402037220 */ /* 0x000fc40000410000 */
[----:B------:R-:W-:Y:S02]  /*271e0*/  IMAD.U32 R10, R18, 0x10000, RZ ;  /* 0x00010000120a7824 */ /* 0x000fe400078e00ff */
[-C--:B------:R-:W-:Y:S02]  /*271f0*/  FMUL.FTZ R2, R2, R7.reuse ;  /* 0x0000000702027220 */ /* 0x080fe40000410000 */
[C---:B------:R-:W-:Y:S02]  /*27200*/  FFMA.FTZ R27, R10.reuse, R7, -R3 ;  /* 0x000000070a1b7223 */ /* 0x040fe40000010803 */
[----:B------:R-:W-:Y:S01]  /*27210*/  FFMA.FTZ R25, R10, R4, R2 ;  /* 0x000000040a197223 */ /* 0x000fe20000010002 */
[C---:B------:R-:W-:Y:S02]  /*27220*/  PRMT R2, R36.reuse, 0x5410, R26 ;  /* 0x0000541024027816 */ /* 0x040fe4000000001a */
[----:B------:R-:W-:-:S03]  /*27230*/  PRMT R4, R36, 0x5432, R30 ;  /* 0x0000543224047816 */ /* 0x000fc6000000001e */
[----:B------:R-:W-:Y:S02]  /*27240*/  IMAD.U32 R10, R2, 0x10000, RZ ;  /* 0x00010000020a7824 */ /* 0x000fe400078e00ff */
[----:B------:R-:W-:Y:S02]  /*27250*/  IMAD.U32 R7, R4, 0x10000, RZ ;  /* 0x0001000004077824 */ /* 0x000fe400078e00ff */
[----:B------:R-:W-:-:S04]  /*27260*/  FMUL.FTZ R3, R12, R10 ;  /* 0x0000000a0c037220 */ /* 0x000fc80000410000 */
[-C--:B------:R-:W-:Y:S02]  /*27270*/  FFMA.FTZ R24, R13, R7.reuse, -R3 ;  /* 0x000000070d187223 */ /* 0x080fe40000010803 */
[----:B------:R-:W-:Y:S01]  /*27280*/  FMUL.FTZ R3, R12, R7 ;  /* 0x000000070c037220 */ /* 0x000fe20000410000 */
[----:B------:R-:W-:-:S03]  /*27290*/  LOP3.LUT R12, R14, 0xffff0000, RZ, 0xc0, !PT ;  /* 0xffff00000e0c7812 */ /* 0x000fc600078ec0ff */
[----:B------:R-:W-:Y:S01]  /*272a0*/  FFMA.FTZ R10, R13, R10, R3 ;  /* 0x0000000a0d0a7223 */ /* 0x000fe20000010003 */
[----:B------:R-:W-:Y:S01]  /*272b0*/  LOP3.LUT R13, R18, 0xffff0000, RZ, 0xc0, !PT ;  /* 0xffff0000120d7812 */ /* 0x000fe200078ec0ff */
[----:B------:R-:W-:-:S04]  /*272c0*/  FMUL.FTZ R3, R12, R8 ;  /* 0x000000080c037220 */ /* 0x000fc80000410000 */
[-C--:B------:R-:W-:Y:S02]  /*272d0*/  FFMA.FTZ R7, R13, R9.reuse, -R3 ;  /* 0x000000090d077223 */ /* 0x080fe40000010803 */
[----:B------:R-:W-:Y:S01]  /*272e0*/  FMUL.FTZ R3, R12, R9 ;  /* 0x000000090c037220 */ /* 0x000fe20000410000 */
[----:B------:R-:W-:Y:S02]  /*272f0*/  LOP3.LUT R12, R4, 0xffff0000, RZ, 0xc0, !PT ;  /* 0xffff0000040c7812 */ /* 0x000fe400078ec0ff */
[----:B------:R-:W-:Y:S01]  /*27300*/  F2FP.BF16.PACK_AB R18, R7, R27 ;  /* 0x0000001b0712723e */ /* 0x000fe200000010ff */
[----:B------:R-:W-:Y:S01]  /*27310*/  FFMA.FTZ R8, R13, R8, R3 ;  /* 0x000000080d087223 */ /* 0x000fe20000010003 */
[----:B------:R-:W-:Y:S02]  /*27320*/  LOP3.LUT R3, R15, 0xffff0000, RZ, 0xc0, !PT ;  /* 0xffff00000f037812 */ /* 0x000fe400078ec0ff */
[----:B------:R-:W-:Y:S02]  /*27330*/  LOP3.LUT R13, R2, 0xffff0000, RZ, 0xc0, !PT ;  /* 0xffff0000020d7812 */ /* 0x000fe400078ec0ff */
[----:B------:R-:W-:Y:S01]  /*27340*/  LOP3.LUT R2, R19, 0xffff0000, RZ, 0xc0, !PT ;  /* 0xffff000013027812 */ /* 0x000fe200078ec0ff */
[C---:B------:R-:W-:Y:S01]  /*27350*/  FMUL.FTZ R4, R3.reuse, R12 ;  /* 0x0000000c03047220 */ /* 0x040fe20000410000 */
[----:B------:R-:W-:Y:S01]  /*27360*/  F2FP.BF16.PACK_AB R14, R8, R25 ;  /* 0x00000019080e723e */ /* 0x000fe200000010ff */
[----:B------:R-:W-:-:S04]  /*27370*/  FMUL.FTZ R9, R3, R13 ;  /* 0x0000000d03097220 */ /* 0x000fc80000410000 */
[C---:B------:R-:W-:Y:S01]  /*27380*/  FFMA.FTZ R3, R2.reuse, R12, -R9 ;  /* 0x0000000c02037223 */ /* 0x040fe20000010809 */
[----:B------:R-:W-:Y:S01]  /*27390*/  F2FP.BF16.PACK_AB R12, R33, R34 ;  /* 0x00000022210c723e */ /* 0x000fe200000010ff */
[----:B------:R-:W-:Y:S01]  /*273a0*/  FFMA.FTZ R2, R2, R13, R4 ;  /* 0x0000000d02027223 */ /* 0x000fe20000010004 */
[----:B------:R-:W-:Y:S02]  /*273b0*/  F2FP.BF16.PACK_AB R13, R28, R29 ;  /* 0x0000001d1c0d723e */ /* 0x000fe400000010ff */
[----:B------:R-:W-:Y:S02]  /*273c0*/  F2FP.BF16.PACK_AB R19, R3, R24 ;  /* 0x000000180313723e */ /* 0x000fe400000010ff */
[----:B------:R-:W-:-:S03]  /*273d0*/  F2FP.BF16.PACK_AB R15, R2, R10 ;  /* 0x0000000a020f723e */ /* 0x000fc600000010ff */
[----:B------:R1:W-:Y:S04]  /*273e0*/  ST.E.128 [R20.64], R16 ;  /* 0x0000001014007985 */ /* 0x0003e8000c101d04 */
[----:B------:R1:W-:Y:S02]  /*273f0*/  ST.E.128 [R22.64], R12 ;  /* 0x0000000c16007985 */ /* 0x0003e4000c101d04 */
.L_x_2120:
[----:B------:R-:W-:Y:S05]  /*27400*/  BSYNC B0 ;  /* 0x0000000000007941 */ /* 0x000fea0003800000 */
.L_x_2119:
[----:B------:R-:W-:-:S04]  /*27410*/  IADD3 R2, R57, 0x40, RZ ;  /* 0x0000004039027810 */ /* 0x000fc80007ffe0ff */
[----:B------:R-:W-:-:S13]  /*27420*/  ISETP.GE.AND P0, PT, R2, R0, PT ;  /* 0x000000000200720c */ /* 0x000fda0003f06270 */
[----:B------:R-:W-:Y:S05]  /*27430*/  @P0 BRA `(.L_x_2118) ;  /* 0x0000077000000947 */ /* 0x000fea0003800000 */
[----:B------:R-:W-:Y:S01]  /*27440*/  SHF.R.S32.HI R10, RZ, 0x1f, R2 ;  /* 0x0000001fff0a7819 */ /* 0x000fe20000011402 */
[----:B------:R-:W-:Y:S01]  /*27450*/  IMAD.SHL.U32 R9, R80, 0x40, RZ ;  /* 0x0000004050097824 */ /* 0x000fe200078e00ff */
[----:B------:R-:W-:Y:S02]  /*27460*/  SHF.R.S32.HI R7, RZ, 0x1f, R32 ;  /* 0x0000001fff077819 */ /* 0x000fe40000011420 */
[CC--:B------:R-:W-:Y:S02]  /*27470*/  LEA.HI R4, R10.reuse, R2.reuse, RZ, 0x3 ;  /* 0x000000020a047211 */ /* 0x0c0fe400078f18ff */
[----:B------:R-:W-:Y:S02]  /*27480*/  LEA.HI R10, R10, R2, RZ, 0x6 ;  /* 0x000000020a0a7211 */ /* 0x000fe400078f30ff */
[----:B------:R-:W-:Y:S02]  /*27490*/  SHF.R.S32.HI R3, RZ, 0x3, R4 ;  /* 0x00000003ff037819 */ /* 0x000fe40000011404 */
[----:B------:R-:W-:-:S02]  /*274a0*/  LEA.HI R7, R7, R32, RZ, 0x6 ;  /* 0x0000002007077211 */ /* 0x000fc400078f30ff */
[----:B------:R-:W-:Y:S02]  /*274b0*/  LEA.HI R3, R0, R3, RZ, 0x1d ;  /* 0x0000000300037211 */ /* 0x000fe400078fe8ff */
[----:B------:R-:W-:Y:S02]  /*274c0*/  LOP3.LUT R2, R9, 0x1c0, RZ, 0xc0, !PT ;  /* 0x000001c009027812 */ /* 0x000fe400078ec0ff */
[----:B------:R-:W-:Y:S01]  /*274d0*/  SHF.R.S32.HI R8, RZ, 0x1f, R3 ;  /* 0x0000001fff087819 */ /* 0x000fe20000011403 */
[----:B------:R-:W-:Y:S01]  /*274e0*/  IMAD.SHL.U32 R9, R3, 0x8, RZ ;  /* 0x0000000803097824 */ /* 0x000fe200078e00ff */
[----:B-1----:R-:W-:Y:S02]  /*274f0*/  LOP3.LUT R12, R2, 0x38, R4, 0xf8, !PT ;  /* 0x00000038020c7812 */ /* 0x002fe400078ef804 */
[----:B------:R-:W-:Y:S01]  /*27500*/  LEA.HI R8, R8, R3, RZ, 0x3 ;  /* 0x0000000308087211 */ /* 0x000fe200078f18ff */
[----:B------:R-:W-:Y:S01]  /*27510*/  IMAD.SHL.U32 R3, R7, 0x8, RZ ;  /* 0x0000000807037824 */ /* 0x000fe200078e00ff */
[----:B------:R-:W-:-:S02]  /*27520*/  LOP3.LUT R7, R2, 0x38, R9, 0xf8, !PT ;  /* 0x0000003802077812 */ /* 0x000fc400078ef809 */
[----:B------:R-:W-:Y:S01]  /*27530*/  SHF.R.U32.HI R2, RZ, 0x3, R2 ;  /* 0x00000003ff027819 */ /* 0x000fe20000011602 */
[----:B------:R-:W-:Y:S01]  /*27540*/  IMAD.SHL.U32 R4, R8, 0x400, RZ ;  /* 0x0000040008047824 */ /* 0x000fe200078e00ff */
[----:B------:R-:W-:Y:S01]  /*27550*/  LOP3.LUT R3, R3, 0xfffffe00, RZ, 0xc0, !PT ;  /* 0xfffffe0003037812 */ /* 0x000fe200078ec0ff */
[----:B------:R-:W-:Y:S01]  /*27560*/  IMAD.SHL.U32 R8, R10, 0x80, RZ ;  /* 0x000000800a087824 */ /* 0x000fe200078e00ff */
[-C--:B------:R-:W-:Y:S02]  /*27570*/  LOP3.LUT R9, R7, R2.reuse, RZ, 0x3c, !PT ;  /* 0x0000000207097212 */ /* 0x080fe400078e3cff */
[----:B------:R-:W-:Y:S02]  /*27580*/  LOP3.LUT R4, R4, 0xffffe000, RZ, 0xc0, !PT ;  /* 0xffffe00004047812 */ /* 0x000fe400078ec0ff */
[----:B------:R-:W-:Y:S02]  /*27590*/  LOP3.LUT R7, R12, R2, RZ, 0x3c, !PT ;  /* 0x000000020c077212 */ /* 0x000fe400078e3cff */
[----:B------:R-:W-:-:S02]  /*275a0*/  IADD3 R2, R9, R4, R3 ;  /* 0x0000000409027210 */ /* 0x000fc40007ffe003 */
[----:B------:R-:W-:-:S03]  /*275b0*/  LOP3.LUT R8, R8, 0xffffe000, RZ, 0xc0, !PT ;  /* 0xffffe00008087812 */ /* 0x000fc600078ec0ff */
[----:B----45:R-:W-:Y:S01]  /*275c0*/  IMAD.WIDE.U32 R22, R2, 0x2, R38 ;  /* 0x0000000202167825 */ /* 0x030fe200078e0026 */
[----:B------:R-:W-:-:S04]  /*275d0*/  IADD3 R3, R7, R8, R3 ;  /* 0x0000000807037210 */ /* 0x000fc80007ffe003 */
[----:B------:R-:W2:Y:S01]  /*275e0*/  LD.E.128 R12, [R22.64] ;  /* 0x00000004160c7980 */ /* 0x000ea2000c101d00 */
[----:B------:R-:W-:-:S05]  /*275f0*/  IMAD.WIDE.U32 R20, R3, 0x2, R38 ;  /* 0x0000000203147825 */ /* 0x000fca00078e0026 */
[----:B------:R-:W3:Y:S01]  /*27600*/  LD.E.128 R16, [R20.64] ;  /* 0x0000000414107980 */ /* 0x000ee2000c101d00 */
[----:B------:R-:W-:Y:S02]  /*27610*/  SHF.R.U64 R2, R44, 0x10, R45 ;  /* 0x000000102c027819 */ /* 0x000fe4000000122d */
[----:B------:R-:W-:Y:S02]  /*27620*/  SHF.R.U64 R3, R40, 0x10, R41 ;  /* 0x0000001028037819 */ /* 0x000fe40000001229 */
[C---:B------:R-:W-:Y:S02]  /*27630*/  PRMT R2, R37.reuse, 0x5410, R2 ;  /* 0x0000541025027816 */ /* 0x040fe40000000002 */
[----:B------:R-:W-:-:S03]  /*27640*/  PRMT R3, R37, 0x5432, R3 ;  /* 0x0000543225037816 */ /* 0x000fc60000000003 */
[----:B------:R-:W-:Y:S02]  /*27650*/  IMAD.U32 R8, R2, 0x10000, RZ ;  /* 0x0001000002087824 */ /* 0x000fe400078e00ff */
[----:B------:R-:W-:Y:S02]  /*27660*/  IMAD.U32 R9, R3, 0x10000, RZ ;  /* 0x0001000003097824 */ /* 0x000fe400078e00ff */
[----:B--2---:R-:W-:-:S04]  /*27670*/  IMAD.U32 R4, R12, 0x10000, RZ ;  /* 0x000100000c047824 */ /* 0x004fc800078e00ff */
[-C--:B------:R-:W-:Y:S02]  /*27680*/  FMUL.FTZ R7, R4, R8.reuse ;  /* 0x0000000804077220 */ /* 0x080fe40000410000 */
[----:B---3--:R-:W-:Y:S02]  /*27690*/  IMAD.U32 R10, R16, 0x10000, RZ ;  /* 0x00010000100a7824 */ /* 0x008fe400078e00ff */
[-C--:B------:R-:W-:Y:S02]  /*276a0*/  FMUL.FTZ R4, R4, R9.reuse ;  /* 0x0000000904047220 */ /* 0x080fe40000410000 */
[C---:B------:R-:W-:Y:S02]  /*276b0*/  FFMA.FTZ R32, R10.reuse, R9, -R7 ;  /* 0x000000090a207223 */ /* 0x040fe40000010807 */
[----:B------:R-:W-:Y:S01]  /*276c0*/  FFMA.FTZ R31, R10, R8, R4 ;  /* 0x000000080a1f7223 */ /* 0x000fe20000010004 */
[----:B------:R-:W-:Y:S02]  /*276d0*/  LOP3.LUT R8, R2, 0xffff0000, RZ, 0xc0, !PT ;  /* 0xffff000002087812 */ /* 0x000fe400078ec0ff */
[----:B------:R-:W-:-:S02]  /*276e0*/  LOP3.LUT R2, R12, 0xffff0000, RZ, 0xc0, !PT ;  /* 0xffff00000c027812 */ /* 0x000fc400078ec0ff */
[----:B------:R-:W-:Y:S02]  /*276f0*/  LOP3.LUT R9, R3, 0xffff0000, RZ, 0xc0, !PT ;  /* 0xffff000003097812 */ /* 0x000fe400078ec0ff */
[----:B------:R-:W-:Y:S01]  /*27700*/  LOP3.LUT R10, R16, 0xffff0000, RZ, 0xc0, !PT ;  /* 0xffff0000100a7812 */ /* 0x000fe200078ec0ff */
[C---:B------:R-:W-:Y:S01]  /*27710*/  FMUL.FTZ R3, R2.reuse, R8 ;  /* 0x0000000802037220 */ /* 0x040fe20000410000 */
[----:B------:R-:W-:Y:S01]  /*27720*/  SHF.R.U32.HI R7, RZ, 0x10, R45 ;  /* 0x00000010ff077819 */ /* 0x000fe2000001162d */
[----:B------:R-:W-:Y:S01]  /*27730*/  FMUL.FTZ R2, R2, R9 ;  /* 0x0000000902027220 */ /* 0x000fe20000410000 */
[----:B------:R-:W-:-:S03]  /*27740*/  SHF.R.U32.HI R4, RZ, 0x10, R41 ;  /* 0x00000010ff047819 */ /* 0x000fc60000011629 */
[C---:B------:R-:W-:Y:S01]  /*27750*/  FFMA.FTZ R30, R10.reuse, R8, R2 ;  /* 0x000000080a1e7223 */ /* 0x040fe20000010002 */
[C---:B------:R-:W-:Y:S02]  /*27760*/  PRMT R2, R59.reuse, 0x5410, R7 ;  /* 0x000054103b027816 */ /* 0x040fe40000000007 */
[----:B------:R-:W-:Y:S01]  /*27770*/  PRMT R4, R59, 0x5432, R4 ;  /* 0x000054323b047816 */ /* 0x000fe20000000004 */
[----:B------:R-:W-:Y:S02]  /*27780*/  FFMA.FTZ R16, R10, R9, -R3 ;  /* 0x000000090a107223 */ /* 0x000fe40000010803 */
[----:B------:R-:W-:Y:S02]  /*27790*/  IMAD.U32 R8, R2, 0x10000, RZ ;  /* 0x0001000002087824 */ /* 0x000fe400078e00ff */
[----:B------:R-:W-:Y:S02]  /*277a0*/  IMAD.U32 R3, R13, 0x10000, RZ ;  /* 0x000100000d037824 */ /* 0x000fe400078e00ff */
[----:B------:R-:W-:-:S02]  /*277b0*/  IMAD.U32 R9, R4, 0x10000, RZ ;  /* 0x0001000004097824 */ /* 0x000fc400078e00ff */
[----:B------:R-:W-:Y:S02]  /*277c0*/  FMUL.FTZ R7, R3, R8 ;  /* 0x0000000803077220 */ /* 0x000fe40000410000 */
[----:B------:R-:W-:Y:S02]  /*277d0*/  IMAD.U32 R10, R17, 0x10000, RZ ;  /* 0x00010000110a7824 */ /* 0x000fe400078e00ff */
[----:B------:R-:W-:-:S04]  /*277e0*/  FMUL.FTZ R3, R3, R9 ;  /* 0x0000000903037220 */ /* 0x000fc80000410000 */
[----:B------:R-:W-:Y:S01]  /*277f0*/  FFMA.FTZ R28, R10, R8, R3 ;  /* 0x000000080a1c7223 */ /* 0x000fe20000010003 */
[----:B------:R-:W-:Y:S01]  /*27800*/  SHF.R.U64 R3, R42, 0x10, R43 ;  /* 0x000000102a037819 */ /* 0x000fe2000000122b */
[----:B------:R-:W-:-:S03]  /*27810*/  FFMA.FTZ R29, R10, R9, -R7 ;  /* 0x000000090a1d7223 */ /* 0x000fc60000010807 */
[----:B------:R-:W-:Y:S02]  /*27820*/  PRMT R8, R82, 0x5432, R3 ;  /* 0x0000543252087816 */ /* 0x000fe40000000003 */
[----:B------:R-:W-:Y:S02]  /*27830*/  LOP3.LUT R3, R13, 0xffff0000, RZ, 0xc0, !PT ;  /* 0xffff00000d037812 */ /* 0x000fe400078ec0ff */
[----:B------:R-:W-:Y:S02]  /*27840*/  LOP3.LUT R13, R2, 0xffff0000, RZ, 0xc0, !PT ;  /* 0xffff0000020d7812 */ /* 0x000fe400078ec0ff */
[----:B------:R-:W-:Y:S02]  /*27850*/  LOP3.LUT R12, R4, 0xffff0000, RZ, 0xc0, !PT ;  /* 0xffff0000040c7812 */ /* 0x000fe400078ec0ff */
[----:B------:R-:W-:Y:S01]  /*27860*/  SHF.R.U64 R7, R46, 0x10, R47 ;  /* 0x000000102e077819 */ /* 0x000fe2000000122f */
[----:B------:R-:W-:Y:S01]  /*27870*/  FMUL.FTZ R4, R3, R13 ;  /* 0x0000000d03047220 */ /* 0x000fe20000410000 */
[----:B------:R-:W-:Y:S01]  /*27880*/  LOP3.LUT R2, R17, 0xffff0000, RZ, 0xc0, !PT ;  /* 0xffff000011027812 */ /* 0x000fe200078ec0ff */
[----:B------:R-:W-:Y:S01]  /*27890*/  FMUL.FTZ R3, R3, R12 ;  /* 0x0000000c03037220 */ /* 0x000fe20000410000 */
[----:B------:R-:W-:-:S03]  /*278a0*/  PRMT R7, R82, 0x5410, R7 ;  /* 0x0000541052077816 */ /* 0x000fc60000000007 */
[C---:B------:R-:W-:Y:S02]  /*278b0*/  FFMA.FTZ R17, R2.reuse, R12, -R4 ;  /* 0x0000000c02117223 */ /* 0x040fe40000010804 */
[----:B------:R-:W-:Y:S02]  /*278c0*/  FFMA.FTZ R27, R2, R13, R3 ;  /* 0x0000000d021b7223 */ /* 0x000fe40000010003 */
[----:B------:R-:W-:Y:S02]  /*278d0*/  IMAD.U32 R4, R7, 0x10000, RZ ;  /* 0x0001000007047824 */ /* 0x000fe400078e00ff */
[----:B------:R-:W-:Y:S02]  /*278e0*/  IMAD.U32 R2, R14, 0x10000, RZ ;  /* 0x000100000e027824 */ /* 0x000fe400078e00ff */
[----:B------:R-:W-:Y:S02]  /*278f0*/  IMAD.U32 R12, R8, 0x10000, RZ ;  /* 0x00010000080c7824 */ /* 0x000fe400078e00ff */
[----:B------:R-:W-:Y:S01]  /*27900*/  FMUL.FTZ R3, R2, R4 ;  /* 0x0000000402037220 */ /* 0x000fe20000410000 */
[----:B------:R-:W-:Y:S01]  /*27910*/  SHF.R.U32.HI R10, RZ, 0x10, R47 ;  /* 0x00000010ff0a7819 */ /* 0x000fe2000001162f */
[----:B------:R-:W-:-:S02]  /*27920*/  IMAD.U32 R13, R18, 0x10000, RZ ;  /* 0x00010000120d7824 */ /* 0x000fc400078e00ff */
[----:B------:R-:W-:Y:S01]  /*27930*/  FMUL.FTZ R2, R2, R12 ;  /* 0x0000000c02027220 */ /* 0x000fe20000410000 */
[----:B------:R-:W-:-:S03]  /*27940*/  SHF.R.U32.HI R9, RZ, 0x10, R43 ;  /* 0x00000010ff097819 */ /* 0x000fc6000001162b */
[----:B------:R-:W-:Y:S01]  /*27950*/  FFMA.FTZ R25, R13, R4, R2 ;  /* 0x000000040d197223 */ /* 0x000fe20000010002 */
[----:B------:R-:W-:Y:S01]  /*27960*/  PRMT R2, R83, 0x5410, R10 ;  /* 0x0000541053027816 */ /* 0x000fe2000000000a */
[----:B------:R-:W-:Y:S01]  /*27970*/  FFMA.FTZ R26, R13, R12, -R3 ;  /* 0x0000000c0d1a7223 */ /* 0x000fe20000010803 */
[----:B------:R-:W-:Y:S01]  /*27980*/  PRMT R4, R83, 0x5432, R9 ;  /* 0x0000543253047816 */ /* 0x000fe20000000009 */
[----:B------:R-:W-:Y:S02]  /*27990*/  IMAD.U32 R3, R15, 0x10000, RZ ;  /* 0x000100000f037824 */ /* 0x000fe400078e00ff */
[----:B------:R-:W-:Y:S02]  /*279a0*/  IMAD.U32 R12, R2, 0x10000, RZ ;  /* 0x00010000020c7824 */ /* 0x000fe400078e00ff */
[----:B------:R-:W-:Y:S02]  /*279b0*/  IMAD.U32 R10, R4, 0x10000, RZ ;  /* 0x00010000040a7824 */ /* 0x000fe400078e00ff */
[----:B------:R-:W-:-:S02]  /*279c0*/  IMAD.U32 R13, R19, 0x10000, RZ ;  /* 0x00010000130d7824 */ /* 0x000fc400078e00ff */
[C---:B------:R-:W-:Y:S02]  /*279d0*/  FMUL.FTZ R9, R3.reuse, R12 ;  /* 0x0000000c03097220 */ /* 0x040fe40000410000 */
[-C--:B------:R-:W-:Y:S02]  /*279e0*/  FMUL.FTZ R3, R3, R10.reuse ;  /* 0x0000000a03037220 */ /* 0x080fe40000410000 */
[----:B------:R-:W-:Y:S01]  /*279f0*/  FFMA.FTZ R24, R13, R10, -R9 ;  /* 0x0000000a0d187223 */ /* 0x000fe20000010809 */
[----:B------:R-:W-:Y:S02]  /*27a00*/  LOP3.LUT R9, R7, 0xffff0000, RZ, 0xc0, !PT ;  /* 0xffff000007097812 */ /* 0x000fe400078ec0ff */
[----:B------:R-:W-:Y:S02]  /*27a10*/  LOP3.LUT R7, R14, 0xffff0000, RZ, 0xc0, !PT ;  /* 0xffff00000e077812 */ /* 0x000fe400078ec0ff */
[----:B------:R-:W-:Y:S01]  /*27a20*/  LOP3.LUT R8, R8, 0xffff0000, RZ, 0xc0, !PT ;  /* 0xffff000008087812 */ /* 0x000fe200078ec0ff */
[----:B------:R-:W-:Y:S01]  /*27a30*/  FFMA.FTZ R10, R13, R12, R3 ;  /* 0x0000000c0d0a7223 */ /* 0x000fe20000010003 */
[----:B------:R-:W-:Y:S01]  /*27a40*/  LOP3.LUT R12, R18, 0xffff0000, RZ, 0xc0, !PT ;  /* 0xffff0000120c7812 */ /* 0x000fe200078ec0ff */
[----:B------:R-:W-:-:S02]  /*27a50*/  FMUL.FTZ R3, R7, R9 ;  /* 0x0000000907037220 */ /* 0x000fc40000410000 */
[-C--:B------:R-:W-:Y:S01]  /*27a60*/  FMUL.FTZ R7, R7, R8.reuse ;  /* 0x0000000807077220 */ /* 0x080fe20000410000 */
[----:B------:R-:W-:Y:S01]  /*27a70*/  LOP3.LUT R13, R2, 0xffff0000, RZ, 0xc0, !PT ;  /* 0xffff0000020d7812 */ /* 0x000fe200078ec0ff */
[C---:B------:R-:W-:Y:S01]  /*27a80*/  FFMA.FTZ R8, R12.reuse, R8, -R3 ;  /* 0x000000080c087223 */ /* 0x040fe20000010803 */
[----:B------:R-:W-:Y:S01]  /*27a90*/  LOP3.LUT R3, R15, 0xffff0000, RZ, 0xc0, !PT ;  /* 0xffff00000f037812 */ /* 0x000fe200078ec0ff */
[----:B------:R-:W-:Y:S01]  /*27aa0*/  FFMA.FTZ R9, R12, R9, R7 ;  /* 0x000000090c097223 */ /* 0x000fe20000010007 */
[----:B------:R-:W-:Y:S02]  /*27ab0*/  LOP3.LUT R12, R4, 0xffff0000, RZ, 0xc0, !PT ;  /* 0xffff0000040c7812 */ /* 0x000fe400078ec0ff */
[----:B------:R-:W-:Y:S01]  /*27ac0*/  LOP3.LUT R2, R19, 0xffff0000, RZ, 0xc0, !PT ;  /* 0xffff000013027812 */ /* 0x000fe200078ec0ff */
[C---:B------:R-:W-:Y:S02]  /*27ad0*/  FMUL.FTZ R7, R3.reuse, R13 ;  /* 0x0000000d03077220 */ /* 0x040fe40000410000 */
[----:B------:R-:W-:-:S02]  /*27ae0*/  FMUL.FTZ R4, R3, R12 ;  /* 0x0000000c03047220 */ /* 0x000fc40000410000 */
[C---:B------:R-:W-:Y:S02]  /*27af0*/  FFMA.FTZ R3, R2.reuse, R12, -R7 ;  /* 0x0000000c02037223 */ /* 0x040fe40000010807 */
[----:B------:R-:W-:Y:S01]  /*27b00*/  FFMA.FTZ R2, R2, R13, R4 ;  /* 0x0000000d02027223 */ /* 0x000fe20000010004 */
[----:B------:R-:W-:Y:S02]  /*27b10*/  F2FP.BF16.PACK_AB R16, R16, R32 ;  /* 0x000000201010723e */ /* 0x000fe400000010ff */
[----:B------:R-:W-:Y:S02]  /*27b20*/  F2FP.BF16.PACK_AB R17, R17, R29 ;  /* 0x0000001d1111723e */ /* 0x000fe400000010ff */
[----:B------:R-:W-:Y:S02]  /*27b30*/  F2FP.BF16.PACK_AB R18, R8, R26 ;  /* 0x0000001a0812723e */ /* 0x000fe400000010ff */
[----:B------:R-:W-:Y:S02]  /*27b40*/  F2FP.BF16.PACK_AB R19, R3, R24 ;  /* 0x000000180313723e */ /* 0x000fe400000010ff */
[----:B------:R-:W-:-:S02]  /*27b50*/  F2FP.BF16.PACK_AB R12, R30, R31 ;  /* 0x0000001f1e0c723e */ /* 0x000fc400000010ff */
[----:B------:R-:W-:Y:S02]  /*27b60*/  F2FP.BF16.PACK_AB R13, R27, R28 ;  /* 0x0000001c1b0d723e */ /* 0x000fe400000010ff */
[----:B------:R-:W-:Y:S02]  /*27b70*/  F2FP.BF16.PACK_AB R14, R9, R25 ;  /* 0x00000019090e723e */ /* 0x000fe400000010ff */
[----:B------:R-:W-:Y:S01]  /*27b80*/  F2FP.BF16.PACK_AB R15, R2, R10 ;  /* 0x0000000a020f723e */ /* 0x000fe200000010ff */
[----:B------:R1:W-:Y:S04]  /*27b90*/  ST.E.128 [R20.64], R16 ;  /* 0x0000001014007985 */ /* 0x0003e8000c101d04 */
[----:B------:R1:W-:Y:S02]  /*27ba0*/  ST.E.128 [R22.64], R12 ;  /* 0x0000000c16007985 */ /* 0x0003e4000c101d04 */
.L_x_2118:
[----:B---3--:R-:W-:Y:S05]  /*27bb0*/  BSYNC B1 ;  /* 0x0000000000017941 */ /* 0x008fea0003800000 */
.L_x_2117:
[----:B------:R-:W-:Y:S01]  /*27bc0*/  IADD3 R42, R80, 0x20, RZ ;  /* 0x00000020502a7810 */ /* 0x000fe20007ffe0ff */
[----:B------:R-:W-:Y:S03]  /*27bd0*/  BSSY B1, `(.L_x_2121) ;  /* 0x00000f1000017945 */ /* 0x000fe60003800000 */
[----:B------:R-:W-:-:S13]  /*27be0*/  ISETP.GE.AND P0, PT, R42, R58, PT ;  /* 0x0000003a2a00720c */ /* 0x000fda0003f06270 */
[----:B------:R-:W-:Y:S05]  /*27bf0*/  @P0 BRA `(.L_x_2122) ;  /* 0x00000ee000000947 */ /* 0x000fea0003800000 */
[----:B------:R-:W-:Y:S01]  /*27c00*/  ISETP.GE.AND P0, PT, R57, R0, PT ;  /* 0x000000003900720c */ /* 0x000fe20003f06270 */
[----:B------:R-:W-:-:S12]  /*27c10*/  BSSY B0, `(.L_x_2123) ;  /* 0x0000072000007945 */ /* 0x000fd80003800000 */
[----:B------:R-:W-:Y:S05]  /*27c20*/  @P0 BRA `(.L_x_2124) ;  /* 0x0000070000000947 */ /* 0x000fea0003800000 */
[----:B------:R-:W-:Y:S01]  /*27c30*/  SHF.R.S32.HI R3, RZ, 0x1f, R42 ;  /* 0x0000001fff037819 */ /* 0x000fe2000001142a */
[----:B------:R-:W-:Y:S01]  /*27c40*/  IMAD.SHL.U32 R2, R42, 0x40, RZ ;  /* 0x000000402a027824 */ /* 0x000fe200078e00ff */
[----:B------:R-:W-:Y:S02]  /*27c50*/  LEA.HI R7, R0, R56, RZ, 0x1d ;  /* 0x0000003800077211 */ /* 0x000fe400078fe8ff */
[----:B------:R-:W-:Y:S02]  /*27c60*/  LEA.HI R3, R3, R42, RZ, 0x3 ;  /* 0x0000002a03037211 */ /* 0x000fe400078f18ff */
[----:B------:R-:W-:Y:S02]  /*27c70*/  SHF.R.S32.HI R8, RZ, 0x1f, R7 ;  /* 0x0000001fff087819 */ /* 0x000fe40000011407 */
[----:B------:R-:W-:Y:S01]  /*27c80*/  LOP3.LUT R2, R2, 0x1c0, RZ, 0xc0, !PT ;  /* 0x000001c002027812 */ /* 0x000fe200078ec0ff */
[----:B------:R-:W-:Y:S01]  /*27c90*/  IMAD.SHL.U32 R4, R3, 0x40, RZ ;  /* 0x0000004003047824 */ /* 0x000fe200078e00ff */
[----:B------:R-:W-:Y:S01]  /*27ca0*/  LEA.HI R8, R8, R7, RZ, 0x3 ;  /* 0x0000000708087211 */ /* 0x000fe200078f18ff */
[----:B------:R-:W-:Y:S01]  /*27cb0*/  IMAD.SHL.U32 R7, R7, 0x8, RZ ;  /* 0x0000000807077824 */ /* 0x000fe200078e00ff */
[----:B------:R-:W-:-:S02]  /*27cc0*/  LOP3.LUT R9, R2, 0x38, R57, 0xf8, !PT ;  /* 0x0000003802097812 */ /* 0x000fc400078ef839 */
[----:B------:R-:W-:Y:S02]  /*27cd0*/  SHF.R.U32.HI R3, RZ, 0x3, R2 ;  /* 0x00000003ff037819 */ /* 0x000fe40000011602 */
[----:B------:R-:W-:Y:S02]  /*27ce0*/  LOP3.LUT R4, R4, 0xfffffe00, RZ, 0xc0, !PT ;  /* 0xfffffe0004047812 */ /* 0x000fe400078ec0ff */
[----:B------:R-:W-:Y:S01]  /*27cf0*/  LOP3.LUT R2, R2, 0x38, R7, 0xf8, !PT ;  /* 0x0000003802027812 */ /* 0x000fe200078ef807 */
[----:B------:R-:W-:Y:S01]  /*27d00*/  IMAD.SHL.U32 R7, R8, 0x400, RZ ;  /* 0x0000040008077824 */ /* 0x000fe200078e00ff */
[----:B------:R-:W-:Y:S02]  /*27d10*/  LOP3.LUT R8, R4, R9, R3, 0xf6, !PT ;  /* 0x0000000904087212 */ /* 0x000fe400078ef603 */
[----:B------:R-:W-:Y:S02]  /*27d20*/  LOP3.LUT R3, R2, R3, RZ, 0x3c, !PT ;  /* 0x0000000302037212 */ /* 0x000fe400078e3cff */
[----:B------:R-:W-:Y:S01]  /*27d30*/  LOP3.LUT R2, R7, 0xffffe000, RZ, 0xc0, !PT ;  /* 0xffffe00007027812 */ /* 0x000fe200078ec0ff */
[----:B-----5:R-:W-:-:S03]  /*27d40*/  IMAD.WIDE.U32 R36, R8, 0x2, R38 ;  /* 0x0000000208247825 */ /* 0x020fc600078e0026 */
[----:B------:R-:W-:Y:S02]  /*27d50*/  IADD3 R2, R3, R2, R4 ;  /* 0x0000000203027210 */ /* 0x000fe40007ffe004 */
[----:B-1--4-:R-:W2:Y:S03]  /*27d60*/  LD.E.128 R16, [R36.64] ;  /* 0x0000000424107980 */ /* 0x012ea6000c101d00 */
[----:B------:R-:W-:-:S05]  /*27d70*/  IMAD.WIDE.U32 R34, R2, 0x2, R38 ;  /* 0x0000000202227825 */ /* 0x000fca00078e0026 */
[----:B------:R-:W3:Y:S01]  /*27d80*/  LD.E.128 R12, [R34.64] ;  /* 0x00000004220c7980 */ /* 0x000ee2000c101d00 */
[----:B------:R-:W-:Y:S02]  /*27d90*/  SHF.R.U64 R8, R52, 0x10, R53 ;  /* 0x0000001034087819 */ /* 0x000fe40000001235 */
[----:B------:R-:W-:Y:S02]  /*27da0*/  SHF.R.U64 R2, R48, 0x10, R49 ;  /* 0x0000001030027819 */ /* 0x000fe40000001231 */
[----:B------:R-:W-:Y:S02]  /*27db0*/  PRMT R26, R105, 0x5432, R8 ;  /* 0x00005432691a7816 */ /* 0x000fe40000000008 */
[----:B------:R-:W-:Y:S02]  /*27dc0*/  SHF.R.U32.HI R9, RZ, 0x10, R53 ;  /* 0x00000010ff097819 */ /* 0x000fe40000011635 */
[----:B------:R-:W-:Y:S01]  /*27dd0*/  SHF.R.U64 R10, R54, 0x10, R55 ;  /* 0x00000010360a7819 */ /* 0x000fe20000001237 */
[----:B------:R-:W-:Y:S01]  /*27de0*/  IMAD.U32 R40, R26, 0x10000, RZ ;  /* 0x000100001a287824 */ /* 0x000fe200078e00ff */
[----:B------:R-:W-:-:S02]  /*27df0*/  PRMT R33, R107, 0x5432, R2 ;  /* 0x000054326b217816 */ /* 0x000fc40000000002 */
[----:B------:R-:W-:Y:S02]  /*27e00*/  SHF.R.U32.HI R3, RZ, 0x10, R49 ;  /* 0x00000010ff037819 */ /* 0x000fe40000011631 */
[----:B------:R-:W-:Y:S02]  /*27e10*/  PRMT R25, R105, 0x5410, R9 ;  /* 0x0000541069197816 */ /* 0x000fe40000000009 */
[----:B------:R-:W-:Y:S02]  /*27e20*/  PRMT R24, R106, 0x5432, R10 ;  /* 0x000054326a187816 */ /* 0x000fe4000000000a */
[----:B------:R-:W-:Y:S02]  /*27e30*/  LOP3.LUT R26, R26, 0xffff0000, RZ, 0xc0, !PT ;  /* 0xffff00001a1a7812 */ /* 0x000fe400078ec0ff */
[----:B------:R-:W-:Y:S02]  /*27e40*/  PRMT R29, R107, 0x5410, R3 ;  /* 0x000054106b1d7816 */ /* 0x000fe40000000003 */
[----:B------:R-:W-:-:S02]  /*27e50*/  SHF.R.U64 R4, R50, 0x10, R51 ;  /* 0x0000001032047819 */ /* 0x000fc40000001233 */
[----:B------:R-:W-:Y:S02]  /*27e60*/  SHF.R.U32.HI R7, RZ, 0x10, R51 ;  /* 0x00000010ff077819 */ /* 0x000fe40000011633 */
[C---:B------:R-:W-:Y:S02]  /*27e70*/  PRMT R28, R108.reuse, 0x5432, R4 ;  /* 0x000054326c1c7816 */ /* 0x040fe40000000004 */
[----:B------:R-:W-:Y:S02]  /*27e80*/  PRMT R27, R108, 0x5410, R7 ;  /* 0x000054106c1b7816 */ /* 0x000fe40000000007 */
[----:B------:R-:W-:-:S04]  /*27e90*/  SHF.R.U32.HI R23, RZ, 0x10, R55 ;  /* 0x00000010ff177819 */ /* 0x000fc80000011637 */
[----:B------:R-:W-:Y:S01]  /*27ea0*/  PRMT R23, R106, 0x5410, R23 ;  /* 0x000054106a177816 */ /* 0x000fe20000000017 */
[C---:B--2---:R-:W-:Y:S01]  /*27eb0*/  IMAD.U32 R32, R16.reuse, 0x10000, RZ ;  /* 0x0001000010207824 */ /* 0x044fe200078e00ff */
[----:B------:R-:W-:Y:S01]  /*27ec0*/  LOP3.LUT R31, R16, 0xffff0000, RZ, 0xc0, !PT ;  /* 0xffff0000101f7812 */ /* 0x000fe200078ec0ff */
[C---:B------:R-:W-:Y:S01]  /*27ed0*/  IMAD.U32 R30, R17.reuse, 0x10000, RZ ;  /* 0x00010000111e7824 */ /* 0x040fe200078e00ff */
[----:B------:R-:W-:Y:S01]  /*27ee0*/  LOP3.LUT R22, R17, 0xffff0000, RZ, 0xc0, !PT ;  /* 0xffff000011167812 */ /* 0x000fe200078ec0ff */
[C---:B------:R-:W-:Y:S01]  /*27ef0*/  IMAD.U32 R21, R18.reuse, 0x10000, RZ ;  /* 0x0001000012157824 */ /* 0x040fe200078e00ff */
[----:B------:R-:W-:Y:S01]  /*27f00*/  LOP3.LUT R20, R18, 0xffff0000, RZ, 0xc0, !PT ;  /* 0xffff000012147812 */ /* 0x000fe200078ec0ff */
[C---:B------:R-:W-:Y:S01]  /*27f10*/  IMAD.U32 R17, R19.reuse, 0x10000, RZ ;  /* 0x0001000013117824 */ /* 0x040fe200078e00ff */
[----:B------:R-:W-:Y:S01]  /*27f20*/  LOP3.LUT R18, R19, 0xffff0000, RZ, 0xc0, !PT ;  /* 0xffff000013127812 */ /* 0x000fe200078ec0ff */
[C---:B---3--:R-:W-:Y:S01]  /*27f30*/  IMAD.U32 R16, R12.reuse, 0x10000, RZ ;  /* 0x000100000c107824 */ /* 0x048fe200078e00ff */
[C---:B------:R-:W-:Y:S01]  /*27f40*/  LOP3.LUT R8, R13.reuse, 0xffff0000, RZ, 0xc0, !PT ;  /* 0xffff00000d087812 */ /* 0x040fe200078ec0ff */
[----:B------:R-:W-:Y:S01]  /*27f50*/  IMAD.U32 R9, R13, 0x10000, RZ ;  /* 0x000100000d097824 */ /* 0x000fe200078e00ff */
[----:B------:R-:W-:Y:S01]  /*27f60*/  LOP3.LUT R10, R12, 0xffff0000, RZ, 0xc0, !PT ;  /* 0xffff00000c0a7812 */ /* 0x000fe200078ec0ff */
[----:B------:R-:W-:Y:S01]  /*27f70*/  IMAD.U32 R19, R33, 0x10000, RZ ;  /* 0x0001000021137824 */ /* 0x000fe200078e00ff */
[C---:B------:R-:W-:Y:S01]  /*27f80*/  LOP3.LUT R2, R15.reuse, 0xffff0000, RZ, 0xc0, !PT ;  /* 0xffff00000f027812 */ /* 0x040fe200078ec0ff */
[----:B------:R-:W-:Y:S01]  /*27f90*/  FMUL.FTZ R13, R16, R40 ;  /* 0x00000028100d7220 */ /* 0x000fe20000410000 */
[----:B------:R-:W-:Y:S01]  /*27fa0*/  LOP3.LUT R4, R14, 0xffff0000, RZ, 0xc0, !PT ;  /* 0xffff00000e047812 */ /* 0x000fe200078ec0ff */
[----:B------:R-:W-:Y:S01]  /*27fb0*/  IMAD.U32 R3, R15, 0x10000, RZ ;  /* 0x000100000f037824 */ /* 0x000fe200078e00ff */
[----:B------:R-:W-:Y:S01]  /*27fc0*/  LOP3.LUT R15, R33, 0xffff0000, RZ, 0xc0, !PT ;  /* 0xffff0000210f7812 */ /* 0x000fe200078ec0ff */
[----:B------:R-:W-:-:S02]  /*27fd0*/  FMUL.FTZ R12, R16, R19 ;  /* 0x00000013100c7220 */ /* 0x000fc40000410000 */
[----:B------:R-:W-:Y:S02]  /*27fe0*/  FFMA.FTZ R41, R32, R19, -R13 ;  /* 0x0000001320297223 */ /* 0x000fe4000001080d */
[----:B------:R-:W-:Y:S02]  /*27ff0*/  FMUL.FTZ R13, R10, R26 ;  /* 0x0000001a0a0d7220 */ /* 0x000fe40000410000 */
[----:B------:R-:W-:Y:S02]  /*28000*/  IMAD.U32 R16, R25, 0x10000, RZ ;  /* 0x0001000019107824 */ /* 0x000fe400078e00ff */
[----:B------:R-:W-:Y:S02]  /*28010*/  FFMA.FTZ R33, R32, R40, R12 ;  /* 0x0000002820217223 */ /* 0x000fe4000001000c */
[----:B------:R-:W-:Y:S02]  /*28020*/  IMAD.U32 R7, R14, 0x10000, RZ ;  /* 0x000100000e077824 */ /* 0x000fe400078e00ff */
[----:B------:R-:W-:-:S02]  /*28030*/  FMUL.FTZ R12, R10, R15 ;  /* 0x0000000f0a0c7220 */ /* 0x000fc40000410000 */
[----:B------:R-:W-:Y:S01]  /*28040*/  FFMA.FTZ R32, R31, R15, -R13 ;  /* 0x0000000f1f207223 */ /* 0x000fe2000001080d */
[----:B------:R-:W-:Y:S01]  /*28050*/  LOP3.LUT R13, R25, 0xffff0000, RZ, 0xc0, !PT ;  /* 0xffff0000190d7812 */ /* 0x000fe200078ec0ff */
[----:B------:R-:W-:Y:S02]  /*28060*/  IMAD.U32 R14, R29, 0x10000, RZ ;  /* 0x000100001d0e7824 */ /* 0x000fe400078e00ff */
[----:B------:R-:W-:Y:S02]  /*28070*/  FMUL.FTZ R10, R9, R16 ;  /* 0x00000010090a7220 */ /* 0x000fe40000410000 */
[----:B------:R-:W-:Y:S01]  /*28080*/  FFMA.FTZ R31, R31, R26, R12 ;  /* 0x0000001a1f1f7223 */ /* 0x000fe2000001000c */
[----:B------:R-:W-:Y:S01]  /*28090*/  LOP3.LUT R12, R29, 0xffff0000, RZ, 0xc0, !PT ;  /* 0xffff00001d0c7812 */ /* 0x000fe200078ec0ff */
[-C--:B------:R-:W-:Y:S02]  /*280a0*/  FMUL.FTZ R9, R9, R14.reuse ;  /* 0x0000000e09097220 */ /* 0x080fe40000410000 */
[----:B------:R-:W-:-:S02]  /*280b0*/  FFMA.FTZ R26, R30, R14, -R10 ;  /* 0x0000000e1e1a7223 */ /* 0x000fc4000001080a */
[----:B------:R-:W-:Y:S02]  /*280c0*/  FMUL.FTZ R10, R8, R13 ;  /* 0x0000000d080a7220 */ /* 0x000fe40000410000 */
[----:B------:R-:W-:Y:S02]  /*280d0*/  IMAD.U32 R15, R28, 0x10000, RZ ;  /* 0x000100001c0f7824 */ /* 0x000fe400078e00ff */
[----:B------:R-:W-:Y:S02]  /*280e0*/  IMAD.U32 R14, R24, 0x10000, RZ ;  /* 0x00010000180e7824 */ /* 0x000fe400078e00ff */
[----:B------:R-:W-:Y:S01]  /*280f0*/  FFMA.FTZ R25, R30, R16, R9 ;  /* 0x000000101e197223 */ /* 0x000fe20000010009 */
[----:B------:R-:W-:Y:S01]  /*28100*/  LOP3.LUT R16, R28, 0xffff0000, RZ, 0xc0, !PT ;  /* 0xffff00001c107812 */ /* 0x000fe200078ec0ff */
[C---:B------:R-:W-:Y:S01]  /*28110*/  IMAD.U32 R29, R23.reuse, 0x10000, RZ ;  /* 0x00010000171d7824 */ /* 0x040fe200078e00ff */
[----:B------:R-:W-:Y:S01]  /*28120*/  LOP3.LUT R23, R23, 0xffff0000, RZ, 0xc0, !PT ;  /* 0xffff000017177812 */ /* 0x000fe200078ec0ff */
[----:B------:R-:W-:-:S02]  /*28130*/  FMUL.FTZ R9, R8, R12 ;  /* 0x0000000c08097220 */ /* 0x000fc40000410000 */
[----:B------:R-:W-:Y:S02]  /*28140*/  FFMA.FTZ R19, R22, R12, -R10 ;  /* 0x0000000c16137223 */ /* 0x000fe4000001080a */
[C---:B------:R-:W-:Y:S02]  /*28150*/  FMUL.FTZ R10, R7.reuse, R14 ;  /* 0x0000000e070a7220 */ /* 0x040fe40000410000 */
[----:B------:R-:W-:Y:S02]  /*28160*/  FMUL.FTZ R8, R7, R15 ;  /* 0x0000000f07087220 */ /* 0x000fe40000410000 */
[----:B------:R-:W-:Y:S02]  /*28170*/  IMAD.U32 R12, R27, 0x10000, RZ ;  /* 0x000100001b0c7824 */ /* 0x000fe400078e00ff */
[----:B------:R-:W-:Y:S02]  /*28180*/  FMUL.FTZ R7, R3, R29 ;  /* 0x0000001d03077220 */ /* 0x000fe40000410000 */
[----:B------:R-:W-:-:S02]  /*28190*/  FFMA.FTZ R15, R21, R15, -R10 ;  /* 0x0000000f150f7223 */ /* 0x000fc4000001080a */
[----:B------:R-:W-:Y:S01]  /*281a0*/  FFMA.FTZ R14, R21, R14, R8 ;  /* 0x0000000e150e7223 */ /* 0x000fe20000010008 */
[----:B------:R-:W-:Y:S01]  /*281b0*/  LOP3.LUT R21, R24, 0xffff0000, RZ, 0xc0, !PT ;  /* 0xffff000018157812 */ /* 0x000fe200078ec0ff */
[-C--:B------:R-:W-:Y:S02]  /*281c0*/  FMUL.FTZ R3, R3, R12.reuse ;  /* 0x0000000c03037220 */ /* 0x080fe40000410000 */
[----:B------:R-:W-:Y:S01]  /*281d0*/  FFMA.FTZ R10, R17, R12, -R7 ;  /* 0x0000000c110a7223 */ /* 0x000fe20000010807 */
[----:B------:R-:W-:Y:S01]  /*281e0*/  LOP3.LUT R12, R27, 0xffff0000, RZ, 0xc0, !PT ;  /* 0xffff00001b0c7812 */ /* 0x000fe200078ec0ff */
[----:B------:R-:W-:Y:S01]  /*281f0*/  FFMA.FTZ R8, R17, R29, R3 ;  /* 0x0000001d11087223 */ /* 0x000fe20000010003 */
[----:B------:R-:W-:Y:S01]  /*28200*/  F2FP.BF16.PACK_AB R17, R19, R26 ;  /* 0x0000001a1311723e */ /* 0x000fe200000010ff */
[----:B------:R-:W-:Y:S02]  /*28210*/  FMUL.FTZ R3, R4, R21 ;  /* 0x0000001504037220 */ /* 0x000fe40000410000 */
[----:B------:R-:W-:-:S02]  /*28220*/  FFMA.FTZ R13, R22, R13, R9 ;  /* 0x0000000d160d7223 */ /* 0x000fc40000010009 */
[----:B------:R-:W-:Y:S02]  /*28230*/  FMUL.FTZ R4, R4, R16 ;  /* 0x0000001004047220 */ /* 0x000fe40000410000 */
[C---:B------:R-:W-:Y:S01]  /*28240*/  FMUL.FTZ R7, R2.reuse, R23 ;  /* 0x0000001702077220 */ /* 0x040fe20000410000 */
[----:B------:R-:W-:Y:S01]  /*28250*/  F2FP.BF16.PACK_AB R13, R13, R25 ;  /* 0x000000190d0d723e */ /* 0x000fe200000010ff */
        /* <DEDUP_REMOVED lines=9> */
[----:B------:R-:W-:Y:S02]  /*282f0*/  F2FP.BF16.PACK_AB R14, R2, R14 ;  /* 0x0000000e020e723e */ /* 0x000fe400000010ff */
[----:B------:R-:W-:Y:S01]  /*28300*/  F2FP.BF16.PACK_AB R15, R4, R8 ;  /* 0x00000008040f723e */ /* 0x000fe200000010ff */
[----:B------:R1:W-:Y:S04]  /*28310*/  ST.E.128 [R36.64], R16 ;  /* 0x0000001024007985 */ /* 0x0003e8000c101d04 */
[----:B------:R1:W-:Y:S02]  /*28320*/  ST.E.128 [R34.64], R12 ;  /* 0x0000000c22007985 */ /* 0x0003e4000c101d04 */
.L_x_2124:
[----:B------:R-:W-:Y:S05]  /*28330*/  BSYNC B0 ;  /* 0x0000000000007941 */ /* 0x000fea0003800000 */
.L_x_2123:
        /* <DEDUP_REMOVED lines=10> */
[----:B------:R-:W-:Y:S01]  /*283e0*/  LOP3.LUT R2, R9, 0x1c0, RZ, 0xc0, !PT ;  /* 0x000001c009027812 */ /* 0x000fe200078ec0ff */
[----:B------:R-:W-:Y:S01]  /*283f0*/  IMAD.SHL.U32 R9, R3, 0x80, RZ ;  /* 0x0000008003097824 */ /* 0x000fe200078e00ff */
[----:B------:R-:W-:Y:S01]  /*28400*/  LEA.HI R3, R0, R8, RZ, 0x1d ;  /* 0x0000000800037211 */ /* 0x000fe200078fe8ff */
[----:B------:R-:W-:Y:S01]  /*28410*/  IMAD.SHL.U32 R10, R7, 0x40, RZ ;  /* 0x00000040070a7824 */ /* 0x000fe200078e00ff */
[----:B------:R-:W-:Y:S02]  /*28420*/  LOP3.LUT R8, R2, 0x38, R4, 0xf8, !PT ;  /* 0x0000003802087812 */ /* 0x000fe400078ef804 */
[----:B-1----:R-:W-:Y:S02]  /*28430*/  SHF.R.U32.HI R13, RZ, 0x3, R2 ;  /* 0x00000003ff0d7819 */ /* 0x002fe40000011602 */
[----:B------:R-:W-:Y:S02]  /*28440*/  SHF.R.S32.HI R7, RZ, 0x1f, R3 ;  /* 0x0000001fff077819 */ /* 0x000fe40000011403 */
[----:B------:R-:W-:-:S02]  /*28450*/  LOP3.LUT R12, R9, 0xffffe000, RZ, 0xc0, !PT ;  /* 0xffffe000090c7812 */ /* 0x000fc400078ec0ff */
[----:B------:R-:W-:Y:S01]  /*28460*/  LOP3.LUT R9, R8, R13, RZ, 0x3c, !PT ;  /* 0x0000000d08097212 */ /* 0x000fe200078e3cff */
[----:B------:R-:W-:Y:S01]  /*28470*/  IMAD.SHL.U32 R8, R3, 0x8, RZ ;  /* 0x0000000803087824 */ /* 0x000fe200078e00ff */
[----:B------:R-:W-:Y:S02]  /*28480*/  LEA.HI R3, R7, R3, RZ, 0x3 ;  /* 0x0000000307037211 */ /* 0x000fe400078f18ff */
[----:B------:R-:W-:Y:S02]  /*28490*/  LOP3.LUT R4, R10, 0xfffffe00, RZ, 0xc0, !PT ;  /* 0xfffffe000a047812 */ /* 0x000fe400078ec0ff */
[----:B------:R-:W-:Y:S01]  /*284a0*/  LOP3.LUT R7, R2, 0x38, R8, 0xf8, !PT ;  /* 0x0000003802077812 */ /* 0x000fe200078ef808 */
[----:B------:R-:W-:Y:S01]  /*284b0*/  IMAD.SHL.U32 R2, R3, 0x400, RZ ;  /* 0x0000040003027824 */ /* 0x000fe200078e00ff */
[----:B------:R-:W-:Y:S02]  /*284c0*/  IADD3 R9, R9, R12, R4 ;  /* 0x0000000c09097210 */ /* 0x000fe40007ffe004 */
[----:B------:R-:W-:-:S02]  /*284d0*/  LOP3.LUT R3, R7, R13, RZ, 0x3c, !PT ;  /* 0x0000000d07037212 */ /* 0x000fc400078e3cff */
[----:B------:R-:W-:Y:S01]  /*284e0*/  LOP3.LUT R2, R2, 0xffffe000, RZ, 0xc0, !PT ;  /* 0xffffe00002027812 */ /* 0x000fe200078ec0ff */
[----:B-----5:R-:W-:-:S03]  /*284f0*/  IMAD.WIDE.U32 R36, R9, 0x2, R38 ;  /* 0x0000000209247825 */ /* 0x020fc600078e0026 */
[----:B------:R-:W-:Y:S02]  /*28500*/  IADD3 R2, R3, R2, R4 ;  /* 0x0000000203027210 */ /* 0x000fe40007ffe004 */
[----:B----4-:R-:W2:Y:S03]  /*28510*/  LD.E.128 R16, [R36.64] ;  /* 0x0000000424107980 */ /* 0x010ea6000c101d00 */
        /* <DEDUP_REMOVED lines=92> */
.L_x_2122:
[----:B------:R-:W-:Y:S05]  /*28ae0*/  BSYNC B1 ;  /* 0x0000000000017941 */ /* 0x000fea0003800000 */
.L_x_2121:
        /* <DEDUP_REMOVED lines=24> */
[----:B-1---5:R-:W-:-:S03]  /*28c70*/  IMAD.WIDE.U32 R36, R8, 0x2, R38 ;  /* 0x0000000208247825 */ /* 0x022fc600078e0026 */
        /* <DEDUP_REMOVED lines=94> */
.L_x_2128:
[----:B------:R-:W-:Y:S05]  /*29260*/  BSYNC B0 ;  /* 0x0000000000007941 */ /* 0x000fea0003800000 */
.L_x_2127:
        /* <DEDUP_REMOVED lines=122> */
.L_x_2126:
[----:B------:R-:W-:Y:S05]  /*29a10*/  BSYNC B1 ;  /* 0x0000000000017941 */ /* 0x000fea0003800000 */
.L_x_2125:
[----:B------:R-:W-:Y:S01]  /*29a20*/  IADD3 R4, R80, 0x60, RZ ;  /* 0x0000006050047810 */ /* 0x000fe20007ffe0ff */
[----:B------:R-:W-:-:S02]  /*29a30*/  IMAD.MOV.U32 R2, RZ, RZ, R131 ;  /* 0x000000ffff027224 */ /* 0x000fc400078e0083 */
[----:B------:R-:W-:Y:S01]  /*29a40*/  IMAD.MOV.U32 R3, RZ, RZ, 0x0 ;  /* 0x00000000ff037424 */ /* 0x000fe200078e00ff */
[----:B------:R-:W-:-:S13]  /*29a50*/  ISETP.GE.AND P0, PT, R4, R58, PT ;  /* 0x0000003a0400720c */ /* 0x000fda0003f06270 */
[----:B------:R-:W-:Y:S05]  /*29a60*/  @P0 RET.REL.NODEC R2 `(_ZN7cutlass13device_kernelIN5flash19enable_sm80_to_sm89INS1_16FlashAttnFwdSm80INS1_25CollectiveMainloopFwdSm80ILi8ELi1ELb0EN4cute5tupleIJNS5_1CILi128EEENS7_ILi48EEENS7_ILi256EEEEEELi256ENS_10bfloat16_tEfNS_4arch4Sm80ELb0ELb1ELb1ELb1ELb0ELb1ELb1ELb1EEENS1_21CollectiveEpilogueFwdINS6_IJS8_SA_S9_EEENS6_IJNS7_ILi1EEESI_SI_EEESC_SE_Li256ELb1ELb1ELb1ELb0EEENS1_36VarlenDynamicPersistentTileSchedulerILi128ELi48ELi256ELi256ELb1ELb1ELb0ELb1ELb0ELb1EEEEEEEEEvNT_6ParamsE) ;  /* 0xfffd659002000950 */ /* 0x000fea0003c3ffff */
        /* <DEDUP_REMOVED lines=27> */
[----:B------:R-:W-:Y:S02]  /*29c20*/  SHF.R.U64 R20, R94, 0x10, R95 ;  /* 0x000000105e147819 */ /* 0x000fe4000000125f */
[----:B------:R-:W-:Y:S02]  /*29c30*/  PRMT R26, R81, 0x5432, R9 ;  /* 0x00005432511a7816 */ /* 0x000fe40000000009 */
[----:B------:R-:W-:Y:S02]  /*29c40*/  PRMT R33, R123, 0x5432, R2 ;  /* 0x000054327b217816 */ /* 0x000fe40000000002 */
[--C-:B------:R-:W-:Y:S01]  /*29c50*/  SHF.R.U64 R7, R70, 0x10, R71.reuse ;  /* 0x0000001046077819 */ /* 0x100fe20000001247 */
[----:B------:R-:W-:Y:S01]  /*29c60*/  IMAD.U32 R40, R26, 0x10000, RZ ;  /* 0x000100001a287824 */ /* 0x000fe200078e00ff */
[----:B------:R-:W-:-:S02]  /*29c70*/  SHF.R.U32.HI R8, RZ, 0x10, R71 ;  /* 0x00000010ff087819 */ /* 0x000fc40000011647 */
[----:B------:R-:W-:Y:S02]  /*29c80*/  PRMT R24, R122, 0x5432, R20 ;  /* 0x000054327a187816 */ /* 0x000fe40000000014 */
[----:B------:R-:W-:Y:S02]  /*29c90*/  SHF.R.U32.HI R10, RZ, 0x10, R93 ;  /* 0x00000010ff0a7819 */ /* 0x000fe4000001165d */
[----:B------:R-:W-:Y:S02]  /*29ca0*/  SHF.R.U32.HI R3, RZ, 0x10, R69 ;  /* 0x00000010ff037819 */ /* 0x000fe40000011645 */
[C---:B------:R-:W-:Y:S02]  /*29cb0*/  PRMT R28, R124.reuse, 0x5432, R7 ;  /* 0x000054327c1c7816 */ /* 0x040fe40000000007 */
[----:B------:R-:W-:Y:S02]  /*29cc0*/  PRMT R27, R124, 0x5410, R8 ;  /* 0x000054107c1b7816 */ /* 0x000fe40000000008 */
[----:B------:R-:W-:-:S02]  /*29cd0*/  PRMT R25, R81, 0x5410, R10 ;  /* 0x0000541051197816 */ /* 0x000fc4000000000a */
[----:B------:R-:W-:Y:S02]  /*29ce0*/  PRMT R29, R123, 0x5410, R3 ;  /* 0x000054107b1d7816 */ /* 0x000fe40000000003 */
[----:B------:R-:W-:Y:S02]  /*29cf0*/  LOP3.LUT R26, R26, 0xffff0000, RZ, 0xc0, !PT ;  /* 0xffff00001a1a7812 */ /* 0x000fe400078ec0ff */
[----:B------:R-:W-:Y:S02]  /*29d00*/  LOP3.LUT R41, R25, 0xffff0000, RZ, 0xc0, !PT ;  /* 0xffff000019297812 */ /* 0x000fe400078ec0ff */
        /* <DEDUP_REMOVED lines=10> */
[----:B---3--:R-:W-:Y:S01]  /*29db0*/  IMAD.U32 R16, R12, 0x10000, RZ ;  /* 0x000100000c107824 */ /* 0x008fe200078e00ff */
[C---:B------:R-:W-:Y:S01]  /*29dc0*/  LOP3.LUT R7, R14.reuse, 0xffff0000, RZ, 0xc0, !PT ;  /* 0xffff00000e077812 */ /* 0x040fe200078ec0ff */
[----:B------:R-:W-:Y:S01]  /*29dd0*/  IMAD.U32 R19, R33, 0x10000, RZ ;  /* 0x0001000021137824 */ /* 0x000fe200078e00ff */
[----:B------:R-:W-:Y:S01]  /*29de0*/  LOP3.LUT R9, R13, 0xffff0000, RZ, 0xc0, !PT ;  /* 0xffff00000d097812 */ /* 0x000fe200078ec0ff */
[----:B------:R-:W-:Y:S01]  /*29df0*/  IMAD.U32 R8, R14, 0x10000, RZ ;  /* 0x000100000e087824 */ /* 0x000fe200078e00ff */
[----:B------:R-:W-:Y:S01]  /*29e00*/  LOP3.LUT R12, R12, 0xffff0000, RZ, 0xc0, !PT ;  /* 0xffff00000c0c7812 */ /* 0x000fe200078ec0ff */
[----:B------:R-:W-:Y:S01]  /*29e10*/  FMUL.FTZ R14, R16, R40 ;  /* 0x00000028100e7220 */ /* 0x000fe20000410000 */
[----:B------:R-:W-:Y:S01]  /*29e20*/  LOP3.LUT R2, R15, 0xffff0000, RZ, 0xc0, !PT ;  /* 0xffff00000f027812 */ /* 0x000fe200078ec0ff */
[----:B------:R-:W-:-:S02]  /*29e30*/  IMAD.U32 R10, R13, 0x10000, RZ ;  /* 0x000100000d0a7824 */ /* 0x000fc400078e00ff */
[-C--:B------:R-:W-:Y:S01]  /*29e40*/  FMUL.FTZ R13, R16, R19.reuse ;  /* 0x00000013100d7220 */ /* 0x080fe20000410000 */
[----:B------:R-:W-:Y:S01]  /*29e50*/  LOP3.LUT R16, R33, 0xffff0000, RZ, 0xc0, !PT ;  /* 0xffff000021107812 */ /* 0x000fe200078ec0ff */
[C---:B------:R-:W-:Y:S02]  /*29e60*/  FFMA.FTZ R42, R32.reuse, R19, -R14 ;  /* 0x00000013202a7223 */ /* 0x040fe4000001080e */
[----:B------:R-:W-:Y:S02]  /*29e70*/  IMAD.U32 R3, R15, 0x10000, RZ ;  /* 0x000100000f037824 */ /* 0x000fe400078e00ff */
[----:B------:R-:W-:Y:S02]  /*29e80*/  IMAD.U32 R19, R25, 0x10000, RZ ;  /* 0x0001000019137824 */ /* 0x000fe400078e00ff */
[----:B------:R-:W-:Y:S02]  /*29e90*/  IMAD.U32 R15, R29, 0x10000, RZ ;  /* 0x000100001d0f7824 */ /* 0x000fe400078e00ff */
[----:B------:R-:W-:-:S02]  /*29ea0*/  FFMA.FTZ R40, R32, R40, R13 ;  /* 0x0000002820287223 */ /* 0x000fc4000001000d */
[C---:B------:R-:W-:Y:S02]  /*29eb0*/  FMUL.FTZ R14, R12.reuse, R26 ;  /* 0x0000001a0c0e7220 */ /* 0x040fe40000410000 */
[-C--:B------:R-:W-:Y:S02]  /*29ec0*/  FMUL.FTZ R13, R12, R16.reuse ;  /* 0x000000100c0d7220 */ /* 0x080fe40000410000 */
[C---:B------:R-:W-:Y:S02]  /*29ed0*/  FMUL.FTZ R12, R10.reuse, R19 ;  /* 0x000000130a0c7220 */ /* 0x040fe40000410000 */
[----:B------:R-:W-:Y:S02]  /*29ee0*/  FMUL.FTZ R10, R10, R15 ;  /* 0x0000000f0a0a7220 */ /* 0x000fe40000410000 */
[C---:B------:R-:W-:Y:S02]  /*29ef0*/  FFMA.FTZ R33, R31.reuse, R16, -R14 ;  /* 0x000000101f217223 */ /* 0x040fe4000001080e */
[----:B------:R-:W-:-:S02]  /*29f00*/  FFMA.FTZ R32, R31, R26, R13 ;  /* 0x0000001a1f207223 */ /* 0x000fc4000001000d */
[C---:B------:R-:W-:Y:S01]  /*29f10*/  FFMA.FTZ R31, R30.reuse, R15, -R12 ;  /* 0x0000000f1e1f7223 */ /* 0x040fe2000001080c */
[----:B------:R-:W-:Y:S01]  /*29f20*/  LOP3.LUT R12, R29, 0xffff0000, RZ, 0xc0, !PT ;  /* 0xffff00001d0c7812 */ /* 0x000fe200078ec0ff */
[----:B------:R-:W-:Y:S02]  /*29f30*/  FFMA.FTZ R26, R30, R19, R10 ;  /* 0x000000131e1a7223 */ /* 0x000fe4000001000a */
[C---:B------:R-:W-:Y:S02]  /*29f40*/  FMUL.FTZ R10, R9.reuse, R41 ;  /* 0x00000029090a7220 */ /* 0x040fe40000410000 */
[----:B------:R-:W-:Y:S02]  /*29f50*/  IMAD.U32 R16, R24, 0x10000, RZ ;  /* 0x0001000018107824 */ /* 0x000fe400078e00ff */
[----:B------:R-:W-:Y:S02]  /*29f60*/  IMAD.U32 R14, R28, 0x10000, RZ ;  /* 0x000100001c0e7824 */ /* 0x000fe400078e00ff */
[----:B------:R-:W-:-:S02]  /*29f70*/  FMUL.FTZ R9, R9, R12 ;  /* 0x0000000c09097220 */ /* 0x000fc40000410000 */
[----:B------:R-:W-:Y:S02]  /*29f80*/  FFMA.FTZ R25, R22, R12, -R10 ;  /* 0x0000000c16197223 */ /* 0x000fe4000001080a */
[C---:B------:R-:W-:Y:S02]  /*29f90*/  FMUL.FTZ R12, R8.reuse, R16 ;  /* 0x00000010080c7220 */ /* 0x040fe40000410000 */
[C---:B------:R-:W-:Y:S01]  /*29fa0*/  IMAD.U32 R29, R23.reuse, 0x10000, RZ ;  /* 0x00010000171d7824 */ /* 0x040fe200078e00ff */
[----:B------:R-:W-:Y:S01]  /*29fb0*/  LOP3.LUT R23, R23, 0xffff0000, RZ, 0xc0, !PT ;  /* 0xffff000017177812 */ /* 0x000fe200078ec0ff */
[-C--:B------:R-:W-:Y:S02]  /*29fc0*/  FMUL.FTZ R10, R8, R14.reuse ;  /* 0x0000000e080a7220 */ /* 0x080fe40000410000 */
[----:B------:R-:W-:Y:S02]  /*29fd0*/  IMAD.U32 R15, R27, 0x10000, RZ ;  /* 0x000100001b0f7824 */ /* 0x000fe400078e00ff */
[----:B------:R-:W-:Y:S01]  /*29fe0*/  FFMA.FTZ R19, R21, R14, -R12 ;  /* 0x0000000e15137223 */ /* 0x000fe2000001080c */
[----:B------:R-:W-:Y:S01]  /*29ff0*/  LOP3.LUT R12, R27, 0xffff0000, RZ, 0xc0, !PT ;  /* 0xffff00001b0c7812 */ /* 0x000fe200078ec0ff */
[----:B------:R-:W-:-:S02]  /*2a000*/  FMUL.FTZ R8, R3, R29 ;  /* 0x0000001d03087220 */ /* 0x000fc40000410000 */
[----:B------:R-:W-:Y:S01]  /*2a010*/  FFMA.FTZ R14, R21, R16, R10 ;  /* 0x00000010150e7223 */ /* 0x000fe2000001000a */
[----:B------:R-:W-:Y:S01]  /*2a020*/  LOP3.LUT R21, R24, 0xffff0000, RZ, 0xc0, !PT ;  /* 0xffff000018157812 */ /* 0x000fe200078ec0ff */
[----:B------:R-:W-:Y:S01]  /*2a030*/  FMUL.FTZ R3, R3, R15 ;  /* 0x0000000f03037220 */ /* 0x000fe20000410000 */
[----:B------:R-:W-:Y:S01]  /*2a040*/  LOP3.LUT R16, R28, 0xffff0000, RZ, 0xc0, !PT ;  /* 0xffff00001c107812 */ /* 0x000fe200078ec0ff */
[----:B------:R-:W-:Y:S02]  /*2a050*/  FFMA.FTZ R13, R22, R41, R9 ;  /* 0x00000029160d7223 */ /* 0x000fe40000010009 */
[C---:B------:R-:W-:Y:S02]  /*2a060*/  FFMA.FTZ R9, R17.reuse, R29, R3 ;  /* 0x0000001d11097223 */ /* 0x040fe40000010003 */
[----:B------:R-:W-:Y:S01]  /*2a070*/  FFMA.FTZ R15, R17, R15, -R8 ;  /* 0x0000000f110f7223 */ /* 0x000fe20000010808 */
[----:B------:R-:W-:Y:S01]  /*2a080*/  F2FP.BF16.PACK_AB R17, R25, R31 ;  /* 0x0000001f1911723e */ /* 0x000fe200000010ff */
[----:B------:R-:W-:Y:S01]  /*2a090*/  FMUL.FTZ R3, R7, R21 ;  /* 0x0000001507037220 */ /* 0x000fe20000410000 */
[----:B------:R-:W-:Y:S01]  /*2a0a0*/  F2FP.BF16.PACK_AB R13, R13, R26 ;  /* 0x0000001a0d0d723e */ /* 0x000fe200000010ff */
[----:B------:R-:W-:-:S02]  /*2a0b0*/  FMUL.FTZ R7, R7, R16 ;  /* 0x0000001007077220 */ /* 0x000fc40000410000 */
[C---:B------:R-:W-:Y:S02]  /*2a0c0*/  FMUL.FTZ R8, R2.reuse, R23 ;  /* 0x0000001702087220 */ /* 0x040fe40000410000 */
[----:B------:R-:W-:Y:S02]  /*2a0d0*/  FMUL.FTZ R10, R2, R12 ;  /* 0x0000000c020a7220 */ /* 0x000fe40000410000 */
[C---:B------:R-:W-:Y:S01]  /*2a0e0*/  FFMA.FTZ R3, R20.reuse, R16, -R3 ;  /* 0x0000001014037223 */ /* 0x040fe20000010803 */
[----:B------:R-:W-:Y:S01]  /*2a0f0*/  F2FP.BF16.PACK_AB R16, R33, R42 ;  /* 0x0000002a2110723e */ /* 0x000fe200000010ff */
[----:B------:R-:W-:Y:S02]  /*2a100*/  FFMA.FTZ R2, R20, R21, R7 ;  /* 0x0000001514027223 */ /* 0x000fe40000010007 */
[----:B------:R-:W-:Y:S01]  /*2a110*/  FFMA.FTZ R8, R18, R12, -R8 ;  /* 0x0000000c12087223 */ /* 0x000fe20000010808 */
        /* <DEDUP_REMOVED lines=8> */
.L_x_2130:
[----:B------:R-:W-:Y:S05]  /*2a1a0*/  BSYNC B0 ;  /* 0x0000000000007941 */ /* 0x000fea0003800000 */
.L_x_2129:
[----:B------:R-:W-:Y:S01]  /*2a1b0*/  IADD3 R7, R57, 0x40, RZ ;  /* 0x0000004039077810 */ /* 0x000fe20007ffe0ff */
[----:B------:R-:W-:-:S02]  /*2a1c0*/  IMAD.MOV.U32 R2, RZ, RZ, R131 ;  /* 0x000000ffff027224 */ /* 0x000fc400078e0083 */
[----:B------:R-:W-:Y:S01]  /*2a1d0*/  IMAD.MOV.U32 R3, RZ, RZ, 0x0 ;  /* 0x00000000ff037424 */ /* 0x000fe200078e00ff */
[----:B------:R-:W-:-:S13]  /*2a1e0*/  ISETP.GE.AND P0, PT, R7, R0, PT ;  /* 0x000000000700720c */ /* 0x000fda0003f06270 */
[----:B------:R-:W-:Y:S05]  /*2a1f0*/  @P0 RET.REL.NODEC R2 `(_ZN7cutlass13device_kernelIN5flash19enable_sm80_to_sm89INS1_16FlashAttnFwdSm80INS1_25CollectiveMainloopFwdSm80ILi8ELi1ELb0EN4cute5tupleIJNS5_1CILi128EEENS7_ILi48EEENS7_ILi256EEEEEELi256ENS_10bfloat16_tEfNS_4arch4Sm80ELb0ELb1ELb1ELb1ELb0ELb1ELb1ELb1EEENS1_21CollectiveEpilogueFwdINS6_IJS8_SA_S9_EEENS6_IJNS7_ILi1EEESI_SI_EEESC_SE_Li256ELb1ELb1ELb1ELb0EEENS1_36VarlenDynamicPersistentTileSchedulerILi128ELi48ELi256ELi256ELb1ELb1ELb0ELb1ELb0ELb1EEEEEEEEEvNT_6ParamsE) ;  /* 0xfffd5e0002000950 */ /* 0x000fea0003c3ffff */
[----:B------:R-:W-:Y:S01]  /*2a200*/  SHF.R.S32.HI R2, RZ, 0x1f, R7 ;  /* 0x0000001fff027819 */ /* 0x000fe20000011407 */
[----:B------:R-:W-:Y:S01]  /*2a210*/  IMAD.SHL.U32 R9, R4, 0x40, RZ ;  /* 0x0000004004097824 */ /* 0x000fe200078e00ff */
[----:B------:R-:W-:Y:S02]  /*2a220*/  SHF.R.S32.HI R10, RZ, 0x1f, R4 ;  /* 0x0000001fff0a7819 */ /* 0x000fe40000011404 */
[CC--:B------:R-:W-:Y:S02]  /*2a230*/  LEA.HI R3, R2.reuse, R7.reuse, RZ, 0x3 ;  /* 0x0000000702037211 */ /* 0x0c0fe400078f18ff */
[----:B------:R-:W-:Y:S02]  /*2a240*/  LEA.HI R7, R2, R7, RZ, 0x6 ;  /* 0x0000000702077211 */ /* 0x000fe400078f30ff */
[----:B------:R-:W-:Y:S02]  /*2a250*/  SHF.R.S32.HI R8, RZ, 0x3, R3 ;  /* 0x00000003ff087819 */ /* 0x000fe40000011403 */
[----:B------:R-:W-:-:S02]  /*2a260*/  LOP3.LUT R2, R9, 0x1c0, RZ, 0xc0, !PT ;  /* 0x000001c009027812 */ /* 0x000fc400078ec0ff */
[----:B------:R-:W-:Y:S01]  /*2a270*/  LEA.HI R9, R10, R4, RZ, 0x3 ;  /* 0x000000040a097211 */ /* 0x000fe200078f18ff */
[----:B------:R-:W-:Y:S01]  /*2a280*/  IMAD.SHL.U32 R4, R7, 0x80, RZ ;  /* 0x0000008007047824 */ /* 0x000fe200078e00ff */
[----:B------:R-:W-:Y:S02]  /*2a290*/  LEA.HI R0, R0, R8, RZ, 0x1d ;  /* 0x0000000800007211 */ /* 0x000fe400078fe8ff */
[----:B------:R-:W-:Y:S01]  /*2a2a0*/  LOP3.LUT R7, R2, 0x38, R3, 0xf8, !PT ;  /* 0x0000003802077812 */ /* 0x000fe200078ef803 */
[----:B------:R-:W-:Y:S01]  /*2a2b0*/  IMAD.SHL.U32 R3, R9, 0x40, RZ ;  /* 0x0000004009037824 */ /* 0x000fe200078e00ff */
[----:B------:R-:W-:Y:S02]  /*2a2c0*/  SHF.R.S32.HI R8, RZ, 0x1f, R0 ;  /* 0x0000001fff087819 */ /* 0x000fe40000011400 */
[----:B------:R-:W-:Y:S01]  /*2a2d0*/  LOP3.LUT R9, R4, 0xffffe000, RZ, 0xc0, !PT ;  /* 0xffffe00004097812 */ /* 0x000fe200078ec0ff */
[----:B------:R-:W-:Y:S01]  /*2a2e0*/  IMAD.SHL.U32 R4, R0, 0x8, RZ ;  /* 0x0000000800047824 */ /* 0x000fe200078e00ff */
[----:B------:R-:W-:-:S02]  /*2a2f0*/  LEA.HI R0, R8, R0, RZ, 0x3 ;  /* 0x0000000008007211 */ /* 0x000fc400078f18ff */
[----:B------:R-:W-:Y:S02]  /*2a300*/  SHF.R.U32.HI R10, RZ, 0x3, R2 ;  /* 0x00000003ff0a7819 */ /* 0x000fe40000011602 */
[----:B------:R-:W-:Y:S01]  /*2a310*/  LOP3.LUT R2, R2, 0x38, R4, 0xf8, !PT ;  /* 0x0000003802027812 */ /* 0x000fe200078ef804 */
[----:B------:R-:W-:Y:S01]  /*2a320*/  IMAD.SHL.U32 R0, R0, 0x400, RZ ;  /* 0x0000040000007824 */ /* 0x000fe200078e00ff */
[----:B------:R-:W-:Y:S02]  /*2a330*/  LOP3.LUT R3, R3, 0xfffffe00, RZ, 0xc0, !PT ;  /* 0xfffffe0003037812 */ /* 0x000fe400078ec0ff */
[-C--:B------:R-:W-:Y:S02]  /*2a340*/  LOP3.LUT R7, R7, R10.reuse, RZ, 0x3c, !PT ;  /* 0x0000000a07077212 */ /* 0x080fe400078e3cff */
[----:B------:R-:W-:Y:S02]  /*2a350*/  LOP3.LUT R2, R2, R10, RZ, 0x3c, !PT ;  /* 0x0000000a02027212 */ /* 0x000fe400078e3cff */
[----:B------:R-:W-:-:S02]  /*2a360*/  LOP3.LUT R0, R0, 0xffffe000, RZ, 0xc0, !PT ;  /* 0xffffe00000007812 */ /* 0x000fc400078ec0ff */
[--C-:B------:R-:W-:Y:S02]  /*2a370*/  IADD3 R7, R7, R9, R3.reuse ;  /* 0x0000000907077210 */ /* 0x100fe40007ffe003 */
[----:B------:R-:W-:-:S03]  /*2a380*/  IADD3 R0, R2, R0, R3 ;  /* 0x0000000002007210 */ /* 0x000fc60007ffe003 */
[----:B-1---5:R-:W-:-:S04]  /*2a390*/  IMAD.WIDE.U32 R34, R7, 0x2, R38 ;  /* 0x0000000207227825 */ /* 0x022fc800078e0026 */
[----:B------:R-:W-:Y:S01]  /*2a3a0*/  IMAD.WIDE.U32 R32, R0, 0x2, R38 ;  /* 0x0000000200207825 */ /* 0x000fe200078e0026 */
[----:B----4-:R-:W2:Y:S04]  /*2a3b0*/  LD.E.128 R16, [R34.64] ;  /* 0x0000000422107980 */ /* 0x010ea8000c101d00 */
[----:B------:R-:W3:Y:S01]  /*2a3c0*/  LD.E.128 R12, [R32.64] ;  /* 0x00000004200c7980 */ /* 0x000ee2000c101d00 */
[----:B------:R-:W-:Y:S02]  /*2a3d0*/  SHF.R.U64 R7, R96, 0x10, R97 ;  /* 0x0000001060077819 */ /* 0x000fe40000001261 */
[----:B------:R-:W-:Y:S02]  /*2a3e0*/  SHF.R.U64 R0, R100, 0x10, R101 ;  /* 0x0000001064007819 */ /* 0x000fe40000001265 */
[----:B------:R-:W-:-:S02]  /*2a3f0*/  PRMT R23, R125, 0x5432, R7 ;  /* 0x000054327d177816 */ /* 0x000fc40000000007 */
[----:B------:R-:W-:Y:S02]  /*2a400*/  SHF.R.U32.HI R4, RZ, 0x10, R103 ;  /* 0x00000010ff047819 */ /* 0x000fe40000011667 */
[----:B------:R-:W-:Y:S01]  /*2a410*/  PRMT R30, R127, 0x5432, R0 ;  /* 0x000054327f1e7816 */ /* 0x000fe20000000000 */
[----:B------:R-:W-:Y:S01]  /*2a420*/  IMAD.U32 R31, R23, 0x10000, RZ ;  /* 0x00010000171f7824 */ /* 0x000fe200078e00ff */
[----:B------:R-:W-:Y:S02]  /*2a430*/  SHF.R.U32.HI R22, RZ, 0x10, R97 ;  /* 0x00000010ff167819 */ /* 0x000fe40000011661 */
[----:B------:R-:W-:Y:S02]  /*2a440*/  SHF.R.U32.HI R2, RZ, 0x10, R101 ;  /* 0x00000010ff027819 */ /* 0x000fe40000011665 */
[----:B------:R-:W-:Y:S02]  /*2a450*/  PRMT R24, R129, 0x5410, R4 ;  /* 0x0000541081187816 */ /* 0x000fe40000000004 */
[----:B------:R-:W-:-:S02]  /*2a460*/  SHF.R.U64 R3, R102, 0x10, R103 ;  /* 0x0000001066037819 */ /* 0x000fc40000001267 */
[----:B------:R-:W-:Y:S02]  /*2a470*/  PRMT R22, R125, 0x5410, R22 ;  /* 0x000054107d167816 */ /* 0x000fe40000000016 */
[----:B------:R-:W-:Y:S02]  /*2a480*/  LOP3.LUT R23, R23, 0xffff0000, RZ, 0xc0, !PT ;  /* 0xffff000017177812 */ /* 0x000fe400078ec0ff */
[----:B------:R-:W-:Y:S02]  /*2a490*/  PRMT R26, R127, 0x5410, R2 ;  /* 0x000054107f1a7816 */ /* 0x000fe40000000002 */
[----:B------:R-:W-:Y:S02]  /*2a4a0*/  PRMT R25, R129, 0x5432, R3 ;  /* 0x0000543281197816 */ /* 0x000fe40000000003 */
[--C-:B------:R-:W-:Y:S02]  /*2a4b0*/  SHF.R.U64 R21, R98, 0x10, R99.reuse ;  /* 0x0000001062157819 */ /* 0x100fe40000001263 */
[----:B------:R-:W-:-:S02]  /*2a4c0*/  SHF.R.U32.HI R20, RZ, 0x10, R99 ;  /* 0x00000010ff147819 */ /* 0x000fc40000011663 */
[C---:B------:R-:W-:Y:S02]  /*2a4d0*/  PRMT R21, R126.reuse, 0x5432, R21 ;  /* 0x000054327e157816 */ /* 0x040fe40000000015 */
[----:B------:R-:W-:Y:S01]  /*2a4e0*/  PRMT R20, R126, 0x5410, R20 ;  /* 0x000054107e147816 */ /* 0x000fe20000000014 */
[C---:B--2---:R-:W-:Y:S01]  /*2a4f0*/  IMAD.U32 R29, R16.reuse, 0x10000, RZ ;  /* 0x00010000101d7824 */ /* 0x044fe200078e00ff */
[----:B------:R-:W-:Y:S01]  /*2a500*/  LOP3.LUT R28, R16, 0xffff0000, RZ, 0xc0, !PT ;  /* 0xffff0000101c7812 */ /* 0x000fe200078ec0ff */
[C---:B------:R-:W-:Y:S01]  /*2a510*/  IMAD.U32 R16, R18.reuse, 0x10000, RZ ;  /* 0x0001000012107824 */ /* 0x040fe200078e00ff */
[----:B------:R-:W-:Y:S01]  /*2a520*/  LOP3.LUT R10, R18, 0xffff0000, RZ, 0xc0, !PT ;  /* 0xffff0000120a7812 */ /* 0x000fe200078ec0ff */
[C---:B---3--:R-:W-:Y:S01]  /*2a530*/  IMAD.U32 R8, R12.reuse, 0x10000, RZ ;  /* 0x000100000c087824 */ /* 0x048fe200078e00ff */
[C---:B------:R-:W-:Y:S01]  /*2a540*/  LOP3.LUT R18, R19.reuse, 0xffff0000, RZ, 0xc0, !PT ;  /* 0xffff000013127812 */ /* 0x040fe200078ec0ff */
[----:B------:R-:W-:Y:S01]  /*2a550*/  IMAD.U32 R9, R19, 0x10000, RZ ;  /* 0x0001000013097824 */ /* 0x000fe200078e00ff */
[----:B------:R-:W-:Y:S01]  /*2a560*/  LOP3.LUT R7, R12, 0xffff0000, RZ, 0xc0, !PT ;  /* 0xffff00000c077812 */ /* 0x000fe200078ec0ff */
[C---:B------:R-:W-:Y:S01]  /*2a570*/  IMAD.U32 R4, R13.reuse, 0x10000, RZ ;  /* 0x000100000d047824 */ /* 0x040fe200078e00ff */
[----:B------:R-:W-:Y:S01]  /*2a580*/  LOP3.LUT R12, R13, 0xffff0000, RZ, 0xc0, !PT ;  /* 0xffff00000d0c7812 */ /* 0x000fe200078ec0ff */
[C---:B------:R-:W-:Y:S01]  /*2a590*/  IMAD.U32 R19, R30.reuse, 0x10000, RZ ;  /* 0x000100001e137824 */ /* 0x040fe200078e00ff */
[----:B------:R-:W-:Y:S01]  /*2a5a0*/  LOP3.LUT R30, R30, 0xffff0000, RZ, 0xc0, !PT ;  /* 0xffff00001e1e7812 */ /* 0x000fe200078ec0ff */
[----:B------:R-:W-:Y:S01]  /*2a5b0*/  FMUL.FTZ R13, R8, R31 ;  /* 0x0000001f080d7220 */ /* 0x000fe20000410000 */
[----:B------:R-:W-:Y:S01]  /*2a5c0*/  LOP3.LUT R2, R14, 0xffff0000, RZ, 0xc0, !PT ;  /* 0xffff00000e027812 */ /* 0x000fe200078ec0ff */
[----:B------:R-:W-:-:S02]  /*2a5d0*/  FMUL.FTZ R8, R8, R19 ;  /* 0x0000001308087220 */ /* 0x000fc40000410000 */
[----:B------:R-:W-:Y:S01]  /*2a5e0*/  IMAD.U32 R3, R14, 0x10000, RZ ;  /* 0x000100000e037824 */ /* 0x000fe200078e00ff */
[----:B------:R-:W-:Y:S01]  /*2a5f0*/  LOP3.LUT R14, R15, 0xffff0000, RZ, 0xc0, !PT ;  /* 0xffff00000f0e7812 */ /* 0x000fe200078ec0ff */
[----:B------:R-:W-:Y:S02]  /*2a600*/  FFMA.FTZ R36, R29, R19, -R13 ;  /* 0x000000131d247223 */ /* 0x000fe4000001080d */
[----:B------:R-:W-:Y:S02]  /*2a610*/  IMAD.U32 R0, R15, 0x10000, RZ ;  /* 0x000100000f007824 */ /* 0x000fe400078e00ff */
[----:B------:R-:W-:Y:S02]  /*2a620*/  IMAD.U32 R19, R22, 0x10000, RZ ;  /* 0x0001000016137824 */ /* 0x000fe400078e00ff */
[----:B------:R-:W-:Y:S02]  /*2a630*/  FMUL.FTZ R13, R7, R23 ;  /* 0x00000017070d7220 */ /* 0x000fe40000410000 */
[----:B------:R-:W-:-:S02]  /*2a640*/  IMAD.U32 R15, R26, 0x10000, RZ ;  /* 0x000100001a0f7824 */ /* 0x000fc400078e00ff */
[----:B------:R-:W-:Y:S02]  /*2a650*/  FFMA.FTZ R29, R29, R31, R8 ;  /* 0x0000001f1d1d7223 */ /* 0x000fe40000010008 */
[-C--:B------:R-:W-:Y:S02]  /*2a660*/  FMUL.FTZ R8, R7, R30.reuse ;  /* 0x0000001e07087220 */ /* 0x080fe40000410000 */
[C---:B------:R-:W-:Y:S01]  /*2a670*/  IMAD.U32 R27, R17.reuse, 0x10000, RZ ;  /* 0x00010000111b7824 */ /* 0x040fe200078e00ff */
[----:B------:R-:W-:Y:S01]  /*2a680*/  LOP3.LUT R17, R17, 0xffff0000, RZ, 0xc0, !PT ;  /* 0xffff000011117812 */ /* 0x000fe200078ec0ff */
[----:B------:R-:W-:Y:S01]  /*2a690*/  FFMA.FTZ R30, R28, R30, -R13 ;  /* 0x0000001e1c1e7223 */ /* 0x000fe2000001080d */
[----:B------:R-:W-:Y:S01]  /*2a6a0*/  LOP3.LUT R13, R22, 0xffff0000, RZ, 0xc0, !PT ;  /* 0xffff0000160d7812 */ /* 0x000fe200078ec0ff */
[C---:B------:R-:W-:Y:S02]  /*2a6b0*/  FMUL.FTZ R7, R4.reuse, R19 ;  /* 0x0000001304077220 */ /* 0x040fe40000410000 */
[----:B------:R-:W-:-:S02]  /*2a6c0*/  FMUL.FTZ R4, R4, R15 ;  /* 0x0000000f04047220 */ /* 0x000fc40000410000 */
[----:B------:R-:W-:Y:S01]  /*2a6d0*/  FFMA.FTZ R28, R28, R23, R8 ;  /* 0x000000171c1c7223 */ /* 0x000fe20000010008 */
[----:B------:R-:W-:Y:S01]  /*2a6e0*/  LOP3.LUT R8, R26, 0xffff0000, RZ, 0xc0, !PT ;  /* 0xffff00001a087812 */ /* 0x000fe200078ec0ff */
[C---:B------:R-:W-:Y:S02]  /*2a6f0*/  FFMA.FTZ R23, R27.reuse, R15, -R7 ;  /* 0x0000000f1b177223 */ /* 0x040fe40000010807 */
[----:B------:R-:W-:Y:S02]  /*2a700*/  FFMA.FTZ R27, R27, R19, R4 ;  /* 0x000000131b1b7223 */ /* 0x000fe40000010004 */
[----:B------:R-:W-:Y:S02]  /*2a710*/  FMUL.FTZ R4, R12, R13 ;  /* 0x0000000d0c047220 */ /* 0x000fe40000410000 */
[C---:B------:R-:W-:Y:S01]  /*2a720*/  IMAD.U32 R19, R25.reuse, 0x10000, RZ ;  /* 0x0001000019137824 */ /* 0x040fe200078e00ff */
[----:B------:R-:W-:Y:S01]  /*2a730*/  LOP3.LUT R25, R25, 0xffff0000, RZ, 0xc0, !PT ;  /* 0xffff000019197812 */ /* 0x000fe200078ec0ff */
[C---:B------:R-:W-:Y:S01]  /*2a740*/  IMAD.U32 R22, R21.reuse, 0x10000, RZ ;  /* 0x0001000015167824 */ /* 0x040fe200078e00ff */
[----:B------:R-:W-:Y:S01]  /*2a750*/  LOP3.LUT R21, R21, 0xffff0000, RZ, 0xc0, !PT ;  /* 0xffff000015157812 */ /* 0x000fe200078ec0ff */
[C---:B------:R-:W-:Y:S01]  /*2a760*/  IMAD.U32 R26, R20.reuse, 0x10000, RZ ;  /* 0x00010000141a7824 */ /* 0x040fe200078e00ff */
[----:B------:R-:W-:Y:S01]  /*2a770*/  LOP3.LUT R20, R20, 0xffff0000, RZ, 0xc0, !PT ;  /* 0xffff000014147812 */ /* 0x000fe200078ec0ff */
[----:B------:R-:W-:-:S02]  /*2a780*/  FMUL.FTZ R12, R12, R8 ;  /* 0x000000080c0c7220 */ /* 0x000fc40000410000 */
[C---:B------:R-:W-:Y:S01]  /*2a790*/  IMAD.U32 R15, R24.reuse, 0x10000, RZ ;  /* 0x00010000180f7824 */ /* 0x040fe200078e00ff */
[----:B------:R-:W-:Y:S01]  /*2a7a0*/  LOP3.LUT R24, R24, 0xffff0000, RZ, 0xc0, !PT ;  /* 0xffff000018187812 */ /* 0x000fe200078ec0ff */
[----:B------:R-:W-:Y:S02]  /*2a7b0*/  FFMA.FTZ R8, R17, R8, -R4 ;  /* 0x0000000811087223 */ /* 0x000fe40000010804 */
[C---:B------:R-:W-:Y:S02]  /*2a7c0*/  FMUL.FTZ R7, R3.reuse, R22 ;  /* 0x0000001603077220 */ /* 0x040fe40000410000 */
[----:B------:R-:W-:Y:S02]  /*2a7d0*/  FMUL.FTZ R4, R3, R19 ;  /* 0x0000001303047220 */ /* 0x000fe40000410000 */
[C---:B------:R-:W-:Y:S02]  /*2a7e0*/  FMUL.FTZ R3, R0.reuse, R26 ;  /* 0x0000001a00037220 */ /* 0x040fe40000410000 */
[----:B------:R-:W-:-:S02]  /*2a7f0*/  FMUL.FTZ R0, R0, R15 ;  /* 0x0000000f00007220 */ /* 0x000fc40000410000 */
[C---:B------:R-:W-:Y:S02]  /*2a800*/  FFMA.FTZ R3, R9.reuse, R15, -R3 ;  /* 0x0000000f09037223 */ /* 0x040fe40000010803 */
[----:B------:R-:W-:Y:S02]  /*2a810*/  FFMA.FTZ R7, R16, R19, -R7 ;  /* 0x0000001310077223 */ /* 0x000fe40000010807 */
[----:B------:R-:W-:Y:S02]  /*2a820*/  FFMA.FTZ R9, R9, R26, R0 ;  /* 0x0000001a09097223 */ /* 0x000fe40000010000 */
[----:B------:R-:W-:Y:S02]  /*2a830*/  FMUL.FTZ R0, R2, R21 ;  /* 0x0000001502007220 */ /* 0x000fe40000410000 */
[----:B------:R-:W-:Y:S02]  /*2a840*/  FMUL.FTZ R19, R14, R20 ;  /* 0x000000140e137220 */ /* 0x000fe40000410000 */
[----:B------:R-:W-:-:S02]  /*2a850*/  FMUL.FTZ R2, R2, R25 ;  /* 0x0000001902027220 */ /* 0x000fc40000410000 */
[-C--:B------:R-:W-:Y:S02]  /*2a860*/  FMUL.FTZ R15, R14, R24.reuse ;  /* 0x000000180e0f7220 */ /* 0x080fe40000410000 */
[----:B------:R-:W-:Y:S02]  /*2a870*/  FFMA.FTZ R0, R10, R25, -R0 ;  /* 0x000000190a007223 */ /* 0x000fe40000010800 */
[----:B------:R-:W-:Y:S02]  /*2a880*/  FFMA.FTZ R19, R18, R24, -R19 ;  /* 0x0000001812137223 */ /* 0x000fe40000010813 */
[----:B------:R-:W-:Y:S01]  /*2a890*/  FFMA.FTZ R13, R17, R13, R12 ;  /* 0x0000000d110d7223 */ /* 0x000fe2000001000c */
[----:B------:R-:W-:Y:S01]  /*2a8a0*/  F2FP.BF16.PACK_AB R17, R8, R23 ;  /* 0x000000170811723e */ /* 0x000fe200000010ff */
[----:B------:R-:W-:Y:S01]  /*2a8b0*/  FFMA.FTZ R4, R16, R22, R4 ;  /* 0x0000001610047223 */ /* 0x000fe20000010004 */
[----:B------:R-:W-:Y:S01]  /*2a8c0*/  F2FP.BF16.PACK_AB R16, R30, R36 ;  /* 0x000000241e10723e */ /* 0x000fe200000010ff */
[----:B------:R-:W-:Y:S01]  /*2a8d0*/  FFMA.FTZ R14, R10, R21, R2 ;  /* 0x000000150a0e7223 */ /* 0x000fe20000010002 */
[----:B------:R-:W-:Y:S01]  /*2a8e0*/  F2FP.BF16.PACK_AB R19, R19, R3 ;  /* 0x000000031313723e */ /* 0x000fe200000010ff */
[----:B------:R-:W-:Y:S01]  /*2a8f0*/  FFMA.FTZ R15, R18, R20, R15 ;  /* 0x00000014120f7223 */ /* 0x000fe2000001000f */
[----:B------:R-:W-:Y:S01]  /*2a900*/  F2FP.BF16.PACK_AB R18, R0, R7 ;  /* 0x000000070012723e */ /* 0x000fe200000010ff */
[----:B------:R-:W-:Y:S01]  /*2a910*/  IMAD.MOV.U32 R2, RZ, RZ, R131 ;  /* 0x000000ffff027224 */ /* 0x000fe200078e0083 */
[----:B------:R-:W-:Y:S01]  /*2a920*/  F2FP.BF16.PACK_AB R12, R28, R29 ;  /* 0x0000001d1c0c723e */ /* 0x000fe200000010ff */
[----:B------:R-:W-:Y:S01]  /*2a930*/  IMAD.MOV.U32 R3, RZ, RZ, 0x0 ;  /* 0x00000000ff037424 */ /* 0x000fe200078e00ff */
[----:B------:R-:W-:Y:S01]  /*2a940*/  F2FP.BF16.PACK_AB R13, R13, R27 ;  /* 0x0000001b0d0d723e */ /* 0x000fe200000010ff */
[----:B------:R1:W-:Y:S01]  /*2a950*/  ST.E.128 [R34.64], R16 ;  /* 0x0000001022007985 */ /* 0x0003e2000c101d04 */
[----:B------:R-:W-:-:S02]  /*2a960*/  F2FP.BF16.PACK_AB R14, R14, R4 ;  /* 0x000000040e0e723e */ /* 0x000fc400000010ff */
[----:B------:R-:W-:-:S05]  /*2a970*/  F2FP.BF16.PACK_AB R15, R15, R9 ;  /* 0x000000090f0f723e */ /* 0x000fca00000010ff */
[----:B------:R1:W-:Y:S01]  /*2a980*/  ST.E.128 [R32.64], R12 ;  /* 0x0000000c20007985 */ /* 0x0003e2000c101d04 */
[----:B------:R-:W-:Y:S05]  /*2a990*/  RET.REL.NODEC R2 `(_ZN7cutlass13device_kernelIN5flash19enable_sm80_to_sm89INS1_16FlashAttnFwdSm80INS1_25CollectiveMainloopFwdSm80ILi8ELi1ELb0EN4cute5tupleIJNS5_1CILi128EEENS7_ILi48EEENS7_ILi256EEEEEELi256ENS_10bfloat16_tEfNS_4arch4Sm80ELb0ELb1ELb1ELb1ELb0ELb1ELb1ELb1EEENS1_21CollectiveEpilogueFwdINS6_IJS8_SA_S9_EEENS6_IJNS7_ILi1EEESI_SI_EEESC_SE_Li256ELb1ELb1ELb1ELb0EEENS1_36VarlenDynamicPersistentTileSchedulerILi128ELi48ELi256ELi256ELb1ELb1ELb0ELb1ELb0ELb1EEEEEEEEEvNT_6ParamsE) ;  /* 0xfffd566002007950 */ /* 0x000fea0003c3ffff */
.L_x_2057:
[----:B------:R-:W-:Y:S01]  /*2a9a0*/  IMAD.MOV.U32 R12, RZ, RZ, R31 ;  /* 0x000000ffff0c7224 */ /* 0x000fe200078e001f */
[----:B------:R-:W-:Y:S01]  /*2a9b0*/  MOV R3, 0x181f ;  /* 0x0000181f00037802 */ /* 0x000fe20000000f00 */
[----:B------:R-:W-:Y:S01]  /*2a9c0*/  IMAD.MOV.U32 R10, RZ, RZ, RZ ;  /* 0x000000ffff0a7224 */ /* 0x000fe200078e00ff */
[----:B------:R-:W-:Y:S02]  /*2a9d0*/  MOV R172, 0xffffffff ;  /* 0xffffffff00ac7802 */ /* 0x000fe40000000f00 */
[----:B------:R-:W-:Y:S02]  /*2a9e0*/  MOV R2, 0x2aa00 ;  /* 0x0002aa0000027802 */ /* 0x000fe40000000f00 */
[----:B------:R-:W-:Y:S05]  /*2a9f0*/  CALL.REL.NOINC `($__internal_39_$__cuda_sm70_shflsync_idx_p) ;  /* 0x00000f3000007944 */ /* 0x000fea0003c00000 */
[----:B------:R-:W-:Y:S01]  /*2aa00*/  MOV R7, R13 ;  /* 0x0000000d00077202 */ /* 0x000fe20000000f00 */
[----:B------:R-:W-:Y:S05]  /*2aa10*/  BRA `(.L_x_2131) ;  /* 0xffff63e000007947 */ /* 0x000fea000383ffff */
.L_x_2058:
[----:B------:R-:W-:Y:S01]  /*2aa20*/  IMAD.MOV.U32 R12, RZ, RZ, R33 ;  /* 0x000000ffff0c7224 */ /* 0x000fe200078e0021 */
[----:B------:R-:W-:Y:S01]  /*2aa30*/  MOV R3, 0x181f ;  /* 0x0000181f00037802 */ /* 0x000fe20000000f00 */
[----:B------:R-:W-:Y:S01]  /*2aa40*/  IMAD.MOV.U32 R10, RZ, RZ, RZ ;  /* 0x000000ffff0a7224 */ /* 0x000fe200078e00ff */
[----:B------:R-:W-:-:S02]  /*2aa50*/  MOV R172, 0xffffffff ;  /* 0xffffffff00ac7802 */ /* 0x000fc40000000f00 */
[----:B------:R-:W-:Y:S02]  /*2aa60*/  MOV R2, 0x2aa80 ;  /* 0x0002aa8000027802 */ /* 0x000fe40000000f00 */
[----:B-12---:R-:W-:Y:S05]  /*2aa70*/  CALL.REL.NOINC `($__internal_39_$__cuda_sm70_shflsync_idx_p) ;  /* 0x00000eb000007944 */ /* 0x006fea0003c00000 */
[----:B------:R-:W-:Y:S01]  /*2aa80*/  IMAD.MOV.U32 R12, RZ, RZ, R30 ;  /* 0x000000ffff0c7224 */ /* 0x000fe200078e001e */
[----:B------:R-:W-:Y:S01]  /*2aa90*/  MOV R3, 0x181f ;  /* 0x0000181f00037802 */ /* 0x000fe20000000f00 */
[----:B------:R-:W-:Y:S01]  /*2aaa0*/  IMAD.MOV.U32 R10, RZ, RZ, RZ ;  /* 0x000000ffff0a7224 */ /* 0x000fe200078e00ff */
[----:B------:R-:W-:Y:S01]  /*2aab0*/  MOV R8, R13 ;  /* 0x0000000d00087202 */ /* 0x000fe20000000f00 */
[----:B------:R-:W-:Y:S01]  /*2aac0*/  IMAD.MOV.U32 R172, RZ, RZ, -0x1 ;  /* 0xffffffffffac7424 */ /* 0x000fe200078e00ff */
[----:B------:R-:W-:Y:S02]  /*2aad0*/  MOV R9, R7 ;  /* 0x0000000700097202 */ /* 0x000fe40000000f00 */
        /* <DEDUP_REMOVED lines=11> */
.L_x_2061:
[----:B------:R-:W-:Y:S01]  /*2ab90*/  IMAD.MOV.U32 R12, RZ, RZ, R31 ;  /* 0x000000ffff0c7224 */ /* 0x000fe200078e001f */
[----:B------:R-:W-:Y:S01]  /*2aba0*/  MOV R3, 0x181f ;  /* 0x0000181f00037802 */ /* 0x000fe20000000f00 */
[----:B------:R-:W-:Y:S01]  /*2abb0*/  IMAD.MOV.U32 R10, RZ, RZ, 0x1 ;  /* 0x00000001ff0a7424 */ /* 0x000fe200078e00ff */
[----:B------:R-:W-:-:S02]  /*2abc0*/  MOV R172, 0xffffffff ;  /* 0xffffffff00ac7802 */ /* 0x000fc40000000f00 */
[----:B------:R-:W-:Y:S02]  /*2abd0*/  MOV R2, 0x2abf0 ;  /* 0x0002abf000027802 */ /* 0x000fe40000000f00 */
[----:B---3--:R-:W-:Y:S05]  /*2abe0*/  CALL.REL.NOINC `($__internal_39_$__cuda_sm70_shflsync_idx_p) ;  /* 0x00000d4000007944 */ /* 0x008fea0003c00000 */
[----:B------:R-:W-:Y:S01]  /*2abf0*/  IMAD.MOV.U32 R7, RZ, RZ, R13 ;  /* 0x000000ffff077224 */ /* 0x000fe200078e000d */
[----:B------:R-:W-:Y:S01]  /*2ac00*/  MOV R12, R33 ;  /* 0x00000021000c7202 */ /* 0x000fe20000000f00 */
[----:B------:R-:W-:Y:S01]  /*2ac10*/  IMAD.MOV.U32 R10, RZ, RZ, 0x1 ;  /* 0x00000001ff0a7424 */ /* 0x000fe200078e00ff */
[----:B------:R-:W-:Y:S01]  /*2ac20*/  MOV R3, 0x181f ;  /* 0x0000181f00037802 */ /* 0x000fe20000000f00 */
[----:B------:R-:W-:Y:S01]  /*2ac30*/  IMAD.MOV.U32 R172, RZ, RZ, -0x1 ;  /* 0xffffffffffac7424 */ /* 0x000fe200078e00ff */
[----:B------:R-:W-:Y:S02]  /*2ac40*/  MOV R2, 0x2ac60 ;  /* 0x0002ac6000027802 */ /* 0x000fe40000000f00 */
[----:B------:R-:W-:Y:S05]  /*2ac50*/  CALL.REL.NOINC `($__internal_39_$__cuda_sm70_shflsync_idx_p) ;  /* 0x00000cd000007944 */ /* 0x000fea0003c00000 */
[----:B------:R-:W-:Y:S01]  /*2ac60*/  IMAD.MOV.U32 R12, RZ, RZ, R30 ;  /* 0x000000ffff0c7224 */ /* 0x000fe200078e001e */
[----:B------:R-:W-:Y:S01]  /*2ac70*/  MOV R3, 0x181f ;  /* 0x0000181f00037802 */ /* 0x000fe20000000f00 */
[----:B------:R-:W-:Y:S01]  /*2ac80*/  IMAD.MOV.U32 R10, RZ, RZ, 0x1 ;  /* 0x00000001ff0a7424 */ /* 0x000fe200078e00ff */
[----:B------:R-:W-:Y:S01]  /*2ac90*/  MOV R8, R13 ;  /* 0x0000000d00087202 */ /* 0x000fe20000000f00 */
[----:B------:R-:W-:Y:S01]  /*2aca0*/  IMAD.MOV.U32 R172, RZ, RZ, -0x1 ;  /* 0xffffffffffac7424 */ /* 0x000fe200078e00ff */
[----:B------:R-:W-:-:S02]  /*2acb0*/  MOV R9, R7 ;  /* 0x0000000700097202 */ /* 0x000fc40000000f00 */
[----:B------:R-:W-:Y:S02]  /*2acc0*/  MOV R2, 0x2ace0 ;  /* 0x0002ace000027802 */ /* 0x000fe40000000f00 */
[----:B------:R-:W-:Y:S05]  /*2acd0*/  CALL.REL.NOINC `($__internal_39_$__cuda_sm70_shflsync_idx_p) ;  /* 0x00000c5000007944 */ /* 0x000fea0003c00000 */
        /* <DEDUP_REMOVED lines=9> */
.L_x_2064:
[----:B------:R-:W-:Y:S01]  /*2ad70*/  IMAD.MOV.U32 R12, RZ, RZ, R31 ;  /* 0x000000ffff0c7224 */ /* 0x000fe200078e001f */
[----:B------:R-:W-:Y:S01]  /*2ad80*/  MOV R3, 0x181f ;  /* 0x0000181f00037802 */ /* 0x000fe20000000f00 */
[----:B------:R-:W-:Y:S01]  /*2ad90*/  IMAD.MOV.U32 R10, RZ, RZ, 0x2 ;  /* 0x00000002ff0a7424 */ /* 0x000fe200078e00ff */
[----:B------:R-:W-:Y:S02]  /*2ada0*/  MOV R172, 0xffffffff ;  /* 0xffffffff00ac7802 */ /* 0x000fe40000000f00 */
[----:B------:R-:W-:-:S02]  /*2adb0*/  MOV R2, 0x2add0 ;  /* 0x0002add000027802 */ /* 0x000fc40000000f00 */
[----:B--2---:R-:W-:Y:S05]  /*2adc0*/  CALL.REL.NOINC `($__internal_39_$__cuda_sm70_shflsync_idx_p) ;  /* 0x00000b6000007944 */ /* 0x004fea0003c00000 */
[----:B------:R-:W-:Y:S01]  /*2add0*/  MOV R7, R13 ;  /* 0x0000000d00077202 */ /* 0x000fe20000000f00 */
[----:B------:R-:W-:Y:S05]  /*2ade0*/  BRA `(.L_x_2134) ;  /* 0xffff6ad000007947 */ /* 0x000fea000383ffff */
.L_x_2065:
[----:B------:R-:W-:Y:S01]  /*2adf0*/  IMAD.MOV.U32 R12, RZ, RZ, R33 ;  /* 0x000000ffff0c7224 */ /* 0x000fe200078e0021 */
[----:B------:R-:W-:Y:S01]  /*2ae00*/  MOV R3, 0x181f ;  /* 0x0000181f00037802 */ /* 0x000fe20000000f00 */
[----:B------:R-:W-:Y:S01]  /*2ae10*/  IMAD.MOV.U32 R10, RZ, RZ, 0x2 ;  /* 0x00000002ff0a7424 */ /* 0x000fe200078e00ff */
[----:B------:R-:W-:-:S02]  /*2ae20*/  MOV R172, 0xffffffff ;  /* 0xffffffff00ac7802 */ /* 0x000fc40000000f00 */
[----:B------:R-:W-:Y:S02]  /*2ae30*/  MOV R2, 0x2ae50 ;  /* 0x0002ae5000027802 */ /* 0x000fe40000000f00 */
[----:B-123--:R-:W-:Y:S05]  /*2ae40*/  CALL.REL.NOINC `($__internal_39_$__cuda_sm70_shflsync_idx_p) ;  /* 0x00000ae000007944 */ /* 0x00efea0003c00000 */
[----:B------:R-:W-:Y:S01]  /*2ae50*/  IMAD.MOV.U32 R12, RZ, RZ, R30 ;  /* 0x000000ffff0c7224 */ /* 0x000fe200078e001e */
[----:B------:R-:W-:Y:S01]  /*2ae60*/  MOV R3, 0x181f ;  /* 0x0000181f00037802 */ /* 0x000fe20000000f00 */
[----:B------:R-:W-:Y:S01]  /*2ae70*/  IMAD.MOV.U32 R10, RZ, RZ, 0x2 ;  /* 0x00000002ff0a7424 */ /* 0x000fe200078e00ff */
[----:B------:R-:W-:Y:S01]  /*2ae80*/  MOV R8, R13 ;  /* 0x0000000d00087202 */ /* 0x000fe20000000f00 */
[----:B------:R-:W-:Y:S01]  /*2ae90*/  IMAD.MOV.U32 R172, RZ, RZ, -0x1 ;  /* 0xffffffffffac7424 */ /* 0x000fe200078e00ff */
[----:B------:R-:W-:Y:S02]  /*2aea0*/  MOV R9, R7 ;  /* 0x0000000700097202 */ /* 0x000fe40000000f00 */
[----:B------:R-:W-:Y:S02]  /*2aeb0*/  MOV R2, 0x2aed0 ;  /* 0x0002aed000027802 */ /* 0x000fe40000000f00 */
[----:B------:R-:W-:Y:S05]  /*2aec0*/  CALL.REL.NOINC `($__internal_39_$__cuda_sm70_shflsync_idx_p) ;  /* 0x00000a6000007944 */ /* 0x000fea0003c00000 */
        /* <DEDUP_REMOVED lines=9> */
.L_x_2068:
[----:B------:R-:W-:Y:S01]  /*2af60*/  IMAD.MOV.U32 R12, RZ, RZ, R31 ;  /* 0x000000ffff0c7224 */ /* 0x000fe200078e001f */
[----:B------:R-:W-:Y:S01]  /*2af70*/  MOV R3, 0x181f ;  /* 0x0000181f00037802 */ /* 0x000fe20000000f00 */
[----:B------:R-:W-:Y:S01]  /*2af80*/  IMAD.MOV.U32 R10, RZ, RZ, 0x3 ;  /* 0x00000003ff0a7424 */ /* 0x000fe200078e00ff */
[----:B------:R-:W-:-:S02]  /*2af90*/  MOV R172, 0xffffffff ;  /* 0xffffffff00ac7802 */ /* 0x000fc40000000f00 */
[----:B------:R-:W-:Y:S02]  /*2afa0*/  MOV R2, 0x2afc0 ;  /* 0x0002afc000027802 */ /* 0x000fe40000000f00 */
[----:B----4-:R-:W-:Y:S05]  /*2afb0*/  CALL.REL.NOINC `($__internal_39_$__cuda_sm70_shflsync_idx_p) ;  /* 0x0000097000007944 */ /* 0x010fea0003c00000 */
[----:B------:R-:W-:Y:S01]  /*2afc0*/  MOV R9, R13 ;  /* 0x0000000d00097202 */ /* 0x000fe20000000f00 */
[----:B------:R-:W-:Y:S05]  /*2afd0*/  BRA `(.L_x_2136) ;  /* 0xffff6eb000007947 */ /* 0x000fea000383ffff */
.L_x_2069:
[----:B------:R-:W-:Y:S01]  /*2afe0*/  IMAD.MOV.U32 R12, RZ, RZ, R33 ;  /* 0x000000ffff0c7224 */ /* 0x000fe200078e0021 */
[----:B------:R-:W-:Y:S01]  /*2aff0*/  MOV R3, 0x181f ;  /* 0x0000181f00037802 */ /* 0x000fe20000000f00 */
[----:B------:R-:W-:Y:S01]  /*2b000*/  IMAD.MOV.U32 R10, RZ, RZ, 0x3 ;  /* 0x00000003ff0a7424 */ /* 0x000fe200078e00ff */
[----:B------:R-:W-:Y:S02]  /*2b010*/  MOV R172, 0xffffffff ;  /* 0xffffffff00ac7802 */ /* 0x000fe40000000f00 */
[----:B------:R-:W-:Y:S02]  /*2b020*/  MOV R2, 0x2b040 ;  /* 0x0002b04000027802 */ /* 0x000fe40000000f00 */
[----:B-12-4-:R-:W-:Y:S05]  /*2b030*/  CALL.REL.NOINC `($__internal_39_$__cuda_sm70_shflsync_idx_p) ;  /* 0x000008f000007944 */ /* 0x016fea0003c00000 */
[----:B------:R-:W-:Y:S01]  /*2b040*/  IMAD.MOV.U32 R12, RZ, RZ, R30 ;  /* 0x000000ffff0c7224 */ /* 0x000fe200078e001e */
[----:B------:R-:W-:Y:S01]  /*2b050*/  MOV R10, 0x3 ;  /* 0x00000003000a7802 */ /* 0x000fe20000000f00 */
[----:B------:R-:W-:Y:S01]  /*2b060*/  IMAD.MOV.U32 R3, RZ, RZ, 0x181f ;  /* 0x0000181fff037424 */ /* 0x000fe200078e00ff */
[----:B------:R-:W-:Y:S01]  /*2b070*/  MOV R172, 0xffffffff ;  /* 0xffffffff00ac7802 */ /* 0x000fe20000000f00 */
[----:B------:R-:W-:Y:S01]  /*2b080*/  IMAD.MOV.U32 R8, RZ, RZ, R13 ;  /* 0x000000ffff087224 */ /* 0x000fe200078e000d */
[----:B------:R-:W-:-:S02]  /*2b090*/  MOV R2, 0x2b0b0 ;  /* 0x0002b0b000027802 */ /* 0x000fc40000000f00 */
        /* <DEDUP_REMOVED lines=10> */
.L_x_2102:
        /* <DEDUP_REMOVED lines=8> */
.L_x_2103:
[----:B------:R-:W-:Y:S01]  /*2b1c0*/  IMAD.MOV.U32 R12, RZ, RZ, R21 ;  /* 0x000000ffff0c7224 */ /* 0x000fe200078e0015 */
[----:B------:R-:W-:Y:S01]  /*2b1d0*/  MOV R3, 0x181f ;  /* 0x0000181f00037802 */ /* 0x000fe20000000f00 */
[----:B------:R-:W-:Y:S01]  /*2b1e0*/  IMAD.MOV.U32 R10, RZ, RZ, RZ ;  /* 0x000000ffff0a7224 */ /* 0x000fe200078e00ff */
[----:B------:R-:W-:Y:S02]  /*2b1f0*/  MOV R172, 0xffffffff ;  /* 0xffffffff00ac7802 */ /* 0x000fe40000000f00 */
[----:B------:R-:W-:Y:S02]  /*2b200*/  MOV R2, 0x2b220 ;  /* 0x0002b22000027802 */ /* 0x000fe40000000f00 */
[----:B-12---:R-:W-:Y:S05]  /*2b210*/  CALL.REL.NOINC `($__internal_39_$__cuda_sm70_shflsync_idx_p) ;  /* 0x0000071000007944 */ /* 0x006fea0003c00000 */
[----:B------:R-:W-:Y:S01]  /*2b220*/  IMAD.MOV.U32 R12, RZ, RZ, R16 ;  /* 0x000000ffff0c7224 */ /* 0x000fe200078e0010 */
[----:B------:R-:W-:Y:S01]  /*2b230*/  MOV R3, 0x181f ;  /* 0x0000181f00037802 */ /* 0x000fe20000000f00 */
[----:B------:R-:W-:Y:S01]  /*2b240*/  IMAD.MOV.U32 R10, RZ, RZ, RZ ;  /* 0x000000ffff0a7224 */ /* 0x000fe200078e00ff */
[----:B------:R-:W-:Y:S01]  /*2b250*/  MOV R8, R13 ;  /* 0x0000000d00087202 */ /* 0x000fe20000000f00 */
[----:B------:R-:W-:Y:S01]  /*2b260*/  IMAD.MOV.U32 R172, RZ, RZ, -0x1 ;  /* 0xffffffffffac7424 */ /* 0x000fe200078e00ff */
[----:B------:R-:W-:-:S02]  /*2b270*/  MOV R9, R4 ;  /* 0x0000000400097202 */ /* 0x000fc40000000f00 */
[----:B------:R-:W-:Y:S02]  /*2b280*/  MOV R2, 0x2b2a0 ;  /* 0x0002b2a000027802 */ /* 0x000fe40000000f00 */
[----:B------:R-:W-:Y:S05]  /*2b290*/  CALL.REL.NOINC `($__internal_39_$__cuda_sm70_shflsync_idx_p) ;  /* 0x0000069000007944 */ /* 0x000fea0003c00000 */
[----:B------:R-:W-:Y:S01]  /*2b2a0*/  IMAD.MOV.U32 R7, RZ, RZ, R13 ;  /* 0x000000ffff077224 */ /* 0x000fe200078e000d */
[----:B------:R-:W-:Y:S01]  /*2b2b0*/  MOV R12, R22 ;  /* 0x00000016000c7202 */ /* 0x000fe20000000f00 */
[----:B------:R-:W-:Y:S01]  /*2b2c0*/  IMAD.MOV.U32 R10, RZ, RZ, RZ ;  /* 0x000000ffff0a7224 */ /* 0x000fe200078e00ff */
[----:B------:R-:W-:Y:S01]  /*2b2d0*/  MOV R3, 0x181f ;  /* 0x0000181f00037802 */ /* 0x000fe20000000f00 */
[----:B------:R-:W-:Y:S01]  /*2b2e0*/  IMAD.MOV.U32 R172, RZ, RZ, -0x1 ;  /* 0xffffffffffac7424 */ /* 0x000fe200078e00ff */
[----:B------:R-:W-:Y:S02]  /*2b2f0*/  MOV R2, 0x2b310 ;  /* 0x0002b31000027802 */ /* 0x000fe40000000f00 */
[----:B------:R-:W-:Y:S05]  /*2b300*/  CALL.REL.NOINC `($__internal_39_$__cuda_sm70_shflsync_idx_p) ;  /* 0x0000062000007944 */ /* 0x000fea0003c00000 */
[----:B------:R-:W-:Y:S01]  /*2b310*/  MOV R2, R13 ;  /* 0x0000000d00027202 */ /* 0x000fe20000000f00 */
[----:B------:R-:W-:Y:S05]  /*2b320*/  BRA `(.L_x_2139) ;  /* 0xffffa7d000007947 */ /* 0x000fea000383ffff */
.L_x_2106:
[----:B------:R-:W-:Y:S01]  /*2b330*/  IMAD.MOV.U32 R12, RZ, RZ, R18 ;  /* 0x000000ffff0c7224 */ /* 0x000fe200078e0012 */
[----:B------:R-:W-:Y:S01]  /*2b340*/  MOV R3, 0x181f ;  /* 0x0000181f00037802 */ /* 0x000fe20000000f00 */
[----:B------:R-:W-:Y:S01]  /*2b350*/  IMAD.MOV.U32 R10, RZ, RZ, 0x1 ;  /* 0x00000001ff0a7424 */ /* 0x000fe200078e00ff */
[----:B------:R-:W-:Y:S02]  /*2b360*/  MOV R172, 0xffffffff ;  /* 0xffffffff00ac7802 */ /* 0x000fe40000000f00 */
[----:B------:R-:W-:-:S02]  /*2b370*/  MOV R2, 0x2b390 ;  /* 0x0002b39000027802 */ /* 0x000fc40000000f00 */
[----:B---34-:R-:W-:Y:S05]  /*2b380*/  CALL.REL.NOINC `($__internal_39_$__cuda_sm70_shflsync_idx_p) ;  /* 0x000005a000007944 */ /* 0x018fea0003c00000 */
[----:B------:R-:W-:Y:S01]  /*2b390*/  IMAD.MOV.U32 R9, RZ, RZ, R13 ;  /* 0x000000ffff097224 */ /* 0x000fe200078e000d */
[----:B------:R-:W-:Y:S01]  /*2b3a0*/  MOV R12, R21 ;  /* 0x00000015000c7202 */ /* 0x000fe20000000f00 */
[----:B------:R-:W-:Y:S01]  /*2b3b0*/  IMAD.MOV.U32 R10, RZ, RZ, 0x1 ;  /* 0x00000001ff0a7424 */ /* 0x000fe200078e00ff */
[----:B------:R-:W-:Y:S01]  /*2b3c0*/  MOV R3, 0x181f ;  /* 0x0000181f00037802 */ /* 0x000fe20000000f00 */
[----:B------:R-:W-:Y:S01]  /*2b3d0*/  IMAD.MOV.U32 R172, RZ, RZ, -0x1 ;  /* 0xffffffffffac7424 */ /* 0x000fe200078e00ff */
[----:B------:R-:W-:-:S02]  /*2b3e0*/  MOV R2, 0x2b400 ;  /* 0x0002b40000027802 */ /* 0x000fc40000000f00 */
[----:B------:R-:W-:Y:S05]  /*2b3f0*/  CALL.REL.NOINC `($__internal_39_$__cuda_sm70_shflsync_idx_p) ;  /* 0x0000053000007944 */ /* 0x000fea0003c00000 */
        /* <DEDUP_REMOVED lines=16> */
.L_x_2109:
        /* <DEDUP_REMOVED lines=8> */
.L_x_2110:
        /* <DEDUP_REMOVED lines=23> */
.L_x_2113:
[----:B------:R-:W-:Y:S01]  /*2b6f0*/  IMAD.MOV.U32 R12, RZ, RZ, R18 ;  /* 0x000000ffff0c7224 */ /* 0x000fe200078e0012 */
[----:B------:R-:W-:Y:S01]  /*2b700*/  MOV R3, 0x181f ;  /* 0x0000181f00037802 */ /* 0x000fe20000000f00 */
[----:B------:R-:W-:Y:S01]  /*2b710*/  IMAD.MOV.U32 R10, RZ, RZ, 0x3 ;  /* 0x00000003ff0a7424 */ /* 0x000fe200078e00ff */
[----:B------:R-:W-:Y:S02]  /*2b720*/  MOV R172, 0xffffffff ;  /* 0xffffffff00ac7802 */ /* 0x000fe40000000f00 */
[----:B------:R-:W-:-:S02]  /*2b730*/  MOV R2, 0x2b750 ;  /* 0x0002b75000027802 */ /* 0x000fc40000000f00 */
[----:B---3--:R-:W-:Y:S05]  /*2b740*/  CALL.REL.NOINC `($__internal_39_$__cuda_sm70_shflsync_idx_p) ;  /* 0x000001e000007944 */ /* 0x008fea0003c00000 */
[----:B------:R-:W-:Y:S01]  /*2b750*/  MOV R4, R13 ;  /* 0x0000000d00047202 */ /* 0x000fe20000000f00 */
[----:B------:R-:W-:Y:S05]  /*2b760*/  BRA `(.L_x_2143) ;  /* 0xffffb09000007947 */ /* 0x000fea000383ffff */
.L_x_2114:
        /* <DEDUP_REMOVED lines=23> */
        .weak           $__internal_38_$__cuda_sm70_shflsync_bfly_p
        .type           $__internal_38_$__cuda_sm70_shflsync_bfly_p,@function
        .size           $__internal_38_$__cuda_sm70_shflsync_bfly_p,($__internal_39_$__cuda_sm70_shflsync_idx_p - $__internal_38_$__cuda_sm70_shflsync_bfly_p)
$__internal_38_$__cuda_sm70_shflsync_bfly_p:
[----:B------:R-:W-:Y:S04]  /*2b8e0*/  WARPSYNC R5 ;  /* 0x0000000500007348 */ /* 0x000fe80003800000 */
[----:B------:R1:W2:Y:S02]  /*2b8f0*/  SHFL.BFLY PT, R4, R2, R4, R7 ;  /* 0x0c00000402047389 */ /* 0x0002a400000e0007 */
[----:B-1----:R-:W-:-:S02]  /*2b900*/  MOV R2, R3 ;  /* 0x0000000300027202 */ /* 0x002fc40000000f00 */
[----:B------:R-:W-:-:S04]  /*2b910*/  MOV R3, 0x0 ;  /* 0x0000000000037802 */ /* 0x000fc80000000f00 */
[----:B--2---:R-:W-:Y:S05]  /*2b920*/  RET.REL.NODEC R2 `(_ZN7cutlass13device_kernelIN5flash19enable_sm80_to_sm89INS1_16FlashAttnFwdSm80INS1_25CollectiveMainloopFwdSm80ILi8ELi1ELb0EN4cute5tupleIJNS5_1CILi128EEENS7_ILi48EEENS7_ILi256EEEEEELi256ENS_10bfloat16_tEfNS_4arch4Sm80ELb0ELb1ELb1ELb1ELb0ELb1ELb1ELb1EEENS1_21CollectiveEpilogueFwdINS6_IJS8_SA_S9_EEENS6_IJNS7_ILi1EEESI_SI_EEESC_SE_Li256ELb1ELb1ELb1ELb0EEENS1_36VarlenDynamicPersistentTileSchedulerILi128ELi48ELi256ELi256ELb1ELb1ELb0ELb1ELb0ELb1EEEEEEEEEvNT_6ParamsE) ;  /* 0xfffd46d002007950 */ /* 0x004fea0003c3ffff */
        .weak           $__internal_39_$__cuda_sm70_shflsync_idx_p
        .type           $__internal_39_$__cuda_sm70_shflsync_idx_p,@function
        .size           $__internal_39_$__cuda_sm70_shflsync_idx_p,($__internal_40_$__cuda_sm70_shflsync_up_p - $__internal_39_$__cuda_sm70_shflsync_idx_p)
$__internal_39_$__cuda_sm70_shflsync_idx_p:
[----:B------:R-:W-:Y:S04]  /*2b930*/  WARPSYNC R172 ;  /* 0x000000ac00007348 */ /* 0x000fe80003800000 */
[----:B------:R1:W2:Y:S02]  /*2b940*/  SHFL.IDX PT, R13, R12, R10, R3 ;  /* 0x0000000a0c0d7389 */ /* 0x0002a400000e0003 */
[----:B-1----:R-:W-:-:S04]  /*2b950*/  MOV R3, 0x0 ;  /* 0x0000000000037802 */ /* 0x002fc80000000f00 */
[----:B--2---:R-:W-:Y:S05]  /*2b960*/  RET.REL.NODEC R2 `(_ZN7cutlass13device_kernelIN5flash19enable_sm80_to_sm89INS1_16FlashAttnFwdSm80INS1_25CollectiveMainloopFwdSm80ILi8ELi1ELb0EN4cute5tupleIJNS5_1CILi128EEENS7_ILi48EEENS7_ILi256EEEEEELi256ENS_10bfloat16_tEfNS_4arch4Sm80ELb0ELb1ELb1ELb1ELb0ELb1ELb1ELb1EEENS1_21CollectiveEpilogueFwdINS6_IJS8_SA_S9_EEENS6_IJNS7_ILi1EEESI_SI_EEESC_SE_Li256ELb1ELb1ELb1ELb0EEENS1_36VarlenDynamicPersistentTileSchedulerILi128ELi48ELi256ELi256ELb1ELb1ELb0ELb1ELb0ELb1EEEEEEEEEvNT_6ParamsE) ;  /* 0xfffd469002007950 */ /* 0x004fea0003c3ffff */
        .weak           $__internal_40_$__cuda_sm70_shflsync_up_p
        .type           $__internal_40_$__cuda_sm70_shflsync_up_p,@function
        .size           $__internal_40_$__cuda_sm70_shflsync_up_p,($__internal_41_$__cuda_sm70_votesync_ballot - $__internal_40_$__cuda_sm70_shflsync_up_p)
$__internal_40_$__cuda_sm70_shflsync_up_p:
[----:B------:R-:W-:Y:S02]  /*2b970*/  MOV R4, RZ ;  /* 0x000000ff00047202 */ /* 0x000fe40000000f00 */
[----:B------:R-:W-:-:S04]  /*2b980*/  MOV R10, 0xffffffff ;  /* 0xffffffff000a7802 */ /* 0x000fc80000000f00 */
[----:B------:R-:W-:Y:S04]  /*2b990*/  WARPSYNC R10 ;  /* 0x0000000a00007348 */ /* 0x000fe80003800000 */
[----:B------:R1:W2:Y:S02]  /*2b9a0*/  SHFL.UP PT, R4, R0, R3, R4 ;  /* 0x0400000300047389 */ /* 0x0002a400000e0004 */
[----:B-1----:R-:W-:-:S04]  /*2b9b0*/  MOV R3, 0x0 ;  /* 0x0000000000037802 */ /* 0x002fc80000000f00 */
[----:B--2---:R-:W-:Y:S05]  /*2b9c0*/  RET.REL.NODEC R2 `(_ZN7cutlass13device_kernelIN5flash19enable_sm80_to_sm89INS1_16FlashAttnFwdSm80INS1_25CollectiveMainloopFwdSm80ILi8ELi1ELb0EN4cute5tupleIJNS5_1CILi128EEENS7_ILi48EEENS7_ILi256EEEEEELi256ENS_10bfloat16_tEfNS_4arch4Sm80ELb0ELb1ELb1ELb1ELb0ELb1ELb1ELb1EEENS1_21CollectiveEpilogueFwdINS6_IJS8_SA_S9_EEENS6_IJNS7_ILi1EEESI_SI_EEESC_SE_Li256ELb1ELb1ELb1ELb0EEENS1_36VarlenDynamicPersistentTileSchedulerILi128ELi48ELi256ELi256ELb1ELb1ELb0ELb1ELb0ELb1EEEEEEEEEvNT_6ParamsE) ;  /* 0xfffd463002007950 */ /* 0x004fea0003c3ffff */
        .weak           $__internal_41_$__cuda_sm70_votesync_ballot
        .type           $__internal_41_$__cuda_sm70_votesync_ballot,@function
        .size           $__internal_41_$__cuda_sm70_votesync_ballot,(.L_x_5220 - $__internal_41_$__cuda_sm70_votesync_ballot)
$__internal_41_$__cuda_sm70_votesync_ballot:
[----:B------:R-:W-:Y:S01]  /*2b9d0*/  ISETP.NE.U32.AND P0, PT, R0, 0x1, PT ;  /* 0x000000010000780c */ /* 0x000fe20003f05070 */
[----:B------:R-:W-:-:S04]  /*2b9e0*/  IMAD.MOV.U32 R3, RZ, RZ, -0x1 ;  /* 0xffffffffff037424 */ /* 0x000fc800078e00ff */
[----:B------:R-:W-:Y:S08]  /*2b9f0*/  WARPSYNC R3 ;  /* 0x0000000300007348 */ /* 0x000ff00003800000 */
[----:B------:R-:W-:-:S04]  /*2ba00*/  VOTE.ANY R0, PT, !P0 ;  /* 0x0000000000007806 */ /* 0x000fc800040e0100 */
[----:B------:R-:W-:Y:S01]  /*2ba10*/  LOP3.LUT R0, R0, R3, RZ, 0xc0, !PT ;  /* 0x0000000300007212 */ /* 0x000fe200078ec0ff */
[----:B------:R-:W-:-:S04]  /*2ba20*/  IMAD.MOV.U32 R3, RZ, RZ, 0x0 ;  /* 0x00000000ff037424 */ /* 0x000fc800078e00ff */
[----:B------:R-:W-:Y:S05]  /*2ba30*/  RET.REL.NODEC R2 `(_ZN7cutlass13device_kernelIN5flash19enable_sm80_to_sm89INS1_16FlashAttnFwdSm80INS1_25CollectiveMainloopFwdSm80ILi8ELi1ELb0EN4cute5tupleIJNS5_1CILi128EEENS7_ILi48EEENS7_ILi256EEEEEELi256ENS_10bfloat16_tEfNS_4arch4Sm80ELb0ELb1ELb1ELb1ELb0ELb1ELb1ELb1EEENS1_21CollectiveEpilogueFwdINS6_IJS8_SA_S9_EEENS6_IJNS7_ILi1EEESI_SI_EEESC_SE_Li256ELb1ELb1ELb1ELb0EEENS1_36VarlenDynamicPersistentTileSchedulerILi128ELi48ELi256ELi256ELb1ELb1ELb0ELb1ELb0ELb1EEEEEEEEEvNT_6ParamsE) ;  /* 0xfffd45c002007950 */ /* 0x000fea0003c3ffff */
.L_x_2145:
        /* <DEDUP_REMOVED lines=12> */
.L_x_5220:


//--------------------- .text._ZN7cutlass13device_kernelIN5flash19enable_sm80_to_sm89INS1_16FlashAttnFwdSm80INS1_25CollectiveMainloopFwdSm80ILi8ELi1ELb0EN4cute5tupleIJNS5_1CILi128EEENS7_ILi96EEENS7_ILi256EEEEEELi256ENS_10bfloat16_tEfNS_4arch4Sm80ELb1ELb0ELb1ELb0ELb0ELb0ELb1ELb1EEENS1_21CollectiveEpilogueFwdINS6_IJS8_SA_S9_EEENS6_IJNS7_ILi1EEESI_SI_EEESC_SE_Li256ELb0ELb1ELb1ELb0EEENS1_30DynamicPersistentTileSchedulerILi256ELi256ELb1ELb1ELb0EEEEEEEEEvNT_6ParamsE --------------------------
	.section	.text._ZN7cutlass13device_kernelIN5flash19enable_sm80_to_sm89INS1_16FlashAttnFwdSm80INS1_25CollectiveMainloopFwdSm80ILi8ELi1ELb0EN4cute5tupleIJNS5_1CILi128EEENS7_ILi96EEENS7_ILi256EEEEEELi256ENS_10bfloat16_tEfNS_4arch4Sm80ELb1ELb0ELb1ELb0ELb0ELb0ELb1ELb1EEENS1_21CollectiveEpilogueFwdINS6_IJS8_SA_S9_EEENS6_IJNS7_ILi1EEESI_SI_EEESC_SE_Li256ELb0ELb1ELb1ELb0EEENS1_30DynamicPersistentTileSchedulerILi256ELi256ELb1ELb1ELb0EEEEEEEEEvNT_6ParamsE,"ax",@progbits
	.sectioninfo	@"SHI_REGISTERS=255"
	.align	128
.text._ZN7cutlass13device_kernelIN5flash19enable_sm80_to_sm89INS1_16FlashAttnFwdSm80INS1_25CollectiveMainloopFwdSm80ILi8ELi1ELb0EN4cute5tupleIJNS5_1CILi128EEENS7_ILi96EEENS7_ILi256EEEEEELi256ENS_10bfloat16_tEfNS_4arch4Sm80ELb1ELb0ELb1ELb0ELb0ELb0ELb1ELb1EEENS1_21CollectiveEpilogueFwdINS6_IJS8_SA_S9_EEENS6_IJNS7_ILi1EEESI_SI_EEESC_SE_Li256ELb0ELb1ELb1ELb0EEENS1_30DynamicPersistentTileSchedulerILi256ELi256ELb1ELb1ELb0EEEEEEEEEvNT_6ParamsE:
        .type           _ZN7cutlass13device_kernelIN5flash19enable_sm80_to_sm89INS1_16FlashAttnFwdSm80INS1_25CollectiveMainloopFwdSm80ILi8ELi1ELb0EN4cute5tupleIJNS5_1CILi128EEENS7_ILi96EEENS7_ILi256EEEEEELi256ENS_10bfloat16_tEfNS_4arch4Sm80ELb1ELb0ELb1ELb0ELb0ELb0ELb1ELb1EEENS1_21CollectiveEpilogueFwdINS6_IJS8_SA_S9_EEENS6_IJNS7_ILi1EEESI_SI_EEESC_SE_Li256ELb0ELb1ELb1ELb0EEENS1_30DynamicPersistentTileSchedulerILi256ELi256ELb1ELb1ELb0EEEEEEEEEvNT_6ParamsE,@function
        .size           _ZN7cutlass13device_kernelIN5flash19enable_sm80_to_sm89INS1_16FlashAttnFwdSm80INS1_25CollectiveMainloopFwdSm80ILi8ELi1ELb0EN4cute5tupleIJNS5_1CILi128EEENS7_ILi96EEENS7_ILi256EEEEEELi256ENS_10bfloat16_tEfNS_4arch4Sm80ELb1ELb0ELb1ELb0ELb0ELb0ELb1ELb1EEENS1_21CollectiveEpilogueFwdINS6_IJS8_SA_S9_EEENS6_IJNS7_ILi1EEESI_SI_EEESC_SE_Li256ELb0ELb1ELb1ELb0EEENS1_30DynamicPersistentTileSchedulerILi256ELi256ELb1ELb1ELb0EEEEEEEEEvNT_6ParamsE,(.L_x_5226 - _ZN7cutlass13device_kernelIN5flash19enable_sm80_to_sm89INS1_16FlashAttnFwdSm80INS1_25CollectiveMainloopFwdSm80ILi8ELi1ELb0EN4cute5tupleIJNS5_1CILi128EEENS7_ILi96EEENS7_ILi256EEEEEELi256ENS_10bfloat16_tEfNS_4arch4Sm80ELb1ELb0ELb1ELb0ELb0ELb0ELb1ELb1EEENS1_21CollectiveEpilogueFwdINS6_IJS8_SA_S9_EEENS6_IJNS7_ILi1EEESI_SI_EEESC_SE_Li256ELb0ELb1ELb1ELb0EEENS1_30DynamicPersistentTileSchedulerILi256ELi256ELb1ELb1ELb0EEEEEEEEEvNT_6ParamsE)
        .other          _ZN7cutlass13device_kernelIN5flash19enable_sm80_to_sm89INS1_16FlashAttnFwdSm80INS1_25CollectiveMainloopFwdSm80ILi8ELi1ELb0EN4cute5tupleIJNS5_1CILi128EEENS7_ILi96EEENS7_ILi256EEEEEELi256ENS_10bfloat16_tEfNS_4arch4Sm80ELb1ELb0ELb1ELb0ELb0ELb0ELb1ELb1EEENS1_21CollectiveEpilogueFwdINS6_IJS8_SA_S9_EEENS6_IJNS7_ILi1EEESI_SI_EEESC_SE_Li256ELb0ELb1ELb1ELb0EEENS1_30DynamicPersistentTileSchedulerILi256ELi256ELb1ELb1ELb0EEEEEEEEEvNT_6ParamsE,@"STO_CUDA_ENTRY STV_DEFAULT"
_ZN7cutlass13device_kernelIN5flash19enable_sm80_to_sm89INS1_16FlashAttnFwdSm80INS1_25CollectiveMainloopFwdSm80ILi8ELi1ELb0EN4cute5tupleIJNS5_1CILi128EEENS7_ILi96EEENS7_ILi256EEEEEELi256ENS_10bfloat16_tEfNS_4arch4Sm80ELb1ELb0ELb1ELb0ELb0ELb0ELb1ELb1EEENS1_21CollectiveEpilogueFwdINS6_IJS8_SA_S9_EEENS6_IJNS7_ILi1EEESI_SI_EEESC_SE_Li256ELb0ELb1ELb1ELb0EEENS1_30DynamicPersistentTileSchedulerILi256ELi256ELb1ELb1ELb0EEEEEEEEEvNT_6ParamsE:
        /* <DEDUP_REMOVED lines=12> */
[----:B------:R-:W-:Y:S01]  /*00c0*/  IMAD.MOV.U32 R218, RZ, RZ, 0x20 ;  /* 0x00000020ffda7424 */ /* 0x000fe200078e00ff */
[----:B------:R-:W-:Y:S01]  /*00d0*/  ULDC.64 UR6, c[0x0][0x118] ;  /* 0x0000460000067ab9 */ /* 0x000fe20000000a00 */
[----:B------:R-:W-:Y:S01]  /*00e0*/  IMAD.MOV.U32 R220, RZ, RZ, 0x40 ;  /* 0x00000040ffdc7424 */ /* 0x000fe200078e00ff */
[CC--:B------:R-:W-:Y:S02]  /*00f0*/  LEA.HI R10, R8.reuse, R16.reuse, RZ, 0x3 ;  /* 0x00000010080a7211 */ /* 0x0c0fe400078f18ff */
[CC--:B------:R-:W-:Y:S02]  /*0100*/  LEA.HI R0, R8.reuse, R16.reuse, RZ, 0x2 ;  /* 0x0000001008007211 */ /* 0x0c0fe400078f10ff */
[----:B------:R-:W-:Y:S02]  /*0110*/  LEA.HI R6, R8, R16, RZ, 0x4 ;  /* 0x0000001008067211 */ /* 0x000fe400078f20ff */
[----:B------:R-:W-:-:S02]  /*0120*/  SHF.R.S32.HI R20, RZ, 0x3, R10 ;  /* 0x00000003ff147819 */ /* 0x000fc4000001140a */
[----:B------:R-:W-:Y:S02]  /*0130*/  LOP3.LUT R2, R10, 0xfffffff8, RZ, 0xc0, !PT ;  /* 0xfffffff80a027812 */ /* 0x000fe400078ec0ff */
[----:B------:R-:W-:Y:S01]  /*0140*/  LOP3.LUT R4, R0, 0xfffffffc, RZ, 0xc0, !PT ;  /* 0xfffffffc00047812 */ /* 0x000fe200078ec0ff */
[----:B------:R-:W-:Y:S01]  /*0150*/  IMAD.SHL.U32 R7, R20, 0x40, RZ ;  /* 0x0000004014077824 */ /* 0x000fe200078e00ff */
[----:B------:R-:W-:Y:S01]  /*0160*/  LOP3.LUT R0, R6, 0xfffffff0, RZ, 0xc0, !PT ;  /* 0xfffffff006007812 */ /* 0x000fe200078ec0ff */
[C---:B------:R-:W-:Y:S01]  /*0170*/  IMAD.IADD R9, R16.reuse, 0x1, -R2 ;  /* 0x0000000110097824 */ /* 0x040fe200078e0a02 */
[----:B------:R-:W-:Y:S01]  /*0180*/  SHF.R.S32.HI R5, RZ, 0x4, R6 ;  /* 0x00000004ff057819 */ /* 0x000fe20000011406 */
[C---:B------:R-:W-:Y:S02]  /*0190*/  IMAD.IADD R4, R16.reuse, 0x1, -R4 ;  /* 0x0000000110047824 */ /* 0x040fe400078e0a04 */
[----:B------:R-:W-:Y:S01]  /*01a0*/  IMAD.IADD R3, R16, 0x1, -R0 ;  /* 0x0000000110037824 */ /* 0x000fe200078e0a00 */
[----:B------:R-:W-:Y:S01]  /*01b0*/  LEA.HI R2, R6, R5, RZ, 0x1 ;  /* 0x0000000506027211 */ /* 0x000fe200078f08ff */
[----:B------:R-:W-:Y:S01]  /*01c0*/  IMAD.SHL.U32 R18, R9, 0x8, RZ ;  /* 0x0000000809127824 */ /* 0x000fe200078e00ff */
[----:B------:R-:W-:-:S02]  /*01d0*/  LOP3.LUT R0, R7, 0x1c0, RZ, 0xc0, !PT ;  /* 0x000001c007007812 */ /* 0x000fc400078ec0ff */
[----:B------:R-:W-:Y:S02]  /*01e0*/  LOP3.LUT R6, R2, 0xfffffffe, RZ, 0xc0, !PT ;  /* 0xfffffffe02067812 */ /* 0x000fe400078ec0ff */
[----:B------:R-:W-:Y:S01]  /*01f0*/  SHF.R.S32.HI R11, RZ, 0x1f, R3 ;  /* 0x0000001fff0b7819 */ /* 0x000fe20000011403 */
[----:B------:R-:W-:Y:S01]  /*0200*/  STL [R1+0x40], R18 ;  /* 0x0000401201007387 */ /* 0x000fe20000100800 */
[----:B------:R-:W-:Y:S01]  /*0210*/  LOP3.LUT R7, R0, 0x38, R18, 0xf8, !PT ;  /* 0x0000003800077812 */ /* 0x000fe200078ef812 */
[----:B------:R-:W-:Y:S01]  /*0220*/  IMAD.IADD R12, R5, 0x1, -R6 ;  /* 0x00000001050c7824 */ /* 0x000fe200078e0a06 */
[----:B------:R-:W-:Y:S01]  /*0230*/  SHF.R.U32.HI R2, RZ, 0x3, R0 ;  /* 0x00000003ff027819 */ /* 0x000fe20000011600 */
[----:B------:R-:W-:Y:S01]  /*0240*/  IMAD.SHL.U32 R5, R9, 0x40, RZ ;  /* 0x0000004009057824 */ /* 0x000fe200078e00ff */
[----:B------:R-:W-:Y:S02]  /*0250*/  LEA.HI R0, R4, R4, RZ, 0x1 ;  /* 0x0000000404007211 */ /* 0x000fe400078f08ff */
[----:B------:R-:W-:-:S02]  /*0260*/  LEA.HI R11, R11, R3, RZ, 0x3 ;  /* 0x000000030b0b7211 */ /* 0x000fc400078f18ff */
[----:B------:R-:W-:Y:S02]  /*0270*/  LOP3.LUT R0, R0, 0x1ffffffe, RZ, 0xc0, !PT ;  /* 0x1ffffffe00007812 */ /* 0x000fe400078ec0ff */
[----:B------:R-:W-:Y:S02]  /*0280*/  LOP3.LUT R13, R7, R2, RZ, 0x3c, !PT ;  /* 0x00000002070d7212 */ /* 0x000fe400078e3cff */
[----:B------:R-:W-:Y:S01]  /*0290*/  LOP3.LUT R2, R11, 0xfffffff8, RZ, 0xc0, !PT ;  /* 0xfffffff80b027812 */ /* 0x000fe200078ec0ff */
[----:B------:R-:W-:Y:S01]  /*02a0*/  IMAD.IADD R14, R4, 0x1, -R0 ;  /* 0x00000001040e7824 */ /* 0x000fe200078e0a00 */
[----:B------:R-:W-:Y:S02]  /*02b0*/  LEA.HI R6, R8, R16, RZ, 0x5 ;  /* 0x0000001008067211 */ /* 0x000fe400078f28ff */
[----:B------:R-:W-:Y:S01]  /*02c0*/  LOP3.LUT R0, R5, 0x1c0, RZ, 0xc0, !PT ;  /* 0x000001c005007812 */ /* 0x000fe200078ec0ff */
[----:B------:R-:W-:Y:S01]  /*02d0*/  IMAD.IADD R7, R3, 0x1, -R2 ;  /* 0x0000000103077824 */ /* 0x000fe200078e0a02 */
[----:B------:R-:W-:-:S02]  /*02e0*/  LOP3.LUT R3, R6, 0xffffffe0, RZ, 0xc0, !PT ;  /* 0xffffffe006037812 */ /* 0x000fc400078ec0ff */
[----:B------:R-:W-:Y:S02]  /*02f0*/  LOP3.LUT R4, R0, 0x8, R10, 0xf8, !PT ;  /* 0x0000000800047812 */ /* 0x000fe400078ef80a */
[----:B------:R-:W-:Y:S01]  /*0300*/  SHF.R.U32.HI R2, RZ, 0x3, R0 ;  /* 0x00000003ff027819 */ /* 0x000fe20000011600 */
[----:B------:R-:W-:Y:S01]  /*0310*/  IMAD.IADD R17, R16, 0x1, -R3 ;  /* 0x0000000110117824 */ /* 0x000fe200078e0a03 */
[--C-:B------:R-:W-:Y:S02]  /*0320*/  SHF.R.S32.HI R223, RZ, 0x5, R6.reuse ;  /* 0x00000005ffdf7819 */ /* 0x100fe40000011406 */
[----:B------:R-:W-:Y:S02]  /*0330*/  SHF.R.S32.HI R0, RZ, 0x1f, R6 ;  /* 0x0000001fff007819 */ /* 0x000fe40000011406 */
[----:B------:R-:W-:Y:S02]  /*0340*/  LEA.HI R3, R8, R16, RZ, 0x6 ;  /* 0x0000001008037211 */ /* 0x000fe400078f30ff */
[----:B------:R-:W-:-:S02]  /*0350*/  LEA.HI R0, R0, R223, RZ, 0x3 ;  /* 0x000000df00007211 */ /* 0x000fc400078f18ff */
[----:B------:R-:W-:Y:S01]  /*0360*/  LOP3.LUT R216, R4, R2, RZ, 0x3c, !PT ;  /* 0x0000000204d87212 */ /* 0x000fe200078e3cff */
[----:B------:R-:W-:Y:S01]  /*0370*/  IMAD.SHL.U32 R10, R3, 0x8, RZ ;  /* 0x00000008030a7824 */ /* 0x000fe200078e00ff */
[----:B------:R-:W-:Y:S01]  /*0380*/  LOP3.LUT R2, R0, 0xffffff8, RZ, 0xc0, !PT ;  /* 0x0ffffff800027812 */ /* 0x000fe200078ec0ff */
[C---:B------:R-:W-:Y:S01]  /*0390*/  IMAD.SHL.U32 R3, R7.reuse, 0x40, RZ ;  /* 0x0000004007037824 */ /* 0x040fe200078e00ff */
[----:B------:R-:W-:Y:S01]  /*03a0*/  SHF.R.S32.HI R8, RZ, 0x1f, R17 ;  /* 0x0000001fff087819 */ /* 0x000fe20000011411 */
[----:B------:R-:W-:Y:S01]  /*03b0*/  IMAD.SHL.U32 R4, R12, 0x8, RZ ;  /* 0x000000080c047824 */ /* 0x000fe200078e00ff */
[----:B------:R-:W-:Y:S01]  /*03c0*/  LOP3.LUT P3, RZ, R7, 0x2, RZ, 0xc0, !PT ;  /* 0x0000000207ff7812 */ /* 0x000fe2000786c0ff */
[----:B------:R-:W-:Y:S01]  /*03d0*/  IMAD.IADD R6, R223, 0x1, -R2 ;  /* 0x00000001df067824 */ /* 0x000fe200078e0a02 */
[----:B------:R-:W-:Y:S01]  /*03e0*/  LOP3.LUT R0, R3, 0x1c0, RZ, 0xc0, !PT ;  /* 0x000001c003007812 */ /* 0x000fe200078ec0ff */
[----:B------:R-:W-:Y:S01]  /*03f0*/  IMAD.SHL.U32 R2, R11, 0x40, RZ ;  /* 0x000000400b027824 */ /* 0x000fe200078e00ff */
[----:B------:R-:W-:Y:S01]  /*0400*/  LEA.HI R8, R8, R17, RZ, 0x2 ;  /* 0x0000001108087211 */ /* 0x000fe200078f10ff */
[----:B------:R-:W-:Y:S01]  /*0410*/  IMAD R216, R12, 0x200, R216 ;  /* 0x000002000cd87824 */ /* 0x000fe200078e02d8 */
[----:B------:R-:W-:-:S02]  /*0420*/  LOP3.LUT R3, R0, 0x8, R4, 0xf8, !PT ;  /* 0x0000000800037812 */ /* 0x000fc400078ef804 */
[----:B------:R-:W-:Y:S02]  /*0430*/  SHF.R.U32.HI R0, RZ, 0x3, R0 ;  /* 0x00000003ff007819 */ /* 0x000fe40000011600 */
[----:B------:R-:W-:Y:S02]  /*0440*/  LOP3.LUT R2, R2, 0xfffffe00, RZ, 0xc0, !PT ;  /* 0xfffffe0002027812 */ /* 0x000fe400078ec0ff */
[----:B------:R-:W-:Y:S02]  /*0450*/  SHF.R.S32.HI R5, RZ, 0x2, R8 ;  /* 0x00000002ff057819 */ /* 0x000fe40000011408 */
[----:B------:R-:W-:Y:S01]  /*0460*/  LOP3.LUT R0, R3, R0, RZ, 0x3c, !PT ;  /* 0x0000000003007212 */ /* 0x000fe200078e3cff */
[----:B------:R-:W-:Y:S01]  /*0470*/  IMAD R223, R223, 0x400, R2 ;  /* 0x00000400dfdf7824 */ /* 0x000fe200078e0202 */
[----:B------:R-:W-:Y:S01]  /*0480*/  IADD3 R4, R18, 0xc0, RZ ;  /* 0x000000c012047810 */ /* 0x000fe20007ffe0ff */
[----:B------:R-:W-:Y:S01]  /*0490*/  IMAD R16, R6, 0x10, R5 ;  /* 0x0000001006107824 */ /* 0x000fe200078e0205 */
[----:B------:R-:W-:Y:S01]  /*04a0*/  LOP3.LUT R217, R0, R2, RZ, 0xfc, !PT ;  /* 0x0000000200d97212 */ /* 0x000fe200078efcff */
[----:B------:R-:W-:Y:S01]  /*04b0*/  IMAD.IADD R223, R223, 0x1, R0 ;  /* 0x00000001dfdf7824 */ /* 0x000fe200078e0200 */
[----:B------:R-:W-:Y:S01]  /*04c0*/  IADD3 R2, R18, 0x40, RZ ;  /* 0x0000004012027810 */ /* 0x000fe20007ffe0ff */
[----:B------:R-:W-:Y:S01]  /*04d0*/  IMAD R0, R9, 0x20, R20 ;  /* 0x0000002009007824 */ /* 0x000fe200078e0214 */
[----:B------:R-:W-:Y:S01]  /*04e0*/  STL [R1+0x7c], R16 ;  /* 0x00007c1001007387 */ /* 0x000fe20000100800 */
[----:B------:R-:W-:-:S02]  /*04f0*/  LOP3.LUT R3, R8, 0x7ffffffc, RZ, 0xc0, !PT ;  /* 0x7ffffffc08037812 */ /* 0x000fc400078ec0ff */
[----:B------:R-:W-:Y:S01]  /*0500*/  SHF.R.S32.HI R2, RZ, 0x1f, R2 ;  /* 0x0000001fff027819 */ /* 0x000fe20000011402 */
[----:B------:R-:W-:Y:S01]  /*0510*/  STL [R1+0x54], R15 ;  /* 0x0000540f01007387 */ /* 0x000fe20000100800 */
[----:B------:R-:W-:Y:S02]  /*0520*/  LOP3.LUT P0, RZ, R7, 0x4, RZ, 0xc0, !PT ;  /* 0x0000000407ff7812 */ /* 0x000fe4000780c0ff */
[----:B------:R-:W-:Y:S01]  /*0530*/  LEA R216, R216, 0xc100, 0x1 ;  /* 0x0000c100d8d87811 */ /* 0x000fe200078e08ff */
[----:B------:R1:W-:Y:S01]  /*0540*/  STL [R1+0x80], R0 ;  /* 0x0000800001007387 */ /* 0x0003e20000100800 */
[----:B------:R-:W-:Y:S02]  /*0550*/  R2P PR, R9, 0x6 ;  /* 0x0000000609007804 */ /* 0x000fe40000000000 */
[----:B------:R-:W-:Y:S01]  /*0560*/  SEL R218, R218, 0xffffffe0, !P3 ;  /* 0xffffffe0dada7807 */ /* 0x000fe20005800000 */
[----:B------:R2:W-:Y:S01]  /*0570*/  STL [R1+0x68], R2 ;  /* 0x0000680201007387 */ /* 0x0005e20000100800 */
[----:B------:R-:W-:-:S02]  /*0580*/  LEA R223, R223, 0x18100, 0x1 ;  /* 0x00018100dfdf7811 */ /* 0x000fc400078e08ff */
[----:B------:R-:W-:Y:S02]  /*0590*/  LEA R217, R217, 0x100, 0x1 ;  /* 0x00000100d9d97811 */ /* 0x000fe400078e08ff */
[C---:B------:R-:W-:Y:S01]  /*05a0*/  SEL R219, R220.reuse, 0xffffffc0, !P2 ;  /* 0xffffffc0dcdb7807 */ /* 0x040fe20005000000 */
[----:B------:R-:W-:Y:S01]  /*05b0*/  IMAD.IADD R224, R223, 0x1, R218 ;  /* 0x00000001dfe07824 */ /* 0x000fe200078e02da */
[----:B------:R-:W-:Y:S01]  /*05c0*/  SEL R220, R220, 0xffffffc0, !P0 ;  /* 0xffffffc0dcdc7807 */ /* 0x000fe20004000000 */
[----:B------:R-:W-:Y:S01]  /*05d0*/  IMAD.IADD R218, R218, 0x1, R217 ;  /* 0x00000001dada7824 */ /* 0x000fe200078e02d9 */
[C---:B------:R-:W-:Y:S01]  /*05e0*/  IADD3 R227, R216.reuse, 0x20, RZ ;  /* 0x00000020d8e37810 */ /* 0x040fe20007ffe0ff */
[C---:B------:R-:W-:Y:S01]  /*05f0*/  IMAD.IADD R222, R216.reuse, 0x1, R219 ;  /* 0x00000001d8de7824 */ /* 0x040fe200078e02db */
[----:B------:R-:W-:Y:S01]  /*0600*/  LOP3.LUT R10, R13, 0x7ffffe00, R10, 0xf8, !PT ;  /* 0x7ffffe000d0a7812 */ /* 0x000fe200078ef80a */
[----:B------:R-:W-:Y:S01]  /*0610*/  IMAD.IADD R226, R223, 0x1, R220 ;  /* 0x00000001dfe27824 */ /* 0x000fe200078e02dc */
[----:B------:R-:W-:Y:S01]  /*0620*/  @P1 IADD3 R227, R216, -0x20, RZ ;  /* 0xffffffe0d8e31810 */ /* 0x000fe20007ffe0ff */
[----:B------:R-:W-:-:S02]  /*0630*/  IMAD.IADD R221, R220, 0x1, R217 ;  /* 0x00000001dcdd7824 */ /* 0x000fc400078e02d9 */
[----:B------:R-:W-:Y:S01]  /*0640*/  IMAD.IADD R225, R224, 0x1, R220 ;  /* 0x00000001e0e17824 */ /* 0x000fe200078e02dc */
[C---:B------:R-:W-:Y:S01]  /*0650*/  IADD3 R250, R227.reuse, 0x800, RZ ;  /* 0x00000800e3fa7810 */ /* 0x040fe20007ffe0ff */
[----:B------:R-:W-:Y:S01]  /*0660*/  IMAD.SHL.U32 R251, R10, 0x2, RZ ;  /* 0x000000020afb7824 */ /* 0x000fe200078e00ff */
[----:B------:R-:W-:Y:S01]  /*0670*/  IADD3 R249, R227, 0x1000, RZ ;  /* 0x00001000e3f97810 */ /* 0x000fe20007ffe0ff */
[----:B------:R-:W-:Y:S01]  /*0680*/  IMAD.IADD R219, R219, 0x1, R227 ;  /* 0x00000001dbdb7824 */ /* 0x000fe200078e02e3 */
[----:B-1----:R-:W-:Y:S01]  /*0690*/  IADD3 R0, R18, 0x80, RZ ;  /* 0x0000008012007810 */ /* 0x002fe20007ffe0ff */
[----:B------:R-:W-:Y:S01]  /*06a0*/  IMAD.IADD R220, R220, 0x1, R218 ;  /* 0x00000001dcdc7824 */ /* 0x000fe200078e02da */
[----:B------:R-:W-:Y:S02]  /*06b0*/  IADD3 R248, R227, 0x1800, RZ ;  /* 0x00001800e3f87810 */ /* 0x000fe40007ffe0ff */
[----:B------:R-:W-:Y:S01]  /*06c0*/  SHF.R.S32.HI R5, RZ, 0x1f, R0 ;  /* 0x0000001fff057819 */ /* 0x000fe20000011400 */
[----:B------:R-:W-:Y:S01]  /*06d0*/  IMAD.IADD R0, R17, 0x1, -R3 ;  /* 0x0000000111007824 */ /* 0x000fe200078e0a03 */
[----:B--2---:R-:W-:-:S02]  /*06e0*/  SHF.R.S32.HI R2, RZ, 0x1f, R4 ;  /* 0x0000001fff027819 */ /* 0x004fc40000011404 */
[C---:B------:R-:W-:Y:S01]  /*06f0*/  IADD3 R247, R227.reuse, 0x2000, RZ ;  /* 0x00002000e3f77810 */ /* 0x040fe20007ffe0ff */
[----:B------:R-:W-:Y:S01]  /*0700*/  STL [R1+0x64], R5 ;  /* 0x0000640501007387 */ /* 0x000fe20000100800 */
[----:B------:R-:W-:Y:S01]  /*0710*/  IMAD.SHL.U32 R0, R0, 0x2, RZ ;  /* 0x0000000200007824 */ /* 0x000fe200078e00ff */
[C---:B------:R-:W-:Y:S02]  /*0720*/  IADD3 R246, R227.reuse, 0x2800, RZ ;  /* 0x00002800e3f67810 */ /* 0x040fe40007ffe0ff */
[----:B------:R1:W-:Y:S01]  /*0730*/  STL [R1+0x60], R2 ;  /* 0x0000600201007387 */ /* 0x0003e20000100800 */
        /* <DEDUP_REMOVED lines=11> */
[C---:B------:R-:W-:Y:S01]  /*07f0*/  IADD3 R234, R227.reuse, 0x8800, RZ ;  /* 0x00008800e3ea7810 */ /* 0x040fe20007ffe0ff */
[----:B-1----:R-:W-:Y:S01]  /*0800*/  IMAD R2, R14, 0x8, R16 ;  /* 0x000000080e027824 */ /* 0x002fe200078e0210 */
[C---:B------:R-:W-:Y:S02]  /*0810*/  IADD3 R233, R227.reuse, 0x9000, RZ ;  /* 0x00009000e3e97810 */ /* 0x040fe40007ffe0ff */
[C---:B------:R-:W-:Y:S02]  /*0820*/  IADD3 R232, R227.reuse, 0x9800, RZ ;  /* 0x00009800e3e87810 */ /* 0x040fe40007ffe0ff */
[----:B------:R1:W-:Y:S01]  /*0830*/  STL [R1+0x74], R2 ;  /* 0x0000740201007387 */ /* 0x0003e20000100800 */
[----:B------:R-:W-:-:S02]  /*0840*/  IADD3 R231, R227, 0xa000, RZ ;  /* 0x0000a000e3e77810 */ /* 0x000fc40007ffe0ff */
[C---:B------:R-:W-:Y:S01]  /*0850*/  IADD3 R230, R227.reuse, 0xa800, RZ ;  /* 0x0000a800e3e67810 */ /* 0x040fe20007ffe0ff */
[----:B------:R2:W-:Y:S01]  /*0860*/  STL [R1+0x1c], R0 ;  /* 0x00001c0001007387 */ /* 0x0005e20000100800 */
[C---:B------:R-:W-:Y:S02]  /*0870*/  IADD3 R229, R227.reuse, 0xb000, RZ ;  /* 0x0000b000e3e57810 */ /* 0x040fe40007ffe0ff */
[----:B------:R-:W-:Y:S02]  /*0880*/  IADD3 R228, R227, 0xb800, RZ ;  /* 0x0000b800e3e47810 */ /* 0x000fe40007ffe0ff */
[C---:B-1----:R-:W-:Y:S02]  /*0890*/  IADD3 R2, R0.reuse, 0xf0, RZ ;  /* 0x000000f000027810 */ /* 0x042fe40007ffe0ff */
[----:B--2---:R-:W-:-:S03]  /*08a0*/  IADD3 R0, R0, 0xf8, RZ ;  /* 0x000000f800007810 */ /* 0x004fc60007ffe0ff */
[----:B------:R1:W-:Y:S04]  /*08b0*/  STL [R1+0x5c], R2 ;  /* 0x00005c0201007387 */ /* 0x0003e80000100800 */
[----:B------:R2:W-:Y:S01]  /*08c0*/  STL [R1+0x58], R0 ;  /* 0x0000580001007387 */ /* 0x0005e20000100800 */
[----:B-1----:R-:W-:Y:S02]  /*08d0*/  SHF.R.S32.HI R2, RZ, 0x1f, R2 ;  /* 0x0000001fff027819 */ /* 0x002fe40000011402 */
[----:B--2---:R-:W-:-:S03]  /*08e0*/  SHF.R.S32.HI R0, RZ, 0x1f, R0 ;  /* 0x0000001fff007819 */ /* 0x004fc60000011400 */
[----:B------:R1:W-:Y:S04]  /*08f0*/  STL [R1+0x70], R2 ;  /* 0x0000700201007387 */ /* 0x0003e80000100800 */
[----:B------:R1:W-:Y:S02]  /*0900*/  STL [R1+0x6c], R0 ;  /* 0x00006c0001007387 */ /* 0x0003e40000100800 */
.L_x_2183:
[----:B------:R-:W2:Y:S01]  /*0910*/  LDL R4, [R1+0x54] ;  /* 0x0000540001047983 */ /* 0x000ea20000100800 */
[----:B-1----:R-:W-:Y:S01]  /*0920*/  IMAD.MOV.U32 R0, RZ, RZ, c[0x0][0x560] ;  /* 0x00015800ff007624 */ /* 0x002fe200078e00ff */
        /* <DEDUP_REMOVED lines=17> */
.L_x_2147:
[----:B------:R-:W-:-:S04]  /*0a40*/  MOV R0, c[0x0][0x554] ;  /* 0x0001550000007a02 */ /* 0x000fc80000000f00 */
[----:B------:R-:W-:Y:S02]  /*0a50*/  ISETP.NE.AND P0, PT, R0, 0x1, PT ;  /* 0x000000010000780c */ /* 0x000fe40003f05270 */
[----:B------:R-:W-:-:S11]  /*0a60*/  MOV R0, R2 ;  /* 0x0000000200007202 */ /* 0x000fd60000000f00 */
[----:B------:R-:W-:-:S05]  /*0a70*/  @P0 IMAD.HI.U32 R4, R2, c[0x0][0x558], RZ ;  /* 0x0001560002040a27 */ /* 0x000fca00078e00ff */
[----:B------:R-:W-:-:S05]  /*0a80*/  @P0 SHF.R.U32.HI R0, RZ, c[0x0][0x55c], R4 ;  /* 0x00015700ff000a19 */ /* 0x000fca0000011604 */
[----:B------:R-:W-:Y:S02]  /*0a90*/  IMAD R4, R0, c[0x0][0x554], RZ ;  /* 0x0001550000047a24 */ /* 0x000fe400078e02ff */
.L_x_2148:
[----:B------:R-:W-:Y:S05]  /*0aa0*/  BSYNC B0 ;  /* 0x0000000000007941 */ /* 0x000fea0003800000 */
.L_x_2146:
[----:B------:R-:W2:Y:S01]  /*0ab0*/  LDL.LU R11, [R1+0xc] ;  /* 0x00000c00010b7983 */ /* 0x000ea20000300800 */
[----:B------:R-:W-:Y:S01]  /*0ac0*/  IMAD.MOV.U32 R5, RZ, RZ, c[0x0][0x53c] ;  /* 0x00014f00ff057624 */ /* 0x000fe200078e00ff */
[----:B------:R-:W-:Y:S01]  /*0ad0*/  ULDC UR4, c[0x0][0x1d0] ;  /* 0x0000740000047ab9 */ /* 0x000fe20000000800 */
[----:B------:R-:W-:Y:S01]  /*0ae0*/  IMAD.MOV.U32 R12, RZ, RZ, R0 ;  /* 0x000000ffff0c7224 */ /* 0x000fe200078e0000 */
[----:B------:R-:W-:Y:S01]  /*0af0*/  UIADD3 UR4, UR4, 0x5f, URZ ;  /* 0x0000005f04047890 */ /* 0x000fe2000fffe03f */
[----:B------:R-:W-:Y:S01]  /*0b00*/  IMAD.MOV.U32 R7, RZ, RZ, c[0x0][0x2c4] ;  /* 0x0000b100ff077624 */ /* 0x000fe200078e00ff */
[----:B------:R-:W-:Y:S01]  /*0b10*/  ISETP.NE.AND P0, PT, R5, 0x1, PT ;  /* 0x000000010500780c */ /* 0x000fe20003f05270 */
[----:B------:R-:W-:Y:S01]  /*0b20*/  BSSY B0, `(.L_x_2149) ;  /* 0x0000047000007945 */ /* 0x000fe20003800000 */
[----:B------:R-:W-:Y:S01]  /*0b30*/  LOP3.LUT R5, RZ, R0, RZ, 0x33, !PT ;  /* 0x00000000ff057212 */ /* 0x000fe200078e33ff */
[----:B------:R-:W-:Y:S01]  /*0b40*/  UIMAD.WIDE UR4, UR4, 0x2aaaaaab, URZ ;  /* 0x2aaaaaab040478a5 */ /* 0x000fe2000f8e023f */
[----:B------:R-:W-:Y:S01]  /*0b50*/  ISETP.NE.AND P3, PT, R7, 0x1, PT ;  /* 0x000000010700780c */ /* 0x000fe20003f65270 */
[----:B------:R-:W-:-:S02]  /*0b60*/  IMAD.MOV.U32 R7, RZ, RZ, c[0x0][0x548] ;  /* 0x00015200ff077624 */ /* 0x000fc400078e00ff */
[----:B------:R-:W-:-:S04]  /*0b70*/  USHF.R.U32.HI UR4, URZ, 0x1f, UR5 ;  /* 0x0000001f3f047899 */ /* 0x000fc80008011605 */
[----:B------:R-:W-:Y:S02]  /*0b80*/  ULEA.HI.SX32 UR4, UR5, UR4, 0x1c ;  /* 0x0000000405047291 */ /* 0x000fe4000f8fe23f */
[----:B------:R-:W-:Y:S01]  /*0b90*/  @P0 IMAD.HI.U32 R6, R0, c[0x0][0x540], RZ ;  /* 0x0001500000060a27 */ /* 0x000fe200078e00ff */
[----:B------:R-:W-:-:S04]  /*0ba0*/  IADD3 R0, R5, c[0x0][0x53c], RZ ;  /* 0x00014f0005007a10 */ /* 0x000fc80007ffe0ff */
[----:B------:R-:W-:Y:S01]  /*0bb0*/  @P0 SHF.R.U32.HI R12, RZ, c[0x0][0x544], R6 ;  /* 0x00015100ff0c0a19 */ /* 0x000fe20000011606 */
[----:B------:R-:W-:Y:S01]  /*0bc0*/  IMAD.MOV.U32 R6, RZ, RZ, c[0x0][0x168] ;  /* 0x00005a00ff067624 */ /* 0x000fe200078e00ff */
        /* <DEDUP_REMOVED lines=8> */
[----:B------:R-:W-:-:S04]  /*0c50*/  IADD3 R5, -R6, 0x60, RZ ;  /* 0x0000006006057810 */ /* 0x000fc80007ffe1ff */
[----:B------:R-:W-:Y:S01]  /*0c60*/  IADD3 R5, R0, c[0x0][0x1d0], R5 ;  /* 0x0000740000057a10 */ /* 0x000fe20007ffe005 */
[----:B------:R-:W-:-:S04]  /*0c70*/  IMAD.IADD R0, R2, 0x1, -R4 ;  /* 0x0000000102007824 */ /* 0x000fc800078e0a04 */
[----:B------:R-:W-:Y:S02]  /*0c80*/  IMAD R0, R3, c[0x0][0x554], R0 ;  /* 0x0001550003007a24 */ /* 0x000fe400078e0200 */
[----:B------:R-:W-:-:S04]  /*0c90*/  IMAD.HI R5, R5, 0x2aaaaaab, RZ ;  /* 0x2aaaaaab05057827 */ /* 0x000fc800078e02ff */
[----:B------:R-:W-:Y:S01]  /*0ca0*/  @P0 IMAD.HI.U32 R2, R0, c[0x0][0x54c], RZ ;  /* 0x0001530000020a27 */ /* 0x000fe200078e00ff */
[----:B------:R-:W-:-:S03]  /*0cb0*/  SHF.R.U32.HI R6, RZ, 0x1f, R5 ;  /* 0x0000001fff067819 */ /* 0x000fc60000011605 */
[----:B------:R-:W-:Y:S01]  /*0cc0*/  IMAD.MOV.U32 R18, RZ, RZ, R0 ;  /* 0x000000ffff127224 */ /* 0x000fe200078e0000 */
[----:B------:R-:W-:Y:S01]  /*0cd0*/  @P0 SHF.R.U32.HI R18, RZ, c[0x0][0x550], R2 ;  /* 0x00015400ff120a19 */ /* 0x000fe20000011602 */
[----:B------:R-:W-:Y:S01]  /*0ce0*/  IMAD.MOV.U32 R2, RZ, RZ, RZ ;  /* 0x000000ffff027224 */ /* 0x000fe200078e00ff */
[----:B------:R-:W-:-:S03]  /*0cf0*/  LEA.HI.SX32 R6, R5, R6, 0x1c ;  /* 0x0000000605067211 */ /* 0x000fc600078fe2ff */
[----:B------:R-:W-:Y:S01]  /*0d00*/  IMAD.MOV R3, RZ, RZ, -R18 ;  /* 0x000000ffff037224 */ /* 0x000fe200078e0a12 */
[----:B------:R-:W-:-:S03]  /*0d10*/  IMNMX R6, R6, UR4, PT ;  /* 0x0000000406067c17 */ /* 0x000fc6000b800200 */
[----:B------:R-:W-:Y:S01]  /*0d20*/  IMAD R19, R3, c[0x0][0x548], R0 ;  /* 0x0001520003137a24 */ /* 0x000fe200078e0200 */
[----:B------:R-:W-:Y:S02]  /*0d30*/  ISETP.GE.AND P0, PT, R6, 0x1, PT ;  /* 0x000000010600780c */ /* 0x000fe40003f06270 */
[----:B--2---:R-:W-:-:S04]  /*0d40*/  LOP3.LUT R11, R11, 0xfffffff7, RZ, 0xc0, !PT ;  /* 0xfffffff70b0b7812 */ /* 0x004fc800078ec0ff */
[----:B------:R-:W-:-:S05]  /*0d50*/  @P3 LOP3.LUT R11, R11, 0x8, RZ, 0xfc, !PT ;  /* 0x000000080b0b3812 */ /* 0x000fca00078efcff */
[----:B------:R1:W-:Y:S04]  /*0d60*/  STL [R1+0xc], R11 ;  /* 0x00000c0b01007387 */ /* 0x0003e80000100800 */
[----:B------:R1:W-:Y:S04]  /*0d70*/  STL [R1+0x48], R18 ;  /* 0x0000481201007387 */ /* 0x0003e80000100800 */
[----:B------:R1:W-:Y:S01]  /*0d80*/  STL [R1+0x3c], R19 ;  /* 0x00003c1301007387 */ /* 0x0003e20000100800 */
        /* <DEDUP_REMOVED lines=32> */
.L_x_2150:
[----:B------:R-:W-:Y:S05]  /*0f90*/  BSYNC B0 ;  /* 0x0000000000007941 */ /* 0x000fea0003800000 */
.L_x_2149:
        /* <DEDUP_REMOVED lines=77> */
[----:B------:R4:W3:Y:S01]  /*1470*/  LDL.64 R24, [R1+0x40] ;  /* 0x0000400001187983 */ /* 0x0008e20000100a00 */
[----:B------:R-:W-:-:S04]  /*1480*/  ISETP.NE.U32.AND P0, PT, RZ, c[0x0][0x340], PT ;  /* 0x0000d000ff007a0c */ /* 0x000fc80003f05070 */
[----:B------:R-:W-:-:S13]  /*1490*/  ISETP.NE.AND.EX P0, PT, RZ, c[0x0][0x344], PT, P0 ;  /* 0x0000d100ff007a0c */ /* 0x000fda0003f05300 */
[----:B------:R-:W-:-:S04]  /*14a0*/  @P0 IMAD.MOV.U32 R2, RZ, RZ, 0x4 ;  /* 0x00000004ff020424 */ /* 0x000fc800078e00ff */
[----:B------:R-:W-:-:S05]  /*14b0*/  @P0 IMAD.WIDE R2, R18, R2, c[0x0][0x340] ;  /* 0x0000d00012020625 */ /* 0x000fca00078e0202 */
[----:B------:R5:W4:Y:S01]  /*14c0*/  @P0 LDG.E R17, [R2.64] ;  /* 0x0000000602110981 */ /* 0x000b22000c1e1900 */
[----:B------:R-:W-:Y:S02]  /*14d0*/  SHF.R.S32.HI R14, RZ, 0x1f, R19 ;  /* 0x0000001fff0e7819 */ /* 0x000fe40000011413 */
[----:B------:R-:W-:Y:S01]  /*14e0*/  SHF.R.S32.HI R16, RZ, 0x1f, R18 ;  /* 0x0000001fff107819 */ /* 0x000fe20000011412 */
[----:B------:R-:W1:Y:S01]  /*14f0*/  S2R R7, SR_TID.X ;  /* 0x0000000000077919 */ /* 0x000e620000002100 */
[----:B------:R-:W-:Y:S01]  /*1500*/  MOV R23, R11 ;  /* 0x0000000b00177202 */ /* 0x000fe20000000f00 */
[----:B------:R-:W-:Y:S01]  /*1510*/  IMAD R5, R14, c[0x0][0x1b8], RZ ;  /* 0x00006e000e057a24 */ /* 0x000fe200078e02ff */
[----:B------:R-:W-:Y:S02]  /*1520*/  IADD3 R148, R22, -0x1, RZ ;  /* 0xffffffff16947810 */ /* 0x000fe40007ffe0ff */
[----:B------:R-:W-:Y:S01]  /*1530*/  LOP3.LUT R23, R23, 0xfffffffd, RZ, 0xc0, !PT ;  /* 0xfffffffd17177812 */ /* 0x000fe200078ec0ff */
[----:B------:R-:W-:-:S02]  /*1540*/  IMAD R5, R19, c[0x0][0x1bc], R5 ;  /* 0x00006f0013057a24 */ /* 0x000fc400078e0205 */
[----:B-----5:R-:W-:Y:S01]  /*1550*/  IMAD.WIDE.U32 R2, R19, c[0x0][0x1b8], RZ ;  /* 0x00006e0013027a25 */ /* 0x020fe200078e00ff */
[----:B-1----:R-:W-:-:S03]  /*1560*/  SHF.R.S32.HI R20, RZ, 0x1f, R7 ;  /* 0x0000001fff147819 */ /* 0x002fc60000011407 */
[----:B------:R-:W-:Y:S02]  /*1570*/  IMAD.IADD R3, R3, 0x1, R5 ;  /* 0x0000000103037824 */ /* 0x000fe400078e0205 */
[----:B------:R-:W-:Y:S01]  /*1580*/  IMAD R5, R16, c[0x0][0x1c0], RZ ;  /* 0x0000700010057a24 */ /* 0x000fe200078e02ff */
[----:B------:R-:W-:Y:S01]  /*1590*/  LEA.HI R20, R20, R7, RZ, 0x3 ;  /* 0x0000000714147211 */ /* 0x000fe200078f18ff */
[----:B------:R-:W-:-:S03]  /*15a0*/  IMAD.WIDE.U32 R2, R18, c[0x0][0x1c0], R2 ;  /* 0x0000700012027a25 */ /* 0x000fc600078e0002 */
[----:B------:R-:W-:Y:S01]  /*15b0*/  SHF.R.S32.HI R20, RZ, 0x3, R20 ;  /* 0x00000003ff147819 */ /* 0x000fe20000011414 */
[----:B------:R-:W-:-:S04]  /*15c0*/  IMAD R5, R18, c[0x0][0x1c4], R5 ;  /* 0x0000710012057a24 */ /* 0x000fc800078e0205 */
[----:B------:R-:W-:Y:S02]  /*15d0*/  IMAD.IADD R3, R3, 0x1, R5 ;  /* 0x0000000103037824 */ /* 0x000fe400078e0205 */
[----:B--2---:R-:W-:-:S04]  /*15e0*/  IMAD.IADD R4, R4, 0x1, R21 ;  /* 0x0000000104047824 */ /* 0x004fc800078e0215 */
[----:B------:R-:W-:-:S04]  /*15f0*/  @P3 IMAD.HI.U32 R6, R4, c[0x0][0x2c8], RZ ;  /* 0x0000b20004063a27 */ /* 0x000fc800078e00ff */
[----:B------:R-:W-:Y:S01]  /*1600*/  IMAD.MOV.U32 R0, RZ, RZ, R4 ;  /* 0x000000ffff007224 */ /* 0x000fe200078e0004 */
[----:B------:R-:W-:Y:S01]  /*1610*/  @P3 SHF.R.U32.HI R0, RZ, c[0x0][0x2cc], R6 ;  /* 0x0000b300ff003a19 */ /* 0x000fe20000011606 */
[----:B---3--:R-:W-:-:S03]  /*1620*/  IMAD.MOV.U32 R24, RZ, RZ, R8 ;  /* 0x000000ffff187224 */ /* 0x008fc600078e0008 */
[----:B------:R-:W-:Y:S01]  /*1630*/  SHF.R.S32.HI R6, RZ, 0x1f, R0 ;  /* 0x0000001fff067819 */ /* 0x000fe20000011400 */
[C---:B------:R-:W-:Y:S01]  /*1640*/  IMAD.WIDE.U32 R2, R0.reuse, c[0x0][0x1b0], R2 ;  /* 0x00006c0000027a25 */ /* 0x040fe200078e0002 */
[----:B------:R-:W-:Y:S02]  /*1650*/  IADD3 R10, -R0, RZ, RZ ;  /* 0x000000ff000a7210 */ /* 0x000fe40007ffe1ff */
[----:B------:R-:W-:Y:S01]  /*1660*/  SHF.R.S32.HI R25, RZ, 0x1f, R24 ;  /* 0x0000001fff197819 */ /* 0x000fe20000011418 */
[----:B------:R-:W-:Y:S01]  /*1670*/  IMAD R5, R6, c[0x0][0x1b0], RZ ;  /* 0x00006c0006057a24 */ /* 0x000fe200078e02ff */
[----:B------:R-:W-:Y:S01]  /*1680*/  SHF.R.S32.HI R6, RZ, 0x1f, R20 ;  /* 0x0000001fff067819 */ /* 0x000fe20000011414 */
[----:B------:R-:W-:Y:S01]  /*1690*/  IMAD R10, R10, c[0x0][0x2c4], R4 ;  /* 0x0000b1000a0a7a24 */ /* 0x000fe200078e0204 */
[----:B------:R-:W-:Y:S01]  /*16a0*/  ISETP.GE.AND P5, PT, R24, c[0x0][0x1d4], PT ;  /* 0x0000750018007a0c */ /* 0x000fe20003fa6270 */
[----:B------:R-:W-:Y:S01]  /*16b0*/  IMAD.WIDE.U32 R8, R20, c[0x0][0x1e0], R24 ;  /* 0x0000780014087a25 */ /* 0x000fe200078e0018 */
[----:B------:R1:W-:Y:S02]  /*16c0*/  STL [R1+0x44], R25 ;  /* 0x0000441901007387 */ /* 0x0003e40000100800 */
[----:B------:R-:W-:Y:S01]  /*16d0*/  SEL R12, RZ, 0x1, P5 ;  /* 0x00000001ff0c7807 */ /* 0x000fe20002800000 */
[----:B------:R-:W-:-:S02]  /*16e0*/  IMAD R4, R6, c[0x0][0x1e0], RZ ;  /* 0x0000780006047a24 */ /* 0x000fc400078e02ff */
[----:B------:R-:W-:Y:S01]  /*16f0*/  IMAD R13, R0, c[0x0][0x1b4], R5 ;  /* 0x00006d00000d7a24 */ /* 0x000fe200078e0205 */
[----:B------:R-:W-:Y:S01]  /*1700*/  IADD3 R0, R24, 0x40, RZ ;  /* 0x0000004018007810 */ /* 0x000fe20007ffe0ff */
[----:B------:R-:W-:Y:S02]  /*1710*/  IMAD R4, R20, c[0x0][0x1e4], R4 ;  /* 0x0000790014047a24 */ /* 0x000fe400078e0204 */
[----:B------:R-:W-:Y:S01]  /*1720*/  IMAD.IADD R3, R3, 0x1, R13 ;  /* 0x0000000103037824 */ /* 0x000fe200078e020d */
[----:B------:R-:W-:Y:S01]  /*1730*/  ISETP.GE.AND P1, PT, R0, c[0x0][0x1d4], PT ;  /* 0x0000750000007a0c */ /* 0x000fe20003f26270 */
[----:B------:R-:W-:Y:S01]  /*1740*/  IMAD R5, R6, c[0x0][0x208], RZ ;  /* 0x0000820006057a24 */ /* 0x000fe200078e02ff */
[----:B------:R-:W-:Y:S01]  /*1750*/  IADD3 R9, R9, R4, RZ ;  /* 0x0000000409097210 */ /* 0x000fe20007ffe0ff */
[C---:B------:R-:W-:Y:S01]  /*1760*/  IMAD.WIDE.U32 R6, R20.reuse, c[0x0][0x208], R24 ;  /* 0x0000820014067a25 */ /* 0x040fe200078e0018 */
[----:B------:R-:W-:Y:S02]  /*1770*/  SHF.R.S32.HI R4, RZ, 0x1f, R10 ;  /* 0x0000001fff047819 */ /* 0x000fe4000001140a */
[----:B------:R-:W-:Y:S01]  /*1780*/  SEL R11, RZ, 0xffffffff, P1 ;  /* 0xffffffffff0b7807 */ /* 0x000fe20000800000 */
[----:B------:R-:W-:Y:S01]  /*1790*/  IMAD R5, R20, c[0x0][0x20c], R5 ;  /* 0x0000830014057a24 */ /* 0x000fe200078e0205 */
[----:B------:R-:W-:Y:S01]  /*17a0*/  ISETP.GE.AND P4, PT, R0, c[0x0][0x198], PT ;  /* 0x0000660000007a0c */ /* 0x000fe20003f86270 */
[----:B------:R-:W-:Y:S01]  /*17b0*/  IMAD R4, R4, c[0x0][0x1a8], RZ ;  /* 0x00006a0004047a24 */ /* 0x000fe200078e02ff */
[----:B------:R-:W-:Y:S01]  /*17c0*/  SHF.L.U32 R11, R11, 0x1, RZ ;  /* 0x000000010b0b7819 */ /* 0x000fe200000006ff */
[----:B------:R-:W-:-:S02]  /*17d0*/  IMAD.WIDE.U32 R8, R19, c[0x0][0x1e8], R8 ;  /* 0x00007a0013087a25 */ /* 0x000fc400078e0008 */
[----:B------:R-:W-:Y:S02]  /*17e0*/  @P1 LOP3.LUT R23, R23, 0x2, RZ, 0xfc, !PT ;  /* 0x0000000217171812 */ /* 0x000fe400078efcff */
[----:B------:R-:W-:Y:S01]  /*17f0*/  IMAD R15, R10, c[0x0][0x1ac], R4 ;  /* 0x00006b000a0f7a24 */ /* 0x000fe200078e0204 */
[----:B------:R-:W-:Y:S01]  /*1800*/  IADD3 R4, R24, 0x80, RZ ;  /* 0x0000008018047810 */ /* 0x000fe20007ffe0ff */
[----:B------:R-:W-:Y:S01]  /*1810*/  IMAD.IADD R7, R7, 0x1, R5 ;  /* 0x0000000107077824 */ /* 0x000fe200078e0205 */
[----:B------:R-:W-:Y:S01]  /*1820*/  LOP3.LUT R28, R11, 0x2, R12, 0xe2, !PT ;  /* 0x000000020b1c7812 */ /* 0x000fe200078ee20c */
[----:B------:R-:W-:Y:S01]  /*1830*/  IMAD.WIDE.U32 R10, R10, c[0x0][0x1a8], R2 ;  /* 0x00006a000a0a7a25 */ /* 0x000fe200078e0002 */
[----:B------:R-:W-:Y:S02]  /*1840*/  ISETP.GE.AND P1, PT, R4, c[0x0][0x1d4], PT ;  /* 0x0000750004007a0c */ /* 0x000fe40003f26270 */
[----:B------:R-:W-:Y:S01]  /*1850*/  IADD3 R5, R24, 0xc0, RZ ;  /* 0x000000c018057810 */ /* 0x000fe20007ffe0ff */
[C---:B------:R-:W-:Y:S01]  /*1860*/  IMAD R2, R14.reuse, c[0x0][0x1e8], RZ ;  /* 0x00007a000e027a24 */ /* 0x040fe200078e02ff */
[----:B------:R-:W-:Y:S01]  /*1870*/  LOP3.LUT R23, R23, 0xfffffffe, RZ, 0xc0, !PT ;  /* 0xfffffffe17177812 */ /* 0x000fe200078ec0ff */
[----:B------:R-:W-:Y:S01]  /*1880*/  IMAD R12, R14, c[0x0][0x210], RZ ;  /* 0x000084000e0c7a24 */ /* 0x000fe200078e02ff */
[----:B------:R-:W-:Y:S01]  /*1890*/  ISETP.GE.AND P6, PT, R5, c[0x0][0x1d4], PT ;  /* 0x0000750005007a0c */ /* 0x000fe20003fc6270 */
[C---:B------:R-:W-:Y:S01]  /*18a0*/  IMAD R2, R19.reuse, c[0x0][0x1ec], R2 ;  /* 0x00007b0013027a24 */ /* 0x040fe200078e0202 */
[----:B------:R-:W-:Y:S01]  /*18b0*/  SEL R14, RZ, 0x4, P1 ;  /* 0x00000004ff0e7807 */ /* 0x000fe20000800000 */
[C---:B------:R-:W-:Y:S01]  /*18c0*/  IMAD R12, R19.reuse, c[0x0][0x214], R12 ;  /* 0x00008500130c7a24 */ /* 0x040fe200078e020c */
[----:B----4-:R-:W-:Y:S01]  /*18d0*/  @P0 SHF.R.S32.HI R3, RZ, 0x1f, R17 ;  /* 0x0000001fff030819 */ /* 0x010fe20000011411 */
[----:B------:R-:W-:Y:S01]  /*18e0*/  IMAD.WIDE.U32 R6, R19, c[0x0][0x210], R6 ;  /* 0x0000840013067a25 */ /* 0x000fe200078e0006 */
[----:B------:R-:W-:-:S02]  /*18f0*/  IADD3 R9, R9, R2, RZ ;  /* 0x0000000209097210 */ /* 0x000fc40007ffe0ff */
[----:B------:R-:W-:Y:S01]  /*1900*/  @P1 LOP3.LUT R23, R23, 0x1, RZ, 0xfc, !PT ;  /* 0x0000000117171812 */ /* 0x000fe200078efcff */
[----:B------:R-:W-:Y:S01]  /*1910*/  @!P0 IMAD.MOV.U32 R3, RZ, RZ, R16 ;  /* 0x000000ffff038224 */ /* 0x000fe200078e0010 */
[----:B------:R-:W-:Y:S01]  /*1920*/  IADD3 R2, R11, R15, RZ ;  /* 0x0000000f0b027210 */ /* 0x000fe20007ffe0ff */
[----:B------:R-:W-:Y:S01]  /*1930*/  IMAD.IADD R7, R7, 0x1, R12 ;  /* 0x0000000107077824 */ /* 0x000fe200078e020c */
[C---:B------:R-:W-:Y:S01]  /*1940*/  LEA R11, P1, R10.reuse, c[0x0][0x160], 0x1 ;  /* 0x000058000a0b7a11 */ /* 0x040fe200078208ff */
[----:B------:R-:W-:Y:S01]  /*1950*/  IMAD R12, R3, c[0x0][0x1f0], RZ ;  /* 0x00007c00030c7a24 */ /* 0x000fe200078e02ff */
[----:B------:R-:W-:Y:S01]  /*1960*/  SEL R13, RZ, 0x8, P6 ;  /* 0x00000008ff0d7807 */ /* 0x000fe20003000000 */
[----:B------:R1:W-:Y:S01]  /*1970*/  STL [R1+0xc], R23 ;  /* 0x00000c1701007387 */ /* 0x0003e20000100800 */
[----:B------:R-:W-:Y:S01]  /*1980*/  LEA.HI.X R10, R10, c[0x0][0x164], R2, 0x1, P1 ;  /* 0x000059000a0a7a11 */ /* 0x000fe200008f0c02 */
[----:B------:R-:W-:Y:S01]  /*1990*/  @P0 IMAD.MOV.U32 R2, RZ, RZ, R17 ;  /* 0x000000ffff020224 */ /* 0x000fe200078e0011 */
[----:B------:R-:W-:-:S02]  /*19a0*/  @!P0 MOV R2, R18 ;  /* 0x0000001200028202 */ /* 0x000fc40000000f00 */
[----:B------:R-:W-:Y:S01]  /*19b0*/  LOP3.LUT R28, R13, R28, R14, 0xfe, !PT ;  /* 0x0000001c0d1c7212 */ /* 0x000fe200078efe0e */
[----:B------:R-:W-:Y:S01]  /*19c0*/  IMAD R13, R3, c[0x0][0x218], RZ ;  /* 0x00008600030d7a24 */ /* 0x000fe200078e02ff */
[----:B------:R-:W-:Y:S01]  /*19d0*/  ISETP.GE.AND P0, PT, R24, c[0x0][0x198], PT ;  /* 0x0000660018007a0c */ /* 0x000fe20003f06270 */
[----:B------:R-:W-:Y:S01]  /*19e0*/  IMAD.WIDE.U32 R18, R2, c[0x0][0x1f0], R8 ;  /* 0x00007c0002127a25 */ /* 0x000fe200078e0008 */
[----:B------:R-:W-:Y:S02]  /*19f0*/  ISETP.GE.AND P3, PT, R4, c[0x0][0x198], PT ;  /* 0x0000660004007a0c */ /* 0x000fe40003f66270 */
[----:B------:R-:W-:Y:S01]  /*1a00*/  P2R R8, PR, RZ, 0x1 ;  /* 0x00000001ff087803 */ /* 0x000fe20000000000 */
[----:B------:R-:W-:Y:S01]  /*1a10*/  IMAD.WIDE.U32 R14, R2, c[0x0][0x218], R6 ;  /* 0x00008600020e7a25 */ /* 0x000fe200078e0006 */
[----:B------:R1:W-:Y:S01]  /*1a20*/  STL.64 [R1+0x20], R18 ;  /* 0x0000201201007387 */ /* 0x0003e20000100a00 */
[----:B------:R-:W-:Y:S02]  /*1a30*/  IADD3 R7, R20, R21, RZ ;  /* 0x0000001514077210 */ /* 0x000fe40007ffe0ff */
[C---:B------:R-:W-:Y:S01]  /*1a40*/  IMAD R3, R2.reuse, c[0x0][0x1f4], R12 ;  /* 0x00007d0002037a24 */ /* 0x040fe200078e020c */
[----:B------:R1:W-:Y:S01]  /*1a50*/  STL.64 [R1+0x28], R14 ;  /* 0x0000280e01007387 */ /* 0x0003e20000100a00 */
[----:B------:R-:W-:Y:S01]  /*1a60*/  IMAD R2, R2, c[0x0][0x21c], R13 ;  /* 0x0000870002027a24 */ /* 0x000fe200078e020d */
[----:B------:R-:W-:Y:S01]  /*1a70*/  ISETP.GE.AND P2, PT, R5, c[0x0][0x198], PT ;  /* 0x0000660005007a0c */ /* 0x000fe20003f46270 */
[----:B------:R-:W-:-:S03]  /*1a80*/  IMAD.IADD R3, R19, 0x1, R3 ;  /* 0x0000000113037824 */ /* 0x000fc600078e0203 */
[----:B------:R-:W-:Y:S02]  /*1a90*/  IADD3 R2, R15, R2, RZ ;  /* 0x000000020f027210 */ /* 0x000fe40007ffe0ff */
[----:B------:R1:W-:Y:S04]  /*1aa0*/  STL [R1+0x30], R3 ;  /* 0x0000300301007387 */ /* 0x0003e80000100800 */
[----:B------:R1:W-:Y:S01]  /*1ab0*/  STL [R1+0x34], R2 ;  /* 0x0000340201007387 */ /* 0x0003e20000100800 */
[----:B------:R-:W-:Y:S05]  /*1ac0*/  BRA.DIV ~URZ, `(.L_x_2152) ;  /* 0x000139e27f007947 */ /* 0x000fea000b800000 */
[----:B------:R2:W3:Y:S02]  /*1ad0*/  SHFL.IDX PT, R6, R10, RZ, 0x181f ;  /* 0x00181fff0a067589 */ /* 0x0004e400000e0000 */
.L_x_2184:
[----:B------:R-:W-:Y:S05]  /*1ae0*/  BRA.DIV ~URZ, `(.L_x_2153) ;  /* 0x00013a327f007947 */ /* 0x000fea000b800000 */
[----:B-1----:R1:W4:Y:S02]  /*1af0*/  SHFL.IDX PT, R2, R11, RZ, 0x181f ;  /* 0x00181fff0b027589 */ /* 0x00232400000e0000 */
.L_x_2185:
[----:B------:R-:W-:Y:S01]  /*1b00*/  MOV R18, c[0x0][0x168] ;  /* 0x00005a0000127a02 */ /* 0x000fe20000000f00 */
[----:B------:R-:W-:Y:S04]  /*1b10*/  BSSY B0, `(.L_x_2154) ;  /* 0x0000018000007945 */ /* 0x000fe80003800000 */
[----:B------:R-:W-:-:S05]  /*1b20*/  IMAD R18, R18, c[0x0][0x2c4], RZ ;  /* 0x0000b10012127a24 */ /* 0x000fca00078e02ff */
[----:B------:R-:W-:-:S13]  /*1b30*/  ISETP.GE.AND P0, PT, R7, R18, PT ;  /* 0x000000120700720c */ /* 0x000fda0003f06270 */
[----:B------:R-:W-:Y:S05]  /*1b40*/  @P0 BRA `(.L_x_2155) ;  /* 0x0000014000000947 */ /* 0x000fea0003800000 */
[----:B------:R-:W5:Y:S04]  /*1b50*/  LDL R12, [R1+0x68] ;  /* 0x00006800010c7983 */ /* 0x000f680000100800 */
[----:B--2---:R-:W2:Y:S04]  /*1b60*/  LDL R9, [R1+0x64] ;  /* 0x0000640001097983 */ /* 0x004ea80000100800 */
[----:B----4-:R-:W4:Y:S04]  /*1b70*/  LDL R3, [R1+0x60] ;  /* 0x0000600001037983 */ /* 0x010f280000100800 */
[----:B---3--:R-:W3:Y:S01]  /*1b80*/  LDL.64 R20, [R1+0x40] ;  /* 0x0000400001147983 */ /* 0x008ee20000100a00 */
[----:B------:R-:W-:-:S02]  /*1b90*/  LEA R16, P0, R0, R2, 0x1 ;  /* 0x0000000200107211 */ /* 0x000fc400078008ff */
[----:B------:R-:W-:Y:S02]  /*1ba0*/  ISETP.NE.AND P1, PT, R8, RZ, PT ;  /* 0x000000ff0800720c */ /* 0x000fe40003f25270 */
[----:B-----5:R-:W-:Y:S02]  /*1bb0*/  LEA.HI.X R17, R0, R6, R12, 0x1, P0 ;  /* 0x0000000600117211 */ /* 0x020fe400000f0c0c */
[----:B------:R-:W-:-:S04]  /*1bc0*/  LEA R14, P0, R4, R2, 0x1 ;  /* 0x00000002040e7211 */ /* 0x000fc800078008ff */
[----:B--2---:R-:W-:Y:S02]  /*1bd0*/  LEA.HI.X R15, R4, R6, R9, 0x1, P0 ;  /* 0x00000006040f7211 */ /* 0x004fe400000f0c09 */
[----:B------:R-:W-:-:S04]  /*1be0*/  LEA R12, P0, R5, R2, 0x1 ;  /* 0x00000002050c7211 */ /* 0x000fc800078008ff */
[----:B----4-:R-:W-:Y:S01]  /*1bf0*/  LEA.HI.X R13, R5, R6, R3, 0x1, P0 ;  /* 0x00000006050d7211 */ /* 0x010fe200000f0c03 */
[----:B------:R-:W-:-:S04]  /*1c00*/  IMAD.MOV.U32 R3, RZ, RZ, R6 ;  /* 0x000000ffff037224 */ /* 0x000fc800078e0006 */
[----:B---3--:R-:W-:-:S05]  /*1c10*/  IMAD.WIDE R2, R20, 0x2, R2 ;  /* 0x0000000214027825 */ /* 0x008fca00078e0202 */
[----:B------:R-:W-:Y:S01]  /*1c20*/  @!PT LDS RZ, [RZ] ;  /* 0x00000000fffff984 */ /* 0x000fe20000000800 */
[----:B------:R-:W-:Y:S01]  /*1c30*/  @!PT LDS RZ, [RZ] ;  /* 0x00000000fffff984 */ /* 0x000fe20000000800 */
[----:B------:R-:W-:Y:S01]  /*1c40*/  @!PT LDS RZ, [RZ] ;  /* 0x00000000fffff984 */ /* 0x000fe20000000800 */
[----:B------:R2:W-:Y:S04]  /*1c50*/  LDGSTS.E.BYPASS.LTC128B.128 [R251+0x18100], [R2.64], !P1 ;  /* 0x1810000002fb7fae */ /* 0x0005e8000c901d46 */
[----:B------:R2:W-:Y:S04]  /*1c60*/  LDGSTS.E.BYPASS.LTC128B.128 [R251+0x1c100], [R16.64], !P4 ;  /* 0x1c10000010fb7fae */ /* 0x0005e8000e101d46 */
[----:B------:R2:W-:Y:S04]  /*1c70*/  LDGSTS.E.BYPASS.LTC128B.128 [R251+0x20100], [R14.64], !P3 ;  /* 0x201000000efb7fae */ /* 0x0005e8000d901d46 */
[----:B------:R2:W-:Y:S02]  /*1c80*/  LDGSTS.E.BYPASS.LTC128B.128 [R251+0x24100], [R12.64], !P2 ;  /* 0x241000000cfb7fae */ /* 0x0005e4000d101d46 */
.L_x_2155:
[----:B------:R-:W-:Y:S05]  /*1c90*/  BSYNC B0 ;  /* 0x0000000000007941 */ /* 0x000fea0003800000 */
.L_x_2154:
[----:B------:R-:W-:Y:S05]  /*1ca0*/  BRA.DIV ~URZ, `(.L_x_2156) ;  /* 0x000138e27f007947 */ /* 0x000fea000b800000 */
[----:B---3--:R3:W1:Y:S04]  /*1cb0*/  SHFL.IDX PT, R6, R10, 0x1, 0x181f ;  /* 0x00381f000a067f89 */ /* 0x00866800000e0000 */
[----:B--2-4-:R3:W2:Y:S02]  /*1cc0*/  SHFL.IDX PT, R2, R11, 0x1, 0x181f ;  /* 0x00381f000b027f89 */ /* 0x0146a400000e0000 */
.L_x_2186:
[----:B------:R-:W-:Y:S01]  /*1cd0*/  IADD3 R3, R7, 0x20, RZ ;  /* 0x0000002007037810 */ /* 0x000fe20007ffe0ff */
[----:B------:R-:W-:Y:S03]  /*1ce0*/  BSSY B0, `(.L_x_2157) ;  /* 0x0000017000007945 */ /* 0x000fe60003800000 */
[----:B------:R-:W-:-:S13]  /*1cf0*/  ISETP.GE.AND P0, PT, R3, R18, PT ;  /* 0x000000120300720c */ /* 0x000fda0003f06270 */
[----:B------:R-:W-:Y:S05]  /*1d00*/  @P0 BRA `(.L_x_2158) ;  /* 0x0000014000000947 */ /* 0x000fea0003800000 */
[----:B------:R-:W4:Y:S04]  /*1d10*/  LDL R13, [R1+0x68] ;  /* 0x00006800010d7983 */ /* 0x000f280000100800 */
[----:B------:R-:W5:Y:S04]  /*1d20*/  LDL R12, [R1+0x64] ;  /* 0x00006400010c7983 */ /* 0x000f680000100800 */
[----:B---3--:R-:W3:Y:S04]  /*1d30*/  LDL.64 R20, [R1+0x40] ;  /* 0x0000400001147983 */ /* 0x008ee80000100a00 */
[----:B--2---:R-:W2:Y:S01]  /*1d40*/  LDL R9, [R1+0x60] ;  /* 0x0000600001097983 */ /* 0x004ea20000100800 */
[----:B------:R-:W-:-:S02]  /*1d50*/  LEA R16, P0, R0, R2, 0x1 ;  /* 0x0000000200107211 */ /* 0x000fc400078008ff */
[----:B------:R-:W-:Y:S01]  /*1d60*/  ISETP.NE.AND P1, PT, R8, RZ, PT ;  /* 0x000000ff0800720c */ /* 0x000fe20003f25270 */
[----:B-1----:R-:W-:Y:S01]  /*1d70*/  IMAD.MOV.U32 R3, RZ, RZ, R6 ;  /* 0x000000ffff037224 */ /* 0x002fe200078e0006 */
[----:B----4-:R-:W-:Y:S02]  /*1d80*/  LEA.HI.X R17, R0, R6, R13, 0x1, P0 ;  /* 0x0000000600117211 */ /* 0x010fe400000f0c0d */
[----:B------:R-:W-:-:S04]  /*1d90*/  LEA R14, P0, R4, R2, 0x1 ;  /* 0x00000002040e7211 */ /* 0x000fc800078008ff */
[----:B-----5:R-:W-:Y:S02]  /*1da0*/  LEA.HI.X R15, R4, R6, R12, 0x1, P0 ;  /* 0x00000006040f7211 */ /* 0x020fe400000f0c0c */
[----:B------:R-:W-:Y:S01]  /*1db0*/  LEA R12, P0, R5, R2, 0x1 ;  /* 0x00000002050c7211 */ /* 0x000fe200078008ff */
[----:B---3--:R-:W-:-:S03]  /*1dc0*/  IMAD.WIDE R2, R20, 0x2, R2 ;  /* 0x0000000214027825 */ /* 0x008fc600078e0202 */
[----:B--2---:R-:W-:Y:S02]  /*1dd0*/  LEA.HI.X R13, R5, R6, R9, 0x1, P0 ;  /* 0x00000006050d7211 */ /* 0x004fe400000f0c09 */
[----:B------:R-:W-:Y:S01]  /*1de0*/  @!PT LDS RZ, [RZ] ;  /* 0x00000000fffff984 */ /* 0x000fe20000000800 */
[----:B------:R-:W-:Y:S01]  /*1df0*/  @!PT LDS RZ, [RZ] ;  /* 0x00000000fffff984 */ /* 0x000fe20000000800 */
[----:B------:R-:W-:Y:S01]  /*1e00*/  @!PT LDS RZ, [RZ] ;  /* 0x00000000fffff984 */ /* 0x000fe20000000800 */
[----:B------:R1:W-:Y:S04]  /*1e10*/  LDGSTS.E.BYPASS.LTC128B.128 [R251+0x19100], [R2.64], !P1 ;  /* 0x1910000002fb7fae */ /* 0x0003e8000c901d46 */
[----:B------:R1:W-:Y:S04]  /*1e20*/  LDGSTS.E.BYPASS.LTC128B.128 [R251+0x1d100], [R16.64], !P4 ;  /* 0x1d10000010fb7fae */ /* 0x0003e8000e101d46 */
[----:B------:R1:W-:Y:S04]  /*1e30*/  LDGSTS.E.BYPASS.LTC128B.128 [R251+0x21100], [R14.64], !P3 ;  /* 0x211000000efb7fae */ /* 0x0003e8000d901d46 */
[----:B------:R1:W-:Y:S02]  /*1e40*/  LDGSTS.E.BYPASS.LTC128B.128 [R251+0x25100], [R12.64], !P2 ;  /* 0x251000000cfb7fae */ /* 0x0003e4000d101d46 */
.L_x_2158:
[----:B------:R-:W-:Y:S05]  /*1e50*/  BSYNC B0 ;  /* 0x0000000000007941 */ /* 0x000fea0003800000 */
.L_x_2157:
[----:B------:R-:W-:Y:S05]  /*1e60*/  BRA.DIV ~URZ, `(.L_x_2159) ;  /* 0x000137f27f007947 */ /* 0x000fea000b800000 */
[----:B-1----:R1:W4:Y:S02]  /*1e70*/  SHFL.IDX PT, R6, R10, 0x2, 0x181f ;  /* 0x00581f000a067f89 */ /* 0x00232400000e0000 */
.L_x_2187:
[----:B------:R-:W-:Y:S05]  /*1e80*/  BRA.DIV ~URZ, `(.L_x_2160) ;  /* 0x000138427f007947 */ /* 0x000fea000b800000 */
[----:B--2---:R2:W1:Y:S02]  /*1e90*/  SHFL.IDX PT, R2, R11, 0x2, 0x181f ;  /* 0x00581f000b027f89 */ /* 0x00446400000e0000 */
.L_x_2188:
[----:B------:R-:W-:Y:S01]  /*1ea0*/  IADD3 R3, R7, 0x40, RZ ;  /* 0x0000004007037810 */ /* 0x000fe20007ffe0ff */
[----:B------:R-:W-:Y:S03]  /*1eb0*/  BSSY B0, `(.L_x_2161) ;  /* 0x0000017000007945 */ /* 0x000fe60003800000 */
[----:B------:R-:W-:-:S13]  /*1ec0*/  ISETP.GE.AND P0, PT, R3, R18, PT ;  /* 0x000000120300720c */ /* 0x000fda0003f06270 */
[----:B------:R-:W-:Y:S05]  /*1ed0*/  @P0 BRA `(.L_x_2162) ;  /* 0x0000014000000947 */ /* 0x000fea0003800000 */
[----:B------:R-:W5:Y:S04]  /*1ee0*/  LDL R13, [R1+0x68] ;  /* 0x00006800010d7983 */ /* 0x000f680000100800 */
[----:B--2---:R-:W2:Y:S04]  /*1ef0*/  LDL R12, [R1+0x64] ;  /* 0x00006400010c7983 */ /* 0x004ea80000100800 */
[----:B---3--:R-:W3:Y:S04]  /*1f00*/  LDL.64 R20, [R1+0x40] ;  /* 0x0000400001147983 */ /* 0x008ee80000100a00 */
[----:B----4-:R-:W4:Y:S01]  /*1f10*/  LDL R9, [R1+0x60] ;  /* 0x0000600001097983 */ /* 0x010f220000100800 */
[----:B-1----:R-:W-:-:S02]  /*1f20*/  LEA R16, P0, R0, R2, 0x1 ;  /* 0x0000000200107211 */ /* 0x002fc400078008ff */
[----:B------:R-:W-:Y:S01]  /*1f30*/  ISETP.NE.AND P1, PT, R8, RZ, PT ;  /* 0x000000ff0800720c */ /* 0x000fe20003f25270 */
[----:B------:R-:W-:Y:S01]  /*1f40*/  IMAD.MOV.U32 R3, RZ, RZ, R6 ;  /* 0x000000ffff037224 */ /* 0x000fe200078e0006 */
[----:B-----5:R-:W-:Y:S02]  /*1f50*/  LEA.HI.X R17, R0, R6, R13, 0x1, P0 ;  /* 0x0000000600117211 */ /* 0x020fe400000f0c0d */
[----:B------:R-:W-:-:S04]  /*1f60*/  LEA R14, P0, R4, R2, 0x1 ;  /* 0x00000002040e7211 */ /* 0x000fc800078008ff */
[----:B--2---:R-:W-:Y:S02]  /*1f70*/  LEA.HI.X R15, R4, R6, R12, 0x1, P0 ;  /* 0x00000006040f7211 */ /* 0x004fe400000f0c0c */
[----:B------:R-:W-:Y:S01]  /*1f80*/  LEA R12, P0, R5, R2, 0x1 ;  /* 0x00000002050c7211 */ /* 0x000fe200078008ff */
[----:B---3--:R-:W-:-:S03]  /*1f90*/  IMAD.WIDE R2, R20, 0x2, R2 ;  /* 0x0000000214027825 */ /* 0x008fc600078e0202 */
[----:B----4-:R-:W-:Y:S02]  /*1fa0*/  LEA.HI.X R13, R5, R6, R9, 0x1, P0 ;  /* 0x00000006050d7211 */ /* 0x010fe400000f0c09 */
[----:B------:R-:W-:Y:S01]  /*1fb0*/  @!PT LDS RZ, [RZ] ;  /* 0x00000000fffff984 */ /* 0x000fe20000000800 */
[----:B------:R-:W-:Y:S01]  /*1fc0*/  @!PT LDS RZ, [RZ] ;  /* 0x00000000fffff984 */ /* 0x000fe20000000800 */
[----:B------:R-:W-:Y:S01]  /*1fd0*/  @!PT LDS RZ, [RZ] ;  /* 0x00000000fffff984 */ /* 0x000fe20000000800 */
[----:B------:R1:W-:Y:S04]  /*1fe0*/  LDGSTS.E.BYPASS.LTC128B.128 [R251+0x1a100], [R2.64], !P1 ;  /* 0x1a10000002fb7fae */ /* 0x0003e8000c901d46 */
[----:B------:R1:W-:Y:S04]  /*1ff0*/  LDGSTS.E.BYPASS.LTC128B.128 [R251+0x1e100], [R16.64], !P4 ;  /* 0x1e10000010fb7fae */ /* 0x0003e8000e101d46 */
[----:B------:R1:W-:Y:S04]  /*2000*/  LDGSTS.E.BYPASS.LTC128B.128 [R251+0x22100], [R14.64], !P3 ;  /* 0x221000000efb7fae */ /* 0x0003e8000d901d46 */
[----:B------:R1:W-:Y:S02]  /*2010*/  LDGSTS.E.BYPASS.LTC128B.128 [R251+0x26100], [R12.64], !P2 ;  /* 0x261000000cfb7fae */ /* 0x0003e4000d101d46 */
.L_x_2162:
[----:B------:R-:W-:Y:S05]  /*2020*/  BSYNC B0 ;  /* 0x0000000000007941 */ /* 0x000fea0003800000 */
.L_x_2161:
[----:B------:R-:W-:Y:S05]  /*2030*/  BRA.DIV ~URZ, `(.L_x_2163) ;  /* 0x000137027f007947 */ /* 0x000fea000b800000 */
[----:B----4-:R4:W2:Y:S04]  /*2040*/  SHFL.IDX PT, R6, R10, 0x3, 0x181f ;  /* 0x00781f000a067f89 */ /* 0x0108a800000e0000 */
[----:B-1----:R4:W1:Y:S02]  /*2050*/  SHFL.IDX PT, R2, R11, 0x3, 0x181f ;  /* 0x00781f000b027f89 */ /* 0x00286400000e0000 */
.L_x_2189:
[----:B---34-:R-:W3:Y:S04]  /*2060*/  LDL R10, [R1+0x68] ;  /* 0x00006800010a7983 */ /* 0x018ee80000100800 */
[----:B------:R-:W4:Y:S04]  /*2070*/  LDL R9, [R1+0x64] ;  /* 0x0000640001097983 */ /* 0x000f280000100800 */
[----:B------:R-:W5:Y:S04]  /*2080*/  LDL R3, [R1+0x60] ;  /* 0x0000600001037983 */ /* 0x000f680000100800 */
[----:B--2---:R-:W2:Y:S01]  /*2090*/  LDL.64 R154, [R1+0x40] ;  /* 0x00004000019a7983 */ /* 0x004ea20000100a00 */
[----:B------:R-:W-:-:S04]  /*20a0*/  IADD3 R7, R7, 0x60, RZ ;  /* 0x0000006007077810 */ /* 0x000fc80007ffe0ff */
[----:B------:R-:W-:-:S13]  /*20b0*/  ISETP.GE.AND P0, PT, R7, R18, PT ;  /* 0x000000120700720c */ /* 0x000fda0003f06270 */
[----:B-1----:R-:W-:-:S04]  /*20c0*/  @!P0 LEA R12, P1, R0, R2, 0x1 ;  /* 0x00000002000c8211 */ /* 0x002fc800078208ff */
[----:B---3--:R-:W-:Y:S02]  /*20d0*/  @!P0 LEA.HI.X R13, R0, R6, R10, 0x1, P1 ;  /* 0x00000006000d8211 */ /* 0x008fe400008f0c0a */
[----:B------:R-:W-:-:S04]  /*20e0*/  @!P0 LEA R10, P1, R4, R2, 0x1 ;  /* 0x00000002040a8211 */ /* 0x000fc800078208ff */
[----:B----4-:R-:W-:Y:S02]  /*20f0*/  @!P0 LEA.HI.X R11, R4, R6, R9, 0x1, P1 ;  /* 0x00000006040b8211 */ /* 0x010fe400008f0c09 */
[----:B------:R-:W-:-:S04]  /*2100*/  @!P0 LEA R4, P1, R5, R2, 0x1 ;  /* 0x0000000205048211 */ /* 0x000fc800078208ff */
[----:B-----5:R-:W-:Y:S01]  /*2110*/  @!P0 LEA.HI.X R5, R5, R6, R3, 0x1, P1 ;  /* 0x0000000605058211 */ /* 0x020fe200008f0c03 */
[----:B------:R-:W-:Y:S01]  /*2120*/  @!P0 IMAD.MOV.U32 R3, RZ, RZ, R6 ;  /* 0x000000ffff038224 */ /* 0x000fe200078e0006 */
[----:B------:R-:W-:-:S03]  /*2130*/  ISETP.NE.AND P1, PT, R8, RZ, PT ;  /* 0x000000ff0800720c */ /* 0x000fc60003f25270 */
[----:B--2---:R-:W-:-:S10]  /*2140*/  @!P0 IMAD.WIDE R2, R154, 0x2, R2 ;  /* 0x000000029a028825 */ /* 0x004fd400078e0202 */
[----:B------:R-:W-:Y:S01]  /*2150*/  @!PT LDS RZ, [RZ] ;  /* 0x00000000fffff984 */ /* 0x000fe20000000800 */
[----:B------:R-:W-:Y:S01]  /*2160*/  @!PT LDS RZ, [RZ] ;  /* 0x00000000fffff984 */ /* 0x000fe20000000800 */
[----:B------:R-:W-:Y:S01]  /*2170*/  @!PT LDS RZ, [RZ] ;  /* 0x00000000fffff984 */ /* 0x000fe20000000800 */
[----:B------:R1:W-:Y:S04]  /*2180*/  @!P0 LDGSTS.E.BYPASS.LTC128B.128 [R251+0x1b100], [R2.64], !P1 ;  /* 0x1b10000002fb8fae */ /* 0x0003e8000c901d46 */
[----:B------:R1:W-:Y:S04]  /*2190*/  @!P0 LDGSTS.E.BYPASS.LTC128B.128 [R251+0x1f100], [R12.64], !P4 ;  /* 0x1f1000000cfb8fae */ /* 0x0003e8000e101d46 */
[----:B------:R1:W-:Y:S04]  /*21a0*/  @!P0 LDGSTS.E.BYPASS.LTC128B.128 [R251+0x23100], [R10.64], !P3 ;  /* 0x231000000afb8fae */ /* 0x0003e8000d901d46 */
[----:B------:R1:W-:Y:S04]  /*21b0*/  @!P0 LDGSTS.E.BYPASS.LTC128B.128 [R251+0x27100], [R4.64], !P2 ;  /* 0x2710000004fb8fae */ /* 0x0003e8000d101d46 */
[----:B------:R-:W0:Y:S01]  /*21c0*/  LDGDEPBAR ;  /* 0x00000000000079af */ /* 0x000e220000000000 */
[----:B------:R-:W-:Y:S02]  /*21d0*/  WARPSYNC 0xffffffff ;  /* 0xffffffff00007948 */ /* 0x000fe40003800000 */
[----:B------:R-:W2:Y:S04]  /*21e0*/  LDL R156, [R1+0x38] ;  /* 0x00003800019c7983 */ /* 0x000ea80000100800 */
[----:B------:R-:W3:Y:S04]  /*21f0*/  LDL.64 R20, [R1+0x20] ;  /* 0x0000200001147983 */ /* 0x000ee80000100a00 */
[----:B------:R-:W4:Y:S04]  /*2200*/  LDL R9, [R1+0x30] ;  /* 0x0000300001097983 */ /* 0x000f280000100800 */
[----:B------:R-:W5:Y:S04]  /*2210*/  LDL R157, [R1+0xc] ;  /* 0x00000c00019d7983 */ /* 0x000f680000100800 */
[----:B------:R-:W5:Y:S04]  /*2220*/  LDL R16, [R1+0x34] ;  /* 0x0000340001107983 */ /* 0x000f680000100800 */
[----:B------:R-:W5:Y:S04]  /*2230*/  LDL.64 R14, [R1+0x28] ;  /* 0x00002800010e7983 */ /* 0x000f680000100a00 */
[----:B------:R-:W1:Y:S01]  /*2240*/  S2R R19, SR_TID.X ;  /* 0x0000000000137919 */ /* 0x000e620000002100 */
[----:B------:R-:W-:-:S02]  /*2250*/  MOV R149, 0xffffffa0 ;  /* 0xffffffa000957802 */ /* 0x000fc40000000f00 */
[----:B------:R-:W-:Y:S01]  /*2260*/  SHF.R.S32.HI R6, RZ, 0x1f, R148 ;  /* 0x0000001fff067819 */ /* 0x000fe20000011494 */
[----:B-1----:R-:W-:-:S04]  /*2270*/  IMAD.WIDE.U32 R4, R148, c[0x0][0x1e0], RZ ;  /* 0x0000780094047a25 */ /* 0x002fc800078e00ff */
[----:B------:R-:W-:Y:S01]  /*2280*/  IMAD R2, R6, c[0x0][0x1e0], RZ ;  /* 0x0000780006027a24 */ /* 0x000fe200078e02ff */
[----:B------:R-:W-:-:S04]  /*2290*/  SHF.R.S32.HI R17, RZ, 0x1f, R19 ;  /* 0x0000001fff117819 */ /* 0x000fc80000011413 */
[----:B------:R-:W-:-:S04]  /*22a0*/  LEA.HI R17, R17, R19, RZ, 0x3 ;  /* 0x0000001311117211 */ /* 0x000fc800078f18ff */
[----:B------:R-:W-:Y:S01]  /*22b0*/  SHF.R.S32.HI R17, RZ, 0x3, R17 ;  /* 0x00000003ff117819 */ /* 0x000fe20000011411 */
[----:B------:R-:W-:-:S05]  /*22c0*/  IMAD R2, R148, c[0x0][0x1e4], R2 ;  /* 0x0000790094027a24 */ /* 0x000fca00078e0202 */
[----:B------:R-:W-:-:S05]  /*22d0*/  IADD3 R2, R5, R2, RZ ;  /* 0x0000000205027210 */ /* 0x000fca0007ffe0ff */
[----:B------:R-:W-:Y:S01]  /*22e0*/  IMAD R3, R2, 0x60, RZ ;  /* 0x0000006002037824 */ /* 0x000fe200078e02ff */
[----:B------:R-:W-:Y:S01]  /*22f0*/  MOV R152, c[0x0][0x1e0] ;  /* 0x0000780000987a02 */ /* 0x000fe20000000f00 */
[----:B------:R-:W-:Y:S02]  /*2300*/  IMAD.MOV.U32 R153, RZ, RZ, c[0x0][0x1e4] ;  /* 0x00007900ff997624 */ /* 0x000fe400078e00ff */
[----:B------:R-:W-:-:S04]  /*2310*/  IMAD R6, R6, c[0x0][0x208], RZ ;  /* 0x0000820006067a24 */ /* 0x000fc800078e02ff */
[----:B------:R-:W-:Y:S01]  /*2320*/  IMAD R10, R148, c[0x0][0x20c], R6 ;  /* 0x00008300940a7a24 */ /* 0x000fe200078e0206 */
[----:B------:R-:W-:Y:S01]  /*2330*/  MOV R30, c[0x0][0x208] ;  /* 0x00008200001e7a02 */ /* 0x000fe20000000f00 */
[----:B------:R-:W-:-:S05]  /*2340*/  IMAD.MOV.U32 R29, RZ, RZ, 0x6 ;  /* 0x00000006ff1d7424 */ /* 0x000fca00078e00ff */
[C---:B------:R-:W-:Y:S02]  /*2350*/  SHF.L.U64.HI R29, R30.reuse, R29, c[0x0][0x20c] ;  /* 0x000083001e1d7619 */ /* 0x040fe4000001021d */
[----:B------:R-:W-:Y:S02]  /*2360*/  SHF.L.U32 R30, R30, 0x6, RZ ;  /* 0x000000061e1e7819 */ /* 0x000fe400000006ff */
[----:B------:R-:W-:Y:S01]  /*2370*/  LOP3.LUT P2, RZ, R28, 0x8, RZ, 0xc0, !PT ;  /* 0x000000081cff7812 */ /* 0x000fe2000784c0ff */
[----:B------:R-:W-:Y:S01]  /*2380*/  BAR.SYNC.DEFER_BLOCKING 0x0 ;  /* 0x0000000000007b1d */ /* 0x000fe20000010000 */
[----:B--2---:R-:W-:-:S05]  /*2390*/  IMAD R149, R156, R149, 0x60 ;  /* 0x000000609c957424 */ /* 0x004fca00078e0295 */
[----:B------:R-:W-:-:S04]  /*23a0*/  IADD3 R0, R149, c[0x0][0x1d0], -R17 ;  /* 0x0000740095007a10 */ /* 0x000fc80007ffe811 */
[----:B------:R-:W-:Y:S01]  /*23b0*/  ISETP.GE.AND P0, PT, R0, 0x1, PT ;  /* 0x000000010000780c */ /* 0x000fe20003f06270 */
[----:B----4-:R-:W-:Y:S01]  /*23c0*/  IMAD.MOV.U32 R151, RZ, RZ, R9 ;  /* 0x000000ffff977224 */ /* 0x010fe200078e0009 */
[----:B---3--:R-:W-:-:S05]  /*23d0*/  MOV R150, R20 ;  /* 0x0000001400967202 */ /* 0x008fca0000000f00 */
[----:B------:R-:W-:Y:S01]  /*23e0*/  IMAD.WIDE.U32 R4, R4, 0x60, R150 ;  /* 0x0000006004047825 */ /* 0x000fe200078e0096 */
[----:B-----5:R-:W-:-:S04]  /*23f0*/  LOP3.LUT P3, RZ, R157, 0x2, RZ, 0xc0, !PT ;  /* 0x000000029dff7812 */ /* 0x020fc8000786c0ff */
[----:B------:R-:W-:Y:S02]  /*2400*/  IADD3 R5, R5, R3, RZ ;  /* 0x0000000305057210 */ /* 0x000fe40007ffe0ff */
[----:B------:R-:W-:Y:S02]  /*2410*/  @P0 LEA R2, P1, R4, c[0x0][0x1c8], 0x1 ;  /* 0x0000720004020a11 */ /* 0x000fe400078208ff */
[----:B------:R-:W-:Y:S02]  /*2420*/  @P0 ISETP.GE.AND P5, PT, R154, c[0x0][0x1d4], PT ;  /* 0x000075009a000a0c */ /* 0x000fe40003fa6270 */
[----:B------:R-:W-:Y:S02]  /*2430*/  LOP3.LUT P4, RZ, R157, 0x1, RZ, 0xc0, !PT ;  /* 0x000000019dff7812 */ /* 0x000fe4000788c0ff */
[----:B------:R-:W-:Y:S02]  /*2440*/  @P0 LEA.HI.X R3, R4, c[0x0][0x1cc], R5, 0x1, P1 ;  /* 0x0000730004030a11 */ /* 0x000fe400008f0c05 */
[----:B------:R-:W-:-:S07]  /*2450*/  ISETP.GE.AND P1, PT, R0, 0x21, PT ;  /* 0x000000210000780c */ /* 0x000fce0003f26270 */
[----:B------:R-:W-:Y:S01]  /*2460*/  @!PT LDS RZ, [RZ] ;  /* 0x00000000fffff984 */ /* 0x000fe20000000800 */
[----:B------:R-:W-:Y:S01]  /*2470*/  @!PT LDS RZ, [RZ] ;  /* 0x00000000fffff984 */ /* 0x000fe20000000800 */
[----:B------:R-:W-:Y:S01]  /*2480*/  @!PT LDS RZ, [RZ] ;  /* 0x00000000fffff984 */ /* 0x000fe20000000800 */
[----:B------:R1:W-:Y:S04]  /*2490*/  @P0 LDGSTS.E.BYPASS.LTC128B.128 [R251+0xc100], [R2.64], !P5 ;  /* 0x0c10000002fb0fae */ /* 0x0003e8000e901d46 */
[----:B------:R1:W-:Y:S04]  /*24a0*/  @P0 LDGSTS.E.BYPASS.LTC128B.128 [R251+0xf100], [R2.64+0x80], !P3 ;  /* 0x0f10008002fb0fae */ /* 0x0003e8000d901d46 */
[----:B------:R1:W-:Y:S04]  /*24b0*/  @P0 LDGSTS.E.BYPASS.LTC128B.128 [R251+0x12100], [R2.64+0x100], !P4 ;  /* 0x1210010002fb0fae */ /* 0x0003e8000e101d46 */
[----:B------:R1:W-:Y:S01]  /*24c0*/  @P0 LDGSTS.E.BYPASS.LTC128B.128 [R251+0x15100], [R2.64+0x180], !P6 ;  /* 0x1510018002fb0fae */ /* 0x0003e2000f101d46 */
[----:B------:R-:W-:Y:S01]  /*24d0*/  @P1 ISETP.GE.AND P5, PT, R154, c[0x0][0x1d4], PT ;  /* 0x000075009a001a0c */ /* 0x000fe20003fa6270 */
[----:B------:R-:W-:Y:S01]  /*24e0*/  IMAD.WIDE.U32 R8, R148, c[0x0][0x208], RZ ;  /* 0x0000820094087a25 */ /* 0x000fe200078e00ff */
[----:B------:R-:W-:-:S03]  /*24f0*/  MOV R6, R14 ;  /* 0x0000000e00067202 */ /* 0x000fc60000000f00 */
[----:B------:R-:W-:Y:S02]  /*2500*/  IMAD.IADD R9, R9, 0x1, R10 ;  /* 0x0000000109097824 */ /* 0x000fe400078e020a */
[C---:B------:R-:W-:Y:S01]  /*2510*/  IMAD.WIDE.U32 R10, R152.reuse, 0x40, RZ ;  /* 0x00000040980a7825 */ /* 0x040fe200078e00ff */
[----:B-1----:R-:W-:-:S04]  /*2520*/  @P1 LEA R3, P0, R152, R4, 0x5 ;  /* 0x0000000498031211 */ /* 0x002fc800078028ff */
[----:B------:R-:W-:Y:S02]  /*2530*/  @P1 LEA.HI.X R7, R152, R5, R153, 0x5, P0 ;  /* 0x0000000598071211 */ /* 0x000fe400000f2c99 */
[----:B------:R-:W-:-:S04]  /*2540*/  @P1 LEA R2, P0, R3, c[0x0][0x1c8], 0x1 ;  /* 0x0000720003021a11 */ /* 0x000fc800078008ff */
[----:B------:R-:W-:Y:S02]  /*2550*/  @P1 LEA.HI.X R3, R3, c[0x0][0x1cc], R7, 0x1, P0 ;  /* 0x0000730003031a11 */ /* 0x000fe400000f0c07 */
[----:B------:R-:W-:Y:S02]  /*2560*/  ISETP.GE.AND P0, PT, R0, 0x41, PT ;  /* 0x000000410000780c */ /* 0x000fe40003f06270 */
[----:B------:R-:W-:Y:S01]  /*2570*/  MOV R7, R16 ;  /* 0x0000001000077202 */ /* 0x000fe20000000f00 */
[----:B------:R1:W-:Y:S04]  /*2580*/  @P1 LDGSTS.E.BYPASS.LTC128B.128 [R251+0xd100], [R2.64], !P5 ;  /* 0x0d10000002fb1fae */ /* 0x0003e8000e901d46 */
[----:B------:R1:W-:Y:S01]  /*2590*/  @P1 LDGSTS.E.BYPASS.LTC128B.128 [R251+0x10100], [R2.64+0x80], !P3 ;  /* 0x1010008002fb1fae */ /* 0x0003e2000d901d46 */
[----:B------:R-:W-:-:S03]  /*25a0*/  IMAD.WIDE.U32 R6, R8, 0x60, R6 ;  /* 0x0000006008067825 */ /* 0x000fc600078e0006 */
[----:B------:R1:W-:Y:S04]  /*25b0*/  @P1 LDGSTS.E.BYPASS.LTC128B.128 [R251+0x13100], [R2.64+0x100], !P4 ;  /* 0x1310010002fb1fae */ /* 0x0003e8000e101d46 */
[----:B------:R1:W-:Y:S01]  /*25c0*/  @P1 LDGSTS.E.BYPASS.LTC128B.128 [R251+0x16100], [R2.64+0x180], !P6 ;  /* 0x1610018002fb1fae */ /* 0x0003e2000f101d46 */
[----:B------:R-:W-:Y:S02]  /*25d0*/  @P0 IADD3 R8, P1, R4, R10, RZ ;  /* 0x0000000a04080210 */ /* 0x000fe40007f3e0ff */
[----:B------:R-:W-:Y:S02]  /*25e0*/  @P0 ISETP.GE.AND P5, PT, R154, c[0x0][0x1d4], PT ;  /* 0x000075009a000a0c */ /* 0x000fe40003fa6270 */
[----:B-1----:R-:W-:Y:S01]  /*25f0*/  SHF.L.U32 R2, R153, 0x6, RZ ;  /* 0x0000000699027819 */ /* 0x002fe200000006ff */
[----:B------:R-:W-:-:S03]  /*2600*/  IMAD R3, R9, 0x60, RZ ;  /* 0x0000006009037824 */ /* 0x000fc600078e02ff */
[----:B------:R-:W-:Y:S02]  /*2610*/  @P0 IADD3.X R5, R5, R11, R2, P1, !PT ;  /* 0x0000000b05050210 */ /* 0x000fe40000ffe402 */
[----:B------:R-:W-:Y:S02]  /*2620*/  LEA R2, P1, R6, c[0x0][0x1f8], 0x1 ;  /* 0x00007e0006027a11 */ /* 0x000fe400078208ff */
[----:B------:R-:W-:-:S04]  /*2630*/  IADD3 R3, R7, R3, RZ ;  /* 0x0000000307037210 */ /* 0x000fc80007ffe0ff */
[----:B------:R-:W-:Y:S02]  /*2640*/  LEA.HI.X R3, R6, c[0x0][0x1fc], R3, 0x1, P1 ;  /* 0x00007f0006037a11 */ /* 0x000fe400008f0c03 */
[----:B------:R-:W-:-:S04]  /*2650*/  @P0 LEA R4, P1, R8, c[0x0][0x1c8], 0x1 ;  /* 0x0000720008040a11 */ /* 0x000fc800078208ff */
[----:B------:R-:W-:-:S05]  /*2660*/  @P0 LEA.HI.X R5, R8, c[0x0][0x1cc], R5, 0x1, P1 ;  /* 0x0000730008050a11 */ /* 0x000fca00008f0c05 */
[----:B------:R1:W-:Y:S04]  /*2670*/  @P0 LDGSTS.E.BYPASS.LTC128B.128 [R251+0xe100], [R4.64], !P5 ;  /* 0x0e10000004fb0fae */ /* 0x0003e8000e901d46 */
[----:B------:R1:W-:Y:S04]  /*2680*/  @P0 LDGSTS.E.BYPASS.LTC128B.128 [R251+0x11100], [R4.64+0x80], !P3 ;  /* 0x1110008004fb0fae */ /* 0x0003e8000d901d46 */
[----:B------:R1:W-:Y:S04]  /*2690*/  @P0 LDGSTS.E.BYPASS.LTC128B.128 [R251+0x14100], [R4.64+0x100], !P4 ;  /* 0x1410010004fb0fae */ /* 0x0003e8000e101d46 */
[----:B------:R1:W-:Y:S04]  /*26a0*/  @P0 LDGSTS.E.BYPASS.LTC128B.128 [R251+0x17100], [R4.64+0x180], !P6 ;  /* 0x1710018004fb0fae */ /* 0x0003e8000f101d46 */
[----:B------:R-:W0:Y:S01]  /*26b0*/  LDGDEPBAR ;  /* 0x00000000000079af */ /* 0x000e220000000000 */
[----:B------:R-:W-:-:S04]  /*26c0*/  IADD3 R18, P1, P0, R30, 0x80, R2 ;  /* 0x000000801e127810 */ /* 0x000fc8000783e002 */
[----:B------:R-:W-:Y:S02]  /*26d0*/  IADD3.X R19, R29, RZ, R3, P1, P0 ;  /* 0x000000ff1d137210 */ /* 0x000fe40000fe0403 */
[----:B------:R-:W-:-:S04]  /*26e0*/  IADD3 R16, P1, P0, R30, 0x100, R2 ;  /* 0x000001001e107810 */ /* 0x000fc8000783e002 */
[----:B------:R-:W-:Y:S02]  /*26f0*/  IADD3.X R17, R29, RZ, R3, P1, P0 ;  /* 0x000000ff1d117210 */ /* 0x000fe40000fe0403 */
[----:B------:R-:W-:Y:S01]  /*2700*/  IADD3 R10, P1, P0, R30, 0x180, R2 ;  /* 0x000001801e0a7810 */ /* 0x000fe2000783e002 */
[----:B------:R-:W-:-:S04]  /*2710*/  DEPBAR.LE SB0, 0x1 ;  /* 0x000080400000791a */ /* 0x000fc80000000000 */
[----:B------:R-:W-:-:S04]  /*2720*/  DEPBAR.LE SB0, 0x0 ;  /* 0x000080000000791a */ /* 0x000fc80000000000 */
[----:B------:R-:W-:Y:S01]  /*2730*/  BAR.SYNC.DEFER_BLOCKING 0x0 ;  /* 0x0000000000007b1d */ /* 0x000fe20000010000 */
[----:B-1----:R-:W-:Y:S02]  /*2740*/  LOP3.LUT R4, R28, 0x1, RZ, 0xc0, !PT ;  /* 0x000000011c047812 */ /* 0x002fe400078ec0ff */
[----:B------:R-:W-:Y:S02]  /*2750*/  IADD3.X R11, R29, RZ, R3, P1, P0 ;  /* 0x000000ff1d0b7210 */ /* 0x000fe40000fe0403 */
[----:B------:R-:W-:-:S04]  /*2760*/  ISETP.NE.U32.AND P1, PT, R4, 0x1, PT ;  /* 0x000000010400780c */ /* 0x000fc80003f25070 */
[----:B------:R-:W-:Y:S02]  /*2770*/  ISETP.LT.OR P0, PT, R0, 0x1, P1 ;  /* 0x000000010000780c */ /* 0x000fe40000f01670 */
[----:B------:R-:W-:Y:S01]  /*2780*/  LOP3.LUT P4, RZ, R28, 0x2, RZ, 0xc0, !PT ;  /* 0x000000021cff7812 */ /* 0x000fe2000788c0ff */
[----:B------:R-:W-:Y:S04]  /*2790*/  LDSM.16.M88.4 R4, [R223] ;  /* 0x00000000df04783b */ /* 0x000fe80000000200 */
[----:B------:R-:W1:Y:S04]  /*27a0*/  LDSM.16.M88.4 R24, [R216] ;  /* 0x00000000d818783b */ /* 0x000e680000000200 */
[----:B------:R-:W2:Y:S04]  /*27b0*/  LDSM.16.M88.4 R20, [R216+0x800] ;  /* 0x00080000d814783b */ /* 0x000ea80000000200 */
[----:B------:R-:W3:Y:S04]  /*27c0*/  LDSM.16.M88.4 R40, [R216+0x1000] ;  /* 0x00100000d828783b */ /* 0x000ee80000000200 */
[----:B------:R-:W4:Y:S04]  /*27d0*/  LDSM.16.M88.4 R44, [R216+0x1800] ;  /* 0x00180000d82c783b */ /* 0x000f280000000200 */
[----:B------:R-:W5:Y:S04]  /*27e0*/  LDSM.16.M88.4 R48, [R216+0x2000] ;  /* 0x00200000d830783b */ /* 0x000f680000000200 */
[----:B------:R-:W-:Y:S04]  /*27f0*/  LDSM.16.M88.4 R60, [R216+0x2800] ;  /* 0x00280000d83c783b */ /* 0x000fe80000000200 */
[----:B------:R-:W-:Y:S04]  /*2800*/  LDSM.16.M88.4 R12, [R224] ;  /* 0x00000000e00c783b */ /* 0x000fe80000000200 */
[----:B------:R-:W-:Y:S04]  /*2810*/  LDSM.16.M88.4 R52, [R227] ;  /* 0x00000000e334783b */ /* 0x000fe80000000200 */
[----:B------:R-:W1:Y:S04]  /*2820*/  LDSM.16.M88.4 R64, [R250] ;  /* 0x00000000fa40783b */ /* 0x000e680000000200 */
[----:B------:R-:W-:Y:S04]  /*2830*/  LDSM.16.M88.4 R76, [R249] ;  /* 0x00000000f94c783b */ /* 0x000fe80000000200 */
[----:B------:R-:W1:Y:S04]  /*2840*/  LDSM.16.M88.4 R92, [R248] ;  /* 0x00000000f85c783b */ /* 0x000e680000000200 */
[----:B------:R-:W-:Y:S04]  /*2850*/  LDSM.16.M88.4 R96, [R247] ;  /* 0x00000000f760783b */ /* 0x000fe80000000200 */
        /* <DEDUP_REMOVED lines=8> */
[----:B------:R-:W-:-:S13]  /*28e0*/  ISETP.LT.OR P0, PT, R0, 0x1, !P3 ;  /* 0x000000010000780c */ /* 0x000fda0005f01670 */
[----:B------:R1:W-:Y:S01]  /*28f0*/  LDGSTS.E.BYPASS.LTC128B.128 [R251+0x6100], [R2.64+0x100], !P0 ;  /* 0x0610010002fb7fae */ /* 0x0003e2000c101d46 */
[----:B------:R-:W-:-:S13]  /*2900*/  ISETP.LT.OR P0, PT, R0, 0x1, !P2 ;  /* 0x000000010000780c */ /* 0x000fda0005701670 */
[----:B------:R1:W-:Y:S01]  /*2910*/  LDGSTS.E.BYPASS.LTC128B.128 [R251+0x9100], [R2.64+0x180], !P0 ;  /* 0x0910018002fb7fae */ /* 0x0003e2000c101d46 */
[----:B------:R-:W-:-:S04]  /*2920*/  IADD3 R8, P0, R30, R2, RZ ;  /* 0x000000021e087210 */ /* 0x000fc80007f1e0ff */
[----:B------:R-:W-:Y:S02]  /*2930*/  IADD3.X R9, R29, R3, RZ, P0, !PT ;  /* 0x000000031d097210 */ /* 0x000fe400007fe4ff */
[----:B-1----:R-:W-:-:S04]  /*2940*/  IADD3 R2, P0, R8, R30, RZ ;  /* 0x0000001e08027210 */ /* 0x002fc80007f1e0ff */
[----:B------:R-:W-:Y:S02]  /*2950*/  IADD3.X R3, R9, R29, RZ, P0, !PT ;  /* 0x0000001d09037210 */ /* 0x000fe400007fe4ff */
[----:B------:R-:W-:-:S13]  /*2960*/  ISETP.LT.OR P0, PT, R0, 0x21, P1 ;  /* 0x000000210000780c */ /* 0x000fda0000f01670 */
[----:B------:R4:W-:Y:S01]  /*2970*/  LDGSTS.E.BYPASS.LTC128B.128 [R251+0x1100], [R8.64], !P0 ;  /* 0x0110000008fb7fae */ /* 0x0009e2000c101d46 */
[----:B------:R-:W-:-:S13]  /*2980*/  ISETP.LT.OR P0, PT, R0, 0x21, !P4 ;  /* 0x000000210000780c */ /* 0x000fda0006701670 */
[----:B------:R3:W-:Y:S01]  /*2990*/  LDGSTS.E.BYPASS.LTC128B.128 [R251+0x4100], [R18.64], !P0 ;  /* 0x0410000012fb7fae */ /* 0x0007e2000c101d46 */
[----:B------:R-:W-:-:S13]  /*29a0*/  ISETP.LT.OR P0, PT, R0, 0x21, !P3 ;  /* 0x000000210000780c */ /* 0x000fda0005f01670 */
[----:B------:R3:W-:Y:S01]  /*29b0*/  LDGSTS.E.BYPASS.LTC128B.128 [R251+0x7100], [R16.64], !P0 ;  /* 0x0710000010fb7fae */ /* 0x0007e2000c101d46 */
[----:B------:R-:W-:-:S13]  /*29c0*/  ISETP.LT.OR P0, PT, R0, 0x21, !P2 ;  /* 0x000000210000780c */ /* 0x000fda0005701670 */
[----:B------:R4:W-:Y:S01]  /*29d0*/  LDGSTS.E.BYPASS.LTC128B.128 [R251+0xa100], [R10.64], !P0 ;  /* 0x0a1000000afb7fae */ /* 0x0009e2000c101d46 */
[C---:B------:R-:W-:Y:S01]  /*29e0*/  ISETP.LT.OR P0, PT, R0.reuse, 0x41, P1 ;  /* 0x000000410000780c */ /* 0x040fe20000f01670 */
[C---:B------:R-:W-:Y:S08]  /*29f0*/  HMMA.16816.F32.BF16 R36, R4.reuse, R24, RZ ;  /* 0x000000180424723c */ /* 0x040ff000000418ff */
[----:B------:R-:W-:Y:S04]  /*2a00*/  HMMA.16816.F32.BF16 R32, R4, R26, RZ ;  /* 0x0000001a0420723c */ /* 0x000fe800000418ff */
[----:B------:R1:W-:Y:S01]  /*2a10*/  LDGSTS.E.BYPASS.LTC128B.128 [R251+0x2100], [R2.64], !P0 ;  /* 0x0210000002fb7fae */ /* 0x0003e2000c101d46 */
[----:B------:R-:W-:-:S03]  /*2a20*/  ISETP.LT.OR P0, PT, R0, 0x41, !P4 ;  /* 0x000000410000780c */ /* 0x000fc60006701670 */
[C---:B--2---:R-:W-:Y:S08]  /*2a30*/  HMMA.16816.F32.BF16 R28, R4.reuse, R20, RZ ;  /* 0x00000014041c723c */ /* 0x044ff000000418ff */
[C---:B------:R-:W-:Y:S08]  /*2a40*/  HMMA.16816.F32.BF16 R24, R4.reuse, R22, RZ ;  /* 0x000000160418723c */ /* 0x040ff000000418ff */
[C---:B---3--:R-:W-:Y:S01]  /*2a50*/  HMMA.16816.F32.BF16 R16, R4.reuse, R42, RZ ;  /* 0x0000002a0410723c */ /* 0x048fe200000418ff */
[----:B------:R1:W-:Y:S07]  /*2a60*/  LDGSTS.E.BYPASS.LTC128B.128 [R251+0x5100], [R2.64+0x80], !P0 ;  /* 0x0510008002fb7fae */ /* 0x0003ee000c101d46 */
[C---:B------:R-:W-:Y:S08]  /*2a70*/  HMMA.16816.F32.BF16 R20, R4.reuse, R40, RZ ;  /* 0x000000280414723c */ /* 0x040ff000000418ff */
[C---:B----4-:R-:W-:Y:S08]  /*2a80*/  HMMA.16816.F32.BF16 R8, R4.reuse, R44, RZ ;  /* 0x0000002c0408723c */ /* 0x050ff000000418ff */
[----:B------:R-:W-:Y:S01]  /*2a90*/  HMMA.16816.F32.BF16 R40, R4, R46, RZ ;  /* 0x0000002e0428723c */ /* 0x000fe200000418ff */
[----:B------:R-:W-:-:S02]  /*2aa0*/  ISETP.LT.OR P1, PT, R0, 0x41, !P3 ;  /* 0x000000410000780c */ /* 0x000fc40005f21670 */
[----:B------:R-:W-:-:S05]  /*2ab0*/  ISETP.LT.OR P0, PT, R0, 0x41, !P2 ;  /* 0x000000410000780c */ /* 0x000fca0005701670 */
[C---:B-----5:R-:W-:Y:S06]  /*2ac0*/  HMMA.16816.F32.BF16 R56, R4.reuse, R48, RZ ;  /* 0x000000300438723c */ /* 0x060fec00000418ff */
[----:B------:R1:W-:Y:S02]  /*2ad0*/  LDGSTS.E.BYPASS.LTC128B.128 [R251+0x8100], [R2.64+0x100], !P1 ;  /* 0x0810010002fb7fae */ /* 0x0003e4000c901d46 */
[----:B------:R-:W-:Y:S02]  /*2ae0*/  HMMA.16816.F32.BF16 R84, R4, R50, RZ ;  /* 0x000000320454723c */ /* 0x000fe400000418ff */
[----:B------:R1:W-:Y:S04]  /*2af0*/  LDGSTS.E.BYPASS.LTC128B.128 [R251+0xb100], [R2.64+0x180], !P0 ;  /* 0x0b10018002fb7fae */ /* 0x0003e8000c101d46 */
[----:B------:R-:W-:Y:S02]  /*2b00*/  LDSM.16.M88.4 R44, [R222] ;  /* 0x00000000de2c783b */ /* 0x000fe40000000200 */
[C---:B------:R-:W-:Y:S02]  /*2b10*/  HMMA.16816.F32.BF16 R68, R12.reuse, R64, R28 ;  /* 0x000000400c44723c */ /* 0x040fe4000004181c */
[----:B------:R-:W-:Y:S04]  /*2b20*/  LDSM.16.M88.4 R28, [R222+0x2000] ;  /* 0x00200000de1c783b */ /* 0x000fe80000000200 */
[----:B------:R-:W-:Y:S02]  /*2b30*/  LDSM.16.M88.4 R100, [R222+0x2800] ;  /* 0x00280000de64783b */ /* 0x000fe40000000200 */
[C---:B------:R-:W-:Y:S02]  /*2b40*/  HMMA.16816.F32.BF16 R64, R12.reuse, R66, R24 ;  /* 0x000000420c40723c */ /* 0x040fe40000041818 */
[----:B------:R-:W-:Y:S04]  /*2b50*/  LDSM.16.M88.4 R108, [R219+0x1000] ;  /* 0x00100000db6c783b */ /* 0x000fe80000000200 */
[----:B------:R-:W-:Y:S02]  /*2b60*/  LDSM.16.M88.4 R116, [R219+0x1800] ;  /* 0x00180000db74783b */ /* 0x000fe40000000200 */
[C---:B------:R-:W-:Y:S02]  /*2b70*/  HMMA.16816.F32.BF16 R48, R12.reuse, R92, R8 ;  /* 0x0000005c0c30723c */ /* 0x040fe40000041808 */
[----:B------:R-:W2:Y:S04]  /*2b80*/  LDSM.16.M88.4 R8, [R226] ;  /* 0x00000000e208783b */ /* 0x000ea80000000200 */
[----:B------:R-:W-:Y:S02]  /*2b90*/  LDSM.16.M88.4 R112, [R216+0x3800] ;  /* 0x00380000d870783b */ /* 0x000fe40000000200 */
[C---:B------:R-:W-:Y:S02]  /*2ba0*/  HMMA.16816.F32.BF16 R24, R12.reuse, R94, R40 ;  /* 0x0000005e0c18723c */ /* 0x040fe40000041828 */
[----:B------:R-:W3:Y:S04]  /*2bb0*/  LDSM.16.M88.4 R40, [R222+0x800] ;  /* 0x00080000de28783b */ /* 0x000ee80000000200 */
[----:B------:R-:W-:Y:S02]  /*2bc0*/  LDSM.16.M88.4 R120, [R216+0x4000] ;  /* 0x00400000d878783b */ /* 0x000fe40000000200 */
[C---:B------:R-:W-:Y:S02]  /*2bd0*/  HMMA.16816.F32.BF16 R80, R12.reuse, R52, R36 ;  /* 0x000000340c50723c */ /* 0x040fe40000041824 */
[----:B------:R-:W4:Y:S04]  /*2be0*/  LDSM.16.M88.4 R36, [R222+0x1000] ;  /* 0x00100000de24783b */ /* 0x000f280000000200 */
[----:B------:R-:W-:Y:S02]  /*2bf0*/  LDSM.16.M88.4 R132, [R219+0x6800] ;  /* 0x00680000db84783b */ /* 0x000fe40000000200 */
[----:B------:R-:W-:Y:S02]  /*2c00*/  HMMA.16816.F32.BF16 R72, R12, R54, R32 ;  /* 0x000000360c48723c */ /* 0x000fe40000041820 */
[----:B------:R-:W5:Y:S04]  /*2c10*/  LDSM.16.M88.4 R32, [R222+0x1800] ;  /* 0x00180000de20783b */ /* 0x000f680000000200 */
[----:B------:R-:W-:Y:S02]  /*2c20*/  LDSM.16.M88.4 R140, [R233] ;  /* 0x00000000e98c783b */ /* 0x000fe40000000200 */
[C---:B------:R-:W-:Y:S02]  /*2c30*/  HMMA.16816.F32.BF16 R88, R4.reuse, R60, RZ ;  /* 0x0000003c0458723c */ /* 0x040fe400000418ff */
[----:B------:R-:W-:Y:S04]  /*2c40*/  LDSM.16.M88.4 R144, [R222+0x9000] ;  /* 0x00900000de90783b */ /* 0x000fe80000000200 */
[----:B------:R-:W-:Y:S02]  /*2c50*/  LDSM.16.M88.4 R128, [R232] ;  /* 0x00000000e880783b */ /* 0x000fe40000000200 */
[----:B------:R-:W-:Y:S02]  /*2c60*/  HMMA.16816.F32.BF16 R4, R4, R62, RZ ;  /* 0x0000003e0404723c */ /* 0x000fe400000418ff */
[----:B------:R-:W-:Y:S04]  /*2c70*/  LDSM.16.M88.4 R136, [R219+0x9000] ;  /* 0x00900000db88783b */ /* 0x000fe80000000200 */
[----:B------:R-:W0:Y:S02]  /*2c80*/  LDGDEPBAR ;  /* 0x00000000000079af */ /* 0x000e240000000000 */
[C---:B------:R-:W-:Y:S08]  /*2c90*/  HMMA.16816.F32.BF16 R52, R12.reuse, R78, R16 ;  /* 0x0000004e0c34723c */ /* 0x040ff00000041810 */
[C---:B------:R-:W-:Y:S08]  /*2ca0*/  HMMA.16816.F32.BF16 R60, R12.reuse, R76, R20 ;  /* 0x0000004c0c3c723c */ /* 0x040ff00000041814 */
[C---:B------:R-:W-:Y:S08]  /*2cb0*/  HMMA.16816.F32.BF16 R92, R12.reuse, R104, R88 ;  /* 0x000000680c5c723c */ /* 0x040ff00000041858 */
[C---:B------:R-:W-:Y:S08]  /*2cc0*/  HMMA.16816.F32.BF16 R20, R12.reuse, R96, R56 ;  /* 0x000000600c14723c */ /* 0x040ff00000041838 */
[C---:B------:R-:W-:Y:S01]  /*2cd0*/  HMMA.16816.F32.BF16 R16, R12.reuse, R98, R84 ;  /* 0x000000620c10723c */ /* 0x040fe20000041854 */
[----:B------:R-:W-:Y:S07]  /*2ce0*/  LDSM.16.M88.4 R96, [R219] ;  /* 0x00000000db60783b */ /* 0x000fee0000000200 */
[----:B------:R-:W-:Y:S01]  /*2cf0*/  HMMA.16816.F32.BF16 R88, R12, R106, R4 ;  /* 0x0000006a0c58723c */ /* 0x000fe20000041804 */
[----:B------:R-:W-:Y:S04]  /*2d00*/  LDSM.16.M88.4 R4, [R225] ;  /* 0x00000000e104783b */ /* 0x000fe80000000200 */
[----:B------:R-:W1:Y:S03]  /*2d10*/  LDSM.16.M88.4 R104, [R219+0x800] ;  /* 0x00080000db68783b */ /* 0x000e660000000200 */
[C---:B--2---:R-:W-:Y:S08]  /*2d20*/  HMMA.16816.F32.BF16 R84, R8.reuse, R44, R80 ;  /* 0x0000002c0854723c */ /* 0x044ff00000041850 */
[C---:B------:R-:W-:Y:S08]  /*2d30*/  HMMA.16816.F32.BF16 R80, R8.reuse, R46, R72 ;  /* 0x0000002e0850723c */ /* 0x040ff00000041848 */
[C---:B---3--:R-:W-:Y:S08]  /*2d40*/  HMMA.16816.F32.BF16 R12, R8.reuse, R42, R64 ;  /* 0x0000002a080c723c */ /* 0x048ff00000041840 */
[C---:B----4-:R-:W-:Y:S01]  /*2d50*/  HMMA.16816.F32.BF16 R72, R8.reuse, R38, R52 ;  /* 0x000000260848723c */ /* 0x050fe20000041834 */
[----:B------:R-:W2:Y:S07]  /*2d60*/  LDSM.16.M88.4 R52, [R219+0x2000] ;  /* 0x00200000db34783b */ /* 0x000eae0000000200 */
[C---:B-----5:R-:W-:Y:S01]  /*2d70*/  HMMA.16816.F32.BF16 R64, R8.reuse, R32, R48 ;  /* 0x000000200840723c */ /* 0x060fe20000041830 */
[----:B------:R-:W3:Y:S07]  /*2d80*/  LDSM.16.M88.4 R48, [R219+0x2800] ;  /* 0x00280000db30783b */ /* 0x000eee0000000200 */
[C---:B------:R-:W-:Y:S08]  /*2d90*/  HMMA.16816.F32.BF16 R76, R8.reuse, R40, R68 ;  /* 0x00000028084c723c */ /* 0x040ff00000041844 */
[C---:B------:R-:W-:Y:S01]  /*2da0*/  HMMA.16816.F32.BF16 R68, R8.reuse, R36, R60 ;  /* 0x000000240844723c */ /* 0x040fe2000004183c */
[----:B------:R-:W-:Y:S07]  /*2db0*/  LDSM.16.M88.4 R36, [R216+0x3000] ;  /* 0x00300000d824783b */ /* 0x000fee0000000200 */
[C---:B------:R-:W-:Y:S08]  /*2dc0*/  HMMA.16816.F32.BF16 R60, R8.reuse, R34, R24 ;  /* 0x00000022083c723c */ /* 0x040ff00000041818 */
[C---:B------:R-:W-:Y:S08]  /*2dd0*/  HMMA.16816.F32.BF16 R56, R8.reuse, R28, R20 ;  /* 0x0000001c0838723c */ /* 0x040ff00000041814 */
[C---:B------:R-:W-:Y:S01]  /*2de0*/  HMMA.16816.F32.BF16 R44, R8.reuse, R30, R16 ;  /* 0x0000001e082c723c */ /* 0x040fe20000041810 */
[----:B------:R-:W4:Y:S07]  /*2df0*/  LDSM.16.M88.4 R16, [R223+0x4000] ;  /* 0x00400000df10783b */ /* 0x000f2e0000000200 */
[C---:B------:R-:W-:Y:S01]  /*2e00*/  HMMA.16816.F32.BF16 R40, R8.reuse, R100, R92 ;  /* 0x000000640828723c */ /* 0x040fe2000004185c */
[----:B------:R-:W-:Y:S07]  /*2e10*/  LDSM.16.M88.4 R92, [R216+0x4800] ;  /* 0x00480000d85c783b */ /* 0x000fee0000000200 */
[----:B------:R-:W-:Y:S08]  /*2e20*/  HMMA.16816.F32.BF16 R32, R8, R102, R88 ;  /* 0x000000660820723c */ /* 0x000ff00000041858 */
[C---:B-1----:R-:W-:Y:S08]  /*2e30*/  HMMA.16816.F32.BF16 R12, R4.reuse, R106, R12 ;  /* 0x0000006a040c723c */ /* 0x042ff0000004180c */
[C---:B------:R-:W-:Y:S08]  /*2e40*/  HMMA.16816.F32.BF16 R28, R4.reuse, R96, R84 ;  /* 0x00000060041c723c */ /* 0x040ff00000041854 */
[C---:B------:R-:W-:Y:S08]  /*2e50*/  HMMA.16816.F32.BF16 R20, R4.reuse, R104, R76 ;  /* 0x000000680414723c */ /* 0x040ff0000004184c */
[C---:B------:R-:W-:Y:S08]  /*2e60*/  HMMA.16816.F32.BF16 R24, R4.reuse, R98, R80 ;  /* 0x000000620418723c */ /* 0x040ff00000041850 */
[C---:B------:R-:W-:Y:S08]  /*2e70*/  HMMA.16816.F32.BF16 R8, R4.reuse, R108, R68 ;  /* 0x0000006c0408723c */ /* 0x040ff00000041844 */
[C---:B------:R-:W-:Y:S08]  /*2e80*/  HMMA.16816.F32.BF16 R72, R4.reuse, R110, R72 ;  /* 0x0000006e0448723c */ /* 0x040ff00000041848 */
[C---:B------:R-:W-:Y:S08]  /*2e90*/  HMMA.16816.F32.BF16 R84, R4.reuse, R116, R64 ;  /* 0x000000740454723c */ /* 0x040ff00000041840 */
[C---:B------:R-:W-:Y:S01]  /*2ea0*/  HMMA.16816.F32.BF16 R76, R4.reuse, R118, R60 ;  /* 0x00000076044c723c */ /* 0x040fe2000004183c */
[----:B------:R-:W1:Y:S04]  /*2eb0*/  LDSM.16.M88.4 R116, [R216+0x5000] ;  /* 0x00500000d874783b */ /* 0x000e680000000200 */
[----:B------:R-:W5:Y:S03]  /*2ec0*/  LDSM.16.M88.4 R60, [R216+0x5800] ;  /* 0x00580000d83c783b */ /* 0x000f660000000200 */
[C---:B--2---:R-:W-:Y:S01]  /*2ed0*/  HMMA.16816.F32.BF16 R108, R4.reuse, R52, R56 ;  /* 0x00000034046c723c */ /* 0x044fe20000041838 */
[----:B------:R-:W-:Y:S07]  /*2ee0*/  LDSM.16.M88.4 R56, [R245] ;  /* 0x00000000f538783b */ /* 0x000fee0000000200 */
[C---:B------:R-:W-:Y:S01]  /*2ef0*/  HMMA.16816.F32.BF16 R100, R4.reuse, R54, R44 ;  /* 0x000000360464723c */ /* 0x040fe2000004182c */
[----:B------:R-:W-:Y:S04]  /*2f00*/  LDSM.16.M88.4 R52, [R244] ;  /* 0x00000000f434783b */ /* 0x000fe80000000200 */
[----:B------:R-:W-:Y:S03]  /*2f10*/  LDSM.16.M88.4 R44, [R242] ;  /* 0x00000000f22c783b */ /* 0x000fe60000000200 */
[C---:B---3--:R-:W-:Y:S01]  /*2f20*/  HMMA.16816.F32.BF16 R104, R4.reuse, R48, R40 ;  /* 0x000000300468723c */ /* 0x048fe20000041828 */
[----:B------:R-:W-:Y:S07]  /*2f30*/  LDSM.16.M88.4 R40, [R241] ;  /* 0x00000000f128783b */ /* 0x000fee0000000200 */
[----:B------:R-:W-:Y:S01]  /*2f40*/  HMMA.16816.F32.BF16 R96, R4, R50, R32 ;  /* 0x000000320460723c */ /* 0x000fe20000041820 */
[----:B------:R-:W2:Y:S04]  /*2f50*/  LDSM.16.M88.4 R4, [R224+0x4000] ;  /* 0x00400000e004783b */ /* 0x000ea80000000200 */
[----:B------:R-:W3:Y:S03]  /*2f60*/  LDSM.16.M88.4 R48, [R243] ;  /* 0x00000000f330783b */ /* 0x000ee60000000200 */
[C---:B----4-:R-:W-:Y:S01]  /*2f70*/  HMMA.16816.F32.BF16 R64, R16.reuse, R114, R12 ;  /* 0x000000721040723c */ /* 0x050fe2000004180c */
[----:B------:R-:W-:Y:S07]  /*2f80*/  LDSM.16.M88.4 R12, [R226+0x4000] ;  /* 0x00400000e20c783b */ /* 0x000fee0000000200 */
[C---:B------:R-:W-:Y:S01]  /*2f90*/  HMMA.16816.F32.BF16 R68, R16.reuse, R112, R20 ;  /* 0x000000701044723c */ /* 0x040fe20000041814 */
[----:B------:R-:W-:Y:S07]  /*2fa0*/  LDSM.16.M88.4 R112, [R222+0x3000] ;  /* 0x00300000de70783b */ /* 0x000fee0000000200 */
[C---:B------:R-:W-:Y:S08]  /*2fb0*/  HMMA.16816.F32.BF16 R80, R16.reuse, R38, R24 ;  /* 0x000000261050723c */ /* 0x040ff00000041818 */
[C---:B------:R-:W-:Y:S08]  /*2fc0*/  HMMA.16816.F32.BF16 R88, R16.reuse, R36, R28 ;  /* 0x000000241058723c */ /* 0x040ff0000004181c */
[C---:B------:R-:W-:Y:S08]  /*2fd0*/  HMMA.16816.F32.BF16 R32, R16.reuse, R122, R72 ;  /* 0x0000007a1020723c */ /* 0x040ff00000041848 */
[C---:B------:R-:W-:Y:S08]  /*2fe0*/  HMMA.16816.F32.BF16 R36, R16.reuse, R120, R8 ;  /* 0x000000781024723c */ /* 0x040ff00000041808 */
[C---:B-1----:R-:W-:Y:S01]  /*2ff0*/  HMMA.16816.F32.BF16 R20, R16.reuse, R116, R108 ;  /* 0x000000741014723c */ /* 0x042fe2000004186c */
[----:B------:R-:W1:Y:S07]  /*3000*/  LDSM.16.M88.4 R108, [R240] ;  /* 0x00000000f06c783b */ /* 0x000e6e0000000200 */
[C---:B-----5:R-:W-:Y:S08]  /*3010*/  HMMA.16816.F32.BF16 R72, R16.reuse, R60, R104 ;  /* 0x0000003c1048723c */ /* 0x060ff00000041868 */
[C---:B------:R-:W-:Y:S08]  /*3020*/  HMMA.16816.F32.BF16 R28, R16.reuse, R92, R84 ;  /* 0x0000005c101c723c */ /* 0x040ff00000041854 */
[C---:B------:R-:W-:Y:S08]  /*3030*/  HMMA.16816.F32.BF16 R24, R16.reuse, R94, R76 ;  /* 0x0000005e1018723c */ /* 0x040ff0000004184c */
[----:B------:R-:W-:Y:S08]  /*3040*/  HMMA.16816.F32.BF16 R8, R16, R118, R100 ;  /* 0x000000761008723c */ /* 0x000ff00000041864 */
[----:B--2---:R-:W-:Y:S01]  /*3050*/  HMMA.16816.F32.BF16 R104, R4, R54, R64 ;  /* 0x000000360468723c */ /* 0x004fe20000041840 */
[----:B------:R-:W2:Y:S07]  /*3060*/  LDSM.16.M88.4 R64, [R222+0x3800] ;  /* 0x00380000de40783b */ /* 0x000eae0000000200 */
[----:B------:R-:W-:Y:S01]  /*3070*/  HMMA.16816.F32.BF16 R16, R16, R62, R96 ;  /* 0x0000003e1010723c */ /* 0x000fe20000041860 */
[----:B------:R-:W4:Y:S07]  /*3080*/  LDSM.16.M88.4 R60, [R222+0x4000] ;  /* 0x00400000de3c783b */ /* 0x000f2e0000000200 */
[C---:B------:R-:W-:Y:S08]  /*3090*/  HMMA.16816.F32.BF16 R100, R4.reuse, R52, R68 ;  /* 0x000000340464723c */ /* 0x040ff00000041844 */
[C---:B------:R-:W-:Y:S08]  /*30a0*/  HMMA.16816.F32.BF16 R92, R4.reuse, R58, R80 ;  /* 0x0000003a045c723c */ /* 0x040ff00000041850 */
[C---:B------:R-:W-:Y:S01]  /*30b0*/  HMMA.16816.F32.BF16 R84, R4.reuse, R44, R28 ;  /* 0x0000002c0454723c */ /* 0x040fe2000004181c */
[----:B------:R-:W-:Y:S07]  /*30c0*/  LDSM.16.M88.4 R28, [R219+0x3800] ;  /* 0x00380000db1c783b */ /* 0x000fee0000000200 */
[C---:B------:R-:W-:Y:S01]  /*30d0*/  HMMA.16816.F32.BF16 R80, R4.reuse, R46, R24 ;  /* 0x0000002e0450723c */ /* 0x040fe20000041818 */
[----:B------:R-:W5:Y:S07]  /*30e0*/  LDSM.16.M88.4 R44, [R222+0x5000] ;  /* 0x00500000de2c783b */ /* 0x000f6e0000000200 */
[C---:B------:R-:W-:Y:S01]  /*30f0*/  HMMA.16816.F32.BF16 R52, R4.reuse, R42, R8 ;  /* 0x0000002a0434723c */ /* 0x040fe20000041808 */
[----:B------:R-:W2:Y:S07]  /*3100*/  LDSM.16.M88.4 R8, [R225+0x4000] ;  /* 0x00400000e108783b */ /* 0x000eae0000000200 */
[C---:B------:R-:W-:Y:S01]  /*3110*/  HMMA.16816.F32.BF16 R76, R4.reuse, R56, R88 ;  /* 0x00000038044c723c */ /* 0x040fe20000041858 */
[----:B------:R-:W4:Y:S07]  /*3120*/  LDSM.16.M88.4 R56, [R222+0x4800] ;  /* 0x00480000de38783b */ /* 0x000f2e0000000200 */
[C---:B------:R-:W-:Y:S01]  /*3130*/  HMMA.16816.F32.BF16 R68, R4.reuse, R40, R20 ;  /* 0x000000280444723c */ /* 0x040fe20000041814 */
[----:B------:R-:W4:Y:S07]  /*3140*/  LDSM.16.M88.4 R40, [R222+0x5800] ;  /* 0x00580000de28783b */ /* 0x000f2e0000000200 */
[C---:B---3--:R-:W-:Y:S01]  /*3150*/  HMMA.16816.F32.BF16 R88, R4.reuse, R50, R32 ;  /* 0x000000320458723c */ /* 0x048fe20000041820 */
[----:B------:R-:W3:Y:S07]  /*3160*/  LDSM.16.M88.4 R32, [R219+0x3000] ;  /* 0x00300000db20783b */ /* 0x000eee0000000200 */
[C---:B------:R-:W-:Y:S08]  /*3170*/  HMMA.16816.F32.BF16 R96, R4.reuse, R48, R36 ;  /* 0x000000300460723c */ /* 0x040ff00000041824 */
[----:B-1----:R-:W-:Y:S08]  /*3180*/  HMMA.16816.F32.BF16 R36, R4, R110, R16 ;  /* 0x0000006e0424723c */ /* 0x002ff00000041810 */
[----:B--2---:R-:W-:Y:S01]  /*3190*/  HMMA.16816.F32.BF16 R16, R12, R64, R100 ;  /* 0x000000400c10723c */ /* 0x004fe20000041864 */
[----:B------:R-:W1:Y:S07]  /*31a0*/  LDSM.16.M88.4 R100, [R219+0x4800] ;  /* 0x00480000db64783b */ /* 0x000e6e0000000200 */
[----:B------:R-:W-:Y:S01]  /*31b0*/  HMMA.16816.F32.BF16 R48, R4, R108, R72 ;  /* 0x0000006c0430723c */ /* 0x000fe20000041848 */
[----:B------:R-:W2:Y:S07]  /*31c0*/  LDSM.16.M88.4 R72, [R219+0x4000] ;  /* 0x00400000db48783b */ /* 0x000eae0000000200 */
[C---:B------:R-:W-:Y:S08]  /*31d0*/  HMMA.16816.F32.BF16 R20, R12.reuse, R114, R92 ;  /* 0x000000720c14723c */ /* 0x040ff0000004185c */
[C---:B------:R-:W-:Y:S08]  /*31e0*/  HMMA.16816.F32.BF16 R4, R12.reuse, R66, R104 ;  /* 0x000000420c04723c */ /* 0x040ff00000041868 */
[C---:B------:R-:W-:Y:S08]  /*31f0*/  HMMA.16816.F32.BF16 R24, R12.reuse, R112, R76 ;  /* 0x000000700c18723c */ /* 0x040ff0000004184c */
[C---:B----4-:R-:W-:Y:S08]  /*3200*/  HMMA.16816.F32.BF16 R64, R12.reuse, R60, R96 ;  /* 0x0000003c0c40723c */ /* 0x050ff00000041860 */
[C---:B------:R-:W-:Y:S08]  /*3210*/  HMMA.16816.F32.BF16 R60, R12.reuse, R62, R88 ;  /* 0x0000003e0c3c723c */ /* 0x040ff00000041858 */
[----:B-----5:R-:W-:Y:S08]  /*3220*/  HMMA.16816.F32.BF16 R108, R12, R44, R68 ;  /* 0x0000002c0c6c723c */ /* 0x020ff00000041844 */
[----:B------:R-:W-:Y:S01]  /*3230*/  HMMA.16816.F32.BF16 R76, R8, R28, R16 ;  /* 0x0000001c084c723c */ /* 0x000fe20000041810 */
[----:B------:R-:W4:Y:S07]  /*3240*/  LDSM.16.M88.4 R16, [R219+0x5000] ;  /* 0x00500000db10783b */ /* 0x000f2e0000000200 */
[C---:B------:R-:W-:Y:S08]  /*3250*/  HMMA.16816.F32.BF16 R88, R12.reuse, R56, R84 ;  /* 0x000000380c58723c */ /* 0x040ff00000041854 */
[C---:B------:R-:W-:Y:S01]  /*3260*/  HMMA.16816.F32.BF16 R80, R12.reuse, R58, R80 ;  /* 0x0000003a0c50723c */ /* 0x040fe20000041850 */
[----:B------:R-:W-:Y:S07]  /*3270*/  LDSM.16.M88.4 R56, [R216+0x6800] ;  /* 0x00680000d838783b */ /* 0x000fee0000000200 */
[C---:B------:R-:W-:Y:S01]  /*3280*/  HMMA.16816.F32.BF16 R68, R12.reuse, R46, R52 ;  /* 0x0000002e0c44723c */ /* 0x040fe20000041834 */
[----:B------:R-:W-:Y:S07]  /*3290*/  LDSM.16.M88.4 R52, [R216+0x7000] ;  /* 0x00700000d834783b */ /* 0x000fee0000000200 */
[C---:B------:R-:W-:Y:S01]  /*32a0*/  HMMA.16816.F32.BF16 R104, R12.reuse, R40, R48 ;  /* 0x000000280c68723c */ /* 0x040fe20000041830 */
[----:B------:R-:W-:Y:S07]  /*32b0*/  LDSM.16.M88.4 R48, [R216+0x7800] ;  /* 0x00780000d830783b */ /* 0x000fee0000000200 */
[----:B------:R-:W-:Y:S01]  /*32c0*/  HMMA.16816.F32.BF16 R96, R12, R42, R36 ;  /* 0x0000002a0c60723c */ /* 0x000fe20000041824 */
[----:B------:R-:W5:Y:S07]  /*32d0*/  LDSM.16.M88.4 R12, [R219+0x5800] ;  /* 0x00580000db0c783b */ /* 0x000f6e0000000200 */
[C---:B---3--:R-:W-:Y:S01]  /*32e0*/  HMMA.16816.F32.BF16 R84, R8.reuse, R34, R20 ;  /* 0x000000220854723c */ /* 0x048fe20000041814 */
[----:B------:R-:W-:Y:S07]  /*32f0*/  LDSM.16.M88.4 R20, [R216+0x6000] ;  /* 0x00600000d814783b */ /* 0x000fee0000000200 */
[C---:B------:R-:W-:Y:S01]  /*3300*/  HMMA.16816.F32.BF16 R44, R8.reuse, R30, R4 ;  /* 0x0000001e082c723c */ /* 0x040fe20000041804 */
[----:B------:R-:W3:Y:S04]  /*3310*/  LDSM.16.M88.4 R4, [R223+0x8000] ;  /* 0x00800000df04783b */ /* 0x000ee80000000200 */
[----:B------:R-:W-:Y:S03]  /*3320*/  LDSM.16.M88.4 R28, [R224+0x8000] ;  /* 0x00800000e01c783b */ /* 0x000fe60000000200 */
[C---:B------:R-:W-:Y:S08]  /*3330*/  HMMA.16816.F32.BF16 R92, R8.reuse, R32, R24 ;  /* 0x00000020085c723c */ /* 0x040ff00000041818 */
[C---:B-1----:R-:W-:Y:S01]  /*3340*/  HMMA.16816.F32.BF16 R32, R8.reuse, R100, R88 ;  /* 0x000000640820723c */ /* 0x042fe20000041858 */
[----:B------:R-:W1:Y:S07]  /*3350*/  LDSM.16.M88.4 R88, [R239] ;  /* 0x00000000ef58783b */ /* 0x000e6e0000000200 */
[C---:B------:R-:W-:Y:S01]  /*3360*/  HMMA.16816.F32.BF16 R24, R8.reuse, R102, R80 ;  /* 0x000000660818723c */ /* 0x040fe20000041850 */
[----:B------:R-:W1:Y:S07]  /*3370*/  LDSM.16.M88.4 R80, [R216+0x8800] ;  /* 0x00880000d850783b */ /* 0x000e6e0000000200 */
[C---:B--2---:R-:W-:Y:S08]  /*3380*/  HMMA.16816.F32.BF16 R36, R8.reuse, R74, R60 ;  /* 0x0000004a0824723c */ /* 0x044ff0000004183c */
[C---:B----4-:R-:W-:Y:S08]  /*3390*/  HMMA.16816.F32.BF16 R60, R8.reuse, R16, R108 ;  /* 0x00000010083c723c */ /* 0x050ff0000004186c */
[C---:B------:R-:W-:Y:S08]  /*33a0*/  HMMA.16816.F32.BF16 R68, R8.reuse, R18, R68 ;  /* 0x000000120844723c */ /* 0x040ff00000041844 */
[C---:B-----5:R-:W-:Y:S08]  /*33b0*/  HMMA.16816.F32.BF16 R16, R8.reuse, R12, R104 ;  /* 0x0000000c0810723c */ /* 0x060ff00000041868 */
[C---:B------:R-:W-:Y:S01]  /*33c0*/  HMMA.16816.F32.BF16 R40, R8.reuse, R72, R64 ;  /* 0x000000480828723c */ /* 0x040fe20000041840 */
[----:B------:R-:W2:Y:S07]  /*33d0*/  LDSM.16.M88.4 R72, [R216+0x8000] ;  /* 0x00800000d848783b */ /* 0x000eae0000000200 */
[----:B------:R-:W-:Y:S08]  /*33e0*/  HMMA.16816.F32.BF16 R12, R8, R14, R96 ;  /* 0x0000000e080c723c */ /* 0x000ff00000041860 */
[C---:B---3--:R-:W-:Y:S08]  /*33f0*/  HMMA.16816.F32.BF16 R8, R4.reuse, R20, R92 ;  /* 0x000000140408723c */ /* 0x048ff0000004185c */
[C---:B------:R-:W-:Y:S01]  /*3400*/  HMMA.16816.F32.BF16 R64, R4.reuse, R22, R84 ;  /* 0x000000160440723c */ /* 0x040fe20000041854 */
[----:B------:R-:W-:Y:S07]  /*3410*/  LDSM.16.M88.4 R20, [R225+0x8000] ;  /* 0x00800000e114783b */ /* 0x000fee0000000200 */
[C---:B------:R-:W-:Y:S01]  /*3420*/  HMMA.16816.F32.BF16 R104, R4.reuse, R48, R32 ;  /* 0x000000300468723c */ /* 0x040fe20000041820 */
[----:B------:R-:W-:Y:S07]  /*3430*/  LDSM.16.M88.4 R32, [R222+0x6000] ;  /* 0x00600000de20783b */ /* 0x000fee0000000200 */
[----:B------:R-:W-:Y:S01]  /*3440*/  HMMA.16816.F32.BF16 R96, R4, R50, R24 ;  /* 0x000000320460723c */ /* 0x000fe20000041818 */
[----:B------:R-:W3:Y:S04]  /*3450*/  LDSM.16.M88.4 R24, [R226+0x8000] ;  /* 0x00800000e218783b */ /* 0x000ee80000000200 */
[----:B------:R-:W4:Y:S03]  /*3460*/  LDSM.16.M88.4 R48, [R237] ;  /* 0x00000000ed30783b */ /* 0x000f260000000200 */
[----:B-1----:R-:W-:Y:S08]  /*3470*/  HMMA.16816.F32.BF16 R8, R28, R88, R8 ;  /* 0x000000581c08723c */ /* 0x002ff00000041808 */
[----:B------:R-:W-:Y:S08]  /*3480*/  HMMA.16816.F32.BF16 R120, R4, R82, R12 ;  /* 0x000000520478723c */ /* 0x000ff0000004180c */
[----:B------:R-:W-:Y:S01]  /*3490*/  HMMA.16816.F32.BF16 R12, R28, R90, R64 ;  /* 0x0000005a1c0c723c */ /* 0x000fe20000041840 */
[----:B------:R-:W-:Y:S07]  /*34a0*/  LDSM.16.M88.4 R64, [R222+0x6800] ;  /* 0x00680000de40783b */ /* 0x000fee0000000200 */
[C---:B------:R-:W-:Y:S08]  /*34b0*/  HMMA.16816.F32.BF16 R76, R4.reuse, R56, R76 ;  /* 0x00000038044c723c */ /* 0x040ff0000004184c */
[C---:B------:R-:W-:Y:S01]  /*34c0*/  HMMA.16816.F32.BF16 R100, R4.reuse, R58, R44 ;  /* 0x0000003a0464723c */ /* 0x040fe2000004182c */
[----:B------:R-:W-:Y:S04]  /*34d0*/  LDSM.16.M88.4 R56, [R219+0x6000] ;  /* 0x00600000db38783b */ /* 0x000fe80000000200 */
[----:B------:R-:W-:Y:S03]  /*34e0*/  LDSM.16.M88.4 R44, [R236] ;  /* 0x00000000ec2c783b */ /* 0x000fe60000000200 */
[C---:B------:R-:W-:Y:S01]  /*34f0*/  HMMA.16816.F32.BF16 R112, R4.reuse, R52, R40 ;  /* 0x000000340470723c */ /* 0x040fe20000041828 */
[----:B------:R-:W-:Y:S07]  /*3500*/  LDSM.16.M88.4 R40, [R235] ;  /* 0x00000000eb28783b */ /* 0x000fee0000000200 */
[C---:B------:R-:W-:Y:S01]  /*3510*/  HMMA.16816.F32.BF16 R108, R4.reuse, R54, R36 ;  /* 0x00000036046c723c */ /* 0x040fe20000041824 */
[----:B------:R-:W1:Y:S07]  /*3520*/  LDSM.16.M88.4 R52, [R238] ;  /* 0x00000000ee34783b */ /* 0x000e6e0000000200 */
[C---:B--2---:R-:W-:Y:S08]  /*3530*/  HMMA.16816.F32.BF16 R92, R4.reuse, R72, R60 ;  /* 0x00000048045c723c */ /* 0x044ff0000004183c */
[C---:B------:R-:W-:Y:S01]  /*3540*/  HMMA.16816.F32.BF16 R84, R4.reuse, R74, R68 ;  /* 0x0000004a0454723c */ /* 0x040fe20000041844 */
[----:B------:R-:W-:Y:S04]  /*3550*/  LDSM.16.M88.4 R72, [R216+0x9000] ;  /* 0x00900000d848783b */ /* 0x000fe80000000200 */
[----:B------:R-:W-:Y:S03]  /*3560*/  LDSM.16.M88.4 R68, [R234] ;  /* 0x00000000ea44783b */ /* 0x000fe60000000200 */
[----:B------:R-:W-:Y:S01]  /*3570*/  HMMA.16816.F32.BF16 R124, R4, R80, R16 ;  /* 0x00000050047c723c */ /* 0x000fe20000041810 */
[----:B------:R-:W2:Y:S07]  /*3580*/  LDSM.16.M88.4 R16, [R223+0xc000] ;  /* 0x00c00000df10783b */ /* 0x000eae0000000200 */
[C---:B---3--:R-:W-:Y:S08]  /*3590*/  HMMA.16816.F32.BF16 R4, R24.reuse, R32, R8 ;  /* 0x000000201804723c */ /* 0x048ff00000041808 */
[----:B------:R-:W-:Y:S01]  /*35a0*/  HMMA.16816.F32.BF16 R8, R24, R34, R12 ;  /* 0x000000221808723c */ /* 0x000fe2000004180c */
[----:B------:R-:W-:Y:S07]  /*35b0*/  LDSM.16.M88.4 R12, [R224+0xc000] ;  /* 0x00c00000e00c783b */ /* 0x000fee0000000200 */
[C---:B----4-:R-:W-:Y:S08]  /*35c0*/  HMMA.16816.F32.BF16 R60, R28.reuse, R48, R112 ;  /* 0x000000301c3c723c */ /* 0x050ff00000041870 */
[C---:B------:R-:W-:Y:S01]  /*35d0*/  HMMA.16816.F32.BF16 R80, R28.reuse, R50, R108 ;  /* 0x000000321c50723c */ /* 0x040fe2000004186c */
[----:B------:R-:W3:Y:S07]  /*35e0*/  LDSM.16.M88.4 R48, [R222+0x7800] ;  /* 0x00780000de30783b */ /* 0x000eee0000000200 */
[----:B-1----:R-:W-:Y:S01]  /*35f0*/  HMMA.16816.F32.BF16 R36, R28, R52, R76 ;  /* 0x000000341c24723c */ /* 0x002fe2000004184c */
[----:B------:R-:W1:Y:S07]  /*3600*/  LDSM.16.M88.4 R76, [R222+0x7000] ;  /* 0x00700000de4c783b */ /* 0x000e6e0000000200 */
[C---:B------:R-:W-:Y:S08]  /*3610*/  HMMA.16816.F32.BF16 R4, R20.reuse, R56, R4 ;  /* 0x000000381404723c */ /* 0x040ff00000041804 */
[----:B------:R-:W-:Y:S01]  /*3620*/  HMMA.16816.F32.BF16 R32, R20, R58, R8 ;  /* 0x0000003a1420723c */ /* 0x000fe20000041808 */
[----:B------:R-:W-:Y:S07]  /*3630*/  LDSM.16.M88.4 R8, [R226+0xc000] ;  /* 0x00c00000e208783b */ /* 0x000fee0000000200 */
[----:B------:R-:W-:Y:S08]  /*3640*/  HMMA.16816.F32.BF16 R116, R28, R44, R104 ;  /* 0x0000002c1c74723c */ /* 0x000ff00000041868 */
[----:B------:R-:W-:Y:S08]  /*3650*/  HMMA.16816.F32.BF16 R36, R24, R64, R36 ;  /* 0x000000401824723c */ /* 0x000ff00000041824 */
[C---:B--2---:R-:W-:Y:S08]  /*3660*/  HMMA.16816.F32.BF16 R4, R16.reuse, R72, R4 ;  /* 0x000000481004723c */ /* 0x044ff00000041804 */
[----:B------:R-:W-:Y:S08]  /*3670*/  HMMA.16816.F32.BF16 R32, R16, R74, R32 ;  /* 0x0000004a1020723c */ /* 0x000ff00000041820 */
[----:B------:R-:W-:Y:S08]  /*3680*/  HMMA.16816.F32.BF16 R52, R28, R54, R100 ;  /* 0x000000361c34723c */ /* 0x000ff00000041864 */
[----:B---3--:R-:W-:Y:S01]  /*3690*/  HMMA.16816.F32.BF16 R72, R24, R48, R116 ;  /* 0x000000301848723c */ /* 0x008fe20000041874 */
[----:B------:R-:W2:Y:S07]  /*36a0*/  LDL R119, [R1+0x18] ;  /* 0x0000180001777983 */ /* 0x000eae0000100800 */
[C---:B------:R-:W-:Y:S01]  /*36b0*/  HMMA.16816.F32.BF16 R108, R28.reuse, R46, R96 ;  /* 0x0000002e1c6c723c */ /* 0x040fe20000041860 */
[----:B------:R-:W3:Y:S04]  /*36c0*/  LDSM.16.M88.4 R44, [R222+0x8000] ;  /* 0x00800000de2c783b */ /* 0x000ee80000000200 */
[----:B------:R-:W-:Y:S03]  /*36d0*/  LDSM.16.M88.4 R96, [R222+0x8800] ;  /* 0x00880000de60783b */ /* 0x000fe60000000200 */
[C---:B------:R-:W-:Y:S01]  /*36e0*/  HMMA.16816.F32.BF16 R56, R28.reuse, R68, R124 ;  /* 0x000000441c38723c */ /* 0x040fe2000004187c */
[----:B------:R-:W4:Y:S07]  /*36f0*/  LDSM.16.M88.4 R124, [R216+0x9800] ;  /* 0x00980000d87c783b */ /* 0x000f2e0000000200 */
[C---:B------:R-:W-:Y:S01]  /*3700*/  HMMA.16816.F32.BF16 R104, R28.reuse, R40, R92 ;  /* 0x000000281c68723c */ /* 0x040fe2000004185c */
[----:B------:R-:W-:Y:S07]  /*3710*/  LDSM.16.M88.4 R92, [R219+0x8000] ;  /* 0x00800000db5c783b */ /* 0x000fee0000000200 */
[----:B------:R-:W-:Y:S01]  /*3720*/  HMMA.16816.F32.BF16 R100, R28, R42, R84 ;  /* 0x0000002a1c64723c */ /* 0x000fe20000041854 */
[----:B------:R-:W-:Y:S07]  /*3730*/  LDSM.16.M88.4 R84, [R219+0x7800] ;  /* 0x00780000db54783b */ /* 0x000fee0000000200 */
[----:B------:R-:W-:Y:S08]  /*3740*/  HMMA.16816.F32.BF16 R36, R20, R132, R36 ;  /* 0x000000841424723c */ /* 0x000ff00000041824 */
[----:B------:R-:W-:Y:S01]  /*3750*/  HMMA.16816.F32.BF16 R40, R24, R66, R52 ;  /* 0x000000421828723c */ /* 0x000fe20000041834 */
[----:B------:R-:W5:Y:S07]  /*3760*/  LDSM.16.M88.4 R52, [R219+0x7000] ;  /* 0x00700000db34783b */ /* 0x000f6e0000000200 */
[----:B------:R-:W-:Y:S01]  /*3770*/  HMMA.16816.F32.BF16 R112, R28, R70, R120 ;  /* 0x000000461c70723c */ /* 0x000fe20000041878 */
[----:B------:R-:W4:Y:S07]  /*3780*/  LDSM.16.M88.4 R120, [R219+0x8800] ;  /* 0x00880000db78783b */ /* 0x000f2e0000000200 */
[----:B------:R-:W-:Y:S01]  /*3790*/  HMMA.16816.F32.BF16 R28, R12, R140, R4 ;  /* 0x0000008c0c1c723c */ /* 0x000fe20000041804 */
[----:B------:R-:W4:Y:S07]  /*37a0*/  LDSM.16.M88.4 R4, [R225+0xc000] ;  /* 0x00c00000e104783b */ /* 0x000f2e0000000200 */
[C---:B-1----:R-:W-:Y:S08]  /*37b0*/  HMMA.16816.F32.BF16 R88, R24.reuse, R76, R60 ;  /* 0x0000004c1858723c */ /* 0x042ff0000004183c */
[C---:B------:R-:W-:Y:S01]  /*37c0*/  HMMA.16816.F32.BF16 R64, R24.reuse, R78, R80 ;  /* 0x0000004e1840723c */ /* 0x040fe20000041850 */
[----:B------:R-:W1:Y:S07]  /*37d0*/  LDSM.16.M88.4 R80, [R216+0xa000] ;  /* 0x00a00000d850783b */ /* 0x000e6e0000000200 */
[C---:B---3--:R-:W-:Y:S08]  /*37e0*/  HMMA.16816.F32.BF16 R68, R24.reuse, R44, R104 ;  /* 0x0000002c1844723c */ /* 0x048ff00000041868 */
[C---:B------:R-:W-:Y:S01]  /*37f0*/  HMMA.16816.F32.BF16 R60, R24.reuse, R46, R100 ;  /* 0x0000002e183c723c */ /* 0x040fe20000041864 */
[----:B------:R-:W-:Y:S07]  /*3800*/  LDSM.16.M88.4 R100, [R216+0xa800] ;  /* 0x00a80000d864783b */ /* 0x000fee0000000200 */
[----:B------:R-:W-:Y:S08]  /*3810*/  HMMA.16816.F32.BF16 R76, R24, R50, R108 ;  /* 0x00000032184c723c */ /* 0x000ff0000004186c */
[----:B----4-:R-:W-:Y:S08]  /*3820*/  HMMA.16816.F32.BF16 R44, R16, R124, R36 ;  /* 0x0000007c102c723c */ /* 0x010ff00000041824 */
[----:B------:R-:W-:Y:S08]  /*3830*/  HMMA.16816.F32.BF16 R48, R20, R134, R40 ;  /* 0x000000861430723c */ /* 0x000ff00000041828 */
[----:B------:R-:W-:Y:S08]  /*3840*/  HMMA.16816.F32.BF16 R56, R24, R96, R56 ;  /* 0x000000601838723c */ /* 0x000ff00000041838 */
[----:B------:R-:W-:Y:S08]  /*3850*/  HMMA.16816.F32.BF16 R40, R12, R142, R32 ;  /* 0x0000008e0c28723c */ /* 0x000ff00000041820 */
[----:B------:R-:W-:Y:S08]  /*3860*/  HMMA.16816.F32.BF16 R32, R8, R144, R28 ;  /* 0x000000900820723c */ /* 0x000ff0000004181c */
[----:B------:R-:W-:Y:S01]  /*3870*/  HMMA.16816.F32.BF16 R28, R24, R98, R112 ;  /* 0x00000062181c723c */ /* 0x000fe20000041870 */
[----:B------:R-:W3:Y:S07]  /*3880*/  LDSM.16.M88.4 R96, [R222+0x9800] ;  /* 0x00980000de60783b */ /* 0x000eee0000000200 */
[----:B-----5:R-:W-:Y:S08]  /*3890*/  HMMA.16816.F32.BF16 R24, R20, R52, R88 ;  /* 0x000000341418723c */ /* 0x020ff00000041858 */
[----:B------:R-:W-:Y:S08]  /*38a0*/  HMMA.16816.F32.BF16 R44, R12, R128, R44 ;  /* 0x000000800c2c723c */ /* 0x000ff0000004182c */
[----:B------:R-:W-:Y:S08]  /*38b0*/  HMMA.16816.F32.BF16 R48, R16, R126, R48 ;  /* 0x0000007e1030723c */ /* 0x000ff00000041830 */
[C---:B------:R-:W-:Y:S01]  /*38c0*/  HMMA.16816.F32.BF16 R36, R20.reuse, R54, R64 ;  /* 0x000000361424723c */ /* 0x040fe20000041840 */
[----:B------:R-:W-:Y:S07]  /*38d0*/  LDSM.16.M88.4 R64, [R219+0x9800] ;  /* 0x00980000db40783b */ /* 0x000fee0000000200 */
[C---:B------:R-:W-:Y:S08]  /*38e0*/  HMMA.16816.F32.BF16 R52, R20.reuse, R84, R72 ;  /* 0x000000541434723c */ /* 0x040ff00000041848 */
[C---:B------:R-:W-:Y:S08]  /*38f0*/  HMMA.16816.F32.BF16 R76, R20.reuse, R86, R76 ;  /* 0x00000056144c723c */ /* 0x040ff0000004184c */
[C---:B------:R-:W-:Y:S08]  /*3900*/  HMMA.16816.F32.BF16 R88, R20.reuse, R120, R56 ;  /* 0x000000781458723c */ /* 0x040ff00000041838 */
[----:B------:R-:W-:Y:S01]  /*3910*/  HMMA.16816.F32.BF16 R84, R20, R92, R68 ;  /* 0x0000005c1454723c */ /* 0x000fe20000041844 */
[----:B------:R-:W4:Y:S07]  /*3920*/  LDSM.16.M88.4 R68, [R231] ;  /* 0x00000000e744783b */ /* 0x000f2e0000000200 */
[----:B------:R-:W-:Y:S08]  /*3930*/  HMMA.16816.F32.BF16 R56, R4, R136, R32 ;  /* 0x000000880438723c */ /* 0x000ff00000041820 */
[----:B------:R-:W-:Y:S08]  /*3940*/  HMMA.16816.F32.BF16 R32, R8, R146, R40 ;  /* 0x000000920820723c */ /* 0x000ff00000041828 */
[C---:B------:R-:W-:Y:S01]  /*3950*/  HMMA.16816.F32.BF16 R92, R20.reuse, R94, R60 ;  /* 0x0000005e145c723c */ /* 0x040fe2000004183c */
[----:B------:R-:W-:Y:S07]  /*3960*/  LDSM.16.M88.4 R60, [R219+0xa000] ;  /* 0x00a00000db3c783b */ /* 0x000fee0000000200 */
[----:B------:R-:W-:Y:S08]  /*3970*/  HMMA.16816.F32.BF16 R120, R20, R122, R28 ;  /* 0x0000007a1478723c */ /* 0x000ff0000004181c */
[----:B-1----:R-:W-:Y:S08]  /*3980*/  HMMA.16816.F32.BF16 R24, R16, R80, R24 ;  /* 0x000000501018723c */ /* 0x002ff00000041818 */
[----:B---3--:R-:W-:Y:S01]  /*3990*/  HMMA.16816.F32.BF16 R20, R8, R96, R44 ;  /* 0x000000600814723c */ /* 0x008fe2000004182c */
[----:B------:R-:W-:Y:S07]  /*39a0*/  LDSM.16.M88.4 R44, [R222+0xa000] ;  /* 0x00a00000de2c783b */ /* 0x000fee0000000200 */
[----:B------:R-:W-:Y:S01]  /*39b0*/  HMMA.16816.F32.BF16 R28, R12, R130, R48 ;  /* 0x000000820c1c723c */ /* 0x000fe20000041830 */
[----:B------:R-:W-:Y:S01]  /*39c0*/  FMUL.FTZ R0, R56, c[0x0][0x320] ;  /* 0x0000c80038007a20 */ /* 0x000fe20000410000 */
[----:B------:R-:W1:Y:S06]  /*39d0*/  LDSM.16.M88.4 R48, [R216+0xb000] ;  /* 0x00b00000d830783b */ /* 0x000e6c0000000200 */
[----:B------:R-:W-:Y:S01]  /*39e0*/  HMMA.16816.F32.BF16 R32, R4, R138, R32 ;  /* 0x0000008a0420723c */ /* 0x000fe20000041820 */
[----:B------:R3:W1:Y:S07]  /*39f0*/  MUFU.TANH R105, R0 ;  /* 0x0000000000697308 */ /* 0x00066e0000002400 */
[----:B------:R-:W-:Y:S01]  /*3a00*/  HMMA.16816.F32.BF16 R36, R16, R82, R36 ;  /* 0x000000521024723c */ /* 0x000fe20000041824 */
[----:B---3--:R-:W-:-:S07]  /*3a10*/  FMUL.FTZ R0, R57, c[0x0][0x320] ;  /* 0x0000c80039007a20 */ /* 0x008fce0000410000 */
[----:B------:R-:W-:Y:S01]  /*3a20*/  HMMA.16816.F32.BF16 R72, R16, R100, R52 ;  /* 0x000000641048723c */ /* 0x000fe20000041834 */
[----:B------:R-:W3:Y:S01]  /*3a30*/  LDSM.16.M88.4 R52, [R230] ;  /* 0x00000000e634783b */ /* 0x000ee20000000200 */
[----:B------:R5:W1:Y:S06]  /*3a40*/  MUFU.TANH R104, R0 ;  /* 0x0000000000687308 */ /* 0x000a6c0000002400 */
[----:B----4-:R-:W-:Y:S08]  /*3a50*/  HMMA.16816.F32.BF16 R24, R12, R68, R24 ;  /* 0x000000440c18723c */ /* 0x010ff00000041818 */
[----:B------:R-:W-:Y:S01]  /*3a60*/  HMMA.16816.F32.BF16 R76, R16, R102, R76 ;  /* 0x00000066104c723c */ /* 0x000fe2000004184c */
[----:B-----5:R-:W-:-:S04]  /*3a70*/  FMUL.FTZ R0, R58, c[0x0][0x320] ;  /* 0x0000c8003a007a20 */ /* 0x020fc80000410000 */
[----:B------:R4:W1:Y:S03]  /*3a80*/  MUFU.TANH R103, R0 ;  /* 0x0000000000677308 */ /* 0x0008660000002400 */
[----:B------:R-:W-:Y:S08]  /*3a90*/  HMMA.16816.F32.BF16 R40, R4, R64, R20 ;  /* 0x000000400428723c */ /* 0x000ff00000041814 */
[----:B------:R-:W-:Y:S01]  /*3aa0*/  HMMA.16816.F32.BF16 R20, R8, R98, R28 ;  /* 0x000000620814723c */ /* 0x000fe2000004181c */
[----:B----4-:R-:W-:-:S07]  /*3ab0*/  FMUL.FTZ R0, R59, c[0x0][0x320] ;  /* 0x0000c8003b007a20 */ /* 0x010fce0000410000 */
[----:B------:R-:W-:Y:S01]  /*3ac0*/  HMMA.16816.F32.BF16 R36, R12, R70, R36 ;  /* 0x000000460c24723c */ /* 0x000fe20000041824 */
[----:B------:R-:W4:Y:S01]  /*3ad0*/  LDSM.16.M88.4 R56, [R222+0xa800] ;  /* 0x00a80000de38783b */ /* 0x000f220000000200 */
[----:B------:R5:W1:Y:S03]  /*3ae0*/  MUFU.TANH R102, R0 ;  /* 0x0000000000667308 */ /* 0x000a660000002400 */
[----:B------:R-:W2:Y:S01]  /*3af0*/  LDSM.16.M88.4 R68, [R216+0xb800] ;  /* 0x00b80000d844783b */ /* 0x000ea20000000200 */
[----:B-----5:R-:W-:-:S04]  /*3b00*/  FMUL.FTZ R0, R32, c[0x0][0x320] ;  /* 0x0000c80020007a20 */ /* 0x020fc80000410000 */
[----:B------:R5:W1:Y:S06]  /*3b10*/  MUFU.TANH R100, R0 ;  /* 0x0000000000647308 */ /* 0x000a6c0000002400 */
[----:B------:R-:W-:Y:S01]  /*3b20*/  HMMA.16816.F32.BF16 R20, R4, R66, R20 ;  /* 0x000000420414723c */ /* 0x000fe20000041814 */
[----:B-----5:R-:W-:-:S04]  /*3b30*/  FMUL.FTZ R0, R33, c[0x0][0x320] ;  /* 0x0000c80021007a20 */ /* 0x020fc80000410000 */
[----:B------:R5:W2:Y:S03]  /*3b40*/  MUFU.TANH R98, R0 ;  /* 0x0000000000627308 */ /* 0x000aa60000002400 */
[----:B-1----:R-:W-:Y:S01]  /*3b50*/  HMMA.16816.F32.BF16 R80, R16, R48, R84 ;  /* 0x000000301050723c */ /* 0x002fe20000041854 */
[----:B-----5:R-:W-:-:S04]  /*3b60*/  FMUL.FTZ R0, R34, c[0x0][0x320] ;  /* 0x0000c80022007a20 */ /* 0x020fc80000410000 */
[----:B------:R1:W1:Y:S03]  /*3b70*/  MUFU.TANH R101, R0 ;  /* 0x0000000000657308 */ /* 0x0002660000002400 */
[----:B---3--:R-:W-:Y:S01]  /*3b80*/  HMMA.16816.F32.BF16 R28, R12, R52, R72 ;  /* 0x000000340c1c723c */ /* 0x008fe20000041848 */
[----:B-1----:R-:W-:-:S07]  /*3b90*/  FMUL.FTZ R0, R35, c[0x0][0x320] ;  /* 0x0000c80023007a20 */ /* 0x002fce0000410000 */
[----:B------:R-:W-:Y:S01]  /*3ba0*/  HMMA.16816.F32.BF16 R32, R8, R44, R24 ;  /* 0x0000002c0820723c */ /* 0x000fe20000041818 */
[----:B------:R1:W3:Y:S02]  /*3bb0*/  MUFU.TANH R99, R0 ;  /* 0x0000000000637308 */ /* 0x0002e40000002400 */
[----:B-1----:R-:W-:-:S06]  /*3bc0*/  FMUL.FTZ R0, R40, c[0x0][0x320] ;  /* 0x0000c80028007a20 */ /* 0x002fcc0000410000 */
[----:B------:R1:W1:Y:S01]  /*3bd0*/  MUFU.TANH R87, R0 ;  /* 0x0000000000577308 */ /* 0x0002620000002400 */
[----:B------:R-:W-:Y:S01]  /*3be0*/  HMMA.16816.F32.BF16 R24, R8, R46, R36 ;  /* 0x0000002e0818723c */ /* 0x000fe20000041824 */
[----:B------:R-:W-:Y:S01]  /*3bf0*/  LDSM.16.M88.4 R44, [R229] ;  /* 0x00000000e52c783b */ /* 0x000fe20000000200 */
[----:B-1----:R-:W-:-:S05]  /*3c00*/  FMUL.FTZ R0, R41, c[0x0][0x320] ;  /* 0x0000c80029007a20 */ /* 0x002fca0000410000 */
[----:B------:R1:W1:Y:S01]  /*3c10*/  MUFU.TANH R86, R0 ;  /* 0x0000000000567308 */ /* 0x0002620000002400 */
[----:B------:R-:W-:Y:S01]  /*3c20*/  HMMA.16816.F32.BF16 R36, R12, R54, R76 ;  /* 0x000000360c24723c */ /* 0x000fe2000004184c */
[----:B------:R-:W5:Y:S01]  /*3c30*/  LDSM.16.M88.4 R52, [R219+0xa800] ;  /* 0x00a80000db34783b */ /* 0x000f620000000200 */
[----:B-1----:R-:W-:-:S05]  /*3c40*/  FMUL.FTZ R0, R42, c[0x0][0x320] ;  /* 0x0000c8002a007a20 */ /* 0x002fca0000410000 */
[----:B------:R1:W1:Y:S02]  /*3c50*/  MUFU.TANH R97, R0 ;  /* 0x0000000000617308 */ /* 0x0002640000002400 */
[----:B-1----:R-:W-:Y:S02]  /*3c60*/  FMUL.FTZ R0, R43, c[0x0][0x320] ;  /* 0x0000c8002b007a20 */ /* 0x002fe40000410000 */
[----:B------:R-:W-:Y:S04]  /*3c70*/  HMMA.16816.F32.BF16 R40, R4, R60, R32 ;  /* 0x0000003c0428723c */ /* 0x000fe80000041820 */
[----:B------:R1:W1:Y:S02]  /*3c80*/  MUFU.TANH R96, R0 ;  /* 0x0000000000607308 */ /* 0x0002640000002400 */
[----:B-1----:R-:W-:-:S06]  /*3c90*/  FMUL.FTZ R0, R20, c[0x0][0x320] ;  /* 0x0000c80014007a20 */ /* 0x002fcc0000410000 */
[----:B------:R1:W1:Y:S01]  /*3ca0*/  MUFU.TANH R85, R0 ;  /* 0x0000000000557308 */ /* 0x0002620000002400 */
[----:B----4-:R-:W-:Y:S01]  /*3cb0*/  HMMA.16816.F32.BF16 R32, R8, R56, R28 ;  /* 0x000000380820723c */ /* 0x010fe2000004181c */
[----:B-1----:R-:W-:-:S06]  /*3cc0*/  FMUL.FTZ R0, R21, c[0x0][0x320] ;  /* 0x0000c80015007a20 */ /* 0x002fcc0000410000 */
[----:B------:R1:W4:Y:S02]  /*3cd0*/  MUFU.TANH R84, R0 ;  /* 0x0000000000547308 */ /* 0x0003240000002400 */
[----:B-1----:R-:W-:-:S06]  /*3ce0*/  FMUL.FTZ R0, R22, c[0x0][0x320] ;  /* 0x0000c80016007a20 */ /* 0x002fcc0000410000 */
[----:B------:R1:W1:Y:S02]  /*3cf0*/  MUFU.TANH R77, R0 ;  /* 0x00000000004d7308 */ /* 0x0002640000002400 */
[----:B-1----:R-:W-:Y:S02]  /*3d00*/  FMUL.FTZ R0, R23, c[0x0][0x320] ;  /* 0x0000c80017007a20 */ /* 0x002fe40000410000 */
[----:B------:R-:W-:Y:S01]  /*3d10*/  HMMA.16816.F32.BF16 R20, R4, R62, R24 ;  /* 0x0000003e0414723c */ /* 0x000fe20000041818 */
[----:B------:R-:W1:Y:S03]  /*3d20*/  LDSM.16.M88.4 R60, [R222+0xb000] ;  /* 0x00b00000de3c783b */ /* 0x000e660000000200 */
[----:B------:R2:W1:Y:S04]  /*3d30*/  MUFU.TANH R76, R0 ;  /* 0x00000000004c7308 */ /* 0x0004680000002400 */
[----:B------:R-:W-:Y:S01]  /*3d40*/  HMMA.16816.F32.BF16 R24, R8, R58, R36 ;  /* 0x0000003a0818723c */ /* 0x000fe20000041824 */
[----:B------:R-:W1:Y:S01]  /*3d50*/  LDSM.16.M88.4 R56, [R228] ;  /* 0x00000000e438783b */ /* 0x000e620000000200 */
[----:B--2---:R-:W-:-:S04]  /*3d60*/  FMUL.FTZ R0, R40, c[0x0][0x320] ;  /* 0x0000c80028007a20 */ /* 0x004fc80000410000 */
[----:B------:R2:W1:Y:S02]  /*3d70*/  MUFU.TANH R73, R0 ;  /* 0x0000000000497308 */ /* 0x0004640000002400 */
[C---:B------:R-:W-:Y:S08]  /*3d80*/  HMMA.16816.F32.BF16 R48, R16.reuse, R50, R92 ;  /* 0x000000321030723c */ /* 0x040ff0000004185c */
[----:B------:R-:W-:Y:S01]  /*3d90*/  HMMA.16816.F32.BF16 R64, R16, R68, R88 ;  /* 0x000000441040723c */ /* 0x000fe20000041858 */
[----:B--2---:R-:W-:-:S04]  /*3da0*/  FMUL.FTZ R0, R41, c[0x0][0x320] ;  /* 0x0000c80029007a20 */ /* 0x004fc80000410000 */
[----:B------:R2:W1:Y:S03]  /*3db0*/  MUFU.TANH R72, R0 ;  /* 0x0000000000487308 */ /* 0x0004660000002400 */
[----:B-----5:R-:W-:Y:S08]  /*3dc0*/  HMMA.16816.F32.BF16 R36, R4, R52, R32 ;  /* 0x000000340424723c */ /* 0x020ff00000041820 */
[----:B------:R-:W-:Y:S01]  /*3dd0*/  HMMA.16816.F32.BF16 R16, R16, R70, R120 ;  /* 0x000000461010723c */ /* 0x000fe20000041878 */
[----:B--2---:R-:W-:-:S07]  /*3de0*/  FMUL.FTZ R0, R42, c[0x0][0x320] ;  /* 0x0000c8002a007a20 */ /* 0x004fce0000410000 */
[----:B------:R-:W-:Y:S01]  /*3df0*/  HMMA.16816.F32.BF16 R28, R12, R44, R80 ;  /* 0x0000002c0c1c723c */ /* 0x000fe20000041850 */
[----:B------:R2:W1:Y:S02]  /*3e00*/  MUFU.TANH R75, R0 ;  /* 0x00000000004b7308 */ /* 0x0004640000002400 */
[----:B--2---:R-:W-:Y:S02]  /*3e10*/  FMUL.FTZ R0, R43, c[0x0][0x320] ;  /* 0x0000c8002b007a20 */ /* 0x004fe40000410000 */
[----:B------:R-:W2:Y:S04]  /*3e20*/  LDSM.16.M88.4 R40, [R222+0xb800] ;  /* 0x00b80000de28783b */ /* 0x000ea80000000200 */
[----:B------:R5:W1:Y:S02]  /*3e30*/  MUFU.TANH R74, R0 ;  /* 0x00000000004a7308 */ /* 0x000a640000002400 */
[----:B-----5:R-:W-:-:S06]  /*3e40*/  FMUL.FTZ R0, R20, c[0x0][0x320] ;  /* 0x0000c80014007a20 */ /* 0x020fcc0000410000 */
[----:B------:R5:W1:Y:S01]  /*3e50*/  MUFU.TANH R68, R0 ;  /* 0x0000000000447308 */ /* 0x000a620000002400 */
[----:B------:R-:W-:Y:S01]  /*3e60*/  HMMA.16816.F32.BF16 R32, R12, R46, R48 ;  /* 0x0000002e0c20723c */ /* 0x000fe20000041830 */
[----:B------:R-:W-:Y:S01]  /*3e70*/  FMUL.FTZ R37, R37, c[0x0][0x320] ;  /* 0x0000c80025257a20 */ /* 0x000fe20000410000 */
[----:B------:R-:W2:Y:S01]  /*3e80*/  LDSM.16.M88.4 R44, [R219+0xb000] ;  /* 0x00b00000db2c783b */ /* 0x000ea20000000200 */
[----:B-----5:R-:W-:-:S04]  /*3e90*/  FMUL.FTZ R0, R21, c[0x0][0x320] ;  /* 0x0000c80015007a20 */ /* 0x020fc80000410000 */
[----:B------:R5:W2:Y:S01]  /*3ea0*/  MUFU.TANH R52, R0 ;  /* 0x0000000000347308 */ /* 0x000aa20000002400 */
[----:B------:R-:W-:Y:S02]  /*3eb0*/  FMUL.FTZ R38, R38, c[0x0][0x320] ;  /* 0x0000c80026267a20 */ /* 0x000fe40000410000 */
[----:B------:R-:W-:Y:S01]  /*3ec0*/  FMUL.FTZ R39, R39, c[0x0][0x320] ;  /* 0x0000c80027277a20 */ /* 0x000fe20000410000 */
[----:B-1----:R-:W-:Y:S01]  /*3ed0*/  HMMA.16816.F32.BF16 R28, R8, R60, R28 ;  /* 0x0000003c081c723c */ /* 0x002fe2000004181c */
[----:B-----5:R-:W-:-:S04]  /*3ee0*/  FMUL.FTZ R0, R22, c[0x0][0x320] ;  /* 0x0000c80016007a20 */ /* 0x020fc80000410000 */
[----:B------:R1:W1:Y:S08]  /*3ef0*/  MUFU.TANH R69, R0 ;  /* 0x0000000000457308 */ /* 0x0002700000002400 */
[----:B------:R-:W2:Y:S01]  /*3f00*/  MUFU.TANH R48, R37 ;  /* 0x0000002500307308 */ /* 0x000ea20000002400 */
[----:B-1----:R-:W-:Y:S02]  /*3f10*/  FMUL.FTZ R0, R23, c[0x0][0x320] ;  /* 0x0000c80017007a20 */ /* 0x002fe40000410000 */
[C---:B------:R-:W-:Y:S05]  /*3f20*/  HMMA.16816.F32.BF16 R20, R12.reuse, R56, R64 ;  /* 0x000000380c14723c */ /* 0x040fea0000041840 */
[----:B------:R-:W1:Y:S03]  /*3f30*/  MUFU.TANH R53, R38 ;  /* 0x0000002600357308 */ /* 0x000e660000002400 */
[----:B------:R-:W-:Y:S05]  /*3f40*/  HMMA.16816.F32.BF16 R12, R12, R58, R16 ;  /* 0x0000003a0c0c723c */ /* 0x000fea0000041810 */
[----:B------:R5:W1:Y:S08]  /*3f50*/  MUFU.TANH R60, R0 ;  /* 0x00000000003c7308 */ /* 0x000a700000002400 */
[----:B------:R1:W1:Y:S01]  /*3f60*/  MUFU.TANH R51, R39 ;  /* 0x0000002700337308 */ /* 0x0002620000002400 */
[----:B-----5:R-:W-:-:S02]  /*3f70*/  FMUL.FTZ R0, R36, c[0x0][0x320] ;  /* 0x0000c80024007a20 */ /* 0x020fc40000410000 */
[----:B-1----:R-:W1:Y:S01]  /*3f80*/  LDSM.16.M88.4 R36, [R219+0xb800] ;  /* 0x00b80000db24783b */ /* 0x002e620000000200 */
[C---:B------:R-:W-:Y:S08]  /*3f90*/  HMMA.16816.F32.BF16 R32, R8.reuse, R62, R32 ;  /* 0x0000003e0820723c */ /* 0x040ff00000041820 */
[----:B--2---:R-:W-:Y:S08]  /*3fa0*/  HMMA.16816.F32.BF16 R16, R8, R40, R20 ;  /* 0x000000280810723c */ /* 0x004ff00000041814 */
[C---:B------:R-:W-:Y:S08]  /*3fb0*/  HMMA.16816.F32.BF16 R24, R4.reuse, R54, R24 ;  /* 0x000000360418723c */ /* 0x040ff00000041818 */
[----:B------:R-:W-:Y:S01]  /*3fc0*/  HMMA.16816.F32.BF16 R28, R4, R44, R28 ;  /* 0x0000002c041c723c */ /* 0x000fe2000004181c */
[----:B------:R-:W-:Y:S01]  /*3fd0*/  ISETP.GT.AND P0, PT, R148, R119, PT ;  /* 0x000000779400720c */ /* 0x000fe20003f04270 */
[----:B------:R2:W1:Y:S01]  /*3fe0*/  MUFU.TANH R49, R0 ;  /* 0x0000000000317308 */ /* 0x0004620000002400 */
[----:B------:R-:W-:-:S05]  /*3ff0*/  DEPBAR.LE SB0, 0x0 ;  /* 0x000080000000791a */ /* 0x000fca0000000000 */
[----:B------:R-:W-:Y:S08]  /*4000*/  HMMA.16816.F32.BF16 R8, R8, R42, R12 ;  /* 0x0000002a0808723c */ /* 0x000ff0000004180c */
[C---:B------:R-:W-:Y:S08]  /*4010*/  HMMA.16816.F32.BF16 R20, R4.reuse, R46, R32 ;  /* 0x0000002e0414723c */ /* 0x040ff00000041820 */
[C---:B-1----:R-:W-:Y:S08]  /*4020*/  HMMA.16816.F32.BF16 R12, R4.reuse, R36, R16 ;  /* 0x00000024040c723c */ /* 0x042ff00000041810 */
        /* <DEDUP_REMOVED lines=20> */
[----:B------:R-:W-:Y:S01]  /*4170*/  FMUL.FTZ R7, R7, c[0x0][0x320] ;  /* 0x0000c80007077a20 */ /* 0x000fe20000410000 */
[----:B------:R2:W1:Y:S08]  /*4180*/  MUFU.TANH R44, R25 ;  /* 0x00000019002c7308 */ /* 0x0004700000002400 */
        /* <DEDUP_REMOVED lines=20> */
[----:B------:R-:W-:Y:S06]  /*42d0*/  BAR.SYNC.DEFER_BLOCKING 0x0 ;  /* 0x0000000000007b1d */ /* 0x000fec0000010000 */
[----:B------:R-:W-:Y:S05]  /*42e0*/  @!P0 BRA `(.L_x_2165) ;  /* 0x0000029000008947 */ /* 0x000fea0003800000 */
[----:B--234-:R-:W-:Y:S01]  /*42f0*/  IADD3 R0, R156, -0x2, RZ ;  /* 0xfffffffe9c007810 */ /* 0x01cfe20007ffe0ff */
[----:B------:R-:W-:Y:S01]  /*4300*/  IMAD.SHL.U32 R7, R152, 0x40, RZ ;  /* 0x0000004098077824 */ /* 0x000fe200078e00ff */
[----:B------:R-:W-:-:S02]  /*4310*/  ISETP.GE.AND P5, PT, R154, c[0x0][0x1d4], PT ;  /* 0x000075009a007a0c */ /* 0x000fc40003fa6270 */
[----:B------:R-:W-:Y:S01]  /*4320*/  SHF.R.S32.HI R2, RZ, 0x1f, R0 ;  /* 0x0000001fff027819 */ /* 0x000fe20000011400 */
[----:B------:R-:W-:Y:S01]  /*4330*/  IMAD.WIDE.U32 R4, R0, c[0x0][0x1e0], RZ ;  /* 0x0000780000047a25 */ /* 0x000fe200078e00ff */
[C---:B------:R-:W-:Y:S02]  /*4340*/  LOP3.LUT P3, RZ, R157.reuse, 0x2, RZ, 0xc0, !PT ;  /* 0x000000029dff7812 */ /* 0x040fe4000786c0ff */
[----:B------:R-:W-:Y:S01]  /*4350*/  LOP3.LUT P4, RZ, R157, 0x1, RZ, 0xc0, !PT ;  /* 0x000000019dff7812 */ /* 0x000fe2000788c0ff */
[----:B------:R-:W-:-:S04]  /*4360*/  IMAD R2, R2, c[0x0][0x1e0], RZ ;  /* 0x0000780002027a24 */ /* 0x000fc800078e02ff */
[----:B------:R-:W-:-:S04]  /*4370*/  IMAD R0, R0, c[0x0][0x1e4], R2 ;  /* 0x0000790000007a24 */ /* 0x000fc800078e0202 */
[----:B------:R-:W-:Y:S02]  /*4380*/  IMAD.IADD R0, R5, 0x1, R0 ;  /* 0x0000000105007824 */ /* 0x000fe400078e0200 */
[----:B------:R-:W-:-:S04]  /*4390*/  IMAD.WIDE.U32 R4, R4, 0x60, R150 ;  /* 0x0000006004047825 */ /* 0x000fc800078e0096 */
[----:B------:R-:W-:Y:S01]  /*43a0*/  IMAD R0, R0, 0x60, RZ ;  /* 0x0000006000007824 */ /* 0x000fe200078e02ff */
[----:B------:R-:W-:-:S03]  /*43b0*/  LEA R2, P2, R4, c[0x0][0x1c8], 0x1 ;  /* 0x0000720004027a11 */ /* 0x000fc600078408ff */
[----:B------:R-:W-:Y:S01]  /*43c0*/  IMAD.IADD R0, R5, 0x1, R0 ;  /* 0x0000000105007824 */ /* 0x000fe200078e0200 */
[----:B------:R-:W-:Y:S02]  /*43d0*/  SHF.L.U64.HI R5, R152, 0x6, R153 ;  /* 0x0000000698057819 */ /* 0x000fe40000010299 */
[----:B------:R-:W-:Y:S02]  /*43e0*/  IADD3 R12, P1, P0, R7, 0x80, R2 ;  /* 0x00000080070c7810 */ /* 0x000fe4000783e002 */
[----:B------:R-:W-:-:S04]  /*43f0*/  LEA.HI.X R3, R4, c[0x0][0x1cc], R0, 0x1, P2 ;  /* 0x0000730004037a11 */ /* 0x000fc800010f0c00 */
[----:B------:R-:W-:Y:S01]  /*4400*/  IADD3.X R13, R5, RZ, R3, P1, P0 ;  /* 0x000000ff050d7210 */ /* 0x000fe20000fe0403 */
[----:B------:R-:W-:Y:S01]  /*4410*/  @!PT LDS RZ, [RZ] ;  /* 0x00000000fffff984 */ /* 0x000fe20000000800 */
[----:B------:R-:W-:Y:S01]  /*4420*/  @!PT LDS RZ, [RZ] ;  /* 0x00000000fffff984 */ /* 0x000fe20000000800 */
[----:B------:R-:W-:Y:S01]  /*4430*/  @!PT LDS RZ, [RZ] ;  /* 0x00000000fffff984 */ /* 0x000fe20000000800 */
[----:B------:R2:W-:Y:S01]  /*4440*/  LDGSTS.E.BYPASS.LTC128B.128 [R251+0xc100], [R2.64], !P5 ;  /* 0x0c10000002fb7fae */ /* 0x0005e2000e901d46 */
[----:B------:R-:W-:-:S03]  /*4450*/  IADD3 R10, P1, P0, R7, 0x100, R2 ;  /* 0x00000100070a7810 */ /* 0x000fc6000783e002 */
[----:B------:R2:W-:Y:S01]  /*4460*/  LDGSTS.E.BYPASS.LTC128B.128 [R251+0xf100], [R2.64+0x80], !P3 ;  /* 0x0f10008002fb7fae */ /* 0x0005e2000d901d46 */
[--C-:B------:R-:W-:Y:S02]  /*4470*/  IADD3.X R11, R5, RZ, R3.reuse, P1, P0 ;  /* 0x000000ff050b7210 */ /* 0x100fe40000fe0403 */
[----:B------:R-:W-:Y:S01]  /*4480*/  IADD3 R8, P1, P0, R7, 0x180, R2 ;  /* 0x0000018007087810 */ /* 0x000fe2000783e002 */
[----:B------:R2:W-:Y:S03]  /*4490*/  LDGSTS.E.BYPASS.LTC128B.128 [R251+0x12100], [R2.64+0x100], !P4 ;  /* 0x1210010002fb7fae */ /* 0x0005e6000e101d46 */
[----:B------:R-:W-:Y:S01]  /*44a0*/  IADD3.X R9, R5, RZ, R3, P1, P0 ;  /* 0x000000ff05097210 */ /* 0x000fe20000fe0403 */
[----:B------:R2:W-:Y:S01]  /*44b0*/  LDGSTS.E.BYPASS.LTC128B.128 [R251+0x15100], [R2.64+0x180], !P6 ;  /* 0x1510018002fb7fae */ /* 0x0005e2000f101d46 */
[----:B------:R-:W-:-:S04]  /*44c0*/  IADD3 R6, P1, R7, R2, RZ ;  /* 0x0000000207067210 */ /* 0x000fc80007f3e0ff */
[----:B------:R-:W-:Y:S01]  /*44d0*/  IADD3 R4, P0, R6, R7, RZ ;  /* 0x0000000706047210 */ /* 0x000fe20007f1e0ff */
[----:B------:R-:W-:-:S04]  /*44e0*/  IMAD.X R7, R5, 0x1, R3, P1 ;  /* 0x0000000105077824 */ /* 0x000fc800008e0603 */
[----:B------:R-:W-:Y:S01]  /*44f0*/  IMAD.X R5, R7, 0x1, R5, P0 ;  /* 0x0000000107057824 */ /* 0x000fe200000e0605 */
        /* <DEDUP_REMOVED lines=8> */
.L_x_2165:
[----:B---34-:R-:W-:Y:S05]  /*4580*/  BSYNC B0 ;  /* 0x0000000000007941 */ /* 0x018fea0003800000 */
.L_x_2164:
[----:B--2---:R-:W2:Y:S04]  /*4590*/  LDL R0, [R1+0x74] ;  /* 0x0000740001007983 */ /* 0x004ea80000100800 */
[----:B------:R-:W2:Y:S04]  /*45a0*/  LDL R88, [R1+0x50] ;  /* 0x0000500001587983 */ /* 0x000ea80000100800 */
[----:B------:R-:W3:Y:S01]  /*45b0*/  LDL R3, [R1+0x1c] ;  /* 0x00001c0001037983 */ /* 0x000ee20000100800 */
[----:B------:R-:W-:-:S03]  /*45c0*/  IMAD.MOV.U32 R2, RZ, RZ, c[0x0][0x2c4] ;  /* 0x0000b100ff027624 */ /* 0x000fc600078e00ff */
[----:B------:R-:W-:Y:S02]  /*45d0*/  LDSM.16.MT88.4 R64, [R218+0x3000] ;  /* 0x00300000da40783b */ /* 0x000fe40000004200 */
[----:B------:R-:W-:Y:S02]  /*45e0*/  ISETP.NE.AND P3, PT, R2, 0x1, PT ;  /* 0x000000010200780c */ /* 0x000fe40003f65270 */
[----:B------:R-:W-:Y:S04]  /*45f0*/  STL [R1+0xa8], R229 ;  /* 0x0000a8e501007387 */ /* 0x000fe80000100800 */
        /* <DEDUP_REMOVED lines=9> */
[----:B------:R-:W-:Y:S04]  /*4690*/  LDSM.16.MT88.4 R56, [R217+0x3000] ;  /* 0x00300000d938783b */ /* 0x000fe80000004200 */
[----:B------:R-:W0:Y:S01]  /*46a0*/  LDGDEPBAR ;  /* 0x00000000000079af */ /* 0x000e220000000000 */
[----:B--2---:R-:W-:-:S04]  /*46b0*/  IMAD.IADD R0, R0, 0x1, R88 ;  /* 0x0000000100007824 */ /* 0x004fc800078e0258 */
[----:B------:R-:W-:Y:S01]  /*46c0*/  @P3 IMAD.HI.U32 R2, R0, c[0x0][0x2c8], RZ ;  /* 0x0000b20000023a27 */ /* 0x000fe200078e00ff */
[----:B------:R2:W-:Y:S04]  /*46d0*/  STL [R1+0x8], R0 ;  /* 0x0000080001007387 */ /* 0x0005e80000100800 */
[----:B--2---:R-:W-:-:S05]  /*46e0*/  @P3 SHF.R.U32.HI R0, RZ, c[0x0][0x2cc], R2 ;  /* 0x0000b300ff003a19 */ /* 0x004fca0000011602 */
[----:B------:R-:W2:Y:S01]  /*46f0*/  SHFL.IDX PT, R5, R0, RZ, 0x1c1f ;  /* 0x001c1fff00057589 */ /* 0x000ea200000e0000 */
[----:B------:R-:W-:-:S04]  /*4700*/  IADD3 R2, R149, c[0x0][0x1d0], RZ ;  /* 0x0000740095027a10 */ /* 0x000fc80007ffe0ff */
[----:B---3--:R-:W-:-:S04]  /*4710*/  IADD3 R4, -R3, 0x1, R2 ;  /* 0x0000000103047810 */ /* 0x008fc80007ffe102 */
[----:B------:R-:W-:Y:S02]  /*4720*/  IADD3 R4, R4, -c[0x0][0x168], RZ ;  /* 0x80005a0004047a10 */ /* 0x000fe40007ffe0ff */
[----:B------:R-:W-:-:S03]  /*4730*/  IADD3 R3, -R3, R2, RZ ;  /* 0x0000000203037210 */ /* 0x000fc60007ffe1ff */
[----:B--2---:R-:W-:-:S05]  /*4740*/  IMAD.IADD R2, R4, 0x1, R5 ;  /* 0x0000000104027824 */ /* 0x004fca00078e0205 */
[----:B------:R-:W-:-:S04]  /*4750*/  IMNMX R2, R3, R2, PT ;  /* 0x0000000203027217 */ /* 0x000fc80003800200 */
[C---:B------:R-:W-:Y:S02]  /*4760*/  ISETP.GT.AND P0, PT, R2.reuse, RZ, PT ;  /* 0x000000ff0200720c */ /* 0x040fe40003f04270 */
[C---:B------:R-:W-:Y:S02]  /*4770*/  ISETP.GT.AND P1, PT, R2.reuse, 0x1, PT ;  /* 0x000000010200780c */ /* 0x040fe40003f24270 */
[----:B------:R-:W-:Y:S02]  /*4780*/  FSEL R5, R105, -INF , P0 ;  /* 0xff80000069057808 */ /* 0x000fe40000000000 */
[----:B------:R-:W-:Y:S02]  /*4790*/  ISETP.GT.AND P0, PT, R2, 0x8, PT ;  /* 0x000000080200780c */ /* 0x000fe40003f04270 */
[----:B------:R-:W-:Y:S02]  /*47a0*/  FSEL R6, R104, -INF , P1 ;  /* 0xff80000068067808 */ /* 0x000fe40000800000 */
[----:B------:R-:W-:-:S02]  /*47b0*/  ISETP.GT.AND P1, PT, R2, 0x9, PT ;  /* 0x000000090200780c */ /* 0x000fc40003f24270 */
[----:B------:R-:W-:Y:S02]  /*47c0*/  FSEL R9, R100, -INF , P0 ;  /* 0xff80000064097808 */ /* 0x000fe40000000000 */
[----:B------:R-:W-:Y:S02]  /*47d0*/  ISETP.GT.AND P0, PT, R2, 0x10, PT ;  /* 0x000000100200780c */ /* 0x000fe40003f04270 */
[----:B------:R-:W-:Y:S02]  /*47e0*/  FSEL R10, R98, -INF , P1 ;  /* 0xff800000620a7808 */ /* 0x000fe40000800000 */
[C---:B------:R-:W-:Y:S02]  /*47f0*/  ISETP.GT.AND P1, PT, R2.reuse, 0x11, PT ;  /* 0x000000110200780c */ /* 0x040fe40003f24270 */
[----:B------:R-:W-:Y:S02]  /*4800*/  FSEL R11, R87, -INF , P0 ;  /* 0xff800000570b7808 */ /* 0x000fe40000000000 */
[----:B------:R-:W-:-:S02]  /*4810*/  ISETP.GT.AND P0, PT, R2, 0x18, PT ;  /* 0x000000180200780c */ /* 0x000fc40003f04270 */
[----:B------:R-:W-:Y:S02]  /*4820*/  FSEL R19, R86, -INF , P1 ;  /* 0xff80000056137808 */ /* 0x000fe40000800000 */
[C---:B------:R-:W-:Y:S02]  /*4830*/  ISETP.GT.AND P1, PT, R2.reuse, 0x19, PT ;  /* 0x000000190200780c */ /* 0x040fe40003f24270 */
[----:B------:R-:W-:Y:S02]  /*4840*/  FSEL R20, R85, -INF , P0 ;  /* 0xff80000055147808 */ /* 0x000fe40000000000 */
[----:B------:R-:W-:Y:S02]  /*4850*/  ISETP.GT.AND P0, PT, R2, 0x20, PT ;  /* 0x000000200200780c */ /* 0x000fe40003f04270 */
[----:B------:R-:W-:Y:S02]  /*4860*/  FSEL R21, R84, -INF , P1 ;  /* 0xff80000054157808 */ /* 0x000fe40000800000 */
[----:B------:R-:W-:-:S02]  /*4870*/  ISETP.GT.AND P1, PT, R2, 0x21, PT ;  /* 0x000000210200780c */ /* 0x000fc40003f24270 */
[----:B------:R-:W-:Y:S02]  /*4880*/  FSEL R83, R73, -INF , P0 ;  /* 0xff80000049537808 */ /* 0x000fe40000000000 */
[----:B------:R-:W-:Y:S02]  /*4890*/  ISETP.GT.AND P0, PT, R2, 0x28, PT ;  /* 0x000000280200780c */ /* 0x000fe40003f04270 */
[----:B------:R-:W-:Y:S01]  /*48a0*/  FSEL R82, R72, -INF , P1 ;  /* 0xff80000048527808 */ /* 0x000fe20000800000 */
[----:B------:R-:W2:Y:S01]  /*48b0*/  SHFL.IDX PT, R0, R0, 0x1, 0x1c1f ;  /* 0x003c1f0000007f89 */ /* 0x000ea200000e0000 */
[----:B------:R-:W-:Y:S02]  /*48c0*/  ISETP.GT.AND P1, PT, R2, 0x29, PT ;  /* 0x000000290200780c */ /* 0x000fe40003f24270 */
        /* <DEDUP_REMOVED lines=8> */
[----:B-1----:R-:W-:Y:S02]  /*4950*/  FSEL R215, R45, -INF , P0 ;  /* 0xff8000002dd77808 */ /* 0x002fe40000000000 */
[----:B------:R-:W-:Y:S02]  /*4960*/  ISETP.GT.AND P0, PT, R2, 0x40, PT ;  /* 0x000000400200780c */ /* 0x000fe40003f04270 */
[----:B------:R-:W-:Y:S02]  /*4970*/  FSEL R214, R44, -INF , P1 ;  /* 0xff8000002cd67808 */ /* 0x000fe40000800000 */
[----:B------:R-:W-:Y:S01]  /*4980*/  ISETP.GT.AND P1, PT, R2, 0x41, PT ;  /* 0x000000410200780c */ /* 0x000fe20003f24270 */
[----:B--2---:R-:W-:Y:S01]  /*4990*/  IMAD.IADD R0, R4, 0x1, R0 ;  /* 0x0000000104007824 */ /* 0x004fe200078e0200 */
[----:B------:R-:W-:Y:S01]  /*49a0*/  FSEL R121, R28, -INF , P0 ;  /* 0xff8000001c797808 */ /* 0x000fe20000000000 */
[----:B------:R-:W-:Y:S01]  /*49b0*/  LDSM.16.MT88.4 R44, [R221] ;  /* 0x00000000dd2c783b */ /* 0x000fe20000004200 */
[----:B------:R-:W-:-:S02]  /*49c0*/  ISETP.GT.AND P0, PT, R2, 0x48, PT ;  /* 0x000000480200780c */ /* 0x000fc40003f04270 */
[----:B------:R-:W-:Y:S02]  /*49d0*/  FSEL R120, R29, -INF , P1 ;  /* 0xff8000001d787808 */ /* 0x000fe40000800000 */
[----:B------:R-:W-:Y:S02]  /*49e0*/  ISETP.GT.AND P1, PT, R2, 0x49, PT ;  /* 0x000000490200780c */ /* 0x000fe40003f24270 */
[----:B------:R-:W-:Y:S02]  /*49f0*/  FSEL R106, R24, -INF , P0 ;  /* 0xff800000186a7808 */ /* 0x000fe40000000000 */
[----:B------:R-:W-:Y:S02]  /*4a00*/  FMNMX.FTZ R133, R5, R6, !PT ;  /* 0x0000000605857209 */ /* 0x000fe40007810000 */
[----:B------:R-:W-:Y:S02]  /*4a10*/  ISETP.GT.AND P0, PT, R2, 0x50, PT ;  /* 0x000000500200780c */ /* 0x000fe40003f04270 */
[----:B------:R-:W-:-:S02]  /*4a20*/  FSEL R111, R18, -INF , P1 ;  /* 0xff800000126f7808 */ /* 0x000fc40000800000 */
[C---:B------:R-:W-:Y:S02]  /*4a30*/  ISETP.GT.AND P1, PT, R2.reuse, 0x51, PT ;  /* 0x000000510200780c */ /* 0x040fe40003f24270 */
[----:B------:R-:W-:Y:S02]  /*4a40*/  FMNMX.FTZ R133, R9, R133, !PT ;  /* 0x0000008509857209 */ /* 0x000fe40007810000 */
[----:B------:R-:W-:Y:S02]  /*4a50*/  FSEL R123, R17, -INF , P0 ;  /* 0xff800000117b7808 */ /* 0x000fe40000000000 */
[----:B------:R-:W-:Y:S02]  /*4a60*/  ISETP.GT.AND P0, PT, R2, 0x58, PT ;  /* 0x000000580200780c */ /* 0x000fe40003f04270 */
[----:B------:R-:W-:Y:S02]  /*4a70*/  FSEL R219, R16, -INF , P1 ;  /* 0xff80000010db7808 */ /* 0x000fe40000800000 */
[----:B------:R-:W-:-:S02]  /*4a80*/  IMNMX R0, R3, R0, PT ;  /* 0x0000000003007217 */ /* 0x000fc40003800200 */
[----:B------:R-:W-:Y:S02]  /*4a90*/  ISETP.GT.AND P1, PT, R2, 0x59, PT ;  /* 0x000000590200780c */ /* 0x000fe40003f24270 */
[----:B------:R-:W-:Y:S02]  /*4aa0*/  FMNMX.FTZ R133, R10, R133, !PT ;  /* 0x000000850a857209 */ /* 0x000fe40007810000 */
[----:B------:R-:W-:Y:S02]  /*4ab0*/  FSEL R216, R15, -INF , P0 ;  /* 0xff8000000fd87808 */ /* 0x000fe40000000000 */
[----:B------:R-:W-:Y:S02]  /*4ac0*/  ISETP.GT.AND P0, PT, R0, RZ, PT ;  /* 0x000000ff0000720c */ /* 0x000fe40003f04270 */
[----:B------:R-:W-:Y:S02]  /*4ad0*/  FSEL R112, R14, -INF , P1 ;  /* 0xff8000000e707808 */ /* 0x000fe40000800000 */
[----:B------:R-:W-:Y:S01]  /*4ae0*/  ISETP.GT.AND P1, PT, R0, 0x1, PT ;  /* 0x000000010000780c */ /* 0x000fe20003f24270 */
[----:B------:R-:W-:Y:S01]  /*4af0*/  LDSM.16.MT88.4 R12, [R217] ;  /* 0x00000000d90c783b */ /* 0x000fe20000004200 */
[----:B------:R-:W-:-:S02]  /*4b00*/  FMNMX.FTZ R133, R11, R133, !PT ;  /* 0x000000850b857209 */ /* 0x000fc40007810000 */
[----:B------:R-:W-:Y:S02]  /*4b10*/  FSEL R4, R103, -INF , P0 ;  /* 0xff80000067047808 */ /* 0x000fe40000000000 */
[----:B------:R-:W-:Y:S02]  /*4b20*/  ISETP.GT.AND P0, PT, R0, 0x8, PT ;  /* 0x000000080000780c */ /* 0x000fe40003f04270 */
[----:B------:R-:W-:Y:S02]  /*4b30*/  FSEL R8, R102, -INF , P1 ;  /* 0xff80000066087808 */ /* 0x000fe40000800000 */
[----:B------:R-:W-:Y:S02]  /*4b40*/  FMNMX.FTZ R133, R19, R133, !PT ;  /* 0x0000008513857209 */ /* 0x000fe40007810000 */
[----:B------:R-:W-:Y:S02]  /*4b50*/  ISETP.GT.AND P1, PT, R0, 0x9, PT ;  /* 0x000000090000780c */ /* 0x000fe40003f24270 */
[----:B------:R-:W-:-:S02]  /*4b60*/  FSEL R7, R101, -INF , P0 ;  /* 0xff80000065077808 */ /* 0x000fc40000000000 */
[----:B------:R-:W-:Y:S02]  /*4b70*/  FMNMX.FTZ R2, R4, R8, !PT ;  /* 0x0000000804027209 */ /* 0x000fe40007810000 */
[----:B------:R-:W-:Y:S02]  /*4b80*/  FMNMX.FTZ R133, R20, R133, !PT ;  /* 0x0000008514857209 */ /* 0x000fe40007810000 */
        /* <DEDUP_REMOVED lines=76> */
[----:B------:R-:W1:Y:S01]  /*5050*/  SHFL.BFLY PT, R3, R133, 0x2, 0x1f ;  /* 0x0c401f0085037f89 */ /* 0x000e6200000e0000 */
[C---:B------:R-:W-:Y:S02]  /*5060*/  ISETP.GT.AND P1, PT, R0.reuse, 0x58, PT ;  /* 0x000000580000780c */ /* 0x040fe40003f24270 */
[----:B------:R-:W-:Y:S02]  /*5070*/  FSEL R107, R25, -INF , P2 ;  /* 0xff800000196b7808 */ /* 0x000fe40001000000 */
[----:B------:R-:W-:Y:S01]  /*5080*/  FMNMX.FTZ R2, R115, R2, !PT ;  /* 0x0000000273027209 */ /* 0x000fe20007810000 */
[----:B------:R-:W-:Y:S01]  /*5090*/  LDSM.16.MT88.4 R24, [R220] ;  /* 0x00000000dc18783b */ /* 0x000fe20000004200 */
[----:B------:R-:W-:Y:S02]  /*50a0*/  ISETP.GT.AND P0, PT, R0, 0x59, PT ;  /* 0x000000590000780c */ /* 0x000fe40003f04270 */
[----:B------:R-:W-:-:S02]  /*50b0*/  FSEL R108, R23, -INF , P1 ;  /* 0xff800000176c7808 */ /* 0x000fc40000800000 */
[----:B------:R-:W-:Y:S02]  /*50c0*/  FMNMX.FTZ R0, R107, R2, !PT ;  /* 0x000000026b007209 */ /* 0x000fe40007810000 */
[----:B------:R-:W-:Y:S02]  /*50d0*/  FSEL R109, R22, -INF , P0 ;  /* 0xff800000166d7808 */ /* 0x000fe40000000000 */
[----:B------:R-:W-:-:S04]  /*50e0*/  FMNMX.FTZ R0, R108, R0, !PT ;  /* 0x000000006c007209 */ /* 0x000fc80007810000 */
[----:B------:R-:W-:-:S05]  /*50f0*/  FMNMX.FTZ R0, R109, R0, !PT ;  /* 0x000000006d007209 */ /* 0x000fca0007810000 */
[----:B------:R-:W2:Y:S01]  /*5100*/  SHFL.BFLY PT, R2, R0, 0x2, 0x1f ;  /* 0x0c401f0000027f89 */ /* 0x000ea200000e0000 */
[----:B-1----:R-:W-:-:S05]  /*5110*/  FMNMX.FTZ R133, R133, R3, !PT ;  /* 0x0000000385857209 */ /* 0x002fca0007810000 */
[----:B------:R-:W1:Y:S01]  /*5120*/  SHFL.BFLY PT, R3, R133, 0x1, 0x1f ;  /* 0x0c201f0085037f89 */ /* 0x000e6200000e0000 */
[----:B--2---:R-:W-:-:S05]  /*5130*/  FMNMX.FTZ R0, R0, R2, !PT ;  /* 0x0000000200007209 */ /* 0x004fca0007810000 */
[----:B------:R-:W2:Y:S01]  /*5140*/  SHFL.BFLY PT, R132, R0, 0x1, 0x1f ;  /* 0x0c201f0000847f89 */ /* 0x000ea200000e0000 */
[----:B-1----:R-:W-:-:S04]  /*5150*/  FMNMX.FTZ R133, R133, R3, !PT ;  /* 0x0000000385857209 */ /* 0x002fc80007810000 */
[C---:B------:R-:W-:Y:S01]  /*5160*/  FSETP.NEU.FTZ.AND P0, PT, R133.reuse, -INF , PT ;  /* 0xff8000008500780b */ /* 0x040fe20003f1d000 */
[----:B------:R-:W-:-:S05]  /*5170*/  FMUL.FTZ R2, R133, c[0x0][0x2d0] ;  /* 0x0000b40085027a20 */ /* 0x000fca0000410000 */
[----:B------:R-:W-:-:S05]  /*5180*/  FSEL R2, R2, RZ, P0 ;  /* 0x000000ff02027208 */ /* 0x000fca0000000000 */
[----:B------:R-:W-:-:S04]  /*5190*/  FFMA.FTZ R3, R5, c[0x0][0x2d0], -R2 ;  /* 0x0000b40005037a23 */ /* 0x000fc80000010802 */
[----:B------:R1:W-:Y:S01]  /*51a0*/  MUFU.EX2 R207, R3 ;  /* 0x0000000300cf7308 */ /* 0x0003e20000000800 */
[----:B--2---:R-:W-:Y:S01]  /*51b0*/  FMNMX.FTZ R132, R0, R132, !PT ;  /* 0x0000008400847209 */ /* 0x004fe20007810000 */
[----:B------:R-:W-:-:S06]  /*51c0*/  FFMA.FTZ R0, R9, c[0x0][0x2d0], -R2 ;  /* 0x0000b40009007a23 */ /* 0x000fcc0000010802 */
[----:B------:R2:W-:Y:S01]  /*51d0*/  MUFU.EX2 R209, R0 ;  /* 0x0000000000d17308 */ /* 0x0005e20000000800 */
[----:B------:R-:W-:Y:S01]  /*51e0*/  FSETP.NEU.FTZ.AND P0, PT, R132, -INF , PT ;  /* 0xff8000008400780b */ /* 0x000fe20003f1d000 */
[----:B-1----:R-:W-:-:S06]  /*51f0*/  FFMA.FTZ R3, R6, c[0x0][0x2d0], -R2 ;  /* 0x0000b40006037a23 */ /* 0x002fcc0000010802 */
[----:B------:R1:W3:Y:S01]  /*5200*/  MUFU.EX2 R206, R3 ;  /* 0x0000000300ce7308 */ /* 0x0002e20000000800 */
[----:B--2---:R-:W-:-:S05]  /*5210*/  FMUL.FTZ R0, R132, c[0x0][0x2d0] ;  /* 0x0000b40084007a20 */ /* 0x004fca0000410000 */
[----:B------:R-:W-:Y:S01]  /*5220*/  FSEL R0, R0, RZ, P0 ;  /* 0x000000ff00007208 */ /* 0x000fe20000000000 */
[----:B-1----:R-:W-:-:S04]  /*5230*/  FFMA.FTZ R3, R10, c[0x0][0x2d0], -R2 ;  /* 0x0000b4000a037a23 */ /* 0x002fc80000010802 */
[----:B------:R1:W2:Y:S02]  /*5240*/  MUFU.EX2 R208, R3 ;  /* 0x0000000300d07308 */ /* 0x0002a40000000800 */
[----:B-1----:R-:W-:-:S06]  /*5250*/  FFMA.FTZ R3, R11, c[0x0][0x2d0], -R2 ;  /* 0x0000b4000b037a23 */ /* 0x002fcc0000010802 */
[----:B------:R1:W-:Y:S02]  /*5260*/  MUFU.EX2 R118, R3 ;  /* 0x0000000300767308 */ /* 0x0003e40000000800 */
[----:B-1----:R-:W-:-:S06]  /*5270*/  FFMA.FTZ R3, R4, c[0x0][0x2d0], -R0 ;  /* 0x0000b40004037a23 */ /* 0x002fcc0000010800 */
[----:B------:R1:W-:Y:S02]  /*5280*/  MUFU.EX2 R135, R3 ;  /* 0x0000000300877308 */ /* 0x0003e40000000800 */
[----:B-1----:R-:W-:-:S06]  /*5290*/  FFMA.FTZ R3, R8, c[0x0][0x2d0], -R0 ;  /* 0x0000b40008037a23 */ /* 0x002fcc0000010800 */
[----:B------:R1:W4:Y:S02]  /*52a0*/  MUFU.EX2 R134, R3 ;  /* 0x0000000300867308 */ /* 0x0003240000000800 */
[--C-:B-1----:R-:W-:Y:S02]  /*52b0*/  FFMA.FTZ R3, R7, c[0x0][0x2d0], -R0.reuse ;  /* 0x0000b40007037a23 */ /* 0x102fe40000010800 */
[----:B------:R-:W1:Y:S04]  /*52c0*/  LDSM.16.MT88.4 R4, [R218] ;  /* 0x00000000da04783b */ /* 0x000e680000004200 */
[----:B------:R2:W-:Y:S02]  /*52d0*/  MUFU.EX2 R205, R3 ;  /* 0x0000000300cd7308 */ /* 0x0005e40000000800 */
[----:B--2---:R-:W-:-:S06]  /*52e0*/  FFMA.FTZ R3, R16, c[0x0][0x2d0], -R0 ;  /* 0x0000b40010037a23 */ /* 0x004fcc0000010800 */
[----:B------:R2:W1:Y:S02]  /*52f0*/  MUFU.EX2 R204, R3 ;  /* 0x0000000300cc7308 */ /* 0x0004640000000800 */
[----:B--2---:R-:W-:-:S06]  /*5300*/  FFMA.FTZ R3, R19, c[0x0][0x2d0], -R2 ;  /* 0x0000b40013037a23 */ /* 0x004fcc0000010802 */
[----:B------:R2:W1:Y:S02]  /*5310*/  MUFU.EX2 R113, R3 ;  /* 0x0000000300717308 */ /* 0x0004640000000800 */
[----:B--2---:R-:W-:-:S06]  /*5320*/  FFMA.FTZ R3, R20, c[0x0][0x2d0], -R2 ;  /* 0x0000b40014037a23 */ /* 0x004fcc0000010802 */
[----:B------:R2:W-:Y:S02]  /*5330*/  MUFU.EX2 R110, R3 ;  /* 0x00000003006e7308 */ /* 0x0005e40000000800 */
[----:B--2---:R-:W-:-:S06]  /*5340*/  FFMA.FTZ R3, R21, c[0x0][0x2d0], -R2 ;  /* 0x0000b40015037a23 */ /* 0x004fcc0000010802 */
[----:B------:R2:W-:Y:S01]  /*5350*/  MUFU.EX2 R91, R3 ;  /* 0x00000003005b7308 */ /* 0x0005e20000000800 */
[----:B---3--:R-:W-:Y:S02]  /*5360*/  F2FP.BF16.PACK_AB R8, R206, R207 ;  /* 0x000000cfce08723e */ /* 0x008fe400000010ff */
[----:B------:R-:W-:Y:S02]  /*5370*/  F2FP.BF16.PACK_AB R10, R208, R209 ;  /* 0x000000d1d00a723e */ /* 0x000fe400000010ff */
[----:B----4-:R-:W-:Y:S01]  /*5380*/  F2FP.BF16.PACK_AB R9, R134, R135 ;  /* 0x000000878609723e */ /* 0x010fe200000010ff */
[----:B--2---:R-:W-:-:S04]  /*5390*/  FFMA.FTZ R3, R18, c[0x0][0x2d0], -R0 ;  /* 0x0000b40012037a23 */ /* 0x004fc80000010800 */
[----:B------:R2:W-:Y:S01]  /*53a0*/  MUFU.EX2 R222, R3 ;  /* 0x0000000300de7308 */ /* 0x0005e20000000800 */
[----:B-1----:R-:W-:Y:S01]  /*53b0*/  F2FP.BF16.PACK_AB R11, R204, R205 ;  /* 0x000000cdcc0b723e */ /* 0x002fe200000010ff */
[----:B--2---:R-:W-:-:S06]  /*53c0*/  FFMA.FTZ R3, R17, c[0x0][0x2d0], -R0 ;  /* 0x0000b40011037a23 */ /* 0x004fcc0000010800 */
[----:B------:R1:W2:Y:S01]  /*53d0*/  MUFU.EX2 R114, R3 ;  /* 0x0000000300727308 */ /* 0x0002a20000000800 */
[----:B------:R-:W-:Y:S01]  /*53e0*/  HMMA.16816.F32.BF16 R36, R8, R14, RZ ;  /* 0x0000000e0824723c */ /* 0x000fe200000418ff */
[----:B-1----:R-:W-:-:S06]  /*53f0*/  FFMA.FTZ R3, R48, c[0x0][0x2d0], -R0 ;  /* 0x0000b40030037a23 */ /* 0x002fcc0000010800 */
[----:B------:R1:W-:Y:S01]  /*5400*/  MUFU.EX2 R122, R3 ;  /* 0x00000003007a7308 */ /* 0x0003e20000000800 */
[----:B------:R-:W-:Y:S01]  /*5410*/  HMMA.16816.F32.BF16 R40, R8, R12, RZ ;  /* 0x0000000c0828723c */ /* 0x000fe200000418ff */
[----:B-1----:R-:W-:-:S06]  /*5420*/  FFMA.FTZ R3, R49, c[0x0][0x2d0], -R0 ;  /* 0x0000b40031037a23 */ /* 0x002fcc0000010800 */
[----:B------:R-:W1:Y:S01]  /*5430*/  MUFU.EX2 R90, R3 ;  /* 0x00000003005a7308 */ /* 0x000e620000000800 */
[C---:B------:R-:W-:Y:S07]  /*5440*/  HMMA.16816.F32.BF16 R20, R8.reuse, R4, RZ ;  /* 0x000000040814723c */ /* 0x040fee00000418ff */
[----:B------:R-:W-:Y:S01]  /*5450*/  F2FP.BF16.PACK_AB R4, R113, R118 ;  /* 0x000000767104723e */ /* 0x000fe200000010ff */
[----:B------:R-:W-:Y:S01]  /*5460*/  HMMA.16816.F32.BF16 R16, R8, R6, RZ ;  /* 0x000000060810723c */ /* 0x000fe200000418ff */
[----:B--2---:R-:W-:-:S06]  /*5470*/  F2FP.BF16.PACK_AB R5, R114, R222 ;  /* 0x000000de7205723e */ /* 0x004fcc00000010ff */
[----:B------:R-:W-:Y:S02]  /*5480*/  F2FP.BF16.PACK_AB R6, R91, R110 ;  /* 0x0000006e5b06723e */ /* 0x000fe400000010ff */
[----:B-1----:R-:W-:Y:S01]  /*5490*/  F2FP.BF16.PACK_AB R7, R90, R122 ;  /* 0x0000007a5a07723e */ /* 0x002fe200000010ff */
[----:B------:R-:W-:Y:S08]  /*54a0*/  HMMA.16816.F32.BF16 R12, R8, R44, RZ ;  /* 0x0000002c080c723c */ /* 0x000ff000000418ff */
[C---:B------:R-:W-:Y:S01]  /*54b0*/  HMMA.16816.F32.BF16 R192, R4.reuse, R34, R36 ;  /* 0x0000002204c0723c */ /* 0x040fe20000041824 */
[----:B------:R-:W1:Y:S07]  /*54c0*/  LDSM.16.MT88.4 R36, [R218+0x3800] ;  /* 0x00380000da24783b */ /* 0x000e6e0000004200 */
[----:B------:R-:W-:Y:S01]  /*54d0*/  HMMA.16816.F32.BF16 R84, R4, R32, R40 ;  /* 0x000000200454723c */ /* 0x000fe20000041828 */
[----:B------:R-:W2:Y:S07]  /*54e0*/  LDSM.16.MT88.4 R40, [R217+0x3800] ;  /* 0x00380000d928783b */ /* 0x000eae0000004200 */
[----:B------:R-:W-:Y:S01]  /*54f0*/  HMMA.16816.F32.BF16 R60, R8, R46, RZ ;  /* 0x0000002e083c723c */ /* 0x000fe200000418ff */
[----:B------:R-:W-:Y:S07]  /*5500*/  LDSM.16.MT88.4 R44, [R220+0x800] ;  /* 0x00080000dc2c783b */ /* 0x000fee0000004200 */
[C---:B------:R-:W-:Y:S08]  /*5510*/  HMMA.16816.F32.BF16 R200, R4.reuse, R28, R20 ;  /* 0x0000001c04c8723c */ /* 0x040ff00000041814 */
[----:B------:R-:W-:Y:S08]  /*5520*/  HMMA.16816.F32.BF16 R188, R4, R30, R16 ;  /* 0x0000001e04bc723c */ /* 0x000ff00000041810 */
[C---:B------:R-:W-:Y:S08]  /*5530*/  HMMA.16816.F32.BF16 R48, R8.reuse, R24, RZ ;  /* 0x000000180830723c */ /* 0x040ff000000418ff */
[C---:B------:R-:W-:Y:S08]  /*5540*/  HMMA.16816.F32.BF16 R32, R8.reuse, R26, RZ ;  /* 0x0000001a0820723c */ /* 0x040ff000000418ff */
[C---:B------:R-:W-:Y:S08]  /*5550*/  HMMA.16816.F32.BF16 R20, R8.reuse, R64, RZ ;  /* 0x000000400814723c */ /* 0x040ff000000418ff */
[C---:B------:R-:W-:Y:S01]  /*5560*/  HMMA.16816.F32.BF16 R16, R8.reuse, R66, RZ ;  /* 0x000000420810723c */ /* 0x040fe200000418ff */
[----:B------:R-:W3:Y:S07]  /*5570*/  LDSM.16.MT88.4 R64, [R220+0x3000] ;  /* 0x00300000dc40783b */ /* 0x000eee0000004200 */
[----:B------:R-:W-:Y:S08]  /*5580*/  HMMA.16816.F32.BF16 R24, R8, R58, RZ ;  /* 0x0000003a0818723c */ /* 0x000ff000000418ff */
[----:B------:R-:W-:Y:S08]  /*5590*/  HMMA.16816.F32.BF16 R196, R4, R68, R12 ;  /* 0x0000004404c4723c */ /* 0x000ff0000004180c */
[C---:B------:R-:W-:Y:S08]  /*55a0*/  HMMA.16816.F32.BF16 R28, R8.reuse, R56, RZ ;  /* 0x00000038081c723c */ /* 0x040ff000000418ff */
[C---:B------:R-:W-:Y:S08]  /*55b0*/  HMMA.16816.F32.BF16 R12, R8.reuse, R72, RZ ;  /* 0x00000048080c723c */ /* 0x040ff000000418ff */
[----:B------:R-:W-:Y:S08]  /*55c0*/  HMMA.16816.F32.BF16 R56, R8, R74, RZ ;  /* 0x0000004a0838723c */ /* 0x000ff000000418ff */
[C---:B------:R-:W-:Y:S01]  /*55d0*/  HMMA.16816.F32.BF16 R72, R4.reuse, R70, R60 ;  /* 0x000000460448723c */ /* 0x040fe2000004183c */
[----:B------:R-:W4:Y:S07]  /*55e0*/  LDSM.16.MT88.4 R60, [R217+0x6000] ;  /* 0x00600000d93c783b */ /* 0x000f2e0000004200 */
[C---:B-1----:R-:W-:Y:S01]  /*55f0*/  HMMA.16816.F32.BF16 R176, R4.reuse, R36, R20 ;  /* 0x0000002404b0723c */ /* 0x042fe20000041814 */
[----:B------:R-:W1:Y:S07]  /*5600*/  LDSM.16.MT88.4 R20, [R220+0x3800] ;  /* 0x00380000dc14783b */ /* 0x000e6e0000004200 */
[C---:B--2---:R-:W-:Y:S01]  /*5610*/  HMMA.16816.F32.BF16 R168, R4.reuse, R42, R24 ;  /* 0x0000002a04a8723c */ /* 0x044fe20000041818 */
[----:B------:R-:W2:Y:S07]  /*5620*/  LDSM.16.MT88.4 R24, [R218+0x6000] ;  /* 0x00600000da18783b */ /* 0x000eae0000004200 */
[C---:B------:R-:W-:Y:S01]  /*5630*/  HMMA.16816.F32.BF16 R180, R4.reuse, R40, R28 ;  /* 0x0000002804b4723c */ /* 0x040fe2000004181c */
[----:B------:R-:W1:Y:S07]  /*5640*/  LDSM.16.MT88.4 R40, [R217+0x6800] ;  /* 0x00680000d928783b */ /* 0x000e6e0000004200 */
[C---:B------:R-:W-:Y:S08]  /*5650*/  HMMA.16816.F32.BF16 R172, R4.reuse, R52, R12 ;  /* 0x0000003404ac723c */ /* 0x040ff0000004180c */
[C---:B------:R-:W-:Y:S01]  /*5660*/  HMMA.16816.F32.BF16 R160, R4.reuse, R54, R56 ;  /* 0x0000003604a0723c */ /* 0x040fe20000041838 */
[----:B------:R-:W1:Y:S04]  /*5670*/  LDSM.16.MT88.4 R52, [R221+0x6000] ;  /* 0x00600000dd34783b */ /* 0x000e680000004200 */
[----:B------:R-:W-:Y:S03]  /*5680*/  LDSM.16.MT88.4 R56, [R220+0x6000] ;  /* 0x00600000dc38783b */ /* 0x000fe60000004200 */
[----:B------:R-:W-:Y:S01]  /*5690*/  HMMA.16816.F32.BF16 R164, R4, R38, R16 ;  /* 0x0000002604a4723c */ /* 0x000fe20000041810 */
[----:B------:R-:W1:Y:S07]  /*56a0*/  LDSM.16.MT88.4 R36, [R218+0x6800] ;  /* 0x00680000da24783b */ /* 0x000e6e0000004200 */
[C---:B---3--:R-:W-:Y:S08]  /*56b0*/  HMMA.16816.F32.BF16 R16, R8.reuse, R64, RZ ;  /* 0x000000400810723c */ /* 0x048ff000000418ff */
[----:B------:R-:W-:Y:S08]  /*56c0*/  HMMA.16816.F32.BF16 R12, R8, R66, RZ ;  /* 0x00000042080c723c */ /* 0x000ff000000418ff */
[----:B------:R-:W-:Y:S08]  /*56d0*/  HMMA.16816.F32.BF16 R68, R4, R46, R32 ;  /* 0x0000002e0444723c */ /* 0x000ff00000041820 */
[----:B----4-:R-:W-:Y:S08]  /*56e0*/  HMMA.16816.F32.BF16 R32, R8, R60, RZ ;  /* 0x0000003c0820723c */ /* 0x010ff000000418ff */
[C---:B------:R-:W-:Y:S01]  /*56f0*/  HMMA.16816.F32.BF16 R184, R4.reuse, R44, R48 ;  /* 0x0000002c04b8723c */ /* 0x040fe20000041830 */
[----:B------:R-:W3:Y:S04]  /*5700*/  LDSM.16.MT88.4 R48, [R221+0x6800] ;  /* 0x00680000dd30783b */ /* 0x000ee80000004200 */
[----:B------:R-:W-:Y:S03]  /*5710*/  LDSM.16.MT88.4 R44, [R220+0x6800] ;  /* 0x00680000dc2c783b */ /* 0x000fe60000004200 */
[----:B-1----:R-:W-:Y:S08]  /*5720*/  HMMA.16816.F32.BF16 R156, R4, R20, R16 ;  /* 0x00000014049c723c */ /* 0x002ff00000041810 */
[C---:B------:R-:W-:Y:S01]  /*5730*/  HMMA.16816.F32.BF16 R28, R8.reuse, R62, RZ ;  /* 0x0000003e081c723c */ /* 0x040fe200000418ff */
[----:B------:R-:W1:Y:S07]  /*5740*/  LDSM.16.MT88.4 R60, [R217+0x9000] ;  /* 0x00900000d93c783b */ /* 0x000e6e0000004200 */
[----:B--2---:R-:W-:Y:S08]  /*5750*/  HMMA.16816.F32.BF16 R16, R8, R24, RZ ;  /* 0x000000180810723c */ /* 0x004ff000000418ff */
[----:B------:R-:W-:Y:S08]  /*5760*/  HMMA.16816.F32.BF16 R152, R4, R22, R12 ;  /* 0x000000160498723c */ /* 0x000ff0000004180c */
[----:B------:R-:W-:Y:S08]  /*5770*/  HMMA.16816.F32.BF16 R12, R8, R26, RZ ;  /* 0x0000001a080c723c */ /* 0x000ff000000418ff */
[----:B------:R-:W-:Y:S01]  /*5780*/  HMMA.16816.F32.BF16 R148, R4, R40, R32 ;  /* 0x000000280494723c */ /* 0x000fe20000041820 */
[----:B------:R-:W2:Y:S07]  /*5790*/  LDSM.16.MT88.4 R32, [R218+0x9000] ;  /* 0x00900000da20783b */ /* 0x000eae0000004200 */
[----:B------:R-:W-:Y:S08]  /*57a0*/  HMMA.16816.F32.BF16 R24, R8, R54, RZ ;  /* 0x000000360818723c */ /* 0x000ff000000418ff */
[C---:B------:R-:W-:Y:S01]  /*57b0*/  HMMA.16816.F32.BF16 R92, R4.reuse, R42, R28 ;  /* 0x0000002a045c723c */ /* 0x040fe2000004181c */
[----:B------:R-:W4:Y:S07]  /*57c0*/  LDSM.16.MT88.4 R40, [R217+0x9800] ;  /* 0x00980000d928783b */ /* 0x000f2e0000004200 */
[----:B------:R-:W-:Y:S08]  /*57d0*/  HMMA.16816.F32.BF16 R144, R4, R36, R16 ;  /* 0x000000240490723c */ /* 0x000ff00000041810 */
[----:B------:R-:W-:Y:S01]  /*57e0*/  HMMA.16816.F32.BF16 R16, R8, R58, RZ ;  /* 0x0000003a0810723c */ /* 0x000fe200000418ff */
[----:B------:R-:W-:Y:S01]  /*57f0*/  MOV R37, R115 ;  /* 0x0000007300257202 */ /* 0x000fe20000000f00 */
[----:B------:R-:W-:-:S06]  /*5800*/  IMAD.MOV.U32 R36, RZ, RZ, R114 ;  /* 0x000000ffff247224 */ /* 0x000fcc00078e0072 */
[----:B------:R-:W-:Y:S08]  /*5810*/  HMMA.16816.F32.BF16 R28, R8, R52, RZ ;  /* 0x00000034081c723c */ /* 0x000ff000000418ff */
[----:B------:R-:W-:Y:S07]  /*5820*/  HMMA.16816.F32.BF16 R100, R4, R38, R12 ;  /* 0x000000260464723c */ /* 0x000fee000004180c */
[----:B------:R-:W-:Y:S01]  /*5830*/  IMAD.MOV.U32 R39, RZ, RZ, R113 ;  /* 0x000000ffff277224 */ /* 0x000fe200078e0071 */
[----:B------:R-:W-:-:S02]  /*5840*/  MOV R38, R112 ;  /* 0x0000007000267202 */ /* 0x000fc40000000f00 */
[----:B---3--:R-:W-:Y:S01]  /*5850*/  HMMA.16816.F32.BF16 R112, R4, R50, R24 ;  /* 0x000000320470723c */ /* 0x008fe20000041818 */
[----:B------:R-:W3:Y:S07]  /*5860*/  LDSM.16.MT88.4 R24, [R218+0x9800] ;  /* 0x00980000da18783b */ /* 0x000eee0000004200 */
[----:B-1----:R-:W-:Y:S08]  /*5870*/  HMMA.16816.F32.BF16 R12, R8, R60, RZ ;  /* 0x0000003c080c723c */ /* 0x002ff000000418ff */
[C---:B------:R-:W-:Y:S08]  /*5880*/  HMMA.16816.F32.BF16 R124, R4.reuse, R46, R16 ;  /* 0x0000002e047c723c */ /* 0x040ff00000041810 */
[----:B------:R-:W-:Y:S01]  /*5890*/  HMMA.16816.F32.BF16 R140, R4, R48, R28 ;  /* 0x00000030048c723c */ /* 0x000fe2000004181c */
[----:B------:R-:W1:Y:S07]  /*58a0*/  LDSM.16.MT88.4 R28, [R221+0x9000] ;  /* 0x00900000dd1c783b */ /* 0x000e6e0000004200 */
[----:B--2---:R-:W-:Y:S08]  /*58b0*/  HMMA.16816.F32.BF16 R16, R8, R32, RZ ;  /* 0x000000200810723c */ /* 0x004ff000000418ff */
[----:B----4-:R-:W-:Y:S01]  /*58c0*/  HMMA.16816.F32.BF16 R128, R4, R40, R12 ;  /* 0x000000280480723c */ /* 0x010fe2000004180c */
[----:B------:R-:W-:-:S07]  /*58d0*/  IMAD.MOV.U32 R52, RZ, RZ, R118 ;  /* 0x000000ffff347224 */ /* 0x000fce00078e0076 */
[----:B------:R-:W-:Y:S01]  /*58e0*/  HMMA.16816.F32.BF16 R12, R8, R34, RZ ;  /* 0x00000022080c723c */ /* 0x000fe200000418ff */
[----:B------:R-:W-:Y:S01]  /*58f0*/  MOV R55, R117 ;  /* 0x0000007500377202 */ /* 0x000fe20000000f00 */
[----:B------:R-:W-:-:S06]  /*5900*/  IMAD.MOV.U32 R54, RZ, RZ, R116 ;  /* 0x000000ffff367224 */ /* 0x000fcc00078e0074 */
[----:B------:R-:W-:Y:S07]  /*5910*/  HMMA.16816.F32.BF16 R20, R8, R56, RZ ;  /* 0x000000380814723c */ /* 0x000fee00000418ff */
[----:B------:R-:W-:Y:S02]  /*5920*/  MOV R56, R119 ;  /* 0x0000007700387202 */ /* 0x000fe40000000f00 */
[----:B---3--:R-:W-:Y:S01]  /*5930*/  HMMA.16816.F32.BF16 R116, R4, R24, R16 ;  /* 0x000000180474723c */ /* 0x008fe20000041810 */
[----:B------:R-:W2:Y:S01]  /*5940*/  LDSM.16.MT88.4 R16, [R221+0x9800] ;  /* 0x00980000dd10783b */ /* 0x000ea20000004200 */
[----:B------:R-:W-:Y:S01]  /*5950*/  IMAD.MOV.U32 R57, RZ, RZ, R111 ;  /* 0x000000ffff397224 */ /* 0x000fe200078e006f */
[----:B------:R-:W-:Y:S01]  /*5960*/  MOV R61, R108 ;  /* 0x0000006c003d7202 */ /* 0x000fe20000000f00 */
[----:B------:R-:W-:-:S02]  /*5970*/  IMAD.MOV.U32 R59, RZ, RZ, R110 ;  /* 0x000000ffff3b7224 */ /* 0x000fc400078e006e */
[----:B------:R-:W-:Y:S02]  /*5980*/  IMAD.MOV.U32 R58, RZ, RZ, R109 ;  /* 0x000000ffff3a7224 */ /* 0x000fe400078e006d */
[----:B------:R-:W-:Y:S08]  /*5990*/  HMMA.16816.F32.BF16 R108, R4, R26, R12 ;  /* 0x0000001a046c723c */ /* 0x000ff0000004180c */
[----:B-1----:R-:W-:Y:S01]  /*59a0*/  HMMA.16816.F32.BF16 R12, R8, R28, RZ ;  /* 0x0000001c080c723c */ /* 0x002fe200000418ff */
[----:B------:R-:W-:-:S02]  /*59b0*/  IMAD.MOV.U32 R60, RZ, RZ, R107 ;  /* 0x000000ffff3c7224 */ /* 0x000fc400078e006b */
[----:B------:R-:W-:Y:S11]  /*59c0*/  IMAD.MOV.U32 R66, RZ, RZ, R106 ;  /* 0x000000ffff427224 */ /* 0x000ff600078e006a */
[----:B------:R-:W-:Y:S10]  /*59d0*/  @!UPT UIADD3 URZ, URZ, URZ, URZ ;  /* 0x0000003f3f3ff290 */ /* 0x000ff4000fffe03f */
[----:B--2---:R-:W-:Y:S08]  /*59e0*/  HMMA.16816.F32.BF16 R104, R4, R16, R12 ;  /* 0x000000100468723c */ /* 0x004ff0000004180c */
[----:B------:R-:W-:Y:S11]  /*59f0*/  HMMA.16816.F32.BF16 R12, R8, R30, RZ ;  /* 0x0000001e080c723c */ /* 0x000ff600000418ff */
[----:B------:R-:W-:Y:S11]  /*5a00*/  @!UPT UIADD3 URZ, URZ, URZ, URZ ;  /* 0x0000003f3f3ff290 */ /* 0x000ff6000fffe03f */
[----:B------:R-:W-:Y:S02]  /*5a10*/  @!UPT UIADD3 URZ, URZ, URZ, URZ ;  /* 0x0000003f3f3ff290 */ /* 0x000fe4000fffe03f */
[C---:B------:R-:W-:Y:S01]  /*5a20*/  HMMA.16816.F32.BF16 R96, R4.reuse, R18, R12 ;  /* 0x000000120460723c */ /* 0x040fe2000004180c */
[----:B------:R-:W1:Y:S07]  /*5a30*/  LDSM.16.MT88.4 R12, [R220+0x9000] ;  /* 0x00900000dc0c783b */ /* 0x000e6e0000004200 */
[----:B------:R-:W-:Y:S08]  /*5a40*/  HMMA.16816.F32.BF16 R136, R4, R44, R20 ;  /* 0x0000002c0488723c */ /* 0x000ff00000041814 */
[----:B------:R-:W-:Y:S01]  /*5a50*/  HMMA.16816.F32.BF16 R20, R8, R62, RZ ;  /* 0x0000003e0814723c */ /* 0x000fe200000418ff */
[----:B------:R-:W-:-:S07]  /*5a60*/  FFMA.FTZ R3, R83, c[0x0][0x2d0], -R2 ;  /* 0x0000b40053037a23 */ /* 0x000fce0000010802 */
[C---:B-1----:R-:W-:Y:S08]  /*5a70*/  HMMA.16816.F32.BF16 R16, R8.reuse, R12, RZ ;  /* 0x0000000c0810723c */ /* 0x042ff000000418ff */
[----:B------:R-:W-:Y:S01]  /*5a80*/  HMMA.16816.F32.BF16 R8, R8, R14, RZ ;  /* 0x0000000e0808723c */ /* 0x000fe200000418ff */
[----:B------:R-:W1:Y:S01]  /*5a90*/  LDSM.16.MT88.4 R12, [R220+0x9800] ;  /* 0x00980000dc0c783b */ /* 0x000e620000004200 */
[----:B------:R2:W-:Y:S01]  /*5aa0*/  MUFU.EX2 R32, R3 ;  /* 0x0000000300207308 */ /* 0x0005e20000000800 */
[----:B------:R-:W-:Y:S01]  /*5ab0*/  MOV R67, R91 ;  /* 0x0000005b00437202 */ /* 0x000fe20000000f00 */
[----:B------:R-:W-:-:S02]  /*5ac0*/  IMAD.MOV.U32 R64, RZ, RZ, R90 ;  /* 0x000000ffff407224 */ /* 0x000fc400078e005a */
[----:B--2---:R-:W-:-:S04]  /*5ad0*/  FFMA.FTZ R3, R82, c[0x0][0x2d0], -R2 ;  /* 0x0000b40052037a23 */ /* 0x004fc80000010802 */
[----:B------:R2:W3:Y:S01]  /*5ae0*/  MUFU.EX2 R226, R3 ;  /* 0x0000000300e27308 */ /* 0x0004e20000000800 */
[----:B------:R-:W-:Y:S01]  /*5af0*/  IMAD.MOV.U32 R65, RZ, RZ, R89 ;  /* 0x000000ffff417224 */ /* 0x000fe200078e0059 */
[----:B------:R-:W-:Y:S01]  /*5b00*/  MOV R45, R88 ;  /* 0x00000058002d7202 */ /* 0x000fe20000000f00 */
[----:B--2---:R-:W-:-:S05]  /*5b10*/  FFMA.FTZ R3, R81, c[0x0][0x2d0], -R2 ;  /* 0x0000b40051037a23 */ /* 0x004fca0000010802 */
[----:B------:R2:W-:Y:S01]  /*5b20*/  MUFU.EX2 R224, R3 ;  /* 0x0000000300e07308 */ /* 0x0005e20000000800 */
[C---:B-1----:R-:W-:Y:S08]  /*5b30*/  HMMA.16816.F32.BF16 R88, R4.reuse, R12, R16 ;  /* 0x0000000c0458723c */ /* 0x042ff00000041810 */
[----:B------:R-:W-:Y:S01]  /*5b40*/  HMMA.16816.F32.BF16 R12, R4, R14, R8 ;  /* 0x0000000e040c723c */ /* 0x000fe20000041808 */
[----:B------:R-:W1:Y:S01]  /*5b50*/  LDSM.16.MT88.4 R8, [R217+0x1000] ;  /* 0x00100000d908783b */ /* 0x000e620000004200 */
[----:B--2---:R-:W-:-:S04]  /*5b60*/  FFMA.FTZ R3, R80, c[0x0][0x2d0], -R2 ;  /* 0x0000b40050037a23 */ /* 0x004fc80000010802 */
[----:B------:R2:W-:Y:S02]  /*5b70*/  MUFU.EX2 R229, R3 ;  /* 0x0000000300e57308 */ /* 0x0005e40000000800 */
[----:B--2---:R-:W-:-:S06]  /*5b80*/  FFMA.FTZ R3, R79, c[0x0][0x2d0], -R0 ;  /* 0x0000b4004f037a23 */ /* 0x004fcc0000010800 */
[----:B------:R2:W-:Y:S02]  /*5b90*/  MUFU.EX2 R228, R3 ;  /* 0x0000000300e47308 */ /* 0x0005e40000000800 */
[----:B--2---:R-:W-:-:S06]  /*5ba0*/  FFMA.FTZ R3, R78, c[0x0][0x2d0], -R0 ;  /* 0x0000b4004e037a23 */ /* 0x004fcc0000010800 */
[----:B------:R2:W4:Y:S02]  /*5bb0*/  MUFU.EX2 R227, R3 ;  /* 0x0000000300e37308 */ /* 0x0005240000000800 */
[----:B--2---:R-:W-:-:S06]  /*5bc0*/  FFMA.FTZ R3, R77, c[0x0][0x2d0], -R0 ;  /* 0x0000b4004d037a23 */ /* 0x004fcc0000010800 */
[----:B------:R2:W-:Y:S02]  /*5bd0*/  MUFU.EX2 R33, R3 ;  /* 0x0000000300217308 */ /* 0x0005e40000000800 */
[----:B--2---:R-:W-:-:S06]  /*5be0*/  FFMA.FTZ R3, R76, c[0x0][0x2d0], -R0 ;  /* 0x0000b4004c037a23 */ /* 0x004fcc0000010800 */
[----:B------:R-:W2:Y:S01]  /*5bf0*/  MUFU.EX2 R40, R3 ;  /* 0x0000000300287308 */ /* 0x000ea20000000800 */
[----:B------:R-:W-:Y:S01]  /*5c00*/  IMAD.MOV.U32 R41, RZ, RZ, R123 ;  /* 0x000000ffff297224 */ /* 0x000fe200078e007b */
[----:B------:R-:W-:Y:S01]  /*5c10*/  MOV R62, R121 ;  /* 0x00000079003e7202 */ /* 0x000fe20000000f00 */
[----:B------:R-:W-:Y:S02]  /*5c20*/  IMAD.MOV.U32 R63, RZ, RZ, R122 ;  /* 0x000000ffff3f7224 */ /* 0x000fe400078e007a */
[----:B------:R-:W-:Y:S02]  /*5c30*/  IMAD.MOV.U32 R53, RZ, RZ, R120 ;  /* 0x000000ffff357224 */ /* 0x000fe400078e0078 */
[----:B------:R-:W-:Y:S07]  /*5c40*/  HMMA.16816.F32.BF16 R120, R4, R42, R20 ;  /* 0x0000002a0478723c */ /* 0x000fee0000041814 */
[----:B---3--:R-:W-:-:S02]  /*5c50*/  F2FP.BF16.PACK_AB R4, R226, R32 ;  /* 0x00000020e204723e */ /* 0x008fc400000010ff */
[----:B----4-:R-:W-:Y:S02]  /*5c60*/  F2FP.BF16.PACK_AB R5, R227, R228 ;  /* 0x000000e4e305723e */ /* 0x010fe400000010ff */
[----:B------:R-:W-:Y:S02]  /*5c70*/  F2FP.BF16.PACK_AB R6, R229, R224 ;  /* 0x000000e0e506723e */ /* 0x000fe400000010ff */
[----:B--2---:R-:W-:-:S07]  /*5c80*/  F2FP.BF16.PACK_AB R7, R40, R33 ;  /* 0x000000212807723e */ /* 0x004fce00000010ff */
[C---:B-1----:R-:W-:Y:S08]  /*5c90*/  HMMA.16816.F32.BF16 R84, R4.reuse, R8, R84 ;  /* 0x000000080454723c */ /* 0x042ff00000041854 */
[C---:B------:R-:W-:Y:S01]  /*5ca0*/  HMMA.16816.F32.BF16 R48, R4.reuse, R10, R192 ;  /* 0x0000000a0430723c */ /* 0x040fe200000418c0 */
[----:B------:R-:W1:Y:S06]  /*5cb0*/  LDSM.16.MT88.4 R8, [R218+0x1000] ;  /* 0x00100000da08783b */ /* 0x000e6c0000004200 */
[----:B------:R-:W-:Y:S01]  /*5cc0*/  IMAD.MOV.U32 R193, RZ, RZ, R45 ;  /* 0x000000ffffc17224 */ /* 0x000fe200078e002d */
[C---:B-1----:R-:W-:Y:S08]  /*5cd0*/  HMMA.16816.F32.BF16 R80, R4.reuse, R8, R200 ;  /* 0x000000080450723c */ /* 0x042ff000000418c8 */
[C---:B------:R-:W-:Y:S01]  /*5ce0*/  HMMA.16816.F32.BF16 R44, R4.reuse, R10, R188 ;  /* 0x0000000a042c723c */ /* 0x040fe200000418bc */
[----:B------:R-:W1:Y:S07]  /*5cf0*/  LDSM.16.MT88.4 R8, [R221+0x1000] ;  /* 0x00100000dd08783b */ /* 0x000e6e0000004200 */
[----:B-1----:R-:W-:Y:S07]  /*5d00*/  HMMA.16816.F32.BF16 R76, R4, R8, R196 ;  /* 0x00000008044c723c */ /* 0x002fee00000418c4 */
[----:B------:R-:W-:Y:S01]  /*5d10*/  MOV R197, R40 ;  /* 0x0000002800c57202 */ /* 0x000fe20000000f00 */
[----:B------:R-:W-:-:S02]  /*5d20*/  IMAD.MOV.U32 R196, RZ, RZ, R41 ;  /* 0x000000ffffc47224 */ /* 0x000fc400078e0029 */
[C---:B------:R-:W-:Y:S01]  /*5d30*/  HMMA.16816.F32.BF16 R40, R4.reuse, R10, R72 ;  /* 0x0000000a0428723c */ /* 0x040fe20000041848 */
[----:B------:R-:W1:Y:S01]  /*5d40*/  LDSM.16.MT88.4 R8, [R220+0x1000] ;  /* 0x00100000dc08783b */ /* 0x000e620000004200 */
[----:B------:R-:W-:Y:S01]  /*5d50*/  IMAD.MOV.U32 R188, RZ, RZ, R38 ;  /* 0x000000ffffbc7224 */ /* 0x000fe200078e0026 */
[----:B------:R-:W-:Y:S01]  /*5d60*/  MOV R189, R39 ;  /* 0x0000002700bd7202 */ /* 0x000fe20000000f00 */
[----:B------:R-:W-:Y:S02]  /*5d70*/  IMAD.MOV.U32 R190, RZ, RZ, R36 ;  /* 0x000000ffffbe7224 */ /* 0x000fe400078e0024 */
[----:B------:R-:W-:Y:S02]  /*5d80*/  IMAD.MOV.U32 R191, RZ, RZ, R37 ;  /* 0x000000ffffbf7224 */ /* 0x000fe400078e0025 */
[C---:B-1----:R-:W-:Y:S08]  /*5d90*/  HMMA.16816.F32.BF16 R72, R4.reuse, R8, R184 ;  /* 0x000000080448723c */ /* 0x042ff000000418b8 */
[----:B------:R-:W-:Y:S01]  /*5da0*/  HMMA.16816.F32.BF16 R36, R4, R10, R68 ;  /* 0x0000000a0424723c */ /* 0x000fe20000041844 */
[----:B------:R-:W1:Y:S01]  /*5db0*/  LDSM.16.MT88.4 R8, [R217+0x4000] ;  /* 0x00400000d908783b */ /* 0x000e620000004200 */
[----:B------:R-:W-:Y:S01]  /*5dc0*/  IMAD.MOV.U32 R199, RZ, RZ, R32 ;  /* 0x000000ffffc77224 */ /* 0x000fe200078e0020 */
[----:B------:R-:W-:-:S05]  /*5dd0*/  MOV R194, R33 ;  /* 0x0000002100c27202 */ /* 0x000fca0000000f00 */
[C---:B-1----:R-:W-:Y:S08]  /*5de0*/  HMMA.16816.F32.BF16 R68, R4.reuse, R8, R180 ;  /* 0x000000080444723c */ /* 0x042ff000000418b4 */
[----:B------:R-:W-:Y:S01]  /*5df0*/  HMMA.16816.F32.BF16 R32, R4, R10, R168 ;  /* 0x0000000a0420723c */ /* 0x000fe200000418a8 */
[----:B------:R-:W1:Y:S01]  /*5e00*/  LDSM.16.MT88.4 R8, [R218+0x4000] ;  /* 0x00400000da08783b */ /* 0x000e620000004200 */
[----:B------:R-:W-:Y:S01]  /*5e10*/  IMAD.MOV.U32 R192, RZ, RZ, R66 ;  /* 0x000000ffffc07224 */ /* 0x000fe200078e0042 */
[----:B------:R-:W-:Y:S01]  /*5e20*/  MOV R180, R64 ;  /* 0x0000004000b47202 */ /* 0x000fe20000000f00 */
[----:B------:R-:W-:-:S02]  /*5e30*/  IMAD.MOV.U32 R181, RZ, RZ, R67 ;  /* 0x000000ffffb57224 */ /* 0x000fc400078e0043 */
[----:B------:R-:W-:Y:S02]  /*5e40*/  IMAD.MOV.U32 R3, RZ, RZ, R65 ;  /* 0x000000ffff037224 */ /* 0x000fe400078e0041 */
        /* <DEDUP_REMOVED lines=17> */
[----:B------:R-:W-:Y:S01]  /*5f60*/  MOV R200, R54 ;  /* 0x0000003600c87202 */ /* 0x000fe20000000f00 */
[----:B------:R-:W-:Y:S01]  /*5f70*/  IMAD.MOV.U32 R201, RZ, RZ, R55 ;  /* 0x000000ffffc97224 */ /* 0x000fe200078e0037 */
[----:B------:R-:W-:Y:S01]  /*5f80*/  MOV R203, R53 ;  /* 0x0000003500cb7202 */ /* 0x000fe20000000f00 */
[----:B------:R-:W-:-:S03]  /*5f90*/  IMAD.MOV.U32 R202, RZ, RZ, R52 ;  /* 0x000000ffffca7224 */ /* 0x000fc600078e0034 */
        /* <DEDUP_REMOVED lines=18> */
[----:B------:R-:W-:-:S06]  /*60c0*/  FFMA.FTZ R3, R3, c[0x0][0x2d0], -R2 ;  /* 0x0000b40003037a23 */ /* 0x000fcc0000010802 */
[C---:B-1----:R-:W-:Y:S08]  /*60d0*/  HMMA.16816.F32.BF16 R140, R4.reuse, R8, R104 ;  /* 0x00000008048c723c */ /* 0x042ff00000041868 */
[----:B------:R-:W-:Y:S01]  /*60e0*/  HMMA.16816.F32.BF16 R116, R4, R10, R96 ;  /* 0x0000000a0474723c */ /* 0x000fe20000041860 */
[----:B------:R-:W1:Y:S01]  /*60f0*/  LDSM.16.MT88.4 R8, [R220+0xa000] ;  /* 0x00a00000dc08783b */ /* 0x000e620000004200 */
[----:B------:R2:W-:Y:S02]  /*6100*/  MUFU.EX2 R99, R3 ;  /* 0x0000000300637308 */ /* 0x0005e40000000800 */
[----:B--2---:R-:W-:-:S06]  /*6110*/  FFMA.FTZ R3, R252, c[0x0][0x2d0], -R2 ;  /* 0x0000b400fc037a23 */ /* 0x004fcc0000010802 */
[----:B------:R2:W-:Y:S02]  /*6120*/  MUFU.EX2 R98, R3 ;  /* 0x0000000300627308 */ /* 0x0005e40000000800 */
[--C-:B--2---:R-:W-:Y:S01]  /*6130*/  FFMA.FTZ R3, R215, c[0x0][0x2d0], -R2.reuse ;  /* 0x0000b400d7037a23 */ /* 0x104fe20000010802 */
[C---:B-1----:R-:W-:Y:S05]  /*6140*/  HMMA.16816.F32.BF16 R136, R4.reuse, R8, R88 ;  /* 0x000000080488723c */ /* 0x042fea0000041858 */
[----:B------:R1:W-:Y:S03]  /*6150*/  MUFU.EX2 R88, R3 ;  /* 0x0000000300587308 */ /* 0x0003e60000000800 */
[----:B------:R-:W-:Y:S01]  /*6160*/  HMMA.16816.F32.BF16 R12, R4, R10, R12 ;  /* 0x0000000a040c723c */ /* 0x000fe2000004180c */
[----:B------:R-:W2:Y:S01]  /*6170*/  LDSM.16.MT88.4 R8, [R217+0x1800] ;  /* 0x00180000d908783b */ /* 0x000ea20000004200 */
[----:B-1----:R-:W-:-:S04]  /*6180*/  FFMA.FTZ R3, R214, c[0x0][0x2d0], -R2 ;  /* 0x0000b400d6037a23 */ /* 0x002fc80000010802 */
[----:B------:R1:W3:Y:S01]  /*6190*/  MUFU.EX2 R97, R3 ;  /* 0x0000000300617308 */ /* 0x0002e20000000800 */
[----:B------:R-:W-:Y:S02]  /*61a0*/  IMAD.MOV.U32 R170, RZ, RZ, R226 ;  /* 0x000000ffffaa7224 */ /* 0x000fe400078e00e2 */
[----:B-1----:R-:W-:-:S05]  /*61b0*/  FFMA.FTZ R3, R212, c[0x0][0x2d0], -R0 ;  /* 0x0000b400d4037a23 */ /* 0x002fca0000010800 */
[----:B------:R1:W-:Y:S02]  /*61c0*/  MUFU.EX2 R96, R3 ;  /* 0x0000000300607308 */ /* 0x0003e40000000800 */
[----:B-1----:R-:W-:-:S06]  /*61d0*/  FFMA.FTZ R3, R210, c[0x0][0x2d0], -R0 ;  /* 0x0000b400d2037a23 */ /* 0x002fcc0000010800 */
[----:B------:R1:W4:Y:S02]  /*61e0*/  MUFU.EX2 R252, R3 ;  /* 0x0000000300fc7308 */ /* 0x0003240000000800 */
[----:B-1----:R-:W-:-:S06]  /*61f0*/  FFMA.FTZ R3, R213, c[0x0][0x2d0], -R0 ;  /* 0x0000b400d5037a23 */ /* 0x002fcc0000010800 */
[----:B------:R1:W-:Y:S01]  /*6200*/  MUFU.EX2 R226, R3 ;  /* 0x0000000300e27308 */ /* 0x0003e20000000800 */
[----:B------:R-:W-:Y:S02]  /*6210*/  FADD.FTZ R4, R207, R206 ;  /* 0x000000cecf047221 */ /* 0x000fe40000010000 */
[----:B-1----:R-:W-:-:S05]  /*6220*/  FFMA.FTZ R3, R211, c[0x0][0x2d0], -R0 ;  /* 0x0000b400d3037a23 */ /* 0x002fca0000010800 */
[----:B------:R1:W1:Y:S01]  /*6230*/  MUFU.EX2 R91, R3 ;  /* 0x00000003005b7308 */ /* 0x0002620000000800 */
[----:B------:R-:W-:Y:S02]  /*6240*/  FADD.FTZ R5, R135, R134 ;  /* 0x0000008687057221 */ /* 0x000fe40000010000 */
[----:B------:R-:W-:Y:S01]  /*6250*/  FADD.FTZ R4, R209, R4 ;  /* 0x00000004d1047221 */ /* 0x000fe20000010000 */
[----:B---3--:R-:W-:-:S03]  /*6260*/  F2FP.BF16.PACK_AB R6, R97, R88 ;  /* 0x000000586106723e */ /* 0x008fc600000010ff */
[----:B------:R-:W-:Y:S01]  /*6270*/  FADD.FTZ R134, R208, R4 ;  /* 0x00000004d0867221 */ /* 0x000fe20000010000 */
[----:B------:R-:W-:Y:S01]  /*6280*/  F2FP.BF16.PACK_AB R4, R98, R99 ;  /* 0x000000636204723e */ /* 0x000fe200000010ff */
[----:B------:R-:W-:Y:S01]  /*6290*/  IMAD.MOV.U32 R90, RZ, RZ, R180 ;  /* 0x000000ffff5a7224 */ /* 0x000fe200078e00b4 */
[----:B------:R-:W-:Y:S01]  /*62a0*/  MOV R89, R181 ;  /* 0x000000b500597202 */ /* 0x000fe20000000f00 */
[----:B-1----:R-:W-:Y:S01]  /*62b0*/  FADD.FTZ R3, R205, R5 ;  /* 0x00000005cd037221 */ /* 0x002fe20000010000 */
[----:B----4-:R-:W-:Y:S02]  /*62c0*/  F2FP.BF16.PACK_AB R5, R252, R96 ;  /* 0x00000060fc05723e */ /* 0x010fe400000010ff */
[----:B------:R-:W-:Y:S01]  /*62d0*/  F2FP.BF16.PACK_AB R7, R91, R226 ;  /* 0x000000e25b07723e */ /* 0x000fe200000010ff */
[----:B------:R-:W-:Y:S01]  /*62e0*/  IMAD.MOV.U32 R181, RZ, RZ, R196 ;  /* 0x000000ffffb57224 */ /* 0x000fe200078e00c4 */
[----:B------:R-:W-:Y:S01]  /*62f0*/  MOV R171, R198 ;  /* 0x000000c600ab7202 */ /* 0x000fe20000000f00 */
[----:B------:R-:W-:-:S02]  /*6300*/  IMAD.MOV.U32 R180, RZ, RZ, R197 ;  /* 0x000000ffffb47224 */ /* 0x000fc400078e00c5 */
[----:B------:R-:W-:Y:S02]  /*6310*/  IMAD.MOV.U32 R169, RZ, RZ, R199 ;  /* 0x000000ffffa97224 */ /* 0x000fe400078e00c7 */
[----:B------:R-:W-:Y:S01]  /*6320*/  FADD.FTZ R135, R204, R3 ;  /* 0x00000003cc877221 */ /* 0x000fe20000010000 */
[C---:B--2---:R-:W-:Y:S08]  /*6330*/  HMMA.16816.F32.BF16 R196, R4.reuse, R10, R48 ;  /* 0x0000000a04c4723c */ /* 0x044ff00000041830 */
        /* <DEDUP_REMOVED lines=8> */
[----:B------:R-:W-:Y:S02]  /*63c0*/  IMAD.MOV.U32 R44, RZ, RZ, R191 ;  /* 0x000000ffff2c7224 */ /* 0x000fe400078e00bf */
[C---:B-1----:R-:W-:Y:S08]  /*63d0*/  HMMA.16816.F32.BF16 R188, R4.reuse, R8, R76 ;  /* 0x0000000804bc723c */ /* 0x042ff0000004184c */
[C---:B------:R-:W-:Y:S01]  /*63e0*/  HMMA.16816.F32.BF16 R172, R4.reuse, R10, R40 ;  /* 0x0000000a04ac723c */ /* 0x040fe20000041828 */
[----:B------:R-:W1:Y:S07]  /*63f0*/  LDSM.16.MT88.4 R8, [R220+0x1800] ;  /* 0x00180000dc08783b */ /* 0x000e6e0000004200 */
[C---:B-1----:R-:W-:Y:S08]  /*6400*/  HMMA.16816.F32.BF16 R164, R4.reuse, R8, R72 ;  /* 0x0000000804a4723c */ /* 0x042ff00000041848 */
[----:B------:R-:W-:Y:S01]  /*6410*/  HMMA.16816.F32.BF16 R160, R4, R10, R36 ;  /* 0x0000000a04a0723c */ /* 0x000fe20000041824 */
[----:B------:R-:W1:Y:S01]  /*6420*/  LDSM.16.MT88.4 R8, [R217+0x4800] ;  /* 0x00480000d908783b */ /* 0x000e620000004200 */
[----:B------:R-:W-:Y:S01]  /*6430*/  IMAD.MOV.U32 R51, RZ, RZ, R200 ;  /* 0x000000ffff337224 */ /* 0x000fe200078e00c8 */
[----:B------:R-:W-:Y:S01]  /*6440*/  MOV R84, R201 ;  /* 0x000000c900547202 */ /* 0x000fe20000000f00 */
[----:B------:R-:W-:Y:S01]  /*6450*/  IMAD.MOV.U32 R85, RZ, RZ, R202 ;  /* 0x000000ffff557224 */ /* 0x000fe200078e00ca */
[----:B------:R-:W-:Y:S01]  /*6460*/  MOV R87, R192 ;  /* 0x000000c000577202 */ /* 0x000fe20000000f00 */
[----:B------:R-:W-:Y:S01]  /*6470*/  IMAD.MOV.U32 R86, RZ, RZ, R203 ;  /* 0x000000ffff567224 */ /* 0x000fe200078e00cb */
[----:B------:R-:W-:Y:S01]  /*6480*/  MOV R75, R195 ;  /* 0x000000c3004b7202 */ /* 0x000fe20000000f00 */
[----:B------:R-:W-:-:S02]  /*6490*/  IMAD.MOV.U32 R41, RZ, RZ, R193 ;  /* 0x000000ffff297224 */ /* 0x000fc400078e00c1 */
[----:B------:R-:W-:Y:S01]  /*64a0*/  IMAD.MOV.U32 R43, RZ, RZ, R194 ;  /* 0x000000ffff2b7224 */ /* 0x000fe200078e00c2 */
        /* <DEDUP_REMOVED lines=12> */
[C---:B-1----:R-:W-:Y:S08]  /*6570*/  HMMA.16816.F32.BF16 R180, R4.reuse, R8, R64 ;  /* 0x0000000804b4723c */ /* 0x042ff00000041840 */
[C---:B------:R-:W-:Y:S01]  /*6580*/  HMMA.16816.F32.BF16 R184, R4.reuse, R10, R28 ;  /* 0x0000000a04b8723c */ /* 0x040fe2000004181c */
[----:B------:R-:W1:Y:S07]  /*6590*/  LDSM.16.MT88.4 R8, [R221+0x4800] ;  /* 0x00480000dd08783b */ /* 0x000e6e0000004200 */
[C---:B-1----:R-:W-:Y:S08]  /*65a0*/  HMMA.16816.F32.BF16 R176, R4.reuse, R8, R60 ;  /* 0x0000000804b0723c */ /* 0x042ff0000004183c */
[----:B------:R-:W-:Y:S01]  /*65b0*/  HMMA.16816.F32.BF16 R108, R4, R10, R24 ;  /* 0x0000000a046c723c */ /* 0x000fe20000041818 */
[----:B------:R-:W1:Y:S01]  /*65c0*/  LDSM.16.MT88.4 R8, [R220+0x4800] ;  /* 0x00480000dc08783b */ /* 0x000e620000004200 */
[----:B------:R-:W-:Y:S01]  /*65d0*/  MOV R49, R169 ;  /* 0x000000a900317202 */ /* 0x000fe20000000f00 */
[----:B------:R-:W-:-:S02]  /*65e0*/  IMAD.MOV.U32 R48, RZ, RZ, R170 ;  /* 0x000000ffff307224 */ /* 0x000fc400078e00aa */
[----:B------:R-:W-:-:S03]  /*65f0*/  IMAD.MOV.U32 R3, RZ, RZ, R171 ;  /* 0x000000ffff037224 */ /* 0x000fc600078e00ab */
        /* <DEDUP_REMOVED lines=10> */
[----:B-1----:R-:W-:Y:S07]  /*66a0*/  HMMA.16816.F32.BF16 R52, R4, R8, R92 ;  /* 0x000000080434723c */ /* 0x002fee000004185c */
[----:B------:R-:W-:Y:S01]  /*66b0*/  IMAD.MOV.U32 R92, RZ, RZ, R40 ;  /* 0x000000ffff5c7224 */ /* 0x000fe200078e0028 */
[----:B------:R-:W-:Y:S01]  /*66c0*/  MOV R93, R41 ;  /* 0x00000029005d7202 */ /* 0x000fe20000000f00 */
[----:B------:R-:W-:-:S02]  /*66d0*/  IMAD.MOV.U32 R94, RZ, RZ, R42 ;  /* 0x000000ffff5e7224 */ /* 0x000fc400078e002a */
[----:B------:R-:W-:Y:S02]  /*66e0*/  IMAD.MOV.U32 R95, RZ, RZ, R43 ;  /* 0x000000ffff5f7224 */ /* 0x000fe400078e002b */
[----:B------:R-:W-:Y:S01]  /*66f0*/  HMMA.16816.F32.BF16 R40, R4, R10, R100 ;  /* 0x0000000a0428723c */ /* 0x000fe20000041864 */
[----:B------:R-:W1:Y:S01]  /*6700*/  LDSM.16.MT88.4 R8, [R221+0x7800] ;  /* 0x00780000dd08783b */ /* 0x000e620000004200 */
        /* <DEDUP_REMOVED lines=16> */
[----:B------:R-:W-:-:S02]  /*6810*/  IMAD.MOV.U32 R17, RZ, RZ, R48 ;  /* 0x000000ffff117224 */ /* 0x000fc400078e0030 */
[----:B------:R-:W-:Y:S02]  /*6820*/  IMAD.MOV.U32 R18, RZ, RZ, R49 ;  /* 0x000000ffff127224 */ /* 0x000fe400078e0031 */
[----:B------:R-:W-:Y:S02]  /*6830*/  IMAD.MOV.U32 R156, RZ, RZ, R50 ;  /* 0x000000ffff9c7224 */ /* 0x000fe400078e0032 */
[----:B------:R-:W-:Y:S02]  /*6840*/  IMAD.MOV.U32 R157, RZ, RZ, R51 ;  /* 0x000000ffff9d7224 */ /* 0x000fe400078e0033 */
        /* <DEDUP_REMOVED lines=16> */
[----:B------:R-:W-:-:S02]  /*6950*/  FFMA.FTZ R3, R3, c[0x0][0x2d0], -R2 ;  /* 0x0000b40003037a23 */ /* 0x000fc40000010802 */
[----:B------:R-:W-:Y:S01]  /*6960*/  IMAD.MOV.U32 R114, RZ, RZ, R115 ;  /* 0x000000ffff727224 */ /* 0x000fe200078e0073 */
[----:B------:R-:W-:Y:S01]  /*6970*/  MOV R115, R156 ;  /* 0x0000009c00737202 */ /* 0x000fe20000000f00 */
[----:B------:R-:W-:Y:S02]  /*6980*/  IMAD.MOV.U32 R100, RZ, RZ, R46 ;  /* 0x000000ffff647224 */ /* 0x000fe400078e002e */
[----:B------:R-:W-:Y:S01]  /*6990*/  IMAD.MOV.U32 R156, RZ, RZ, R157 ;  /* 0x000000ffff9c7224 */ /* 0x000fe200078e009d */
[----:B------:R2:W-:Y:S01]  /*69a0*/  MUFU.EX2 R124, R3 ;  /* 0x00000003007c7308 */ /* 0x0005e20000000800 */
[----:B------:R-:W-:Y:S01]  /*69b0*/  IMAD.MOV.U32 R157, RZ, RZ, R158 ;  /* 0x000000ffff9d7224 */ /* 0x000fe200078e009e */
[----:B------:R-:W-:Y:S01]  /*69c0*/  MOV R158, R159 ;  /* 0x0000009f009e7202 */ /* 0x000fe20000000f00 */
[----:B------:R-:W-:Y:S02]  /*69d0*/  IMAD.MOV.U32 R159, RZ, RZ, R100 ;  /* 0x000000ffff9f7224 */ /* 0x000fe400078e0064 */
[----:B------:R-:W-:Y:S01]  /*69e0*/  IMAD.MOV.U32 R100, RZ, RZ, R101 ;  /* 0x000000ffff647224 */ /* 0x000fe200078e0065 */
[----:B------:R-:W-:Y:S01]  /*69f0*/  MOV R101, R102 ;  /* 0x0000006600657202 */ /* 0x000fe20000000f00 */
[----:B------:R-:W-:-:S02]  /*6a00*/  IMAD.MOV.U32 R102, RZ, RZ, R103 ;  /* 0x000000ffff667224 */ /* 0x000fc400078e0067 */
[----:B------:R-:W-:Y:S01]  /*6a10*/  IMAD.MOV.U32 R103, RZ, RZ, R16 ;  /* 0x000000ffff677224 */ /* 0x000fe200078e0010 */
[----:B------:R-:W-:Y:S01]  /*6a20*/  MOV R16, R229 ;  /* 0x000000e500107202 */ /* 0x000fe20000000f00 */
[----:B------:R-:W-:Y:S01]  /*6a30*/  IMAD.MOV.U32 R21, RZ, RZ, R44 ;  /* 0x000000ffff157224 */ /* 0x000fe200078e002c */
[----:B------:R3:W5:Y:S01]  /*6a40*/  LDL.LU R229, [R1+0xa8] ;  /* 0x0000a80001e57983 */ /* 0x0007620000300800 */
[----:B--2---:R-:W-:Y:S02]  /*6a50*/  FFMA.FTZ R3, R113, c[0x0][0x2d0], -R2 ;  /* 0x0000b40071037a23 */ /* 0x004fe40000010802 */
[----:B------:R-:W-:Y:S02]  /*6a60*/  IMAD.MOV.U32 R113, RZ, RZ, R114 ;  /* 0x000000ffff717224 */ /* 0x000fe400078e0072 */
[----:B------:R-:W-:Y:S01]  /*6a70*/  IMAD.MOV.U32 R114, RZ, RZ, R115 ;  /* 0x000000ffff727224 */ /* 0x000fe200078e0073 */
[C---:B-1----:R-:W-:Y:S08]  /*6a80*/  HMMA.16816.F32.BF16 R68, R4.reuse, R8, R140 ;  /* 0x000000080444723c */ /* 0x042ff0000004188c */
[----:B------:R-:W-:Y:S01]  /*6a90*/  HMMA.16816.F32.BF16 R56, R4, R10, R116 ;  /* 0x0000000a0438723c */ /* 0x000fe20000041874 */
[----:B------:R-:W1:Y:S01]  /*6aa0*/  LDSM.16.MT88.4 R8, [R220+0xa800] ;  /* 0x00a80000dc08783b */ /* 0x000e620000004200 */
[----:B------:R-:W-:Y:S01]  /*6ab0*/  MOV R115, R156 ;  /* 0x0000009c00737202 */ /* 0x000fe20000000f00 */
[----:B------:R-:W-:Y:S01]  /*6ac0*/  IMAD.MOV.U32 R156, RZ, RZ, R157 ;  /* 0x000000ffff9c7224 */ /* 0x000fe200078e009d */
[----:B------:R2:W-:Y:S01]  /*6ad0*/  MUFU.EX2 R152, R3 ;  /* 0x0000000300987308 */ /* 0x0005e20000000800 */
[----:B------:R-:W-:Y:S01]  /*6ae0*/  IMAD.MOV.U32 R157, RZ, RZ, R158 ;  /* 0x000000ffff9d7224 */ /* 0x000fe200078e009e */
[----:B------:R-:W-:Y:S01]  /*6af0*/  MOV R158, R159 ;  /* 0x0000009f009e7202 */ /* 0x000fe20000000f00 */
[----:B------:R-:W-:-:S02]  /*6b00*/  IMAD.MOV.U32 R159, RZ, RZ, R100 ;  /* 0x000000ffff9f7224 */ /* 0x000fc400078e0064 */
[----:B------:R-:W-:Y:S01]  /*6b10*/  IMAD.MOV.U32 R100, RZ, RZ, R101 ;  /* 0x000000ffff647224 */ /* 0x000fe200078e0065 */
[----:B------:R-:W-:Y:S01]  /*6b20*/  MOV R101, R102 ;  /* 0x0000006600657202 */ /* 0x000fe20000000f00 */
[----:B------:R-:W-:Y:S02]  /*6b30*/  IMAD.MOV.U32 R102, RZ, RZ, R16 ;  /* 0x000000ffff667224 */ /* 0x000fe400078e0010 */
[----:B------:R-:W-:Y:S01]  /*6b40*/  IMAD.MOV.U32 R16, RZ, RZ, R17 ;  /* 0x000000ffff107224 */ /* 0x000fe200078e0011 */
[----:B------:R-:W-:Y:S01]  /*6b50*/  MOV R17, R228 ;  /* 0x000000e400117202 */ /* 0x000fe20000000f00 */
[----:B------:R-:W-:Y:S01]  /*6b60*/  IMAD.MOV.U32 R22, RZ, RZ, R47 ;  /* 0x000000ffff167224 */ /* 0x000fe200078e002f */
[----:B------:R3:W5:Y:S01]  /*6b70*/  LDL.LU R228, [R1+0xa4] ;  /* 0x0000a40001e47983 */ /* 0x0007620000300800 */
[----:B--2---:R-:W-:Y:S02]  /*6b80*/  FFMA.FTZ R3, R113, c[0x0][0x2d0], -R2 ;  /* 0x0000b40071037a23 */ /* 0x004fe40000010802 */
[----:B------:R-:W-:-:S02]  /*6b90*/  IMAD.MOV.U32 R113, RZ, RZ, R114 ;  /* 0x000000ffff717224 */ /* 0x000fc400078e0072 */
[----:B------:R-:W-:Y:S01]  /*6ba0*/  IMAD.MOV.U32 R114, RZ, RZ, R115 ;  /* 0x000000ffff727224 */ /* 0x000fe200078e0073 */
[----:B------:R-:W-:Y:S01]  /*6bb0*/  MOV R115, R156 ;  /* 0x0000009c00737202 */ /* 0x000fe20000000f00 */
        /* <DEDUP_REMOVED lines=8> */
[----:B------:R-:W-:Y:S02]  /*6c40*/  IMAD.MOV.U32 R16, RZ, RZ, R17 ;  /* 0x000000ffff107224 */ /* 0x000fe400078e0011 */
[----:B--2---:R-:W-:Y:S02]  /*6c50*/  FFMA.FTZ R3, R113, c[0x0][0x2d0], -R2 ;  /* 0x0000b40071037a23 */ /* 0x004fe40000010802 */
[----:B------:R-:W-:Y:S01]  /*6c60*/  IMAD.MOV.U32 R113, RZ, RZ, R114 ;  /* 0x000000ffff717224 */ /* 0x000fe200078e0072 */
[----:B------:R-:W-:Y:S01]  /*6c70*/  MOV R114, R115 ;  /* 0x0000007300727202 */ /* 0x000fe20000000f00 */
[----:B------:R-:W-:Y:S01]  /*6c80*/  IMAD.MOV.U32 R115, RZ, RZ, R156 ;  /* 0x000000ffff737224 */ /* 0x000fe200078e009c */
[----:B------:R2:W4:Y:S01]  /*6c90*/  MUFU.EX2 R130, R3 ;  /* 0x0000000300827308 */ /* 0x0005220000000800 */
        /* <DEDUP_REMOVED lines=8> */
[----:B-1----:R-:W-:Y:S01]  /*6d20*/  HMMA.16816.F32.BF16 R44, R4, R8, R136 ;  /* 0x00000008042c723c */ /* 0x002fe20000041888 */
[----:B------:R-:W-:Y:S02]  /*6d30*/  IMAD.MOV.U32 R102, RZ, RZ, R16 ;  /* 0x000000ffff667224 */ /* 0x000fe400078e0010 */
[----:B--2---:R-:W-:Y:S01]  /*6d40*/  FFMA.FTZ R3, R113, c[0x0][0x2d0], -R0 ;  /* 0x0000b40071037a23 */ /* 0x004fe20000010800 */
[----:B------:R3:W5:Y:S01]  /*6d50*/  LDL.LU R227, [R1+0xa0] ;  /* 0x0000a00001e37983 */ /* 0x0007620000300800 */
[----:B------:R-:W-:Y:S02]  /*6d60*/  IMAD.MOV.U32 R113, RZ, RZ, R114 ;  /* 0x000000ffff717224 */ /* 0x000fe400078e0072 */
        /* <DEDUP_REMOVED lines=14> */
[----:B------:R3:W5:Y:S01]  /*6e50*/  LDL.LU R226, [R1+0x9c] ;  /* 0x00009c0001e27983 */ /* 0x0007620000300800 */
[----:B------:R-:W-:Y:S01]  /*6e60*/  IMAD.MOV.U32 R16, RZ, RZ, R17 ;  /* 0x000000ffff107224 */ /* 0x000fe200078e0011 */
[----:B------:R-:W-:Y:S01]  /*6e70*/  MOV R17, R18 ;  /* 0x0000001200117202 */ /* 0x000fe20000000f00 */
[----:B------:R-:W-:Y:S01]  /*6e80*/  IMAD.MOV.U32 R18, RZ, RZ, R19 ;  /* 0x000000ffff127224 */ /* 0x000fe200078e0013 */
[----:B------:R-:W1:Y:S01]  /*6e90*/  LDSM.16.MT88.4 R8, [R217+0x2000] ;  /* 0x00200000d908783b */ /* 0x000e620000004200 */
[----:B------:R-:W-:Y:S01]  /*6ea0*/  IMAD.MOV.U32 R19, RZ, RZ, R23 ;  /* 0x000000ffff137224 */ /* 0x000fe200078e0017 */
[----:B------:R-:W-:Y:S01]  /*6eb0*/  MOV R23, R252 ;  /* 0x000000fc00177202 */ /* 0x000fe20000000f00 */
[----:B------:R-:W-:Y:S01]  /*6ec0*/  FFMA.FTZ R4, R113, c[0x0][0x2d0], -R0 ;  /* 0x0000b40071047a23 */ /* 0x000fe20000010800 */
[----:B------:R2:W-:Y:S01]  /*6ed0*/  MUFU.EX2 R252, R3 ;  /* 0x0000000300fc7308 */ /* 0x0005e20000000800 */
[----:B------:R-:W-:-:S02]  /*6ee0*/  IMAD.MOV.U32 R113, RZ, RZ, R114 ;  /* 0x000000ffff717224 */ /* 0x000fc400078e0072 */
[----:B------:R-:W-:Y:S02]  /*6ef0*/  FADD.FTZ R5, R222, R135 ;  /* 0x00000087de057221 */ /* 0x000fe40000010000 */
[--C-:B------:R-:W-:Y:S02]  /*6f00*/  FFMA.FTZ R25, R25, c[0x0][0x2d0], -R2.reuse ;  /* 0x0000b40019197a23 */ /* 0x100fe40000010802 */
[----:B------:R-:W-:Y:S01]  /*6f10*/  FFMA.FTZ R22, R22, c[0x0][0x2d0], -R2 ;  /* 0x0000b40016167a23 */ /* 0x000fe20000010802 */
[----:B----4-:R-:W-:Y:S01]  /*6f20*/  F2FP.BF16.PACK_AB R6, R130, R128 ;  /* 0x000000808206723e */ /* 0x010fe200000010ff */
[----:B------:R-:W-:Y:S01]  /*6f30*/  IMAD.MOV.U32 R114, RZ, RZ, R115 ;  /* 0x000000ffff727224 */ /* 0x000fe200078e0073 */
[----:B------:R-:W-:Y:S01]  /*6f40*/  MOV R115, R156 ;  /* 0x0000009c00737202 */ /* 0x000fe20000000f00 */
[----:B------:R-:W-:Y:S01]  /*6f50*/  IMAD.MOV.U32 R156, RZ, RZ, R157 ;  /* 0x000000ffff9c7224 */ /* 0x000fe200078e009d */
[----:B------:R-:W4:Y:S01]  /*6f60*/  LDSM.16.MT88.4 R12, [R221+0x2000] ;  /* 0x00200000dd0c783b */ /* 0x000f220000004200 */
[----:B--2---:R-:W-:-:S02]  /*6f70*/  FFMA.FTZ R3, R225, c[0x0][0x2d0], -R0 ;  /* 0x0000b400e1037a23 */ /* 0x004fc40000010800 */
[----:B------:R-:W-:Y:S01]  /*6f80*/  IMAD.MOV.U32 R157, RZ, RZ, R158 ;  /* 0x000000ffff9d7224 */ /* 0x000fe200078e009e */
[----:B------:R3:W5:Y:S01]  /*6f90*/  LDL.LU R225, [R1+0x98] ;  /* 0x0000980001e17983 */ /* 0x0007620000300800 */
[----:B------:R2:W-:Y:S01]  /*6fa0*/  MUFU.EX2 R129, R3 ;  /* 0x0000000300817308 */ /* 0x0005e20000000800 */
[----:B------:R-:W-:Y:S01]  /*6fb0*/  MOV R158, R159 ;  /* 0x0000009f009e7202 */ /* 0x000fe20000000f00 */
[----:B------:R-:W-:Y:S02]  /*6fc0*/  IMAD.MOV.U32 R159, RZ, RZ, R100 ;  /* 0x000000ffff9f7224 */ /* 0x000fe400078e0064 */
[----:B------:R-:W-:Y:S01]  /*6fd0*/  IMAD.MOV.U32 R100, RZ, RZ, R101 ;  /* 0x000000ffff647224 */ /* 0x000fe200078e0065 */
[----:B------:R-:W-:Y:S01]  /*6fe0*/  MOV R101, R102 ;  /* 0x0000006600657202 */ /* 0x000fe20000000f00 */
[----:B------:R-:W-:Y:S02]  /*6ff0*/  IMAD.MOV.U32 R102, RZ, RZ, R16 ;  /* 0x000000ffff667224 */ /* 0x000fe400078e0010 */
[----:B------:R-:W-:Y:S01]  /*7000*/  IMAD.MOV.U32 R16, RZ, RZ, R17 ;  /* 0x000000ffff107224 */ /* 0x000fe200078e0011 */
[----:B------:R-:W-:Y:S01]  /*7010*/  MOV R17, R18 ;  /* 0x0000001200117202 */ /* 0x000fe20000000f00 */
[----:B--2---:R-:W-:-:S02]  /*7020*/  FADD.FTZ R3, R113, R134 ;  /* 0x0000008671037221 */ /* 0x004fc40000010000 */
[----:B------:R-:W-:Y:S01]  /*7030*/  IMAD.MOV.U32 R113, RZ, RZ, R114 ;  /* 0x000000ffff717224 */ /* 0x000fe200078e0072 */
[----:B------:R-:W-:Y:S01]  /*7040*/  MOV R114, R115 ;  /* 0x0000007300727202 */ /* 0x000fe20000000f00 */
[----:B------:R-:W-:Y:S02]  /*7050*/  IMAD.MOV.U32 R115, RZ, RZ, R156 ;  /* 0x000000ffff737224 */ /* 0x000fe400078e009c */
        /* <DEDUP_REMOVED lines=12> */
[----:B------:R-:W-:Y:S01]  /*7120*/  IMAD.MOV.U32 R17, RZ, RZ, R18 ;  /* 0x000000ffff117224 */ /* 0x000fe200078e0012 */
[----:B------:R2:W1:Y:S01]  /*7130*/  MUFU.EX2 R131, R4 ;  /* 0x0000000400837308 */ /* 0x0004620000000800 */
[----:B------:R-:W-:Y:S01]  /*7140*/  IMAD.MOV.U32 R18, RZ, RZ, R19 ;  /* 0x000000ffff127224 */ /* 0x000fe200078e0013 */
[----:B------:R-:W-:Y:S01]  /*7150*/  MOV R19, R23 ;  /* 0x0000001700137202 */ /* 0x000fe20000000f00 */
[----:B------:R-:W-:Y:S01]  /*7160*/  IMAD.MOV.U32 R23, RZ, RZ, R24 ;  /* 0x000000ffff177224 */ /* 0x000fe200078e0018 */
[----:B------:R3:W5:Y:S01]  /*7170*/  LDL.LU R224, [R1+0x94] ;  /* 0x0000940001e07983 */ /* 0x0007620000300800 */
[----:B------:R-:W-:Y:S01]  /*7180*/  IMAD.MOV.U32 R24, RZ, RZ, R28 ;  /* 0x000000ffff187224 */ /* 0x000fe200078e001c */
[----:B------:R-:W-:Y:S01]  /*7190*/  MOV R28, R29 ;  /* 0x0000001d001c7202 */ /* 0x000fe20000000f00 */
[----:B------:R-:W-:-:S02]  /*71a0*/  IMAD.MOV.U32 R29, RZ, RZ, R30 ;  /* 0x000000ffff1d7224 */ /* 0x000fc400078e001e */
[----:B--2---:R-:W-:Y:S02]  /*71b0*/  FFMA.FTZ R4, R223, c[0x0][0x2d0], -R0 ;  /* 0x0000b400df047a23 */ /* 0x004fe40000010800 */
[----:B------:R3:W5:Y:S04]  /*71c0*/  LDL.LU R223, [R1+0x90] ;  /* 0x0000900001df7983 */ /* 0x0007680000300800 */
[----:B------:R3:W5:Y:S04]  /*71d0*/  LDL.LU R222, [R1+0x8c] ;  /* 0x00008c0001de7983 */ /* 0x0007680000300800 */
[----:B------:R-:W2:Y:S01]  /*71e0*/  LDL.LU R30, [R1+0x38] ;  /* 0x00003800011e7983 */ /* 0x000ea20000300800 */
[----:B------:R-:W-:Y:S01]  /*71f0*/  IMAD.MOV.U32 R112, RZ, RZ, R113 ;  /* 0x000000ffff707224 */ /* 0x000fe200078e0071 */
[----:B------:R-:W-:Y:S01]  /*7200*/  MOV R113, R114 ;  /* 0x0000007200717202 */ /* 0x000fe20000000f00 */
[----:B------:R-:W-:-:S02]  /*7210*/  IMAD.MOV.U32 R114, RZ, RZ, R115 ;  /* 0x000000ffff727224 */ /* 0x000fc400078e0073 */
[----:B------:R-:W-:Y:S01]  /*7220*/  IMAD.MOV.U32 R115, RZ, RZ, R156 ;  /* 0x000000ffff737224 */ /* 0x000fe200078e009c */
[----:B------:R-:W-:Y:S01]  /*7230*/  MOV R156, R157 ;  /* 0x0000009d009c7202 */ /* 0x000fe20000000f00 */
[----:B------:R-:W-:Y:S01]  /*7240*/  IMAD.MOV.U32 R157, RZ, RZ, R158 ;  /* 0x000000ffff9d7224 */ /* 0x000fe200078e009e */
[----:B------:R-:W-:Y:S01]  /*7250*/  MOV R155, R112 ;  /* 0x00000070009b7202 */ /* 0x000fe20000000f00 */
[----:B------:R-:W-:Y:S01]  /*7260*/  IMAD.MOV.U32 R158, RZ, RZ, R159 ;  /* 0x000000ffff9e7224 */ /* 0x000fe200078e009f */
[----:B------:R1:W1:Y:S01]  /*7270*/  MUFU.EX2 R134, R4 ;  /* 0x0000000400867308 */ /* 0x0002620000000800 */
[----:B------:R-:W-:Y:S01]  /*7280*/  IMAD.MOV.U32 R112, RZ, RZ, R113 ;  /* 0x000000ffff707224 */ /* 0x000fe200078e0071 */
[----:B------:R-:W-:Y:S01]  /*7290*/  MOV R159, R100 ;  /* 0x00000064009f7202 */ /* 0x000fe20000000f00 */
        /* <DEDUP_REMOVED lines=15> */
[----:B------:R-:W-:Y:S02]  /*7390*/  IMAD.MOV.U32 R23, RZ, RZ, R24 ;  /* 0x000000ffff177224 */ /* 0x000fe400078e0018 */
[----:B------:R-:W-:Y:S02]  /*73a0*/  IMAD.MOV.U32 R101, RZ, RZ, R102 ;  /* 0x000000ffff657224 */ /* 0x000fe400078e0066 */
[----:B------:R-:W-:Y:S01]  /*73b0*/  IMAD.MOV.U32 R102, RZ, RZ, R16 ;  /* 0x000000ffff667224 */ /* 0x000fe200078e0010 */
[----:B------:R-:W-:Y:S01]  /*73c0*/  MOV R16, R17 ;  /* 0x0000001100107202 */ /* 0x000fe20000000f00 */
[----:B------:R-:W-:-:S02]  /*73d0*/  IMAD.MOV.U32 R17, RZ, RZ, R18 ;  /* 0x000000ffff117224 */ /* 0x000fc400078e0012 */
[----:B------:R-:W-:Y:S01]  /*73e0*/  IMAD.MOV.U32 R18, RZ, RZ, R19 ;  /* 0x000000ffff127224 */ /* 0x000fe200078e0013 */
[----:B------:R-:W-:Y:S01]  /*73f0*/  MOV R19, R23 ;  /* 0x0000001700137202 */ /* 0x000fe20000000f00 */
[--C-:B------:R-:W-:Y:S02]  /*7400*/  FFMA.FTZ R24, R219, c[0x0][0x2d0], -R2.reuse ;  /* 0x0000b400db187a23 */ /* 0x100fe40000010802 */
[----:B------:R-:W-:Y:S01]  /*7410*/  FFMA.FTZ R23, R216, c[0x0][0x2d0], -R2 ;  /* 0x0000b400d8177a23 */ /* 0x000fe20000010802 */
[----:B-1----:R-:W-:Y:S01]  /*7420*/  F2FP.BF16.PACK_AB R4, R152, R124 ;  /* 0x0000007c9804723e */ /* 0x002fe200000010ff */
[----:B------:R-:W-:Y:S01]  /*7430*/  FADD.FTZ R2, R112, R5 ;  /* 0x0000000570027221 */ /* 0x000fe20000010000 */
[----:B------:R-:W-:Y:S01]  /*7440*/  F2FP.BF16.PACK_AB R5, R131, R252 ;  /* 0x000000fc8305723e */ /* 0x000fe200000010ff */
[----:B------:R-:W-:Y:S01]  /*7450*/  FADD.FTZ R3, R155, R3 ;  /* 0x000000039b037221 */ /* 0x000fe20000010000 */
[----:B------:R-:W-:Y:S01]  /*7460*/  F2FP.BF16.PACK_AB R7, R134, R129 ;  /* 0x000000818607723e */ /* 0x000fe200000010ff */
[----:B------:R-:W-:-:S02]  /*7470*/  FFMA.FTZ R21, R21, c[0x0][0x2d0], -R0 ;  /* 0x0000b40015157a23 */ /* 0x000fc40000010800 */
[--C-:B------:R-:W-:Y:S02]  /*7480*/  FFMA.FTZ R20, R20, c[0x0][0x2d0], -R0.reuse ;  /* 0x0000b40014147a23 */ /* 0x100fe40000010800 */
[--C-:B------:R-:W-:Y:S02]  /*7490*/  FFMA.FTZ R26, R26, c[0x0][0x2d0], -R0.reuse ;  /* 0x0000b4001a1a7a23 */ /* 0x100fe40000010800 */
[----:B------:R-:W-:Y:S01]  /*74a0*/  FFMA.FTZ R27, R27, c[0x0][0x2d0], -R0 ;  /* 0x0000b4001b1b7a23 */ /* 0x000fe20000010800 */
[----:B------:R-:W-:Y:S01]  /*74b0*/  MOV R112, R100 ;  /* 0x0000006400707202 */ /* 0x000fe20000000f00 */
[----:B------:R-:W-:Y:S01]  /*74c0*/  FADD.FTZ R0, R113, R3 ;  /* 0x0000000371007221 */ /* 0x000fe20000010000 */
[----:B------:R-:W-:Y:S01]  /*74d0*/  MOV R126, R157 ;  /* 0x0000009d007e7202 */ /* 0x000fe20000000f00 */
[----:B------:R-:W-:Y:S01]  /*74e0*/  FADD.FTZ R2, R114, R2 ;  /* 0x0000000272027221 */ /* 0x000fe20000010000 */
[----:B------:R-:W-:Y:S01]  /*74f0*/  MOV R137, R103 ;  /* 0x0000006700897202 */ /* 0x000fe20000000f00 */
[----:B------:R-:W-:Y:S01]  /*7500*/  IMAD.MOV.U32 R155, RZ, RZ, R159 ;  /* 0x000000ffff9b7224 */ /* 0x000fe200078e009f */
[----:B------:R-:W-:Y:S01]  /*7510*/  MOV R159, R28 ;  /* 0x0000001c009f7202 */ /* 0x000fe20000000f00 */
        /* <DEDUP_REMOVED lines=9> */
[----:B------:R-:W-:Y:S01]  /*75b0*/  MOV R115, R16 ;  /* 0x0000001000737202 */ /* 0x000fe20000000f00 */
[----:B------:R-:W-:Y:S01]  /*75c0*/  IMAD.MOV.U32 R153, RZ, RZ, R156 ;  /* 0x000000ffff997224 */ /* 0x000fe200078e009c */
[----:B------:R3:W5:Y:S01]  /*75d0*/  LDL.LU R219, [R1+0x88] ;  /* 0x0000880001db7983 */ /* 0x0007620000300800 */
[----:B------:R-:W-:-:S02]  /*75e0*/  IMAD.MOV.U32 R127, RZ, RZ, R158 ;  /* 0x000000ffff7f7224 */ /* 0x000fc400078e009e */
[----:B------:R-:W-:Y:S02]  /*75f0*/  IMAD.MOV.U32 R156, RZ, RZ, R17 ;  /* 0x000000ffff9c7224 */ /* 0x000fe400078e0011 */
[----:B------:R-:W-:Y:S01]  /*7600*/  IMAD.MOV.U32 R135, RZ, RZ, R100 ;  /* 0x000000ffff877224 */ /* 0x000fe200078e0064 */
[----:B------:R-:W-:Y:S01]  /*7610*/  MOV R145, R126 ;  /* 0x0000007e00917202 */ /* 0x000fe20000000f00 */
[----:B------:R-:W-:Y:S01]  /*7620*/  IMAD.MOV.U32 R158, RZ, RZ, R19 ;  /* 0x000000ffff9e7224 */ /* 0x000fe200078e0013 */
[----:B------:R-:W-:Y:S01]  /*7630*/  MOV R121, R157 ;  /* 0x0000009d00797202 */ /* 0x000fe20000000f00 */
[----:B------:R-:W1:Y:S01]  /*7640*/  LDSM.16.MT88.4 R16, [R218+0x2000] ;  /* 0x00200000da10783b */ /* 0x000e620000004200 */
[----:B------:R-:W-:Y:S02]  /*7650*/  IMAD.MOV.U32 R144, RZ, RZ, R127 ;  /* 0x000000ffff907224 */ /* 0x000fe400078e007f */
        /* <DEDUP_REMOVED lines=8> */
[C---:B----4-:R-:W-:Y:S01]  /*76e0*/  HMMA.16816.F32.BF16 R156, R4.reuse, R12, R188 ;  /* 0x0000000c049c723c */ /* 0x050fe200000418bc */
[----:B------:R-:W-:Y:S01]  /*76f0*/  IMAD.MOV.U32 R147, RZ, RZ, R112 ;  /* 0x000000ffff937224 */ /* 0x000fe200078e0070 */
[----:B------:R-:W-:Y:S01]  /*7700*/  MOV R146, R155 ;  /* 0x0000009b00927202 */ /* 0x000fe20000000f00 */
[----:B------:R-:W-:Y:S01]  /*7710*/  IMAD.MOV.U32 R123, RZ, RZ, R114 ;  /* 0x000000ffff7b7224 */ /* 0x000fe200078e0072 */
[----:B------:R3:W5:Y:S04]  /*7720*/  LDL.LU R216, [R1+0x84] ;  /* 0x0000840001d87983 */ /* 0x0007680000300800 */
[C---:B------:R-:W-:Y:S01]  /*7730*/  HMMA.16816.F32.BF16 R92, R4.reuse, R14, R172 ;  /* 0x0000000e045c723c */ /* 0x040fe200000418ac */
[----:B------:R-:W4:Y:S07]  /*7740*/  LDSM.16.MT88.4 R12, [R218+0x5000] ;  /* 0x00500000da0c783b */ /* 0x000f2e0000004200 */
[C---:B-1----:R-:W-:Y:S08]  /*7750*/  HMMA.16816.F32.BF16 R148, R4.reuse, R16, R212 ;  /* 0x000000100494723c */ /* 0x042ff000000418d4 */
[C---:B------:R-:W-:Y:S01]  /*7760*/  HMMA.16816.F32.BF16 R116, R4.reuse, R18, R208 ;  /* 0x000000120474723c */ /* 0x040fe200000418d0 */
[----:B------:R-:W1:Y:S07]  /*7770*/  LDSM.16.MT88.4 R16, [R217+0x5000] ;  /* 0x00500000d910783b */ /* 0x000e6e0000004200 */
[C---:B----4-:R-:W-:Y:S11]  /*7780*/  HMMA.16816.F32.BF16 R180, R4.reuse, R12, R180 ;  /* 0x0000000c04b4723c */ /* 0x050ff600000418b4 */
[----:B------:R-:W-:Y:S05]  /*7790*/  @!UPT UIADD3 URZ, URZ, URZ, URZ ;  /* 0x0000003f3f3ff290 */ /* 0x000fea000fffe03f */
[----:B------:R-:W-:Y:S01]  /*77a0*/  MOV R204, R117 ;  /* 0x0000007500cc7202 */ /* 0x000fe20000000f00 */
[C---:B-1----:R-:W-:Y:S08]  /*77b0*/  HMMA.16816.F32.BF16 R172, R4.reuse, R16, R200 ;  /* 0x0000001004ac723c */ /* 0x042ff000000418c8 */
[----:B------:R-:W-:Y:S01]  /*77c0*/  HMMA.16816.F32.BF16 R112, R4, R18, R192 ;  /* 0x000000120470723c */ /* 0x000fe200000418c0 */
[----:B------:R-:W-:Y:S01]  /*77d0*/  LDSM.16.MT88.4 R16, [R220+0x5000] ;  /* 0x00500000dc10783b */ /* 0x000fe20000004200 */
[----:B--2---:R-:W-:-:S06]  /*77e0*/  MOV R101, R30 ;  /* 0x0000001e00657202 */ /* 0x004fcc0000000f00 */
[----:B------:R-:W-:Y:S01]  /*77f0*/  HMMA.16816.F32.BF16 R28, R4, R10, R196 ;  /* 0x0000000a041c723c */ /* 0x000fe200000418c4 */
[----:B------:R-:W1:Y:S01]  /*7800*/  LDSM.16.MT88.4 R8, [R220+0x2000] ;  /* 0x00200000dc08783b */ /* 0x000e620000004200 */
[----:B------:R-:W-:-:S06]  /*7810*/  MOV R136, R101 ;  /* 0x0000006500887202 */ /* 0x000fcc0000000f00 */
[C---:B-1----:R-:W-:Y:S08]  /*7820*/  HMMA.16816.F32.BF16 R164, R4.reuse, R8, R164 ;  /* 0x0000000804a4723c */ /* 0x042ff000000418a4 */
[----:B------:R-:W-:Y:S01]  /*7830*/  HMMA.16816.F32.BF16 R100, R4, R10, R160 ;  /* 0x0000000a0464723c */ /* 0x000fe200000418a0 */
[----:B------:R-:W1:Y:S01]  /*7840*/  LDSM.16.MT88.4 R8, [R221+0x5000] ;  /* 0x00500000dd08783b */ /* 0x000e620000004200 */
[----:B------:R-:W-:Y:S01]  /*7850*/  IMAD.MOV.U32 R198, RZ, RZ, R118 ;  /* 0x000000ffffc67224 */ /* 0x000fe200078e0076 */
[----:B------:R-:W-:Y:S01]  /*7860*/  MOV R197, R119 ;  /* 0x0000007700c57202 */ /* 0x000fe20000000f00 */
[----:B------:R-:W-:-:S04]  /*7870*/  IMAD.MOV.U32 R196, RZ, RZ, R116 ;  /* 0x000000ffffc47224 */ /* 0x000fc800078e0074 */
[C---:B------:R-:W-:Y:S01]  /*7880*/  HMMA.16816.F32.BF16 R116, R4.reuse, R14, R184 ;  /* 0x0000000e0474723c */ /* 0x040fe200000418b8 */
[----:B------:R-:W2:Y:S07]  /*7890*/  LDSM.16.MT88.4 R12, [R217+0x8000] ;  /* 0x00800000d90c783b */ /* 0x000eae0000004200 */
[C---:B-1----:R-:W-:Y:S08]  /*78a0*/  HMMA.16816.F32.BF16 R176, R4.reuse, R8, R176 ;  /* 0x0000000804b0723c */ /* 0x042ff000000418b0 */
[----:B------:R-:W-:Y:S11]  /*78b0*/  HMMA.16816.F32.BF16 R8, R4, R10, R108 ;  /* 0x0000000a0408723c */ /* 0x000ff6000004186c */
[----:B------:R-:W-:Y:S05]  /*78c0*/  @!UPT UIADD3 URZ, URZ, URZ, URZ ;  /* 0x0000003f3f3ff290 */ /* 0x000fea000fffe03f */
[----:B------:R-:W-:Y:S01]  /*78d0*/  IMAD.MOV.U32 R162, RZ, RZ, R176 ;  /* 0x000000ffffa27224 */ /* 0x000fe200078e00b0 */
[----:B------:R-:W-:Y:S01]  /*78e0*/  MOV R161, R177 ;  /* 0x000000b100a17202 */ /* 0x000fe20000000f00 */
[----:B------:R-:W-:-:S06]  /*78f0*/  IMAD.MOV.U32 R160, RZ, RZ, R178 ;  /* 0x000000ffffa07224 */ /* 0x000fcc00078e00b2 */
[----:B------:R-:W-:Y:S01]  /*7900*/  IMAD.MOV.U32 R178, RZ, RZ, R8 ;  /* 0x000000ffffb27224 */ /* 0x000fe200078e0008 */
[----:B------:R-:W-:Y:S01]  /*7910*/  MOV R177, R9 ;  /* 0x0000000900b17202 */ /* 0x000fe20000000f00 */
[----:B------:R-:W-:Y:S01]  /*7920*/  IMAD.MOV.U32 R176, RZ, RZ, R10 ;  /* 0x000000ffffb07224 */ /* 0x000fe200078e000a */
[----:B------:R-:W-:Y:S02]  /*7930*/  MOV R163, R11 ;  /* 0x0000000b00a37202 */ /* 0x000fe40000000f00 */
[----:B------:R-:W1:Y:S01]  /*7940*/  LDSM.16.MT88.4 R8, [R218+0x8000] ;  /* 0x00800000da08783b */ /* 0x000e620000004200 */
[----:B------:R-:W-:Y:S01]  /*7950*/  IMAD.MOV.U32 R199, RZ, RZ, R206 ;  /* 0x000000ffffc77224 */ /* 0x000fe200078e00ce */
[----:B------:R-:W-:Y:S01]  /*7960*/  MOV R214, R207 ;  /* 0x000000cf00d67202 */ /* 0x000fe20000000f00 */
[----:B------:R-:W-:Y:S01]  /*7970*/  IMAD.MOV.U32 R207, RZ, RZ, R154 ;  /* 0x000000ffffcf7224 */ /* 0x000fe200078e009a */
[----:B------:R-:W-:Y:S01]  /*7980*/  MOV R206, R152 ;  /* 0x0000009800ce7202 */ /* 0x000fe20000000f00 */
[----:B------:R-:W-:Y:S01]  /*7990*/  IMAD.MOV.U32 R205, RZ, RZ, R131 ;  /* 0x000000ffffcd7224 */ /* 0x000fe200078e0083 */
[----:B------:R-:W-:Y:S01]  /*79a0*/  MOV R155, R179 ;  /* 0x000000b3009b7202 */ /* 0x000fe20000000f00 */
[----:B------:R-:W-:Y:S01]  /*79b0*/  HMMA.16816.F32.BF16 R108, R4, R16, R168 ;  /* 0x00000010046c723c */ /* 0x000fe200000418a8 */
[----:B------:R-:W-:-:S06]  /*79c0*/  MOV R179, R204 ;  /* 0x000000cc00b37202 */ /* 0x000fcc0000000f00 */
[----:B------:R-:W-:Y:S01]  /*79d0*/  MOV R170, R205 ;  /* 0x000000cd00aa7202 */ /* 0x000fe20000000f00 */
[C---:B------:R-:W-:Y:S01]  /*79e0*/  HMMA.16816.F32.BF16 R208, R4.reuse, R18, R104 ;  /* 0x0000001204d0723c */ /* 0x040fe20000041868 */
[----:B------:R-:W-:Y:S01]  /*79f0*/  IMAD.MOV.U32 R169, RZ, RZ, R206 ;  /* 0x000000ffffa97224 */ /* 0x000fe200078e00ce */
[----:B------:R-:W-:Y:S01]  /*7a00*/  MOV R168, R207 ;  /* 0x000000cf00a87202 */ /* 0x000fe20000000f00 */
[----:B------:R-:W4:Y:S05]  /*7a10*/  LDSM.16.MT88.4 R16, [R221+0x8000] ;  /* 0x00800000dd10783b */ /* 0x000f2a0000004200 */
[C---:B--2---:R-:W-:Y:S08]  /*7a20*/  HMMA.16816.F32.BF16 R204, R4.reuse, R12, R96 ;  /* 0x0000000c04cc723c */ /* 0x044ff00000041860 */
        /* <DEDUP_REMOVED lines=11> */
[C---:B----4-:R-:W-:Y:S07]  /*7ae0*/  HMMA.16816.F32.BF16 R40, R4.reuse, R16, R88 ;  /* 0x000000100428723c */ /* 0x050fee0000041858 */
[----:B------:R-:W-:Y:S01]  /*7af0*/  MOV R88, R123 ;  /* 0x0000007b00587202 */ /* 0x000fe20000000f00 */
[C---:B------:R-:W-:Y:S01]  /*7b00*/  HMMA.16816.F32.BF16 R188, R4.reuse, R18, R80 ;  /* 0x0000001204bc723c */ /* 0x040fe20000041850 */
[----:B------:R-:W-:Y:S07]  /*7b10*/  LDSM.16.MT88.4 R16, [R218+0xb000] ;  /* 0x00b00000da10783b */ /* 0x000fee0000004200 */
[C---:B--2---:R-:W-:Y:S08]  /*7b20*/  HMMA.16816.F32.BF16 R200, R4.reuse, R12, R72 ;  /* 0x0000000c04c8723c */ /* 0x044ff00000041848 */
[C---:B------:R-:W-:Y:S01]  /*7b30*/  HMMA.16816.F32.BF16 R120, R4.reuse, R14, R60 ;  /* 0x0000000e0478723c */ /* 0x040fe2000004183c */
[----:B------:R-:W2:Y:S07]  /*7b40*/  LDSM.16.MT88.4 R12, [R221+0xb000] ;  /* 0x00b00000dd0c783b */ /* 0x000eae0000004200 */
[C---:B-1----:R-:W-:Y:S08]  /*7b50*/  HMMA.16816.F32.BF16 R48, R4.reuse, R8, R48 ;  /* 0x000000080430723c */ /* 0x042ff00000041830 */
[----:B------:R-:W-:Y:S01]  /*7b60*/  HMMA.16816.F32.BF16 R36, R4, R10, R36 ;  /* 0x0000000a0424723c */ /* 0x000fe20000041824 */
[----:B------:R-:W1:Y:S01]  /*7b70*/  LDSM.16.MT88.4 R8, [R220+0xb000] ;  /* 0x00b00000dc08783b */ /* 0x000e620000004200 */
[----:B------:R-:W-:Y:S01]  /*7b80*/  MOV R83, R147 ;  /* 0x0000009300537202 */ /* 0x000fe20000000f00 */
[----:B------:R-:W-:Y:S01]  /*7b90*/  IMAD.MOV.U32 R144, RZ, RZ, R145 ;  /* 0x000000ffff907224 */ /* 0x000fe200078e0091 */
[----:B------:R-:W-:-:S03]  /*7ba0*/  MOV R145, R153 ;  /* 0x0000009900917202 */ /* 0x000fc60000000f00 */
[----:B------:R-:W-:Y:S01]  /*7bb0*/  FADD.FTZ R0, R83, R0 ;  /* 0x0000000053007221 */ /* 0x000fe20000010000 */
[----:B------:R-:W-:Y:S01]  /*7bc0*/  MOV R90, R145 ;  /* 0x00000091005a7202 */ /* 0x000fe20000000f00 */
[----:B------:R-:W-:Y:S01]  /*7bd0*/  IMAD.MOV.U32 R55, RZ, RZ, R199 ;  /* 0x000000ffff377224 */ /* 0x000fe200078e00c7 */
[----:B------:R-:W-:Y:S01]  /*7be0*/  MOV R154, R108 ;  /* 0x0000006c009a7202 */ /* 0x000fe20000000f00 */
[----:B------:R-:W-:Y:S01]  /*7bf0*/  FADD.FTZ R0, R88, R0 ;  /* 0x0000000058007221 */ /* 0x000fe20000010000 */
[----:B------:R-:W-:Y:S01]  /*7c00*/  MOV R152, R110 ;  /* 0x0000006e00987202 */ /* 0x000fe20000000f00 */
[----:B------:R-:W-:Y:S02]  /*7c10*/  IMAD.MOV.U32 R153, RZ, RZ, R109 ;  /* 0x000000ffff997224 */ /* 0x000fe400078e006d */
[----:B------:R-:W-:Y:S02]  /*7c20*/  FADD.FTZ R3, R3, R2 ;  /* 0x0000000203037221 */ /* 0x000fe40000010000 */
[----:B------:R-:W-:Y:S01]  /*7c30*/  FADD.FTZ R2, R90, R0 ;  /* 0x000000005a027221 */ /* 0x000fe20000010000 */
[----:B------:R-:W-:Y:S01]  /*7c40*/  MOV R90, R55 ;  /* 0x00000037005a7202 */ /* 0x000fe20000000f00 */
[----:B------:R-:W-:Y:S01]  /*7c50*/  IMAD.MOV.U32 R55, RZ, RZ, R155 ;  /* 0x000000ffff377224 */ /* 0x000fe200078e009b */
[----:B------:R-:W-:Y:S01]  /*7c60*/  MOV R72, R154 ;  /* 0x0000009a00487202 */ /* 0x000fe20000000f00 */
[----:B------:R-:W-:Y:S01]  /*7c70*/  IMAD.MOV.U32 R73, RZ, RZ, R153 ;  /* 0x000000ffff497224 */ /* 0x000fe200078e0099 */
[----:B------:R-:W-:Y:S01]  /*7c80*/  MOV R74, R152 ;  /* 0x00000098004a7202 */ /* 0x000fe20000000f00 */
[----:B------:R-:W-:Y:S01]  /*7c90*/  IMAD.MOV.U32 R83, RZ, RZ, R170 ;  /* 0x000000ffff537224 */ /* 0x000fe200078e00aa */
[----:B------:R-:W4:Y:S01]  /*7ca0*/  LDSM.16.MT88.4 R152, [R218+0x2800] ;  /* 0x00280000da98783b */ /* 0x000f220000004200 */
[----:B------:R-:W-:Y:S01]  /*7cb0*/  MOV R80, R130 ;  /* 0x0000008200507202 */ /* 0x000fe20000000f00 */
[----:B------:R-:W-:Y:S01]  /*7cc0*/  IMAD.MOV.U32 R81, RZ, RZ, R129 ;  /* 0x000000ffff517224 */ /* 0x000fe200078e0081 */
[----:B------:R-:W-:Y:S01]  /*7cd0*/  MOV R82, R128 ;  /* 0x0000008000527202 */ /* 0x000fe20000000f00 */
[----:B------:R-:W-:Y:S01]  /*7ce0*/  IMAD.MOV.U32 R186, RZ, RZ, R215 ;  /* 0x000000ffffba7224 */ /* 0x000fe200078e00d7 */
[----:B------:R-:W-:Y:S01]  /*7cf0*/  MOV R187, R214 ;  /* 0x000000d600bb7202 */ /* 0x000fe20000000f00 */
[----:B------:R-:W-:Y:S01]  /*7d00*/  IMAD.MOV.U32 R89, RZ, RZ, R144 ;  /* 0x000000ffff597224 */ /* 0x000fe200078e0090 */
[C---:B--2---:R-:W-:Y:S01]  /*7d10*/  HMMA.16816.F32.BF16 R212, R4.reuse, R14, R56 ;  /* 0x0000000e04d4723c */ /* 0x044fe20000041838 */
[----:B------:R-:W-:Y:S01]  /*7d20*/  IMAD.MOV.U32 R91, RZ, RZ, R146 ;  /* 0x000000ffff5b7224 */ /* 0x000fe200078e0092 */
[----:B------:R-:W-:Y:S01]  /*7d30*/  MOV R185, R197 ;  /* 0x000000c500b97202 */ /* 0x000fe20000000f00 */
[----:B------:R-:W-:Y:S01]  /*7d40*/  IMAD.MOV.U32 R184, RZ, RZ, R198 ;  /* 0x000000ffffb87224 */ /* 0x000fe200078e00c6 */
[----:B------:R-:W-:Y:S01]  /*7d50*/  MOV R65, R137 ;  /* 0x0000008900417202 */ /* 0x000fe20000000f00 */
[----:B------:R-:W-:Y:S01]  /*7d60*/  IMAD.MOV.U32 R171, RZ, RZ, R196 ;  /* 0x000000ffffab7224 */ /* 0x000fe200078e00c4 */
[----:B------:R-:W-:Y:S01]  /*7d70*/  MOV R67, R139 ;  /* 0x0000008b00437202 */ /* 0x000fe20000000f00 */
[----:B------:R-:W-:Y:S01]  /*7d80*/  IMAD.MOV.U32 R64, RZ, RZ, R136 ;  /* 0x000000ffff407224 */ /* 0x000fe200078e0088 */
[----:B------:R-:W2:Y:S01]  /*7d90*/  LDSM.16.MT88.4 R144, [R217+0x2800] ;  /* 0x00280000d990783b */ /* 0x000ea20000004200 */
[----:B------:R-:W-:Y:S01]  /*7da0*/  IMAD.MOV.U32 R66, RZ, RZ, R138 ;  /* 0x000000ffff427224 */ /* 0x000fe200078e008a */
[C---:B------:R-:W-:Y:S02]  /*7db0*/  HMMA.16816.F32.BF16 R196, R4.reuse, R12, R68 ;  /* 0x0000000c04c4723c */ /* 0x040fe40000041844 */
[----:B------:R-:W2:Y:S05]  /*7dc0*/  LDSM.16.MT88.4 R56, [R221+0x5800] ;  /* 0x00580000dd38783b */ /* 0x000eaa0000004200 */
[----:B------:R-:W-:Y:S01]  /*7dd0*/  IMAD.MOV.U32 R70, RZ, RZ, R80 ;  /* 0x000000ffff467224 */ /* 0x000fe200078e0050 */
[----:B------:R-:W-:Y:S01]  /*7de0*/  HMMA.16816.F32.BF16 R136, R4, R18, R76 ;  /* 0x000000120488723c */ /* 0x000fe2000004184c */
[----:B------:R-:W-:-:S06]  /*7df0*/  MOV R71, R81 ;  /* 0x0000005100477202 */ /* 0x000fcc0000000f00 */
[----:B------:R-:W-:Y:S01]  /*7e00*/  IMAD.MOV.U32 R18, RZ, RZ, R82 ;  /* 0x000000ffff127224 */ /* 0x000fe200078e0052 */
[----:B------:R-:W-:Y:S02]  /*7e10*/  MOV R19, R83 ;  /* 0x0000005300137202 */ /* 0x000fe40000000f00 */
[----:B------:R-:W2:Y:S01]  /*7e20*/  LDSM.16.MT88.4 R80, [R218+0x8800] ;  /* 0x00880000da50783b */ /* 0x000ea20000004200 */
[----:B------:R-:W-:Y:S01]  /*7e30*/  IMAD.MOV.U32 R131, RZ, RZ, R111 ;  /* 0x000000ffff837224 */ /* 0x000fe200078e006f */
[C---:B-1----:R-:W-:Y:S01]  /*7e40*/  HMMA.16816.F32.BF16 R44, R4.reuse, R8, R44 ;  /* 0x00000008042c723c */ /* 0x042fe2000004182c */
[----:B------:R-:W-:Y:S07]  /*7e50*/  MUFU.EX2 R12, R23 ;  /* 0x00000017000c7308 */ /* 0x000fee0000000800 */
[C---:B------:R-:W-:Y:S01]  /*7e60*/  HMMA.16816.F32.BF16 R108, R4.reuse, R16, R84 ;  /* 0x00000010046c723c */ /* 0x040fe20000041854 */
[----:B------:R-:W-:Y:S07]  /*7e70*/  MUFU.EX2 R13, R22 ;  /* 0x00000016000d7308 */ /* 0x000fee0000000800 */
[----:B------:R-:W-:Y:S01]  /*7e80*/  HMMA.16816.F32.BF16 R32, R4, R10, R32 ;  /* 0x0000000a0420723c */ /* 0x000fe20000041820 */
[----:B------:R-:W-:Y:S08]  /*7e90*/  MUFU.EX2 R10, R25 ;  /* 0x00000019000a7308 */ /* 0x000ff00000000800 */
[----:B------:R-:W1:Y:S08]  /*7ea0*/  MUFU.EX2 R11, R24 ;  /* 0x00000018000b7308 */ /* 0x000e700000000800 */
[----:B------:R-:W-:Y:S08]  /*7eb0*/  MUFU.EX2 R6, R21 ;  /* 0x0000001500067308 */ /* 0x000ff00000000800 */
[----:B------:R-:W1:Y:S08]  /*7ec0*/  MUFU.EX2 R8, R20 ;  /* 0x0000001400087308 */ /* 0x000e700000000800 */
[----:B------:R-:W-:Y:S08]  /*7ed0*/  MUFU.EX2 R9, R26 ;  /* 0x0000001a00097308 */ /* 0x000ff00000000800 */
[----:B------:R-:W2:Y:S01]  /*7ee0*/  MUFU.EX2 R7, R27 ;  /* 0x0000001b00077308 */ /* 0x000ea20000000800 */
[----:B------:R-:W-:Y:S01]  /*7ef0*/  FADD.FTZ R3, R89, R3 ;  /* 0x0000000359037221 */ /* 0x000fe20000010000 */
[----:B------:R-:W-:Y:S01]  /*7f00*/  MOV R60, R178 ;  /* 0x000000b2003c7202 */ /* 0x000fe20000000f00 */
[----:B------:R-:W-:Y:S01]  /*7f10*/  IMAD.MOV.U32 R75, RZ, RZ, R131 ;  /* 0x000000ffff4b7224 */ /* 0x000fe200078e0083 */
[----:B------:R-:W-:Y:S01]  /*7f20*/  MOV R62, R176 ;  /* 0x000000b0003e7202 */ /* 0x000fe20000000f00 */
[----:B------:R-:W-:Y:S01]  /*7f30*/  FADD.FTZ R0, R91, R3 ;  /* 0x000000035b007221 */ /* 0x000fe20000010000 */
[----:B-1----:R-:W-:Y:S01]  /*7f40*/  F2FP.BF16.PACK_AB R128, R11, R10 ;  /* 0x0000000a0b80723e */ /* 0x002fe200000010ff */
[----:B------:R-:W-:Y:S01]  /*7f50*/  IMAD.MOV.U32 R61, RZ, RZ, R177 ;  /* 0x000000ffff3d7224 */ /* 0x000fe200078e00b1 */
[----:B------:R-:W-:Y:S01]  /*7f60*/  F2FP.BF16.PACK_AB R129, R8, R6 ;  /* 0x000000060881723e */ /* 0x000fe200000010ff */
[----:B------:R-:W-:Y:S01]  /*7f70*/  IMAD.MOV.U32 R63, RZ, RZ, R163 ;  /* 0x000000ffff3f7224 */ /* 0x000fe200078e00a3 */
[----:B------:R-:W-:Y:S01]  /*7f80*/  F2FP.BF16.PACK_AB R130, R13, R12 ;  /* 0x0000000c0d82723e */ /* 0x000fe200000010ff */
[----:B------:R-:W-:Y:S01]  /*7f90*/  IMAD.MOV.U32 R77, RZ, RZ, R179 ;  /* 0x000000ffff4d7224 */ /* 0x000fe200078e00b3 */
[----:B------:R-:W-:Y:S01]  /*7fa0*/  MOV R76, R171 ;  /* 0x000000ab004c7202 */ /* 0x000fe20000000f00 */
[----:B------:R-:W-:Y:S01]  /*7fb0*/  IMAD.MOV.U32 R79, RZ, RZ, R185 ;  /* 0x000000ffff4f7224 */ /* 0x000fe200078e00b9 */
[----:B------:R-:W-:-:S02]  /*7fc0*/  MOV R78, R184 ;  /* 0x000000b8004e7202 */ /* 0x000fc40000000f00 */
[----:B--2---:R-:W-:Y:S01]  /*7fd0*/  F2FP.BF16.PACK_AB R131, R7, R9 ;  /* 0x000000090783723e */ /* 0x004fe200000010ff */
        /* <DEDUP_REMOVED lines=12> */
[C---:B----4-:R-:W-:Y:S01]  /*80a0*/  HMMA.16816.F32.BF16 R148, R128.reuse, R152, R148 ;  /* 0x000000988094723c */ /* 0x050fe20000041894 */
[----:B------:R-:W1:Y:S04]  /*80b0*/  LDSM.16.MT88.4 R160, [R221+0x2800] ;  /* 0x00280000dda0783b */ /* 0x000e680000004200 */
[----:B------:R-:W2:Y:S03]  /*80c0*/  LDSM.16.MT88.4 R176, [R217+0x5800] ;  /* 0x00580000d9b0783b */ /* 0x000ea60000004200 */
[----:B------:R-:W-:Y:S01]  /*80d0*/  HMMA.16816.F32.BF16 R152, R128, R154, R76 ;  /* 0x0000009a8098723c */ /* 0x000fe2000004184c */
[----:B------:R-:W-:Y:S01]  /*80e0*/  MOV R17, R65 ;  /* 0x0000004100117202 */ /* 0x000fe20000000f00 */
[----:B------:R-:W-:-:S02]  /*80f0*/  IMAD.MOV.U32 R84, RZ, RZ, R66 ;  /* 0x000000ffff547224 */ /* 0x000fc400078e0042 */
[----:B------:R-:W-:Y:S01]  /*8100*/  IMAD.MOV.U32 R86, RZ, RZ, R187 ;  /* 0x000000ffff567224 */ /* 0x000fe200078e00bb */
[----:B------:R-:W-:Y:S02]  /*8110*/  MOV R87, R186 ;  /* 0x000000ba00577202 */ /* 0x000fe40000000f00 */
[----:B------:R-:W-:Y:S01]  /*8120*/  MOV R85, R67 ;  /* 0x0000004300557202 */ /* 0x000fe20000000f00 */
[----:B------:R-:W-:Y:S01]  /*8130*/  IMAD.MOV.U32 R76, RZ, RZ, R88 ;  /* 0x000000ffff4c7224 */ /* 0x000fe200078e0058 */
[----:B------:R-:W-:Y:S01]  /*8140*/  MOV R77, R89 ;  /* 0x00000059004d7202 */ /* 0x000fe20000000f00 */
[----:B------:R-:W-:Y:S01]  /*8150*/  IMAD.MOV.U32 R78, RZ, RZ, R90 ;  /* 0x000000ffff4e7224 */ /* 0x000fe200078e005a */
[----:B------:R-:W-:Y:S01]  /*8160*/  MOV R79, R91 ;  /* 0x0000005b004f7202 */ /* 0x000fe20000000f00 */
[----:B------:R-:W-:Y:S01]  /*8170*/  HMMA.16816.F32.BF16 R140, R128, R144, R140 ;  /* 0x00000090808c723c */ /* 0x000fe2000004188c */
[----:B------:R-:W-:Y:S01]  /*8180*/  MOV R0, R77 ;  /* 0x0000004d00007202 */ /* 0x000fe20000000f00 */
[----:B------:R-:W-:Y:S01]  /*8190*/  IMAD.MOV.U32 R16, RZ, RZ, R64 ;  /* 0x000000ffff107224 */ /* 0x000fe200078e0040 */
[----:B------:R-:W-:-:S02]  /*81a0*/  MOV R27, R79 ;  /* 0x0000004f001b7202 */ /* 0x000fc40000000f00 */
[----:B------:R-:W-:Y:S01]  /*81b0*/  MOV R25, R71 ;  /* 0x0000004700197202 */ /* 0x000fe20000000f00 */
[----:B------:R-:W-:Y:S01]  /*81c0*/  IMAD.MOV.U32 R24, RZ, RZ, R18 ;  /* 0x000000ffff187224 */ /* 0x000fe200078e0012 */
[----:B------:R-:W-:Y:S01]  /*81d0*/  LDSM.16.MT88.4 R168, [R220+0x2800] ;  /* 0x00280000dca8783b */ /* 0x000fe20000004200 */
[C---:B------:R-:W-:Y:S01]  /*81e0*/  HMMA.16816.F32.BF16 R52, R128.reuse, R56, R52 ;  /* 0x000000388034723c */ /* 0x040fe20000041834 */
[----:B------:R-:W-:Y:S01]  /*81f0*/  MOV R4, R17 ;  /* 0x0000001100047202 */ /* 0x000fe20000000f00 */
[----:B------:R-:W-:Y:S01]  /*8200*/  IMAD.MOV.U32 R26, RZ, RZ, R84 ;  /* 0x000000ffff1a7224 */ /* 0x000fe200078e0054 */
[----:B------:R-:W-:Y:S01]  /*8210*/  LDSM.16.MT88.4 R184, [R218+0x5800] ;  /* 0x00580000dab8783b */ /* 0x000fe20000004200 */
[----:B------:R-:W-:Y:S01]  /*8220*/  IMAD.MOV.U32 R5, RZ, RZ, R86 ;  /* 0x000000ffff057224 */ /* 0x000fe200078e0056 */
[----:B------:R-:W-:Y:S01]  /*8230*/  MOV R61, R73 ;  /* 0x00000049003d7202 */ /* 0x000fe20000000f00 */
[----:B------:R-:W-:Y:S01]  /*8240*/  IMAD.MOV.U32 R60, RZ, RZ, R72 ;  /* 0x000000ffff3c7224 */ /* 0x000fe200078e0048 */
[----:B------:R-:W-:Y:S01]  /*8250*/  MOV R63, R75 ;  /* 0x0000004b003f7202 */ /* 0x000fe20000000f00 */
[----:B------:R-:W-:Y:S01]  /*8260*/  HMMA.16816.F32.BF16 R144, R128, R146, R28 ;  /* 0x000000928090723c */ /* 0x000fe2000004181c */
[----:B------:R-:W-:Y:S01]  /*8270*/  FADD.FTZ R0, R0, R3 ;  /* 0x0000000300007221 */ /* 0x000fe20000010000 */
[----:B------:R-:W-:Y:S01]  /*8280*/  LDSM.16.MT88.4 R64, [R220+0x5800] ;  /* 0x00580000dc40783b */ /* 0x000fe20000004200 */
[----:B------:R-:W-:-:S02]  /*8290*/  IMAD.MOV.U32 R62, RZ, RZ, R74 ;  /* 0x000000ffff3e7224 */ /* 0x000fc400078e004a */
[----:B------:R-:W-:Y:S01]  /*82a0*/  IMAD.MOV.U32 R14, RZ, RZ, R70 ;  /* 0x000000ffff0e7224 */ /* 0x000fe200078e0046 */
[----:B------:R-:W-:Y:S01]  /*82b0*/  LDSM.16.MT88.4 R72, [R217+0x8800] ;  /* 0x00880000d948783b */ /* 0x000fe20000004200 */
[----:B------:R-:W-:Y:S01]  /*82c0*/  IMAD.MOV.U32 R31, RZ, RZ, R78 ;  /* 0x000000ffff1f7224 */ /* 0x000fe200078e004e */
[----:B------:R-:W-:Y:S02]  /*82d0*/  HMMA.16816.F32.BF16 R56, R128, R58, R20 ;  /* 0x0000003a8038723c */ /* 0x000fe40000041814 */
[----:B------:R-:W-:Y:S05]  /*82e0*/  LDSM.16.MT88.4 R88, [R221+0x8800] ;  /* 0x00880000dd58783b */ /* 0x000fea0000004200 */
[----:B------:R-:W-:-:S02]  /*82f0*/  IMAD.MOV.U32 R22, RZ, RZ, R76 ;  /* 0x000000ffff167224 */ /* 0x000fc400078e004c */
[----:B------:R-:W-:Y:S01]  /*8300*/  HMMA.16816.F32.BF16 R76, R128, R80, R104 ;  /* 0x00000050804c723c */ /* 0x000fe20000041868 */
[----:B------:R-:W-:Y:S02]  /*8310*/  FADD.FTZ R2, R31, R2 ;  /* 0x000000021f027221 */ /* 0x000fe40000010000 */
[----:B------:R-:W-:Y:S01]  /*8320*/  FADD.FTZ R0, R27, R0 ;  /* 0x000000001b007221 */ /* 0x000fe20000010000 */
[----:B------:R-:W-:-:S04]  /*8330*/  MOV R20, R85 ;  /* 0x0000005500147202 */ /* 0x000fc80000000f00 */
[----:B------:R-:W-:Y:S01]  /*8340*/  HMMA.16816.F32.BF16 R80, R128, R82, R96 ;  /* 0x000000528050723c */ /* 0x000fe20000041860 */
[----:B------:R-:W4:Y:S01]  /*8350*/  LDSM.16.MT88.4 R96, [R220+0x8800] ;  /* 0x00880000dc60783b */ /* 0x000f220000004200 */
[----:B------:R-:W-:Y:S01]  /*8360*/  FADD.FTZ R4, R4, R2 ;  /* 0x0000000204047221 */ /* 0x000fe20000010000 */
[----:B------:R-:W-:Y:S01]  /*8370*/  MOV R21, R87 ;  /* 0x0000005700157202 */ /* 0x000fe20000000f00 */
[----:B------:R-:W-:Y:S01]  /*8380*/  FADD.FTZ R3, R26, R0 ;  /* 0x000000001a037221 */ /* 0x000fe20000010000 */
[----:B------:R-:W-:Y:S01]  /*8390*/  MOV R23, R19 ;  /* 0x0000001300177202 */ /* 0x000fe20000000f00 */
[----:B------:R-:W-:Y:S01]  /*83a0*/  FADD.FTZ R5, R5, R4 ;  /* 0x0000000405057221 */ /* 0x000fe20000010000 */
[----:B------:R-:W3:Y:S01]  /*83b0*/  LDSM.16.MT88.4 R104, [R217+0xb800] ;  /* 0x00b80000d968783b */ /* 0x000ee20000004200 */
[----:B------:R-:W-:-:S04]  /*83c0*/  @P3 IMAD.HI.U32 R2, R20, c[0x0][0x2c8], RZ ;  /* 0x0000b20014023a27 */ /* 0x000fc800078e00ff */
[----:B------:R-:W-:Y:S02]  /*83d0*/  FADD.FTZ R4, R21, R3 ;  /* 0x0000000315047221 */ /* 0x000fe40000010000 */
[----:B------:R-:W-:Y:S02]  /*83e0*/  FADD.FTZ R3, R125, R5 ;  /* 0x000000057d037221 */ /* 0x000fe40000010000 */
[----:B------:R-:W-:Y:S01]  /*83f0*/  IMAD.MOV.U32 R0, RZ, RZ, R20 ;  /* 0x000000ffff007224 */ /* 0x000fe200078e0014 */
[----:B------:R-:W-:Y:S01]  /*8400*/  @P3 SHF.R.U32.HI R0, RZ, c[0x0][0x2cc], R2 ;  /* 0x0000b300ff003a19 */ /* 0x000fe20000011602 */
[----:B------:R-:W-:Y:S02]  /*8410*/  FADD.FTZ R3, R127, R3 ;  /* 0x000000037f037221 */ /* 0x000fe40000010000 */
[----:B------:R-:W-:Y:S01]  /*8420*/  FADD.FTZ R2, R126, R4 ;  /* 0x000000047e027221 */ /* 0x000fe20000010000 */
[----:B------:R-:W-:Y:S01]  /*8430*/  MOV R4, c[0x0][0x168] ;  /* 0x00005a0000047a02 */ /* 0x000fe20000000f00 */
[----:B------:R-:W-:-:S02]  /*8440*/  FADD.FTZ R3, R252, R3 ;  /* 0x00000003fc037221 */ /* 0x000fc40000010000 */
[----:B------:R-:W-:Y:S01]  /*8450*/  FADD.FTZ R2, R124, R2 ;  /* 0x000000027c027221 */ /* 0x000fe20000010000 */
[----:B------:R-:W-:Y:S01]  /*8460*/  IADD3 R0, R0, c[0x0][0x1d0], -R4 ;  /* 0x0000740000007a10 */ /* 0x000fe20007ffe804 */
[----:B------:R-:W-:Y:S01]  /*8470*/  FADD.FTZ R3, R23, R3 ;  /* 0x0000000317037221 */ /* 0x000fe20000010000 */
[----:B-1----:R-:W-:Y:S01]  /*8480*/  HMMA.16816.F32.BF16 R156, R128, R160, R156 ;  /* 0x000000a0809c723c */ /* 0x002fe2000004189c */
[----:B------:R-:W-:Y:S02]  /*8490*/  FADD.FTZ R2, R22, R2 ;  /* 0x0000000216027221 */ /* 0x000fe40000010000 */
[----:B------:R-:W-:-:S05]  /*84a0*/  IMAD.HI R4, R0, 0x2aaaaaab, RZ ;  /* 0x2aaaaaab00047827 */ /* 0x000fca00078e02ff */
[C---:B------:R-:W-:Y:S01]  /*84b0*/  HMMA.16816.F32.BF16 R160, R128.reuse, R162, R92 ;  /* 0x000000a280a0723c */ /* 0x040fe2000004185c */
[----:B------:R-:W-:Y:S02]  /*84c0*/  FADD.FTZ R0, R25, R3 ;  /* 0x0000000319007221 */ /* 0x000fe40000010000 */
[----:B------:R-:W-:Y:S02]  /*84d0*/  IMAD.MOV.U32 R15, RZ, RZ, R16 ;  /* 0x000000ffff0f7224 */ /* 0x000fe400078e0010 */
[----:B------:R-:W-:Y:S01]  /*84e0*/  FADD.FTZ R2, R24, R2 ;  /* 0x0000000218027221 */ /* 0x000fe20000010000 */
[----:B------:R-:W-:Y:S02]  /*84f0*/  LDSM.16.MT88.4 R16, [R220+0xb800] ;  /* 0x00b80000dc10783b */ /* 0x000fe40000004200 */
[----:B--2---:R-:W-:Y:S01]  /*8500*/  HMMA.16816.F32.BF16 R172, R128, R176, R172 ;  /* 0x000000b080ac723c */ /* 0x004fe200000418ac */
[----:B------:R-:W-:-:S07]  /*8510*/  FADD.FTZ R0, R134, R0 ;  /* 0x0000000086007221 */ /* 0x000fce0000010000 */
[----:B----4-:R-:W-:Y:S01]  /*8520*/  HMMA.16816.F32.BF16 R92, R128, R96, R200 ;  /* 0x00000060805c723c */ /* 0x010fe200000418c8 */
[----:B------:R-:W-:-:S07]  /*8530*/  FADD.FTZ R2, R14, R2 ;  /* 0x000000020e027221 */ /* 0x000fce0000010000 */
[C---:B------:R-:W-:Y:S01]  /*8540*/  HMMA.16816.F32.BF16 R176, R128.reuse, R178, R112 ;  /* 0x000000b280b0723c */ /* 0x040fe20000041870 */
[----:B------:R-:W1:Y:S07]  /*8550*/  LDSM.16.MT88.4 R112, [R218+0xb800] ;  /* 0x00b80000da70783b */ /* 0x000e6e0000004200 */
[----:B------:R-:W-:Y:S01]  /*8560*/  HMMA.16816.F32.BF16 R96, R128, R98, R120 ;  /* 0x000000628060723c */ /* 0x000fe20000041878 */
[----:B------:R-:W2:Y:S01]  /*8570*/  LDSM.16.MT88.4 R120, [R221+0xb800] ;  /* 0x00b80000dd78783b */ /* 0x000ea20000004200 */
[----:B------:R-:W-:-:S02]  /*8580*/  FADD.FTZ R0, R6, R0 ;  /* 0x0000000006007221 */ /* 0x000fc40000010000 */
[----:B------:R-:W-:Y:S01]  /*8590*/  FADD.FTZ R2, R10, R2 ;  /* 0x000000020a027221 */ /* 0x000fe20000010000 */
[----:B------:R-:W-:Y:S01]  /*85a0*/  SHF.R.U32.HI R3, RZ, 0x1f, R4 ;  /* 0x0000001fff037819 */ /* 0x000fe20000011604 */
[----:B------:R-:W-:Y:S02]  /*85b0*/  FADD.FTZ R0, R8, R0 ;  /* 0x0000000008007221 */ /* 0x000fe40000010000 */
[----:B------:R-:W-:Y:S01]  /*85c0*/  FADD.FTZ R2, R11, R2 ;  /* 0x000000020b027221 */ /* 0x000fe20000010000 */
[----:B------:R-:W-:Y:S01]  /*85d0*/  LEA.HI.SX32 R3, R4, R3, 0x1c ;  /* 0x0000000304037211 */ /* 0x000fe200078fe2ff */
[----:B------:R-:W-:Y:S02]  /*85e0*/  FADD.FTZ R0, R9, R0 ;  /* 0x0000000009007221 */ /* 0x000fe40000010000 */
[----:B------:R-:W-:Y:S01]  /*85f0*/  FADD.FTZ R2, R12, R2 ;  /* 0x000000020c027221 */ /* 0x000fe20000010000 */
[----:B------:R-:W-:Y:S01]  /*8600*/  IMNMX R3, R135, R3, !PT ;  /* 0x0000000387037217 */ /* 0x000fe20007800200 */
[----:B------:R-:W-:-:S02]  /*8610*/  FADD.FTZ R0, R7, R0 ;  /* 0x0000000007007221 */ /* 0x000fc40000010000 */
[----:B------:R-:W-:Y:S02]  /*8620*/  FADD.FTZ R2, R13, R2 ;  /* 0x000000020d027221 */ /* 0x000fe40000010000 */
[----:B------:R4:W-:Y:S01]  /*8630*/  STL [R1], R3 ;  /* 0x0000000301007387 */ /* 0x0009e20000100800 */
[----:B------:R-:W-:-:S03]  /*8640*/  IADD3 R252, R15, -0x2, RZ ;  /* 0xfffffffe0ffc7810 */ /* 0x000fc60007ffe0ff */
[----:B------:R4:W-:Y:S04]  /*8650*/  STL [R1+0x14], R0 ;  /* 0x0000140001007387 */ /* 0x0009e80000100800 */
[----:B------:R4:W-:Y:S01]  /*8660*/  STL [R1+0x10], R2 ;  /* 0x0000100201007387 */ /* 0x0009e20000100800 */
[----:B------:R-:W-:Y:S01]  /*8670*/  ISETP.GE.AND P0, PT, R252, R3, PT ;  /* 0x00000003fc00720c */ /* 0x000fe20003f06270 */
[C---:B------:R-:W-:Y:S08]  /*8680*/  HMMA.16816.F32.BF16 R164, R128.reuse, R168, R164 ;  /* 0x000000a880a4723c */ /* 0x040ff000000418a4 */
[C---:B------:R-:W-:Y:S08]  /*8690*/  HMMA.16816.F32.BF16 R180, R128.reuse, R184, R180 ;  /* 0x000000b880b4723c */ /* 0x040ff000000418b4 */
[C---:B------:R-:W-:Y:S08]  /*86a0*/  HMMA.16816.F32.BF16 R168, R128.reuse, R170, R100 ;  /* 0x000000aa80a8723c */ /* 0x040ff00000041864 */
[C---:B------:R-:W-:Y:S08]  /*86b0*/  HMMA.16816.F32.BF16 R184, R128.reuse, R186, R116 ;  /* 0x000000ba80b8723c */ /* 0x040ff00000041874 */
[C---:B------:R-:W-:Y:S08]  /*86c0*/  HMMA.16816.F32.BF16 R60, R128.reuse, R64, R60 ;  /* 0x00000040803c723c */ /* 0x040ff0000004183c */
[C---:B------:R-:W-:Y:S08]  /*86d0*/  HMMA.16816.F32.BF16 R68, R128.reuse, R72, R204 ;  /* 0x000000488044723c */ /* 0x040ff000000418cc */
[C---:B------:R-:W-:Y:S08]  /*86e0*/  HMMA.16816.F32.BF16 R84, R128.reuse, R88, R40 ;  /* 0x000000588054723c */ /* 0x040ff00000041828 */
[C---:B---3--:R-:W-:Y:S08]  /*86f0*/  HMMA.16816.F32.BF16 R100, R128.reuse, R104, R48 ;  /* 0x000000688064723c */ /* 0x048ff00000041830 */
[C---:B-1----:R-:W-:Y:S08]  /*8700*/  HMMA.16816.F32.BF16 R108, R128.reuse, R112, R108 ;  /* 0x00000070806c723c */ /* 0x042ff0000004186c */
[C---:B--2---:R-:W-:Y:S08]  /*8710*/  HMMA.16816.F32.BF16 R116, R128.reuse, R120, R196 ;  /* 0x000000788074723c */ /* 0x044ff000000418c4 */
        /* <DEDUP_REMOVED lines=9> */
[----:B----4-:R-:W2:Y:S01]  /*87b0*/  LDL R135, [R1+0x8] ;  /* 0x0000080001877983 */ /* 0x010ea20000100800 */
[----:B------:R-:W-:-:S02]  /*87c0*/  MOV R136, R132 ;  /* 0x0000008400887202 */ /* 0x000fc40000000f00 */
[----:B------:R-:W-:Y:S01]  /*87d0*/  MOV R201, R252 ;  /* 0x000000fc00c97202 */ /* 0x000fe20000000f00 */
[----:B--2---:R-:W-:Y:S01]  /*87e0*/  @P3 IMAD.HI.U32 R0, R135, c[0x0][0x2c8], RZ ;  /* 0x0000b20087003a27 */ /* 0x004fe200078e00ff */
[----:B------:R-:W-:-:S04]  /*87f0*/  MOV R135, R133 ;  /* 0x0000008500877202 */ /* 0x000fc80000000f00 */
[----:B------:R-:W-:-:S05]  /*8800*/  @P3 SHF.R.U32.HI R0, RZ, c[0x0][0x2cc], R0 ;  /* 0x0000b300ff003a19 */ /* 0x000fca0000011600 */
[----:B------:R1:W-:Y:S02]  /*8810*/  @P3 STL [R1+0x4], R0 ;  /* 0x0000040001003387 */ /* 0x0003e40000100800 */
.L_x_2167:
[----:B------:R-:W-:Y:S04]  /*8820*/  DEPBAR.LE SB0, 0x0 ;  /* 0x000080000000791a */ /* 0x000fe80000000000 */
[----:B------:R-:W-:Y:S01]  /*8830*/  WARPSYNC 0xffffffff ;  /* 0xffffffff00007948 */ /* 0x000fe20003800000 */
[----:B------:R-:W-:Y:S01]  /*8840*/  BAR.SYNC.DEFER_BLOCKING 0x0 ;  /* 0x0000000000007b1d */ /* 0x000fe20000010000 */
[----:B------:R-:W-:Y:S07]  /*8850*/  MOV R198, c[0x0][0x2c4] ;  /* 0x0000b10000c67a02 */ /* 0x000fee0000000f00 */
[----:B-----5:R-:W-:Y:S08]  /*8860*/  LDSM.16.M88.4 R48, [R223] ;  /* 0x00000000df30783b */ /* 0x020ff00000000200 */
[----:B------:R-:W2:Y:S08]  /*8870*/  LDSM.16.M88.4 R8, [R216] ;  /* 0x00000000d808783b */ /* 0x000eb00000000200 */
[----:B------:R-:W3:Y:S08]  /*8880*/  LDSM.16.M88.4 R16, [R216+0x800] ;  /* 0x00080000d810783b */ /* 0x000ef00000000200 */
[----:B------:R-:W4:Y:S04]  /*8890*/  LDL R252, [R1+0x18] ;  /* 0x0000180001fc7983 */ /* 0x000f280000100800 */
[----:B------:R-:W1:Y:S08]  /*88a0*/  LDSM.16.M88.4 R24, [R216+0x1000] ;  /* 0x00100000d818783b */ /* 0x000e700000000200 */
[----:B------:R-:W4:Y:S06]  /*88b0*/  LDL.64 R132, [R1+0x28] ;  /* 0x0000280001847983 */ /* 0x000f2c0000100a00 */
[----:B------:R-:W1:Y:S01]  /*88c0*/  LDSM.16.M88.4 R32, [R216+0x1800] ;  /* 0x00180000d820783b */ /* 0x000e620000000200 */
[C---:B--2---:R-:W-:Y:S07]  /*88d0*/  HMMA.16816.F32.BF16 R4, R48.reuse, R8, RZ ;  /* 0x000000083004723c */ /* 0x044fee00000418ff */
[----:B------:R-:W2:Y:S04]  /*88e0*/  LDL R134, [R1+0x34] ;  /* 0x0000340001867983 */ /* 0x000ea80000100800 */
[----:B------:R1:W-:Y:S01]  /*88f0*/  STL [R1+0x84], R220 ;  /* 0x000084dc01007387 */ /* 0x0003e20000100800 */
[C---:B------:R-:W-:Y:S03]  /*8900*/  HMMA.16816.F32.BF16 R8, R48.reuse, R10, RZ ;  /* 0x0000000a3008723c */ /* 0x040fe600000418ff */
[----:B------:R-:W1:Y:S05]  /*8910*/  LDSM.16.M88.4 R40, [R216+0x2000] ;  /* 0x00200000d828783b */ /* 0x000e6a0000000200 */
[C---:B---3--:R-:W-:Y:S03]  /*8920*/  HMMA.16816.F32.BF16 R12, R48.reuse, R16, RZ ;  /* 0x00000010300c723c */ /* 0x048fe600000418ff */
[----:B------:R-:W3:Y:S05]  /*8930*/  LDSM.16.M88.4 R188, [R216+0x2800] ;  /* 0x00280000d8bc783b */ /* 0x000eea0000000200 */
[C---:B------:R-:W-:Y:S03]  /*8940*/  HMMA.16816.F32.BF16 R16, R48.reuse, R18, RZ ;  /* 0x000000123010723c */ /* 0x040fe600000418ff */
[----:B------:R-:W-:Y:S05]  /*8950*/  LDSM.16.M88.4 R192, [R227] ;  /* 0x00000000e3c0783b */ /* 0x000fea0000000200 */
[C---:B-1----:R-:W-:Y:S03]  /*8960*/  HMMA.16816.F32.BF16 R20, R48.reuse, R24, RZ ;  /* 0x000000183014723c */ /* 0x042fe600000418ff */
[----:B------:R-:W2:Y:S04]  /*8970*/  LDL R220, [R1+0xc] ;  /* 0x00000c0001dc7983 */ /* 0x000ea80000100800 */
[----:B------:R-:W2:Y:S01]  /*8980*/  LDL R197, [R1+0x4] ;  /* 0x0000040001c57983 */ /* 0x000ea20000100800 */
[C---:B------:R-:W-:Y:S03]  /*8990*/  HMMA.16816.F32.BF16 R24, R48.reuse, R26, RZ ;  /* 0x0000001a3018723c */ /* 0x040fe600000418ff */
[----:B------:R-:W2:Y:S05]  /*89a0*/  LDL R196, [R1+0x1c] ;  /* 0x00001c0001c47983 */ /* 0x000eaa0000100800 */
[C---:B------:R-:W-:Y:S08]  /*89b0*/  HMMA.16816.F32.BF16 R28, R48.reuse, R32, RZ ;  /* 0x00000020301c723c */ /* 0x040ff000000418ff */
[C---:B------:R-:W-:Y:S08]  /*89c0*/  HMMA.16816.F32.BF16 R32, R48.reuse, R34, RZ ;  /* 0x000000223020723c */ /* 0x040ff000000418ff */
[C---:B------:R-:W-:Y:S08]  /*89d0*/  HMMA.16816.F32.BF16 R36, R48.reuse, R40, RZ ;  /* 0x000000283024723c */ /* 0x040ff000000418ff */
[C---:B------:R-:W-:Y:S08]  /*89e0*/  HMMA.16816.F32.BF16 R40, R48.reuse, R42, RZ ;  /* 0x0000002a3028723c */ /* 0x040ff000000418ff */
[C---:B---3--:R-:W-:Y:S08]  /*89f0*/  HMMA.16816.F32.BF16 R44, R48.reuse, R188, RZ ;  /* 0x000000bc302c723c */ /* 0x048ff000000418ff */
[----:B------:R-:W-:Y:S01]  /*8a00*/  HMMA.16816.F32.BF16 R48, R48, R190, RZ ;  /* 0x000000be3030723c */ /* 0x000fe200000418ff */
        /* <DEDUP_REMOVED lines=10> */
[C---:B-1----:R-:W-:Y:S03]  /*8ab0*/  HMMA.16816.F32.BF16 R28, R188.reuse, R192, R28 ;  /* 0x000000c0bc1c723c */ /* 0x042fe6000004181c */
[----:B----4-:R-:W-:Y:S05]  /*8ac0*/  ISETP.GT.AND P0, PT, R252, R201, PT ;  /* 0x000000c9fc00720c */ /* 0x010fea0003f04270 */
[C---:B------:R-:W-:Y:S01]  /*8ad0*/  HMMA.16816.F32.BF16 R32, R188.reuse, R194, R32 ;  /* 0x000000c2bc20723c */ /* 0x040fe20000041820 */
[----:B------:R-:W1:Y:S07]  /*8ae0*/  LDSM.16.M88.4 R192, [R247] ;  /* 0x00000000f7c0783b */ /* 0x000e6e0000000200 */
[----:B------:R-:W-:Y:S01]  /*8af0*/  @!P0 SHF.R.S32.HI R0, RZ, 0x1f, R201 ;  /* 0x0000001fff008819 */ /* 0x000fe200000114c9 */
[C---:B------:R-:W-:Y:S03]  /*8b00*/  @!P0 IMAD.WIDE.U32 R2, R201.reuse, c[0x0][0x208], RZ ;  /* 0x00008200c9028a25 */ /* 0x040fe600078e00ff */
[----:B------:R-:W-:Y:S01]  /*8b10*/  @!P0 MOV R138, R132 ;  /* 0x00000084008a8202 */ /* 0x000fe20000000f00 */
[----:B------:R-:W-:Y:S04]  /*8b20*/  @!P0 IMAD R0, R0, c[0x0][0x208], RZ ;  /* 0x0000820000008a24 */ /* 0x000fe800078e02ff */
[----:B------:R-:W-:Y:S01]  /*8b30*/  @!P0 IMAD R0, R201, c[0x0][0x20c], R0 ;  /* 0x00008300c9008a24 */ /* 0x000fe200078e0200 */
[----:B--2---:R-:W-:Y:S04]  /*8b40*/  @!P0 MOV R139, R134 ;  /* 0x00000086008b8202 */ /* 0x004fe80000000f00 */
[----:B------:R-:W-:Y:S01]  /*8b50*/  @!P0 IADD3 R0, R3, R0, RZ ;  /* 0x0000000003008210 */ /* 0x000fe20007ffe0ff */
[----:B------:R-:W-:Y:S04]  /*8b60*/  @!P0 IMAD.WIDE.U32 R138, R2, 0x60, R138 ;  /* 0x00000060028a8825 */ /* 0x000fe800078e008a */
[----:B------:R-:W-:Y:S01]  /*8b70*/  @!P0 IMAD R0, R0, 0x60, RZ ;  /* 0x0000006000008824 */ /* 0x000fe200078e02ff */
[----:B------:R-:W-:Y:S04]  /*8b80*/  @!P0 SHF.L.U32 R132, R138, 0x1, RZ ;  /* 0x000000018a848819 */ /* 0x000fe800000006ff */
[----:B------:R-:W-:Y:S02]  /*8b90*/  @!P0 IADD3 R2, P1, R132, c[0x0][0x1f8], RZ ;  /* 0x00007e0084028a10 */ /* 0x000fe40007f3e0ff */
[----:B------:R-:W-:Y:S04]  /*8ba0*/  @!P0 IADD3 R0, R139, R0, RZ ;  /* 0x000000008b008210 */ /* 0x000fe80007ffe0ff */
[----:B------:R-:W-:Y:S02]  /*8bb0*/  @!P0 SHF.L.U64.HI R0, R138, 0x1, R0 ;  /* 0x000000018a008819 */ /* 0x000fe40000010200 */
[----:B------:R-:W-:Y:S01]  /*8bc0*/  @!P0 IADD3 R138, P2, R132, 0x80, RZ ;  /* 0x00000080848a8810 */ /* 0x000fe20007f5e0ff */
[C---:B-1----:R-:W-:Y:S03]  /*8bd0*/  HMMA.16816.F32.BF16 R36, R188.reuse, R192, R36 ;  /* 0x000000c0bc24723c */ /* 0x042fe60000041824 */
[----:B------:R-:W-:Y:S02]  /*8be0*/  @!P0 IADD3.X R3, R0, c[0x0][0x1fc], RZ, P1, !PT ;  /* 0x00007f0000038a10 */ /* 0x000fe40000ffe4ff */
[----:B------:R-:W-:Y:S03]  /*8bf0*/  @!P0 IADD3 R138, P1, R138, c[0x0][0x1f8], RZ ;  /* 0x00007e008a8a8a10 */ /* 0x000fe60007f3e0ff */
[C---:B------:R-:W-:Y:S01]  /*8c00*/  HMMA.16816.F32.BF16 R40, R188.reuse, R194, R40 ;  /* 0x000000c2bc28723c */ /* 0x040fe20000041828 */
[----:B------:R-:W1:Y:S02]  /*8c10*/  LDSM.16.M88.4 R192, [R246] ;  /* 0x00000000f6c0783b */ /* 0x000e640000000200 */
[C---:B------:R-:W-:Y:S02]  /*8c20*/  LOP3.LUT P4, RZ, R220.reuse, 0x2, RZ, 0xc0, !PT ;  /* 0x00000002dcff7812 */ /* 0x040fe4000788c0ff */
[--C-:B------:R-:W-:Y:S02]  /*8c30*/  @!P0 IADD3.X R139, RZ, c[0x0][0x1fc], R0.reuse, P1, P2 ;  /* 0x00007f00ff8b8a10 */ /* 0x100fe40000fe4400 */
[----:B------:R-:W-:Y:S02]  /*8c40*/  LOP3.LUT P3, RZ, R220, 0x1, RZ, 0xc0, !PT ;  /* 0x00000001dcff7812 */ /* 0x000fe4000786c0ff */
[----:B------:R-:W-:Y:S01]  /*8c50*/  @!PT LDS RZ, [RZ] ;  /* 0x00000000fffff984 */ /* 0x000fe20000000800 */
[----:B------:R-:W-:Y:S01]  /*8c60*/  @!PT LDS RZ, [RZ] ;  /* 0x00000000fffff984 */ /* 0x000fe20000000800 */
[----:B------:R-:W-:Y:S01]  /*8c70*/  @!PT LDS RZ, [RZ] ;  /* 0x00000000fffff984 */ /* 0x000fe20000000800 */
[----:B------:R2:W-:Y:S08]  /*8c80*/  @!P0 LDGSTS.E.BYPASS.LTC128B.128 [R251+0x100], [R2.64], !P5 ;  /* 0x0010000002fb8fae */ /* 0x0005f0000e901d46 */
[----:B------:R3:W-:Y:S01]  /*8c90*/  @!P0 LDGSTS.E.BYPASS.LTC128B.128 [R251+0x3100], [R138.64], !P4 ;  /* 0x031000008afb8fae */ /* 0x0007e2000e101d46 */
[C---:B-1----:R-:W-:Y:S03]  /*8ca0*/  HMMA.16816.F32.BF16 R44, R188.reuse, R192, R44 ;  /* 0x000000c0bc2c723c */ /* 0x042fe6000004182c */
[----:B---3--:R-:W-:Y:S04]  /*8cb0*/  @!P0 IADD3 R138, P2, R132, 0x100, RZ ;  /* 0x00000100848a8810 */ /* 0x008fe80007f5e0ff */
[----:B------:R-:W-:Y:S01]  /*8cc0*/  @!P0 IADD3 R138, P1, R138, c[0x0][0x1f8], RZ ;  /* 0x00007e008a8a8a10 */ /* 0x000fe20007f3e0ff */
[----:B------:R-:W-:Y:S04]  /*8cd0*/  HMMA.16816.F32.BF16 R48, R188, R194, R48 ;  /* 0x000000c2bc30723c */ /* 0x000fe80000041830 */
[--C-:B------:R-:W-:Y:S02]  /*8ce0*/  @!P0 IADD3.X R139, RZ, c[0x0][0x1fc], R0.reuse, P1, P2 ;  /* 0x00007f00ff8b8a10 */ /* 0x100fe40000fe4400 */
[----:B------:R-:W-:Y:S03]  /*8cf0*/  @!P0 IADD3 R132, P2, R132, 0x180, RZ ;  /* 0x0000018084848810 */ /* 0x000fe60007f5e0ff */
[----:B------:R1:W-:Y:S03]  /*8d00*/  @!P0 LDGSTS.E.BYPASS.LTC128B.128 [R251+0x6100], [R138.64], !P3 ;  /* 0x061000008afb8fae */ /* 0x0003e6000d901d46 */
[----:B------:R-:W-:Y:S04]  /*8d10*/  @!P0 IADD3 R132, P1, R132, c[0x0][0x1f8], RZ ;  /* 0x00007e0084848a10 */ /* 0x000fe80007f3e0ff */
[----:B------:R-:W-:Y:S02]  /*8d20*/  @!P0 IADD3.X R133, RZ, c[0x0][0x1fc], R0, P1, P2 ;  /* 0x00007f00ff858a10 */ /* 0x000fe40000fe4400 */
[----:B------:R-:W-:Y:S03]  /*8d30*/  @!P0 MOV R0, c[0x0][0x208] ;  /* 0x0000820000008a02 */ /* 0x000fe60000000f00 */
[----:B------:R3:W-:Y:S08]  /*8d40*/  @!P0 LDGSTS.E.BYPASS.LTC128B.128 [R251+0x9100], [R132.64], !P6 ;  /* 0x0910000084fb8fae */ /* 0x0007f0000f101d46 */
[----:B-1----:R-:W4:Y:S01]  /*8d50*/  LDL R138, [R1+0x30] ;  /* 0x00003000018a7983 */ /* 0x002f220000100800 */
[----:B---3--:R-:W-:Y:S02]  /*8d60*/  @!P0 MOV R133, 0x6 ;  /* 0x0000000600858802 */ /* 0x008fe40000000f00 */
[C---:B------:R-:W-:Y:S02]  /*8d70*/  @!P0 SHF.L.U32 R132, R0.reuse, 0x6, RZ ;  /* 0x0000000600848819 */ /* 0x040fe400000006ff */
[----:B------:R-:W-:Y:S02]  /*8d80*/  @!P0 SHF.L.U64.HI R0, R0, R133, c[0x0][0x20c] ;  /* 0x0000830000008619 */ /* 0x000fe40000010285 */
[----:B--2---:R-:W-:Y:S04]  /*8d90*/  @!P0 IADD3 R2, P1, R2, R132, RZ ;  /* 0x0000008402028210 */ /* 0x004fe80007f3e0ff */
[----:B------:R-:W-:Y:S02]  /*8da0*/  @!P0 IADD3.X R3, R3, R0, RZ, P1, !PT ;  /* 0x0000000003038210 */ /* 0x000fe40000ffe4ff */
[----:B------:R-:W-:Y:S03]  /*8db0*/  @!P0 IADD3 R132, P1, R132, R2, RZ ;  /* 0x0000000284848210 */ /* 0x000fe60007f3e0ff */
[----:B------:R1:W-:Y:S01]  /*8dc0*/  @!P0 LDGSTS.E.BYPASS.LTC128B.128 [R251+0x1100], [R2.64], !P5 ;  /* 0x0110000002fb8fae */ /* 0x0003e2000e901d46 */
[----:B------:R-:W-:Y:S02]  /*8dd0*/  @!P0 IADD3.X R133, R0, R3, RZ, P1, !PT ;  /* 0x0000000300858210 */ /* 0x000fe40000ffe4ff */
[----:B------:R-:W-:Y:S05]  /*8de0*/  ISETP.NE.AND P1, PT, R198, 0x1, PT ;  /* 0x00000001c600780c */ /* 0x000fea0003f25270 */
[----:B------:R1:W-:Y:S08]  /*8df0*/  @!P0 LDGSTS.E.BYPASS.LTC128B.128 [R251+0x4100], [R2.64+0x80], !P4 ;  /* 0x0410008002fb8fae */ /* 0x0003f0000e101d46 */
[----:B------:R1:W-:Y:S08]  /*8e00*/  @!P0 LDGSTS.E.BYPASS.LTC128B.128 [R251+0x7100], [R2.64+0x100], !P3 ;  /* 0x0710010002fb8fae */ /* 0x0003f0000d901d46 */
[----:B------:R1:W-:Y:S08]  /*8e10*/  @!P0 LDGSTS.E.BYPASS.LTC128B.128 [R251+0xa100], [R2.64+0x180], !P6 ;  /* 0x0a10018002fb8fae */ /* 0x0003f0000f101d46 */
[----:B------:R2:W-:Y:S08]  /*8e20*/  @!P0 LDGSTS.E.BYPASS.LTC128B.128 [R251+0x2100], [R132.64], !P5 ;  /* 0x0210000084fb8fae */ /* 0x0005f0000e901d46 */
[----:B------:R2:W-:Y:S08]  /*8e30*/  @!P0 LDGSTS.E.BYPASS.LTC128B.128 [R251+0x5100], [R132.64+0x80], !P4 ;  /* 0x0510008084fb8fae */ /* 0x0005f0000e101d46 */
[----:B------:R2:W-:Y:S01]  /*8e40*/  @!P0 LDGSTS.E.BYPASS.LTC128B.128 [R251+0x8100], [R132.64+0x100], !P3 ;  /* 0x0810010084fb8fae */ /* 0x0005e2000d901d46 */
[----:B-1----:R-:W-:Y:S07]  /*8e50*/  IMAD R2, R201, -0x60, RZ ;  /* 0xffffffa0c9027824 */ /* 0x002fee00078e02ff */
[----:B------:R2:W-:Y:S08]  /*8e60*/  @!P0 LDGSTS.E.BYPASS.LTC128B.128 [R251+0xb100], [R132.64+0x180], !P6 ;  /* 0x0b10018084fb8fae */ /* 0x0005f0000f101d46 */
[----:B------:R-:W-:Y:S08]  /*8e70*/  LDSM.16.M88.4 R188, [R226] ;  /* 0x00000000e2bc783b */ /* 0x000ff00000000200 */
[----:B------:R-:W1:Y:S08]  /*8e80*/  LDSM.16.M88.4 R192, [R222] ;  /* 0x00000000dec0783b */ /* 0x000e700000000200 */
[----:B------:R-:W0:Y:S08]  /*8e90*/  LDGDEPBAR ;  /* 0x00000000000079af */ /* 0x000e300000000000 */
[----:B------:R3:W2:Y:S01]  /*8ea0*/  LDL R0, [R1+0x8] ;  /* 0x0000080001007983 */ /* 0x0006a20000100800 */
        /* <DEDUP_REMOVED lines=18> */
[----:B------:R-:W1:Y:S03]  /*8fd0*/  LDSM.16.M88.4 R192, [R219] ;  /* 0x00000000dbc0783b */ /* 0x000e660000000200 */
[----:B--2---:R-:W-:Y:S05]  /*8fe0*/  @P1 MOV R0, R197 ;  /* 0x000000c500001202 */ /* 0x004fea0000000f00 */
[----:B------:R-:W-:Y:S01]  /*8ff0*/  SHFL.IDX PT, R3, R0, 0x1, 0x1c1f ;  /* 0x003c1f0000037f89 */ /* 0x000fe200000e0000 */
        /* <DEDUP_REMOVED lines=230> */
[----:B------:R-:W1:Y:S11]  /*9e60*/  LDSM.16.M88.4 R192, [R219+0x9800] ;  /* 0x00980000dbc0783b */ /* 0x000e760000000200 */
[----:B------:R-:W-:Y:S04]  /*9e70*/  @!UPT UIADD3 URZ, URZ, URZ, URZ ;  /* 0x0000003f3f3ff290 */ /* 0x000fe8000fffe03f */
[----:B------:R-:W-:Y:S02]  /*9e80*/  FMUL.FTZ R6, R6, c[0x0][0x320] ;  /* 0x0000c80006067a20 */ /* 0x000fe40000410000 */
[----:B------:R-:W-:Y:S02]  /*9e90*/  FMUL.FTZ R4, R4, c[0x0][0x320] ;  /* 0x0000c80004047a20 */ /* 0x000fe40000410000 */
[----:B------:R-:W-:Y:S01]  /*9ea0*/  MUFU.TANH R133, R6 ;  /* 0x0000000600857308 */ /* 0x000fe20000002400 */
[----:B------:R-:W-:Y:S02]  /*9eb0*/  FMUL.FTZ R5, R5, c[0x0][0x320] ;  /* 0x0000c80005057a20 */ /* 0x000fe40000410000 */
[----:B------:R-:W-:Y:S02]  /*9ec0*/  FMUL.FTZ R7, R7, c[0x0][0x320] ;  /* 0x0000c80007077a20 */ /* 0x000fe40000410000 */
[----:B------:R-:W-:Y:S02]  /*9ed0*/  FMUL.FTZ R11, R11, c[0x0][0x320] ;  /* 0x0000c8000b0b7a20 */ /* 0x000fe40000410000 */
[----:B------:R-:W-:Y:S02]  /*9ee0*/  FMUL.FTZ R9, R9, c[0x0][0x320] ;  /* 0x0000c80009097a20 */ /* 0x000fe40000410000 */
[----:B------:R-:W-:Y:S01]  /*9ef0*/  FMUL.FTZ R10, R10, c[0x0][0x320] ;  /* 0x0000c8000a0a7a20 */ /* 0x000fe20000410000 */
[----:B------:R2:W2:Y:S01]  /*9f00*/  MUFU.TANH R137, R4 ;  /* 0x0000000400897308 */ /* 0x0004a20000002400 */
[----:B------:R-:W-:Y:S09]  /*9f10*/  FMUL.FTZ R8, R8, c[0x0][0x320] ;  /* 0x0000c80008087a20 */ /* 0x000ff20000410000 */
[----:B------:R-:W-:Y:S01]  /*9f20*/  MUFU.TANH R9, R9 ;  /* 0x0000000900097308 */ /* 0x000fe20000002400 */
[C---:B-1----:R-:W-:Y:S08]  /*9f30*/  HMMA.16816.F32.BF16 R12, R188.reuse, R192, R12 ;  /* 0x000000c0bc0c723c */ /* 0x042ff0000004180c */
[C---:B------:R-:W-:Y:S01]  /*9f40*/  HMMA.16816.F32.BF16 R16, R188.reuse, R194, R16 ;  /* 0x000000c2bc10723c */ /* 0x040fe20000041810 */
[----:B------:R-:W1:Y:S01]  /*9f50*/  LDSM.16.M88.4 R192, [R219+0xa000] ;  /* 0x00a00000dbc0783b */ /* 0x000e620000000200 */
[----:B------:R1:W-:Y:S07]  /*9f60*/  MUFU.TANH R139, R11 ;  /* 0x0000000b008b7308 */ /* 0x0003ee0000002400 */
[----:B--2---:R2:W1:Y:S03]  /*9f70*/  SHFL.IDX PT, R4, R0, RZ, 0x1c1f ;  /* 0x001c1fff00047589 */ /* 0x00446600000e0000 */
[----:B------:R-:W-:Y:S04]  /*9f80*/  MUFU.TANH R8, R8 ;  /* 0x0000000800087308 */ /* 0x000fe80000002400 */
[----:B------:R-:W-:Y:S02]  /*9f90*/  FMUL.FTZ R15, R15, c[0x0][0x320] ;  /* 0x0000c8000f0f7a20 */ /* 0x000fe40000410000 */
        /* <DEDUP_REMOVED lines=8> */
[----:B------:R-:W-:Y:S01]  /*a020*/  MUFU.TANH R6, R15 ;  /* 0x0000000f00067308 */ /* 0x000fe20000002400 */
[----:B--2---:R-:W-:Y:S04]  /*a030*/  IADD3 R0, -R196, 0x1, R2 ;  /* 0x00000001c4007810 */ /* 0x004fe80007ffe102 */
[----:B------:R-:W-:Y:S01]  /*a040*/  IADD3 R0, R0, c[0x0][0x1d0], RZ ;  /* 0x0000740000007a10 */ /* 0x000fe20007ffe0ff */
[C---:B-1----:R-:W-:Y:S04]  /*a050*/  HMMA.16816.F32.BF16 R20, R188.reuse, R192, R20 ;  /* 0x000000c0bc14723c */ /* 0x042fe80000041814 */
[----:B------:R-:W-:Y:S01]  /*a060*/  MUFU.TANH R5, R18 ;  /* 0x0000001200057308 */ /* 0x000fe20000002400 */
[----:B------:R-:W-:Y:S04]  /*a070*/  IADD3 R0, R0, -c[0x0][0x168], RZ ;  /* 0x80005a0000007a10 */ /* 0x000fe80007ffe0ff */
[----:B------:R-:W-:Y:S01]  /*a080*/  IADD3 R2, R0, R4, RZ ;  /* 0x0000000400027210 */ /* 0x000fe20007ffe0ff */
[C---:B------:R-:W-:Y:S01]  /*a090*/  HMMA.16816.F32.BF16 R24, R188.reuse, R194, R24 ;  /* 0x000000c2bc18723c */ /* 0x040fe20000041818 */
[----:B------:R-:W1:Y:S02]  /*a0a0*/  LDSM.16.M88.4 R192, [R219+0xa800] ;  /* 0x00a80000dbc0783b */ /* 0x000e640000000200 */
[----:B------:R-:W-:Y:S01]  /*a0b0*/  ISETP.GT.AND P0, PT, R2, RZ, PT ;  /* 0x000000ff0200720c */ /* 0x000fe20003f04270 */
[----:B------:R-:W-:Y:S01]  /*a0c0*/  MUFU.TANH R17, R17 ;  /* 0x0000001100117308 */ /* 0x000fe20000002400 */
[----:B------:R-:W-:Y:S02]  /*a0d0*/  IADD3 R0, R0, R3, RZ ;  /* 0x0000000300007210 */ /* 0x000fe40007ffe0ff */
[----:B------:R-:W-:Y:S02]  /*a0e0*/  FSEL R11, R137, -INF , P0 ;  /* 0xff800000890b7808 */ /* 0x000fe40000000000 */
[C---:B------:R-:W-:Y:S02]  /*a0f0*/  ISETP.GT.AND P0, PT, R0.reuse, 0x1, PT ;  /* 0x000000010000780c */ /* 0x040fe40003f04270 */
[----:B------:R-:W-:Y:S02]  /*a100*/  ISETP.GT.AND P1, PT, R0, RZ, PT ;  /* 0x000000ff0000720c */ /* 0x000fe40003f24270 */
[----:B------:R-:W-:Y:S01]  /*a110*/  FMNMX.FTZ R3, R11, R135, !PT ;  /* 0x000000870b037209 */ /* 0x000fe20007810000 */
[----:B------:R-:W-:Y:S01]  /*a120*/  MUFU.TANH R19, R19 ;  /* 0x0000001300137308 */ /* 0x000fe20000002400 */
[----:B------:R-:W-:Y:S01]  /*a130*/  ISETP.GT.AND P2, PT, R2, 0x1, PT ;  /* 0x000000010200780c */ /* 0x000fe20003f44270 */
        /* <DEDUP_REMOVED lines=8> */
[----:B------:R-:W-:Y:S05]  /*a1c0*/  FMUL.FTZ R27, R27, c[0x0][0x320] ;  /* 0x0000c8001b1b7a20 */ /* 0x000fea0000410000 */
[----:B------:R-:W-:Y:S01]  /*a1d0*/  MUFU.TANH R24, R24 ;  /* 0x0000001800187308 */ /* 0x000fe20000002400 */
[C---:B-1----:R-:W-:Y:S09]  /*a1e0*/  HMMA.16816.F32.BF16 R28, R188.reuse, R192, R28 ;  /* 0x000000c0bc1c723c */ /* 0x042ff2000004181c */
[----:B------:R-:W-:Y:S01]  /*a1f0*/  MUFU.TANH R22, R22 ;  /* 0x0000001600167308 */ /* 0x000fe20000002400 */
[C---:B------:R-:W-:Y:S01]  /*a200*/  HMMA.16816.F32.BF16 R32, R188.reuse, R194, R32 ;  /* 0x000000c2bc20723c */ /* 0x040fe20000041820 */
[----:B------:R-:W1:Y:S08]  /*a210*/  LDSM.16.M88.4 R192, [R219+0xb000] ;  /* 0x00b00000dbc0783b */ /* 0x000e700000000200 */
[----:B------:R-:W-:Y:S10]  /*a220*/  MUFU.TANH R25, R25 ;  /* 0x0000001900197308 */ /* 0x000ff40000002400 */
        /* <DEDUP_REMOVED lines=14> */
[----:B------:R-:W1:Y:S01]  /*a310*/  LDSM.16.M88.4 R192, [R219+0xb800] ;  /* 0x00b80000dbc0783b */ /* 0x000e620000000200 */
[----:B------:R-:W-:Y:S07]  /*a320*/  DEPBAR.LE SB0, 0x0 ;  /* 0x000080000000791a */ /* 0x000fee0000000000 */
        /* <DEDUP_REMOVED lines=9> */
[----:B------:R-:W-:Y:S04]  /*a3c0*/  FMUL.FTZ R42, R42, c[0x0][0x320] ;  /* 0x0000c8002a2a7a20 */ /* 0x000fe80000410000 */
[----:B------:R-:W-:Y:S01]  /*a3d0*/  MUFU.TANH R41, R41 ;  /* 0x0000002900297308 */ /* 0x000fe20000002400 */
[C---:B-1----:R-:W-:Y:S09]  /*a3e0*/  HMMA.16816.F32.BF16 R44, R188.reuse, R192, R44 ;  /* 0x000000c0bc2c723c */ /* 0x042ff2000004182c */
[----:B------:R-:W-:Y:S01]  /*a3f0*/  MUFU.TANH R43, R43 ;  /* 0x0000002b002b7308 */ /* 0x000fe20000002400 */
[----:B------:R-:W-:Y:S01]  /*a400*/  HMMA.16816.F32.BF16 R48, R188, R194, R48 ;  /* 0x000000c2bc30723c */ /* 0x000fe20000041830 */
[----:B------:R-:W2:Y:S08]  /*a410*/  LDL.64 R188, [R1+0x20] ;  /* 0x0000200001bc7983 */ /* 0x000eb00000100a00 */
[----:B------:R-:W1:Y:S10]  /*a420*/  MUFU.TANH R132, R7 ;  /* 0x0000000700847308 */ /* 0x000e740000002400 */
[----:B------:R1:W1:Y:S01]  /*a430*/  MUFU.TANH R7, R10 ;  /* 0x0000000a00077308 */ /* 0x0002620000002400 */
[----:B------:R-:W-:Y:S02]  /*a440*/  FMUL.FTZ R45, R45, c[0x0][0x320] ;  /* 0x0000c8002d2d7a20 */ /* 0x000fe40000410000 */
[----:B------:R-:W-:Y:S02]  /*a450*/  FMUL.FTZ R46, R46, c[0x0][0x320] ;  /* 0x0000c8002e2e7a20 */ /* 0x000fe40000410000 */
[----:B------:R-:W-:Y:S02]  /*a460*/  FMUL.FTZ R44, R44, c[0x0][0x320] ;  /* 0x0000c8002c2c7a20 */ /* 0x000fe40000410000 */
[----:B------:R-:W-:Y:S02]  /*a470*/  FMUL.FTZ R47, R47, c[0x0][0x320] ;  /* 0x0000c8002f2f7a20 */ /* 0x000fe40000410000 */
[----:B------:R-:W-:Y:S01]  /*a480*/  FMUL.FTZ R51, R51, c[0x0][0x320] ;  /* 0x0000c80033337a20 */ /* 0x000fe20000410000 */
[----:B------:R3:W-:Y:S10]  /*a490*/  MUFU.TANH R192, R13 ;  /* 0x0000000d00c07308 */ /* 0x0007f40000002400 */
[----:B------:R4:W-:Y:S01]  /*a4a0*/  MUFU.TANH R193, R14 ;  /* 0x0000000e00c17308 */ /* 0x0009e20000002400 */
[----:B-1----:R-:W-:Y:S02]  /*a4b0*/  FSEL R10, R133, -INF , P1 ;  /* 0xff800000850a7808 */ /* 0x002fe40000800000 */
[----:B------:R-:W-:Y:S02]  /*a4c0*/  ISETP.GT.AND P1, PT, R2, 0x8, PT ;  /* 0x000000080200780c */ /* 0x000fe40003f24270 */
[----:B------:R-:W-:Y:S05]  /*a4d0*/  FMNMX.FTZ R4, R10, R136, !PT ;  /* 0x000000880a047209 */ /* 0x000fea0007810000 */
[----:B------:R1:W1:Y:S01]  /*a4e0*/  MUFU.TANH R191, R12 ;  /* 0x0000000c00bf7308 */ /* 0x0002620000002400 */
[----:B---3--:R-:W-:Y:S02]  /*a4f0*/  FSEL R13, R132, -INF , P0 ;  /* 0xff800000840d7808 */ /* 0x008fe40000000000 */
[----:B------:R-:W-:Y:S02]  /*a500*/  ISETP.GT.AND P0, PT, R2, 0x9, PT ;  /* 0x000000090200780c */ /* 0x000fe40003f04270 */
[----:B------:R-:W-:Y:S05]  /*a510*/  FMNMX.FTZ R4, R13, R4, !PT ;  /* 0x000000040d047209 */ /* 0x000fea0007810000 */
[----:B------:R-:W3:Y:S01]  /*a520*/  MUFU.TANH R16, R16 ;  /* 0x0000001000107308 */ /* 0x000ee20000002400 */
[----:B------:R-:W-:Y:S02]  /*a530*/  FSEL R15, R9, -INF , P0 ;  /* 0xff800000090f7808 */ /* 0x000fe40000000000 */
[----:B------:R-:W-:Y:S02]  /*a540*/  ISETP.GT.AND P0, PT, R0, 0x9, PT ;  /* 0x000000090000780c */ /* 0x000fe40003f04270 */
[----:B----4-:R-:W-:Y:S02]  /*a550*/  FSEL R14, R8, -INF , P1 ;  /* 0xff800000080e7808 */ /* 0x010fe40000800000 */
[----:B------:R-:W-:Y:S02]  /*a560*/  ISETP.GT.AND P1, PT, R0, 0x8, PT ;  /* 0x000000080000780c */ /* 0x000fe40003f24270 */
[----:B------:R-:W-:Y:S01]  /*a570*/  FSEL R139, R139, -INF , P0 ;  /* 0xff8000008b8b7808 */ /* 0x000fe20000000000 */
[----:B------:R-:W4:Y:S01]  /*a580*/  MUFU.TANH R20, R20 ;  /* 0x0000001400147308 */ /* 0x000f220000002400 */
[----:B------:R-:W-:Y:S01]  /*a590*/  FSEL R18, R7, -INF , P1 ;  /* 0xff80000007127808 */ /* 0x000fe20000800000 */
[----:B------:R-:W-:Y:S01]  /*a5a0*/  FMUL.FTZ R7, R48, c[0x0][0x320] ;  /* 0x0000c80030077a20 */ /* 0x000fe20000410000 */
[----:B------:R-:W-:Y:S02]  /*a5b0*/  ISETP.GT.AND P1, PT, R2, 0x10, PT ;  /* 0x000000100200780c */ /* 0x000fe40003f24270 */
[----:B-1----:R-:W-:Y:S02]  /*a5c0*/  FSEL R12, R134, -INF , P2 ;  /* 0xff800000860c7808 */ /* 0x002fe40001000000 */
[----:B------:R-:W-:Y:S02]  /*a5d0*/  ISETP.GT.AND P0, PT, R2, 0x11, PT ;  /* 0x000000110200780c */ /* 0x000fe40003f04270 */
[----:B------:R-:W-:Y:S01]  /*a5e0*/  FMNMX.FTZ R3, R12, R3, !PT ;  /* 0x000000030c037209 */ /* 0x000fe20007810000 */
[----:B------:R-:W1:Y:S01]  /*a5f0*/  MUFU.TANH R23, R23 ;  /* 0x0000001700177308 */ /* 0x000e620000002400 */
[----:B------:R-:W-:Y:S02]  /*a600*/  FSEL R191, R191, -INF , P1 ;  /* 0xff800000bfbf7808 */ /* 0x000fe40000800000 */
[----:B------:R-:W-:Y:S02]  /*a610*/  FSEL R192, R192, -INF , P0 ;  /* 0xff800000c0c07808 */ /* 0x000fe40000000000 */
[----:B------:R-:W-:Y:S02]  /*a620*/  FMNMX.FTZ R4, R18, R4, !PT ;  /* 0x0000000412047209 */ /* 0x000fe40007810000 */
[C---:B------:R-:W-:Y:S02]  /*a630*/  ISETP.GT.AND P1, PT, R0.reuse, 0x10, PT ;  /* 0x000000100000780c */ /* 0x040fe40003f24270 */
[----:B------:R-:W-:Y:S01]  /*a640*/  ISETP.GT.AND P0, PT, R0, 0x11, PT ;  /* 0x000000110000780c */ /* 0x000fe20003f04270 */
[----:B------:R-:W1:Y:S01]  /*a650*/  MUFU.TANH R30, R30 ;  /* 0x0000001e001e7308 */ /* 0x000e620000002400 */
[----:B------:R-:W-:Y:S02]  /*a660*/  FMNMX.FTZ R3, R14, R3, !PT ;  /* 0x000000030e037209 */ /* 0x000fe40007810000 */
[----:B------:R-:W-:Y:S02]  /*a670*/  FMNMX.FTZ R4, R139, R4, !PT ;  /* 0x000000048b047209 */ /* 0x000fe40007810000 */
[----:B------:R-:W-:Y:S02]  /*a680*/  FSEL R193, R193, -INF , P1 ;  /* 0xff800000c1c17808 */ /* 0x000fe40000800000 */
[----:B------:R-:W-:Y:S01]  /*a690*/  FSEL R194, R6, -INF , P0 ;  /* 0xff80000006c27808 */ /* 0x000fe20000000000 */
[----:B------:R-:W-:Y:S01]  /*a6a0*/  FMUL.FTZ R6, R49, c[0x0][0x320] ;  /* 0x0000c80031067a20 */ /* 0x000fe20000410000 */
[C---:B------:R-:W-:Y:S01]  /*a6b0*/  ISETP.GT.AND P0, PT, R2.reuse, 0x19, PT ;  /* 0x000000190200780c */ /* 0x040fe20003f04270 */
[----:B------:R-:W1:Y:S01]  /*a6c0*/  MUFU.TANH R31, R31 ;  /* 0x0000001f001f7308 */ /* 0x000e620000002400 */
[----:B------:R-:W-:Y:S02]  /*a6d0*/  ISETP.GT.AND P1, PT, R2, 0x18, PT ;  /* 0x000000180200780c */ /* 0x000fe40003f24270 */
[----:B------:R-:W-:Y:S02]  /*a6e0*/  FMNMX.FTZ R3, R15, R3, !PT ;  /* 0x000000030f037209 */ /* 0x000fe40007810000 */
[----:B------:R-:W-:Y:S02]  /*a6f0*/  FSEL R196, R17, -INF , P0 ;  /* 0xff80000011c47808 */ /* 0x000fe40000000000 */
[----:B---3--:R-:W-:Y:S02]  /*a700*/  FSEL R195, R16, -INF , P1 ;  /* 0xff80000010c37808 */ /* 0x008fe40000800000 */
[C---:B------:R-:W-:Y:S01]  /*a710*/  ISETP.GT.AND P0, PT, R0.reuse, 0x19, PT ;  /* 0x000000190000780c */ /* 0x040fe20003f04270 */
[----:B------:R-:W3:Y:S01]  /*a720*/  MUFU.TANH R33, R33 ;  /* 0x0000002100217308 */ /* 0x000ee20000002400 */
[----:B------:R-:W-:Y:S02]  /*a730*/  FMNMX.FTZ R4, R193, R4, !PT ;  /* 0x00000004c1047209 */ /* 0x000fe40007810000 */
[----:B------:R-:W-:Y:S02]  /*a740*/  ISETP.GT.AND P1, PT, R0, 0x18, PT ;  /* 0x000000180000780c */ /* 0x000fe40003f24270 */
[----:B------:R-:W-:Y:S02]  /*a750*/  FMNMX.FTZ R3, R191, R3, !PT ;  /* 0x00000003bf037209 */ /* 0x000fe40007810000 */
[----:B------:R-:W-:Y:S02]  /*a760*/  FSEL R198, R19, -INF , P0 ;  /* 0xff80000013c67808 */ /* 0x000fe40000000000 */
[----:B------:R-:W-:Y:S01]  /*a770*/  FSEL R197, R5, -INF , P1 ;  /* 0xff80000005c57808 */ /* 0x000fe20000800000 */
[----:B------:R-:W1:Y:S01]  /*a780*/  MUFU.TANH R34, R34 ;  /* 0x0000002200227308 */ /* 0x000e620000002400 */
[----:B------:R-:W-:Y:S01]  /*a790*/  FMNMX.FTZ R4, R194, R4, !PT ;  /* 0x00000004c2047209 */ /* 0x000fe20007810000 */
[----:B------:R-:W-:Y:S01]  /*a7a0*/  FMUL.FTZ R5, R50, c[0x0][0x320] ;  /* 0x0000c80032057a20 */ /* 0x000fe20000410000 */
[C---:B------:R-:W-:Y:S02]  /*a7b0*/  ISETP.GT.AND P0, PT, R2.reuse, 0x21, PT ;  /* 0x000000210200780c */ /* 0x040fe40003f04270 */
[----:B------:R-:W-:Y:S02]  /*a7c0*/  ISETP.GT.AND P1, PT, R2, 0x20, PT ;  /* 0x000000200200780c */ /* 0x000fe40003f24270 */
[----:B------:R-:W-:Y:S02]  /*a7d0*/  FMNMX.FTZ R3, R192, R3, !PT ;  /* 0x00000003c0037209 */ /* 0x000fe40007810000 */
[----:B------:R-:W-:Y:S01]  /*a7e0*/  FSEL R202, R21, -INF , P0 ;  /* 0xff80000015ca7808 */ /* 0x000fe20000000000 */
[----:B------:R-:W3:Y:S01]  /*a7f0*/  MUFU.TANH R35, R35 ;  /* 0x0000002300237308 */ /* 0x000ee20000002400 */
[----:B----4-:R-:W-:Y:S02]  /*a800*/  FSEL R203, R20, -INF , P1 ;  /* 0xff80000014cb7808 */ /* 0x010fe40000800000 */
[C---:B------:R-:W-:Y:S02]  /*a810*/  ISETP.GT.AND P1, PT, R0.reuse, 0x20, PT ;  /* 0x000000200000780c */ /* 0x040fe40003f24270 */
[----:B------:R-:W-:Y:S02]  /*a820*/  FMNMX.FTZ R4, R197, R4, !PT ;  /* 0x00000004c5047209 */ /* 0x000fe40007810000 */
[----:B------:R-:W-:Y:S02]  /*a830*/  ISETP.GT.AND P0, PT, R0, 0x21, PT ;  /* 0x000000210000780c */ /* 0x000fe40003f04270 */
[----:B------:R-:W-:Y:S01]  /*a840*/  FMNMX.FTZ R3, R195, R3, !PT ;  /* 0x00000003c3037209 */ /* 0x000fe20007810000 */
[----:B------:R-:W4:Y:S01]  /*a850*/  MUFU.TANH R36, R36 ;  /* 0x0000002400247308 */ /* 0x000f220000002400 */
[----:B------:R-:W-:Y:S02]  /*a860*/  FMNMX.FTZ R4, R198, R4, !PT ;  /* 0x00000004c6047209 */ /* 0x000fe40007810000 */
[----:B------:R-:W-:Y:S02]  /*a870*/  FSEL R204, R22, -INF , P1 ;  /* 0xff80000016cc7808 */ /* 0x000fe40000800000 */
[C---:B------:R-:W-:Y:S02]  /*a880*/  ISETP.GT.AND P1, PT, R2.reuse, 0x28, PT ;  /* 0x000000280200780c */ /* 0x040fe40003f24270 */
[----:B-1----:R-:W-:Y:S02]  /*a890*/  FSEL R200, R23, -INF , P0 ;  /* 0xff80000017c87808 */ /* 0x002fe40000000000 */
[----:B------:R-:W-:Y:S01]  /*a8a0*/  ISETP.GT.AND P0, PT, R2, 0x29, PT ;  /* 0x000000290200780c */ /* 0x000fe20003f04270 */
[----:B------:R-:W1:Y:S01]  /*a8b0*/  MUFU.TANH R37, R37 ;  /* 0x0000002500257308 */ /* 0x000e620000002400 */
[----:B------:R-:W-:Y:S02]  /*a8c0*/  FMNMX.FTZ R3, R196, R3, !PT ;  /* 0x00000003c4037209 */ /* 0x000fe40007810000 */
[----:B------:R-:W-:Y:S02]  /*a8d0*/  FSEL R205, R24, -INF , P1 ;  /* 0xff80000018cd7808 */ /* 0x000fe40000800000 */
[----:B------:R-:W-:Y:S01]  /*a8e0*/  FSEL R199, R25, -INF , P0 ;  /* 0xff80000019c77808 */ /* 0x000fe20000000000 */
[----:B------:R-:W2:Y:S01]  /*a8f0*/  LDL.LU R24, [R1+0x10] ;  /* 0x0000100001187983 */ /* 0x000ea20000300800 */
[C---:B------:R-:W-:Y:S02]  /*a900*/  ISETP.GT.AND P1, PT, R0.reuse, 0x28, PT ;  /* 0x000000280000780c */ /* 0x040fe40003f24270 */
[----:B------:R-:W-:Y:S01]  /*a910*/  ISETP.GT.AND P0, PT, R0, 0x29, PT ;  /* 0x000000290000780c */ /* 0x000fe20003f04270 */
[----:B------:R-:W1:Y:S01]  /*a920*/  MUFU.TANH R38, R38 ;  /* 0x0000002600267308 */ /* 0x000e620000002400 */
[----:B------:R-:W-:Y:S02]  /*a930*/  FMNMX.FTZ R4, R204, R4, !PT ;  /* 0x00000004cc047209 */ /* 0x000fe40007810000 */
[----:B------:R-:W-:Y:S02]  /*a940*/  FMNMX.FTZ R3, R203, R3, !PT ;  /* 0x00000003cb037209 */ /* 0x000fe40007810000 */
[----:B------:R-:W-:Y:S02]  /*a950*/  FSEL R206, R26, -INF , P1 ;  /* 0xff8000001ace7808 */ /* 0x000fe40000800000 */
[----:B------:R-:W-:Y:S02]  /*a960*/  FSEL R207, R27, -INF , P0 ;  /* 0xff8000001bcf7808 */ /* 0x000fe40000000000 */
[----:B------:R-:W-:Y:S01]  /*a970*/  ISETP.GT.AND P0, PT, R2, 0x31, PT ;  /* 0x000000310200780c */ /* 0x000fe20003f04270 */
[----:B------:R-:W1:Y:S01]  /*a980*/  MUFU.TANH R39, R39 ;  /* 0x0000002700277308 */ /* 0x000e620000002400 */
[----:B------:R-:W-:Y:S02]  /*a990*/  FMNMX.FTZ R4, R200, R4, !PT ;  /* 0x00000004c8047209 */ /* 0x000fe40007810000 */
[----:B------:R-:W-:Y:S02]  /*a9a0*/  ISETP.GT.AND P1, PT, R2, 0x30, PT ;  /* 0x000000300200780c */ /* 0x000fe40003f24270 */
[----:B------:R-:W-:Y:S02]  /*a9b0*/  FMNMX.FTZ R3, R202, R3, !PT ;  /* 0x00000003ca037209 */ /* 0x000fe40007810000 */
[----:B------:R-:W-:Y:S02]  /*a9c0*/  FSEL R29, R29, -INF , P0 ;  /* 0xff8000001d1d7808 */ /* 0x000fe40000000000 */
[----:B------:R-:W-:Y:S01]  /*a9d0*/  FSEL R211, R28, -INF , P1 ;  /* 0xff8000001cd37808 */ /* 0x000fe20000800000 */
[----:B------:R-:W1:Y:S01]  /*a9e0*/  MUFU.TANH R40, R40 ;  /* 0x0000002800287308 */ /* 0x000e620000002400 */
[----:B------:R-:W-:Y:S02]  /*a9f0*/  FMNMX.FTZ R4, R206, R4, !PT ;  /* 0x00000004ce047209 */ /* 0x000fe40007810000 */
[C---:B------:R-:W-:Y:S02]  /*aa00*/  ISETP.GT.AND P1, PT, R0.reuse, 0x30, PT ;  /* 0x000000300000780c */ /* 0x040fe40003f24270 */
[----:B------:R-:W-:Y:S02]  /*aa10*/  ISETP.GT.AND P0, PT, R0, 0x31, PT ;  /* 0x000000310000780c */ /* 0x000fe40003f04270 */
[----:B------:R-:W-:Y:S02]  /*aa20*/  FMNMX.FTZ R3, R205, R3, !PT ;  /* 0x00000003cd037209 */ /* 0x000fe40007810000 */
[----:B------:R-:W-:Y:S01]  /*aa30*/  FSEL R30, R30, -INF , P1 ;  /* 0xff8000001e1e7808 */ /* 0x000fe20000800000 */
[----:B------:R-:W1:Y:S01]  /*aa40*/  MUFU.TANH R42, R42 ;  /* 0x0000002a002a7308 */ /* 0x000e620000002400 */
[----:B------:R-:W-:Y:S02]  /*aa50*/  FSEL R31, R31, -INF , P0 ;  /* 0xff8000001f1f7808 */ /* 0x000fe40000000000 */
[C---:B------:R-:W-:Y:S02]  /*aa60*/  ISETP.GT.AND P1, PT, R2.reuse, 0x38, PT ;  /* 0x000000380200780c */ /* 0x040fe40003f24270 */
[----:B------:R-:W-:Y:S02]  /*aa70*/  ISETP.GT.AND P0, PT, R2, 0x39, PT ;  /* 0x000000390200780c */ /* 0x000fe40003f04270 */
[----:B------:R-:W-:Y:S02]  /*aa80*/  FMNMX.FTZ R4, R207, R4, !PT ;  /* 0x00000004cf047209 */ /* 0x000fe40007810000 */
[----:B------:R-:W-:Y:S01]  /*aa90*/  FMNMX.FTZ R3, R199, R3, !PT ;  /* 0x00000003c7037209 */ /* 0x000fe20007810000 */
[----:B------:R-:W1:Y:S01]  /*aaa0*/  MUFU.TANH R45, R45 ;  /* 0x0000002d002d7308 */ /* 0x000e620000002400 */
[----:B------:R-:W-:Y:S02]  /*aab0*/  FSEL R214, R32, -INF , P1 ;  /* 0xff80000020d67808 */ /* 0x000fe40000800000 */
[----:B---3--:R-:W-:Y:S02]  /*aac0*/  FSEL R213, R33, -INF , P0 ;  /* 0xff80000021d57808 */ /* 0x008fe40000000000 */
[----:B------:R-:W-:Y:S02]  /*aad0*/  FMNMX.FTZ R4, R30, R4, !PT ;  /* 0x000000041e047209 */ /* 0x000fe40007810000 */
[C---:B------:R-:W-:Y:S02]  /*aae0*/  ISETP.GT.AND P1, PT, R0.reuse, 0x38, PT ;  /* 0x000000380000780c */ /* 0x040fe40003f24270 */
[----:B------:R-:W-:Y:S01]  /*aaf0*/  ISETP.GT.AND P0, PT, R0, 0x39, PT ;  /* 0x000000390000780c */ /* 0x000fe20003f04270 */
[----:B------:R-:W3:Y:S01]  /*ab00*/  MUFU.TANH R46, R46 ;  /* 0x0000002e002e7308 */ /* 0x000ee20000002400 */
[----:B------:R-:W-:Y:S02]  /*ab10*/  FMNMX.FTZ R3, R211, R3, !PT ;  /* 0x00000003d3037209 */ /* 0x000fe40007810000 */
[----:B------:R-:W-:Y:S02]  /*ab20*/  FSEL R215, R34, -INF , P1 ;  /* 0xff80000022d77808 */ /* 0x000fe40000800000 */
[C---:B------:R-:W-:Y:S02]  /*ab30*/  ISETP.GT.AND P1, PT, R2.reuse, 0x40, PT ;  /* 0x000000400200780c */ /* 0x040fe40003f24270 */
[----:B------:R-:W-:Y:S02]  /*ab40*/  FSEL R35, R35, -INF , P0 ;  /* 0xff80000023237808 */ /* 0x000fe40000000000 */
[----:B------:R-:W-:Y:S01]  /*ab50*/  FMNMX.FTZ R4, R31, R4, !PT ;  /* 0x000000041f047209 */ /* 0x000fe20007810000 */
[----:B------:R-:W3:Y:S01]  /*ab60*/  MUFU.TANH R44, R44 ;  /* 0x0000002c002c7308 */ /* 0x000ee20000002400 */
[----:B------:R-:W-:Y:S02]  /*ab70*/  ISETP.GT.AND P0, PT, R2, 0x41, PT ;  /* 0x000000410200780c */ /* 0x000fe40003f04270 */
[----:B------:R-:W-:Y:S02]  /*ab80*/  FMNMX.FTZ R3, R29, R3, !PT ;  /* 0x000000031d037209 */ /* 0x000fe40007810000 */
[----:B----4-:R-:W-:Y:S02]  /*ab90*/  FSEL R36, R36, -INF , P1 ;  /* 0xff80000024247808 */ /* 0x010fe40000800000 */
[C---:B------:R-:W-:Y:S02]  /*aba0*/  ISETP.GT.AND P1, PT, R0.reuse, 0x40, PT ;  /* 0x000000400000780c */ /* 0x040fe40003f24270 */
[----:B-1----:R-:W-:Y:S01]  /*abb0*/  FSEL R37, R37, -INF , P0 ;  /* 0xff80000025257808 */ /* 0x002fe20000000000 */
[----:B------:R-:W1:Y:S01]  /*abc0*/  MUFU.TANH R47, R47 ;  /* 0x0000002f002f7308 */ /* 0x000e620000002400 */
[----:B------:R-:W-:Y:S02]  /*abd0*/  ISETP.GT.AND P0, PT, R0, 0x41, PT ;  /* 0x000000410000780c */ /* 0x000fe40003f04270 */
[----:B------:R-:W-:Y:S02]  /*abe0*/  FMNMX.FTZ R4, R215, R4, !PT ;  /* 0x00000004d7047209 */ /* 0x000fe40007810000 */
[----:B------:R-:W-:Y:S02]  /*abf0*/  FMNMX.FTZ R3, R214, R3, !PT ;  /* 0x00000003d6037209 */ /* 0x000fe40007810000 */
[----:B------:R-:W-:Y:S02]  /*ac00*/  FSEL R38, R38, -INF , P1 ;  /* 0xff80000026267808 */ /* 0x000fe40000800000 */
[----:B------:R-:W-:Y:S01]  /*ac10*/  FSEL R39, R39, -INF , P0 ;  /* 0xff80000027277808 */ /* 0x000fe20000000000 */
[----:B------:R-:W4:Y:S01]  /*ac20*/  MUFU.TANH R7, R7 ;  /* 0x0000000700077308 */ /* 0x000f220000002400 */
[----:B------:R-:W-:Y:S02]  /*ac30*/  FMNMX.FTZ R4, R35, R4, !PT ;  /* 0x0000000423047209 */ /* 0x000fe40007810000 */
[C---:B------:R-:W-:Y:S02]  /*ac40*/  ISETP.GT.AND P1, PT, R2.reuse, 0x48, PT ;  /* 0x000000480200780c */ /* 0x040fe40003f24270 */
[----:B------:R-:W-:Y:S02]  /*ac50*/  ISETP.GT.AND P0, PT, R2, 0x49, PT ;  /* 0x000000490200780c */ /* 0x000fe40003f04270 */
[----:B------:R-:W-:Y:S02]  /*ac60*/  FMNMX.FTZ R3, R213, R3, !PT ;  /* 0x00000003d5037209 */ /* 0x000fe40007810000 */
[----:B------:R-:W-:Y:S01]  /*ac70*/  FSEL R16, R40, -INF , P1 ;  /* 0xff80000028107808 */ /* 0x000fe20000800000 */
[----:B------:R-:W1:Y:S01]  /*ac80*/  MUFU.TANH R6, R6 ;  /* 0x0000000600067308 */ /* 0x000e620000002400 */
[----:B------:R-:W-:Y:S02]  /*ac90*/  FSEL R17, R41, -INF , P0 ;  /* 0xff80000029117808 */ /* 0x000fe40000000000 */
[----:B------:R-:W-:Y:S02]  /*aca0*/  ISETP.GT.AND P0, PT, R0, 0x49, PT ;  /* 0x000000490000780c */ /* 0x000fe40003f04270 */
[----:B------:R-:W-:Y:S02]  /*acb0*/  FMNMX.FTZ R4, R38, R4, !PT ;  /* 0x0000000426047209 */ /* 0x000fe40007810000 */
[----:B------:R-:W-:Y:S02]  /*acc0*/  ISETP.GT.AND P1, PT, R0, 0x48, PT ;  /* 0x000000480000780c */ /* 0x000fe40003f24270 */
[----:B------:R-:W-:Y:S01]  /*acd0*/  FMNMX.FTZ R3, R36, R3, !PT ;  /* 0x0000000324037209 */ /* 0x000fe20007810000 */
[----:B------:R-:W1:Y:S01]  /*ace0*/  MUFU.TANH R5, R5 ;  /* 0x0000000500057308 */ /* 0x000e620000002400 */
[----:B------:R-:W-:Y:S02]  /*acf0*/  FSEL R22, R43, -INF , P0 ;  /* 0xff8000002b167808 */ /* 0x000fe40000000000 */
[----:B------:R-:W-:Y:S02]  /*ad00*/  FSEL R19, R42, -INF , P1 ;  /* 0xff8000002a137808 */ /* 0x000fe40000800000 */
[----:B------:R-:W-:Y:S02]  /*ad10*/  ISETP.GT.AND P0, PT, R0, 0x50, PT ;  /* 0x000000500000780c */ /* 0x000fe40003f04270 */
[----:B------:R-:W-:Y:S02]  /*ad20*/  FMNMX.FTZ R4, R39, R4, !PT ;  /* 0x0000000427047209 */ /* 0x000fe40007810000 */
[C---:B------:R-:W-:Y:S01]  /*ad30*/  ISETP.GT.AND P1, PT, R2.reuse, 0x51, PT ;  /* 0x000000510200780c */ /* 0x040fe20003f24270 */
[----:B------:R-:W1:Y:S01]  /*ad40*/  MUFU.TANH R134, R51 ;  /* 0x0000003300867308 */ /* 0x000e620000002400 */
[----:B------:R-:W-:Y:S02]  /*ad50*/  FMNMX.FTZ R3, R37, R3, !PT ;  /* 0x0000000325037209 */ /* 0x000fe40007810000 */
[----:B------:R-:W-:Y:S02]  /*ad60*/  ISETP.GT.AND P2, PT, R2, 0x50, PT ;  /* 0x000000500200780c */ /* 0x000fe40003f44270 */
[----:B------:R-:W-:Y:S02]  /*ad70*/  FSEL R210, R45, -INF , P1 ;  /* 0xff8000002dd27808 */ /* 0x000fe40000800000 */
[----:B---3--:R-:W-:Y:S02]  /*ad80*/  FSEL R23, R46, -INF , P0 ;  /* 0xff8000002e177808 */ /* 0x008fe40000000000 */
[C---:B------:R-:W-:Y:S02]  /*ad90*/  ISETP.GT.AND P0, PT, R2.reuse, 0x59, PT ;  /* 0x000000590200780c */ /* 0x040fe40003f04270 */
[----:B------:R-:W-:Y:S02]  /*ada0*/  ISETP.GT.AND P1, PT, R2, 0x58, PT ;  /* 0x000000580200780c */ /* 0x000fe40003f24270 */
[----:B------:R-:W-:Y:S02]  /*adb0*/  FMNMX.FTZ R2, R19, R4, !PT ;  /* 0x0000000413027209 */ /* 0x000fe40007810000 */
[----:B------:R-:W-:Y:S02]  /*adc0*/  FMNMX.FTZ R3, R16, R3, !PT ;  /* 0x0000000310037209 */ /* 0x000fe40007810000 */
[----:B------:R-:W-:Y:S02]  /*add0*/  FSEL R212, R44, -INF , P2 ;  /* 0xff8000002cd47808 */ /* 0x000fe40001000000 */
[----:B------:R-:W-:Y:S02]  /*ade0*/  ISETP.GT.AND P2, PT, R0, 0x51, PT ;  /* 0x000000510000780c */ /* 0x000fe40003f44270 */
[----:B------:R-:W-:Y:S02]  /*adf0*/  FMNMX.FTZ R2, R22, R2, !PT ;  /* 0x0000000216027209 */ /* 0x000fe40007810000 */
[----:B------:R-:W-:Y:S02]  /*ae00*/  FMNMX.FTZ R3, R17, R3, !PT ;  /* 0x0000000311037209 */ /* 0x000fe40007810000 */
[----:B-1----:R-:W-:Y:S02]  /*ae10*/  FSEL R21, R47, -INF , P2 ;  /* 0xff8000002f157808 */ /* 0x002fe40001000000 */
[----:B------:R-:W-:Y:S02]  /*ae20*/  FMNMX.FTZ R2, R23, R2, !PT ;  /* 0x0000000217027209 */ /* 0x000fe40007810000 */
[----:B----4-:R-:W-:Y:S02]  /*ae30*/  FSEL R209, R7, -INF , P1 ;  /* 0xff80000007d17808 */ /* 0x010fe40000800000 */
[----:B------:R-:W-:Y:S02]  /*ae40*/  ISETP.GT.AND P1, PT, R0, 0x58, PT ;  /* 0x000000580000780c */ /* 0x000fe40003f24270 */
[----:B------:R-:W-:Y:S02]  /*ae50*/  FMNMX.FTZ R3, R212, R3, !PT ;  /* 0x00000003d4037209 */ /* 0x000fe40007810000 */
[----:B------:R-:W-:Y:S02]  /*ae60*/  FSEL R208, R6, -INF , P0 ;  /* 0xff80000006d07808 */ /* 0x000fe40000000000 */
[----:B------:R-:W-:Y:S02]  /*ae70*/  ISETP.GT.AND P0, PT, R0, 0x59, PT ;  /* 0x000000590000780c */ /* 0x000fe40003f04270 */
[----:B------:R-:W-:Y:S02]  /*ae80*/  FMNMX.FTZ R0, R21, R2, !PT ;  /* 0x0000000215007209 */ /* 0x000fe40007810000 */
[----:B------:R-:W-:Y:S02]  /*ae90*/  FSEL R20, R5, -INF , P1 ;  /* 0xff80000005147808 */ /* 0x000fe40000800000 */
[----:B------:R-:W-:Y:S02]  /*aea0*/  FMNMX.FTZ R3, R210, R3, !PT ;  /* 0x00000003d2037209 */ /* 0x000fe40007810000 */
[----:B------:R-:W-:Y:S02]  /*aeb0*/  FSEL R134, R134, -INF , P0 ;  /* 0xff80000086867808 */ /* 0x000fe40000000000 */
[----:B------:R-:W-:Y:S02]  /*aec0*/  FMNMX.FTZ R0, R20, R0, !PT ;  /* 0x0000000014007209 */ /* 0x000fe40007810000 */
[----:B------:R-:W-:Y:S02]  /*aed0*/  FMNMX.FTZ R3, R209, R3, !PT ;  /* 0x00000003d1037209 */ /* 0x000fe40007810000 */
[----:B------:R-:W-:Y:S02]  /*aee0*/  FMNMX.FTZ R0, R134, R0, !PT ;  /* 0x0000000086007209 */ /* 0x000fe40007810000 */
[----:B------:R-:W-:Y:S02]  /*aef0*/  FMNMX.FTZ R3, R208, R3, !PT ;  /* 0x00000003d0037209 */ /* 0x000fe40007810000 */
[C---:B------:R-:W-:Y:S01]  /*af00*/  ISETP.GT.AND P2, PT, R201.reuse, R252, PT ;  /* 0x000000fcc900720c */ /* 0x040fe20003f44270 */
[----:B------:R-:W1:Y:S01]  /*af10*/  SHFL.BFLY PT, R2, R0, 0x2, 0x1f ;  /* 0x0c401f0000027f89 */ /* 0x000e6200000e0000 */
[----:B------:R-:W-:Y:S07]  /*af20*/  IADD3 R252, R201, -0x1, RZ ;  /* 0xffffffffc9fc7810 */ /* 0x000fee0007ffe0ff */
[----:B------:R-:W3:Y:S04]  /*af30*/  SHFL.BFLY PT, R133, R3, 0x2, 0x1f ;  /* 0x0c401f0003857f89 */ /* 0x000ee800000e0000 */
[----:B------:R-:W-:Y:S02]  /*af40*/  @P2 SHF.R.S32.HI R6, RZ, 0x1f, R252 ;  /* 0x0000001fff062819 */ /* 0x000fe400000114fc */
[----:B------:R-:W-:Y:S03]  /*af50*/  @P2 MOV R7, R138 ;  /* 0x0000008a00072202 */ /* 0x000fe60000000f00 */
[----:B------:R-:W-:Y:S01]  /*af60*/  @P2 IMAD R6, R6, c[0x0][0x1e0], RZ ;  /* 0x0000780006062a24 */ /* 0x000fe200078e02ff */
[----:B-1----:R-:W-:Y:S02]  /*af70*/  FMNMX.FTZ R0, R0, R2, !PT ;  /* 0x0000000200007209 */ /* 0x002fe40007810000 */
[----:B---3--:R-:W-:Y:S03]  /*af80*/  FMNMX.FTZ R133, R3, R133, !PT ;  /* 0x0000008503857209 */ /* 0x008fe60007810000 */
[----:B------:R-:W1:Y:S08]  /*af90*/  SHFL.BFLY PT, R3, R0, 0x1, 0x1f ;  /* 0x0c201f0000037f89 */ /* 0x000e7000000e0000 */
[----:B------:R-:W3:Y:S01]  /*afa0*/  SHFL.BFLY PT, R4, R133, 0x1, 0x1f ;  /* 0x0c201f0085047f89 */ /* 0x000ee200000e0000 */
[----:B-1----:R-:W-:Y:S04]  /*afb0*/  FMNMX.FTZ R132, R0, R3, !PT ;  /* 0x0000000300847209 */ /* 0x002fe80007810000 */
[C---:B------:R-:W-:Y:S04]  /*afc0*/  FSETP.NEU.FTZ.AND P0, PT, R132.reuse, -INF , PT ;  /* 0xff8000008400780b */ /* 0x040fe80003f1d000 */
[----:B------:R-:W-:Y:S02]  /*afd0*/  FSEL R0, R132, RZ, P0 ;  /* 0x000000ff84007208 */ /* 0x000fe40000000000 */
[----:B---3--:R-:W-:Y:S01]  /*afe0*/  FMNMX.FTZ R133, R133, R4, !PT ;  /* 0x0000000485857209 */ /* 0x008fe20007810000 */
[----:B------:R-:W-:Y:S03]  /*aff0*/  @P2 IMAD.WIDE.U32 R4, R252, c[0x0][0x1e0], RZ ;  /* 0x00007800fc042a25 */ /* 0x000fe600078e00ff */
[C---:B------:R-:W-:Y:S01]  /*b000*/  FSETP.NEU.FTZ.AND P1, PT, R133.reuse, -INF , PT ;  /* 0xff8000008500780b */ /* 0x040fe20003f3d000 */
[----:B------:R-:W-:Y:S02]  /*b010*/  FADD.FTZ R3, -R0, R136 ;  /* 0x0000008800037221 */ /* 0x000fe40000010100 */
[----:B------:R-:W-:Y:S01]  /*b020*/  @P2 IMAD R0, R252, c[0x0][0x1e4], R6 ;  /* 0x00007900fc002a24 */ /* 0x000fe200078e0206 */
[----:B--2---:R-:W-:Y:S01]  /*b030*/  @P2 MOV R6, R188 ;  /* 0x000000bc00062202 */ /* 0x004fe20000000f00 */
[----:B------:R-:W-:Y:S01]  /*b040*/  FMUL.FTZ R188, R132, c[0x0][0x2d0] ;  /* 0x0000b40084bc7a20 */ /* 0x000fe20000410000 */
[----:B------:R-:W-:Y:S02]  /*b050*/  FSEL R2, R133, RZ, P1 ;  /* 0x000000ff85027208 */ /* 0x000fe40000800000 */
[----:B------:R-:W-:Y:S01]  /*b060*/  @P2 IADD3 R0, R5, R0, RZ ;  /* 0x0000000005002210 */ /* 0x000fe20007ffe0ff */
[----:B------:R-:W-:Y:S01]  /*b070*/  @P2 IMAD.WIDE.U32 R6, R4, 0x60, R6 ;  /* 0x0000006004062825 */ /* 0x000fe200078e0006 */
[----:B------:R-:W-:Y:S03]  /*b080*/  FSEL R188, R188, RZ, P0 ;  /* 0x000000ffbcbc7208 */ /* 0x000fe60000000000 */
[----:B------:R-:W-:Y:S02]  /*b090*/  @P2 IMAD R0, R0, 0x60, RZ ;  /* 0x0000006000002824 */ /* 0x000fe400078e02ff */
[----:B------:R-:W-:Y:S02]  /*b0a0*/  FADD.FTZ R2, -R2, R135 ;  /* 0x0000008702027221 */ /* 0x000fe40000010100 */
[----:B------:R-:W-:Y:S01]  /*b0b0*/  FMUL.FTZ R135, R133, c[0x0][0x2d0] ;  /* 0x0000b40085877a20 */ /* 0x000fe20000410000 */
[----:B------:R-:W-:Y:S04]  /*b0c0*/  @P2 IADD3 R0, R7, R0, RZ ;  /* 0x0000000007002210 */ /* 0x000fe80007ffe0ff */
[C---:B------:R-:W-:Y:S02]  /*b0d0*/  @P2 SHF.L.U64.HI R0, R6.reuse, 0x1, R0 ;  /* 0x0000000106002819 */ /* 0x040fe40000010200 */
[----:B------:R-:W-:Y:S02]  /*b0e0*/  @P2 SHF.L.U32 R6, R6, 0x1, RZ ;  /* 0x0000000106062819 */ /* 0x000fe400000006ff */
[----:B------:R-:W-:Y:S02]  /*b0f0*/  FSEL R135, R135, RZ, P1 ;  /* 0x000000ff87877208 */ /* 0x000fe40000800000 */
[C---:B------:R-:W-:Y:S02]  /*b100*/  @P2 IADD3 R4, P3, R6.reuse, c[0x0][0x1c8], RZ ;  /* 0x0000720006042a10 */ /* 0x040fe40007f7e0ff */
[----:B------:R-:W-:Y:S01]  /*b110*/  @P2 IADD3 R8, P4, R6, 0x80, RZ ;  /* 0x0000008006082810 */ /* 0x000fe20007f9e0ff */
[--C-:B------:R-:W-:Y:S01]  /*b120*/  FFMA.FTZ R15, R15, c[0x0][0x2d0], -R135.reuse ;  /* 0x0000b4000f0f7a23 */ /* 0x100fe20000010887 */
[----:B------:R-:W-:Y:S02]  /*b130*/  @P2 IADD3.X R5, R0, c[0x0][0x1cc], RZ, P3, !PT ;  /* 0x0000730000052a10 */ /* 0x000fe40001ffe4ff */
[----:B------:R-:W-:Y:S03]  /*b140*/  @P2 IADD3 R8, P3, R8, c[0x0][0x1c8], RZ ;  /* 0x0000720008082a10 */ /* 0x000fe60007f7e0ff */
[----:B------:R1:W-:Y:S01]  /*b150*/  @P2 LDGSTS.E.BYPASS.LTC128B.128 [R251+0xc100], [R4.64], !P5 ;  /* 0x0c10000004fb2fae */ /* 0x0003e2000e901d46 */
[--C-:B------:R-:W-:Y:S02]  /*b160*/  @P2 IADD3.X R9, RZ, c[0x0][0x1cc], R0.reuse, P3, P4 ;  /* 0x00007300ff092a10 */ /* 0x100fe40001fe8400 */
[----:B------:R-:W-:Y:S11]  /*b170*/  LOP3.LUT P4, RZ, R220, 0x2, RZ, 0xc0, !PT ;  /* 0x00000002dcff7812 */ /* 0x000ff6000788c0ff */
[----:B------:R-:W-:Y:S02]  /*b180*/  @!UPT UIADD3 URZ, URZ, URZ, URZ ;  /* 0x0000003f3f3ff290 */ /* 0x000fe4000fffe03f */
[----:B------:R2:W-:Y:S02]  /*b190*/  @P2 LDGSTS.E.BYPASS.LTC128B.128 [R251+0xf100], [R8.64], !P4 ;  /* 0x0f10000008fb2fae */ /* 0x0005e4000e101d46 */
[----:B--2---:R-:W-:Y:S04]  /*b1a0*/  @P2 IADD3 R8, P4, R6, 0x100, RZ ;  /* 0x0000010006082810 */ /* 0x004fe80007f9e0ff */
[----:B------:R-:W-:Y:S04]  /*b1b0*/  @P2 IADD3 R8, P3, R8, c[0x0][0x1c8], RZ ;  /* 0x0000720008082a10 */ /* 0x000fe80007f7e0ff */
[--C-:B------:R-:W-:Y:S02]  /*b1c0*/  @P2 IADD3.X R9, RZ, c[0x0][0x1cc], R0.reuse, P3, P4 ;  /* 0x00007300ff092a10 */ /* 0x100fe40001fe8400 */
[----:B------:R-:W-:Y:S11]  /*b1d0*/  LOP3.LUT P4, RZ, R220, 0x1, RZ, 0xc0, !PT ;  /* 0x00000001dcff7812 */ /* 0x000ff6000788c0ff */
[----:B------:R-:W-:Y:S02]  /*b1e0*/  @!UPT UIADD3 URZ, URZ, URZ, URZ ;  /* 0x0000003f3f3ff290 */ /* 0x000fe4000fffe03f */
[----:B------:R2:W-:Y:S01]  /*b1f0*/  @P2 LDGSTS.E.BYPASS.LTC128B.128 [R251+0x12100], [R8.64], !P4 ;  /* 0x1210000008fb2fae */ /* 0x0005e2000e101d46 */
[----:B------:R-:W-:Y:S04]  /*b200*/  @P2 IADD3 R6, P4, R6, 0x180, RZ ;  /* 0x0000018006062810 */ /* 0x000fe80007f9e0ff */
[----:B------:R-:W-:Y:S04]  /*b210*/  @P2 IADD3 R6, P3, R6, c[0x0][0x1c8], RZ ;  /* 0x0000720006062a10 */ /* 0x000fe80007f7e0ff */
[----:B------:R-:W-:Y:S01]  /*b220*/  @P2 IADD3.X R7, RZ, c[0x0][0x1cc], R0, P3, P4 ;  /* 0x00007300ff072a10 */ /* 0x000fe20001fe8400 */
[--C-:B------:R-:W-:Y:S01]  /*b230*/  FFMA.FTZ R0, R11, c[0x0][0x2d0], -R135.reuse ;  /* 0x0000b4000b007a23 */ /* 0x100fe20000010887 */
[----:B------:R-:W-:Y:S03]  /*b240*/  LOP3.LUT P4, RZ, R220, 0x1, RZ, 0xc0, !PT ;  /* 0x00000001dcff7812 */ /* 0x000fe6000788c0ff */
[----:B------:R3:W-:Y:S01]  /*b250*/  MUFU.EX2 R136, R0 ;  /* 0x0000000000887308 */ /* 0x0007e20000000800 */
[----:B------:R4:W-:Y:S01]  /*b260*/  @P2 LDGSTS.E.BYPASS.LTC128B.128 [R251+0x15100], [R6.64], !P6 ;  /* 0x1510000006fb2fae */ /* 0x0009e2000f101d46 */
[--C-:B---3--:R-:W-:Y:S08]  /*b270*/  FFMA.FTZ R0, R10, c[0x0][0x2d0], -R188.reuse ;  /* 0x0000b4000a007a23 */ /* 0x108ff000000108bc */
[----:B------:R3:W-:Y:S01]  /*b280*/  MUFU.EX2 R138, R0 ;  /* 0x00000000008a7308 */ /* 0x0007e20000000800 */
[----:B----4-:R-:W-:Y:S02]  /*b290*/  @P2 MOV R6, c[0x0][0x1e0] ;  /* 0x0000780000062a02 */ /* 0x010fe40000000f00 */
[----:B------:R-:W-:Y:S04]  /*b2a0*/  @P2 MOV R7, 0x6 ;  /* 0x0000000600072802 */ /* 0x000fe80000000f00 */
[C---:B------:R-:W-:Y:S02]  /*b2b0*/  @P2 SHF.L.U64.HI R7, R6.reuse, R7, c[0x0][0x1e4] ;  /* 0x0000790006072619 */ /* 0x040fe40000010207 */
[----:B------:R-:W-:Y:S04]  /*b2c0*/  @P2 SHF.L.U32 R6, R6, 0x6, RZ ;  /* 0x0000000606062819 */ /* 0x000fe800000006ff */
[----:B-1----:R-:W-:Y:S04]  /*b2d0*/  @P2 IADD3 R4, P3, R4, R6, RZ ;  /* 0x0000000604042210 */ /* 0x002fe80007f7e0ff */
[C---:B------:R-:W-:Y:S02]  /*b2e0*/  @P2 IADD3.X R5, R7.reuse, R5, RZ, P3, !PT ;  /* 0x0000000507052210 */ /* 0x040fe40001ffe4ff */
[----:B------:R-:W-:Y:S02]  /*b2f0*/  LOP3.LUT P3, RZ, R220, 0x2, RZ, 0xc0, !PT ;  /* 0x00000002dcff7812 */ /* 0x000fe4000786c0ff */
[----:B------:R-:W4:Y:S01]  /*b300*/  LDL.LU R220, [R1+0x84] ;  /* 0x0000840001dc7983 */ /* 0x000f220000300800 */
[----:B------:R-:W-:Y:S01]  /*b310*/  @P2 IADD3 R6, P0, R6, R4, RZ ;  /* 0x0000000406062210 */ /* 0x000fe20007f1e0ff */
[--C-:B---3--:R-:W-:Y:S02]  /*b320*/  FFMA.FTZ R0, R12, c[0x0][0x2d0], -R135.reuse ;  /* 0x0000b4000c007a23 */ /* 0x108fe40000010887 */
[----:B------:R1:W-:Y:S01]  /*b330*/  @P2 LDGSTS.E.BYPASS.LTC128B.128 [R251+0xd100], [R4.64], !P5 ;  /* 0x0d10000004fb2fae */ /* 0x0003e2000e901d46 */
[----:B------:R-:W-:Y:S01]  /*b340*/  @P2 IADD3.X R7, R7, R5, RZ, P0, !PT ;  /* 0x0000000507072210 */ /* 0x000fe200007fe4ff */
[----:B------:R3:W-:Y:S06]  /*b350*/  MUFU.EX2 R137, R0 ;  /* 0x0000000000897308 */ /* 0x0007ec0000000800 */
[----:B------:R1:W-:Y:S08]  /*b360*/  @P2 LDGSTS.E.BYPASS.LTC128B.128 [R251+0x10100], [R4.64+0x80], !P3 ;  /* 0x1010008004fb2fae */ /* 0x0003f0000d901d46 */
[----:B------:R1:W-:Y:S08]  /*b370*/  @P2 LDGSTS.E.BYPASS.LTC128B.128 [R251+0x13100], [R4.64+0x100], !P4 ;  /* 0x1310010004fb2fae */ /* 0x0003f0000e101d46 */
[----:B------:R1:W-:Y:S01]  /*b380*/  @P2 LDGSTS.E.BYPASS.LTC128B.128 [R251+0x16100], [R4.64+0x180], !P6 ;  /* 0x1610018004fb2fae */ /* 0x0003e2000f101d46 */
[----:B---3--:R-:W-:Y:S02]  /*b390*/  FMUL.FTZ R0, R2, c[0x0][0x2d0] ;  /* 0x0000b40002007a20 */ /* 0x008fe40000410000 */
[----:B------:R-:W-:Y:S05]  /*b3a0*/  FFMA.FTZ R2, R13, c[0x0][0x2d0], -R188 ;  /* 0x0000b4000d027a23 */ /* 0x000fea00000108bc */
[----:B------:R3:W-:Y:S01]  /*b3b0*/  @P2 LDGSTS.E.BYPASS.LTC128B.128 [R251+0xe100], [R6.64], !P5 ;  /* 0x0e10000006fb2fae */ /* 0x0007e2000e901d46 */
[----:B------:R-:W2:Y:S07]  /*b3c0*/  MUFU.EX2 R0, R0 ;  /* 0x0000000000007308 */ /* 0x000eae0000000800 */
[----:B------:R3:W-:Y:S03]  /*b3d0*/  @P2 LDGSTS.E.BYPASS.LTC128B.128 [R251+0x11100], [R6.64+0x80], !P3 ;  /* 0x1110008006fb2fae */ /* 0x0007e6000d901d46 */
[----:B------:R3:W-:Y:S05]  /*b3e0*/  MUFU.EX2 R190, R2 ;  /* 0x0000000200be7308 */ /* 0x0007ea0000000800 */
[----:B------:R3:W-:Y:S08]  /*b3f0*/  @P2 LDGSTS.E.BYPASS.LTC128B.128 [R251+0x14100], [R6.64+0x100], !P4 ;  /* 0x1410010006fb2fae */ /* 0x0007f0000e101d46 */
[----:B------:R3:W-:Y:S01]  /*b400*/  @P2 LDGSTS.E.BYPASS.LTC128B.128 [R251+0x17100], [R6.64+0x180], !P6 ;  /* 0x1710018006fb2fae */ /* 0x0007e2000f101d46 */
[C---:B--2---:R-:W-:Y:S01]  /*b410*/  FMUL.FTZ R8, R0.reuse, R144 ;  /* 0x0000009000087220 */ /* 0x044fe20000410000 */
[----:B------:R-:W-:Y:S01]  /*b420*/  MOV R144, R36 ;  /* 0x0000002400907202 */ /* 0x000fe20000000f00 */
[C---:B------:R-:W-:Y:S02]  /*b430*/  FMUL.FTZ R36, R0.reuse, R172 ;  /* 0x000000ac00247220 */ /* 0x040fe40000410000 */
[C---:B-1----:R-:W-:Y:S01]  /*b440*/  FMUL.FTZ R4, R0.reuse, R140 ;  /* 0x0000008c00047220 */ /* 0x042fe20000410000 */
[----:B------:R-:W-:Y:S01]  /*b450*/  MOV R140, R29 ;  /* 0x0000001d008c7202 */ /* 0x000fe20000000f00 */
[C---:B------:R-:W-:Y:S01]  /*b460*/  FMUL.FTZ R5, R0.reuse, R141 ;  /* 0x0000008d00057220 */ /* 0x040fe20000410000 */
[----:B------:R-:W2:Y:S01]  /*b470*/  LDL.LU R172, [R1+0x14] ;  /* 0x0000140001ac7983 */ /* 0x000ea20000300800 */
[----:B------:R-:W-:Y:S01]  /*b480*/  FMUL.FTZ R9, R0, R145 ;  /* 0x0000009100097220 */ /* 0x000fe20000410000 */
[----:B------:R-:W-:Y:S01]  /*b490*/  MOV R141, R38 ;  /* 0x00000026008d7202 */ /* 0x000fe20000000f00 */
[----:B---3--:R-:W-:Y:S01]  /*b4a0*/  FFMA.FTZ R2, R14, c[0x0][0x2d0], -R135 ;  /* 0x0000b4000e027a23 */ /* 0x008fe20000010887 */
[----:B------:R-:W-:Y:S01]  /*b4b0*/  MUFU.EX2 R145, R15 ;  /* 0x0000000f00917308 */ /* 0x000fe20000000800 */
        /* <DEDUP_REMOVED lines=8> */
[C---:B------:R-:W-:Y:S01]  /*b540*/  FMUL.FTZ R20, R0.reuse, R156 ;  /* 0x0000009c00147220 */ /* 0x040fe20000410000 */
[----:B------:R1:W-:Y:S01]  /*b550*/  MUFU.EX2 R189, R2 ;  /* 0x0000000200bd7308 */ /* 0x0003e20000000800 */
        /* <DEDUP_REMOVED lines=15> */
[----:B------:R-:W0:Y:S01]  /*b650*/  LDGDEPBAR ;  /* 0x00000000000079af */ /* 0x000e220000000000 */
        /* <DEDUP_REMOVED lines=8> */
[----:B-1----:R-:W-:Y:S01]  /*b6e0*/  FMUL.FTZ R2, R3, c[0x0][0x2d0] ;  /* 0x0000b40003027a20 */ /* 0x002fe20000410000 */
[----:B------:R-:W-:Y:S01]  /*b6f0*/  MOV R180, R165 ;  /* 0x000000a500b47202 */ /* 0x000fe20000000f00 */
[C---:B------:R-:W-:Y:S01]  /*b700*/  FFMA.FTZ R3, R0.reuse, R24, R136 ;  /* 0x0000001800037223 */ /* 0x040fe20000010088 */
[C---:B------:R-:W-:Y:S01]  /*b710*/  F2FP.BF16.PACK_AB R136, R137.reuse, R136 ;  /* 0x000000888988723e */ /* 0x040fe200000010ff */
[C---:B------:R-:W-:Y:S01]  /*b720*/  FMUL.FTZ R24, R0.reuse, R160 ;  /* 0x000000a000187220 */ /* 0x040fe20000410000 */
[----:B------:R-:W-:Y:S01]  /*b730*/  MOV R160, R22 ;  /* 0x0000001600a07202 */ /* 0x000fe20000000f00 */
[----:B------:R-:W1:Y:S01]  /*b740*/  MUFU.EX2 R2, R2 ;  /* 0x0000000200027308 */ /* 0x000e620000000800 */
        /* <DEDUP_REMOVED lines=44> */
[C---:B-1----:R-:W-:Y:S01]  /*ba10*/  FMUL.FTZ R35, R2.reuse, R171 ;  /* 0x000000ab02237220 */ /* 0x042fe20000410000 */
[----:B------:R-:W-:Y:S01]  /*ba20*/  MOV R171, R144 ;  /* 0x0000009000ab7202 */ /* 0x000fe20000000f00 */
[C---:B------:R-:W-:Y:S01]  /*ba30*/  FMUL.FTZ R6, R2.reuse, R142 ;  /* 0x0000008e02067220 */ /* 0x040fe20000410000 */
[----:B------:R1:W-:Y:S01]  /*ba40*/  MUFU.EX2 R144, R0 ;  /* 0x0000000000907308 */ /* 0x0003e20000000800 */
[C---:B------:R-:W-:Y:S02]  /*ba50*/  FMUL.FTZ R7, R2.reuse, R143 ;  /* 0x0000008f02077220 */ /* 0x040fe40000410000 */
[C---:B------:R-:W-:Y:S01]  /*ba60*/  FMUL.FTZ R42, R2.reuse, R178 ;  /* 0x000000b2022a7220 */ /* 0x040fe20000410000 */
[----:B------:R-:W-:Y:S01]  /*ba70*/  MOV R178, R140 ;  /* 0x0000008c00b27202 */ /* 0x000fe20000000f00 */
[C---:B------:R-:W-:Y:S01]  /*ba80*/  FMUL.FTZ R11, R2.reuse, R147 ;  /* 0x00000093020b7220 */ /* 0x040fe20000410000 */
[----:B------:R-:W3:Y:S01]  /*ba90*/  LDSM.16.MT88.4 R140, [R217] ;  /* 0x00000000d98c783b */ /* 0x000ee20000004200 */
[C---:B------:R-:W-:Y:S02]  /*baa0*/  FMUL.FTZ R43, R2.reuse, R179 ;  /* 0x000000b3022b7220 */ /* 0x040fe40000410000 */
[C---:B------:R-:W-:Y:S02]  /*bab0*/  FMUL.FTZ R50, R2.reuse, R186 ;  /* 0x000000ba02327220 */ /* 0x040fe40000410000 */
[C---:B------:R-:W-:Y:S02]  /*bac0*/  FMUL.FTZ R51, R2.reuse, R187 ;  /* 0x000000bb02337220 */ /* 0x040fe40000410000 */
[----:B------:R-:W-:Y:S02]  /*bad0*/  FMUL.FTZ R10, R2, R146 ;  /* 0x00000092020a7220 */ /* 0x000fe40000410000 */
[----:B------:R-:W-:Y:S01]  /*bae0*/  FADD.FTZ R146, R137, R3 ;  /* 0x0000000389927221 */ /* 0x000fe20000010000 */
[----:B------:R-:W-:Y:S01]  /*baf0*/  F2FP.BF16.PACK_AB R137, R190, R138 ;  /* 0x0000008abe89723e */ /* 0x000fe200000010ff */
        /* <DEDUP_REMOVED lines=63> */
[----:B------:R-:W-:Y:S02]  /*bef0*/  FFMA.FTZ R3, R197, c[0x0][0x2d0], -R188 ;  /* 0x0000b400c5037a23 */ /* 0x000fe400000108bc */
[----:B------:R1:W-:Y:S01]  /*bf00*/  MUFU.EX2 R150, R0 ;  /* 0x0000000000967308 */ /* 0x0003e20000000800 */
[--C-:B------:R-:W-:Y:S09]  /*bf10*/  FFMA.FTZ R191, R212, c[0x0][0x2d0], -R135.reuse ;  /* 0x0000b400d4bf7a23 */ /* 0x100ff20000010887 */
[----:B------:R-:W-:Y:S01]  /*bf20*/  MUFU.EX2 R191, R191 ;  /* 0x000000bf00bf7308 */ /* 0x000fe20000000800 */
[--C-:B-1----:R-:W-:Y:S02]  /*bf30*/  FFMA.FTZ R0, R192, c[0x0][0x2d0], -R135.reuse ;  /* 0x0000b400c0007a23 */ /* 0x102fe40000010887 */
[--C-:B------:R-:W-:Y:S07]  /*bf40*/  FFMA.FTZ R192, R210, c[0x0][0x2d0], -R135.reuse ;  /* 0x0000b400d2c07a23 */ /* 0x100fee0000010887 */
[----:B------:R1:W-:Y:S01]  /*bf50*/  MUFU.EX2 R149, R0 ;  /* 0x0000000000957308 */ /* 0x0003e20000000800 */
[----:B--2---:R-:W-:Y:S01]  /*bf60*/  FFMA.FTZ R2, R2, R172, R138 ;  /* 0x000000ac02027223 */ /* 0x004fe2000001008a */
[----:B------:R-:W-:Y:S02]  /*bf70*/  F2FP.BF16.PACK_AB R138, R145, R189 ;  /* 0x000000bd918a723e */ /* 0x000fe400000010ff */
[----:B------:R-:W-:Y:S01]  /*bf80*/  MOV R172, R156 ;  /* 0x0000009c00ac7202 */ /* 0x000fe20000000f00 */
[----:B------:R-:W-:Y:S05]  /*bf90*/  FADD.FTZ R2, R190, R2 ;  /* 0x00000002be027221 */ /* 0x000fea0000010000 */
[----:B------:R2:W-:Y:S01]  /*bfa0*/  MUFU.EX2 R156, R3 ;  /* 0x00000003009c7308 */ /* 0x0005e20000000800 */
[C---:B---3--:R-:W-:Y:S05]  /*bfb0*/  HMMA.16816.F32.BF16 R4, R136.reuse, R140, R4 ;  /* 0x0000008c8804723c */ /* 0x048fea0000041804 */
[----:B------:R-:W-:Y:S02]  /*bfc0*/  FADD.FTZ R2, R144, R2 ;  /* 0x0000000290027221 */ /* 0x000fe40000010000 */
[--C-:B------:R-:W-:Y:S01]  /*bfd0*/  FFMA.FTZ R190, R172, c[0x0][0x2d0], -R188.reuse ;  /* 0x0000b400acbe7a23 */ /* 0x100fe200000108bc */
[C---:B------:R-:W-:Y:S01]  /*bfe0*/  HMMA.16816.F32.BF16 R8, R136.reuse, R142, R8 ;  /* 0x0000008e8808723c */ /* 0x040fe20000041808 */
[----:B------:R-:W3:Y:S01]  /*bff0*/  LDSM.16.MT88.4 R140, [R218] ;  /* 0x00000000da8c783b */ /* 0x000ee20000004200 */
[----:B------:R-:W-:Y:S02]  /*c000*/  MUFU.EX2 R192, R192 ;  /* 0x000000c000c07308 */ /* 0x000fe40000000800 */
[----:B-1----:R-:W-:Y:S02]  /*c010*/  FFMA.FTZ R0, R193, c[0x0][0x2d0], -R188 ;  /* 0x0000b400c1007a23 */ /* 0x002fe400000108bc */
[----:B------:R-:W-:Y:S02]  /*c020*/  FADD.FTZ R2, R152, R2 ;  /* 0x0000000298027221 */ /* 0x000fe40000010000 */
[--C-:B------:R-:W-:Y:S04]  /*c030*/  FFMA.FTZ R152, R185, c[0x0][0x2d0], -R135.reuse ;  /* 0x0000b400b9987a23 */ /* 0x100fe80000010887 */
[----:B------:R1:W1:Y:S01]  /*c040*/  MUFU.EX2 R148, R0 ;  /* 0x0000000000947308 */ /* 0x0002620000000800 */
[--C-:B--2---:R-:W-:Y:S09]  /*c050*/  FFMA.FTZ R3, R206, c[0x0][0x2d0], -R188.reuse ;  /* 0x0000b400ce037a23 */ /* 0x104ff200000108bc */
[----:B------:R2:W-:Y:S10]  /*c060*/  MUFU.EX2 R161, R3 ;  /* 0x0000000300a17308 */ /* 0x0005f40000000800 */
[----:B------:R-:W-:Y:S01]  /*c070*/  MUFU.EX2 R190, R190 ;  /* 0x000000be00be7308 */ /* 0x000fe20000000800 */
[----:B-1----:R-:W-:Y:S01]  /*c080*/  FFMA.FTZ R0, R194, c[0x0][0x2d0], -R188 ;  /* 0x0000b400c2007a23 */ /* 0x002fe200000108bc */
[C---:B---3--:R-:W-:Y:S08]  /*c090*/  HMMA.16816.F32.BF16 R12, R136.reuse, R140, R12 ;  /* 0x0000008c880c723c */ /* 0x048ff0000004180c */
[----:B------:R1:W-:Y:S01]  /*c0a0*/  MUFU.EX2 R153, R0 ;  /* 0x0000000000997308 */ /* 0x0003e20000000800 */
[----:B--2---:R-:W-:Y:S03]  /*c0b0*/  FADD.FTZ R3, R148, R2 ;  /* 0x0000000294037221 */ /* 0x004fe60000010000 */
[--C-:B------:R-:W-:Y:S01]  /*c0c0*/  FFMA.FTZ R2, R178, c[0x0][0x2d0], -R135.reuse ;  /* 0x0000b400b2027a23 */ /* 0x100fe20000010887 */
[C---:B------:R-:W-:Y:S01]  /*c0d0*/  HMMA.16816.F32.BF16 R16, R136.reuse, R142, R16 ;  /* 0x0000008e8810723c */ /* 0x040fe20000041810 */
[----:B------:R-:W2:Y:S04]  /*c0e0*/  LDSM.16.MT88.4 R140, [R221] ;  /* 0x00000000dd8c783b */ /* 0x000ea80000004200 */
[----:B------:R3:W-:Y:S01]  /*c0f0*/  MUFU.EX2 R206, R2 ;  /* 0x0000000200ce7308 */ /* 0x0007e20000000800 */
[--C-:B-1----:R-:W-:Y:S09]  /*c100*/  FFMA.FTZ R0, R195, c[0x0][0x2d0], -R135.reuse ;  /* 0x0000b400c3007a23 */ /* 0x102ff20000010887 */
[----:B------:R1:W1:Y:S01]  /*c110*/  MUFU.EX2 R155, R0 ;  /* 0x00000000009b7308 */ /* 0x0002620000000800 */
[--C-:B---3--:R-:W-:Y:S01]  /*c120*/  FFMA.FTZ R2, R171, c[0x0][0x2d0], -R135.reuse ;  /* 0x0000b400ab027a23 */ /* 0x108fe20000010887 */
[C---:B--2---:R-:W-:Y:S03]  /*c130*/  HMMA.16816.F32.BF16 R20, R136.reuse, R140, R20 ;  /* 0x0000008c8814723c */ /* 0x044fe60000041814 */
[--C-:B-1----:R-:W-:Y:S05]  /*c140*/  FFMA.FTZ R0, R196, c[0x0][0x2d0], -R135.reuse ;  /* 0x0000b400c4007a23 */ /* 0x102fea0000010887 */
[C---:B------:R-:W-:Y:S01]  /*c150*/  HMMA.16816.F32.BF16 R24, R136.reuse, R142, R24 ;  /* 0x0000008e8818723c */ /* 0x040fe20000041818 */
[----:B----4-:R-:W1:Y:S01]  /*c160*/  LDSM.16.MT88.4 R140, [R220] ;  /* 0x00000000dc8c783b */ /* 0x010e620000004200 */
[----:B------:R2:W3:Y:S02]  /*c170*/  MUFU.EX2 R160, R0 ;  /* 0x0000000000a07308 */ /* 0x0004e40000000800 */
[----:B--2---:R-:W-:Y:S08]  /*c180*/  FFMA.FTZ R0, R198, c[0x0][0x2d0], -R188 ;  /* 0x0000b400c6007a23 */ /* 0x004ff000000108bc */
[----:B------:R-:W-:Y:S10]  /*c190*/  MUFU.EX2 R198, R152 ;  /* 0x0000009800c67308 */ /* 0x000ff40000000800 */
[----:B------:R2:W-:Y:S01]  /*c1a0*/  MUFU.EX2 R159, R0 ;  /* 0x00000000009f7308 */ /* 0x0005e20000000800 */
[C---:B-1----:R-:W-:Y:S08]  /*c1b0*/  HMMA.16816.F32.BF16 R28, R136.reuse, R140, R28 ;  /* 0x0000008c881c723c */ /* 0x042ff0000004181c */
[C---:B------:R-:W-:Y:S01]  /*c1c0*/  HMMA.16816.F32.BF16 R32, R136.reuse, R142, R32 ;  /* 0x0000008e8820723c */ /* 0x040fe20000041820 */
[----:B------:R-:W1:Y:S03]  /*c1d0*/  LDSM.16.MT88.4 R140, [R217+0x3000] ;  /* 0x00300000d98c783b */ /* 0x000e660000004200 */
[----:B--2---:R-:W-:Y:S02]  /*c1e0*/  FADD.FTZ R0, R189, R146 ;  /* 0x00000092bd007221 */ /* 0x004fe40000010000 */
[--C-:B------:R-:W-:Y:S02]  /*c1f0*/  FFMA.FTZ R189, R209, c[0x0][0x2d0], -R135.reuse ;  /* 0x0000b400d1bd7a23 */ /* 0x100fe40000010887 */
[----:B------:R-:W-:Y:S02]  /*c200*/  FADD.FTZ R151, R145, R0 ;  /* 0x0000000091977221 */ /* 0x000fe40000010000 */
[----:B------:R-:W-:Y:S02]  /*c210*/  LDSM.16.MT88.4 R144, [R218+0x1000] ;  /* 0x00100000da90783b */ /* 0x000fe40000004200 */
[--C-:B------:R-:W-:Y:S01]  /*c220*/  FFMA.FTZ R0, R203, c[0x0][0x2d0], -R135.reuse ;  /* 0x0000b400cb007a23 */ /* 0x100fe20000010887 */
[----:B------:R-:W-:Y:S10]  /*c230*/  MUFU.EX2 R189, R189 ;  /* 0x000000bd00bd7308 */ /* 0x000ff40000000800 */
[----:B------:R2:W4:Y:S01]  /*c240*/  MUFU.EX2 R158, R0 ;  /* 0x00000000009e7308 */ /* 0x0005220000000800 */
[C---:B-1----:R-:W-:Y:S08]  /*c250*/  HMMA.16816.F32.BF16 R36, R136.reuse, R140, R36 ;  /* 0x0000008c8824723c */ /* 0x042ff00000041824 */
[C---:B------:R-:W-:Y:S01]  /*c260*/  HMMA.16816.F32.BF16 R40, R136.reuse, R142, R40 ;  /* 0x0000008e8828723c */ /* 0x040fe20000041828 */
[----:B------:R-:W1:Y:S03]  /*c270*/  LDSM.16.MT88.4 R140, [R218+0x3000] ;  /* 0x00300000da8c783b */ /* 0x000e660000004200 */
[--C-:B--2---:R-:W-:Y:S04]  /*c280*/  FFMA.FTZ R0, R202, c[0x0][0x2d0], -R135.reuse ;  /* 0x0000b400ca007a23 */ /* 0x104fe80000010887 */
[----:B------:R2:W1:Y:S04]  /*c290*/  MUFU.EX2 R167, R0 ;  /* 0x0000000000a77308 */ /* 0x0004680000000800 */
[--C-:B--2---:R-:W-:Y:S06]  /*c2a0*/  FFMA.FTZ R0, R204, c[0x0][0x2d0], -R188.reuse ;  /* 0x0000b400cc007a23 */ /* 0x104fec00000108bc */
[----:B------:R2:W-:Y:S01]  /*c2b0*/  MUFU.EX2 R157, R0 ;  /* 0x00000000009d7308 */ /* 0x0005e20000000800 */
[C---:B-1----:R-:W-:Y:S08]  /*c2c0*/  HMMA.16816.F32.BF16 R44, R136.reuse, R140, R44 ;  /* 0x0000008c882c723c */ /* 0x042ff0000004182c */
[C---:B------:R-:W-:Y:S01]  /*c2d0*/  HMMA.16816.F32.BF16 R48, R136.reuse, R142, R48 ;  /* 0x0000008e8830723c */ /* 0x040fe20000041830 */
[----:B------:R-:W1:Y:S03]  /*c2e0*/  LDSM.16.MT88.4 R140, [R221+0x3000] ;  /* 0x00300000dd8c783b */ /* 0x000e660000004200 */
[--C-:B--2---:R-:W-:Y:S02]  /*c2f0*/  FFMA.FTZ R0, R200, c[0x0][0x2d0], -R188.reuse ;  /* 0x0000b400c8007a23 */ /* 0x104fe400000108bc */
[----:B------:R-:W-:Y:S10]  /*c300*/  MUFU.EX2 R200, R2 ;  /* 0x0000000200c87308 */ /* 0x000ff40000000800 */
[----:B------:R2:W-:Y:S01]  /*c310*/  MUFU.EX2 R163, R0 ;  /* 0x0000000000a37308 */ /* 0x0005e20000000800 */
[C---:B-1----:R-:W-:Y:S08]  /*c320*/  HMMA.16816.F32.BF16 R52, R136.reuse, R140, R52 ;  /* 0x0000008c8834723c */ /* 0x042ff00000041834 */
[C---:B------:R-:W-:Y:S01]  /*c330*/  HMMA.16816.F32.BF16 R56, R136.reuse, R142, R56 ;  /* 0x0000008e8838723c */ /* 0x040fe20000041838 */
[----:B------:R-:W1:Y:S03]  /*c340*/  LDSM.16.MT88.4 R140, [R220+0x3000] ;  /* 0x00300000dc8c783b */ /* 0x000e660000004200 */
[--C-:B--2---:R-:W-:Y:S04]  /*c350*/  FFMA.FTZ R0, R205, c[0x0][0x2d0], -R135.reuse ;  /* 0x0000b400cd007a23 */ /* 0x104fe80000010887 */
[----:B------:R2:W1:Y:S04]  /*c360*/  MUFU.EX2 R166, R0 ;  /* 0x0000000000a67308 */ /* 0x0004680000000800 */
[----:B--2---:R-:W-:Y:S06]  /*c370*/  FFMA.FTZ R0, R199, c[0x0][0x2d0], -R135 ;  /* 0x0000b400c7007a23 */ /* 0x004fec0000010887 */
[----:B------:R2:W2:Y:S01]  /*c380*/  MUFU.EX2 R168, R0 ;  /* 0x0000000000a87308 */ /* 0x0004a20000000800 */
[C---:B-1----:R-:W-:Y:S08]  /*c390*/  HMMA.16816.F32.BF16 R60, R136.reuse, R140, R60 ;  /* 0x0000008c883c723c */ /* 0x042ff0000004183c */
[C---:B------:R-:W-:Y:S01]  /*c3a0*/  HMMA.16816.F32.BF16 R64, R136.reuse, R142, R64 ;  /* 0x0000008e8840723c */ /* 0x040fe20000041840 */
[----:B------:R-:W1:Y:S03]  /*c3b0*/  LDSM.16.MT88.4 R140, [R217+0x6000] ;  /* 0x00600000d98c783b */ /* 0x000e660000004200 */
[----:B--2---:R-:W-:Y:S04]  /*c3c0*/  FFMA.FTZ R0, R207, c[0x0][0x2d0], -R188 ;  /* 0x0000b400cf007a23 */ /* 0x004fe800000108bc */
[----:B------:R2:W-:Y:S04]  /*c3d0*/  MUFU.EX2 R162, R0 ;  /* 0x0000000000a27308 */ /* 0x0005e80000000800 */
[----:B--2---:R-:W-:Y:S01]  /*c3e0*/  FADD.FTZ R0, R150, R151 ;  /* 0x0000009796007221 */ /* 0x004fe20000010000 */
[C---:B-1----:R-:W-:Y:S03]  /*c3f0*/  HMMA.16816.F32.BF16 R68, R136.reuse, R140, R68 ;  /* 0x0000008c8844723c */ /* 0x042fe60000041844 */
[----:B------:R-:W-:Y:S02]  /*c400*/  FADD.FTZ R154, R149, R0 ;  /* 0x00000000959a7221 */ /* 0x000fe40000010000 */
[--C-:B------:R-:W-:Y:S02]  /*c410*/  FFMA.FTZ R0, R211, c[0x0][0x2d0], -R135.reuse ;  /* 0x0000b400d3007a23 */ /* 0x100fe40000010887 */
[----:B------:R-:W-:Y:S01]  /*c420*/  FADD.FTZ R154, R155, R154 ;  /* 0x0000009a9b9a7221 */ /* 0x000fe20000010000 */
[C---:B------:R-:W-:Y:S01]  /*c430*/  HMMA.16816.F32.BF16 R72, R136.reuse, R142, R72 ;  /* 0x0000008e8848723c */ /* 0x040fe20000041848 */
[----:B------:R-:W1:Y:S01]  /*c440*/  LDSM.16.MT88.4 R140, [R218+0x6000] ;  /* 0x00600000da8c783b */ /* 0x000e620000004200 */
[----:B------:R-:W2:Y:S02]  /*c450*/  MUFU.EX2 R165, R0 ;  /* 0x0000000000a57308 */ /* 0x000ea40000000800 */
[----:B---3--:R-:W-:Y:S04]  /*c460*/  FADD.FTZ R2, R160, R154 ;  /* 0x0000009aa0027221 */ /* 0x008fe80000010000 */
[----:B----4-:R-:W-:Y:S04]  /*c470*/  FADD.FTZ R2, R158, R2 ;  /* 0x000000029e027221 */ /* 0x010fe80000010000 */
[----:B------:R-:W-:Y:S04]  /*c480*/  FADD.FTZ R2, R167, R2 ;  /* 0x00000002a7027221 */ /* 0x000fe80000010000 */
[----:B------:R-:W-:Y:S04]  /*c490*/  FADD.FTZ R2, R166, R2 ;  /* 0x00000002a6027221 */ /* 0x000fe80000010000 */
[----:B------:R-:W-:Y:S04]  /*c4a0*/  FADD.FTZ R2, R168, R2 ;  /* 0x00000002a8027221 */ /* 0x000fe80000010000 */
[----:B--2---:R-:W-:Y:S02]  /*c4b0*/  FADD.FTZ R2, R165, R2 ;  /* 0x00000002a5027221 */ /* 0x004fe40000010000 */
[----:B------:R-:W-:Y:S02]  /*c4c0*/  FFMA.FTZ R0, R164, c[0x0][0x2d0], -R188 ;  /* 0x0000b400a4007a23 */ /* 0x000fe400000108bc */
[----:B------:R-:W-:Y:S02]  /*c4d0*/  FADD.FTZ R2, R206, R2 ;  /* 0x00000002ce027221 */ /* 0x000fe40000010000 */
[----:B------:R2:W-:Y:S01]  /*c4e0*/  MUFU.EX2 R164, R0 ;  /* 0x0000000000a47308 */ /* 0x0005e20000000800 */
[C---:B-1----:R-:W-:Y:S08]  /*c4f0*/  HMMA.16816.F32.BF16 R76, R136.reuse, R140, R76 ;  /* 0x0000008c884c723c */ /* 0x042ff0000004184c */
[C---:B------:R-:W-:Y:S01]  /*c500*/  HMMA.16816.F32.BF16 R80, R136.reuse, R142, R80 ;  /* 0x0000008e8850723c */ /* 0x040fe20000041850 */
[----:B------:R-:W1:Y:S03]  /*c510*/  LDSM.16.MT88.4 R140, [R221+0x6000] ;  /* 0x00600000dd8c783b */ /* 0x000e660000004200 */
[----:B--2---:R-:W-:Y:S04]  /*c520*/  FFMA.FTZ R0, R175, c[0x0][0x2d0], -R188 ;  /* 0x0000b400af007a23 */ /* 0x004fe800000108bc */
[----:B------:R2:W-:Y:S04]  /*c530*/  MUFU.EX2 R204, R0 ;  /* 0x0000000000cc7308 */ /* 0x0005e80000000800 */
[--C-:B--2---:R-:W-:Y:S06]  /*c540*/  FFMA.FTZ R0, R214, c[0x0][0x2d0], -R135.reuse ;  /* 0x0000b400d6007a23 */ /* 0x104fec0000010887 */
[----:B------:R2:W3:Y:S01]  /*c550*/  MUFU.EX2 R205, R0 ;  /* 0x0000000000cd7308 */ /* 0x0004e20000000800 */
[C---:B-1----:R-:W-:Y:S08]  /*c560*/  HMMA.16816.F32.BF16 R84, R136.reuse, R140, R84 ;  /* 0x0000008c8854723c */ /* 0x042ff00000041854 */
[C---:B------:R-:W-:Y:S01]  /*c570*/  HMMA.16816.F32.BF16 R88, R136.reuse, R142, R88 ;  /* 0x0000008e8858723c */ /* 0x040fe20000041858 */
[----:B------:R-:W1:Y:S03]  /*c580*/  LDSM.16.MT88.4 R140, [R220+0x6000] ;  /* 0x00600000dc8c783b */ /* 0x000e660000004200 */
[----:B--2---:R-:W-:Y:S02]  /*c590*/  FFMA.FTZ R0, R213, c[0x0][0x2d0], -R135 ;  /* 0x0000b400d5007a23 */ /* 0x004fe40000010887 */
[----:B---3--:R-:W-:Y:S02]  /*c5a0*/  FADD.FTZ R2, R205, R2 ;  /* 0x00000002cd027221 */ /* 0x008fe40000010000 */
[----:B------:R2:W3:Y:S01]  /*c5b0*/  MUFU.EX2 R207, R0 ;  /* 0x0000000000cf7308 */ /* 0x0004e20000000800 */
[C---:B-1----:R-:W-:Y:S03]  /*c5c0*/  HMMA.16816.F32.BF16 R92, R136.reuse, R140, R92 ;  /* 0x0000008c885c723c */ /* 0x042fe6000004185c */
[----:B--2---:R-:W-:Y:S02]  /*c5d0*/  FFMA.FTZ R0, R215, c[0x0][0x2d0], -R188 ;  /* 0x0000b400d7007a23 */ /* 0x004fe400000108bc */
[----:B---3--:R-:W-:Y:S04]  /*c5e0*/  FADD.FTZ R2, R207, R2 ;  /* 0x00000002cf027221 */ /* 0x008fe80000010000 */
[----:B------:R1:W-:Y:S01]  /*c5f0*/  MUFU.EX2 R203, R0 ;  /* 0x0000000000cb7308 */ /* 0x0003e20000000800 */
[C---:B------:R-:W-:Y:S01]  /*c600*/  HMMA.16816.F32.BF16 R96, R136.reuse, R142, R96 ;  /* 0x0000008e8860723c */ /* 0x040fe20000041860 */
[----:B------:R-:W2:Y:S02]  /*c610*/  LDSM.16.MT88.4 R140, [R217+0x9000] ;  /* 0x00900000d98c783b */ /* 0x000ea40000004200 */
[----:B------:R-:W-:Y:S02]  /*c620*/  FADD.FTZ R2, R200, R2 ;  /* 0x00000002c8027221 */ /* 0x000fe40000010000 */
[--C-:B-1----:R-:W-:Y:S04]  /*c630*/  FFMA.FTZ R0, R174, c[0x0][0x2d0], -R188.reuse ;  /* 0x0000b400ae007a23 */ /* 0x102fe800000108bc */
[----:B------:R1:W-:Y:S01]  /*c640*/  MUFU.EX2 R202, R0 ;  /* 0x0000000000ca7308 */ /* 0x0003e20000000800 */
[C---:B--2---:R-:W-:Y:S08]  /*c650*/  HMMA.16816.F32.BF16 R100, R136.reuse, R140, R100 ;  /* 0x0000008c8864723c */ /* 0x044ff00000041864 */
[C---:B------:R-:W-:Y:S01]  /*c660*/  HMMA.16816.F32.BF16 R104, R136.reuse, R142, R104 ;  /* 0x0000008e8868723c */ /* 0x040fe20000041868 */
[----:B------:R-:W2:Y:S03]  /*c670*/  LDSM.16.MT88.4 R140, [R218+0x9000] ;  /* 0x00900000da8c783b */ /* 0x000ea60000004200 */
[----:B-1----:R-:W-:Y:S02]  /*c680*/  FADD.FTZ R0, R153, R3 ;  /* 0x0000000399007221 */ /* 0x002fe40000010000 */
[--C-:B------:R-:W-:Y:S04]  /*c690*/  FFMA.FTZ R3, R170, c[0x0][0x2d0], -R135.reuse ;  /* 0x0000b400aa037a23 */ /* 0x100fe80000010887 */
[----:B------:R1:W3:Y:S02]  /*c6a0*/  MUFU.EX2 R199, R3 ;  /* 0x0000000300c77308 */ /* 0x0002e40000000800 */
[----:B-1----:R-:W-:Y:S02]  /*c6b0*/  FFMA.FTZ R3, R173, c[0x0][0x2d0], -R188 ;  /* 0x0000b400ad037a23 */ /* 0x002fe400000108bc */
[----:B---3--:R-:W-:Y:S06]  /*c6c0*/  FADD.FTZ R2, R199, R2 ;  /* 0x00000002c7027221 */ /* 0x008fec0000010000 */
[----:B------:R-:W-:Y:S01]  /*c6d0*/  MUFU.EX2 R3, R3 ;  /* 0x0000000300037308 */ /* 0x000fe20000000800 */
[C---:B--2---:R-:W-:Y:S03]  /*c6e0*/  HMMA.16816.F32.BF16 R108, R136.reuse, R140, R108 ;  /* 0x0000008c886c723c */ /* 0x044fe6000004186c */
[----:B------:R-:W-:Y:S05]  /*c6f0*/  FADD.FTZ R2, R198, R2 ;  /* 0x00000002c6027221 */ /* 0x000fea0000010000 */
        /* <DEDUP_REMOVED lines=9> */
[----:B------:R-:W-:Y:S02]  /*c790*/  F2FP.BF16.PACK_AB R137, R153, R148 ;  /* 0x000000949989723e */ /* 0x000fe400000010ff */
[----:B------:R-:W-:Y:S01]  /*c7a0*/  LDSM.16.MT88.4 R148, [R221+0x1800] ;  /* 0x00180000dd94783b */ /* 0x000fe20000004200 */
[----:B------:R-:W-:Y:S01]  /*c7b0*/  F2FP.BF16.PACK_AB R138, R160, R155 ;  /* 0x0000009ba08a723e */ /* 0x000fe200000010ff */
[--C-:B------:R-:W-:Y:S01]  /*c7c0*/  FFMA.FTZ R153, R184, c[0x0][0x2d0], -R135.reuse ;  /* 0x0000b400b8997a23 */ /* 0x100fe20000010887 */
[----:B------:R-:W-:Y:S01]  /*c7d0*/  F2FP.BF16.PACK_AB R139, R159, R156 ;  /* 0x0000009c9f8b723e */ /* 0x000fe200000010ff */
[----:B------:R-:W-:Y:S02]  /*c7e0*/  FADD.FTZ R156, R156, R0 ;  /* 0x000000009c9c7221 */ /* 0x000fe40000010000 */
[----:B------:R2:W3:Y:S01]  /*c7f0*/  MUFU.EX2 R196, R153 ;  /* 0x0000009900c47308 */ /* 0x0004e20000000800 */
[----:B------:R-:W-:Y:S01]  /*c800*/  FFMA.FTZ R135, R208, c[0x0][0x2d0], -R135 ;  /* 0x0000b400d0877a23 */ /* 0x000fe20000010887 */
[----:B------:R-:W-:Y:S01]  /*c810*/  LDSM.16.MT88.4 R184, [R218+0x5800] ;  /* 0x00580000dab8783b */ /* 0x000fe20000004200 */
[--C-:B------:R-:W-:Y:S02]  /*c820*/  FFMA.FTZ R160, R169, c[0x0][0x2d0], -R188.reuse ;  /* 0x0000b400a9a07a23 */ /* 0x100fe400000108bc */
[----:B------:R-:W-:Y:S05]  /*c830*/  FFMA.FTZ R0, R181, c[0x0][0x2d0], -R188 ;  /* 0x0000b400b5007a23 */ /* 0x000fea00000108bc */
[----:B------:R-:W4:Y:S01]  /*c840*/  LDL R208, [R1] ;  /* 0x0000000001d07983 */ /* 0x000f220000100800 */
[----:B------:R-:W-:Y:S10]  /*c850*/  MUFU.EX2 R135, R135 ;  /* 0x0000008700877308 */ /* 0x000ff40000000800 */
[----:B------:R3:W3:Y:S01]  /*c860*/  MUFU.EX2 R195, R0 ;  /* 0x0000000000c37308 */ /* 0x0006e20000000800 */
[C---:B-1----:R-:W-:Y:S01]  /*c870*/  HMMA.16816.F32.BF16 R4, R136.reuse, R140, R4 ;  /* 0x0000008c8804723c */ /* 0x042fe20000041804 */
[----:B--2---:R-:W-:Y:S02]  /*c880*/  LDSM.16.MT88.4 R152, [R221+0x2000] ;  /* 0x00200000dd98783b */ /* 0x004fe40000004200 */
[----:B---3--:R-:W-:Y:S04]  /*c890*/  FADD.FTZ R2, R196, R2 ;  /* 0x00000002c4027221 */ /* 0x008fe80000010000 */
[----:B------:R-:W-:Y:S01]  /*c8a0*/  FADD.FTZ R2, R191, R2 ;  /* 0x00000002bf027221 */ /* 0x000fe20000010000 */
[C---:B------:R-:W-:Y:S01]  /*c8b0*/  HMMA.16816.F32.BF16 R8, R136.reuse, R142, R8 ;  /* 0x0000008e8808723c */ /* 0x040fe20000041808 */
[----:B------:R-:W1:Y:S03]  /*c8c0*/  LDSM.16.MT88.4 R140, [R218+0x800] ;  /* 0x00080000da8c783b */ /* 0x000e660000004200 */
[--C-:B------:R-:W-:Y:S04]  /*c8d0*/  FFMA.FTZ R0, R180, c[0x0][0x2d0], -R188.reuse ;  /* 0x0000b400b4007a23 */ /* 0x100fe800000108bc */
[----:B------:R2:W3:Y:S01]  /*c8e0*/  MUFU.EX2 R197, R0 ;  /* 0x0000000000c57308 */ /* 0x0004e20000000800 */
[C---:B-1----:R-:W-:Y:S03]  /*c8f0*/  HMMA.16816.F32.BF16 R12, R136.reuse, R140, R12 ;  /* 0x0000008c880c723c */ /* 0x042fe6000004180c */
[--C-:B--2---:R-:W-:Y:S06]  /*c900*/  FFMA.FTZ R0, R177, c[0x0][0x2d0], -R188.reuse ;  /* 0x0000b400b1007a23 */ /* 0x104fec00000108bc */
[----:B------:R1:W2:Y:S01]  /*c910*/  MUFU.EX2 R194, R0 ;  /* 0x0000000000c27308 */ /* 0x0002a20000000800 */
[C---:B------:R-:W-:Y:S01]  /*c920*/  HMMA.16816.F32.BF16 R16, R136.reuse, R142, R16 ;  /* 0x0000008e8810723c */ /* 0x040fe20000041810 */
[----:B------:R-:W2:Y:S02]  /*c930*/  LDSM.16.MT88.4 R140, [R221+0x800] ;  /* 0x00080000dd8c783b */ /* 0x000ea40000004200 */
[--C-:B-1----:R-:W-:Y:S06]  /*c940*/  FFMA.FTZ R0, R176, c[0x0][0x2d0], -R188.reuse ;  /* 0x0000b400b0007a23 */ /* 0x102fec00000108bc */
[----:B------:R-:W-:Y:S03]  /*c950*/  LDSM.16.MT88.4 R176, [R217+0x5800] ;  /* 0x00580000d9b0783b */ /* 0x000fe60000004200 */
[----:B------:R-:W-:Y:S01]  /*c960*/  FFMA.FTZ R188, R134, c[0x0][0x2d0], -R188 ;  /* 0x0000b40086bc7a23 */ /* 0x000fe200000108bc */
[----:B------:R1:W1:Y:S10]  /*c970*/  MUFU.EX2 R193, R0 ;  /* 0x0000000000c17308 */ /* 0x0002740000000800 */
[----:B------:R3:W-:Y:S01]  /*c980*/  MUFU.EX2 R134, R160 ;  /* 0x000000a000867308 */ /* 0x0007e20000000800 */
[C---:B--2---:R-:W-:Y:S09]  /*c990*/  HMMA.16816.F32.BF16 R20, R136.reuse, R140, R20 ;  /* 0x0000008c8814723c */ /* 0x044ff20000041814 */
[----:B------:R-:W2:Y:S01]  /*c9a0*/  MUFU.EX2 R188, R188 ;  /* 0x000000bc00bc7308 */ /* 0x000ea20000000800 */
[C---:B------:R-:W-:Y:S01]  /*c9b0*/  HMMA.16816.F32.BF16 R24, R136.reuse, R142, R24 ;  /* 0x0000008e8818723c */ /* 0x040fe20000041818 */
[----:B------:R-:W2:Y:S02]  /*c9c0*/  LDSM.16.MT88.4 R140, [R220+0x800] ;  /* 0x00080000dc8c783b */ /* 0x000ea40000004200 */
[----:B-1----:R-:W-:Y:S04]  /*c9d0*/  FADD.FTZ R0, R159, R156 ;  /* 0x0000009c9f007221 */ /* 0x002fe80000010000 */
[----:B------:R-:W-:Y:S05]  /*c9e0*/  FADD.FTZ R0, R157, R0 ;  /* 0x000000009d007221 */ /* 0x000fea0000010000 */
[----:B------:R-:W-:Y:S04]  /*c9f0*/  FADD.FTZ R0, R163, R0 ;  /* 0x00000000a3007221 */ /* 0x000fe80000010000 */
[----:B------:R-:W-:Y:S04]  /*ca00*/  FADD.FTZ R0, R161, R0 ;  /* 0x00000000a1007221 */ /* 0x000fe80000010000 */
[----:B------:R-:W-:Y:S04]  /*ca10*/  FADD.FTZ R0, R162, R0 ;  /* 0x00000000a2007221 */ /* 0x000fe80000010000 */
[----:B------:R-:W-:Y:S04]  /*ca20*/  FADD.FTZ R0, R164, R0 ;  /* 0x00000000a4007221 */ /* 0x000fe80000010000 */
[----:B------:R-:W-:Y:S04]  /*ca30*/  FADD.FTZ R0, R204, R0 ;  /* 0x00000000cc007221 */ /* 0x000fe80000010000 */
[----:B------:R-:W-:Y:S04]  /*ca40*/  FADD.FTZ R0, R203, R0 ;  /* 0x00000000cb007221 */ /* 0x000fe80000010000 */
[----:B------:R-:W-:Y:S04]  /*ca50*/  FADD.FTZ R0, R202, R0 ;  /* 0x00000000ca007221 */ /* 0x000fe80000010000 */
[----:B------:R-:W-:Y:S01]  /*ca60*/  FADD.FTZ R0, R195, R0 ;  /* 0x00000000c3007221 */ /* 0x000fe20000010000 */
[C---:B--2---:R-:W-:Y:S03]  /*ca70*/  HMMA.16816.F32.BF16 R28, R136.reuse, R140, R28 ;  /* 0x0000008c881c723c */ /* 0x044fe6000004181c */
[----:B---3--:R-:W-:Y:S04]  /*ca80*/  FADD.FTZ R0, R197, R0 ;  /* 0x00000000c5007221 */ /* 0x008fe80000010000 */
[----:B------:R-:W-:Y:S01]  /*ca90*/  FADD.FTZ R0, R194, R0 ;  /* 0x00000000c2007221 */ /* 0x000fe20000010000 */
[C---:B------:R-:W-:Y:S01]  /*caa0*/  HMMA.16816.F32.BF16 R32, R136.reuse, R142, R32 ;  /* 0x0000008e8820723c */ /* 0x040fe20000041820 */
[----:B------:R-:W1:Y:S03]  /*cab0*/  LDSM.16.MT88.4 R140, [R217+0x3800] ;  /* 0x00380000d98c783b */ /* 0x000e660000004200 */
[----:B------:R-:W-:Y:S04]  /*cac0*/  FADD.FTZ R0, R193, R0 ;  /* 0x00000000c1007221 */ /* 0x000fe80000010000 */
[C---:B-1----:R-:W-:Y:S08]  /*cad0*/  HMMA.16816.F32.BF16 R36, R136.reuse, R140, R36 ;  /* 0x0000008c8824723c */ /* 0x042ff00000041824 */
[C---:B------:R-:W-:Y:S01]  /*cae0*/  HMMA.16816.F32.BF16 R40, R136.reuse, R142, R40 ;  /* 0x0000008e8828723c */ /* 0x040fe20000041828 */
[----:B------:R-:W1:Y:S07]  /*caf0*/  LDSM.16.MT88.4 R140, [R218+0x3800] ;  /* 0x00380000da8c783b */ /* 0x000e6e0000004200 */
[C---:B-1----:R-:W-:Y:S08]  /*cb00*/  HMMA.16816.F32.BF16 R44, R136.reuse, R140, R44 ;  /* 0x0000008c882c723c */ /* 0x042ff0000004182c */
[C---:B------:R-:W-:Y:S01]  /*cb10*/  HMMA.16816.F32.BF16 R48, R136.reuse, R142, R48 ;  /* 0x0000008e8830723c */ /* 0x040fe20000041830 */
[----:B------:R-:W1:Y:S02]  /*cb20*/  LDSM.16.MT88.4 R140, [R221+0x3800] ;  /* 0x00380000dd8c783b */ /* 0x000e640000004200 */
[----:B----4-:R-:W-:Y:S02]  /*cb30*/  ISETP.GT.AND P0, PT, R201, R208, PT ;  /* 0x000000d0c900720c */ /* 0x010fe40003f04270 */
[----:B------:R-:W-:Y:S03]  /*cb40*/  MOV R201, R252 ;  /* 0x000000fc00c97202 */ /* 0x000fe60000000f00 */
        /* <DEDUP_REMOVED lines=33> */
[----:B------:R-:W-:Y:S02]  /*cd60*/  F2FP.BF16.PACK_AB R138, R168, R166 ;  /* 0x000000a6a88a723e */ /* 0x000fe400000010ff */
[----:B------:R-:W-:Y:S05]  /*cd70*/  F2FP.BF16.PACK_AB R139, R162, R161 ;  /* 0x000000a1a28b723e */ /* 0x000fea00000010ff */
[----:B------:R-:W-:Y:S08]  /*cd80*/  LDSM.16.MT88.4 R160, [R221+0x2800] ;  /* 0x00280000dda0783b */ /* 0x000ff00000004200 */
[----:B------:R-:W-:Y:S01]  /*cd90*/  LDSM.16.MT88.4 R168, [R220+0x2800] ;  /* 0x00280000dca8783b */ /* 0x000fe20000004200 */
        /* <DEDUP_REMOVED lines=50> */
[----:B------:R-:W-:Y:S02]  /*d0c0*/  F2FP.BF16.PACK_AB R138, R207, R205 ;  /* 0x000000cdcf8a723e */ /* 0x000fe400000010ff */
[----:B------:R-:W-:Y:S07]  /*d0d0*/  F2FP.BF16.PACK_AB R139, R202, R203 ;  /* 0x000000cbca8b723e */ /* 0x000fee00000010ff */
[C---:B-1----:R-:W-:Y:S08]  /*d0e0*/  HMMA.16816.F32.BF16 R4, R136.reuse, R140, R4 ;  /* 0x0000008c8804723c */ /* 0x042ff00000041804 */
[C---:B------:R-:W-:Y:S01]  /*d0f0*/  HMMA.16816.F32.BF16 R8, R136.reuse, R142, R8 ;  /* 0x0000008e8808723c */ /* 0x040fe20000041808 */
[----:B------:R-:W1:Y:S07]  /*d100*/  LDSM.16.MT88.4 R140, [R220+0x1800] ;  /* 0x00180000dc8c783b */ /* 0x000e6e0000004200 */
[C---:B--2---:R-:W-:Y:S08]  /*d110*/  HMMA.16816.F32.BF16 R12, R136.reuse, R144, R12 ;  /* 0x00000090880c723c */ /* 0x044ff0000004180c */
[C---:B------:R-:W-:Y:S01]  /*d120*/  HMMA.16816.F32.BF16 R16, R136.reuse, R146, R16 ;  /* 0x000000928810723c */ /* 0x040fe20000041810 */
[----:B------:R-:W2:Y:S07]  /*d130*/  LDSM.16.MT88.4 R144, [R217+0x4800] ;  /* 0x00480000d990783b */ /* 0x000eae0000004200 */
[C---:B------:R-:W-:Y:S08]  /*d140*/  HMMA.16816.F32.BF16 R20, R136.reuse, R148, R20 ;  /* 0x000000948814723c */ /* 0x040ff00000041814 */
        /* <DEDUP_REMOVED lines=39> */
[----:B------:R-:W-:Y:S01]  /*d3c0*/  HMMA.16816.F32.BF16 R128, R136, R142, R128 ;  /* 0x0000008e8880723c */ /* 0x000fe20000041880 */
[----:B------:R-:W1:Y:S06]  /*d3d0*/  LDSM.16.MT88.4 R140, [R220+0x2000] ;  /* 0x00200000dc8c783b */ /* 0x000e6c0000004200 */
[----:B------:R-:W-:Y:S02]  /*d3e0*/  F2FP.BF16.PACK_AB R136, R199, R200 ;  /* 0x000000c8c788723e */ /* 0x000fe400000010ff */
[----:B------:R-:W-:Y:S03]  /*d3f0*/  F2FP.BF16.PACK_AB R137, R197, R195 ;  /* 0x000000c3c589723e */ /* 0x000fe600000010ff */
[----:B------:R-:W-:Y:S02]  /*d400*/  F2FP.BF16.PACK_AB R138, R196, R198 ;  /* 0x000000c6c48a723e */ /* 0x000fe400000010ff */
[----:B------:R-:W-:Y:S07]  /*d410*/  F2FP.BF16.PACK_AB R139, R193, R194 ;  /* 0x000000c2c18b723e */ /* 0x000fee00000010ff */
[C---:B--2---:R-:W-:Y:S08]  /*d420*/  HMMA.16816.F32.BF16 R4, R136.reuse, R144, R4 ;  /* 0x000000908804723c */ /* 0x044ff00000041804 */
[C---:B------:R-:W-:Y:S01]  /*d430*/  HMMA.16816.F32.BF16 R8, R136.reuse, R146, R8 ;  /* 0x000000928808723c */ /* 0x040fe20000041808 */
[----:B------:R-:W2:Y:S07]  /*d440*/  LDSM.16.MT88.4 R144, [R217+0x5000] ;  /* 0x00500000d990783b */ /* 0x000eae0000004200 */
[C---:B---3--:R-:W-:Y:S08]  /*d450*/  HMMA.16816.F32.BF16 R12, R136.reuse, R148, R12 ;  /* 0x00000094880c723c */ /* 0x048ff0000004180c */
[C---:B------:R-:W-:Y:S01]  /*d460*/  HMMA.16816.F32.BF16 R16, R136.reuse, R150, R16 ;  /* 0x000000968810723c */ /* 0x040fe20000041810 */
[----:B------:R-:W3:Y:S07]  /*d470*/  LDSM.16.MT88.4 R148, [R221+0x5000] ;  /* 0x00500000dd94783b */ /* 0x000eee0000004200 */
[C---:B------:R-:W-:Y:S08]  /*d480*/  HMMA.16816.F32.BF16 R20, R136.reuse, R152, R20 ;  /* 0x000000988814723c */ /* 0x040ff00000041814 */
        /* <DEDUP_REMOVED lines=10> */
[----:B------:R-:W2:Y:S07]  /*d530*/  LDSM.16.MT88.4 R156, [R221+0x8000] ;  /* 0x00800000dd9c783b */ /* 0x000eae0000004200 */
[C---:B---3--:R-:W-:Y:S08]  /*d540*/  HMMA.16816.F32.BF16 R52, R136.reuse, R148, R52 ;  /* 0x000000948834723c */ /* 0x048ff00000041834 */
[C---:B------:R-:W-:Y:S01]  /*d550*/  HMMA.16816.F32.BF16 R56, R136.reuse, R150, R56 ;  /* 0x000000968838723c */ /* 0x040fe20000041838 */
[----:B------:R-:W3:Y:S07]  /*d560*/  LDSM.16.MT88.4 R148, [R220+0x8000] ;  /* 0x00800000dc94783b */ /* 0x000eee0000004200 */
[C---:B----4-:R-:W-:Y:S08]  /*d570*/  HMMA.16816.F32.BF16 R60, R136.reuse, R152, R60 ;  /* 0x00000098883c723c */ /* 0x050ff0000004183c */
[C---:B------:R-:W-:Y:S01]  /*d580*/  HMMA.16816.F32.BF16 R64, R136.reuse, R154, R64 ;  /* 0x0000009a8840723c */ /* 0x040fe20000041840 */
[----:B------:R-:W-:Y:S07]  /*d590*/  LDSM.16.MT88.4 R152, [R218+0xb000] ;  /* 0x00b00000da98783b */ /* 0x000fee0000004200 */
        /* <DEDUP_REMOVED lines=8> */
[----:B------:R-:W4:Y:S07]  /*d620*/  LDSM.16.MT88.4 R156, [R220+0xb000] ;  /* 0x00b00000dc9c783b */ /* 0x000f2e0000004200 */
[C---:B---3--:R-:W-:Y:S08]  /*d630*/  HMMA.16816.F32.BF16 R92, R136.reuse, R148, R92 ;  /* 0x00000094885c723c */ /* 0x048ff0000004185c */
[C---:B------:R-:W-:Y:S01]  /*d640*/  HMMA.16816.F32.BF16 R96, R136.reuse, R150, R96 ;  /* 0x000000968860723c */ /* 0x040fe20000041860 */
[----:B------:R-:W3:Y:S07]  /*d650*/  LDSM.16.MT88.4 R148, [R217+0x2800] ;  /* 0x00280000d994783b */ /* 0x000eee0000004200 */
[C---:B-1----:R-:W-:Y:S08]  /*d660*/  HMMA.16816.F32.BF16 R100, R136.reuse, R140, R100 ;  /* 0x0000008c8864723c */ /* 0x042ff00000041864 */
[C---:B------:R-:W-:Y:S08]  /*d670*/  HMMA.16816.F32.BF16 R104, R136.reuse, R142, R104 ;  /* 0x0000008e8868723c */ /* 0x040ff00000041868 */
[C---:B------:R-:W-:Y:S08]  /*d680*/  HMMA.16816.F32.BF16 R108, R136.reuse, R152, R108 ;  /* 0x00000098886c723c */ /* 0x040ff0000004186c */
[C---:B------:R-:W-:Y:S01]  /*d690*/  HMMA.16816.F32.BF16 R112, R136.reuse, R154, R112 ;  /* 0x0000009a8870723c */ /* 0x040fe20000041870 */
[----:B------:R-:W1:Y:S07]  /*d6a0*/  LDSM.16.MT88.4 R152, [R218+0x2800] ;  /* 0x00280000da98783b */ /* 0x000e6e0000004200 */
[C---:B--2---:R-:W-:Y:S08]  /*d6b0*/  HMMA.16816.F32.BF16 R116, R136.reuse, R144, R116 ;  /* 0x000000908874723c */ /* 0x044ff00000041874 */
[C---:B------:R-:W-:Y:S08]  /*d6c0*/  HMMA.16816.F32.BF16 R120, R136.reuse, R146, R120 ;  /* 0x000000928878723c */ /* 0x040ff00000041878 */
[C---:B----4-:R-:W-:Y:S08]  /*d6d0*/  HMMA.16816.F32.BF16 R124, R136.reuse, R156, R124 ;  /* 0x0000009c887c723c */ /* 0x050ff0000004187c */
[----:B------:R-:W-:Y:S07]  /*d6e0*/  HMMA.16816.F32.BF16 R128, R136, R158, R128 ;  /* 0x0000009e8880723c */ /* 0x000fee0000041880 */
[----:B------:R-:W-:Y:S02]  /*d6f0*/  F2FP.BF16.PACK_AB R136, R192, R191 ;  /* 0x000000bfc088723e */ /* 0x000fe400000010ff */
[----:B------:R-:W-:Y:S03]  /*d700*/  F2FP.BF16.PACK_AB R137, R190, R3 ;  /* 0x00000003be89723e */ /* 0x000fe600000010ff */
[----:B------:R-:W-:Y:S01]  /*d710*/  F2FP.BF16.PACK_AB R138, R135, R189 ;  /* 0x000000bd878a723e */ /* 0x000fe200000010ff */
[----:B------:R-:W-:Y:S01]  /*d720*/  FADD.FTZ R3, R3, R0 ;  /* 0x0000000003037221 */ /* 0x000fe20000010000 */
[----:B------:R-:W-:Y:S01]  /*d730*/  F2FP.BF16.PACK_AB R139, R188, R134 ;  /* 0x00000086bc8b723e */ /* 0x000fe200000010ff */
[----:B------:R-:W-:Y:S02]  /*d740*/  FADD.FTZ R0, R192, R2 ;  /* 0x00000002c0007221 */ /* 0x000fe40000010000 */
[----:B------:R-:W-:Y:S02]  /*d750*/  FADD.FTZ R3, R190, R3 ;  /* 0x00000003be037221 */ /* 0x000fe40000010000 */
[----:B------:R-:W-:Y:S02]  /*d760*/  FADD.FTZ R2, R189, R0 ;  /* 0x00000000bd027221 */ /* 0x000fe40000010000 */
[C---:B---3--:R-:W-:Y:S01]  /*d770*/  HMMA.16816.F32.BF16 R140, R136.reuse, R148, R4 ;  /* 0x00000094888c723c */ /* 0x048fe20000041804 */
[----:B------:R-:W2:Y:S02]  /*d780*/  LDSM.16.MT88.4 R4, [R221+0x5800] ;  /* 0x00580000dd04783b */ /* 0x000ea40000004200 */
[----:B------:R-:W-:Y:S01]  /*d790*/  FADD.FTZ R2, R135, R2 ;  /* 0x0000000287027221 */ /* 0x000fe20000010000 */
[----:B------:R-:W-:Y:S01]  /*d7a0*/  MOV R135, R133 ;  /* 0x0000008500877202 */ /* 0x000fe20000000f00 */
[----:B------:R-:W-:Y:S03]  /*d7b0*/  FADD.FTZ R0, R134, R3 ;  /* 0x0000000386007221 */ /* 0x000fe60000010000 */
[C---:B------:R-:W-:Y:S01]  /*d7c0*/  HMMA.16816.F32.BF16 R144, R136.reuse, R150, R8 ;  /* 0x000000968890723c */ /* 0x040fe20000041808 */
[----:B------:R-:W3:Y:S03]  /*d7d0*/  LDSM.16.MT88.4 R8, [R220+0x5800] ;  /* 0x00580000dc08783b */ /* 0x000ee60000004200 */
[----:B------:R-:W-:Y:S04]  /*d7e0*/  FADD.FTZ R0, R188, R0 ;  /* 0x00000000bc007221 */ /* 0x000fe80000010000 */
[C---:B-1----:R-:W-:Y:S01]  /*d7f0*/  HMMA.16816.F32.BF16 R148, R136.reuse, R152, R12 ;  /* 0x000000988894723c */ /* 0x042fe2000004180c */
[----:B------:R-:W1:Y:S07]  /*d800*/  LDSM.16.MT88.4 R12, [R217+0x8800] ;  /* 0x00880000d90c783b */ /* 0x000e6e0000004200 */
[C---:B------:R-:W-:Y:S01]  /*d810*/  HMMA.16816.F32.BF16 R152, R136.reuse, R154, R16 ;  /* 0x0000009a8898723c */ /* 0x040fe20000041810 */
[----:B------:R-:W4:Y:S07]  /*d820*/  LDSM.16.MT88.4 R16, [R218+0x8800] ;  /* 0x00880000da10783b */ /* 0x000f2e0000004200 */
[C---:B------:R-:W-:Y:S01]  /*d830*/  HMMA.16816.F32.BF16 R156, R136.reuse, R160, R20 ;  /* 0x000000a0889c723c */ /* 0x040fe20000041814 */
[----:B------:R-:W-:Y:S07]  /*d840*/  LDSM.16.MT88.4 R20, [R220+0x8800] ;  /* 0x00880000dc14783b */ /* 0x000fee0000004200 */
[C---:B------:R-:W-:Y:S01]  /*d850*/  HMMA.16816.F32.BF16 R160, R136.reuse, R162, R24 ;  /* 0x000000a288a0723c */ /* 0x040fe20000041818 */
[----:B------:R-:W-:Y:S07]  /*d860*/  LDSM.16.MT88.4 R24, [R217+0xb800] ;  /* 0x00b80000d918783b */ /* 0x000fee0000004200 */
[C---:B------:R-:W-:Y:S01]  /*d870*/  HMMA.16816.F32.BF16 R164, R136.reuse, R168, R28 ;  /* 0x000000a888a4723c */ /* 0x040fe2000004181c */
[----:B------:R-:W-:Y:S07]  /*d880*/  LDSM.16.MT88.4 R28, [R221+0xb800] ;  /* 0x00b80000dd1c783b */ /* 0x000fee0000004200 */
[C---:B------:R-:W-:Y:S01]  /*d890*/  HMMA.16816.F32.BF16 R168, R136.reuse, R170, R32 ;  /* 0x000000aa88a8723c */ /* 0x040fe20000041820 */
[----:B------:R-:W-:Y:S04]  /*d8a0*/  STL [R1+0x10], R2 ;  /* 0x0000100201007387 */ /* 0x000fe80000100800 */
[----:B------:R-:W-:Y:S03]  /*d8b0*/  STL [R1+0x14], R0 ;  /* 0x0000140001007387 */ /* 0x000fe60000100800 */
        /* <DEDUP_REMOVED lines=22> */
[C---:B------:R-:W-:Y:S08]  /*da20*/  HMMA.16816.F32.BF16 R112, R136.reuse, R10, R112 ;  /* 0x0000000a8870723c */ /* 0x040ff00000041870 */
[C---:B------:R-:W-:Y:S08]  /*da30*/  HMMA.16816.F32.BF16 R116, R136.reuse, R28, R116 ;  /* 0x0000001c8874723c */ /* 0x040ff00000041874 */
[C---:B------:R-:W-:Y:S08]  /*da40*/  HMMA.16816.F32.BF16 R120, R136.reuse, R30, R120 ;  /* 0x0000001e8878723c */ /* 0x040ff00000041878 */
[C---:B-1----:R-:W-:Y:S08]  /*da50*/  HMMA.16816.F32.BF16 R124, R136.reuse, R12, R124 ;  /* 0x0000000c887c723c */ /* 0x042ff0000004187c */
[----:B------:R-:W-:Y:S07]  /*da60*/  HMMA.16816.F32.BF16 R128, R136, R14, R128 ;  /* 0x0000000e8880723c */ /* 0x000fee0000041880 */
[----:B------:R-:W-:Y:S01]  /*da70*/  MOV R136, R132 ;  /* 0x0000008400887202 */ /* 0x000fe20000000f00 */
[----:B------:R-:W-:-:S05]  /*da80*/  @P0 BRA `(.L_x_2167) ;  /* 0xffffad9000000947 */ /* 0x000fca000383ffff */
.L_x_2166:
[----:B----4-:R-:W2:Y:S02]  /*da90*/  LDL R0, [R1+0x18] ;  /* 0x0000180001007983 */ /* 0x010ea40000100800 */
[----:B--2---:R-:W-:-:S13]  /*daa0*/  ISETP.GE.AND P0, PT, R252, R0, PT ;  /* 0x00000000fc00720c */ /* 0x004fda0003f06270 */
[----:B------:R-:W-:Y:S05]  /*dab0*/  @!P0 BRA `(.L_x_2168) ;  /* 0x00004f1000008947 */ /* 0x000fea0003800000 */
[----:B------:R-:W-:Y:S02]  /*dac0*/  MOV R135, R132 ;  /* 0x0000008400877202 */ /* 0x000fe40000000f00 */
[----:B------:R-:W-:Y:S02]  /*dad0*/  MOV R134, R133 ;  /* 0x0000008500867202 */ /* 0x000fe40000000f00 */
.L_x_2169:
[----:B-1----:R-:W2:Y:S01]  /*dae0*/  LDL R0, [R1+0xc] ;  /* 0x00000c0001007983 */ /* 0x002ea20000100800 */
[----:B------:R-:W-:Y:S04]  /*daf0*/  DEPBAR.LE SB0, 0x0 ;  /* 0x000080000000791a */ /* 0x000fe80000000000 */
[----:B------:R-:W3:Y:S01]  /*db00*/  LDL R14, [R1+0x34] ;  /* 0x00003400010e7983 */ /* 0x000ee20000100800 */
[----:B------:R-:W-:Y:S01]  /*db10*/  WARPSYNC 0xffffffff ;  /* 0xffffffff00007948 */ /* 0x000fe20003800000 */
[----:B------:R-:W-:Y:S02]  /*db20*/  IMAD.WIDE.U32 R12, R252, c[0x0][0x208], RZ ;  /* 0x00008200fc0c7a25 */ /* 0x000fe400078e00ff */
[----:B------:R-:W3:Y:S06]  /*db30*/  LDL.64 R2, [R1+0x28] ;  /* 0x0000280001027983 */ /* 0x000eec0000100a00 */
[----:B------:R-:W-:Y:S08]  /*db40*/  BAR.SYNC.DEFER_BLOCKING 0x0 ;  /* 0x0000000000007b1d */ /* 0x000ff00000010000 */
[----:B-----5:R-:W-:Y:S08]  /*db50*/  LDSM.16.M88.4 R48, [R223] ;  /* 0x00000000df30783b */ /* 0x020ff00000000200 */
[----:B------:R-:W1:Y:S08]  /*db60*/  LDSM.16.M88.4 R8, [R216] ;  /* 0x00000000d808783b */ /* 0x000e700000000200 */
[----:B------:R-:W4:Y:S08]  /*db70*/  LDSM.16.M88.4 R16, [R216+0x800] ;  /* 0x00080000d810783b */ /* 0x000f300000000200 */
[----:B------:R-:W2:Y:S08]  /*db80*/  LDSM.16.M88.4 R24, [R216+0x1000] ;  /* 0x00100000d818783b */ /* 0x000eb00000000200 */
[----:B------:R-:W2:Y:S08]  /*db90*/  LDSM.16.M88.4 R32, [R216+0x1800] ;  /* 0x00180000d820783b */ /* 0x000eb00000000200 */
[----:B------:R-:W2:Y:S01]  /*dba0*/  LDSM.16.M88.4 R40, [R216+0x2000] ;  /* 0x00200000d828783b */ /* 0x000ea20000000200 */
[C---:B-1----:R-:W-:Y:S07]  /*dbb0*/  HMMA.16816.F32.BF16 R4, R48.reuse, R8, RZ ;  /* 0x000000083004723c */ /* 0x042fee00000418ff */
[----:B------:R-:W1:Y:S01]  /*dbc0*/  LDSM.16.M88.4 R136, [R216+0x2800] ;  /* 0x00280000d888783b */ /* 0x000e620000000200 */
[C---:B------:R-:W-:Y:S07]  /*dbd0*/  HMMA.16816.F32.BF16 R8, R48.reuse, R10, RZ ;  /* 0x0000000a3008723c */ /* 0x040fee00000418ff */
[----:B------:R-:W-:Y:S08]  /*dbe0*/  LDSM.16.M88.4 R188, [R224] ;  /* 0x00000000e0bc783b */ /* 0x000ff00000000200 */
[----:B------:R-:W1:Y:S08]  /*dbf0*/  LDSM.16.M88.4 R192, [R227] ;  /* 0x00000000e3c0783b */ /* 0x000e700000000200 */
[----:B------:R-:W1:Y:S08]  /*dc00*/  LDSM.16.M88.4 R196, [R250] ;  /* 0x00000000fac4783b */ /* 0x000e700000000200 */
[----:B------:R-:W1:Y:S08]  /*dc10*/  LDSM.16.M88.4 R200, [R249] ;  /* 0x00000000f9c8783b */ /* 0x000e700000000200 */
[----:B------:R-:W1:Y:S08]  /*dc20*/  LDSM.16.M88.4 R204, [R248] ;  /* 0x00000000f8cc783b */ /* 0x000e700000000200 */
[----:B------:R-:W1:Y:S08]  /*dc30*/  LDSM.16.M88.4 R208, [R247] ;  /* 0x00000000f7d0783b */ /* 0x000e700000000200 */
[----:B------:R-:W1:Y:S01]  /*dc40*/  LDSM.16.M88.4 R212, [R246] ;  /* 0x00000000f6d4783b */ /* 0x000e620000000200 */
[C---:B--2---:R-:W-:Y:S02]  /*dc50*/  LOP3.LUT P4, RZ, R0.reuse, 0x2, RZ, 0xc0, !PT ;  /* 0x0000000200ff7812 */ /* 0x044fe4000788c0ff */
[----:B------:R-:W-:Y:S02]  /*dc60*/  LOP3.LUT P3, RZ, R0, 0x1, RZ, 0xc0, !PT ;  /* 0x0000000100ff7812 */ /* 0x000fe4000786c0ff */
[----:B------:R-:W-:Y:S05]  /*dc70*/  SHF.R.S32.HI R0, RZ, 0x1f, R252 ;  /* 0x0000001fff007819 */ /* 0x000fea00000114fc */
[----:B------:R-:W-:Y:S01]  /*dc80*/  IMAD R0, R0, c[0x0][0x208], RZ ;  /* 0x0000820000007a24 */ /* 0x000fe200078e02ff */
[----:B---3--:R-:W-:Y:S03]  /*dc90*/  MOV R3, R14 ;  /* 0x0000000e00037202 */ /* 0x008fe60000000f00 */
[----:B------:R-:W-:Y:S02]  /*dca0*/  IMAD R0, R252, c[0x0][0x20c], R0 ;  /* 0x00008300fc007a24 */ /* 0x000fe400078e0200 */
[----:B------:R-:W-:Y:S03]  /*dcb0*/  IMAD.WIDE.U32 R2, R12, 0x60, R2 ;  /* 0x000000600c027825 */ /* 0x000fe600078e0002 */
[----:B------:R-:W-:Y:S02]  /*dcc0*/  IADD3 R0, R13, R0, RZ ;  /* 0x000000000d007210 */ /* 0x000fe40007ffe0ff */
[C---:B----4-:R-:W-:Y:S03]  /*dcd0*/  HMMA.16816.F32.BF16 R12, R48.reuse, R16, RZ ;  /* 0x00000010300c723c */ /* 0x050fe600000418ff */
[----:B------:R-:W-:Y:S05]  /*dce0*/  IMAD R0, R0, 0x60, RZ ;  /* 0x0000006000007824 */ /* 0x000fea00078e02ff */
[C---:B------:R-:W-:Y:S01]  /*dcf0*/  HMMA.16816.F32.BF16 R16, R48.reuse, R18, RZ ;  /* 0x000000123010723c */ /* 0x040fe200000418ff */
[----:B------:R-:W-:Y:S03]  /*dd00*/  IADD3 R3, R3, R0, RZ ;  /* 0x0000000003037210 */ /* 0x000fe60007ffe0ff */
[C---:B------:R-:W-:Y:S02]  /*dd10*/  SHF.L.U32 R0, R2.reuse, 0x1, RZ ;  /* 0x0000000102007819 */ /* 0x040fe400000006ff */
[----:B------:R-:W-:Y:S02]  /*dd20*/  SHF.L.U64.HI R2, R2, 0x1, R3 ;  /* 0x0000000102027819 */ /* 0x000fe40000010203 */
[C---:B------:R-:W-:Y:S01]  /*dd30*/  HMMA.16816.F32.BF16 R20, R48.reuse, R24, RZ ;  /* 0x000000183014723c */ /* 0x040fe200000418ff */
[C---:B------:R-:W-:Y:S03]  /*dd40*/  IADD3 R132, P2, R0.reuse, c[0x0][0x1f8], RZ ;  /* 0x00007e0000847a10 */ /* 0x040fe60007f5e0ff */
[----:B------:R-:W-:Y:S02]  /*dd50*/  IADD3 R28, P1, R0, 0x80, RZ ;  /* 0x00000080001c7810 */ /* 0x000fe40007f3e0ff */
[----:B------:R-:W-:Y:S02]  /*dd60*/  IADD3.X R133, R2, c[0x0][0x1fc], RZ, P2, !PT ;  /* 0x00007f0002857a10 */ /* 0x000fe400017fe4ff */
[C---:B------:R-:W-:Y:S01]  /*dd70*/  HMMA.16816.F32.BF16 R24, R48.reuse, R26, RZ ;  /* 0x0000001a3018723c */ /* 0x040fe200000418ff */
[----:B------:R-:W-:Y:S02]  /*dd80*/  IADD3 R28, P0, R28, c[0x0][0x1f8], RZ ;  /* 0x00007e001c1c7a10 */ /* 0x000fe40007f1e0ff */
[----:B------:R-:W-:Y:S01]  /*dd90*/  @!PT LDS RZ, [RZ] ;  /* 0x00000000fffff984 */ /* 0x000fe20000000800 */
[----:B------:R-:W-:Y:S01]  /*dda0*/  @!PT LDS RZ, [RZ] ;  /* 0x00000000fffff984 */ /* 0x000fe20000000800 */
[----:B------:R-:W-:Y:S01]  /*ddb0*/  @!PT LDS RZ, [RZ] ;  /* 0x00000000fffff984 */ /* 0x000fe20000000800 */
[----:B------:R2:W-:Y:S01]  /*ddc0*/  LDGSTS.E.BYPASS.LTC128B.128 [R251+0x100], [R132.64], !P5 ;  /* 0x0010000084fb7fae */ /* 0x0005e2000e901d46 */
[----:B------:R-:W-:Y:S02]  /*ddd0*/  IADD3 R38, P2, R0, 0x100, RZ ;  /* 0x0000010000267810 */ /* 0x000fe40007f5e0ff */
[--C-:B------:R-:W-:Y:S02]  /*dde0*/  IADD3.X R29, RZ, c[0x0][0x1fc], R2.reuse, P0, P1 ;  /* 0x00007f00ff1d7a10 */ /* 0x100fe400007e2402 */
[----:B------:R-:W-:Y:S03]  /*ddf0*/  IADD3 R38, P0, R38, c[0x0][0x1f8], RZ ;  /* 0x00007e0026267a10 */ /* 0x000fe60007f1e0ff */
[----:B------:R3:W-:Y:S01]  /*de00*/  LDGSTS.E.BYPASS.LTC128B.128 [R251+0x3100], [R28.64], !P4 ;  /* 0x031000001cfb7fae */ /* 0x0007e2000e101d46 */
[--C-:B------:R-:W-:Y:S02]  /*de10*/  IADD3.X R39, RZ, c[0x0][0x1fc], R2.reuse, P0, P2 ;  /* 0x00007f00ff277a10 */ /* 0x100fe400007e4402 */
[----:B------:R-:W-:Y:S04]  /*de20*/  IADD3 R0, P1, R0, 0x180, RZ ;  /* 0x0000018000007810 */ /* 0x000fe80007f3e0ff */
[----:B------:R-:W-:Y:S01]  /*de30*/  IADD3 R36, P0, R0, c[0x0][0x1f8], RZ ;  /* 0x00007e0000247a10 */ /* 0x000fe20007f1e0ff */
[----:B------:R4:W-:Y:S01]  /*de40*/  LDGSTS.E.BYPASS.LTC128B.128 [R251+0x6100], [R38.64], !P3 ;  /* 0x0610000026fb7fae */ /* 0x0009e2000d901d46 */
[----:B------:R-:W-:Y:S02]  /*de50*/  MOV R0, c[0x0][0x208] ;  /* 0x0000820000007a02 */ /* 0x000fe40000000f00 */
[----:B------:R-:W-:Y:S02]  /*de60*/  IADD3.X R37, RZ, c[0x0][0x1fc], R2, P0, P1 ;  /* 0x00007f00ff257a10 */ /* 0x000fe400007e2402 */
[----:B------:R-:W-:Y:S03]  /*de70*/  SHF.L.U32 R3, R0, 0x6, RZ ;  /* 0x0000000600037819 */ /* 0x000fe600000006ff */
[----:B------:R4:W-:Y:S01]  /*de80*/  LDGSTS.E.BYPASS.LTC128B.128 [R251+0x9100], [R36.64], !P6 ;  /* 0x0910000024fb7fae */ /* 0x0009e2000f101d46 */
[----:B------:R-:W-:Y:S04]  /*de90*/  IADD3 R2, P1, R132, R3, RZ ;  /* 0x0000000384027210 */ /* 0x000fe80007f3e0ff */
[----:B--2---:R-:W-:Y:S01]  /*dea0*/  IADD3 R132, P0, R3, R2, RZ ;  /* 0x0000000203847210 */ /* 0x004fe20007f1e0ff */
[C---:B---3--:R-:W-:Y:S08]  /*deb0*/  HMMA.16816.F32.BF16 R28, R48.reuse, R32, RZ ;  /* 0x00000020301c723c */ /* 0x048ff000000418ff */
[C---:B------:R-:W-:Y:S08]  /*dec0*/  HMMA.16816.F32.BF16 R32, R48.reuse, R34, RZ ;  /* 0x000000223020723c */ /* 0x040ff000000418ff */
[C---:B----4-:R-:W-:Y:S08]  /*ded0*/  HMMA.16816.F32.BF16 R36, R48.reuse, R40, RZ ;  /* 0x000000283024723c */ /* 0x050ff000000418ff */
[C---:B------:R-:W-:Y:S08]  /*dee0*/  HMMA.16816.F32.BF16 R40, R48.reuse, R42, RZ ;  /* 0x0000002a3028723c */ /* 0x040ff000000418ff */
[C---:B-1----:R-:W-:Y:S07]  /*def0*/  HMMA.16816.F32.BF16 R44, R48.reuse, R136, RZ ;  /* 0x00000088302c723c */ /* 0x042fee00000418ff */
[----:B------:R-:W-:Y:S01]  /*df00*/  MOV R137, 0x6 ;  /* 0x0000000600897802 */ /* 0x000fe20000000f00 */
[----:B------:R-:W-:Y:S04]  /*df10*/  HMMA.16816.F32.BF16 R48, R48, R138, RZ ;  /* 0x0000008a3030723c */ /* 0x000fe800000418ff */
[----:B------:R-:W-:Y:S04]  /*df20*/  SHF.L.U64.HI R0, R0, R137, c[0x0][0x20c] ;  /* 0x0000830000007619 */ /* 0x000fe80000010289 */
[C---:B------:R-:W-:Y:S05]  /*df30*/  HMMA.16816.F32.BF16 R4, R188.reuse, R192, R4 ;  /* 0x000000c0bc04723c */ /* 0x040fea0000041804 */
[----:B------:R-:W-:Y:S03]  /*df40*/  IADD3.X R3, R133, R0, RZ, P1, !PT ;  /* 0x0000000085037210 */ /* 0x000fe60000ffe4ff */
[C---:B------:R-:W-:Y:S02]  /*df50*/  HMMA.16816.F32.BF16 R8, R188.reuse, R194, R8 ;  /* 0x000000c2bc08723c */ /* 0x040fe40000041808 */
[----:B------:R1:W-:Y:S02]  /*df60*/  LDGSTS.E.BYPASS.LTC128B.128 [R251+0x1100], [R2.64], !P5 ;  /* 0x0110000002fb7fae */ /* 0x0003e4000e901d46 */
[----:B------:R-:W-:Y:S04]  /*df70*/  IADD3.X R133, R0, R3, RZ, P0, !PT ;  /* 0x0000000300857210 */ /* 0x000fe800007fe4ff */
[C---:B------:R-:W-:Y:S02]  /*df80*/  HMMA.16816.F32.BF16 R12, R188.reuse, R196, R12 ;  /* 0x000000c4bc0c723c */ /* 0x040fe4000004180c */
[----:B------:R1:W-:Y:S06]  /*df90*/  LDGSTS.E.BYPASS.LTC128B.128 [R251+0x4100], [R2.64+0x80], !P4 ;  /* 0x0410008002fb7fae */ /* 0x0003ec000e101d46 */
[C---:B------:R-:W-:Y:S02]  /*dfa0*/  HMMA.16816.F32.BF16 R16, R188.reuse, R198, R16 ;  /* 0x000000c6bc10723c */ /* 0x040fe40000041810 */
[----:B------:R1:W-:Y:S06]  /*dfb0*/  LDGSTS.E.BYPASS.LTC128B.128 [R251+0x7100], [R2.64+0x100], !P3 ;  /* 0x0710010002fb7fae */ /* 0x0003ec000d901d46 */
[C---:B------:R-:W-:Y:S02]  /*dfc0*/  HMMA.16816.F32.BF16 R20, R188.reuse, R200, R20 ;  /* 0x000000c8bc14723c */ /* 0x040fe40000041814 */
[----:B------:R1:W-:Y:S06]  /*dfd0*/  LDGSTS.E.BYPASS.LTC128B.128 [R251+0xa100], [R2.64+0x180], !P6 ;  /* 0x0a10018002fb7fae */ /* 0x0003ec000f101d46 */
[C---:B------:R-:W-:Y:S02]  /*dfe0*/  HMMA.16816.F32.BF16 R24, R188.reuse, R202, R24 ;  /* 0x000000cabc18723c */ /* 0x040fe40000041818 */
[----:B------:R2:W-:Y:S06]  /*dff0*/  LDGSTS.E.BYPASS.LTC128B.128 [R251+0x2100], [R132.64], !P5 ;  /* 0x0210000084fb7fae */ /* 0x0005ec000e901d46 */
[C---:B------:R-:W-:Y:S02]  /*e000*/  HMMA.16816.F32.BF16 R28, R188.reuse, R204, R28 ;  /* 0x000000ccbc1c723c */ /* 0x040fe4000004181c */
[----:B------:R2:W-:Y:S06]  /*e010*/  LDGSTS.E.BYPASS.LTC128B.128 [R251+0x5100], [R132.64+0x80], !P4 ;  /* 0x0510008084fb7fae */ /* 0x0005ec000e101d46 */
[C---:B------:R-:W-:Y:S02]  /*e020*/  HMMA.16816.F32.BF16 R32, R188.reuse, R206, R32 ;  /* 0x000000cebc20723c */ /* 0x040fe40000041820 */
[----:B------:R2:W-:Y:S06]  /*e030*/  LDGSTS.E.BYPASS.LTC128B.128 [R251+0x8100], [R132.64+0x100], !P3 ;  /* 0x0810010084fb7fae */ /* 0x0005ec000d901d46 */
[C---:B------:R-:W-:Y:S02]  /*e040*/  HMMA.16816.F32.BF16 R36, R188.reuse, R208, R36 ;  /* 0x000000d0bc24723c */ /* 0x040fe40000041824 */
[----:B------:R2:W-:Y:S06]  /*e050*/  LDGSTS.E.BYPASS.LTC128B.128 [R251+0xb100], [R132.64+0x180], !P6 ;  /* 0x0b10018084fb7fae */ /* 0x0005ec000f101d46 */
[C---:B------:R-:W-:Y:S02]  /*e060*/  HMMA.16816.F32.BF16 R40, R188.reuse, R210, R40 ;  /* 0x000000d2bc28723c */ /* 0x040fe40000041828 */
[----:B------:R-:W-:Y:S06]  /*e070*/  LDSM.16.M88.4 R136, [R226] ;  /* 0x00000000e288783b */ /* 0x000fec0000000200 */
[C---:B------:R-:W-:Y:S02]  /*e080*/  HMMA.16816.F32.BF16 R44, R188.reuse, R212, R44 ;  /* 0x000000d4bc2c723c */ /* 0x040fe4000004182c */
[----:B------:R-:W3:Y:S06]  /*e090*/  LDSM.16.M88.4 R192, [R222] ;  /* 0x00000000dec0783b */ /* 0x000eec0000000200 */
[----:B------:R-:W-:Y:S02]  /*e0a0*/  HMMA.16816.F32.BF16 R48, R188, R214, R48 ;  /* 0x000000d6bc30723c */ /* 0x000fe40000041830 */
[----:B------:R-:W4:Y:S08]  /*e0b0*/  LDSM.16.M88.4 R196, [R222+0x800] ;  /* 0x00080000dec4783b */ /* 0x000f300000000200 */
[----:B------:R-:W1:Y:S08]  /*e0c0*/  LDSM.16.M88.4 R200, [R222+0x1000] ;  /* 0x00100000dec8783b */ /* 0x000e700000000200 */
[----:B------:R-:W0:Y:S08]  /*e0d0*/  LDGDEPBAR ;  /* 0x00000000000079af */ /* 0x000e300000000000 */
[----:B------:R-:W1:Y:S01]  /*e0e0*/  LDSM.16.M88.4 R204, [R222+0x1800] ;  /* 0x00180000decc783b */ /* 0x000e620000000200 */
[C---:B---3--:R-:W-:Y:S07]  /*e0f0*/  HMMA.16816.F32.BF16 R4, R136.reuse, R192, R4 ;  /* 0x000000c08804723c */ /* 0x048fee0000041804 */
[----:B------:R-:W3:Y:S01]  /*e100*/  LDSM.16.M88.4 R188, [R222+0x2000] ;  /* 0x00200000debc783b */ /* 0x000ee20000000200 */
[C---:B------:R-:W-:Y:S07]  /*e110*/  HMMA.16816.F32.BF16 R8, R136.reuse, R194, R8 ;  /* 0x000000c28808723c */ /* 0x040fee0000041808 */
[----:B------:R-:W2:Y:S01]  /*e120*/  LDSM.16.M88.4 R208, [R222+0x2800] ;  /* 0x00280000ded0783b */ /* 0x000ea20000000200 */
[C---:B----4-:R-:W-:Y:S07]  /*e130*/  HMMA.16816.F32.BF16 R12, R136.reuse, R196, R12 ;  /* 0x000000c4880c723c */ /* 0x050fee000004180c */
[----:B------:R-:W-:Y:S01]  /*e140*/  LDSM.16.M88.4 R192, [R219] ;  /* 0x00000000dbc0783b */ /* 0x000fe20000000200 */
[C---:B------:R-:W-:Y:S07]  /*e150*/  HMMA.16816.F32.BF16 R16, R136.reuse, R198, R16 ;  /* 0x000000c68810723c */ /* 0x040fee0000041810 */
[----:B------:R-:W-:Y:S01]  /*e160*/  LDSM.16.M88.4 R196, [R219+0x800] ;  /* 0x00080000dbc4783b */ /* 0x000fe20000000200 */
[C---:B-1----:R-:W-:Y:S08]  /*e170*/  HMMA.16816.F32.BF16 R20, R136.reuse, R200, R20 ;  /* 0x000000c88814723c */ /* 0x042ff00000041814 */
[C---:B------:R-:W-:Y:S01]  /*e180*/  HMMA.16816.F32.BF16 R24, R136.reuse, R202, R24 ;  /* 0x000000ca8818723c */ /* 0x040fe20000041818 */
[----:B------:R-:W-:Y:S07]  /*e190*/  LDSM.16.M88.4 R200, [R219+0x1000] ;  /* 0x00100000dbc8783b */ /* 0x000fee0000000200 */
[C---:B------:R-:W-:Y:S08]  /*e1a0*/  HMMA.16816.F32.BF16 R28, R136.reuse, R204, R28 ;  /* 0x000000cc881c723c */ /* 0x040ff0000004181c */
[C---:B------:R-:W-:Y:S01]  /*e1b0*/  HMMA.16816.F32.BF16 R32, R136.reuse, R206, R32 ;  /* 0x000000ce8820723c */ /* 0x040fe20000041820 */
[----:B------:R-:W-:Y:S07]  /*e1c0*/  LDSM.16.M88.4 R204, [R219+0x1800] ;  /* 0x00180000dbcc783b */ /* 0x000fee0000000200 */
[C---:B---3--:R-:W-:Y:S08]  /*e1d0*/  HMMA.16816.F32.BF16 R36, R136.reuse, R188, R36 ;  /* 0x000000bc8824723c */ /* 0x048ff00000041824 */
[C---:B------:R-:W-:Y:S01]  /*e1e0*/  HMMA.16816.F32.BF16 R40, R136.reuse, R190, R40 ;  /* 0x000000be8828723c */ /* 0x040fe20000041828 */
[----:B------:R-:W1:Y:S07]  /*e1f0*/  LDSM.16.M88.4 R188, [R225] ;  /* 0x00000000e1bc783b */ /* 0x000e6e0000000200 */
[C---:B--2---:R-:W-:Y:S08]  /*e200*/  HMMA.16816.F32.BF16 R44, R136.reuse, R208, R44 ;  /* 0x000000d0882c723c */ /* 0x044ff0000004182c */
        /* <DEDUP_REMOVED lines=160> */
[----:B------:R-:W-:Y:S07]  /*ec10*/  LDSM.16.M88.4 R196, [R223+0xc000] ;  /* 0x00c00000dfc4783b */ /* 0x000fee0000000200 */
[C---:B------:R-:W-:Y:S08]  /*ec20*/  HMMA.16816.F32.BF16 R20, R188.reuse, R200, R20 ;  /* 0x000000c8bc14723c */ /* 0x040ff00000041814 */
        /* <DEDUP_REMOVED lines=101> */
[----:B------:R-:W-:Y:S01]  /*f280*/  MUFU.TANH R197, R13 ;  /* 0x0000000d00c57308 */ /* 0x000fe20000002400 */
[----:B----4-:R-:W-:Y:S09]  /*f290*/  FMNMX.FTZ R2, R192, R2, !PT ;  /* 0x00000002c0027209 */ /* 0x010ff20007810000 */
[----:B------:R-:W3:Y:S01]  /*f2a0*/  MUFU.TANH R196, R12 ;  /* 0x0000000c00c47308 */ /* 0x000ee20000002400 */
[C---:B--2---:R-:W-:Y:S01]  /*f2b0*/  HMMA.16816.F32.BF16 R20, R200.reuse, R4, R20 ;  /* 0x00000004c814723c */ /* 0x044fe20000041814 */
[----:B-1----:R-:W1:Y:S02]  /*f2c0*/  LDSM.16.M88.4 R8, [R219+0xa800] ;  /* 0x00a80000db08783b */ /* 0x002e640000000200 */
[----:B------:R-:W-:Y:S06]  /*f2d0*/  FMNMX.FTZ R2, R193, R2, !PT ;  /* 0x00000002c1027209 */ /* 0x000fec0007810000 */
[----:B------:R-:W2:Y:S01]  /*f2e0*/  MUFU.TANH R198, R14 ;  /* 0x0000000e00c67308 */ /* 0x000ea20000002400 */
[C---:B------:R-:W-:Y:S01]  /*f2f0*/  HMMA.16816.F32.BF16 R24, R200.reuse, R6, R24 ;  /* 0x00000006c818723c */ /* 0x040fe20000041818 */
[----:B------:R-:W4:Y:S08]  /*f300*/  LDSM.16.M88.4 R4, [R219+0xb000] ;  /* 0x00b00000db04783b */ /* 0x000f300000000200 */
[----:B------:R-:W1:Y:S03]  /*f310*/  MUFU.TANH R204, R16 ;  /* 0x0000001000cc7308 */ /* 0x000e660000002400 */
[----:B---3--:R-:W-:Y:S02]  /*f320*/  FMNMX.FTZ R0, R196, R0, !PT ;  /* 0x00000000c4007209 */ /* 0x008fe40007810000 */
[----:B------:R-:W-:Y:S02]  /*f330*/  FMUL.FTZ R22, R22, c[0x0][0x320] ;  /* 0x0000c80016167a20 */ /* 0x000fe40000410000 */
[----:B------:R-:W-:Y:S01]  /*f340*/  FMNMX.FTZ R0, R197, R0, !PT ;  /* 0x00000000c5007209 */ /* 0x000fe20007810000 */
[----:B------:R-:W-:Y:S02]  /*f350*/  FMUL.FTZ R23, R23, c[0x0][0x320] ;  /* 0x0000c80017177a20 */ /* 0x000fe40000410000 */
[----:B------:R-:W3:Y:S01]  /*f360*/  MUFU.TANH R199, R15 ;  /* 0x0000000f00c77308 */ /* 0x000ee20000002400 */
[----:B------:R-:W-:Y:S02]  /*f370*/  FMUL.FTZ R20, R20, c[0x0][0x320] ;  /* 0x0000c80014147a20 */ /* 0x000fe40000410000 */
[----:B------:R-:W-:Y:S01]  /*f380*/  FMUL.FTZ R21, R21, c[0x0][0x320] ;  /* 0x0000c80015157a20 */ /* 0x000fe20000410000 */
[----:B--2---:R-:W-:Y:S01]  /*f390*/  FMNMX.FTZ R2, R198, R2, !PT ;  /* 0x00000002c6027209 */ /* 0x004fe20007810000 */
[----:B------:R-:W-:Y:S02]  /*f3a0*/  FMUL.FTZ R26, R26, c[0x0][0x320] ;  /* 0x0000c8001a1a7a20 */ /* 0x000fe40000410000 */
[----:B------:R-:W-:Y:S02]  /*f3b0*/  FMUL.FTZ R27, R27, c[0x0][0x320] ;  /* 0x0000c8001b1b7a20 */ /* 0x000fe40000410000 */
[----:B------:R-:W-:Y:S01]  /*f3c0*/  FMUL.FTZ R24, R24, c[0x0][0x320] ;  /* 0x0000c80018187a20 */ /* 0x000fe20000410000 */
[----:B------:R-:W-:Y:S01]  /*f3d0*/  MUFU.TANH R214, R22 ;  /* 0x0000001600d67308 */ /* 0x000fe20000002400 */
[----:B------:R-:W-:Y:S01]  /*f3e0*/  FMUL.FTZ R25, R25, c[0x0][0x320] ;  /* 0x0000c80019197a20 */ /* 0x000fe20000410000 */
[----:B-1----:R-:W-:Y:S01]  /*f3f0*/  FMNMX.FTZ R0, R204, R0, !PT ;  /* 0x00000000cc007209 */ /* 0x002fe20007810000 */
[C---:B------:R-:W-:Y:S07]  /*f400*/  HMMA.16816.F32.BF16 R28, R200.reuse, R8, R28 ;  /* 0x00000008c81c723c */ /* 0x040fee000004181c */
[----:B------:R-:W-:Y:S01]  /*f410*/  MUFU.TANH R215, R23 ;  /* 0x0000001700d77308 */ /* 0x000fe20000002400 */
[C---:B------:R-:W-:Y:S01]  /*f420*/  HMMA.16816.F32.BF16 R32, R200.reuse, R10, R32 ;  /* 0x0000000ac820723c */ /* 0x040fe20000041820 */
[----:B------:R-:W1:Y:S01]  /*f430*/  LDSM.16.M88.4 R8, [R219+0xb800] ;  /* 0x00b80000db08783b */ /* 0x000e620000000200 */
[----:B------:R-:W-:Y:S04]  /*f440*/  DEPBAR.LE SB0, 0x0 ;  /* 0x000080000000791a */ /* 0x000fe80000000000 */
[----:B---3--:R-:W-:Y:S02]  /*f450*/  FMNMX.FTZ R2, R199, R2, !PT ;  /* 0x00000002c7027209 */ /* 0x008fe40007810000 */
[C---:B----4-:R-:W-:Y:S01]  /*f460*/  HMMA.16816.F32.BF16 R36, R200.reuse, R4, R36 ;  /* 0x00000004c824723c */ /* 0x050fe20000041824 */
[----:B------:R-:W2:Y:S01]  /*f470*/  LDL R5, [R1+0x30] ;  /* 0x0000300001057983 */ /* 0x000ea20000100800 */
[----:B------:R-:W3:Y:S03]  /*f480*/  MUFU.TANH R205, R17 ;  /* 0x0000001100cd7308 */ /* 0x000ee60000002400 */
[----:B------:R-:W-:Y:S03]  /*f490*/  BAR.SYNC.DEFER_BLOCKING 0x0 ;  /* 0x0000000000007b1d */ /* 0x000fe60000010000 */
[C---:B------:R-:W-:Y:S04]  /*f4a0*/  HMMA.16816.F32.BF16 R40, R200.reuse, R6, R40 ;  /* 0x00000006c828723c */ /* 0x040fe80000041828 */
[----:B------:R-:W-:Y:S02]  /*f4b0*/  FMUL.FTZ R28, R28, c[0x0][0x320] ;  /* 0x0000c8001c1c7a20 */ /* 0x000fe40000410000 */
[----:B------:R-:W-:Y:S02]  /*f4c0*/  FMUL.FTZ R29, R29, c[0x0][0x320] ;  /* 0x0000c8001d1d7a20 */ /* 0x000fe40000410000 */
[----:B------:R-:W-:Y:S04]  /*f4d0*/  FMUL.FTZ R30, R30, c[0x0][0x320] ;  /* 0x0000c8001e1e7a20 */ /* 0x000fe80000410000 */
[----:B------:R-:W-:Y:S02]  /*f4e0*/  FMUL.FTZ R31, R31, c[0x0][0x320] ;  /* 0x0000c8001f1f7a20 */ /* 0x000fe40000410000 */
[----:B------:R-:W-:Y:S02]  /*f4f0*/  FMUL.FTZ R32, R32, c[0x0][0x320] ;  /* 0x0000c80020207a20 */ /* 0x000fe40000410000 */
[----:B------:R-:W-:Y:S02]  /*f500*/  FMUL.FTZ R38, R38, c[0x0][0x320] ;  /* 0x0000c80026267a20 */ /* 0x000fe40000410000 */
[----:B------:R-:W-:Y:S01]  /*f510*/  FMUL.FTZ R39, R39, c[0x0][0x320] ;  /* 0x0000c80027277a20 */ /* 0x000fe20000410000 */
[----:B---3--:R-:W-:Y:S01]  /*f520*/  FMNMX.FTZ R0, R205, R0, !PT ;  /* 0x00000000cd007209 */ /* 0x008fe20007810000 */
[----:B------:R-:W-:Y:S01]  /*f530*/  FMUL.FTZ R34, R34, c[0x0][0x320] ;  /* 0x0000c80022227a20 */ /* 0x000fe20000410000 */
[----:B------:R-:W3:Y:S01]  /*f540*/  LDL R6, [R1+0x18] ;  /* 0x0000180001067983 */ /* 0x000ee20000100800 */
[----:B------:R-:W4:Y:S01]  /*f550*/  MUFU.TANH R138, R28 ;  /* 0x0000001c008a7308 */ /* 0x000f220000002400 */
[----:B------:R-:W-:Y:S01]  /*f560*/  FMUL.FTZ R36, R36, c[0x0][0x320] ;  /* 0x0000c80024247a20 */ /* 0x000fe20000410000 */
[C---:B-1----:R-:W-:Y:S03]  /*f570*/  HMMA.16816.F32.BF16 R44, R200.reuse, R8, R44 ;  /* 0x00000008c82c723c */ /* 0x042fe6000004182c */
[----:B------:R-:W-:Y:S02]  /*f580*/  FMUL.FTZ R37, R37, c[0x0][0x320] ;  /* 0x0000c80025257a20 */ /* 0x000fe40000410000 */
[----:B------:R-:W-:Y:S03]  /*f590*/  FMUL.FTZ R40, R40, c[0x0][0x320] ;  /* 0x0000c80028287a20 */ /* 0x000fe60000410000 */
[----:B------:R-:W-:Y:S01]  /*f5a0*/  MUFU.TANH R132, R29 ;  /* 0x0000001d00847308 */ /* 0x000fe20000002400 */
[----:B------:R-:W-:Y:S01]  /*f5b0*/  HMMA.16816.F32.BF16 R48, R200, R10, R48 ;  /* 0x0000000ac830723c */ /* 0x000fe20000041830 */
[----:B------:R-:W2:Y:S02]  /*f5c0*/  LDL.64 R10, [R1+0x20] ;  /* 0x00002000010a7983 */ /* 0x000ea40000100a00 */
[----:B------:R-:W-:Y:S02]  /*f5d0*/  FMUL.FTZ R33, R33, c[0x0][0x320] ;  /* 0x0000c80021217a20 */ /* 0x000fe40000410000 */
[----:B------:R-:W-:Y:S02]  /*f5e0*/  FMUL.FTZ R35, R35, c[0x0][0x320] ;  /* 0x0000c80023237a20 */ /* 0x000fe40000410000 */
[----:B------:R-:W-:Y:S02]  /*f5f0*/  FMUL.FTZ R42, R42, c[0x0][0x320] ;  /* 0x0000c8002a2a7a20 */ /* 0x000fe40000410000 */
[----:B------:R-:W1:Y:S03]  /*f600*/  MUFU.TANH R206, R18 ;  /* 0x0000001200ce7308 */ /* 0x000e660000002400 */
[----:B------:R-:W-:Y:S01]  /*f610*/  FMUL.FTZ R41, R41, c[0x0][0x320] ;  /* 0x0000c80029297a20 */ /* 0x000fe20000410000 */
[----:B----4-:R-:W-:Y:S01]  /*f620*/  MOV R202, R138 ;  /* 0x0000008a00ca7202 */ /* 0x010fe20000000f00 */
[----:B------:R-:W-:Y:S02]  /*f630*/  FMUL.FTZ R43, R43, c[0x0][0x320] ;  /* 0x0000c8002b2b7a20 */ /* 0x000fe40000410000 */
[----:B------:R-:W-:Y:S02]  /*f640*/  FMUL.FTZ R44, R44, c[0x0][0x320] ;  /* 0x0000c8002c2c7a20 */ /* 0x000fe40000410000 */
[----:B------:R-:W-:Y:S01]  /*f650*/  FMUL.FTZ R45, R45, c[0x0][0x320] ;  /* 0x0000c8002d2d7a20 */ /* 0x000fe20000410000 */
[----:B------:R-:W4:Y:S01]  /*f660*/  MUFU.TANH R208, R20 ;  /* 0x0000001400d07308 */ /* 0x000f220000002400 */
[----:B------:R-:W-:Y:S02]  /*f670*/  FMUL.FTZ R46, R46, c[0x0][0x320] ;  /* 0x0000c8002e2e7a20 */ /* 0x000fe40000410000 */
[----:B------:R-:W-:Y:S02]  /*f680*/  FMUL.FTZ R47, R47, c[0x0][0x320] ;  /* 0x0000c8002f2f7a20 */ /* 0x000fe40000410000 */
[----:B------:R-:W-:Y:S02]  /*f690*/  FMUL.FTZ R50, R50, c[0x0][0x320] ;  /* 0x0000c80032327a20 */ /* 0x000fe40000410000 */
[----:B------:R-:W-:Y:S02]  /*f6a0*/  FMUL.FTZ R49, R49, c[0x0][0x320] ;  /* 0x0000c80031317a20 */ /* 0x000fe40000410000 */
[----:B------:R-:W-:Y:S01]  /*f6b0*/  FMUL.FTZ R48, R48, c[0x0][0x320] ;  /* 0x0000c80030307a20 */ /* 0x000fe20000410000 */
[----:B------:R-:W4:Y:S01]  /*f6c0*/  MUFU.TANH R209, R21 ;  /* 0x0000001500d17308 */ /* 0x000f220000002400 */
[----:B-1----:R-:W-:Y:S09]  /*f6d0*/  FMNMX.FTZ R2, R206, R2, !PT ;  /* 0x00000002ce027209 */ /* 0x002ff20007810000 */
[----:B------:R-:W1:Y:S01]  /*f6e0*/  MUFU.TANH R207, R19 ;  /* 0x0000001300cf7308 */ /* 0x000e620000002400 */
[----:B----4-:R-:W-:Y:S09]  /*f6f0*/  FMNMX.FTZ R0, R208, R0, !PT ;  /* 0x00000000d0007209 */ /* 0x010ff20007810000 */
[----:B------:R-:W4:Y:S01]  /*f700*/  MUFU.TANH R213, R24 ;  /* 0x0000001800d57308 */ /* 0x000f220000002400 */
[----:B------:R-:W-:Y:S09]  /*f710*/  FMNMX.FTZ R0, R209, R0, !PT ;  /* 0x00000000d1007209 */ /* 0x000ff20007810000 */
[----:B------:R-:W4:Y:S01]  /*f720*/  MUFU.TANH R136, R33 ;  /* 0x0000002100887308 */ /* 0x000f220000002400 */
[----:B-1----:R-:W-:Y:S04]  /*f730*/  FMNMX.FTZ R2, R207, R2, !PT ;  /* 0x00000002cf027209 */ /* 0x002fe80007810000 */
[----:B------:R-:W-:Y:S05]  /*f740*/  FMNMX.FTZ R2, R214, R2, !PT ;  /* 0x00000002d6027209 */ /* 0x000fea0007810000 */
[----:B------:R-:W1:Y:S01]  /*f750*/  MUFU.TANH R12, R26 ;  /* 0x0000001a000c7308 */ /* 0x000e620000002400 */
[----:B------:R-:W-:Y:S02]  /*f760*/  FMNMX.FTZ R2, R215, R2, !PT ;  /* 0x00000002d7027209 */ /* 0x000fe40007810000 */
[----:B----4-:R-:W-:Y:S07]  /*f770*/  FMNMX.FTZ R0, R213, R0, !PT ;  /* 0x00000000d5007209 */ /* 0x010fee0007810000 */
[----:B------:R-:W4:Y:S01]  /*f780*/  MUFU.TANH R212, R25 ;  /* 0x0000001900d47308 */ /* 0x000f220000002400 */
[----:B------:R-:W-:Y:S02]  /*f790*/  MOV R201, R136 ;  /* 0x0000008800c97202 */ /* 0x000fe40000000f00 */
[----:B------:R-:W-:Y:S07]  /*f7a0*/  MOV R33, R132 ;  /* 0x0000008400217202 */ /* 0x000fee0000000f00 */
[----:B------:R-:W4:Y:S01]  /*f7b0*/  MUFU.TANH R210, R27 ;  /* 0x0000001b00d27308 */ /* 0x000f220000002400 */
[----:B-1----:R-:W-:Y:S04]  /*f7c0*/  MOV R203, R12 ;  /* 0x0000000c00cb7202 */ /* 0x002fe80000000f00 */
[----:B------:R-:W-:Y:S05]  /*f7d0*/  FMNMX.FTZ R2, R203, R2, !PT ;  /* 0x00000002cb027209 */ /* 0x000fea0007810000 */
[----:B------:R-:W1:Y:S01]  /*f7e0*/  MUFU.TANH R137, R32 ;  /* 0x0000002000897308 */ /* 0x000e620000002400 */
[----:B----4-:R-:W-:Y:S04]  /*f7f0*/  FMNMX.FTZ R0, R212, R0, !PT ;  /* 0x00000000d4007209 */ /* 0x010fe80007810000 */
[----:B------:R-:W-:Y:S05]  /*f800*/  FMNMX.FTZ R0, R202, R0, !PT ;  /* 0x00000000ca007209 */ /* 0x000fea0007810000 */
[----:B------:R1:W-:Y:S01]  /*f810*/  MUFU.TANH R17, R35 ;  /* 0x0000002300117308 */ /* 0x0003e20000002400 */
[----:B------:R-:W-:Y:S02]  /*f820*/  FMNMX.FTZ R0, R33, R0, !PT ;  /* 0x0000000021007209 */ /* 0x000fe40007810000 */
[----:B------:R-:W-:Y:S07]  /*f830*/  FMNMX.FTZ R2, R210, R2, !PT ;  /* 0x00000002d2027209 */ /* 0x000fee0007810000 */
[----:B------:R-:W4:Y:S10]  /*f840*/  MUFU.TANH R18, R30 ;  /* 0x0000001e00127308 */ /* 0x000f340000002400 */
[----:B------:R-:W4:Y:S01]  /*f850*/  MUFU.TANH R211, R31 ;  /* 0x0000001f00d37308 */ /* 0x000f220000002400 */
[----:B-1----:R-:W-:Y:S04]  /*f860*/  MOV R35, R137 ;  /* 0x0000008900237202 */ /* 0x002fe80000000f00 */
[----:B------:R-:W-:Y:S05]  /*f870*/  FMNMX.FTZ R0, R35, R0, !PT ;  /* 0x0000000023007209 */ /* 0x000fea0007810000 */
[----:B------:R-:W1:Y:S01]  /*f880*/  MUFU.TANH R139, R34 ;  /* 0x00000022008b7308 */ /* 0x000e620000002400 */
[----:B------:R-:W-:Y:S02]  /*f890*/  FMNMX.FTZ R0, R201, R0, !PT ;  /* 0x00000000c9007209 */ /* 0x000fe40007810000 */
[----:B----4-:R-:W-:Y:S07]  /*f8a0*/  FMNMX.FTZ R2, R18, R2, !PT ;  /* 0x0000000212027209 */ /* 0x010fee0007810000 */
[----:B------:R-:W4:Y:S01]  /*f8b0*/  MUFU.TANH R16, R36 ;  /* 0x0000002400107308 */ /* 0x000f220000002400 */
[----:B------:R-:W-:Y:S09]  /*f8c0*/  FMNMX.FTZ R2, R211, R2, !PT ;  /* 0x00000002d3027209 */ /* 0x000ff20007810000 */
[----:B------:R-:W-:Y:S01]  /*f8d0*/  MUFU.TANH R24, R37 ;  /* 0x0000002500187308 */ /* 0x000fe20000002400 */
[----:B-1----:R-:W-:Y:S02]  /*f8e0*/  MOV R200, R139 ;  /* 0x0000008b00c87202 */ /* 0x002fe40000000f00 */
[----:B------:R-:W-:Y:S02]  /*f8f0*/  MOV R139, 0x6 ;  /* 0x00000006008b7802 */ /* 0x000fe40000000f00 */
[----:B------:R-:W-:Y:S05]  /*f900*/  FMNMX.FTZ R2, R200, R2, !PT ;  /* 0x00000002c8027209 */ /* 0x000fea0007810000 */
[----:B------:R-:W1:Y:S01]  /*f910*/  MUFU.TANH R3, R42 ;  /* 0x0000002a00037308 */ /* 0x000e620000002400 */
[----:B----4-:R-:W-:Y:S09]  /*f920*/  FMNMX.FTZ R0, R16, R0, !PT ;  /* 0x0000000010007209 */ /* 0x010ff20007810000 */
[----:B------:R1:W-:Y:S10]  /*f930*/  MUFU.TANH R136, R50 ;  /* 0x0000003200887308 */ /* 0x0003f40000002400 */
[----:B------:R-:W4:Y:S10]  /*f940*/  MUFU.TANH R25, R40 ;  /* 0x0000002800197308 */ /* 0x000f340000002400 */
[----:B------:R-:W4:Y:S01]  /*f950*/  MUFU.TANH R27, R38 ;  /* 0x00000026001b7308 */ /* 0x000f220000002400 */
[----:B-1----:R-:W-:Y:S02]  /*f960*/  MOV R50, R3 ;  /* 0x0000000300327202 */ /* 0x002fe40000000f00 */
[----:B------:R-:W-:Y:S02]  /*f970*/  FMNMX.FTZ R3, R17, R2, !PT ;  /* 0x0000000211037209 */ /* 0x000fe40007810000 */
[----:B------:R-:W-:Y:S01]  /*f980*/  FMNMX.FTZ R2, R24, R0, !PT ;  /* 0x0000000018027209 */ /* 0x000fe20007810000 */
[----:B------:R-:W-:Y:S04]  /*f990*/  FMUL.FTZ R0, R51, c[0x0][0x320] ;  /* 0x0000c80033007a20 */ /* 0x000fe80000410000 */
[----:B------:R-:W1:Y:S01]  /*f9a0*/  MUFU.TANH R133, R44 ;  /* 0x0000002c00857308 */ /* 0x000e620000002400 */
[----:B------:R-:W-:Y:S02]  /*f9b0*/  MOV R51, R16 ;  /* 0x0000001000337202 */ /* 0x000fe40000000f00 */
[----:B----4-:R-:W-:Y:S07]  /*f9c0*/  FMNMX.FTZ R2, R25, R2, !PT ;  /* 0x0000000219027209 */ /* 0x010fee0007810000 */
[----:B------:R1:W-:Y:S01]  /*f9d0*/  MUFU.TANH R9, R49 ;  /* 0x0000003100097308 */ /* 0x0003e20000002400 */
[----:B------:R-:W-:Y:S09]  /*f9e0*/  FMNMX.FTZ R3, R27, R3, !PT ;  /* 0x000000031b037209 */ /* 0x000ff20007810000 */
[----:B------:R-:W4:Y:S10]  /*f9f0*/  MUFU.TANH R19, R41 ;  /* 0x0000002900137308 */ /* 0x000f340000002400 */
[----:B------:R4:W-:Y:S01]  /*fa00*/  MUFU.TANH R137, R0 ;  /* 0x0000000000897308 */ /* 0x0009e20000002400 */
[----:B-1----:R-:W-:Y:S09]  /*fa10*/  MOV R49, R133 ;  /* 0x0000008500317202 */ /* 0x002ff20000000f00 */
[----:B------:R-:W1:Y:S10]  /*fa20*/  MUFU.TANH R26, R39 ;  /* 0x00000027001a7308 */ /* 0x000e740000002400 */
[----:B------:R-:W3:Y:S01]  /*fa30*/  MUFU.TANH R40, R45 ;  /* 0x0000002d00287308 */ /* 0x000ee20000002400 */
[----:B----4-:R-:W-:Y:S04]  /*fa40*/  FMNMX.FTZ R0, R19, R2, !PT ;  /* 0x0000000213007209 */ /* 0x010fe80007810000 */
[----:B------:R-:W-:Y:S05]  /*fa50*/  FMNMX.FTZ R0, R49, R0, !PT ;  /* 0x0000000031007209 */ /* 0x000fea0007810000 */
[----:B------:R-:W4:Y:S01]  /*fa60*/  MUFU.TANH R41, R43 ;  /* 0x0000002b00297308 */ /* 0x000f220000002400 */
[----:B-1----:R-:W-:Y:S04]  /*fa70*/  FMNMX.FTZ R3, R26, R3, !PT ;  /* 0x000000031a037209 */ /* 0x002fe80007810000 */
[----:B------:R-:W-:Y:S05]  /*fa80*/  FMNMX.FTZ R2, R50, R3, !PT ;  /* 0x0000000332027209 */ /* 0x000fea0007810000 */
[----:B------:R-:W1:Y:S01]  /*fa90*/  MUFU.TANH R20, R48 ;  /* 0x0000003000147308 */ /* 0x000e620000002400 */
[----:B---3--:R-:W-:Y:S02]  /*faa0*/  FMNMX.FTZ R0, R40, R0, !PT ;  /* 0x0000000028007209 */ /* 0x008fe40007810000 */
[C---:B------:R-:W-:Y:S07]  /*fab0*/  ISETP.GT.AND P0, PT, R252.reuse, R6, PT ;  /* 0x00000006fc00720c */ /* 0x040fee0003f04270 */
[----:B------:R-:W3:Y:S01]  /*fac0*/  MUFU.TANH R32, R46 ;  /* 0x0000002e00207308 */ /* 0x000ee20000002400 */
[----:B------:R-:W-:Y:S02]  /*fad0*/  IADD3 R252, R252, -0x1, RZ ;  /* 0xfffffffffcfc7810 */ /* 0x000fe40007ffe0ff */
[----:B----4-:R-:W-:Y:S07]  /*fae0*/  FMNMX.FTZ R2, R41, R2, !PT ;  /* 0x0000000229027209 */ /* 0x010fee0007810000 */
[----:B------:R-:W4:Y:S01]  /*faf0*/  MUFU.TANH R34, R47 ;  /* 0x0000002f00227308 */ /* 0x000f220000002400 */
[----:B------:R-:W-:Y:S01]  /*fb00*/  @P0 IMAD.WIDE.U32 R6, R252, c[0x0][0x1e0], RZ ;  /* 0x00007800fc060a25 */ /* 0x000fe200078e00ff */
[----:B-1----:R-:W-:Y:S04]  /*fb10*/  FMNMX.FTZ R133, R20, R0, !PT ;  /* 0x0000000014857209 */ /* 0x002fe80007810000 */
[----:B------:R-:W-:Y:S05]  /*fb20*/  FMNMX.FTZ R133, R9, R133, !PT ;  /* 0x0000008509857209 */ /* 0x000fea0007810000 */
[----:B------:R-:W1:Y:S01]  /*fb30*/  SHFL.BFLY PT, R3, R133, 0x2, 0x1f ;  /* 0x0c401f0085037f89 */ /* 0x000e6200000e0000 */
[----:B---3--:R-:W-:Y:S04]  /*fb40*/  FMNMX.FTZ R2, R32, R2, !PT ;  /* 0x0000000220027209 */ /* 0x008fe80007810000 */
[----:B----4-:R-:W-:Y:S04]  /*fb50*/  FMNMX.FTZ R0, R34, R2, !PT ;  /* 0x0000000222007209 */ /* 0x010fe80007810000 */
[----:B------:R-:W-:Y:S04]  /*fb60*/  FMNMX.FTZ R0, R136, R0, !PT ;  /* 0x0000000088007209 */ /* 0x000fe80007810000 */
[----:B------:R-:W-:Y:S05]  /*fb70*/  FMNMX.FTZ R0, R137, R0, !PT ;  /* 0x0000000089007209 */ /* 0x000fea0007810000 */
[----:B------:R-:W3:Y:S01]  /*fb80*/  SHFL.BFLY PT, R2, R0, 0x2, 0x1f ;  /* 0x0c401f0000027f89 */ /* 0x000ee200000e0000 */
[----:B-1----:R-:W-:Y:S07]  /*fb90*/  FMNMX.FTZ R133, R133, R3, !PT ;  /* 0x0000000385857209 */ /* 0x002fee0007810000 */
[----:B------:R-:W1:Y:S01]  /*fba0*/  SHFL.BFLY PT, R4, R133, 0x1, 0x1f ;  /* 0x0c201f0085047f89 */ /* 0x000e6200000e0000 */
[----:B---3--:R-:W-:Y:S07]  /*fbb0*/  FMNMX.FTZ R0, R0, R2, !PT ;  /* 0x0000000200007209 */ /* 0x008fee0007810000 */
[----:B------:R-:W3:Y:S01]  /*fbc0*/  SHFL.BFLY PT, R3, R0, 0x1, 0x1f ;  /* 0x0c201f0000037f89 */ /* 0x000ee200000e0000 */
[----:B-1----:R-:W-:Y:S02]  /*fbd0*/  FMNMX.FTZ R133, R133, R4, !PT ;  /* 0x0000000485857209 */ /* 0x002fe40007810000 */
[----:B------:R-:W-:Y:S03]  /*fbe0*/  @P0 SHF.R.S32.HI R4, RZ, 0x1f, R252 ;  /* 0x0000001fff040819 */ /* 0x000fe600000114fc */
[C---:B------:R-:W-:Y:S02]  /*fbf0*/  FMUL.FTZ R138, R133.reuse, c[0x0][0x2d0] ;  /* 0x0000b400858a7a20 */ /* 0x040fe40000410000 */
[----:B------:R-:W-:Y:S02]  /*fc00*/  @P0 IMAD R4, R4, c[0x0][0x1e0], RZ ;  /* 0x0000780004040a24 */ /* 0x000fe400078e02ff */
[----:B------:R-:W-:Y:S01]  /*fc10*/  FFMA.FTZ R8, R190, c[0x0][0x2d0], -R138 ;  /* 0x0000b400be087a23 */ /* 0x000fe2000001088a */
[----:B------:R-:W-:Y:S01]  /*fc20*/  MOV R190, R9 ;  /* 0x0000000900be7202 */ /* 0x000fe20000000f00 */
[----:B------:R-:W-:Y:S02]  /*fc30*/  FADD.FTZ R2, -R133, R134 ;  /* 0x0000008685027221 */ /* 0x000fe40000010100 */
[----:B------:R1:W-:Y:S01]  /*fc40*/  MUFU.EX2 R15, R8 ;  /* 0x00000008000f7308 */ /* 0x0003e20000000800 */
[----:B---3--:R-:W-:Y:S01]  /*fc50*/  FMNMX.FTZ R132, R0, R3, !PT ;  /* 0x0000000300847209 */ /* 0x008fe20007810000 */
[----:B------:R-:W-:Y:S01]  /*fc60*/  @P0 IMAD R3, R252, c[0x0][0x1e4], R4 ;  /* 0x00007900fc030a24 */ /* 0x000fe200078e0204 */
[----:B--2---:R-:W-:Y:S01]  /*fc70*/  @P0 MOV R4, R10 ;  /* 0x0000000a00040202 */ /* 0x004fe20000000f00 */
[----:B------:R-:W-:Y:S02]  /*fc80*/  FMUL.FTZ R0, R2, c[0x0][0x2d0] ;  /* 0x0000b40002007a20 */ /* 0x000fe40000410000 */
[----:B------:R-:W-:Y:S01]  /*fc90*/  FMUL.FTZ R134, R132, c[0x0][0x2d0] ;  /* 0x0000b40084867a20 */ /* 0x000fe20000410000 */
[----:B------:R-:W-:Y:S01]  /*fca0*/  @P0 IADD3 R3, R7, R3, RZ ;  /* 0x0000000307030210 */ /* 0x000fe20007ffe0ff */
[----:B------:R-:W-:Y:S01]  /*fcb0*/  @P0 IMAD.WIDE.U32 R4, R6, 0x60, R4 ;  /* 0x0000006006040825 */ /* 0x000fe200078e0004 */
[----:B------:R-:W-:Y:S01]  /*fcc0*/  @P0 MOV R7, c[0x0][0x1e0] ;  /* 0x0000780000070a02 */ /* 0x000fe20000000f00 */
[----:B------:R2:W3:Y:S02]  /*fcd0*/  MUFU.EX2 R2, R0 ;  /* 0x0000000000027308 */ /* 0x0004e40000000800 */
[----:B------:R-:W-:Y:S01]  /*fce0*/  @P0 IMAD R3, R3, 0x60, RZ ;  /* 0x0000006003030824 */ /* 0x000fe200078e02ff */
[----:B------:R-:W-:Y:S01]  /*fcf0*/  @P0 SHF.L.U32 R6, R4, 0x1, RZ ;  /* 0x0000000104060819 */ /* 0x000fe200000006ff */
[----:B------:R-:W-:Y:S01]  /*fd00*/  FFMA.FTZ R136, R136, c[0x0][0x2d0], -R134 ;  /* 0x0000b40088887a23 */ /* 0x000fe20000010886 */
[----:B------:R-:W-:Y:S02]  /*fd10*/  @P0 SHF.L.U64.HI R14, R7, R139, c[0x0][0x1e4] ;  /* 0x00007900070e0619 */ /* 0x000fe4000001028b */
[----:B------:R-:W-:Y:S01]  /*fd20*/  @P0 IADD3 R3, R5, R3, RZ ;  /* 0x0000000305030210 */ /* 0x000fe20007ffe0ff */
[--C-:B------:R-:W-:Y:S01]  /*fd30*/  FFMA.FTZ R5, R189, c[0x0][0x2d0], -R138.reuse ;  /* 0x0000b400bd057a23 */ /* 0x100fe2000001088a */
[----:B------:R-:W-:Y:S01]  /*fd40*/  @P0 IADD3 R10, P2, R6, 0x80, RZ ;  /* 0x00000080060a0810 */ /* 0x000fe20007f5e0ff */
[--C-:B-1----:R-:W-:Y:S01]  /*fd50*/  FFMA.FTZ R8, R188, c[0x0][0x2d0], -R138.reuse ;  /* 0x0000b400bc087a23 */ /* 0x102fe2000001088a */
[----:B------:R-:W-:Y:S01]  /*fd60*/  @P0 SHF.L.U64.HI R3, R4, 0x1, R3 ;  /* 0x0000000104030819 */ /* 0x000fe20000010203 */
[----:B------:R-:W1:Y:S01]  /*fd70*/  MUFU.EX2 R21, R5 ;  /* 0x0000000500157308 */ /* 0x000e620000000800 */
[----:B------:R-:W-:Y:S02]  /*fd80*/  @P0 IADD3 R10, P1, R10, c[0x0][0x1c8], RZ ;  /* 0x000072000a0a0a10 */ /* 0x000fe40007f3e0ff */
[----:B------:R-:W-:Y:S02]  /*fd90*/  @P0 SHF.L.U32 R7, R7, 0x6, RZ ;  /* 0x0000000607070819 */ /* 0x000fe400000006ff */
[----:B------:R-:W-:Y:S02]  /*fda0*/  @P0 IADD3.X R11, RZ, c[0x0][0x1cc], R3, P1, P2 ;  /* 0x00007300ff0b0a10 */ /* 0x000fe40000fe4403 */
[C---:B------:R-:W-:Y:S02]  /*fdb0*/  @P0 IADD3 R4, P1, R6.reuse, c[0x0][0x1c8], RZ ;  /* 0x0000720006040a10 */ /* 0x040fe40007f3e0ff */
[----:B------:R-:W-:Y:S01]  /*fdc0*/  @P0 IADD3 R12, P2, R6, 0x100, RZ ;  /* 0x00000100060c0810 */ /* 0x000fe20007f5e0ff */
[----:B------:R-:W-:Y:S01]  /*fdd0*/  MUFU.EX2 R43, R8 ;  /* 0x00000008002b7308 */ /* 0x000fe20000000800 */
[----:B------:R-:W-:Y:S01]  /*fde0*/  MOV R189, R32 ;  /* 0x0000002000bd7202 */ /* 0x000fe20000000f00 */
[----:B--2---:R-:W-:Y:S01]  /*fdf0*/  FADD.FTZ R0, -R132, R135 ;  /* 0x0000008784007221 */ /* 0x004fe20000010100 */
[----:B------:R-:W-:Y:S01]  /*fe00*/  MOV R135, R18 ;  /* 0x0000001200877202 */ /* 0x000fe20000000f00 */
[----:B---3--:R-:W-:Y:S01]  /*fe10*/  FMUL.FTZ R16, R2, R152 ;  /* 0x0000009802107220 */ /* 0x008fe20000410000 */
[----:B------:R-:W-:Y:S01]  /*fe20*/  MOV R152, R17 ;  /* 0x0000001100987202 */ /* 0x000fe20000000f00 */
[----:B------:R-:W-:Y:S02]  /*fe30*/  FMUL.FTZ R0, R0, c[0x0][0x2d0] ;  /* 0x0000b40000007a20 */ /* 0x000fe40000410000 */
[C---:B------:R-:W-:Y:S02]  /*fe40*/  FMUL.FTZ R17, R2.reuse, R153 ;  /* 0x0000009902117220 */ /* 0x040fe40000410000 */
[C---:B------:R-:W-:Y:S01]  /*fe50*/  FMUL.FTZ R32, R2.reuse, R168 ;  /* 0x000000a802207220 */ /* 0x040fe20000410000 */
[----:B------:R-:W-:Y:S01]  /*fe60*/  MOV R168, R33 ;  /* 0x0000002100a87202 */ /* 0x000fe20000000f00 */
[----:B------:R-:W2:Y:S01]  /*fe70*/  MUFU.EX2 R0, R0 ;  /* 0x0000000000007308 */ /* 0x000ea20000000800 */
[C---:B------:R-:W-:Y:S01]  /*fe80*/  FMUL.FTZ R33, R2.reuse, R169 ;  /* 0x000000a902217220 */ /* 0x040fe20000410000 */
[----:B-1----:R-:W-:Y:S01]  /*fe90*/  MOV R188, R21 ;  /* 0x0000001500bc7202 */ /* 0x002fe20000000f00 */
[----:B------:R-:W-:Y:S01]  /*fea0*/  FFMA.FTZ R5, R191, c[0x0][0x2d0], -R138 ;  /* 0x0000b400bf057a23 */ /* 0x000fe2000001088a */
[----:B------:R-:W-:Y:S01]  /*feb0*/  MOV R191, R19 ;  /* 0x0000001300bf7202 */ /* 0x000fe20000000f00 */
[C---:B------:R-:W-:Y:S02]  /*fec0*/  FMUL.FTZ R52, R2.reuse, R52 ;  /* 0x0000003402347220 */ /* 0x040fe40000410000 */
[C---:B------:R-:W-:Y:S02]  /*fed0*/  FMUL.FTZ R53, R2.reuse, R53 ;  /* 0x0000003502357220 */ /* 0x040fe40000410000 */
[C---:B------:R-:W-:Y:S01]  /*fee0*/  FMUL.FTZ R56, R2.reuse, R56 ;  /* 0x0000003802387220 */ /* 0x040fe20000410000 */
[----:B------:R1:W3:Y:S01]  /*fef0*/  MUFU.EX2 R36, R5 ;  /* 0x0000000500247308 */ /* 0x0002e20000000800 */
[C---:B------:R-:W-:Y:S02]  /*ff00*/  FMUL.FTZ R57, R2.reuse, R57 ;  /* 0x0000003902397220 */ /* 0x040fe40000410000 */
[C---:B------:R-:W-:Y:S02]  /*ff10*/  FMUL.FTZ R60, R2.reuse, R60 ;  /* 0x0000003c023c7220 */ /* 0x040fe40000410000 */
[C---:B------:R-:W-:Y:S02]  /*ff20*/  FMUL.FTZ R61, R2.reuse, R61 ;  /* 0x0000003d023d7220 */ /* 0x040fe40000410000 */
        /* <DEDUP_REMOVED lines=9> */
[----:B-1----:R-:W-:Y:S01]  /*ffc0*/  @P0 IADD3.X R5, R3, c[0x0][0x1cc], RZ, P1, !PT ;  /* 0x0000730003050a10 */ /* 0x002fe20000ffe4ff */
[----:B------:R-:W-:Y:S01]  /*ffd0*/  FMUL.FTZ R59, R0, R59 ;  /* 0x0000003b003b7220 */ /* 0x000fe20000410000 */
[----:B------:R-:W-:Y:S01]  /*ffe0*/  @P0 IADD3 R12, P1, R12, c[0x0][0x1c8], RZ ;  /* 0x000072000c0c0a10 */ /* 0x000fe20007f3e0ff */
[C---:B------:R-:W-:Y:S02]  /*fff0*/  FMUL.FTZ R62, R0.reuse, R62 ;  /* 0x0000003e003e7220 */ /* 0x040fe40000410000 */
[----:B------:R1:W-:Y:S01]  /*10000*/  @P0 LDGSTS.E.BYPASS.LTC128B.128 [R251+0xc100], [R4.64], !P5 ;  /* 0x0c10000004fb0fae */ /* 0x0003e2000e901d46 */
[--C-:B------:R-:W-:Y:S01]  /*10010*/  @P0 IADD3.X R13, RZ, c[0x0][0x1cc], R3.reuse, P1, P2 ;  /* 0x00007300ff0d0a10 */ /* 0x100fe20000fe4403 */
[----:B------:R-:W-:Y:S01]  /*10020*/  FMUL.FTZ R63, R0, R63 ;  /* 0x0000003f003f7220 */ /* 0x000fe20000410000 */
[----:B------:R-:W-:Y:S01]  /*10030*/  @P0 IADD3 R6, P2, R6, 0x180, RZ ;  /* 0x0000018006060810 */ /* 0x000fe20007f5e0ff */
[C---:B------:R-:W-:Y:S02]  /*10040*/  FMUL.FTZ R66, R0.reuse, R66 ;  /* 0x0000004200427220 */ /* 0x040fe40000410000 */
[----:B------:R-:W-:Y:S01]  /*10050*/  FMUL.FTZ R67, R0, R67 ;  /* 0x0000004300437220 */ /* 0x000fe20000410000 */
[----:B------:R-:W-:Y:S01]  /*10060*/  @P0 IADD3 R8, P1, R6, c[0x0][0x1c8], RZ ;  /* 0x0000720006080a10 */ /* 0x000fe20007f3e0ff */
[----:B------:R2:W-:Y:S01]  /*10070*/  @P0 LDGSTS.E.BYPASS.LTC128B.128 [R251+0xf100], [R10.64], !P4 ;  /* 0x0f1000000afb0fae */ /* 0x0005e2000e101d46 */
[--C-:B------:R-:W-:Y:S01]  /*10080*/  FFMA.FTZ R6, R194, c[0x0][0x2d0], -R134.reuse ;  /* 0x0000b400c2067a23 */ /* 0x100fe20000010886 */
[----:B------:R-:W-:Y:S01]  /*10090*/  MOV R194, R20 ;  /* 0x0000001400c27202 */ /* 0x000fe20000000f00 */
[C---:B------:R-:W-:Y:S01]  /*100a0*/  FMUL.FTZ R70, R0.reuse, R70 ;  /* 0x0000004600467220 */ /* 0x040fe20000410000 */
[----:B------:R-:W-:Y:S01]  /*100b0*/  @P0 IADD3.X R9, RZ, c[0x0][0x1cc], R3, P1, P2 ;  /* 0x00007300ff090a10 */ /* 0x000fe20000fe4403 */
[----:B------:R4:W-:Y:S01]  /*100c0*/  MUFU.EX2 R139, R6 ;  /* 0x00000006008b7308 */ /* 0x0009e20000000800 */
[--C-:B------:R-:W-:Y:S01]  /*100d0*/  FFMA.FTZ R3, R195, c[0x0][0x2d0], -R134.reuse ;  /* 0x0000b400c3037a23 */ /* 0x100fe20000010886 */
[----:B------:R-:W-:Y:S01]  /*100e0*/  MOV R195, R15 ;  /* 0x0000000f00c37202 */ /* 0x000fe20000000f00 */
[----:B------:R3:W-:Y:S01]  /*100f0*/  @P0 LDGSTS.E.BYPASS.LTC128B.128 [R251+0x12100], [R12.64], !P3 ;  /* 0x121000000cfb0fae */ /* 0x0007e2000d901d46 */
[----:B------:R-:W-:Y:S02]  /*10100*/  FMUL.FTZ R71, R0, R71 ;  /* 0x0000004700477220 */ /* 0x000fe40000410000 */
[C---:B------:R-:W-:Y:S02]  /*10110*/  FMUL.FTZ R72, R2.reuse, R72 ;  /* 0x0000004802487220 */ /* 0x040fe40000410000 */
[----:B------:R-:W-:Y:S02]  /*10120*/  FMUL.FTZ R73, R2, R73 ;  /* 0x0000004902497220 */ /* 0x000fe40000410000 */
[----:B------:R3:W3:Y:S01]  /*10130*/  MUFU.EX2 R37, R3 ;  /* 0x0000000300257308 */ /* 0x0006e20000000800 */
[----:B------:R3:W-:Y:S01]  /*10140*/  @P0 LDGSTS.E.BYPASS.LTC128B.128 [R251+0x15100], [R8.64], !P6 ;  /* 0x1510000008fb0fae */ /* 0x0007e2000f101d46 */
[----:B------:R-:W-:Y:S01]  /*10150*/  FMUL.FTZ R74, R0, R74 ;  /* 0x0000004a004a7220 */ /* 0x000fe20000410000 */
[----:B-1----:R-:W-:Y:S01]  /*10160*/  @P0 IADD3 R4, P2, R4, R7, RZ ;  /* 0x0000000704040210 */ /* 0x002fe20007f5e0ff */
[----:B------:R-:W-:Y:S02]  /*10170*/  FMUL.FTZ R75, R0, R75 ;  /* 0x0000004b004b7220 */ /* 0x000fe40000410000 */
[C---:B------:R-:W-:Y:S01]  /*10180*/  FMUL.FTZ R76, R2.reuse, R76 ;  /* 0x0000004c024c7220 */ /* 0x040fe20000410000 */
[----:B------:R-:W-:Y:S01]  /*10190*/  @P0 IADD3.X R5, R5, R14, RZ, P2, !PT ;  /* 0x0000000e05050210 */ /* 0x000fe200017fe4ff */
[----:B------:R-:W-:Y:S02]  /*101a0*/  FMUL.FTZ R77, R2, R77 ;  /* 0x0000004d024d7220 */ /* 0x000fe40000410000 */
[C---:B------:R-:W-:Y:S02]  /*101b0*/  FMUL.FTZ R78, R0.reuse, R78 ;  /* 0x0000004e004e7220 */ /* 0x040fe40000410000 */
[----:B------:R1:W-:Y:S01]  /*101c0*/  @P0 LDGSTS.E.BYPASS.LTC128B.128 [R251+0xd100], [R4.64], !P5 ;  /* 0x0d10000004fb0fae */ /* 0x0003e2000e901d46 */
[----:B----4-:R-:W-:Y:S01]  /*101d0*/  @P0 IADD3 R6, P1, R7, R4, RZ ;  /* 0x0000000407060210 */ /* 0x010fe20007f3e0ff */
[C---:B--2---:R-:W-:Y:S02]  /*101e0*/  FMUL.FTZ R10, R0.reuse, R146 ;  /* 0x00000092000a7220 */ /* 0x044fe40000410000 */
[----:B------:R-:W-:Y:S01]  /*101f0*/  FMUL.FTZ R11, R0, R147 ;  /* 0x00000093000b7220 */ /* 0x000fe20000410000 */
[----:B------:R-:W-:Y:S01]  /*10200*/  @P0 IADD3.X R7, R14, R5, RZ, P1, !PT ;  /* 0x000000050e070210 */ /* 0x000fe20000ffe4ff */
[----:B------:R-:W-:Y:S02]  /*10210*/  FMUL.FTZ R79, R0, R79 ;  /* 0x0000004f004f7220 */ /* 0x000fe40000410000 */
[----:B------:R1:W-:Y:S01]  /*10220*/  @P0 LDGSTS.E.BYPASS.LTC128B.128 [R251+0x10100], [R4.64+0x80], !P4 ;  /* 0x1010008004fb0fae */ /* 0x0003e2000e101d46 */
[----:B------:R-:W-:Y:S02]  /*10230*/  FMUL.FTZ R80, R2, R80 ;  /* 0x0000005002507220 */ /* 0x000fe40000410000 */
[--C-:B---3--:R-:W-:Y:S01]  /*10240*/  FFMA.FTZ R3, R192, c[0x0][0x2d0], -R134.reuse ;  /* 0x0000b400c0037a23 */ /* 0x108fe20000010886 */
[----:B------:R-:W-:Y:S01]  /*10250*/  MOV R192, R26 ;  /* 0x0000001a00c07202 */ /* 0x000fe20000000f00 */
[----:B------:R-:W-:Y:S02]  /*10260*/  FMUL.FTZ R26, R0, R162 ;  /* 0x000000a2001a7220 */ /* 0x000fe40000410000 */
[----:B------:R2:W-:Y:S01]  /*10270*/  MUFU.EX2 R42, R3 ;  /* 0x00000003002a7308 */ /* 0x0005e20000000800 */
[----:B------:R1:W-:Y:S01]  /*10280*/  @P0 LDGSTS.E.BYPASS.LTC128B.128 [R251+0x13100], [R4.64+0x100], !P3 ;  /* 0x1310010004fb0fae */ /* 0x0003e2000d901d46 */
[C---:B------:R-:W-:Y:S02]  /*10290*/  FMUL.FTZ R8, R2.reuse, R144 ;  /* 0x0000009002087220 */ /* 0x040fe40000410000 */
[C---:B------:R-:W-:Y:S02]  /*102a0*/  FMUL.FTZ R9, R2.reuse, R145 ;  /* 0x0000009102097220 */ /* 0x040fe40000410000 */
[----:B------:R-:W-:Y:S02]  /*102b0*/  FMUL.FTZ R81, R2, R81 ;  /* 0x0000005102517220 */ /* 0x000fe40000410000 */
[C---:B------:R-:W-:Y:S01]  /*102c0*/  FMUL.FTZ R82, R0.reuse, R82 ;  /* 0x0000005200527220 */ /* 0x040fe20000410000 */
[----:B------:R1:W-:Y:S01]  /*102d0*/  @P0 LDGSTS.E.BYPASS.LTC128B.128 [R251+0x16100], [R4.64+0x180], !P6 ;  /* 0x1610018004fb0fae */ /* 0x0003e2000f101d46 */
[----:B------:R-:W-:Y:S02]  /*102e0*/  FMUL.FTZ R83, R0, R83 ;  /* 0x0000005300537220 */ /* 0x000fe40000410000 */
[C---:B------:R-:W-:Y:S02]  /*102f0*/  FMUL.FTZ R84, R2.reuse, R84 ;  /* 0x0000005402547220 */ /* 0x040fe40000410000 */
[----:B------:R-:W-:Y:S02]  /*10300*/  FMUL.FTZ R85, R2, R85 ;  /* 0x0000005502557220 */ /* 0x000fe40000410000 */
[C---:B------:R-:W-:Y:S01]  /*10310*/  FMUL.FTZ R86, R0.reuse, R86 ;  /* 0x0000005600567220 */ /* 0x040fe20000410000 */
[----:B------:R3:W-:Y:S01]  /*10320*/  @P0 LDGSTS.E.BYPASS.LTC128B.128 [R251+0xe100], [R6.64], !P5 ;  /* 0x0e10000006fb0fae */ /* 0x0007e2000e901d46 */
[----:B------:R-:W-:Y:S02]  /*10330*/  FMUL.FTZ R87, R0, R87 ;  /* 0x0000005700577220 */ /* 0x000fe40000410000 */
[C---:B------:R-:W-:Y:S02]  /*10340*/  FMUL.FTZ R88, R2.reuse, R88 ;  /* 0x0000005802587220 */ /* 0x040fe40000410000 */
[----:B------:R-:W-:Y:S02]  /*10350*/  FMUL.FTZ R89, R2, R89 ;  /* 0x0000005902597220 */ /* 0x000fe40000410000 */
[----:B--2---:R-:W-:Y:S01]  /*10360*/  FFMA.FTZ R3, R193, c[0x0][0x2d0], -R134 ;  /* 0x0000b400c1037a23 */ /* 0x004fe20000010886 */
[----:B------:R3:W-:Y:S01]  /*10370*/  @P0 LDGSTS.E.BYPASS.LTC128B.128 [R251+0x11100], [R6.64+0x80], !P4 ;  /* 0x1110008006fb0fae */ /* 0x0007e2000e101d46 */
[----:B------:R-:W-:Y:S01]  /*10380*/  MOV R193, R27 ;  /* 0x0000001b00c17202 */ /* 0x000fe20000000f00 */
[C---:B------:R-:W-:Y:S01]  /*10390*/  FMUL.FTZ R27, R0.reuse, R163 ;  /* 0x000000a3001b7220 */ /* 0x040fe20000410000 */
[----:B------:R2:W4:Y:S01]  /*103a0*/  MUFU.EX2 R48, R3 ;  /* 0x0000000300307308 */ /* 0x0005220000000800 */
[C---:B------:R-:W-:Y:S02]  /*103b0*/  FMUL.FTZ R90, R0.reuse, R90 ;  /* 0x0000005a005a7220 */ /* 0x040fe40000410000 */
[----:B------:R-:W-:Y:S02]  /*103c0*/  FMUL.FTZ R91, R0, R91 ;  /* 0x0000005b005b7220 */ /* 0x000fe40000410000 */
[----:B------:R3:W-:Y:S01]  /*103d0*/  @P0 LDGSTS.E.BYPASS.LTC128B.128 [R251+0x14100], [R6.64+0x100], !P3 ;  /* 0x1410010006fb0fae */ /* 0x0007e2000d901d46 */
[C---:B------:R-:W-:Y:S02]  /*103e0*/  FMUL.FTZ R92, R2.reuse, R92 ;  /* 0x0000005c025c7220 */ /* 0x040fe40000410000 */
[----:B-1----:R-:W-:Y:S01]  /*103f0*/  FMUL.FTZ R4, R2, R140 ;  /* 0x0000008c02047220 */ /* 0x002fe20000410000 */
[----:B------:R-:W-:Y:S01]  /*10400*/  F2FP.BF16.PACK_AB R140, R36, R188 ;  /* 0x000000bc248c723e */ /* 0x000fe200000010ff */
[C---:B------:R-:W-:Y:S01]  /*10410*/  FMUL.FTZ R5, R2.reuse, R141 ;  /* 0x0000008d02057220 */ /* 0x040fe20000410000 */
[----:B------:R-:W-:Y:S01]  /*10420*/  F2FP.BF16.PACK_AB R141, R37, R139 ;  /* 0x0000008b258d723e */ /* 0x000fe200000010ff */
[----:B------:R-:W-:Y:S01]  /*10430*/  FMUL.FTZ R93, R2, R93 ;  /* 0x0000005d025d7220 */ /* 0x000fe20000410000 */
[----:B------:R3:W-:Y:S01]  /*10440*/  @P0 LDGSTS.E.BYPASS.LTC128B.128 [R251+0x17100], [R6.64+0x180], !P6 ;  /* 0x1710018006fb0fae */ /* 0x0007e2000f101d46 */
[C---:B------:R-:W-:Y:S02]  /*10450*/  FMUL.FTZ R94, R0.reuse, R94 ;  /* 0x0000005e005e7220 */ /* 0x040fe40000410000 */
[----:B------:R-:W-:Y:S02]  /*10460*/  FMUL.FTZ R95, R0, R95 ;  /* 0x0000005f005f7220 */ /* 0x000fe40000410000 */
[C---:B------:R-:W-:Y:S02]  /*10470*/  FMUL.FTZ R96, R2.reuse, R96 ;  /* 0x0000006002607220 */ /* 0x040fe40000410000 */
[----:B------:R-:W-:Y:S01]  /*10480*/  FMUL.FTZ R97, R2, R97 ;  /* 0x0000006102617220 */ /* 0x000fe20000410000 */
[----:B------:R-:W1:Y:S01]  /*10490*/  LDSM.16.MT88.4 R12, [R217] ;  /* 0x00000000d90c783b */ /* 0x000e620000004200 */
[----:B------:R-:W-:Y:S01]  /*104a0*/  FMUL.FTZ R98, R0, R98 ;  /* 0x0000006200627220 */ /* 0x000fe20000410000 */
[----:B--2---:R-:W-:Y:S01]  /*104b0*/  MOV R3, R24 ;  /* 0x0000001800037202 */ /* 0x004fe20000000f00 */
[----:B------:R-:W-:Y:S01]  /*104c0*/  FMUL.FTZ R24, R2, R160 ;  /* 0x000000a002187220 */ /* 0x000fe20000410000 */
[----:B------:R-:W-:Y:S01]  /*104d0*/  MOV R160, R195 ;  /* 0x000000c300a07202 */ /* 0x000fe20000000f00 */
[----:B------:R-:W-:Y:S03]  /*104e0*/  FMUL.FTZ R99, R0, R99 ;  /* 0x0000006300637220 */ /* 0x000fe60000410000 */
[----:B------:R-:W2:Y:S01]  /*104f0*/  LDSM.16.MT88.4 R20, [R218] ;  /* 0x00000000da14783b */ /* 0x000ea20000004200 */
[C---:B------:R-:W-:Y:S02]  /*10500*/  FMUL.FTZ R100, R2.reuse, R100 ;  /* 0x0000006402647220 */ /* 0x040fe40000410000 */
[----:B------:R-:W-:Y:S02]  /*10510*/  FMUL.FTZ R101, R2, R101 ;  /* 0x0000006502657220 */ /* 0x000fe40000410000 */
[C---:B------:R-:W-:Y:S02]  /*10520*/  FMUL.FTZ R102, R0.reuse, R102 ;  /* 0x0000006600667220 */ /* 0x040fe40000410000 */
[----:B------:R-:W-:Y:S01]  /*10530*/  FMUL.FTZ R103, R0, R103 ;  /* 0x0000006700677220 */ /* 0x000fe20000410000 */
[----:B------:R-:W2:Y:S01]  /*10540*/  LDSM.16.MT88.4 R28, [R221] ;  /* 0x00000000dd1c783b */ /* 0x000ea20000004200 */
[----:B------:R-:W-:Y:S02]  /*10550*/  FMUL.FTZ R104, R2, R104 ;  /* 0x0000006802687220 */ /* 0x000fe40000410000 */
[C---:B---3--:R-:W-:Y:S01]  /*10560*/  FMUL.FTZ R6, R0.reuse, R142 ;  /* 0x0000008e00067220 */ /* 0x048fe20000410000 */
[----:B------:R-:W-:Y:S01]  /*10570*/  F2FP.BF16.PACK_AB R142, R43, R195 ;  /* 0x000000c32b8e723e */ /* 0x000fe200000010ff */
[----:B------:R-:W-:Y:S01]  /*10580*/  FMUL.FTZ R7, R0, R143 ;  /* 0x0000008f00077220 */ /* 0x000fe20000410000 */
[----:B----4-:R-:W-:Y:S01]  /*10590*/  F2FP.BF16.PACK_AB R143, R48, R42 ;  /* 0x0000002a308f723e */ /* 0x010fe200000010ff */
[----:B------:R-:W-:Y:S01]  /*105a0*/  FMUL.FTZ R105, R2, R105 ;  /* 0x0000006902697220 */ /* 0x000fe20000410000 */
[----:B------:R-:W-:Y:S01]  /*105b0*/  LDSM.16.MT88.4 R44, [R217+0x3000] ;  /* 0x00300000d92c783b */ /* 0x000fe20000004200 */
[----:B------:R-:W-:Y:S01]  /*105c0*/  MOV R195, R194 ;  /* 0x000000c200c37202 */ /* 0x000fe20000000f00 */
[C---:B------:R-:W-:Y:S01]  /*105d0*/  FMUL.FTZ R106, R0.reuse, R106 ;  /* 0x0000006a006a7220 */ /* 0x040fe20000410000 */
[----:B------:R-:W-:Y:S01]  /*105e0*/  MOV R194, R190 ;  /* 0x000000be00c27202 */ /* 0x000fe20000000f00 */
[----:B------:R-:W-:Y:S01]  /*105f0*/  FMUL.FTZ R107, R0, R107 ;  /* 0x0000006b006b7220 */ /* 0x000fe20000410000 */
[----:B------:R-:W-:Y:S01]  /*10600*/  MOV R190, R40 ;  /* 0x0000002800be7202 */ /* 0x000fe20000000f00 */
[C---:B------:R-:W-:Y:S01]  /*10610*/  FMUL.FTZ R40, R2.reuse, R176 ;  /* 0x000000b002287220 */ /* 0x040fe20000410000 */
[----:B------:R-:W-:Y:S01]  /*10620*/  MOV R176, R160 ;  /* 0x000000a000b07202 */ /* 0x000fe20000000f00 */
[----:B------:R-:W-:Y:S01]  /*10630*/  LDSM.16.MT88.4 R144, [R218+0x3000] ;  /* 0x00300000da90783b */ /* 0x000fe20000004200 */
[C---:B------:R-:W-:Y:S02]  /*10640*/  FMUL.FTZ R108, R2.reuse, R108 ;  /* 0x0000006c026c7220 */ /* 0x040fe40000410000 */
[----:B------:R-:W-:Y:S02]  /*10650*/  FMUL.FTZ R109, R2, R109 ;  /* 0x0000006d026d7220 */ /* 0x000fe40000410000 */
[C---:B------:R-:W-:Y:S02]  /*10660*/  FMUL.FTZ R110, R0.reuse, R110 ;  /* 0x0000006e006e7220 */ /* 0x040fe40000410000 */
[----:B------:R-:W-:Y:S01]  /*10670*/  FMUL.FTZ R111, R0, R111 ;  /* 0x0000006f006f7220 */ /* 0x000fe20000410000 */
[C---:B-1----:R-:W-:Y:S01]  /*10680*/  HMMA.16816.F32.BF16 R4, R140.reuse, R12, R4 ;  /* 0x0000000c8c04723c */ /* 0x042fe20000041804 */
[----:B------:R-:W0:Y:S04]  /*10690*/  LDGDEPBAR ;  /* 0x00000000000079af */ /* 0x000e280000000000 */
[C---:B------:R-:W-:Y:S02]  /*106a0*/  FMUL.FTZ R112, R2.reuse, R112 ;  /* 0x0000007002707220 */ /* 0x040fe40000410000 */
[C---:B------:R-:W-:Y:S01]  /*106b0*/  FMUL.FTZ R12, R2.reuse, R148 ;  /* 0x00000094020c7220 */ /* 0x040fe20000410000 */
[C---:B------:R-:W-:Y:S04]  /*106c0*/  HMMA.16816.F32.BF16 R8, R140.reuse, R14, R8 ;  /* 0x0000000e8c08723c */ /* 0x040fe80000041808 */
[C---:B------:R-:W-:Y:S01]  /*106d0*/  FMUL.FTZ R13, R2.reuse, R149 ;  /* 0x00000095020d7220 */ /* 0x040fe20000410000 */
[----:B------:R-:W-:Y:S01]  /*106e0*/  MOV R148, R37 ;  /* 0x0000002500947202 */ /* 0x000fe20000000f00 */
[----:B------:R-:W-:Y:S01]  /*106f0*/  FMUL.FTZ R113, R2, R113 ;  /* 0x0000007102717220 */ /* 0x000fe20000410000 */
[----:B------:R-:W-:Y:S01]  /*10700*/  MOV R149, R36 ;  /* 0x0000002400957202 */ /* 0x000fe20000000f00 */
[C---:B------:R-:W-:Y:S01]  /*10710*/  FMUL.FTZ R14, R0.reuse, R150 ;  /* 0x00000096000e7220 */ /* 0x040fe20000410000 */
[----:B------:R-:W1:Y:S03]  /*10720*/  LDSM.16.MT88.4 R36, [R220] ;  /* 0x00000000dc24783b */ /* 0x000e660000004200 */
[----:B------:R-:W-:Y:S01]  /*10730*/  FMUL.FTZ R15, R0, R151 ;  /* 0x00000097000f7220 */ /* 0x000fe20000410000 */
[----:B------:R-:W-:Y:S01]  /*10740*/  MOV R151, R25 ;  /* 0x0000001900977202 */ /* 0x000fe20000000f00 */
[----:B------:R-:W-:Y:S01]  /*10750*/  FMUL.FTZ R25, R2, R161 ;  /* 0x000000a102197220 */ /* 0x000fe20000410000 */
[----:B------:R-:W-:Y:S01]  /*10760*/  MOV R150, R34 ;  /* 0x0000002200967202 */ /* 0x000fe20000000f00 */
[C---:B------:R-:W-:Y:S01]  /*10770*/  FMUL.FTZ R114, R0.reuse, R114 ;  /* 0x0000007200727220 */ /* 0x040fe20000410000 */
[----:B------:R-:W-:Y:S01]  /*10780*/  MOV R162, R149 ;  /* 0x0000009500a27202 */ /* 0x000fe20000000f00 */
[----:B------:R-:W-:Y:S01]  /*10790*/  FMUL.FTZ R115, R0, R115 ;  /* 0x0000007300737220 */ /* 0x000fe20000410000 */
[C---:B--2---:R-:W-:Y:S03]  /*107a0*/  HMMA.16816.F32.BF16 R12, R140.reuse, R20, R12 ;  /* 0x000000148c0c723c */ /* 0x044fe6000004180c */
[----:B------:R-:W-:Y:S01]  /*107b0*/  MOV R163, R150 ;  /* 0x0000009600a37202 */ /* 0x000fe20000000f00 */
[C---:B------:R-:W-:Y:S01]  /*107c0*/  FMUL.FTZ R116, R2.reuse, R116 ;  /* 0x0000007402747220 */ /* 0x040fe20000410000 */
[----:B------:R-:W-:Y:S01]  /*107d0*/  MOV R161, R148 ;  /* 0x0000009400a17202 */ /* 0x000fe20000000f00 */
[C---:B------:R-:W-:Y:S02]  /*107e0*/  FMUL.FTZ R117, R2.reuse, R117 ;  /* 0x0000007502757220 */ /* 0x040fe40000410000 */
[C---:B------:R-:W-:Y:S04]  /*107f0*/  HMMA.16816.F32.BF16 R16, R140.reuse, R22, R16 ;  /* 0x000000168c10723c */ /* 0x040fe80000041810 */
[C---:B------:R-:W-:Y:S01]  /*10800*/  FMUL.FTZ R20, R2.reuse, R156 ;  /* 0x0000009c02147220 */ /* 0x040fe20000410000 */
[----:B------:R-:W-:Y:S01]  /*10810*/  MOV R156, R41 ;  /* 0x00000029009c7202 */ /* 0x000fe20000000f00 */
[----:B------:R-:W-:Y:S01]  /*10820*/  FMUL.FTZ R21, R2, R157 ;  /* 0x0000009d02157220 */ /* 0x000fe20000410000 */
        /* <DEDUP_REMOVED lines=13> */
[----:B------:R-:W-:Y:S01]  /*10900*/  LDSM.16.MT88.4 R160, [R220+0x800] ;  /* 0x00080000dca0783b */ /* 0x000fe20000004200 */
[----:B------:R-:W-:Y:S02]  /*10910*/  FMUL.FTZ R118, R0, R118 ;  /* 0x0000007600767220 */ /* 0x000fe40000410000 */
[C---:B------:R-:W-:Y:S04]  /*10920*/  HMMA.16816.F32.BF16 R24, R140.reuse, R30, R24 ;  /* 0x0000001e8c18723c */ /* 0x040fe80000041818 */
[C---:B------:R-:W-:Y:S01]  /*10930*/  FMUL.FTZ R28, R2.reuse, R164 ;  /* 0x000000a4021c7220 */ /* 0x040fe20000410000 */
[----:B------:R-:W-:Y:S01]  /*10940*/  MOV R164, R151 ;  /* 0x0000009700a47202 */ /* 0x000fe20000000f00 */
[----:B------:R-:W-:Y:S01]  /*10950*/  FMUL.FTZ R29, R2, R165 ;  /* 0x000000a5021d7220 */ /* 0x000fe20000410000 */
[----:B------:R-:W2:Y:S01]  /*10960*/  LDSM.16.MT88.4 R148, [R221+0x3000] ;  /* 0x00300000dd94783b */ /* 0x000ea20000004200 */
[C---:B------:R-:W-:Y:S01]  /*10970*/  FMUL.FTZ R30, R0.reuse, R166 ;  /* 0x000000a6001e7220 */ /* 0x040fe20000410000 */
[----:B------:R-:W-:Y:S03]  /*10980*/  MOV R184, R164 ;  /* 0x000000a400b87202 */ /* 0x000fe60000000f00 */
[C---:B------:R-:W-:Y:S01]  /*10990*/  FMUL.FTZ R31, R0.reuse, R167 ;  /* 0x000000a7001f7220 */ /* 0x040fe20000410000 */
[----:B------:R-:W-:Y:S01]  /*109a0*/  MOV R164, R159 ;  /* 0x0000009f00a47202 */ /* 0x000fe20000000f00 */
[----:B------:R-:W-:Y:S01]  /*109b0*/  FMUL.FTZ R119, R0, R119 ;  /* 0x0000007700777220 */ /* 0x000fe20000410000 */
[----:B------:R-:W-:Y:S01]  /*109c0*/  MOV R165, R158 ;  /* 0x0000009e00a57202 */ /* 0x000fe20000000f00 */
[C---:B------:R-:W-:Y:S01]  /*109d0*/  FMUL.FTZ R120, R2.reuse, R120 ;  /* 0x0000007802787220 */ /* 0x040fe20000410000 */
[----:B------:R-:W-:Y:S01]  /*109e0*/  MOV R166, R157 ;  /* 0x0000009d00a67202 */ /* 0x000fe20000000f00 */
[----:B------:R-:W-:Y:S01]  /*109f0*/  FMUL.FTZ R121, R2, R121 ;  /* 0x0000007902797220 */ /* 0x000fe20000410000 */
[C---:B-1----:R-:W-:Y:S03]  /*10a00*/  HMMA.16816.F32.BF16 R28, R140.reuse, R36, R28 ;  /* 0x000000248c1c723c */ /* 0x042fe6000004181c */
[C---:B------:R-:W-:Y:S01]  /*10a10*/  FMUL.FTZ R34, R0.reuse, R170 ;  /* 0x000000aa00227220 */ /* 0x040fe20000410000 */
[----:B------:R-:W-:Y:S01]  /*10a20*/  MOV R170, R135 ;  /* 0x0000008700aa7202 */ /* 0x000fe20000000f00 */
[C---:B------:R-:W-:Y:S01]  /*10a30*/  FMUL.FTZ R122, R0.reuse, R122 ;  /* 0x0000007a007a7220 */ /* 0x040fe20000410000 */
[----:B------:R-:W-:Y:S01]  /*10a40*/  MOV R135, R35 ;  /* 0x0000002300877202 */ /* 0x000fe20000000f00 */
[----:B------:R-:W-:Y:S02]  /*10a50*/  FMUL.FTZ R35, R0, R171 ;  /* 0x000000ab00237220 */ /* 0x000fe40000410000 */
[C---:B------:R-:W-:Y:S03]  /*10a60*/  FMUL.FTZ R36, R2.reuse, R172 ;  /* 0x000000ac02247220 */ /* 0x040fe60000410000 */
[--C-:B------:R-:W-:Y:S02]  /*10a70*/  FFMA.FTZ R135, R135, c[0x0][0x2d0], -R138.reuse ;  /* 0x0000b40087877a23 */ /* 0x100fe4000001088a */
[C---:B------:R-:W-:Y:S03]  /*10a80*/  HMMA.16816.F32.BF16 R32, R140.reuse, R38, R32 ;  /* 0x000000268c20723c */ /* 0x040fe60000041820 */
[----:B------:R-:W-:Y:S01]  /*10a90*/  FMUL.FTZ R37, R2, R173 ;  /* 0x000000ad02257220 */ /* 0x000fe20000410000 */
[----:B------:R-:W-:Y:S01]  /*10aa0*/  MOV R173, R152 ;  /* 0x0000009800ad7202 */ /* 0x000fe20000000f00 */
[C---:B------:R-:W-:Y:S01]  /*10ab0*/  FMUL.FTZ R123, R0.reuse, R123 ;  /* 0x0000007b007b7220 */ /* 0x040fe20000410000 */
[----:B------:R-:W1:Y:S01]  /*10ac0*/  LDSM.16.MT88.4 R152, [R220+0x3000] ;  /* 0x00300000dc98783b */ /* 0x000e620000004200 */
[C---:B------:R-:W-:Y:S01]  /*10ad0*/  FMUL.FTZ R38, R0.reuse, R174 ;  /* 0x000000ae00267220 */ /* 0x040fe20000410000 */
[----:B------:R-:W-:Y:S01]  /*10ae0*/  MOV R174, R211 ;  /* 0x000000d300ae7202 */ /* 0x000fe20000000f00 */
[----:B------:R-:W-:Y:S03]  /*10af0*/  FMUL.FTZ R39, R0, R175 ;  /* 0x000000af00277220 */ /* 0x000fe60000410000 */
[C---:B------:R-:W-:Y:S02]  /*10b00*/  FMUL.FTZ R124, R2.reuse, R124 ;  /* 0x0000007c027c7220 */ /* 0x040fe40000410000 */
[----:B------:R-:W-:Y:S02]  /*10b10*/  FMUL.FTZ R125, R2, R125 ;  /* 0x0000007d027d7220 */ /* 0x000fe40000410000 */
[C---:B------:R-:W-:Y:S03]  /*10b20*/  HMMA.16816.F32.BF16 R36, R140.reuse, R44, R36 ;  /* 0x0000002c8c24723c */ /* 0x040fe60000041824 */
[C---:B------:R-:W-:Y:S02]  /*10b30*/  FMUL.FTZ R126, R0.reuse, R126 ;  /* 0x0000007e007e7220 */ /* 0x040fe40000410000 */
[----:B------:R-:W-:Y:S02]  /*10b40*/  FMUL.FTZ R127, R0, R127 ;  /* 0x0000007f007f7220 */ /* 0x000fe40000410000 */
[C---:B------:R-:W-:Y:S01]  /*10b50*/  FMUL.FTZ R44, R2.reuse, R180 ;  /* 0x000000b4022c7220 */ /* 0x040fe20000410000 */
[C---:B------:R-:W-:Y:S04]  /*10b60*/  HMMA.16816.F32.BF16 R40, R140.reuse, R46, R40 ;  /* 0x0000002e8c28723c */ /* 0x040fe80000041828 */
[----:B------:R-:W-:Y:S01]  /*10b70*/  MOV R180, R190 ;  /* 0x000000be00b47202 */ /* 0x000fe20000000f00 */
[C---:B------:R-:W-:Y:S01]  /*10b80*/  FMUL.FTZ R45, R2.reuse, R181 ;  /* 0x000000b5022d7220 */ /* 0x040fe20000410000 */
[----:B------:R-:W-:Y:S01]  /*10b90*/  MOV R190, R49 ;  /* 0x0000003100be7202 */ /* 0x000fe20000000f00 */
[----:B------:R-:W-:Y:S01]  /*10ba0*/  FMUL.FTZ R49, R2, R185 ;  /* 0x000000b902317220 */ /* 0x000fe20000410000 */
[----:B------:R-:W-:Y:S01]  /*10bb0*/  MOV R185, R3 ;  /* 0x0000000300b97202 */ /* 0x000fe20000000f00 */
[--C-:B------:R-:W-:Y:S03]  /*10bc0*/  FFMA.FTZ R3, R196, c[0x0][0x2d0], -R138.reuse ;  /* 0x0000b400c4037a23 */ /* 0x100fe6000001088a */
[C---:B------:R-:W-:Y:S01]  /*10bd0*/  FMUL.FTZ R47, R0.reuse, R183 ;  /* 0x000000b7002f7220 */ /* 0x040fe20000410000 */
[----:B------:R-:W-:Y:S01]  /*10be0*/  MOV R196, R212 ;  /* 0x000000d400c47202 */ /* 0x000fe20000000f00 */
[----:B------:R3:W-:Y:S01]  /*10bf0*/  MUFU.EX2 R183, R3 ;  /* 0x0000000300b77308 */ /* 0x0007e20000000800 */
[----:B------:R-:W-:Y:S01]  /*10c00*/  FMUL.FTZ R46, R0, R182 ;  /* 0x000000b6002e7220 */ /* 0x000fe20000410000 */
[----:B------:R-:W-:Y:S01]  /*10c10*/  MOV R181, R156 ;  /* 0x0000009c00b57202 */ /* 0x000fe20000000f00 */
[C---:B------:R-:W-:Y:S01]  /*10c20*/  FMUL.FTZ R128, R2.reuse, R128 ;  /* 0x0000008002807220 */ /* 0x040fe20000410000 */
[----:B------:R-:W-:Y:S01]  /*10c30*/  LDSM.16.MT88.4 R156, [R221+0x800] ;  /* 0x00080000dd9c783b */ /* 0x000fe20000004200 */
[----:B------:R-:W-:Y:S01]  /*10c40*/  MOV R182, R191 ;  /* 0x000000bf00b67202 */ /* 0x000fe20000000f00 */
[----:B------:R-:W-:Y:S01]  /*10c50*/  FMUL.FTZ R129, R2, R129 ;  /* 0x0000008102817220 */ /* 0x000fe20000410000 */
[----:B------:R-:W-:Y:S01]  /*10c60*/  MOV R191, R50 ;  /* 0x0000003200bf7202 */ /* 0x000fe20000000f00 */
[C---:B------:R-:W-:Y:S03]  /*10c70*/  HMMA.16816.F32.BF16 R44, R140.reuse, R144, R44 ;  /* 0x000000908c2c723c */ /* 0x040fe6000004182c */
[C---:B------:R-:W-:Y:S01]  /*10c80*/  FMUL.FTZ R50, R0.reuse, R186 ;  /* 0x000000ba00327220 */ /* 0x040fe20000410000 */
[----:B------:R-:W-:Y:S01]  /*10c90*/  MOV R186, R51 ;  /* 0x0000003300ba7202 */ /* 0x000fe20000000f00 */
[C---:B------:R-:W-:Y:S01]  /*10ca0*/  FMUL.FTZ R51, R0.reuse, R187 ;  /* 0x000000bb00337220 */ /* 0x040fe20000410000 */
[----:B------:R-:W-:Y:S01]  /*10cb0*/  MOV R187, R210 ;  /* 0x000000d200bb7202 */ /* 0x000fe20000000f00 */
[C---:B------:R-:W-:Y:S02]  /*10cc0*/  FMUL.FTZ R130, R0.reuse, R130 ;  /* 0x0000008200827220 */ /* 0x040fe40000410000 */
[----:B------:R-:W-:Y:S03]  /*10cd0*/  FMUL.FTZ R131, R0, R131 ;  /* 0x0000008300837220 */ /* 0x000fe60000410000 */
[C---:B------:R-:W-:Y:S01]  /*10ce0*/  HMMA.16816.F32.BF16 R48, R140.reuse, R146, R48 ;  /* 0x000000928c30723c */ /* 0x040fe20000041830 */
[----:B------:R-:W4:Y:S02]  /*10cf0*/  LDSM.16.MT88.4 R144, [R217+0x6000] ;  /* 0x00600000d990783b */ /* 0x000f240000004200 */
[----:B---3--:R-:W-:Y:S01]  /*10d00*/  FFMA.FTZ R3, R197, c[0x0][0x2d0], -R138 ;  /* 0x0000b400c5037a23 */ /* 0x008fe2000001088a */
[----:B------:R-:W-:Y:S04]  /*10d10*/  MOV R197, R213 ;  /* 0x000000d500c57202 */ /* 0x000fe80000000f00 */
[C---:B--2---:R-:W-:Y:S01]  /*10d20*/  HMMA.16816.F32.BF16 R52, R140.reuse, R148, R52 ;  /* 0x000000948c34723c */ /* 0x044fe20000041834 */
[----:B------:R2:W-:Y:S07]  /*10d30*/  MUFU.EX2 R172, R3 ;  /* 0x0000000300ac7308 */ /* 0x0005ee0000000800 */
[C---:B------:R-:W-:Y:S01]  /*10d40*/  HMMA.16816.F32.BF16 R56, R140.reuse, R150, R56 ;  /* 0x000000968c38723c */ /* 0x040fe20000041838 */
[----:B------:R-:W3:Y:S07]  /*10d50*/  LDSM.16.MT88.4 R148, [R218+0x6000] ;  /* 0x00600000da94783b */ /* 0x000eee0000004200 */
[C---:B-1----:R-:W-:Y:S08]  /*10d60*/  HMMA.16816.F32.BF16 R60, R140.reuse, R152, R60 ;  /* 0x000000988c3c723c */ /* 0x042ff0000004183c */
[C---:B------:R-:W-:Y:S01]  /*10d70*/  HMMA.16816.F32.BF16 R64, R140.reuse, R154, R64 ;  /* 0x0000009a8c40723c */ /* 0x040fe20000041840 */
[----:B------:R-:W1:Y:S03]  /*10d80*/  LDSM.16.MT88.4 R152, [R221+0x6000] ;  /* 0x00600000dd98783b */ /* 0x000e660000004200 */
[--C-:B--2---:R-:W-:Y:S04]  /*10d90*/  FFMA.FTZ R3, R198, c[0x0][0x2d0], -R134.reuse ;  /* 0x0000b400c6037a23 */ /* 0x104fe80000010886 */
[----:B------:R2:W-:Y:S01]  /*10da0*/  MUFU.EX2 R213, R3 ;  /* 0x0000000300d57308 */ /* 0x0005e20000000800 */
[C---:B----4-:R-:W-:Y:S08]  /*10db0*/  HMMA.16816.F32.BF16 R68, R140.reuse, R144, R68 ;  /* 0x000000908c44723c */ /* 0x050ff00000041844 */
[C---:B------:R-:W-:Y:S01]  /*10dc0*/  HMMA.16816.F32.BF16 R72, R140.reuse, R146, R72 ;  /* 0x000000928c48723c */ /* 0x040fe20000041848 */
[----:B------:R-:W4:Y:S07]  /*10dd0*/  LDSM.16.MT88.4 R144, [R220+0x6000] ;  /* 0x00600000dc90783b */ /* 0x000f2e0000004200 */
[C---:B---3--:R-:W-:Y:S04]  /*10de0*/  HMMA.16816.F32.BF16 R76, R140.reuse, R148, R76 ;  /* 0x000000948c4c723c */ /* 0x048fe8000004184c */
[----:B--2---:R-:W-:Y:S04]  /*10df0*/  FFMA.FTZ R3, R199, c[0x0][0x2d0], -R134 ;  /* 0x0000b400c7037a23 */ /* 0x004fe80000010886 */
[C---:B------:R-:W-:Y:S01]  /*10e00*/  HMMA.16816.F32.BF16 R80, R140.reuse, R150, R80 ;  /* 0x000000968c50723c */ /* 0x040fe20000041850 */
[----:B------:R-:W2:Y:S01]  /*10e10*/  LDSM.16.MT88.4 R148, [R217+0x9000] ;  /* 0x00900000d994783b */ /* 0x000ea20000004200 */
[----:B------:R3:W-:Y:S06]  /*10e20*/  MUFU.EX2 R212, R3 ;  /* 0x0000000300d47308 */ /* 0x0007ec0000000800 */
[C---:B-1----:R-:W-:Y:S08]  /*10e30*/  HMMA.16816.F32.BF16 R84, R140.reuse, R152, R84 ;  /* 0x000000988c54723c */ /* 0x042ff00000041854 */
[C---:B------:R-:W-:Y:S01]  /*10e40*/  HMMA.16816.F32.BF16 R88, R140.reuse, R154, R88 ;  /* 0x0000009a8c58723c */ /* 0x040fe20000041858 */
[----:B------:R-:W1:Y:S07]  /*10e50*/  LDSM.16.MT88.4 R152, [R218+0x9000] ;  /* 0x00900000da98783b */ /* 0x000e6e0000004200 */
[C---:B----4-:R-:W-:Y:S04]  /*10e60*/  HMMA.16816.F32.BF16 R92, R140.reuse, R144, R92 ;  /* 0x000000908c5c723c */ /* 0x050fe8000004185c */
[--C-:B---3--:R-:W-:Y:S04]  /*10e70*/  FFMA.FTZ R3, R204, c[0x0][0x2d0], -R138.reuse ;  /* 0x0000b400cc037a23 */ /* 0x108fe8000001088a */
[----:B------:R3:W-:Y:S01]  /*10e80*/  MUFU.EX2 R175, R3 ;  /* 0x0000000300af7308 */ /* 0x0007e20000000800 */
[C---:B------:R-:W-:Y:S01]  /*10e90*/  HMMA.16816.F32.BF16 R96, R140.reuse, R146, R96 ;  /* 0x000000928c60723c */ /* 0x040fe20000041860 */
[----:B------:R-:W4:Y:S07]  /*10ea0*/  LDSM.16.MT88.4 R144, [R221+0x9000] ;  /* 0x00900000dd90783b */ /* 0x000f2e0000004200 */
[C---:B--2---:R-:W-:Y:S08]  /*10eb0*/  HMMA.16816.F32.BF16 R100, R140.reuse, R148, R100 ;  /* 0x000000948c64723c */ /* 0x044ff00000041864 */
[C---:B------:R-:W-:Y:S01]  /*10ec0*/  HMMA.16816.F32.BF16 R104, R140.reuse, R150, R104 ;  /* 0x000000968c68723c */ /* 0x040fe20000041868 */
[----:B------:R-:W2:Y:S03]  /*10ed0*/  LDSM.16.MT88.4 R148, [R220+0x9000] ;  /* 0x00900000dc94783b */ /* 0x000ea60000004200 */
[----:B---3--:R-:W-:Y:S04]  /*10ee0*/  FFMA.FTZ R3, R205, c[0x0][0x2d0], -R138 ;  /* 0x0000b400cd037a23 */ /* 0x008fe8000001088a */
[C---:B-1----:R-:W-:Y:S01]  /*10ef0*/  HMMA.16816.F32.BF16 R108, R140.reuse, R152, R108 ;  /* 0x000000988c6c723c */ /* 0x042fe2000004186c */
[----:B------:R1:W3:Y:S07]  /*10f00*/  MUFU.EX2 R171, R3 ;  /* 0x0000000300ab7308 */ /* 0x0002ee0000000800 */
[C---:B------:R-:W-:Y:S01]  /*10f10*/  HMMA.16816.F32.BF16 R112, R140.reuse, R154, R112 ;  /* 0x0000009a8c70723c */ /* 0x040fe20000041870 */
[----:B------:R-:W-:Y:S07]  /*10f20*/  LDSM.16.MT88.4 R152, [R218+0x800] ;  /* 0x00080000da98783b */ /* 0x000fee0000004200 */
[C---:B----4-:R-:W-:Y:S08]  /*10f30*/  HMMA.16816.F32.BF16 R116, R140.reuse, R144, R116 ;  /* 0x000000908c74723c */ /* 0x050ff00000041874 */
[C---:B------:R-:W-:Y:S01]  /*10f40*/  HMMA.16816.F32.BF16 R120, R140.reuse, R146, R120 ;  /* 0x000000928c78723c */ /* 0x040fe20000041878 */
[----:B------:R-:W4:Y:S03]  /*10f50*/  LDSM.16.MT88.4 R144, [R217+0x800] ;  /* 0x00080000d990783b */ /* 0x000f260000004200 */
[--C-:B-1----:R-:W-:Y:S04]  /*10f60*/  FFMA.FTZ R3, R206, c[0x0][0x2d0], -R134.reuse ;  /* 0x0000b400ce037a23 */ /* 0x102fe80000010886 */
[C---:B--2---:R-:W-:Y:S01]  /*10f70*/  HMMA.16816.F32.BF16 R124, R140.reuse, R148, R124 ;  /* 0x000000948c7c723c */ /* 0x044fe2000004187c */
[----:B------:R1:W-:Y:S07]  /*10f80*/  MUFU.EX2 R211, R3 ;  /* 0x0000000300d37308 */ /* 0x0003ee0000000800 */
[----:B------:R-:W-:Y:S01]  /*10f90*/  HMMA.16816.F32.BF16 R128, R140, R150, R128 ;  /* 0x000000968c80723c */ /* 0x000fe20000041880 */
[----:B------:R-:W2:Y:S06]  /*10fa0*/  LDSM.16.MT88.4 R148, [R217+0x3800] ;  /* 0x00380000d994783b */ /* 0x000eac0000004200 */
[----:B---3--:R-:W-:Y:S02]  /*10fb0*/  F2FP.BF16.PACK_AB R142, R171, R175 ;  /* 0x000000afab8e723e */ /* 0x008fe400000010ff */
[----:B------:R-:W-:Y:S03]  /*10fc0*/  F2FP.BF16.PACK_AB R140, R172, R183 ;  /* 0x000000b7ac8c723e */ /* 0x000fe600000010ff */
[----:B------:R-:W-:Y:S01]  /*10fd0*/  F2FP.BF16.PACK_AB R141, R212, R213 ;  /* 0x000000d5d48d723e */ /* 0x000fe200000010ff */
[----:B-1----:R-:W-:Y:S04]  /*10fe0*/  FFMA.FTZ R3, R207, c[0x0][0x2d0], -R134 ;  /* 0x0000b400cf037a23 */ /* 0x002fe80000010886 */
[----:B------:R1:W3:Y:S02]  /*10ff0*/  MUFU.EX2 R210, R3 ;  /* 0x0000000300d27308 */ /* 0x0002e40000000800 */
[--C-:B-1----:R-:W-:Y:S01]  /*11000*/  FFMA.FTZ R3, R208, c[0x0][0x2d0], -R138.reuse ;  /* 0x0000b400d0037a23 */ /* 0x102fe2000001088a */
[----:B---3--:R-:W-:Y:S07]  /*11010*/  F2FP.BF16.PACK_AB R143, R210, R211 ;  /* 0x000000d3d28f723e */ /* 0x008fee00000010ff */
[----:B------:R1:W-:Y:S01]  /*11020*/  MUFU.EX2 R167, R3 ;  /* 0x0000000300a77308 */ /* 0x0003e20000000800 */
[C---:B----4-:R-:W-:Y:S08]  /*11030*/  HMMA.16816.F32.BF16 R4, R140.reuse, R144, R4 ;  /* 0x000000908c04723c */ /* 0x050ff00000041804 */
[C---:B------:R-:W-:Y:S01]  /*11040*/  HMMA.16816.F32.BF16 R8, R140.reuse, R146, R8 ;  /* 0x000000928c08723c */ /* 0x040fe20000041808 */
[----:B------:R-:W3:Y:S07]  /*11050*/  LDSM.16.MT88.4 R144, [R218+0x3800] ;  /* 0x00380000da90783b */ /* 0x000eee0000004200 */
[C---:B------:R-:W-:Y:S04]  /*11060*/  HMMA.16816.F32.BF16 R12, R140.reuse, R152, R12 ;  /* 0x000000988c0c723c */ /* 0x040fe8000004180c */
[----:B-1----:R-:W-:Y:S04]  /*11070*/  FFMA.FTZ R3, R209, c[0x0][0x2d0], -R138 ;  /* 0x0000b400d1037a23 */ /* 0x002fe8000001088a */
[C---:B------:R-:W-:Y:S01]  /*11080*/  HMMA.16816.F32.BF16 R16, R140.reuse, R154, R16 ;  /* 0x0000009a8c10723c */ /* 0x040fe20000041810 */
[----:B------:R1:W4:Y:S01]  /*11090*/  MUFU.EX2 R169, R3 ;  /* 0x0000000300a97308 */ /* 0x0003220000000800 */
[----:B------:R-:W3:Y:S06]  /*110a0*/  LDSM.16.MT88.4 R152, [R221+0x3800] ;  /* 0x00380000dd98783b */ /* 0x000eec0000004200 */
[C---:B------:R-:W-:Y:S08]  /*110b0*/  HMMA.16816.F32.BF16 R20, R140.reuse, R156, R20 ;  /* 0x0000009c8c14723c */ /* 0x040ff00000041814 */
[C---:B------:R-:W-:Y:S01]  /*110c0*/  HMMA.16816.F32.BF16 R24, R140.reuse, R158, R24 ;  /* 0x0000009e8c18723c */ /* 0x040fe20000041818 */
[----:B------:R-:W4:Y:S07]  /*110d0*/  LDSM.16.MT88.4 R156, [R220+0x3800] ;  /* 0x00380000dc9c783b */ /* 0x000f2e0000004200 */
[C---:B------:R-:W-:Y:S04]  /*110e0*/  HMMA.16816.F32.BF16 R28, R140.reuse, R160, R28 ;  /* 0x000000a08c1c723c */ /* 0x040fe8000004181c */
[--C-:B-1----:R-:W-:Y:S04]  /*110f0*/  FFMA.FTZ R3, R214, c[0x0][0x2d0], -R134.reuse ;  /* 0x0000b400d6037a23 */ /* 0x102fe80000010886 */
[C---:B------:R-:W-:Y:S01]  /*11100*/  HMMA.16816.F32.BF16 R32, R140.reuse, R162, R32 ;  /* 0x000000a28c20723c */ /* 0x040fe20000041820 */
[----:B------:R1:W-:Y:S01]  /*11110*/  MUFU.EX2 R207, R3 ;  /* 0x0000000300cf7308 */ /* 0x0003e20000000800 */
[----:B------:R-:W4:Y:S06]  /*11120*/  LDSM.16.MT88.4 R160, [R217+0x6800] ;  /* 0x00680000d9a0783b */ /* 0x000f2c0000004200 */
[C---:B--2---:R-:W-:Y:S08]  /*11130*/  HMMA.16816.F32.BF16 R36, R140.reuse, R148, R36 ;  /* 0x000000948c24723c */ /* 0x044ff00000041824 */
[C---:B------:R-:W-:Y:S01]  /*11140*/  HMMA.16816.F32.BF16 R40, R140.reuse, R150, R40 ;  /* 0x000000968c28723c */ /* 0x040fe20000041828 */
[----:B------:R-:W2:Y:S07]  /*11150*/  LDSM.16.MT88.4 R148, [R218+0x6800] ;  /* 0x00680000da94783b */ /* 0x000eae0000004200 */
[C---:B---3--:R-:W-:Y:S04]  /*11160*/  HMMA.16816.F32.BF16 R44, R140.reuse, R144, R44 ;  /* 0x000000908c2c723c */ /* 0x048fe8000004182c */
[----:B-1----:R-:W-:Y:S02]  /*11170*/  FFMA.FTZ R3, R215, c[0x0][0x2d0], -R134 ;  /* 0x0000b400d7037a23 */ /* 0x002fe40000010886 */
[----:B------:R-:W-:Y:S02]  /*11180*/  MUFU.EX2 R215, R135 ;  /* 0x0000008700d77308 */ /* 0x000fe40000000800 */
[C---:B------:R-:W-:Y:S01]  /*11190*/  HMMA.16816.F32.BF16 R48, R140.reuse, R146, R48 ;  /* 0x000000928c30723c */ /* 0x040fe20000041830 */
[----:B------:R-:W1:Y:S07]  /*111a0*/  LDSM.16.MT88.4 R144, [R221+0x6800] ;  /* 0x00680000dd90783b */ /* 0x000e6e0000004200 */
[C---:B------:R-:W-:Y:S01]  /*111b0*/  HMMA.16816.F32.BF16 R52, R140.reuse, R152, R52 ;  /* 0x000000988c34723c */ /* 0x040fe20000041834 */
[----:B------:R3:W-:Y:S07]  /*111c0*/  MUFU.EX2 R206, R3 ;  /* 0x0000000300ce7308 */ /* 0x0007ee0000000800 */
[C---:B------:R-:W-:Y:S01]  /*111d0*/  HMMA.16816.F32.BF16 R56, R140.reuse, R154, R56 ;  /* 0x0000009a8c38723c */ /* 0x040fe20000041838 */
[----:B------:R-:W1:Y:S02]  /*111e0*/  LDSM.16.MT88.4 R152, [R220+0x6800] ;  /* 0x00680000dc98783b */ /* 0x000e640000004200 */
[----:B------:R-:W-:Y:S05]  /*111f0*/  MUFU.EX2 R135, R136 ;  /* 0x0000008800877308 */ /* 0x000fea0000000800 */
[C---:B----4-:R-:W-:Y:S08]  /*11200*/  HMMA.16816.F32.BF16 R60, R140.reuse, R156, R60 ;  /* 0x0000009c8c3c723c */ /* 0x050ff0000004183c */
[C---:B------:R-:W-:Y:S01]  /*11210*/  HMMA.16816.F32.BF16 R64, R140.reuse, R158, R64 ;  /* 0x0000009e8c40723c */ /* 0x040fe20000041840 */
[----:B------:R-:W4:Y:S03]  /*11220*/  LDSM.16.MT88.4 R156, [R217+0x9800] ;  /* 0x00980000d99c783b */ /* 0x000f260000004200 */
[--C-:B---3--:R-:W-:Y:S01]  /*11230*/  FFMA.FTZ R3, R197, c[0x0][0x2d0], -R138.reuse ;  /* 0x0000b400c5037a23 */ /* 0x108fe2000001088a */
[----:B------:R-:W-:Y:S02]  /*11240*/  MOV R197, R196 ;  /* 0x000000c400c57202 */ /* 0x000fe40000000f00 */
[----:B------:R-:W-:Y:S01]  /*11250*/  MOV R196, R187 ;  /* 0x000000bb00c47202 */ /* 0x000fe20000000f00 */
[C---:B------:R-:W-:Y:S04]  /*11260*/  HMMA.16816.F32.BF16 R68, R140.reuse, R160, R68 ;  /* 0x000000a08c44723c */ /* 0x040fe80000041844 */
[----:B------:R-:W-:Y:S02]  /*11270*/  MOV R187, R173 ;  /* 0x000000ad00bb7202 */ /* 0x000fe40000000f00 */
[----:B------:R-:W-:Y:S02]  /*11280*/  MOV R173, R170 ;  /* 0x000000aa00ad7202 */ /* 0x000fe40000000f00 */
[C---:B------:R-:W-:Y:S01]  /*11290*/  HMMA.16816.F32.BF16 R72, R140.reuse, R162, R72 ;  /* 0x000000a28c48723c */ /* 0x040fe20000041848 */
[----:B------:R3:W-:Y:S01]  /*112a0*/  MUFU.EX2 R170, R3 ;  /* 0x0000000300aa7308 */ /* 0x0007e20000000800 */
[----:B------:R-:W-:Y:S06]  /*112b0*/  LDSM.16.MT88.4 R160, [R220+0x1000] ;  /* 0x00100000dca0783b */ /* 0x000fec0000004200 */
[C---:B--2---:R-:W-:Y:S08]  /*112c0*/  HMMA.16816.F32.BF16 R76, R140.reuse, R148, R76 ;  /* 0x000000948c4c723c */ /* 0x044ff0000004184c */
[C---:B------:R-:W-:Y:S01]  /*112d0*/  HMMA.16816.F32.BF16 R80, R140.reuse, R150, R80 ;  /* 0x000000968c50723c */ /* 0x040fe20000041850 */
[----:B------:R-:W2:Y:S07]  /*112e0*/  LDSM.16.MT88.4 R148, [R218+0x9800] ;  /* 0x00980000da94783b */ /* 0x000eae0000004200 */
[C---:B-1----:R-:W-:Y:S04]  /*112f0*/  HMMA.16816.F32.BF16 R84, R140.reuse, R144, R84 ;  /* 0x000000908c54723c */ /* 0x042fe80000041854 */
[----:B---3--:R-:W-:Y:S01]  /*11300*/  FFMA.FTZ R3, R197, c[0x0][0x2d0], -R138 ;  /* 0x0000b400c5037a23 */ /* 0x008fe2000001088a */
[----:B------:R-:W-:Y:S02]  /*11310*/  MOV R197, R196 ;  /* 0x000000c400c57202 */ /* 0x000fe40000000f00 */
[----:B------:R-:W-:Y:S01]  /*11320*/  MOV R196, R173 ;  /* 0x000000ad00c47202 */ /* 0x000fe20000000f00 */
[C---:B------:R-:W-:Y:S01]  /*11330*/  HMMA.16816.F32.BF16 R88, R140.reuse, R146, R88 ;  /* 0x000000928c58723c */ /* 0x040fe20000041858 */
[----:B------:R-:W1:Y:S03]  /*11340*/  LDSM.16.MT88.4 R144, [R221+0x9800] ;  /* 0x00980000dd90783b */ /* 0x000e660000004200 */
[----:B------:R-:W-:Y:S02]  /*11350*/  MOV R173, R168 ;  /* 0x000000a800ad7202 */ /* 0x000fe40000000f00 */
[----:B------:R3:W1:Y:S02]  /*11360*/  MUFU.EX2 R168, R3 ;  /* 0x0000000300a87308 */ /* 0x0006640000000800 */
[C---:B------:R-:W-:Y:S08]  /*11370*/  HMMA.16816.F32.BF16 R92, R140.reuse, R152, R92 ;  /* 0x000000988c5c723c */ /* 0x040ff0000004185c */
[C---:B------:R-:W-:Y:S01]  /*11380*/  HMMA.16816.F32.BF16 R96, R140.reuse, R154, R96 ;  /* 0x0000009a8c60723c */ /* 0x040fe20000041860 */
[----:B------:R-:W1:Y:S07]  /*11390*/  LDSM.16.MT88.4 R152, [R220+0x9800] ;  /* 0x00980000dc98783b */ /* 0x000e6e0000004200 */
[C---:B----4-:R-:W-:Y:S04]  /*113a0*/  HMMA.16816.F32.BF16 R100, R140.reuse, R156, R100 ;  /* 0x0000009c8c64723c */ /* 0x050fe80000041864 */
        /* <DEDUP_REMOVED lines=8> */
[----:B----4-:R-:W-:Y:S01]  /*11430*/  FFMA.FTZ R3, R197, c[0x0][0x2d0], -R134 ;  /* 0x0000b400c5037a23 */ /* 0x010fe20000010886 */
[----:B------:R-:W-:Y:S02]  /*11440*/  MOV R197, R196 ;  /* 0x000000c400c57202 */ /* 0x000fe40000000f00 */
[----:B------:R-:W-:Y:S01]  /*11450*/  MOV R196, R202 ;  /* 0x000000ca00c47202 */ /* 0x000fe20000000f00 */
[C---:B------:R-:W-:Y:S01]  /*11460*/  HMMA.16816.F32.BF16 R120, R140.reuse, R146, R120 ;  /* 0x000000928c78723c */ /* 0x040fe20000041878 */
[----:B------:R1:W4:Y:S01]  /*11470*/  MUFU.EX2 R202, R3 ;  /* 0x0000000300ca7308 */ /* 0x0003220000000800 */
[----:B------:R-:W2:Y:S06]  /*11480*/  LDSM.16.MT88.4 R144, [R221+0x1000] ;  /* 0x00100000dd90783b */ /* 0x000eac0000004200 */
[C---:B------:R-:W-:Y:S08]  /*11490*/  HMMA.16816.F32.BF16 R124, R140.reuse, R152, R124 ;  /* 0x000000988c7c723c */ /* 0x040ff0000004187c */
[----:B------:R-:W-:Y:S01]  /*114a0*/  HMMA.16816.F32.BF16 R128, R140, R154, R128 ;  /* 0x0000009a8c80723c */ /* 0x000fe20000041880 */
[----:B------:R-:W2:Y:S06]  /*114b0*/  LDSM.16.MT88.4 R152, [R217+0x4000] ;  /* 0x00400000d998783b */ /* 0x000eac0000004200 */
[----:B------:R-:W-:Y:S01]  /*114c0*/  F2FP.BF16.PACK_AB R140, R169, R167 ;  /* 0x000000a7a98c723e */ /* 0x000fe200000010ff */
[--C-:B-1----:R-:W-:Y:S01]  /*114d0*/  FFMA.FTZ R3, R196, c[0x0][0x2d0], -R138.reuse ;  /* 0x0000b400c4037a23 */ /* 0x102fe2000001088a */
[----:B------:R-:W-:Y:S03]  /*114e0*/  MOV R196, R174 ;  /* 0x000000ae00c47202 */ /* 0x000fe60000000f00 */
[----:B------:R1:W-:Y:S01]  /*114f0*/  MUFU.EX2 R174, R3 ;  /* 0x0000000300ae7308 */ /* 0x0003e20000000800 */
[----:B------:R-:W-:Y:S02]  /*11500*/  F2FP.BF16.PACK_AB R142, R168, R170 ;  /* 0x000000aaa88e723e */ /* 0x000fe400000010ff */
[----:B------:R-:W-:Y:S02]  /*11510*/  F2FP.BF16.PACK_AB R141, R206, R207 ;  /* 0x000000cfce8d723e */ /* 0x000fe400000010ff */
[----:B----4-:R-:W-:Y:S07]  /*11520*/  F2FP.BF16.PACK_AB R143, R202, R203 ;  /* 0x000000cbca8f723e */ /* 0x010fee00000010ff */
[C---:B---3--:R-:W-:Y:S08]  /*11530*/  HMMA.16816.F32.BF16 R4, R140.reuse, R156, R4 ;  /* 0x0000009c8c04723c */ /* 0x048ff00000041804 */
[C---:B------:R-:W-:Y:S01]  /*11540*/  HMMA.16816.F32.BF16 R8, R140.reuse, R158, R8 ;  /* 0x0000009e8c08723c */ /* 0x040fe20000041808 */
[----:B------:R-:W3:Y:S03]  /*11550*/  LDSM.16.MT88.4 R156, [R218+0x4000] ;  /* 0x00400000da9c783b */ /* 0x000ee60000004200 */
[----:B-1----:R-:W-:Y:S04]  /*11560*/  FFMA.FTZ R3, R173, c[0x0][0x2d0], -R138 ;  /* 0x0000b400ad037a23 */ /* 0x002fe8000001088a */
[C---:B--2---:R-:W-:Y:S01]  /*11570*/  HMMA.16816.F32.BF16 R12, R140.reuse, R148, R12 ;  /* 0x000000948c0c723c */ /* 0x044fe2000004180c */
[----:B------:R1:W2:Y:S07]  /*11580*/  MUFU.EX2 R173, R3 ;  /* 0x0000000300ad7308 */ /* 0x0002ae0000000800 */
[C---:B------:R-:W-:Y:S01]  /*11590*/  HMMA.16816.F32.BF16 R16, R140.reuse, R150, R16 ;  /* 0x000000968c10723c */ /* 0x040fe20000041810 */
[----:B------:R-:W4:Y:S07]  /*115a0*/  LDSM.16.MT88.4 R148, [R221+0x4000] ;  /* 0x00400000dd94783b */ /* 0x000f2e0000004200 */
[C---:B------:R-:W-:Y:S08]  /*115b0*/  HMMA.16816.F32.BF16 R20, R140.reuse, R144, R20 ;  /* 0x000000908c14723c */ /* 0x040ff00000041814 */
[C---:B------:R-:W-:Y:S01]  /*115c0*/  HMMA.16816.F32.BF16 R24, R140.reuse, R146, R24 ;  /* 0x000000928c18723c */ /* 0x040fe20000041818 */
[----:B------:R-:W2:Y:S03]  /*115d0*/  LDSM.16.MT88.4 R144, [R220+0x4000] ;  /* 0x00400000dc90783b */ /* 0x000ea60000004200 */
[--C-:B-1----:R-:W-:Y:S01]  /*115e0*/  FFMA.FTZ R3, R197, c[0x0][0x2d0], -R134.reuse ;  /* 0x0000b400c5037a23 */ /* 0x102fe20000010886 */
[----:B------:R-:W-:Y:S03]  /*115f0*/  MOV R197, R201 ;  /* 0x000000c900c57202 */ /* 0x000fe60000000f00 */
[C---:B------:R-:W-:Y:S01]  /*11600*/  HMMA.16816.F32.BF16 R28, R140.reuse, R160, R28 ;  /* 0x000000a08c1c723c */ /* 0x040fe2000004181c */
[----:B------:R1:W-:Y:S07]  /*11610*/  MUFU.EX2 R201, R3 ;  /* 0x0000000300c97308 */ /* 0x0003ee0000000800 */
[C---:B------:R-:W-:Y:S01]  /*11620*/  HMMA.16816.F32.BF16 R32, R140.reuse, R162, R32 ;  /* 0x000000a28c20723c */ /* 0x040fe20000041820 */
[----:B------:R-:W2:Y:S07]  /*11630*/  LDSM.16.MT88.4 R160, [R217+0x7000] ;  /* 0x00700000d9a0783b */ /* 0x000eae0000004200 */
[C---:B------:R-:W-:Y:S08]  /*11640*/  HMMA.16816.F32.BF16 R36, R140.reuse, R152, R36 ;  /* 0x000000988c24723c */ /* 0x040ff00000041824 */
[C---:B------:R-:W-:Y:S01]  /*11650*/  HMMA.16816.F32.BF16 R40, R140.reuse, R154, R40 ;  /* 0x0000009a8c28723c */ /* 0x040fe20000041828 */
[----:B------:R-:W2:Y:S03]  /*11660*/  LDSM.16.MT88.4 R152, [R218+0x7000] ;  /* 0x00700000da98783b */ /* 0x000ea60000004200 */
[----:B-1----:R-:W-:Y:S01]  /*11670*/  FFMA.FTZ R3, R196, c[0x0][0x2d0], -R134 ;  /* 0x0000b400c4037a23 */ /* 0x002fe20000010886 */
[----:B------:R-:W-:Y:S03]  /*11680*/  MOV R196, R200 ;  /* 0x000000c800c47202 */ /* 0x000fe60000000f00 */
[C---:B---3--:R-:W-:Y:S01]  /*11690*/  HMMA.16816.F32.BF16 R44, R140.reuse, R156, R44 ;  /* 0x0000009c8c2c723c */ /* 0x048fe2000004182c */
[----:B------:R1:W3:Y:S07]  /*116a0*/  MUFU.EX2 R200, R3 ;  /* 0x0000000300c87308 */ /* 0x0002ee0000000800 */
[C---:B------:R-:W-:Y:S01]  /*116b0*/  HMMA.16816.F32.BF16 R48, R140.reuse, R158, R48 ;  /* 0x0000009e8c30723c */ /* 0x040fe20000041830 */
[----:B------:R-:W3:Y:S07]  /*116c0*/  LDSM.16.MT88.4 R156, [R221+0x7000] ;  /* 0x00700000dd9c783b */ /* 0x000eee0000004200 */
[C---:B----4-:R-:W-:Y:S08]  /*116d0*/  HMMA.16816.F32.BF16 R52, R140.reuse, R148, R52 ;  /* 0x000000948c34723c */ /* 0x050ff00000041834 */
[C---:B------:R-:W-:Y:S01]  /*116e0*/  HMMA.16816.F32.BF16 R56, R140.reuse, R150, R56 ;  /* 0x000000968c38723c */ /* 0x040fe20000041838 */
[----:B------:R-:W4:Y:S03]  /*116f0*/  LDSM.16.MT88.4 R148, [R220+0x7000] ;  /* 0x00700000dc94783b */ /* 0x000f260000004200 */
[----:B-1----:R-:W-:Y:S04]  /*11700*/  FFMA.FTZ R3, R197, c[0x0][0x2d0], -R138 ;  /* 0x0000b400c5037a23 */ /* 0x002fe8000001088a */
[C---:B--2---:R-:W-:Y:S01]  /*11710*/  HMMA.16816.F32.BF16 R60, R140.reuse, R144, R60 ;  /* 0x000000908c3c723c */ /* 0x044fe2000004183c */
[----:B------:R1:W2:Y:S07]  /*11720*/  MUFU.EX2 R214, R3 ;  /* 0x0000000300d67308 */ /* 0x0002ae0000000800 */
[C---:B------:R-:W-:Y:S01]  /*11730*/  HMMA.16816.F32.BF16 R64, R140.reuse, R146, R64 ;  /* 0x000000928c40723c */ /* 0x040fe20000041840 */
[----:B------:R-:W2:Y:S07]  /*11740*/  LDSM.16.MT88.4 R144, [R217+0xa000] ;  /* 0x00a00000d990783b */ /* 0x000eae0000004200 */
[C---:B------:R-:W-:Y:S08]  /*11750*/  HMMA.16816.F32.BF16 R68, R140.reuse, R160, R68 ;  /* 0x000000a08c44723c */ /* 0x040ff00000041844 */
[C---:B------:R-:W-:Y:S01]  /*11760*/  HMMA.16816.F32.BF16 R72, R140.reuse, R162, R72 ;  /* 0x000000a28c48723c */ /* 0x040fe20000041848 */
[----:B------:R-:W-:Y:S03]  /*11770*/  LDSM.16.MT88.4 R160, [R221+0x1800] ;  /* 0x00180000dda0783b */ /* 0x000fe60000004200 */
[--C-:B-1----:R-:W-:Y:S04]  /*11780*/  FFMA.FTZ R3, R196, c[0x0][0x2d0], -R134.reuse ;  /* 0x0000b400c4037a23 */ /* 0x102fe80000010886 */
[C---:B------:R-:W-:Y:S01]  /*11790*/  HMMA.16816.F32.BF16 R76, R140.reuse, R152, R76 ;  /* 0x000000988c4c723c */ /* 0x040fe2000004184c */
[----:B------:R1:W-:Y:S07]  /*117a0*/  MUFU.EX2 R199, R3 ;  /* 0x0000000300c77308 */ /* 0x0003ee0000000800 */
[C---:B------:R-:W-:Y:S01]  /*117b0*/  HMMA.16816.F32.BF16 R80, R140.reuse, R154, R80 ;  /* 0x0000009a8c50723c */ /* 0x040fe20000041850 */
[----:B------:R-:W2:Y:S07]  /*117c0*/  LDSM.16.MT88.4 R152, [R218+0xa000] ;  /* 0x00a00000da98783b */ /* 0x000eae0000004200 */
[C---:B---3--:R-:W-:Y:S08]  /*117d0*/  HMMA.16816.F32.BF16 R84, R140.reuse, R156, R84 ;  /* 0x0000009c8c54723c */ /* 0x048ff00000041854 */
[C---:B------:R-:W-:Y:S01]  /*117e0*/  HMMA.16816.F32.BF16 R88, R140.reuse, R158, R88 ;  /* 0x0000009e8c58723c */ /* 0x040fe20000041858 */
[----:B------:R-:W3:Y:S03]  /*117f0*/  LDSM.16.MT88.4 R156, [R221+0xa000] ;  /* 0x00a00000dd9c783b */ /* 0x000ee60000004200 */
[----:B-1----:R-:W-:Y:S04]  /*11800*/  FFMA.FTZ R3, R187, c[0x0][0x2d0], -R134 ;  /* 0x0000b400bb037a23 */ /* 0x002fe80000010886 */
[C---:B----4-:R-:W-:Y:S01]  /*11810*/  HMMA.16816.F32.BF16 R92, R140.reuse, R148, R92 ;  /* 0x000000948c5c723c */ /* 0x050fe2000004185c */
[----:B------:R1:W4:Y:S07]  /*11820*/  MUFU.EX2 R198, R3 ;  /* 0x0000000300c67308 */ /* 0x00032e0000000800 */
[C---:B------:R-:W-:Y:S01]  /*11830*/  HMMA.16816.F32.BF16 R96, R140.reuse, R150, R96 ;  /* 0x000000968c60723c */ /* 0x040fe20000041860 */
[----:B------:R-:W4:Y:S07]  /*11840*/  LDSM.16.MT88.4 R148, [R220+0xa000] ;  /* 0x00a00000dc94783b */ /* 0x000f2e0000004200 */
[C---:B--2---:R-:W-:Y:S08]  /*11850*/  HMMA.16816.F32.BF16 R100, R140.reuse, R144, R100 ;  /* 0x000000908c64723c */ /* 0x044ff00000041864 */
[C---:B------:R-:W-:Y:S01]  /*11860*/  HMMA.16816.F32.BF16 R104, R140.reuse, R146, R104 ;  /* 0x000000928c68723c */ /* 0x040fe20000041868 */
[----:B------:R-:W2:Y:S03]  /*11870*/  LDSM.16.MT88.4 R144, [R217+0x1800] ;  /* 0x00180000d990783b */ /* 0x000ea60000004200 */
        /* <DEDUP_REMOVED lines=8> */
[----:B-1----:R-:W-:Y:S01]  /*11900*/  FFMA.FTZ R3, R185, c[0x0][0x2d0], -R138 ;  /* 0x0000b400b9037a23 */ /* 0x002fe2000001088a */
[----:B------:R-:W-:Y:S03]  /*11910*/  MOV R185, R188 ;  /* 0x000000bc00b97202 */ /* 0x000fe60000000f00 */
[C---:B----4-:R-:W-:Y:S01]  /*11920*/  HMMA.16816.F32.BF16 R124, R140.reuse, R148, R124 ;  /* 0x000000948c7c723c */ /* 0x050fe2000004187c */
[----:B------:R1:W-:Y:S07]  /*11930*/  MUFU.EX2 R208, R3 ;  /* 0x0000000300d07308 */ /* 0x0003ee0000000800 */
[----:B------:R-:W-:Y:S01]  /*11940*/  HMMA.16816.F32.BF16 R128, R140, R150, R128 ;  /* 0x000000968c80723c */ /* 0x000fe20000041880 */
[----:B------:R-:W4:Y:S06]  /*11950*/  LDSM.16.MT88.4 R148, [R217+0x4800] ;  /* 0x00480000d994783b */ /* 0x000f2c0000004200 */
[----:B------:R-:W-:Y:S02]  /*11960*/  F2FP.BF16.PACK_AB R140, R173, R174 ;  /* 0x000000aead8c723e */ /* 0x000fe400000010ff */
[----:B------:R-:W-:Y:S03]  /*11970*/  F2FP.BF16.PACK_AB R141, R200, R201 ;  /* 0x000000c9c88d723e */ /* 0x000fe600000010ff */
[----:B------:R-:W-:Y:S02]  /*11980*/  F2FP.BF16.PACK_AB R142, R214, R215 ;  /* 0x000000d7d68e723e */ /* 0x000fe400000010ff */
[----:B------:R-:W-:Y:S01]  /*11990*/  F2FP.BF16.PACK_AB R143, R198, R199 ;  /* 0x000000c7c68f723e */ /* 0x000fe200000010ff */
[--C-:B-1----:R-:W-:Y:S06]  /*119a0*/  FFMA.FTZ R3, R193, c[0x0][0x2d0], -R134.reuse ;  /* 0x0000b400c1037a23 */ /* 0x102fec0000010886 */
[C---:B--2---:R-:W-:Y:S01]  /*119b0*/  HMMA.16816.F32.BF16 R4, R140.reuse, R144, R4 ;  /* 0x000000908c04723c */ /* 0x044fe20000041804 */
[----:B------:R1:W-:Y:S07]  /*119c0*/  MUFU.EX2 R193, R3 ;  /* 0x0000000300c17308 */ /* 0x0003ee0000000800 */
[C---:B------:R-:W-:Y:S01]  /*119d0*/  HMMA.16816.F32.BF16 R8, R140.reuse, R146, R8 ;  /* 0x000000928c08723c */ /* 0x040fe20000041808 */
[----:B------:R-:W2:Y:S07]  /*119e0*/  LDSM.16.MT88.4 R144, [R218+0x4800] ;  /* 0x00480000da90783b */ /* 0x000eae0000004200 */
[C---:B------:R-:W-:Y:S08]  /*119f0*/  HMMA.16816.F32.BF16 R12, R140.reuse, R152, R12 ;  /* 0x000000988c0c723c */ /* 0x040ff0000004180c */
[C---:B------:R-:W-:Y:S01]  /*11a00*/  HMMA.16816.F32.BF16 R16, R140.reuse, R154, R16 ;  /* 0x0000009a8c10723c */ /* 0x040fe20000041810 */
[----:B------:R-:W2:Y:S03]  /*11a10*/  LDSM.16.MT88.4 R152, [R221+0x4800] ;  /* 0x00480000dd98783b */ /* 0x000ea60000004200 */
[----:B-1----:R-:W-:Y:S04]  /*11a20*/  FFMA.FTZ R3, R192, c[0x0][0x2d0], -R134 ;  /* 0x0000b400c0037a23 */ /* 0x002fe80000010886 */
[C---:B------:R-:W-:Y:S01]  /*11a30*/  HMMA.16816.F32.BF16 R20, R140.reuse, R160, R20 ;  /* 0x000000a08c14723c */ /* 0x040fe20000041814 */
[----:B------:R1:W-:Y:S07]  /*11a40*/  MUFU.EX2 R192, R3 ;  /* 0x0000000300c07308 */ /* 0x0003ee0000000800 */
[C---:B------:R-:W-:Y:S01]  /*11a50*/  HMMA.16816.F32.BF16 R24, R140.reuse, R162, R24 ;  /* 0x000000a28c18723c */ /* 0x040fe20000041818 */
[----:B------:R-:W-:Y:S07]  /*11a60*/  LDSM.16.MT88.4 R160, [R217+0x7800] ;  /* 0x00780000d9a0783b */ /* 0x000fee0000004200 */
[C---:B---3--:R-:W-:Y:S08]  /*11a70*/  HMMA.16816.F32.BF16 R28, R140.reuse, R156, R28 ;  /* 0x0000009c8c1c723c */ /* 0x048ff0000004181c */
[C---:B------:R-:W-:Y:S01]  /*11a80*/  HMMA.16816.F32.BF16 R32, R140.reuse, R158, R32 ;  /* 0x0000009e8c20723c */ /* 0x040fe20000041820 */
[----:B------:R-:W3:Y:S03]  /*11a90*/  LDSM.16.MT88.4 R156, [R220+0x4800] ;  /* 0x00480000dc9c783b */ /* 0x000ee60000004200 */
[--C-:B-1----:R-:W-:Y:S04]  /*11aa0*/  FFMA.FTZ R3, R184, c[0x0][0x2d0], -R138.reuse ;  /* 0x0000b400b8037a23 */ /* 0x102fe8000001088a */
[C---:B----4-:R-:W-:Y:S01]  /*11ab0*/  HMMA.16816.F32.BF16 R36, R140.reuse, R148, R36 ;  /* 0x000000948c24723c */ /* 0x050fe20000041824 */
[----:B------:R1:W-:Y:S01]  /*11ac0*/  MUFU.EX2 R205, R3 ;  /* 0x0000000300cd7308 */ /* 0x0003e20000000800 */
[----:B------:R-:W4:Y:S06]  /*11ad0*/  LDL.LU R184, [R1+0x10] ;  /* 0x0000100001b87983 */ /* 0x000f2c0000300800 */
[C---:B------:R-:W-:Y:S01]  /*11ae0*/  HMMA.16816.F32.BF16 R40, R140.reuse, R150, R40 ;  /* 0x000000968c28723c */ /* 0x040fe20000041828 */
[----:B------:R-:W3:Y:S07]  /*11af0*/  LDSM.16.MT88.4 R148, [R218+0x7800] ;  /* 0x00780000da94783b */ /* 0x000eee0000004200 */
[C---:B--2---:R-:W-:Y:S08]  /*11b00*/  HMMA.16816.F32.BF16 R44, R140.reuse, R144, R44 ;  /* 0x000000908c2c723c */ /* 0x044ff0000004182c */
[C---:B------:R-:W-:Y:S01]  /*11b10*/  HMMA.16816.F32.BF16 R48, R140.reuse, R146, R48 ;  /* 0x000000928c30723c */ /* 0x040fe20000041830 */
[----:B------:R-:W2:Y:S03]  /*11b20*/  LDSM.16.MT88.4 R144, [R221+0x7800] ;  /* 0x00780000dd90783b */ /* 0x000ea60000004200 */
[----:B-1----:R-:W-:Y:S01]  /*11b30*/  FFMA.FTZ R3, R182, c[0x0][0x2d0], -R138 ;  /* 0x0000b400b6037a23 */ /* 0x002fe2000001088a */
[----:B------:R-:W-:Y:S03]  /*11b40*/  MOV R182, R178 ;  /* 0x000000b200b67202 */ /* 0x000fe60000000f00 */
[C---:B------:R-:W-:Y:S01]  /*11b50*/  HMMA.16816.F32.BF16 R52, R140.reuse, R152, R52 ;  /* 0x000000988c34723c */ /* 0x040fe20000041834 */
[----:B------:R1:W-:Y:S07]  /*11b60*/  MUFU.EX2 R204, R3 ;  /* 0x0000000300cc7308 */ /* 0x0003ee0000000800 */
[C---:B------:R-:W-:Y:S01]  /*11b70*/  HMMA.16816.F32.BF16 R56, R140.reuse, R154, R56 ;  /* 0x0000009a8c38723c */ /* 0x040fe20000041838 */
[----:B------:R-:W2:Y:S07]  /*11b80*/  LDSM.16.MT88.4 R152, [R220+0x7800] ;  /* 0x00780000dc98783b */ /* 0x000eae0000004200 */
[C---:B---3--:R-:W-:Y:S08]  /*11b90*/  HMMA.16816.F32.BF16 R60, R140.reuse, R156, R60 ;  /* 0x0000009c8c3c723c */ /* 0x048ff0000004183c */
[C---:B------:R-:W-:Y:S01]  /*11ba0*/  HMMA.16816.F32.BF16 R64, R140.reuse, R158, R64 ;  /* 0x0000009e8c40723c */ /* 0x040fe20000041840 */
[----:B------:R-:W3:Y:S03]  /*11bb0*/  LDSM.16.MT88.4 R156, [R217+0xa800] ;  /* 0x00a80000d99c783b */ /* 0x000ee60000004200 */
[--C-:B-1----:R-:W-:Y:S04]  /*11bc0*/  FFMA.FTZ R3, R191, c[0x0][0x2d0], -R134.reuse ;  /* 0x0000b400bf037a23 */ /* 0x102fe80000010886 */
[C---:B------:R-:W-:Y:S01]  /*11bd0*/  HMMA.16816.F32.BF16 R68, R140.reuse, R160, R68 ;  /* 0x000000a08c44723c */ /* 0x040fe20000041844 */
[----:B------:R1:W-:Y:S07]  /*11be0*/  MUFU.EX2 R191, R3 ;  /* 0x0000000300bf7308 */ /* 0x0003ee0000000800 */
[C---:B------:R-:W-:Y:S01]  /*11bf0*/  HMMA.16816.F32.BF16 R72, R140.reuse, R162, R72 ;  /* 0x000000a28c48723c */ /* 0x040fe20000041848 */
[----:B------:R-:W-:Y:S07]  /*11c00*/  LDSM.16.MT88.4 R160, [R217+0x5000] ;  /* 0x00500000d9a0783b */ /* 0x000fee0000004200 */
[C---:B------:R-:W-:Y:S08]  /*11c10*/  HMMA.16816.F32.BF16 R76, R140.reuse, R148, R76 ;  /* 0x000000948c4c723c */ /* 0x040ff0000004184c */
[C---:B------:R-:W-:Y:S01]  /*11c20*/  HMMA.16816.F32.BF16 R80, R140.reuse, R150, R80 ;  /* 0x000000968c50723c */ /* 0x040fe20000041850 */
[----:B------:R-:W3:Y:S03]  /*11c30*/  LDSM.16.MT88.4 R148, [R218+0xa800] ;  /* 0x00a80000da94783b */ /* 0x000ee60000004200 */
[----:B-1----:R-:W-:Y:S01]  /*11c40*/  FFMA.FTZ R3, R181, c[0x0][0x2d0], -R134 ;  /* 0x0000b400b5037a23 */ /* 0x002fe20000010886 */
[----:B------:R-:W-:Y:S03]  /*11c50*/  MOV R181, R190 ;  /* 0x000000be00b57202 */ /* 0x000fe60000000f00 */
[C---:B--2---:R-:W-:Y:S01]  /*11c60*/  HMMA.16816.F32.BF16 R84, R140.reuse, R144, R84 ;  /* 0x000000908c54723c */ /* 0x044fe20000041854 */
[----:B------:R1:W-:Y:S07]  /*11c70*/  MUFU.EX2 R190, R3 ;  /* 0x0000000300be7308 */ /* 0x0003ee0000000800 */
[C---:B------:R-:W-:Y:S01]  /*11c80*/  HMMA.16816.F32.BF16 R88, R140.reuse, R146, R88 ;  /* 0x000000928c58723c */ /* 0x040fe20000041858 */
[----:B------:R-:W2:Y:S07]  /*11c90*/  LDSM.16.MT88.4 R144, [R221+0xa800] ;  /* 0x00a80000dd90783b */ /* 0x000eae0000004200 */
[C---:B------:R-:W-:Y:S08]  /*11ca0*/  HMMA.16816.F32.BF16 R92, R140.reuse, R152, R92 ;  /* 0x000000988c5c723c */ /* 0x040ff0000004185c */
[C---:B------:R-:W-:Y:S01]  /*11cb0*/  HMMA.16816.F32.BF16 R96, R140.reuse, R154, R96 ;  /* 0x0000009a8c60723c */ /* 0x040fe20000041860 */
[----:B------:R-:W2:Y:S03]  /*11cc0*/  LDSM.16.MT88.4 R152, [R220+0xa800] ;  /* 0x00a80000dc98783b */ /* 0x000ea60000004200 */
[--C-:B-1----:R-:W-:Y:S01]  /*11cd0*/  FFMA.FTZ R3, R181, c[0x0][0x2d0], -R138.reuse ;  /* 0x0000b400b5037a23 */ /* 0x102fe2000001088a */
[----:B------:R-:W-:Y:S03]  /*11ce0*/  MOV R181, R177 ;  /* 0x000000b100b57202 */ /* 0x000fe60000000f00 */
[C---:B---3--:R-:W-:Y:S01]  /*11cf0*/  HMMA.16816.F32.BF16 R100, R140.reuse, R156, R100 ;  /* 0x0000009c8c64723c */ /* 0x048fe20000041864 */
[----:B------:R1:W-:Y:S07]  /*11d00*/  MUFU.EX2 R197, R3 ;  /* 0x0000000300c57308 */ /* 0x0003ee0000000800 */
[C---:B------:R-:W-:Y:S01]  /*11d10*/  HMMA.16816.F32.BF16 R104, R140.reuse, R158, R104 ;  /* 0x0000009e8c68723c */ /* 0x040fe20000041868 */
[----:B------:R-:W3:Y:S07]  /*11d20*/  LDSM.16.MT88.4 R156, [R217+0x2000] ;  /* 0x00200000d99c783b */ /* 0x000eee0000004200 */
[C---:B------:R-:W-:Y:S08]  /*11d30*/  HMMA.16816.F32.BF16 R108, R140.reuse, R148, R108 ;  /* 0x000000948c6c723c */ /* 0x040ff0000004186c */
[C---:B------:R-:W-:Y:S01]  /*11d40*/  HMMA.16816.F32.BF16 R112, R140.reuse, R150, R112 ;  /* 0x000000968c70723c */ /* 0x040fe20000041870 */
[----:B------:R-:W3:Y:S03]  /*11d50*/  LDSM.16.MT88.4 R148, [R218+0x2000] ;  /* 0x00200000da94783b */ /* 0x000ee60000004200 */
[----:B-1----:R-:W-:Y:S01]  /*11d60*/  FFMA.FTZ R3, R180, c[0x0][0x2d0], -R138 ;  /* 0x0000b400b4037a23 */ /* 0x002fe2000001088a */
[----:B------:R-:W-:Y:S03]  /*11d70*/  MOV R180, R176 ;  /* 0x000000b000b47202 */ /* 0x000fe60000000f00 */
[C---:B--2---:R-:W-:Y:S01]  /*11d80*/  HMMA.16816.F32.BF16 R116, R140.reuse, R144, R116 ;  /* 0x000000908c74723c */ /* 0x044fe20000041874 */
[----:B------:R1:W2:Y:S07]  /*11d90*/  MUFU.EX2 R196, R3 ;  /* 0x0000000300c47308 */ /* 0x0002ae0000000800 */
[C---:B------:R-:W-:Y:S01]  /*11da0*/  HMMA.16816.F32.BF16 R120, R140.reuse, R146, R120 ;  /* 0x000000928c78723c */ /* 0x040fe20000041878 */
[----:B------:R-:W3:Y:S07]  /*11db0*/  LDSM.16.MT88.4 R144, [R221+0x2000] ;  /* 0x00200000dd90783b */ /* 0x000eee0000004200 */
[C---:B------:R-:W-:Y:S08]  /*11dc0*/  HMMA.16816.F32.BF16 R124, R140.reuse, R152, R124 ;  /* 0x000000988c7c723c */ /* 0x040ff0000004187c */
[----:B------:R-:W-:Y:S01]  /*11dd0*/  HMMA.16816.F32.BF16 R128, R140, R154, R128 ;  /* 0x0000009a8c80723c */ /* 0x000fe20000041880 */
[----:B------:R-:W3:Y:S03]  /*11de0*/  LDSM.16.MT88.4 R152, [R220+0x2000] ;  /* 0x00200000dc98783b */ /* 0x000ee60000004200 */
[--C-:B-1----:R-:W-:Y:S01]  /*11df0*/  FFMA.FTZ R3, R189, c[0x0][0x2d0], -R134.reuse ;  /* 0x0000b400bd037a23 */ /* 0x102fe20000010886 */
[----:B--2---:R-:W-:Y:S02]  /*11e00*/  F2FP.BF16.PACK_AB R136, R196, R197 ;  /* 0x000000c5c488723e */ /* 0x004fe400000010ff */
[----:B------:R-:W-:Y:S01]  /*11e10*/  F2FP.BF16.PACK_AB R140, R208, R209 ;  /* 0x000000d1d08c723e */ /* 0x000fe200000010ff */
[----:B------:R1:W-:Y:S01]  /*11e20*/  MUFU.EX2 R189, R3 ;  /* 0x0000000300bd7308 */ /* 0x0003e20000000800 */
[----:B------:R-:W-:Y:S03]  /*11e30*/  F2FP.BF16.PACK_AB R141, R192, R193 ;  /* 0x000000c1c08d723e */ /* 0x000fe600000010ff */
[----:B------:R-:W-:Y:S02]  /*11e40*/  F2FP.BF16.PACK_AB R142, R204, R205 ;  /* 0x000000cdcc8e723e */ /* 0x000fe400000010ff */
[----:B------:R-:W-:Y:S07]  /*11e50*/  F2FP.BF16.PACK_AB R143, R190, R191 ;  /* 0x000000bfbe8f723e */ /* 0x000fee00000010ff */
[C---:B---3--:R-:W-:Y:S08]  /*11e60*/  HMMA.16816.F32.BF16 R4, R140.reuse, R156, R4 ;  /* 0x0000009c8c04723c */ /* 0x048ff00000041804 */
[C---:B------:R-:W-:Y:S01]  /*11e70*/  HMMA.16816.F32.BF16 R8, R140.reuse, R158, R8 ;  /* 0x0000009e8c08723c */ /* 0x040fe20000041808 */
[----:B------:R-:W2:Y:S03]  /*11e80*/  LDSM.16.MT88.4 R156, [R218+0x5000] ;  /* 0x00500000da9c783b */ /* 0x000ea60000004200 */
[--C-:B-1----:R-:W-:Y:S02]  /*11e90*/  FFMA.FTZ R3, R179, c[0x0][0x2d0], -R134.reuse ;  /* 0x0000b400b3037a23 */ /* 0x102fe40000010886 */
[----:B------:R-:W-:Y:S02]  /*11ea0*/  FFMA.FTZ R134, R137, c[0x0][0x2d0], -R134 ;  /* 0x0000b40089867a23 */ /* 0x000fe40000010886 */
[C---:B------:R-:W-:Y:S01]  /*11eb0*/  HMMA.16816.F32.BF16 R12, R140.reuse, R148, R12 ;  /* 0x000000948c0c723c */ /* 0x040fe2000004180c */
[----:B------:R1:W3:Y:S01]  /*11ec0*/  MUFU.EX2 R188, R3 ;  /* 0x0000000300bc7308 */ /* 0x0002e20000000800 */
[----:B------:R-:W-:Y:S06]  /*11ed0*/  LDSM.16.MT88.4 R176, [R217+0x5800] ;  /* 0x00580000d9b0783b */ /* 0x000fec0000004200 */
[C---:B------:R-:W-:Y:S02]  /*11ee0*/  HMMA.16816.F32.BF16 R16, R140.reuse, R150, R16 ;  /* 0x000000968c10723c */ /* 0x040fe40000041810 */
[----:B------:R-:W2:Y:S01]  /*11ef0*/  LDSM.16.MT88.4 R148, [R221+0x5000] ;  /* 0x00500000dd94783b */ /* 0x000ea20000004200 */
[----:B------:R-:W-:Y:S05]  /*11f00*/  MUFU.EX2 R134, R134 ;  /* 0x0000008600867308 */ /* 0x000fea0000000800 */
[C---:B------:R-:W-:Y:S08]  /*11f10*/  HMMA.16816.F32.BF16 R20, R140.reuse, R144, R20 ;  /* 0x000000908c14723c */ /* 0x040ff00000041814 */
[C---:B------:R-:W-:Y:S01]  /*11f20*/  HMMA.16816.F32.BF16 R24, R140.reuse, R146, R24 ;  /* 0x000000928c18723c */ /* 0x040fe20000041818 */
[----:B------:R-:W4:Y:S03]  /*11f30*/  LDSM.16.MT88.4 R144, [R220+0x5000] ;  /* 0x00500000dc90783b */ /* 0x000f260000004200 */
[--C-:B-1----:R-:W-:Y:S01]  /*11f40*/  FFMA.FTZ R3, R195, c[0x0][0x2d0], -R138.reuse ;  /* 0x0000b400c3037a23 */ /* 0x102fe2000001088a */
[----:B---3--:R-:W-:Y:S03]  /*11f50*/  F2FP.BF16.PACK_AB R137, R188, R189 ;  /* 0x000000bdbc89723e */ /* 0x008fe600000010ff */
[C---:B------:R-:W-:Y:S01]  /*11f60*/  HMMA.16816.F32.BF16 R28, R140.reuse, R152, R28 ;  /* 0x000000988c1c723c */ /* 0x040fe2000004181c */
[----:B------:R1:W-:Y:S07]  /*11f70*/  MUFU.EX2 R195, R3 ;  /* 0x0000000300c37308 */ /* 0x0003ee0000000800 */
[C---:B------:R-:W-:Y:S01]  /*11f80*/  HMMA.16816.F32.BF16 R32, R140.reuse, R154, R32 ;  /* 0x0000009a8c20723c */ /* 0x040fe20000041820 */
[----:B------:R-:W3:Y:S07]  /*11f90*/  LDSM.16.MT88.4 R152, [R217+0x8000] ;  /* 0x00800000d998783b */ /* 0x000eee0000004200 */
[C---:B------:R-:W-:Y:S08]  /*11fa0*/  HMMA.16816.F32.BF16 R36, R140.reuse, R160, R36 ;  /* 0x000000a08c24723c */ /* 0x040ff00000041824 */
[C---:B------:R-:W-:Y:S01]  /*11fb0*/  HMMA.16816.F32.BF16 R40, R140.reuse, R162, R40 ;  /* 0x000000a28c28723c */ /* 0x040fe20000041828 */
[----:B------:R-:W3:Y:S03]  /*11fc0*/  LDSM.16.MT88.4 R160, [R218+0x8000] ;  /* 0x00800000daa0783b */ /* 0x000ee60000004200 */
[----:B-1----:R-:W-:Y:S04]  /*11fd0*/  FFMA.FTZ R3, R194, c[0x0][0x2d0], -R138 ;  /* 0x0000b400c2037a23 */ /* 0x002fe8000001088a */
[C---:B--2---:R-:W-:Y:S01]  /*11fe0*/  HMMA.16816.F32.BF16 R44, R140.reuse, R156, R44 ;  /* 0x0000009c8c2c723c */ /* 0x044fe2000004182c */
[----:B------:R-:W2:Y:S01]  /*11ff0*/  LDL.LU R138, [R1+0x14] ;  /* 0x00001400018a7983 */ /* 0x000ea20000300800 */
[----:B------:R1:W1:Y:S06]  /*12000*/  MUFU.EX2 R194, R3 ;  /* 0x0000000300c27308 */ /* 0x00026c0000000800 */
[C---:B------:R-:W-:Y:S01]  /*12010*/  HMMA.16816.F32.BF16 R48, R140.reuse, R158, R48 ;  /* 0x0000009e8c30723c */ /* 0x040fe20000041830 */
[----:B------:R-:W3:Y:S07]  /*12020*/  LDSM.16.MT88.4 R156, [R221+0x8000] ;  /* 0x00800000dd9c783b */ /* 0x000eee0000004200 */
[C---:B------:R-:W-:Y:S04]  /*12030*/  HMMA.16816.F32.BF16 R52, R140.reuse, R148, R52 ;  /* 0x000000948c34723c */ /* 0x040fe80000041834 */
[----:B----4-:R-:W-:Y:S02]  /*12040*/  FFMA.FTZ R2, R2, R184, R185 ;  /* 0x000000b802027223 */ /* 0x010fe400000100b9 */
[----:B------:R-:W-:Y:S02]  /*12050*/  LDSM.16.MT88.4 R184, [R218+0x5800] ;  /* 0x00580000dab8783b */ /* 0x000fe40000004200 */
[C---:B------:R-:W-:Y:S04]  /*12060*/  HMMA.16816.F32.BF16 R56, R140.reuse, R150, R56 ;  /* 0x000000968c38723c */ /* 0x040fe80000041838 */
[----:B-1----:R-:W-:Y:S02]  /*12070*/  MOV R3, R171 ;  /* 0x000000ab00037202 */ /* 0x002fe40000000f00 */
[----:B------:R-:W1:Y:S02]  /*12080*/  LDSM.16.MT88.4 R148, [R220+0x8000] ;  /* 0x00800000dc94783b */ /* 0x000e640000004200 */
[C---:B------:R-:W-:Y:S08]  /*12090*/  HMMA.16816.F32.BF16 R60, R140.reuse, R144, R60 ;  /* 0x000000908c3c723c */ /* 0x040ff0000004183c */
[C---:B------:R-:W-:Y:S01]  /*120a0*/  HMMA.16816.F32.BF16 R64, R140.reuse, R146, R64 ;  /* 0x000000928c40723c */ /* 0x040fe20000041840 */
[----:B------:R-:W4:Y:S07]  /*120b0*/  LDSM.16.MT88.4 R144, [R217+0xb000] ;  /* 0x00b00000d990783b */ /* 0x000f2e0000004200 */
[C---:B---3--:R-:W-:Y:S08]  /*120c0*/  HMMA.16816.F32.BF16 R68, R140.reuse, R152, R68 ;  /* 0x000000988c44723c */ /* 0x048ff00000041844 */
[C---:B------:R-:W-:Y:S01]  /*120d0*/  HMMA.16816.F32.BF16 R72, R140.reuse, R154, R72 ;  /* 0x0000009a8c48723c */ /* 0x040fe20000041848 */
[----:B------:R-:W3:Y:S07]  /*120e0*/  LDSM.16.MT88.4 R152, [R218+0xb000] ;  /* 0x00b00000da98783b */ /* 0x000eee0000004200 */
[C---:B------:R-:W-:Y:S08]  /*120f0*/  HMMA.16816.F32.BF16 R76, R140.reuse, R160, R76 ;  /* 0x000000a08c4c723c */ /* 0x040ff0000004184c */
[C---:B------:R-:W-:Y:S01]  /*12100*/  HMMA.16816.F32.BF16 R80, R140.reuse, R162, R80 ;  /* 0x000000a28c50723c */ /* 0x040fe20000041850 */
[----:B------:R-:W-:Y:S07]  /*12110*/  LDSM.16.MT88.4 R160, [R221+0x2800] ;  /* 0x00280000dda0783b */ /* 0x000fee0000004200 */
[C---:B------:R-:W-:Y:S08]  /*12120*/  HMMA.16816.F32.BF16 R84, R140.reuse, R156, R84 ;  /* 0x0000009c8c54723c */ /* 0x040ff00000041854 */
        /* <DEDUP_REMOVED lines=8> */
[C---:B---3--:R-:W-:Y:S08]  /*121b0*/  HMMA.16816.F32.BF16 R108, R140.reuse, R152, R108 ;  /* 0x000000988c6c723c */ /* 0x048ff0000004186c */
[C---:B------:R-:W-:Y:S01]  /*121c0*/  HMMA.16816.F32.BF16 R112, R140.reuse, R154, R112 ;  /* 0x0000009a8c70723c */ /* 0x040fe20000041870 */
[----:B------:R-:W3:Y:S07]  /*121d0*/  LDSM.16.MT88.4 R152, [R218+0x2800] ;  /* 0x00280000da98783b */ /* 0x000eee0000004200 */
[C---:B------:R-:W-:Y:S07]  /*121e0*/  HMMA.16816.F32.BF16 R116, R140.reuse, R156, R116 ;  /* 0x0000009c8c74723c */ /* 0x040fee0000041874 */
[----:B------:R-:W-:Y:S01]  /*121f0*/  MOV R156, R170 ;  /* 0x000000aa009c7202 */ /* 0x000fe20000000f00 */
[C---:B------:R-:W-:Y:S04]  /*12200*/  HMMA.16816.F32.BF16 R120, R140.reuse, R158, R120 ;  /* 0x0000009e8c78723c */ /* 0x040fe80000041878 */
[----:B------:R-:W-:Y:S03]  /*12210*/  MOV R157, R169 ;  /* 0x000000a9009d7202 */ /* 0x000fe60000000f00 */
[----:B------:R-:W-:Y:S01]  /*12220*/  MOV R159, R168 ;  /* 0x000000a8009f7202 */ /* 0x000fe20000000f00 */
[C---:B-1----:R-:W-:Y:S01]  /*12230*/  HMMA.16816.F32.BF16 R124, R140.reuse, R148, R124 ;  /* 0x000000948c7c723c */ /* 0x042fe2000004187c */
[----:B------:R-:W1:Y:S07]  /*12240*/  LDSM.16.MT88.4 R168, [R220+0x2800] ;  /* 0x00280000dca8783b */ /* 0x000e6e0000004200 */
[----:B------:R-:W-:Y:S04]  /*12250*/  HMMA.16816.F32.BF16 R128, R140, R150, R128 ;  /* 0x000000968c80723c */ /* 0x000fe80000041880 */
[----:B--2---:R-:W-:Y:S01]  /*12260*/  FFMA.FTZ R0, R0, R138, R139 ;  /* 0x0000008a00007223 */ /* 0x004fe2000001008b */
[----:B------:R-:W-:Y:S02]  /*12270*/  F2FP.BF16.PACK_AB R138, R194, R195 ;  /* 0x000000c3c28a723e */ /* 0x000fe400000010ff */
[----:B------:R-:W-:Y:S07]  /*12280*/  F2FP.BF16.PACK_AB R139, R134, R135 ;  /* 0x00000087868b723e */ /* 0x000fee00000010ff */
[C---:B----4-:R-:W-:Y:S01]  /*12290*/  HMMA.16816.F32.BF16 R140, R136.reuse, R144, R4 ;  /* 0x00000090888c723c */ /* 0x050fe20000041804 */
[----:B------:R-:W2:Y:S07]  /*122a0*/  LDSM.16.MT88.4 R4, [R221+0x5800] ;  /* 0x00580000dd04783b */ /* 0x000eae0000004200 */
[C---:B------:R-:W-:Y:S07]  /*122b0*/  HMMA.16816.F32.BF16 R144, R136.reuse, R146, R8 ;  /* 0x000000928890723c */ /* 0x040fee0000041808 */
[----:B------:R-:W-:Y:S01]  /*122c0*/  MOV R8, R159 ;  /* 0x0000009f00087202 */ /* 0x000fe20000000f00 */
[C---:B---3--:R-:W-:Y:S01]  /*122d0*/  HMMA.16816.F32.BF16 R148, R136.reuse, R152, R12 ;  /* 0x000000988894723c */ /* 0x048fe2000004180c */
[----:B------:R-:W-:Y:S03]  /*122e0*/  LDSM.16.MT88.4 R12, [R217+0x8800] ;  /* 0x00880000d90c783b */ /* 0x000fe60000004200 */
[----:B------:R-:W-:Y:S02]  /*122f0*/  MOV R9, R156 ;  /* 0x0000009c00097202 */ /* 0x000fe40000000f00 */
[----:B------:R-:W-:Y:S02]  /*12300*/  MOV R10, R157 ;  /* 0x0000009d000a7202 */ /* 0x000fe40000000f00 */
[C---:B------:R-:W-:Y:S01]  /*12310*/  HMMA.16816.F32.BF16 R152, R136.reuse, R154, R16 ;  /* 0x0000009a8898723c */ /* 0x040fe20000041810 */
[----:B------:R-:W-:Y:S03]  /*12320*/  LDSM.16.MT88.4 R16, [R218+0x8800] ;  /* 0x00880000da10783b */ /* 0x000fe60000004200 */
[----:B------:R-:W-:Y:S04]  /*12330*/  MOV R11, R167 ;  /* 0x000000a7000b7202 */ /* 0x000fe80000000f00 */
[C---:B------:R-:W-:Y:S07]  /*12340*/  HMMA.16816.F32.BF16 R156, R136.reuse, R160, R20 ;  /* 0x000000a0889c723c */ /* 0x040fee0000041814 */
[----:B------:R-:W-:Y:S01]  /*12350*/  MOV R21, R166 ;  /* 0x000000a600157202 */ /* 0x000fe20000000f00 */
[C---:B------:R-:W-:Y:S01]  /*12360*/  HMMA.16816.F32.BF16 R160, R136.reuse, R162, R24 ;  /* 0x000000a288a0723c */ /* 0x040fe20000041818 */
[----:B------:R-:W-:Y:S03]  /*12370*/  LDSM.16.MT88.4 R24, [R220+0x8800] ;  /* 0x00880000dc18783b */ /* 0x000fe60000004200 */
[----:B------:R-:W-:Y:S02]  /*12380*/  MOV R22, R165 ;  /* 0x000000a500167202 */ /* 0x000fe40000000f00 */
[----:B------:R-:W-:Y:S02]  /*12390*/  MOV R23, R164 ;  /* 0x000000a400177202 */ /* 0x000fe40000000f00 */
        /* <DEDUP_REMOVED lines=10> */
[----:B------:R-:W-:Y:S02]  /*12440*/  MOV R28, R10 ;  /* 0x0000000a001c7202 */ /* 0x000fe40000000f00 */
[----:B------:R-:W-:Y:S02]  /*12450*/  MOV R35, R11 ;  /* 0x0000000b00237202 */ /* 0x000fe40000000f00 */
[----:B------:R-:W1:Y:S01]  /*12460*/  LDSM.16.MT88.4 R8, [R220+0x5800] ;  /* 0x00580000dc08783b */ /* 0x000e620000004200 */
[C---:B------:R-:W-:Y:S04]  /*12470*/  HMMA.16816.F32.BF16 R176, R136.reuse, R178, R40 ;  /* 0x000000b288b0723c */ /* 0x040fe80000041828 */
[----:B------:R-:W-:Y:S02]  /*12480*/  MOV R39, R183 ;  /* 0x000000b700277202 */ /* 0x000fe40000000f00 */
[----:B------:R-:W-:Y:S02]  /*12490*/  MOV R36, R21 ;  /* 0x0000001500247202 */ /* 0x000fe40000000f00 */
[----:B------:R-:W-:Y:S04]  /*124a0*/  MOV R41, R182 ;  /* 0x000000b600297202 */ /* 0x000fe80000000f00 */
[----:B------:R-:W-:Y:S01]  /*124b0*/  MOV R42, R181 ;  /* 0x000000b5002a7202 */ /* 0x000fe20000000f00 */
[----:B------:R-:W-:Y:S01]  /*124c0*/  FADD.FTZ R2, R41, R2 ;  /* 0x0000000229027221 */ /* 0x000fe20000010000 */
[----:B------:R-:W-:Y:S02]  /*124d0*/  MOV R43, R180 ;  /* 0x000000b4002b7202 */ /* 0x000fe40000000f00 */
[C---:B------:R-:W-:Y:S03]  /*124e0*/  HMMA.16816.F32.BF16 R180, R136.reuse, R184, R44 ;  /* 0x000000b888b4723c */ /* 0x040fe6000004182c */
[----:B------:R-:W-:Y:S01]  /*124f0*/  MOV R37, R22 ;  /* 0x0000001600257202 */ /* 0x000fe20000000f00 */
[----:B------:R-:W-:Y:S01]  /*12500*/  FADD.FTZ R2, R43, R2 ;  /* 0x000000022b027221 */ /* 0x000fe20000010000 */
[----:B------:R-:W-:Y:S01]  /*12510*/  MOV R38, R23 ;  /* 0x0000001700267202 */ /* 0x000fe20000000f00 */
[----:B------:R-:W-:Y:S01]  /*12520*/  FADD.FTZ R0, R42, R0 ;  /* 0x000000002a007221 */ /* 0x000fe20000010000 */
[----:B------:R-:W3:Y:S01]  /*12530*/  LDSM.16.MT88.4 R20, [R221+0x8800] ;  /* 0x00880000dd14783b */ /* 0x000ee20000004200 */
[C---:B------:R-:W-:Y:S04]  /*12540*/  HMMA.16816.F32.BF16 R184, R136.reuse, R186, R48 ;  /* 0x000000ba88b8723c */ /* 0x040fe80000041830 */
[----:B------:R-:W-:Y:S02]  /*12550*/  FADD.FTZ R2, R37, R2 ;  /* 0x0000000225027221 */ /* 0x000fe40000010000 */
[----:B------:R-:W-:Y:S02]  /*12560*/  FADD.FTZ R0, R36, R0 ;  /* 0x0000000024007221 */ /* 0x000fe40000010000 */
[C---:B--2---:R-:W-:Y:S04]  /*12570*/  HMMA.16816.F32.BF16 R52, R136.reuse, R4, R52 ;  /* 0x000000048834723c */ /* 0x044fe80000041834 */
[----:B------:R-:W-:Y:S02]  /*12580*/  FADD.FTZ R2, R39, R2 ;  /* 0x0000000227027221 */ /* 0x000fe40000010000 */
[----:B------:R-:W-:Y:S02]  /*12590*/  FADD.FTZ R0, R38, R0 ;  /* 0x0000000026007221 */ /* 0x000fe40000010000 */
[C---:B------:R-:W-:Y:S01]  /*125a0*/  HMMA.16816.F32.BF16 R56, R136.reuse, R6, R56 ;  /* 0x000000068838723c */ /* 0x040fe20000041838 */
[----:B------:R-:W2:Y:S03]  /*125b0*/  LDSM.16.MT88.4 R4, [R217+0xb800] ;  /* 0x00b80000d904783b */ /* 0x000ea60000004200 */
        /* <DEDUP_REMOVED lines=54> */
[C---:B--2---:R-:W-:Y:S03]  /*12920*/  HMMA.16816.F32.BF16 R124, R136.reuse, R4, R124 ;  /* 0x00000004887c723c */ /* 0x044fe6000004187c */
[----:B------:R-:W-:Y:S02]  /*12930*/  FADD.FTZ R3, R188, R3 ;  /* 0x00000003bc037221 */ /* 0x000fe40000010000 */
[----:B------:R-:W-:Y:S02]  /*12940*/  FADD.FTZ R2, R194, R2 ;  /* 0x00000002c2027221 */ /* 0x000fe40000010000 */
[----:B------:R-:W-:Y:S01]  /*12950*/  FADD.FTZ R0, R135, R3 ;  /* 0x0000000387007221 */ /* 0x000fe20000010000 */
[----:B------:R-:W-:Y:S02]  /*12960*/  HMMA.16816.F32.BF16 R128, R136, R6, R128 ;  /* 0x000000068880723c */ /* 0x000fe40000041880 */
[----:B------:R1:W-:Y:S02]  /*12970*/  STL [R1+0x10], R2 ;  /* 0x0000100201007387 */ /* 0x0003e40000100800 */
[----:B------:R-:W-:Y:S01]  /*12980*/  FADD.FTZ R0, R134, R0 ;  /* 0x0000000086007221 */ /* 0x000fe20000010000 */
[----:B------:R-:W-:Y:S02]  /*12990*/  MOV R135, R132 ;  /* 0x0000008400877202 */ /* 0x000fe40000000f00 */
[----:B------:R-:W-:Y:S02]  /*129a0*/  MOV R134, R133 ;  /* 0x0000008500867202 */ /* 0x000fe40000000f00 */
[----:B------:R1:W-:Y:S01]  /*129b0*/  STL [R1+0x14], R0 ;  /* 0x0000140001007387 */ /* 0x0003e20000100800 */
[----:B------:R-:W-:-:S05]  /*129c0*/  @P0 BRA `(.L_x_2169) ;  /* 0xffffb11000000947 */ /* 0x000fca000383ffff */
.L_x_2168:
[----:B------:R-:W-:Y:S02]  /*129d0*/  MOV R7, 0x1f ;  /* 0x0000001f00077802 */ /* 0x000fe40000000f00 */
[----:B------:R-:W-:Y:S01]  /*129e0*/  MOV R6, 0xffffffff ;  /* 0xffffffff00067802 */ /* 0x000fe20000000f00 */
[----:B------:R-:W-:Y:S06]  /*129f0*/  BRA.DIV ~URZ, `(.L_x_2170) ;  /* 0x00002e127f007947 */ /* 0x000fec000b800000 */
[----:B-1----:R-:W2:Y:S04]  /*12a00*/  LDL R2, [R1+0x10] ;  /* 0x0000100001027983 */ /* 0x002ea80000100800 */
[----:B--2---:R1:W2:Y:S02]  /*12a10*/  SHFL.BFLY PT, R0, R2, 0x2, 0x1f ;  /* 0x0c401f0002007f89 */ /* 0x0042a400000e0000 */
.L_x_2190:
        /* <DEDUP_REMOVED lines=9> */
.L_x_2191:
        /* <DEDUP_REMOVED lines=149> */
.L_x_2151:
[----:B--2---:R-:W2:Y:S04]  /*13400*/  LDL.LU R2, [R1+0xc] ;  /* 0x00000c0001027983 */ /* 0x004ea80000300800 */
[----:B------:R-:W3:Y:S04]  /*13410*/  S2R R6, SR_TID.X ;  /* 0x0000000000067919 */ /* 0x000ee80000002100 */
[----:B------:R4:W5:Y:S01]  /*13420*/  LDL R7, [R1+0x54] ;  /* 0x0000540001077983 */ /* 0x0009620000100800 */
[----:B------:R-:W-:Y:S01]  /*13430*/  BSSY B0, `(.L_x_2172) ;  /* 0x0000014000007945 */ /* 0x000fe20003800000 */
[----:B---3--:R-:W-:-:S02]  /*13440*/  LOP3.LUT P0, RZ, R6, 0xff, RZ, 0xc0, !PT ;  /* 0x000000ff06ff7812 */ /* 0x008fc4000780c0ff */
[----:B--2---:R-:W-:-:S11]  /*13450*/  LOP3.LUT R2, R2, 0xfffffffd, RZ, 0xc0, !PT ;  /* 0xfffffffd02027812 */ /* 0x004fd600078ec0ff */
[----:B------:R-:W-:-:S05]  /*13460*/  @P0 LOP3.LUT R2, R2, 0x2, RZ, 0xfc, !PT ;  /* 0x0000000202020812 */ /* 0x000fca00078efcff */
[----:B------:R4:W-:Y:S01]  /*13470*/  STL [R1+0xc], R2 ;  /* 0x00000c0201007387 */ /* 0x0009e20000100800 */
[----:B------:R-:W-:Y:S05]  /*13480*/  @P0 BRA `(.L_x_2173) ;  /* 0x000000e000000947 */ /* 0x000fea0003800000 */
[----:B------:R-:W2:Y:S01]  /*13490*/  S2R R4, SR_LANEID ;  /* 0x0000000000047919 */ /* 0x000ea20000000000 */
[----:B------:R-:W-:Y:S01]  /*134a0*/  VOTEU.ANY UR4, UPT, PT ;  /* 0x0000000000047886 */ /* 0x000fe200038e0100 */
[----:B------:R-:W-:Y:S01]  /*134b0*/  IMAD.MOV.U32 R5, RZ, RZ, c[0x0][0x584] ;  /* 0x00016100ff057624 */ /* 0x000fe200078e00ff */
[----:B------:R-:W2:Y:S08]  /*134c0*/  FLO.U32 R3, UR4 ;  /* 0x0000000400037d00 */ /* 0x000eb000080e0000 */
[----:B----4-:R-:W3:Y:S01]  /*134d0*/  POPC R2, UR4 ;  /* 0x0000000400027d09 */ /* 0x010ee20008000000 */
        /* <DEDUP_REMOVED lines=9> */
.L_x_2173:
[----:B------:R-:W-:Y:S05]  /*13570*/  BSYNC B0 ;  /* 0x0000000000007941 */ /* 0x000fea0003800000 */
.L_x_2172:
[----:B------:R-:W-:Y:S01]  /*13580*/  PRMT R0, R0, 0x9910, RZ ;  /* 0x0000991000007816 */ /* 0x000fe200000000ff */
[----:B------:R-:W-:Y:S01]  /*13590*/  BSSY B1, `(.L_x_2174) ;  /* 0x00001db000017945 */ /* 0x000fe20003800000 */
[----:B-----5:R-:W-:Y:S02]  /*135a0*/  IMAD.MOV.U32 R69, RZ, RZ, R7 ;  /* 0x000000ffff457224 */ /* 0x020fe400078e0007 */
[----:B------:R-:W-:-:S13]  /*135b0*/  ISETP.NE.AND P0, PT, R0, RZ, PT ;  /* 0x000000ff0000720c */ /* 0x000fda0003f05270 */
[----:B------:R-:W-:Y:S05]  /*135c0*/  @!P0 BRA `(.L_x_2175) ;  /* 0x00001ab000008947 */ /* 0x000fea0003800000 */
[----:B------:R-:W-:Y:S01]  /*135d0*/  WARPSYNC 0xffffffff ;  /* 0xffffffff00007948 */ /* 0x000fe20003800000 */
[----:B------:R-:W-:Y:S06]  /*135e0*/  BAR.SYNC.DEFER_BLOCKING 0x1, 0x100 ;  /* 0x0044000000007b1d */ /* 0x000fec0000010000 */
[----:B------:R-:W-:Y:S05]  /*135f0*/  BRA.CONV ~URZ, `(.L_x_2176) ;  /* 0x000000737f007947 */ /* 0x000fea000b800000 */
[----:B-1----:R-:W-:Y:S01]  /*13600*/  SHF.R.S32.HI R12, RZ, 0x1f, R6 ;  /* 0x0000001fff0c7819 */ /* 0x002fe20000011406 */
[----:B------:R-:W-:Y:S01]  /*13610*/  IMAD.MOV.U32 R9, RZ, RZ, RZ ;  /* 0x000000ffff097224 */ /* 0x000fe200078e00ff */
[----:B----4-:R-:W-:Y:S01]  /*13620*/  MOV R2, 0x13670 ;  /* 0x0001367000027802 */ /* 0x010fe20000000f00 */
[----:B------:R-:W-:Y:S01]  /*13630*/  IMAD.MOV.U32 R3, RZ, RZ, 0x1f ;  /* 0x0000001fff037424 */ /* 0x000fe200078e00ff */
[----:B------:R-:W-:-:S04]  /*13640*/  LEA.HI R12, R12, R6, RZ, 0x7 ;  /* 0x000000060c0c7211 */ /* 0x000fc800078f38ff */
[----:B------:R-:W-:Y:S02]  /*13650*/  SHF.R.S32.HI R12, RZ, 0x7, R12 ;  /* 0x00000007ff0c7819 */ /* 0x000fe4000001140c */
[----:B--2---:R-:W-:Y:S05]  /*13660*/  CALL.REL.NOINC `($__internal_43_$__cuda_sm70_shflsync_idx_p) ;  /* 0x000023d000007944 */ /* 0x004fea0003c00000 */
.L_x_2176:
[----:B------:R-:W3:Y:S04]  /*13670*/  LDL R8, [R1+0x74] ;  /* 0x0000740001087983 */ /* 0x000ee80000100800 */
[----:B--2---:R-:W2:Y:S04]  /*13680*/  LDL.LU R5, [R1+0x3c] ;  /* 0x00003c0001057983 */ /* 0x004ea80000300800 */
[----:B-1--4-:R-:W4:Y:S04]  /*13690*/  LDL.LU R11, [R1+0x48] ;  /* 0x00004800010b7983 */ /* 0x012f280000300800 */
[----:B------:R-:W3:Y:S04]  /*136a0*/  LDL.LU R17, [R1+0x4c] ;  /* 0x00004c0001117983 */ /* 0x000ee80000300800 */
        /* <DEDUP_REMOVED lines=14> */
[----:B--2---:R-:W-:Y:S01]  /*13790*/  SHF.R.S32.HI R0, RZ, 0x1f, R5 ;  /* 0x0000001fff007819 */ /* 0x004fe20000011405 */
[----:B------:R-:W-:-:S04]  /*137a0*/  IMAD.WIDE.U32 R6, R5, c[0x0][0x4d0], RZ ;  /* 0x0001340005067a25 */ /* 0x000fc800078e00ff */
[C---:B------:R-:W-:Y:S02]  /*137b0*/  IMAD R2, R0.reuse, c[0x0][0x4d0], RZ ;  /* 0x0001340000027a24 */ /* 0x040fe400078e02ff */
[----:B------:R-:W-:Y:S02]  /*137c0*/  IMAD R4, R0, c[0x0][0x438], RZ ;  /* 0x00010e0000047a24 */ /* 0x000fe400078e02ff */
[----:B------:R-:W-:Y:S01]  /*137d0*/  IMAD R3, R5, c[0x0][0x4d4], R2 ;  /* 0x0001350005037a24 */ /* 0x000fe200078e0202 */
[----:B----4-:R-:W-:Y:S01]  /*137e0*/  SHF.R.S32.HI R2, RZ, 0x1f, R11 ;  /* 0x0000001fff027819 */ /* 0x010fe2000001140b */
        /* <DEDUP_REMOVED lines=50> */
[----:B------:R-:W-:Y:S02]  /*13b10*/  IMAD.IADD R17, R20, 0x1, -R17 ;  /* 0x0000000114117824 */ /* 0x000fe400078e0a11 */
[----:B------:R-:W-:Y:S01]  /*13b20*/  IMAD.IADD R3, R3, 0x1, R0 ;  /* 0x0000000103037824 */ /* 0x000fe200078e0200 */
[----:B------:R-:W-:Y:S01]  /*13b30*/  SHFL.IDX PT, R4, R10, 0x1, 0x1c1f ;  /* 0x003c1f000a047f89 */ /* 0x000fe200000e0000 */
[----:B------:R-:W-:-:S03]  /*13b40*/  IMAD.IADD R0, R18, 0x1, R19 ;  /* 0x0000000112007824 */ /* 0x000fc600078e0213 */
[----:B------:R2:W3:Y:S01]  /*13b50*/  SHFL.IDX PT, R5, R6, 0x1, 0x1c1f ;  /* 0x003c1f0006057f89 */ /* 0x0004e200000e0000 */
[----:B------:R-:W-:Y:S01]  /*13b60*/  LOP3.LUT P0, RZ, R17, 0x3, RZ, 0xc0, !PT ;  /* 0x0000000311ff7812 */ /* 0x000fe2000780c0ff */
[----:B------:R-:W-:-:S03]  /*13b70*/  IMAD.WIDE.U32 R2, R7, c[0x0][0x428], R2 ;  /* 0x00010a0007027a25 */ /* 0x000fc600078e0002 */
[----:B------:R-:W-:Y:S02]  /*13b80*/  ISETP.GE.OR P3, PT, R0, UR4, P0 ;  /* 0x0000000400007c0c */ /* 0x000fe40008766670 */
[----:B------:R-:W-:Y:S02]  /*13b90*/  LEA R43, P1, R2, c[0x0][0x400], 0x2 ;  /* 0x00010000022b7a11 */ /* 0x000fe400078210ff */
[----:B--2---:R-:W-:-:S05]  /*13ba0*/  SHF.R.S32.HI R6, RZ, 0x1f, R7 ;  /* 0x0000001fff067819 */ /* 0x004fca0000011407 */
[----:B------:R-:W-:Y:S01]  /*13bb0*/  IMAD R10, R6, c[0x0][0x428], RZ ;  /* 0x00010a00060a7a24 */ /* 0x000fe200078e02ff */
[----:B------:R-:W-:-:S03]  /*13bc0*/  IADD3 R6, R0, 0x8, RZ ;  /* 0x0000000800067810 */ /* 0x000fc60007ffe0ff */
[----:B------:R-:W-:Y:S01]  /*13bd0*/  IMAD R10, R7, c[0x0][0x42c], R10 ;  /* 0x00010b00070a7a24 */ /* 0x000fe200078e020a */
[----:B------:R-:W-:Y:S02]  /*13be0*/  ISETP.GE.OR P2, PT, R6, UR4, P0 ;  /* 0x0000000406007c0c */ /* 0x000fe40008746670 */
[----:B------:R-:W-:Y:S01]  /*13bf0*/  ISETP.GE.AND P0, PT, R0, UR4, PT ;  /* 0x0000000400007c0c */ /* 0x000fe2000bf06270 */
[----:B------:R-:W-:Y:S01]  /*13c00*/  IMAD.IADD R3, R3, 0x1, R10 ;  /* 0x0000000103037824 */ /* 0x000fe200078e020a */
[----:B-1----:R1:W-:Y:S01]  /*13c10*/  @!P3 ST.E [R8.64], R16 ;  /* 0x000000100800b985 */ /* 0x0023e2000c101906 */
[----:B------:R-:W-:-:S03]  /*13c20*/  ISETP.GE.AND P6, PT, R6, UR4, PT ;  /* 0x0000000406007c0c */ /* 0x000fc6000bfc6270 */
[----:B------:R-:W-:Y:S02]  /*13c30*/  LEA.HI.X R29, R2, c[0x0][0x404], R3, 0x2, P1 ;  /* 0x00010100021d7a11 */ /* 0x000fe400008f1403 */
[C---:B------:R-:W-:Y:S01]  /*13c40*/  IADD3 R28, R200.reuse, 0x8, RZ ;  /* 0x00000008c81c7810 */ /* 0x040fe20007ffe0ff */
[----:B------:R-:W2:Y:S01]  /*13c50*/  SHFL.IDX PT, R2, R43, RZ, 0x1c1f ;  /* 0x001c1fff2b027589 */ /* 0x000ea200000e0000 */
[C---:B------:R-:W-:Y:S02]  /*13c60*/  IADD3 R27, R200.reuse, 0x10, RZ ;  /* 0x00000010c81b7810 */ /* 0x040fe40007ffe0ff */
[C---:B------:R-:W-:Y:S01]  /*13c70*/  IADD3 R26, R200.reuse, 0x18, RZ ;  /* 0x00000018c81a7810 */ /* 0x040fe20007ffe0ff */
[----:B---3--:R3:W-:Y:S01]  /*13c80*/  @!P2 ST.E [R4.64], R15 ;  /* 0x0000000f0400a985 */ /* 0x0087e2000c101906 */
[C---:B------:R-:W-:Y:S02]  /*13c90*/  IADD3 R25, R200.reuse, 0x20, RZ ;  /* 0x00000020c8197810 */ /* 0x040fe40007ffe0ff */
[C---:B------:R-:W-:Y:S01]  /*13ca0*/  IADD3 R24, R200.reuse, 0x28, RZ ;  /* 0x00000028c8187810 */ /* 0x040fe20007ffe0ff */
[----:B------:R4:W2:Y:S01]  /*13cb0*/  SHFL.IDX PT, R3, R29, RZ, 0x1c1f ;  /* 0x001c1fff1d037589 */ /* 0x0008a200000e0000 */
[----:B------:R-:W-:-:S02]  /*13cc0*/  IADD3 R23, R200, 0x30, RZ ;  /* 0x00000030c8177810 */ /* 0x000fc40007ffe0ff */
[C---:B------:R-:W-:Y:S02]  /*13cd0*/  IADD3 R22, R200.reuse, 0x38, RZ ;  /* 0x00000038c8167810 */ /* 0x040fe40007ffe0ff */
[C---:B------:R-:W-:Y:S02]  /*13ce0*/  IADD3 R21, R200.reuse, 0x40, RZ ;  /* 0x00000040c8157810 */ /* 0x040fe40007ffe0ff */
[C---:B------:R-:W-:Y:S02]  /*13cf0*/  IADD3 R20, R200.reuse, 0x48, RZ ;  /* 0x00000048c8147810 */ /* 0x040fe40007ffe0ff */
[C---:B------:R-:W-:Y:S02]  /*13d00*/  IADD3 R19, R200.reuse, 0x58, RZ ;  /* 0x00000058c8137810 */ /* 0x040fe40007ffe0ff */
[C---:B------:R-:W-:Y:S02]  /*13d10*/  IADD3 R18, R200.reuse, 0x60, RZ ;  /* 0x00000060c8127810 */ /* 0x040fe40007ffe0ff */
[----:B------:R-:W-:-:S02]  /*13d20*/  IADD3 R17, R200, 0x68, RZ ;  /* 0x00000068c8117810 */ /* 0x000fc40007ffe0ff */
[C---:B-1----:R-:W-:Y:S02]  /*13d30*/  IADD3 R16, R200.reuse, 0x70, RZ ;  /* 0x00000070c8107810 */ /* 0x042fe40007ffe0ff */
[C---:B------:R-:W-:Y:S02]  /*13d40*/  IADD3 R14, R200.reuse, 0x80, RZ ;  /* 0x00000080c80e7810 */ /* 0x040fe40007ffe0ff */
[C---:B------:R-:W-:Y:S02]  /*13d50*/  IADD3 R13, R200.reuse, 0x88, RZ ;  /* 0x00000088c80d7810 */ /* 0x040fe40007ffe0ff */
[C---:B------:R-:W-:Y:S02]  /*13d60*/  IADD3 R0, R200.reuse, 0x90, RZ ;  /* 0x00000090c8007810 */ /* 0x040fe40007ffe0ff */
[C---:B---3--:R-:W-:Y:S02]  /*13d70*/  IADD3 R4, R200.reuse, 0x50, RZ ;  /* 0x00000050c8047810 */ /* 0x048fe40007ffe0ff */
        /* <DEDUP_REMOVED lines=11> */
[----:B------:R-:W-:Y:S02]  /*13e30*/  IADD3 R38, R200, 0xe8, RZ ;  /* 0x000000e8c8267810 */ /* 0x000fe40007ffe0ff */
        /* <DEDUP_REMOVED lines=28> */
[----:B------:R-:W-:Y:S01]  /*14000*/  SHF.R.S32.HI R68, RZ, 0x1f, R38 ;  /* 0x0000001fff447819 */ /* 0x000fe20000011426 */
[----:B------:R-:W-:Y:S05]  /*14010*/  @P0 BRA `(.L_x_2178) ;  /* 0x000007f000000947 */ /* 0x000fea0003800000 */
[----:B--2-4-:R-:W-:Y:S02]  /*14020*/  ISETP.GE.AND P0, PT, R200, c[0x0][0x3c8], PT ;  /* 0x0000f200c8007a0c */ /* 0x014fe40003f06270 */
[----:B------:R-:W-:Y:S02]  /*14030*/  ISETP.GE.AND P1, PT, R28, c[0x0][0x3c8], PT ;  /* 0x0000f2001c007a0c */ /* 0x000fe40003f26270 */
[----:B------:R-:W-:-:S02]  /*14040*/  ISETP.GE.AND P2, PT, R27, c[0x0][0x3c8], PT ;  /* 0x0000f2001b007a0c */ /* 0x000fc40003f46270 */
[----:B------:R-:W-:Y:S02]  /*14050*/  ISETP.GE.AND P3, PT, R23, c[0x0][0x3c8], PT ;  /* 0x0000f20017007a0c */ /* 0x000fe40003f66270 */
[----:B------:R-:W-:Y:S02]  /*14060*/  ISETP.GE.AND P4, PT, R4, c[0x0][0x3c8], PT ;  /* 0x0000f20004007a0c */ /* 0x000fe40003f86270 */
[----:B------:R-:W-:-:S03]  /*14070*/  ISETP.GE.AND P5, PT, R19, c[0x0][0x3c8], PT ;  /* 0x0000f20013007a0c */ /* 0x000fc60003fa6270 */
[----:B------:R-:W-:-:S05]  /*14080*/  @!P0 IMAD.WIDE R30, R200, 0x4, R2 ;  /* 0x00000004c81e8825 */ /* 0x000fca00078e0202 */
[----:B------:R1:W-:Y:S02]  /*14090*/  @!P0 ST.E.64 [R30.64], R140 ;  /* 0x0000008c1e008985 */ /* 0x0003e4000c101b06 */
[----:B-1----:R-:W-:-:S04]  /*140a0*/  @!P1 LEA R30, P0, R28, R2, 0x2 ;  /* 0x000000021c1e9211 */ /* 0x002fc800078010ff */
[----:B------:R-:W-:-:S05]  /*140b0*/  @!P1 LEA.HI.X R31, R28, R3, R40, 0x2, P0 ;  /* 0x000000031c1f9211 */ /* 0x000fca00000f1428 */
[----:B------:R1:W-:Y:S01]  /*140c0*/  @!P1 ST.E.64 [R30.64], R144 ;  /* 0x000000901e009985 */ /* 0x0003e2000c101b06 */
[----:B------:R-:W-:Y:S02]  /*140d0*/  ISETP.GE.AND P1, PT, R26, c[0x0][0x3c8], PT ;  /* 0x0000f2001a007a0c */ /* 0x000fe40003f26270 */
        /* <DEDUP_REMOVED lines=91> */
[----:B-1----:R-:W-:-:S04]  /*14690*/  @!P3 LEA R30, P0, R6, R2, 0x2 ;  /* 0x00000002061eb211 */ /* 0x002fc800078010ff */
[----:B------:R-:W-:Y:S02]  /*146a0*/  @!P3 LEA.HI.X R31, R6, R3, R65, 0x2, P0 ;  /* 0x00000003061fb211 */ /* 0x000fe400000f1441 */
[----:B--2---:R-:W-:-:S03]  /*146b0*/  @!P2 LEA R32, P1, R5, R2, 0x2 ;  /* 0x000000020520a211 */ /* 0x004fc600078210ff */
[----:B------:R1:W-:Y:S01]  /*146c0*/  @!P3 ST.E.64 [R30.64], R104 ;  /* 0x000000681e00b985 */ /* 0x0003e2000c101b06 */
[----:B------:R-:W-:Y:S02]  /*146d0*/  ISETP.GE.AND P3, PT, R38, c[0x0][0x3c8], PT ;  /* 0x0000f20026007a0c */ /* 0x000fe40003f66270 */
[----:B------:R-:W-:Y:S02]  /*146e0*/  @!P2 LEA.HI.X R33, R5, R3, R64, 0x2, P1 ;  /* 0x000000030521a211 */ /* 0x000fe400008f1440 */
[----:B-----5:R-:W-:-:S03]  /*146f0*/  ISETP.GE.AND P1, PT, R132, c[0x0][0x3c8], PT ;  /* 0x0000f20084007a0c */ /* 0x020fc60003f26270 */
        /* <DEDUP_REMOVED lines=17> */
.L_x_2178:
[----:B--2-4-:R-:W-:Y:S05]  /*14810*/  BSYNC B0 ;  /* 0x0000000000007941 */ /* 0x014fea0003800000 */
.L_x_2177:
[----:B------:R1:W2:Y:S04]  /*14820*/  SHFL.IDX PT, R3, R29, 0x1, 0x1c1f ;  /* 0x003c1f001d037f89 */ /* 0x0002a800000e0000 */
[----:B------:R1:W3:Y:S01]  /*14830*/  SHFL.IDX PT, R2, R43, 0x1, 0x1c1f ;  /* 0x003c1f002b027f89 */ /* 0x0002e200000e0000 */
[----:B------:R-:W-:Y:S05]  /*14840*/  @P6 BRA `(.L_x_2179) ;  /* 0x00000af000006947 */ /* 0x000fea0003800000 */
[----:B------:R-:W-:Y:S02]  /*14850*/  ISETP.GE.AND P0, PT, R28, c[0x0][0x3c8], PT ;  /* 0x0000f2001c007a0c */ /* 0x000fe40003f06270 */
[----:B------:R-:W-:Y:S02]  /*14860*/  ISETP.GE.AND P4, PT, R27, c[0x0][0x3c8], PT ;  /* 0x0000f2001b007a0c */ /* 0x000fe40003f86270 */
[----:B------:R-:W-:Y:S02]  /*14870*/  ISETP.GE.AND P1, PT, R200, c[0x0][0x3c8], PT ;  /* 0x0000f200c8007a0c */ /* 0x000fe40003f26270 */
[----:B------:R-:W-:-:S02]  /*14880*/  ISETP.GE.AND P5, PT, R25, c[0x0][0x3c8], PT ;  /* 0x0000f20019007a0c */ /* 0x000fc40003fa6270 */
[----:B------:R-:W-:-:S05]  /*14890*/  ISETP.GE.AND P6, PT, R26, c[0x0][0x3c8], PT ;  /* 0x0000f2001a007a0c */ /* 0x000fca0003fc6270 */
[CC--:B---3--:R-:W-:Y:S02]  /*148a0*/  @!P0 LEA R30, P3, R28.reuse, R2.reuse, 0x2 ;  /* 0x000000021c1e8211 */ /* 0x0c8fe400078610ff */
[C---:B------:R-:W-:Y:S02]  /*148b0*/  @!P4 LEA R36, P2, R27.reuse, R2, 0x2 ;  /* 0x000000021b24c211 */ /* 0x040fe400078410ff */
[-C--:B--2---:R-:W-:Y:S01]  /*148c0*/  @!P0 LEA.HI.X R31, R28, R3.reuse, R40, 0x2, P3 ;  /* 0x000000031c1f8211 */ /* 0x084fe200018f1428 */
[----:B------:R-:W-:Y:S01]  /*148d0*/  @!P1 IMAD.WIDE R32, R200, 0x4, R2 ;  /* 0x00000004c8209825 */ /* 0x000fe200078e0202 */
[----:B------:R-:W-:Y:S02]  /*148e0*/  ISETP.GE.AND P3, PT, R24, c[0x0][0x3c8], PT ;  /* 0x0000f20018007a0c */ /* 0x000fe40003f66270 */
[----:B------:R-:W-:Y:S02]  /*148f0*/  @!P4 LEA.HI.X R37, R27, R3, R39, 0x2, P2 ;  /* 0x000000031b25c211 */ /* 0x000fe400010f1427 */
[----:B------:R-:W-:Y:S01]  /*14900*/  ISETP.GE.AND P2, PT, R23, c[0x0][0x3c8], PT ;  /* 0x0000f20017007a0c */ /* 0x000fe20003f46270 */
[----:B------:R2:W-:Y:S04]  /*14910*/  @!P1 ST.E.64 [R32.64], R192 ;  /* 0x000000c020009985 */ /* 0x0005e8000c101b06 */
[----:B------:R3:W-:Y:S04]  /*14920*/  @!P0 ST.E.64 [R30.64], R146 ;  /* 0x000000921e008985 */ /* 0x0007e8000c101b06 */
[----:B------:R-:W-:Y:S01]  /*14930*/  @!P4 ST.E.64 [R36.64], R196 ;  /* 0x000000c42400c985 */ /* 0x000fe2000c101b06 */
[----:B------:R-:W-:-:S02]  /*14940*/  ISETP.GE.AND P4, PT, R18, c[0x0][0x3c8], PT ;  /* 0x0000f20012007a0c */ /* 0x000fc40003f86270 */
[CC--:B--2---:R-:W-:Y:S02]  /*14950*/  @!P6 LEA R32, P1, R26.reuse, R2.reuse, 0x2 ;  /* 0x000000021a20e211 */ /* 0x0c4fe400078210ff */
[CC--:B---3--:R-:W-:Y:S02]  /*14960*/  @!P5 LEA R30, P0, R25.reuse, R2.reuse, 0x2 ;  /* 0x00000002191ed211 */ /* 0x0c8fe400078010ff */
[-C--:B------:R-:W-:Y:S02]  /*14970*/  @!P6 LEA.HI.X R33, R26, R3.reuse, R41, 0x2, P1 ;  /* 0x000000031a21e211 */ /* 0x080fe400008f1429 */
[----:B------:R-:W-:Y:S02]  /*14980*/  @!P5 LEA.HI.X R31, R25, R3, R42, 0x2, P0 ;  /* 0x00000003191fd211 */ /* 0x000fe400000f142a */
[----:B------:R-:W-:Y:S01]  /*14990*/  @!P3 LEA R28, P0, R24, R2, 0x2 ;  /* 0x00000002181cb211 */ /* 0x000fe200078010ff */
[----:B------:R-:W-:Y:S01]  /*149a0*/  @!P6 ST.E.64 [R32.64], R154 ;  /* 0x0000009a2000e985 */ /* 0x000fe2000c101b06 */
[----:B------:R-:W-:-:S02]  /*149b0*/  ISETP.GE.AND P1, PT, R22, c[0x0][0x3c8], PT ;  /* 0x0000f20016007a0c */ /* 0x000fc40003f26270 */
[-C--:B-1----:R-:W-:Y:S01]  /*149c0*/  @!P3 LEA.HI.X R29, R24, R3.reuse, R44, 0x2, P0 ;  /* 0x00000003181db211 */ /* 0x082fe200000f142c */
[----:B------:R-:W-:Y:S01]  /*149d0*/  @!P5 ST.E.64 [R30.64], R158 ;  /* 0x0000009e1e00d985 */ /* 0x000fe2000c101b06 */
[CC--:B------:R-:W-:Y:S02]  /*149e0*/  @!P2 LEA R26, P0, R23.reuse, R2.reuse, 0x2 ;  /* 0x00000002171aa211 */ /* 0x0c0fe400078010ff */
[----:B------:R-:W-:Y:S01]  /*149f0*/  ISETP.GE.AND P5, PT, R20, c[0x0][0x3c8], PT ;  /* 0x0000f20014007a0c */ /* 0x000fe20003fa6270 */
[----:B------:R1:W-:Y:S01]  /*14a00*/  @!P3 ST.E.64 [R28.64], R162 ;  /* 0x000000a21c00b985 */ /* 0x0003e2000c101b06 */
[----:B------:R-:W-:Y:S02]  /*14a10*/  @!P2 LEA.HI.X R27, R23, R3, R45, 0x2, P0 ;  /* 0x00000003171ba211 */ /* 0x000fe400000f142d */
[----:B------:R-:W-:Y:S02]  /*14a20*/  ISETP.GE.AND P0, PT, R21, c[0x0][0x3c8], PT ;  /* 0x0000f20015007a0c */ /* 0x000fe40003f06270 */
[----:B------:R-:W-:Y:S01]  /*14a30*/  ISETP.GE.AND P6, PT, R19, c[0x0][0x3c8], PT ;  /* 0x0000f20013007a0c */ /* 0x000fe20003fc6270 */
[----:B------:R2:W-:Y:S01]  /*14a40*/  @!P2 ST.E.64 [R26.64], R166 ;  /* 0x000000a61a00a985 */ /* 0x0005e2000c101b06 */
[----:B------:R-:W-:-:S04]  /*14a50*/  @!P1 LEA R24, P3, R22, R2, 0x2 ;  /* 0x0000000216189211 */ /* 0x000fc800078610ff */
[----:B------:R-:W-:-:S05]  /*14a60*/  @!P1 LEA.HI.X R25, R22, R3, R46, 0x2, P3 ;  /* 0x0000000316199211 */ /* 0x000fca00018f142e */
[C---:B------:R-:W-:Y:S01]  /*14a70*/  @!P0 LEA R22, P3, R21.reuse, R2, 0x2 ;  /* 0x0000000215168211 */ /* 0x040fe200078610ff */
[----:B------:R3:W-:Y:S03]  /*14a80*/  @!P1 ST.E.64 [R24.64], R170 ;  /* 0x000000aa18009985 */ /* 0x0007e6000c101b06 */
[----:B------:R-:W-:Y:S02]  /*14a90*/  @!P0 LEA.HI.X R23, R21, R3, R47, 0x2, P3 ;  /* 0x0000000315178211 */ /* 0x000fe400018f142f */
[----:B------:R-:W-:-:S03]  /*14aa0*/  ISETP.GE.AND P3, PT, R4, c[0x0][0x3c8], PT ;  /* 0x0000f20004007a0c */ /* 0x000fc60003f66270 */
[----:B------:R4:W-:Y:S10]  /*14ab0*/  @!P0 ST.E.64 [R22.64], R174 ;  /* 0x000000ae16008985 */ /* 0x0009f4000c101b06 */
[----:B-1----:R-:W-:-:S02]  /*14ac0*/  @!P3 LEA R28, P1, R4, R2, 0x2 ;  /* 0x00000002041cb211 */ /* 0x002fc400078210ff */
[-C--:B--2---:R-:W-:Y:S02]  /*14ad0*/  @!P5 LEA R26, P2, R20, R2.reuse, 0x2 ;  /* 0x00000002141ad211 */ /* 0x084fe400078410ff */
[-C--:B------:R-:W-:Y:S02]  /*14ae0*/  @!P3 LEA.HI.X R29, R4, R3.reuse, R48, 0x2, P1 ;  /* 0x00000003041db211 */ /* 0x080fe400008f1430 */
[----:B------:R-:W-:Y:S02]  /*14af0*/  ISETP.GE.AND P3, PT, R17, c[0x0][0x3c8], PT ;  /* 0x0000f20011007a0c */ /* 0x000fe40003f66270 */
[----:B------:R-:W-:Y:S02]  /*14b00*/  @!P5 LEA.HI.X R27, R20, R3, R49, 0x2, P2 ;  /* 0x00000003141bd211 */ /* 0x000fe400010f1431 */
[----:B------:R-:W-:Y:S02]  /*14b10*/  ISETP.GE.AND P1, PT, R4, c[0x0][0x3c8], PT ;  /* 0x0000f20004007a0c */ /* 0x000fe40003f26270 */
[----:B---3--:R-:W-:Y:S01]  /*14b20*/  @!P6 LEA R24, P0, R19, R2, 0x2 ;  /* 0x000000021318e211 */ /* 0x008fe200078010ff */
[----:B------:R-:W-:Y:S01]  /*14b30*/  @!P5 ST.E.64 [R26.64], R178 ;  /* 0x000000b21a00d985 */ /* 0x000fe2000c101b06 */
[----:B------:R-:W-:-:S02]  /*14b40*/  ISETP.GE.AND P2, PT, R16, c[0x0][0x3c8], PT ;  /* 0x0000f20010007a0c */ /* 0x000fc40003f46270 */
[----:B------:R-:W-:Y:S02]  /*14b50*/  @!P6 LEA.HI.X R25, R19, R3, R50, 0x2, P0 ;  /* 0x000000031319e211 */ /* 0x000fe400000f1432 */
[----:B------:R-:W-:Y:S02]  /*14b60*/  ISETP.GE.AND P5, PT, R11, c[0x0][0x3c8], PT ;  /* 0x0000f2000b007a0c */ /* 0x000fe40003fa6270 */
[----:B----4-:R-:W-:-:S03]  /*14b70*/  @!P4 LEA R22, P0, R18, R2, 0x2 ;  /* 0x000000021216c211 */ /* 0x010fc600078010ff */
[----:B------:R-:W-:Y:S01]  /*14b80*/  @!P1 ST.E.64 [R28.64], R182 ;  /* 0x000000b61c009985 */ /* 0x000fe2000c101b06 */
[-C--:B------:R-:W-:Y:S02]  /*14b90*/  @!P4 LEA.HI.X R23, R18, R3.reuse, R51, 0x2, P0 ;  /* 0x000000031217c211 */ /* 0x080fe400000f1433 */
[-C--:B------:R-:W-:Y:S01]  /*14ba0*/  @!P3 LEA R18, P0, R17, R2.reuse, 0x2 ;  /* 0x000000021112b211 */ /* 0x080fe200078010ff */
[----:B------:R-:W-:Y:S01]  /*14bb0*/  @!P6 ST.E.64 [R24.64], R186 ;  /* 0x000000ba1800e985 */ /* 0x000fe2000c101b06 */
[----:B------:R-:W-:Y:S02]  /*14bc0*/  ISETP.GE.AND P1, PT, R15, c[0x0][0x3c8], PT ;  /* 0x0000f2000f007a0c */ /* 0x000fe40003f26270 */
[-C--:B------:R-:W-:Y:S01]  /*14bd0*/  @!P3 LEA.HI.X R19, R17, R3.reuse, R52, 0x2, P0 ;  /* 0x000000031113b211 */ /* 0x080fe200000f1434 */
[----:B------:R-:W-:Y:S01]  /*14be0*/  @!P4 ST.E.64 [R22.64], R150 ;  /* 0x000000961600c985 */ /* 0x000fe2000c101b06 */
[C---:B------:R-:W-:Y:S02]  /*14bf0*/  @!P2 LEA R20, P0, R16.reuse, R2, 0x2 ;  /* 0x000000021014a211 */ /* 0x040fe400078010ff */
[----:B------:R-:W-:Y:S01]  /*14c00*/  ISETP.GE.AND P4, PT, R13, c[0x0][0x3c8], PT ;  /* 0x0000f2000d007a0c */ /* 0x000fe20003f86270 */
[----:B------:R1:W-:Y:S01]  /*14c10*/  @!P3 ST.E.64 [R18.64], R116 ;  /* 0x000000741200b985 */ /* 0x0003e2000c101b06 */
[----:B------:R-:W-:-:S02]  /*14c20*/  @!P2 LEA.HI.X R21, R16, R3, R53, 0x2, P0 ;  /* 0x000000031015a211 */ /* 0x000fc400000f1435 */
[----:B------:R-:W-:Y:S02]  /*14c30*/  ISETP.GE.AND P0, PT, R14, c[0x0][0x3c8], PT ;  /* 0x0000f2000e007a0c */ /* 0x000fe40003f06270 */
[----:B------:R-:W-:Y:S01]  /*14c40*/  ISETP.GE.AND P6, PT, R12, c[0x0][0x3c8], PT ;  /* 0x0000f2000c007a0c */ /* 0x000fe20003fc6270 */
[----:B------:R2:W-:Y:S01]  /*14c50*/  @!P2 ST.E.64 [R20.64], R120 ;  /* 0x000000781400a985 */ /* 0x0005e2000c101b06 */
[----:B-1----:R-:W-:-:S04]  /*14c60*/  @!P1 LEA R18, P3, R15, R2, 0x2 ;  /* 0x000000020f129211 */ /* 0x002fc800078610ff */
[----:B------:R-:W-:-:S05]  /*14c70*/  @!P1 LEA.HI.X R19, R15, R3, R54, 0x2, P3 ;  /* 0x000000030f139211 */ /* 0x000fca00018f1436 */
[CC--:B------:R-:W-:Y:S02]  /*14c80*/  @!P0 LEA R16, P3, R14.reuse, R2.reuse, 0x2 ;  /* 0x000000020e108211 */ /* 0x0c0fe400078610ff */
[C---:B--2---:R-:W-:Y:S01]  /*14c90*/  @!P4 LEA R20, P2, R13.reuse, R2, 0x2 ;  /* 0x000000020d14c211 */ /* 0x044fe200078410ff */
[----:B------:R1:W-:Y:S01]  /*14ca0*/  @!P1 ST.E.64 [R18.64], R142 ;  /* 0x0000008e12009985 */ /* 0x0003e2000c101b06 */
[-C--:B------:R-:W-:Y:S02]  /*14cb0*/  @!P0 LEA.HI.X R17, R14, R3.reuse, R55, 0x2, P3 ;  /* 0x000000030e118211 */ /* 0x080fe400018f1437 */
[----:B------:R-:W-:Y:S02]  /*14cc0*/  ISETP.GE.AND P3, PT, R0, c[0x0][0x3c8], PT ;  /* 0x0000f20000007a0c */ /* 0x000fe40003f66270 */
[----:B------:R-:W-:Y:S01]  /*14cd0*/  @!P4 LEA.HI.X R21, R13, R3, R57, 0x2, P2 ;  /* 0x000000030d15c211 */ /* 0x000fe200010f1439 */
[----:B------:R2:W-:Y:S01]  /*14ce0*/  @!P0 ST.E.64 [R16.64], R70 ;  /* 0x0000004610008985 */ /* 0x0005e2000c101b06 */
[----:B------:R-:W-:-:S03]  /*14cf0*/  ISETP.GE.AND P2, PT, R10, c[0x0][0x3c8], PT ;  /* 0x0000f2000a007a0c */ /* 0x000fc60003f46270 */
[----:B------:R-:W-:Y:S01]  /*14d00*/  @!P4 ST.E.64 [R20.64], R74 ;  /* 0x0000004a1400c985 */ /* 0x000fe2000c101b06 */
[----:B------:R-:W-:-:S05]  /*14d10*/  ISETP.GE.AND P4, PT, R7, c[0x0][0x3c8], PT ;  /* 0x0000f20007007a0c */ /* 0x000fca0003f86270 */
[----:B------:R-:W-:-:S04]  /*14d20*/  @!P3 LEA R22, P1, R0, R2, 0x2 ;  /* 0x000000020016b211 */ /* 0x000fc800078210ff */
[C---:B------:R-:W-:Y:S02]  /*14d30*/  @!P3 LEA.HI.X R23, R0.reuse, R3, R56, 0x2, P1 ;  /* 0x000000030017b211 */ /* 0x040fe400008f1438 */
[----:B------:R-:W-:Y:S02]  /*14d40*/  ISETP.GE.AND P1, PT, R0, c[0x0][0x3c8], PT ;  /* 0x0000f20000007a0c */ /* 0x000fe40003f26270 */
[----:B------:R-:W-:Y:S02]  /*14d50*/  ISETP.GE.AND P3, PT, R9, c[0x0][0x3c8], PT ;  /* 0x0000f20009007a0c */ /* 0x000fe40003f66270 */
[----:B-1----:R-:W-:-:S04]  /*14d60*/  @!P6 LEA R18, P0, R12, R2, 0x2 ;  /* 0x000000020c12e211 */ /* 0x002fc800078010ff */
[----:B------:R-:W-:Y:S02]  /*14d70*/  @!P6 LEA.HI.X R19, R12, R3, R58, 0x2, P0 ;  /* 0x000000030c13e211 */ /* 0x000fe400000f143a */
[----:B--2---:R-:W-:-:S03]  /*14d80*/  @!P5 LEA R16, P0, R11, R2, 0x2 ;  /* 0x000000020b10d211 */ /* 0x004fc600078010ff */
[----:B------:R-:W-:Y:S01]  /*14d90*/  @!P1 ST.E.64 [R22.64], R78 ;  /* 0x0000004e16009985 */ /* 0x000fe2000c101b06 */
[----:B------:R-:W-:Y:S02]  /*14da0*/  ISETP.GE.AND P1, PT, R8, c[0x0][0x3c8], PT ;  /* 0x0000f20008007a0c */ /* 0x000fe40003f26270 */
[-C--:B------:R-:W-:Y:S01]  /*14db0*/  @!P5 LEA.HI.X R17, R11, R3.reuse, R59, 0x2, P0 ;  /* 0x000000030b11d211 */ /* 0x080fe200000f143b */
[----:B------:R-:W-:Y:S01]  /*14dc0*/  @!P6 ST.E.64 [R18.64], R82 ;  /* 0x000000521200e985 */ /* 0x000fe2000c101b06 */
[CC--:B------:R-:W-:Y:S02]  /*14dd0*/  @!P2 LEA R14, P0, R10.reuse, R2.reuse, 0x2 ;  /* 0x000000020a0ea211 */ /* 0x0c0fe400078010ff */
[----:B------:R-:W-:Y:S01]  /*14de0*/  ISETP.GE.AND P6, PT, R5, c[0x0][0x3c8], PT ;  /* 0x0000f20005007a0c */ /* 0x000fe20003fc6270 */
[----:B------:R-:W-:Y:S01]  /*14df0*/  @!P5 ST.E.64 [R16.64], R86 ;  /* 0x000000561000d985 */ /* 0x000fe2000c101b06 */
[----:B------:R-:W-:Y:S02]  /*14e00*/  @!P2 LEA.HI.X R15, R10, R3, R60, 0x2, P0 ;  /* 0x000000030a0fa211 */ /* 0x000fe400000f143c */
[----:B------:R-:W-:-:S02]  /*14e10*/  @!P3 LEA R12, P0, R9, R2, 0x2 ;  /* 0x00000002090cb211 */ /* 0x000fc400078010ff */
[----:B------:R-:W-:Y:S01]  /*14e20*/  ISETP.GE.AND P5, PT, R34, c[0x0][0x3c8], PT ;  /* 0x0000f20022007a0c */ /* 0x000fe20003fa6270 */
[----:B------:R-:W-:Y:S01]  /*14e30*/  @!P2 ST.E.64 [R14.64], R90 ;  /* 0x0000005a0e00a985 */ /* 0x000fe2000c101b06 */
[-C--:B------:R-:W-:Y:S02]  /*14e40*/  @!P3 LEA.HI.X R13, R9, R3.reuse, R61, 0x2, P0 ;  /* 0x00000003090db211 */ /* 0x080fe400000f143d */
[----:B------:R-:W-:Y:S02]  /*14e50*/  ISETP.GE.AND P0, PT, R6, c[0x0][0x3c8], PT ;  /* 0x0000f20006007a0c */ /* 0x000fe40003f06270 */
[C---:B------:R-:W-:Y:S01]  /*14e60*/  @!P1 LEA R10, P2, R8.reuse, R2, 0x2 ;  /* 0x00000002080a9211 */ /* 0x040fe200078410ff */
[----:B------:R1:W-:Y:S03]  /*14e70*/  @!P3 ST.E.64 [R12.64], R94 ;  /* 0x0000005e0c00b985 */ /* 0x0003e6000c101b06 */
[----:B------:R-:W-:-:S05]  /*14e80*/  @!P1 LEA.HI.X R11, R8, R3, R62, 0x2, P2 ;  /* 0x00000003080b9211 */ /* 0x000fca00010f143e */
[----:B------:R2:W-:Y:S01]  /*14e90*/  @!P1 ST.E.64 [R10.64], R98 ;  /* 0x000000620a009985 */ /* 0x0005e2000c101b06 */
[CC--:B------:R-:W-:Y:S02]  /*14ea0*/  @!P6 LEA R4, P1, R5.reuse, R2.reuse, 0x2 ;  /* 0x000000020504e211 */ /* 0x0c0fe400078210ff */
[CC--:B------:R-:W-:Y:S02]  /*14eb0*/  @!P0 LEA R8, P2, R6.reuse, R2.reuse, 0x2 ;  /* 0x0000000206088211 */ /* 0x0c0fe400078410ff */
[-C--:B------:R-:W-:Y:S02]  /*14ec0*/  @!P6 LEA.HI.X R5, R5, R3.reuse, R64, 0x2, P1 ;  /* 0x000000030505e211 */ /* 0x080fe400008f1440 */
[----:B------:R-:W-:Y:S02]  /*14ed0*/  @!P0 LEA.HI.X R9, R6, R3, R65, 0x2, P2 ;  /* 0x0000000306098211 */ /* 0x000fe400010f1441 */
[----:B------:R-:W-:Y:S02]  /*14ee0*/  ISETP.GE.AND P1, PT, R38, c[0x0][0x3c8], PT ;  /* 0x0000f20026007a0c */ /* 0x000fe40003f26270 */
[----:B-1----:R-:W-:-:S04]  /*14ef0*/  @!P4 LEA R12, P3, R7, R2, 0x2 ;  /* 0x00000002070cc211 */ /* 0x002fc800078610ff */
[-C--:B------:R-:W-:Y:S02]  /*14f00*/  @!P4 LEA.HI.X R13, R7, R3.reuse, R63, 0x2, P3 ;  /* 0x00000003070dc211 */ /* 0x080fe400018f143f */
[----:B------:R-:W-:Y:S02]  /*14f10*/  ISETP.GE.AND P3, PT, R35, c[0x0][0x3c8], PT ;  /* 0x0000f20023007a0c */ /* 0x000fe40003f66270 */
[-C--:B--2---:R-:W-:Y:S01]  /*14f20*/  @!P5 LEA R10, P2, R34, R2.reuse, 0x2 ;  /* 0x00000002220ad211 */ /* 0x084fe200078410ff */
[----:B------:R-:W-:Y:S02]  /*14f30*/  @!P4 ST.E.64 [R12.64], R102 ;  /* 0x000000660c00c985 */ /* 0x000fe4000c101b06 */
[----:B------:R-:W-:Y:S02]  /*14f40*/  @!P1 LEA R6, P4, R38, R2, 0x2 ;  /* 0x0000000226069211 */ /* 0x000fe400078810ff */
[----:B------:R-:W-:Y:S01]  /*14f50*/  @!P5 LEA.HI.X R11, R34, R3, R66, 0x2, P2 ;  /* 0x00000003220bd211 */ /* 0x000fe200010f1442 */
[----:B------:R1:W-:Y:S01]  /*14f60*/  @!P0 ST.E.64 [R8.64], R106 ;  /* 0x0000006a08008985 */ /* 0x0003e2000c101b06 */
[----:B-----5:R-:W-:-:S02]  /*14f70*/  ISETP.GE.AND P0, PT, R198, c[0x0][0x3c8], PT ;  /* 0x0000f200c6007a0c */ /* 0x020fc40003f06270 */
[----:B------:R-:W-:Y:S01]  /*14f80*/  @!P1 LEA.HI.X R7, R38, R3, R68, 0x2, P4 ;  /* 0x0000000326079211 */ /* 0x000fe200020f1444 */
[----:B------:R2:W-:Y:S04]  /*14f90*/  @!P6 ST.E.64 [R4.64], R110 ;  /* 0x0000006e0400e985 */ /* 0x0005e8000c101b06 */
[----:B------:R3:W-:Y:S01]  /*14fa0*/  @!P5 ST.E.64 [R10.64], R114 ;  /* 0x000000720a00d985 */ /* 0x0007e2000c101b06 */
[----:B-1----:R-:W-:-:S04]  /*14fb0*/  @!P3 LEA R8, P2, R35, R2, 0x2 ;  /* 0x000000022308b211 */ /* 0x002fc800078410ff */
[----:B------:R-:W-:Y:S02]  /*14fc0*/  @!P3 LEA.HI.X R9, R35, R3, R67, 0x2, P2 ;  /* 0x000000032309b211 */ /* 0x000fe400010f1443 */
[----:B--2---:R-:W-:-:S03]  /*14fd0*/  @!P0 LEA R4, P2, R198, R2, 0x2 ;  /* 0x00000002c6048211 */ /* 0x004fc600078410ff */
[----:B------:R3:W-:Y:S01]  /*14fe0*/  @!P3 ST.E.64 [R8.64], R118 ;  /* 0x000000760800b985 */ /* 0x0007e2000c101b06 */
[----:B------:R-:W-:-:S03]  /*14ff0*/  @!P0 LEA.HI.X R5, R198, R3, R199, 0x2, P2 ;  /* 0x00000003c6058211 */ /* 0x000fc600010f14c7 */
[----:B------:R3:W-:Y:S04]  /*15000*/  @!P1 ST.E.64 [R6.64], R122 ;  /* 0x0000007a06009985 */ /* 0x0007e8000c101b06 */
[----:B------:R3:W-:Y:S01]  /*15010*/  @!P0 ST.E.64 [R4.64], R126 ;  /* 0x0000007e04008985 */ /* 0x0007e2000c101b06 */
[----:B------:R-:W-:-:S13]  /*15020*/  ISETP.GE.AND P0, PT, R132, c[0x0][0x3c8], PT ;  /* 0x0000f20084007a0c */ /* 0x000fda0003f06270 */
[----:B------:R-:W-:Y:S05]  /*15030*/  @P0 BRA `(.L_x_2179) ;  /* 0x0000030000000947 */ /* 0x000fea0003800000 */
[----:B------:R-:W-:-:S04]  /*15040*/  LEA R2, P0, R132, R2, 0x2 ;  /* 0x0000000284027211 */ /* 0x000fc800078010ff */
[----:B------:R-:W-:-:S05]  /*15050*/  LEA.HI.X R3, R132, R3, R133, 0x2, P0 ;  /* 0x0000000384037211 */ /* 0x000fca00000f1485 */
[----:B------:R1:W-:Y:S01]  /*15060*/  ST.E.64 [R2.64], R130 ;  /* 0x0000008202007985 */ /* 0x0003e2000c101b06 */
[----:B------:R-:W-:Y:S05]  /*15070*/  BRA `(.L_x_2179) ;  /* 0x000002c000007947 */ /* 0x000fea0003800000 */
.L_x_2175:
[----:B------:R-:W3:Y:S02]  /*15080*/  S2R R4, SR_TID.X ;  /* 0x0000000000047919 */ /* 0x000ee40000002100 */
[----:B---3--:R-:W-:-:S13]  /*15090*/  ISETP.GT.AND P0, PT, R4, 0x7f, PT ;  /* 0x0000007f0400780c */ /* 0x008fda0003f04270 */
[----:B------:R-:W-:Y:S05]  /*150a0*/  @P0 BRA `(.L_x_2179) ;  /* 0x0000029000000947 */ /* 0x000fea0003800000 */
[----:B------:R-:W3:Y:S01]  /*150b0*/  LDL.LU R3, [R1+0x50] ;  /* 0x0000500001037983 */ /* 0x000ee20000300800 */
[----:B----4-:R-:W-:-:S05]  /*150c0*/  MOV R2, c[0x0][0x4e8] ;  /* 0x00013a0000027a02 */ /* 0x010fca0000000f00 */
[----:B------:R-:W-:Y:S01]  /*150d0*/  IMAD R0, R2, c[0x0][0x388], RZ ;  /* 0x0000e20002007a24 */ /* 0x000fe200078e02ff */
[----:B---3--:R-:W-:-:S04]  /*150e0*/  IADD3 R4, R3, R4, RZ ;  /* 0x0000000403047210 */ /* 0x008fc80007ffe0ff */
[----:B------:R-:W-:-:S13]  /*150f0*/  ISETP.GE.AND P0, PT, R4, R0, PT ;  /* 0x000000000400720c */ /* 0x000fda0003f06270 */
[----:B------:R-:W-:Y:S05]  /*15100*/  @P0 BRA `(.L_x_2179) ;  /* 0x0000023000000947 */ /* 0x000fea0003800000 */
[----:B------:R-:W3:Y:S04]  /*15110*/  LDL.LU R3, [R1+0x3c] ;  /* 0x00003c0001037983 */ /* 0x000ee80000300800 */
[----:B------:R-:W4:Y:S04]  /*15120*/  LDL.LU R9, [R1+0x48] ;  /* 0x0000480001097983 */ /* 0x000f280000300800 */
[----:B------:R-:W5:Y:S01]  /*15130*/  LDL.LU R8, [R1+0x4c] ;  /* 0x00004c0001087983 */ /* 0x000f620000300800 */
[----:B------:R-:W-:-:S13]  /*15140*/  ISETP.NE.AND P0, PT, R2, 0x1, PT ;  /* 0x000000010200780c */ /* 0x000fda0003f05270 */
[----:B--2---:R-:W-:Y:S01]  /*15150*/  @P0 IMAD.HI.U32 R7, R4, c[0x0][0x4ec], RZ ;  /* 0x00013b0004070a27 */ /* 0x004fe200078e00ff */
[----:B---3--:R-:W-:Y:S02]  /*15160*/  SHF.R.S32.HI R0, RZ, 0x1f, R3 ;  /* 0x0000001fff007819 */ /* 0x008fe40000011403 */
[----:B----4-:R-:W-:-:S03]  /*15170*/  SHF.R.S32.HI R6, RZ, 0x1f, R9 ;  /* 0x0000001fff067819 */ /* 0x010fc60000011409 */
[----:B------:R-:W-:-:S04]  /*15180*/  IMAD R0, R0, c[0x0][0x4d0], RZ ;  /* 0x0001340000007a24 */ /* 0x000fc800078e02ff */
[C---:B------:R-:W-:Y:S01]  /*15190*/  IMAD R5, R3.reuse, c[0x0][0x4d4], R0 ;  /* 0x0001350003057a24 */ /* 0x040fe200078e0200 */
[----:B------:R-:W-:Y:S01]  /*151a0*/  MOV R0, R4 ;  /* 0x0000000400007202 */ /* 0x000fe20000000f00 */
[----:B------:R-:W-:Y:S01]  /*151b0*/  IMAD.WIDE.U32 R2, R3, c[0x0][0x4d0], RZ ;  /* 0x0001340003027a25 */ /* 0x000fe200078e00ff */
[----:B------:R-:W-:-:S03]  /*151c0*/  @P0 SHF.R.U32.HI R0, RZ, c[0x0][0x4f0], R7 ;  /* 0x00013c00ff000a19 */ /* 0x000fc60000011607 */
[----:B------:R-:W-:Y:S01]  /*151d0*/  IMAD R6, R6, c[0x0][0x4d8], RZ ;  /* 0x0001360006067a24 */ /* 0x000fe200078e02ff */
[----:B------:R-:W-:Y:S02]  /*151e0*/  IADD3 R3, R3, R5, RZ ;  /* 0x0000000503037210 */ /* 0x000fe40007ffe0ff */
[----:B-----5:R-:W-:Y:S01]  /*151f0*/  SHF.R.S32.HI R5, RZ, 0x1f, R8 ;  /* 0x0000001fff057819 */ /* 0x020fe20000011408 */
        /* <DEDUP_REMOVED lines=20> */
.L_x_2179:
[----:B------:R-:W-:Y:S05]  /*15340*/  BSYNC B1 ;  /* 0x0000000000017941 */ /* 0x000fea0003800000 */
.L_x_2174:
        /* <DEDUP_REMOVED lines=9> */
[----:B--2---:R2:W1:Y:S02]  /*153e0*/  SHFL.IDX PT, R0, R69, RZ, 0x1f ;  /* 0x00001fff45007589 */ /* 0x00446400000e0000 */
.L_x_2192:
[----:B-1-34-:R-:W1:Y:S01]  /*153f0*/  S2R R2, SR_TID.X ;  /* 0x0000000000027919 */ /* 0x01ae620000002100 */
[----:B------:R-:W-:Y:S03]  /*15400*/  WARPSYNC 0xffffffff ;  /* 0xffffffff00007948 */ /* 0x000fe60003800000 */
[----:B------:R-:W-:Y:S06]  /*15410*/  BAR.SYNC.DEFER_BLOCKING 0x4, 0x100 ;  /* 0x0104000000007b1d */ /* 0x000fec0000010000 */
[----:B------:R3:W-:Y:S01]  /*15420*/  STL [R1+0x54], R0 ;  /* 0x0000540001007387 */ /* 0x0007e20000100800 */
[----:B-1----:R-:W-:-:S13]  /*15430*/  LOP3.LUT P0, RZ, R2, 0xff, RZ, 0xc0, !PT ;  /* 0x000000ff02ff7812 */ /* 0x002fda000780c0ff */
[----:B------:R3:W-:Y:S04]  /*15440*/  @!P0 STS [0x28100], R69 ;  /* 0x02810045ff008388 */ /* 0x0007e80000000800 */
[----:B------:R-:W-:Y:S06]  /*15450*/  BAR.ARV 0x5, 0x100 ;  /* 0x0144000000007b1d */ /* 0x000fec0000002000 */
.L_x_2180:
[----:B--23--:R-:W2:Y:S02]  /*15460*/  LDL R0, [R1+0x54] ;  /* 0x0000540001007983 */ /* 0x00cea40000100800 */
[----:B--2---:R-:W-:-:S13]  /*15470*/  ISETP.GE.AND P0, PT, R0, c[0x0][0x538], PT ;  /* 0x00014e0000007a0c */ /* 0x004fda0003f06270 */
[----:B-1--45:R-:W-:Y:S01]  /*15480*/  @P0 CALL.REL.NOINC `(.L_x_2182) ;  /* 0x0000001000000944 */ /* 0x032fe20003c00000 */
[----:B------:R-:W-:Y:S05]  /*15490*/  BRA `(.L_x_2183) ;  /* 0xfffeb47000007947 */ /* 0x000fea000383ffff */
.L_x_2182:
[----:B------:R-:W-:Y:S05]  /*154a0*/  EXIT ;  /* 0x000000000000794d */ /* 0x000fea0003800000 */
.L_x_2152:
[----:B------:R-:W-:Y:S01]  /*154b0*/  IMAD.MOV.U32 R12, RZ, RZ, R10 ;  /* 0x000000ffff0c7224 */ /* 0x000fe200078e000a */
[----:B------:R-:W-:Y:S01]  /*154c0*/  MOV R9, RZ ;  /* 0x000000ff00097202 */ /* 0x000fe20000000f00 */
[----:B-1----:R-:W-:Y:S01]  /*154d0*/  IMAD.MOV.U32 R3, RZ, RZ, 0x181f ;  /* 0x0000181fff037424 */ /* 0x002fe200078e00ff */
[----:B------:R-:W-:Y:S02]  /*154e0*/  MOV R2, 0x15500 ;  /* 0x0001550000027802 */ /* 0x000fe40000000f00 */
[----:B------:R-:W-:Y:S05]  /*154f0*/  CALL.REL.NOINC `($__internal_43_$__cuda_sm70_shflsync_idx_p) ;  /* 0x0000054000007944 */ /* 0x000fea0003c00000 */
[----:B------:R-:W-:Y:S01]  /*15500*/  MOV R6, R9 ;  /* 0x0000000900067202 */ /* 0x000fe20000000f00 */
[----:B------:R-:W-:Y:S05]  /*15510*/  BRA `(.L_x_2184) ;  /* 0xfffec5c000007947 */ /* 0x000fea000383ffff */
.L_x_2153:
[----:B------:R-:W-:Y:S01]  /*15520*/  IMAD.MOV.U32 R12, RZ, RZ, R11 ;  /* 0x000000ffff0c7224 */ /* 0x000fe200078e000b */
[----:B------:R-:W-:Y:S01]  /*15530*/  MOV R9, RZ ;  /* 0x000000ff00097202 */ /* 0x000fe20000000f00 */
[----:B-1----:R-:W-:Y:S01]  /*15540*/  IMAD.MOV.U32 R3, RZ, RZ, 0x181f ;  /* 0x0000181fff037424 */ /* 0x002fe200078e00ff */
[----:B------:R-:W-:Y:S02]  /*15550*/  MOV R2, 0x15570 ;  /* 0x0001557000027802 */ /* 0x000fe40000000f00 */
[----:B--23--:R-:W-:Y:S05]  /*15560*/  CALL.REL.NOINC `($__internal_43_$__cuda_sm70_shflsync_idx_p) ;  /* 0x000004d000007944 */ /* 0x00cfea0003c00000 */
[----:B------:R-:W-:Y:S01]  /*15570*/  MOV R2, R9 ;  /* 0x0000000900027202 */ /* 0x000fe20000000f00 */
[----:B------:R-:W-:Y:S05]  /*15580*/  BRA `(.L_x_2185) ;  /* 0xfffec57000007947 */ /* 0x000fea000383ffff */
.L_x_2156:
[----:B--2---:R-:W-:Y:S01]  /*15590*/  IMAD.MOV.U32 R12, RZ, RZ, R10 ;  /* 0x000000ffff0c7224 */ /* 0x004fe200078e000a */
[----:B------:R-:W-:Y:S01]  /*155a0*/  MOV R9, 0x1 ;  /* 0x0000000100097802 */ /* 0x000fe20000000f00 */
[----:B------:R-:W-:Y:S01]  /*155b0*/  IMAD.MOV.U32 R3, RZ, RZ, 0x181f ;  /* 0x0000181fff037424 */ /* 0x000fe200078e00ff */
[----:B----4-:R-:W-:-:S02]  /*155c0*/  MOV R2, 0x155e0 ;  /* 0x000155e000027802 */ /* 0x010fc40000000f00 */
[----:B-1-3--:R-:W-:Y:S05]  /*155d0*/  CALL.REL.NOINC `($__internal_43_$__cuda_sm70_shflsync_idx_p) ;  /* 0x0000046000007944 */ /* 0x00afea0003c00000 */
[----:B------:R-:W-:Y:S01]  /*155e0*/  IMAD.MOV.U32 R6, RZ, RZ, R9 ;  /* 0x000000ffff067224 */ /* 0x000fe200078e0009 */
[----:B------:R-:W-:Y:S01]  /*155f0*/  MOV R9, 0x1 ;  /* 0x0000000100097802 */ /* 0x000fe20000000f00 */
[----:B------:R-:W-:Y:S01]  /*15600*/  IMAD.MOV.U32 R12, RZ, RZ, R11 ;  /* 0x000000ffff0c7224 */ /* 0x000fe200078e000b */
[----:B------:R-:W-:-:S02]  /*15610*/  MOV R3, 0x181f ;  /* 0x0000181f00037802 */ /* 0x000fc40000000f00 */
[----:B------:R-:W-:Y:S02]  /*15620*/  MOV R2, 0x15640 ;  /* 0x0001564000027802 */ /* 0x000fe40000000f00 */
[----:B------:R-:W-:Y:S05]  /*15630*/  CALL.REL.NOINC `($__internal_43_$__cuda_sm70_shflsync_idx_p) ;  /* 0x0000040000007944 */ /* 0x000fea0003c00000 */
[----:B------:R-:W-:Y:S01]  /*15640*/  MOV R2, R9 ;  /* 0x0000000900027202 */ /* 0x000fe20000000f00 */
[----:B------:R-:W-:Y:S05]  /*15650*/  BRA `(.L_x_2186) ;  /* 0xfffec67000007947 */ /* 0x000fea000383ffff */
.L_x_2159:
[----:B-1----:R-:W-:Y:S01]  /*15660*/  IMAD.MOV.U32 R12, RZ, RZ, R10 ;  /* 0x000000ffff0c7224 */ /* 0x002fe200078e000a */
[----:B------:R-:W-:Y:S01]  /*15670*/  MOV R9, 0x2 ;  /* 0x0000000200097802 */ /* 0x000fe20000000f00 */
[----:B------:R-:W-:Y:S01]  /*15680*/  IMAD.MOV.U32 R3, RZ, RZ, 0x181f ;  /* 0x0000181fff037424 */ /* 0x000fe200078e00ff */
[----:B--2---:R-:W-:Y:S02]  /*15690*/  MOV R2, 0x156b0 ;  /* 0x000156b000027802 */ /* 0x004fe40000000f00 */
[----:B---3--:R-:W-:Y:S05]  /*156a0*/  CALL.REL.NOINC `($__internal_43_$__cuda_sm70_shflsync_idx_p) ;  /* 0x0000039000007944 */ /* 0x008fea0003c00000 */
[----:B------:R-:W-:Y:S01]  /*156b0*/  MOV R6, R9 ;  /* 0x0000000900067202 */ /* 0x000fe20000000f00 */
[----:B------:R-:W-:Y:S05]  /*156c0*/  BRA `(.L_x_2187) ;  /* 0xfffec7b000007947 */ /* 0x000fea000383ffff */
.L_x_2160:
[----:B------:R-:W-:Y:S01]  /*156d0*/  IMAD.MOV.U32 R12, RZ, RZ, R11 ;  /* 0x000000ffff0c7224 */ /* 0x000fe200078e000b */
[----:B------:R-:W-:Y:S01]  /*156e0*/  MOV R9, 0x2 ;  /* 0x0000000200097802 */ /* 0x000fe20000000f00 */
[----:B------:R-:W-:Y:S01]  /*156f0*/  IMAD.MOV.U32 R3, RZ, RZ, 0x181f ;  /* 0x0000181fff037424 */ /* 0x000fe200078e00ff */
[----:B--2---:R-:W-:Y:S02]  /*15700*/  MOV R2, 0x15720 ;  /* 0x0001572000027802 */ /* 0x004fe40000000f00 */
[----:B-1-34-:R-:W-:Y:S05]  /*15710*/  CALL.REL.NOINC `($__internal_43_$__cuda_sm70_shflsync_idx_p) ;  /* 0x0000032000007944 */ /* 0x01afea0003c00000 */
[----:B------:R-:W-:Y:S01]  /*15720*/  MOV R2, R9 ;  /* 0x0000000900027202 */ /* 0x000fe20000000f00 */
[----:B------:R-:W-:Y:S05]  /*15730*/  BRA `(.L_x_2188) ;  /* 0xfffec76000007947 */ /* 0x000fea000383ffff */
.L_x_2163:
[----:B-1----:R-:W-:Y:S01]  /*15740*/  IMAD.MOV.U32 R12, RZ, RZ, R10 ;  /* 0x000000ffff0c7224 */ /* 0x002fe200078e000a */
[----:B------:R-:W-:Y:S01]  /*15750*/  MOV R9, 0x3 ;  /* 0x0000000300097802 */ /* 0x000fe20000000f00 */
[----:B------:R-:W-:Y:S01]  /*15760*/  IMAD.MOV.U32 R3, RZ, RZ, 0x181f ;  /* 0x0000181fff037424 */ /* 0x000fe200078e00ff */
[----:B------:R-:W-:-:S02]  /*15770*/  MOV R2, 0x15790 ;  /* 0x0001579000027802 */ /* 0x000fc40000000f00 */
[----:B--234-:R-:W-:Y:S05]  /*15780*/  CALL.REL.NOINC `($__internal_43_$__cuda_sm70_shflsync_idx_p) ;  /* 0x000002b000007944 */ /* 0x01cfea0003c00000 */
        /* <DEDUP_REMOVED lines=8> */
.L_x_2170:
[----:B-1----:R1:W5:Y:S01]  /*15810*/  LDL R2, [R1+0x10] ;  /* 0x0000100001027983 */ /* 0x0023620000100800 */
[----:B------:R-:W-:Y:S02]  /*15820*/  MOV R5, 0x2 ;  /* 0x0000000200057802 */ /* 0x000fe40000000f00 */
[----:B------:R-:W-:Y:S02]  /*15830*/  MOV R3, 0x15850 ;  /* 0x0001585000037802 */ /* 0x000fe40000000f00 */
[----:B-1---5:R-:W-:Y:S05]  /*15840*/  CALL.REL.NOINC `($__internal_42_$__cuda_sm70_shflsync_bfly_p) ;  /* 0x000001a000007944 */ /* 0x022fea0003c00000 */
[----:B------:R-:W-:Y:S01]  /*15850*/  MOV R0, R5 ;  /* 0x0000000500007202 */ /* 0x000fe20000000f00 */
[----:B------:R-:W-:Y:S05]  /*15860*/  BRA `(.L_x_2190) ;  /* 0xffffd1b000007947 */ /* 0x000fea000383ffff */
.L_x_2171:
[----:B------:R-:W-:Y:S01]  /*15870*/  IMAD.MOV.U32 R2, RZ, RZ, R0 ;  /* 0x000000ffff027224 */ /* 0x000fe200078e0000 */
[----:B------:R-:W-:Y:S02]  /*15880*/  MOV R5, 0x1 ;  /* 0x0000000100057802 */ /* 0x000fe40000000f00 */
[----:B------:R-:W-:Y:S02]  /*15890*/  MOV R3, 0x158b0 ;  /* 0x000158b000037802 */ /* 0x000fe40000000f00 */
[----:B-----5:R-:W-:Y:S05]  /*158a0*/  CALL.REL.NOINC `($__internal_42_$__cuda_sm70_shflsync_bfly_p) ;  /* 0x0000014000007944 */ /* 0x020fea0003c00000 */
[----:B------:R1:W5:Y:S01]  /*158b0*/  LDL R2, [R1+0x14] ;  /* 0x0000140001027983 */ /* 0x0003620000100800 */
[----:B------:R-:W-:Y:S01]  /*158c0*/  FADD.FTZ R0, R0, R5 ;  /* 0x0000000500007221 */ /* 0x000fe20000010000 */
[----:B------:R-:W-:-:S02]  /*158d0*/  MOV R5, 0x2 ;  /* 0x0000000200057802 */ /* 0x000fc40000000f00 */
[----:B------:R-:W-:Y:S02]  /*158e0*/  MOV R3, 0x15900 ;  /* 0x0001590000037802 */ /* 0x000fe40000000f00 */
[----:B-1---5:R-:W-:Y:S05]  /*158f0*/  CALL.REL.NOINC `($__internal_42_$__cuda_sm70_shflsync_bfly_p) ;  /* 0x000000f000007944 */ /* 0x022fea0003c00000 */
[----:B------:R-:W2:Y:S01]  /*15900*/  LDL.LU R2, [R1+0x14] ;  /* 0x0000140001027983 */ /* 0x000ea20000300800 */
[----:B------:R-:W-:Y:S01]  /*15910*/  MOV R3, 0x15960 ;  /* 0x0001596000037802 */ /* 0x000fe20000000f00 */
[----:B--2---:R-:W-:Y:S01]  /*15920*/  FADD.FTZ R4, R2, R5 ;  /* 0x0000000502047221 */ /* 0x004fe20000010000 */
[----:B------:R-:W-:-:S04]  /*15930*/  MOV R5, 0x1 ;  /* 0x0000000100057802 */ /* 0x000fc80000000f00 */
[----:B------:R-:W-:Y:S02]  /*15940*/  MOV R2, R4 ;  /* 0x0000000400027202 */ /* 0x000fe40000000f00 */
[----:B------:R-:W-:Y:S05]  /*15950*/  CALL.REL.NOINC `($__internal_42_$__cuda_sm70_shflsync_bfly_p) ;  /* 0x0000009000007944 */ /* 0x000fea0003c00000 */
[----:B------:R-:W-:Y:S01]  /*15960*/  MOV R3, R5 ;  /* 0x0000000500037202 */ /* 0x000fe20000000f00 */
[----:B------:R-:W-:Y:S05]  /*15970*/  BRA `(.L_x_2191) ;  /* 0xffffd13000007947 */ /* 0x000fea000383ffff */
.L_x_2181:
[----:B-1----:R-:W-:Y:S01]  /*15980*/  IMAD.MOV.U32 R12, RZ, RZ, R69 ;  /* 0x000000ffff0c7224 */ /* 0x002fe200078e0045 */
[----:B---3--:R-:W-:Y:S01]  /*15990*/  MOV R9, RZ ;  /* 0x000000ff00097202 */ /* 0x008fe20000000f00 */
[----:B------:R-:W-:Y:S01]  /*159a0*/  IMAD.MOV.U32 R3, RZ, RZ, 0x1f ;  /* 0x0000001fff037424 */ /* 0x000fe200078e00ff */
[----:B----4-:R-:W-:Y:S02]  /*159b0*/  MOV R2, 0x159d0 ;  /* 0x000159d000027802 */ /* 0x010fe40000000f00 */
[----:B--2--5:R-:W-:Y:S05]  /*159c0*/  CALL.REL.NOINC `($__internal_43_$__cuda_sm70_shflsync_idx_p) ;  /* 0x0000007000007944 */ /* 0x024fea0003c00000 */
[----:B------:R-:W-:Y:S01]  /*159d0*/  MOV R0, R9 ;  /* 0x0000000900007202 */ /* 0x000fe20000000f00 */
[----:B------:R-:W-:Y:S05]  /*159e0*/  BRA `(.L_x_2192) ;  /* 0xfffffa0000007947 */ /* 0x000fea000383ffff */
        .weak           $__internal_42_$__cuda_sm70_shflsync_bfly_p
        .type           $__internal_42_$__cuda_sm70_shflsync_bfly_p,@function
        .size           $__internal_42_$__cuda_sm70_shflsync_bfly_p,($__internal_43_$__cuda_sm70_shflsync_idx_p - $__internal_42_$__cuda_sm70_shflsync_bfly_p)
$__internal_42_$__cuda_sm70_shflsync_bfly_p:
[----:B------:R-:W-:Y:S04]  /*159f0*/  WARPSYNC R6 ;  /* 0x0000000600007348 */ /* 0x000fe80003800000 */
[----:B------:R1:W2:Y:S02]  /*15a00*/  SHFL.BFLY PT, R5, R2, R5, R7 ;  /* 0x0c00000502057389 */ /* 0x0002a400000e0007 */
[----:B-1----:R-:W-:-:S02]  /*15a10*/  MOV R2, R3 ;  /* 0x0000000300027202 */ /* 0x002fc40000000f00 */
[----:B------:R-:W-:-:S04]  /*15a20*/  MOV R3, 0x0 ;  /* 0x0000000000037802 */ /* 0x000fc80000000f00 */
[----:B--2---:R-:W-:Y:S05]  /*15a30*/  RET.REL.NODEC R2 `(_ZN7cutlass13device_kernelIN5flash19enable_sm80_to_sm89INS1_16FlashAttnFwdSm80INS1_25CollectiveMainloopFwdSm80ILi8ELi1ELb0EN4cute5tupleIJNS5_1CILi128EEENS7_ILi96EEENS7_ILi256EEEEEELi256ENS_10bfloat16_tEfNS_4arch4Sm80ELb1ELb0ELb1ELb0ELb0ELb0ELb1ELb1EEENS1_21CollectiveEpilogueFwdINS6_IJS8_SA_S9_EEENS6_IJNS7_ILi1EEESI_SI_EEESC_SE_Li256ELb0ELb1ELb1ELb0EEENS1_30DynamicPersistentTileSchedulerILi256ELi256ELb1ELb1ELb0EEEEEEEEEvNT_6ParamsE) ;  /* 0xfffea5c002007950 */ /* 0x004fea0003c3ffff */
        .weak           $__internal_43_$__cuda_sm70_shflsync_idx_p
        .type           $__internal_43_$__cuda_sm70_shflsync_idx_p,@function
        .size           $__internal_43_$__cuda_sm70_shflsync_idx_p,(.L_x_5226 - $__internal_43_$__cuda_sm70_shflsync_idx_p)
$__internal_43_$__cuda_sm70_shflsync_idx_p:
[----:B------:R-:W-:-:S04]  /*15a40*/  MOV R13, 0xffffffff ;  /* 0xffffffff000d7802 */ /* 0x000fc80000000f00 */
[----:B------:R-:W-:Y:S04]  /*15a50*/  WARPSYNC R13 ;  /* 0x0000000d00007348 */ /* 0x000fe80003800000 */
[----:B------:R1:W2:Y:S02]  /*15a60*/  SHFL.IDX PT, R9, R12, R9, R3 ;  /* 0x000000090c097389 */ /* 0x0002a400000e0003 */
[----:B-1----:R-:W-:-:S04]  /*15a70*/  MOV R3, 0x0 ;  /* 0x0000000000037802 */ /* 0x002fc80000000f00 */
[----:B--2---:R-:W-:Y:S05]  /*15a80*/  RET.REL.NODEC R2 `(_ZN7cutlass13device_kernelIN5flash19enable_sm80_to_sm89INS1_16FlashAttnFwdSm80INS1_25CollectiveMainloopFwdSm80ILi8ELi1ELb0EN4cute5tupleIJNS5_1CILi128EEENS7_ILi96EEENS7_ILi256EEEEEELi256ENS_10bfloat16_tEfNS_4arch4Sm80ELb1ELb0ELb1ELb0ELb0ELb0ELb1ELb1EEENS1_21CollectiveEpilogueFwdINS6_IJS8_SA_S9_EEENS6_IJNS7_ILi1EEESI_SI_EEESC_SE_Li256ELb0ELb1ELb1ELb0EEENS1_30DynamicPersistentTileSchedulerILi256ELi256ELb1ELb1ELb0EEEEEEEEEvNT_6ParamsE) ;  /* 0xfffea57002007950 */ /* 0x004fea0003c3ffff */
.L_x_2193:
        /* <DEDUP_REMOVED lines=15> */
.L_x_5226:


//--------------------- .text._ZN7cutlass13device_kernelIN5flash19enable_sm80_to_sm89INS1_16FlashAttnFwdSm80INS1_25CollectiveMainloopFwdSm80ILi8ELi1ELb0EN4cute5tupleIJNS5_1CILi128EEENS7_ILi64EEENS7_ILi256EEEEEELi256ENS_10bfloat16_tEfNS_4arch4Sm80ELb1ELb0ELb1ELb1ELb0ELb0ELb1ELb1EEENS1_21CollectiveEpilogueFwdINS6_IJS8_SA_S9_EEENS6_IJNS7_ILi1EEESI_SI_EEESC_SE_Li256ELb1ELb1ELb1ELb0EEENS1_36VarlenDynamicPersistentTileSchedulerILi128ELi64ELi256ELi256ELb1ELb1ELb0ELb1ELb1ELb1EEEEEEEEEvNT_6ParamsE --------------------------
	.section	.text._ZN7cutlass13device_kernelIN5flash19enable_sm80_to_sm89INS1_16FlashAttnFwdSm80INS1_25CollectiveMainloopFwdSm80ILi8ELi1ELb0EN4cute5tupleIJNS5_1CILi128EEENS7_ILi64EEENS7_ILi256EEEEEELi256ENS_10bfloat16_tEfNS_4arch4Sm80ELb1ELb0ELb1ELb1ELb0ELb0ELb1ELb1EEENS1_21CollectiveEpilogueFwdINS6_IJS8_SA_S9_EEENS6_IJNS7_ILi1EEESI_SI_EEESC_SE_Li256ELb1ELb1ELb1ELb0EEENS1_36VarlenDynamicPersistentTileSchedulerILi128ELi64ELi256ELi256ELb1ELb1ELb0ELb1ELb1ELb1EEEEEEEEEvNT_6ParamsE,"ax",@progbits
	.sectioninfo	@"SHI_REGISTERS=255"
	.align	128
.text._ZN7cutlass13device_kernelIN5flash19enable_sm80_to_sm89INS1_16FlashAttnFwdSm80INS1_25CollectiveMainloopFwdSm80ILi8ELi1ELb0EN4cute5tupleIJNS5_1CILi128EEENS7_ILi64EEENS7_ILi256EEEEEELi256ENS_10bfloat16_tEfNS_4arch4Sm80ELb1ELb0ELb1ELb1ELb0ELb0ELb1ELb1EEENS1_21CollectiveEpilogueFwdINS6_IJS8_SA_S9_EEENS6_IJNS7_ILi1EEESI_SI_EEESC_SE_Li256ELb1ELb1ELb1ELb0EEENS1_36VarlenDynamicPersistentTileSchedulerILi128ELi64ELi256ELi256ELb1ELb1ELb0ELb1ELb1ELb1EEEEEEEEEvNT_6ParamsE:
        .type           _ZN7cutlass13device_kernelIN5flash19enable_sm80_to_sm89INS1_16FlashAttnFwdSm80INS1_25CollectiveMainloopFwdSm80ILi8ELi1ELb0EN4cute5tupleIJNS5_1CILi128EEENS7_ILi64EEENS7_ILi256EEEEEELi256ENS_10bfloat16_tEfNS_4arch4Sm80ELb1ELb0ELb1ELb1ELb0ELb0ELb1ELb1EEENS1_21CollectiveEpilogueFwdINS6_IJS8_SA_S9_EEENS6_IJNS7_ILi1EEESI_SI_EEESC_SE_Li256ELb1ELb1ELb1ELb0EEENS1_36VarlenDynamicPersistentTileSchedulerILi128ELi64ELi256ELi256ELb1ELb1ELb0ELb1ELb1ELb1EEEEEEEEEvNT_6ParamsE,@function
        .size           _ZN7cutlass13device_kernelIN5flash19enable_sm80_to_sm89INS1_16FlashAttnFwdSm80INS1_25CollectiveMainloopFwdSm80ILi8ELi1ELb0EN4cute5tupleIJNS5_1CILi128EEENS7_ILi64EEENS7_ILi256EEEEEELi256ENS_10bfloat16_tEfNS_4arch4Sm80ELb1ELb0ELb1ELb1ELb0ELb0ELb1ELb1EEENS1_21CollectiveEpilogueFwdINS6_IJS8_SA_S9_EEENS6_IJNS7_ILi1EEESI_SI_EEESC_SE_Li256ELb1ELb1ELb1ELb0EEENS1_36VarlenDynamicPersistentTileSchedulerILi128ELi64ELi256ELi256ELb1ELb1ELb0ELb1ELb1ELb1EEEEEEEEEvNT_6ParamsE,(.L_x_5229 - _ZN7cutlass13device_kernelIN5flash19enable_sm80_to_sm89INS1_16FlashAttnFwdSm80INS1_25CollectiveMainloopFwdSm80ILi8ELi1ELb0EN4cute5tupleIJNS5_1CILi128EEENS7_ILi64EEENS7_ILi256EEEEEELi256ENS_10bfloat16_tEfNS_4arch4Sm80ELb1ELb0ELb1ELb1ELb0ELb0ELb1ELb1EEENS1_21CollectiveEpilogueFwdINS6_IJS8_SA_S9_EEENS6_IJNS7_ILi1EEESI_SI_EEESC_SE_Li256ELb1ELb1ELb1ELb0EEENS1_36VarlenDynamicPersistentTileSchedulerILi128ELi64ELi256ELi256ELb1ELb1ELb0ELb1ELb1ELb1EEEEEEEEEvNT_6ParamsE)
        .other          _ZN7cutlass13device_kernelIN5flash19enable_sm80_to_sm89INS1_16FlashAttnFwdSm80INS1_25CollectiveMainloopFwdSm80ILi8ELi1ELb0EN4cute5tupleIJNS5_1CILi128EEENS7_ILi64EEENS7_ILi256EEEEEELi256ENS_10bfloat16_tEfNS_4arch4Sm80ELb1ELb0ELb1ELb1ELb0ELb0ELb1ELb1EEENS1_21CollectiveEpilogueFwdINS6_IJS8_SA_S9_EEENS6_IJNS7_ILi1EEESI_SI_EEESC_SE_Li256ELb1ELb1ELb1ELb0EEENS1_36VarlenDynamicPersistentTileSchedulerILi128ELi64ELi256ELi256ELb1ELb1ELb0ELb1ELb1ELb1EEEEEEEEEvNT_6ParamsE,@"STO_CUDA_ENTRY STV_DEFAULT"
_ZN7cutlass13device_kernelIN5flash19enable_sm80_to_sm89INS1_16FlashAttnFwdSm80INS1_25CollectiveMainloopFwdSm80ILi8ELi1ELb0EN4cute5tupleIJNS5_1CILi128EEENS7_ILi64EEENS7_ILi256EEEEEELi256ENS_10bfloat16_tEfNS_4arch4Sm80ELb1ELb0ELb1ELb1ELb0ELb0ELb1ELb1EEENS1_21CollectiveEpilogueFwdINS6_IJS8_SA_S9_EEENS6_IJNS7_ILi1EEESI_SI_EEESC_SE_Li256ELb1ELb1ELb1ELb0EEENS1_36VarlenDynamicPersistentTileSchedulerILi128ELi64ELi256ELi256ELb1ELb1ELb0ELb1ELb1ELb1EEEEEEEEEvNT_6ParamsE:
        /* <DEDUP_REMOVED lines=54> */
.L_x_2199:
        /* <DEDUP_REMOVED lines=16> */
.L_x_2296:
        /* <DEDUP_REMOVED lines=16> */
.L_x_2297:
[----:B--2---:R-:W-:-:S05]  /*0560*/  IMAD R0, R0, c[0x0][0x538], RZ ;  /* 0x00014e0000007a24 */ /* 0x004fca00078e02ff */
[----:B------:R-:W-:-:S04]  /*0570*/  IADD3 R7, R0, R7, RZ ;  /* 0x0000000700077210 */ /* 0x000fc80007ffe0ff */
[----:B------:R-:W-:-:S13]  /*0580*/  ISETP.GT.AND P0, PT, R7, UR4, PT ;  /* 0x0000000407007c0c */ /* 0x000fda000bf04270 */
[----:B-1----:R-:W-:Y:S05]  /*0590*/  @!P0 BRA `(.L_x_2199) ;  /* 0xfffffdc000008947 */ /* 0x002fea000383ffff */
.L_x_2195:
[----:B------:R-:W-:-:S05]  /*05a0*/  IADD3 R11, -R0, R7, RZ ;  /* 0x00000007000b7210 */ /* 0x000fca0007ffe1ff */
[----:B------:R-:W-:-:S05]  /*05b0*/  IMAD R0, R4, c[0x0][0x538], R11 ;  /* 0x00014e0004007a24 */ /* 0x000fca00078e020b */
[----:B------:R-:W-:Y:S01]  /*05c0*/  ISETP.GT.AND P0, PT, R0, UR4, PT ;  /* 0x0000000400007c0c */ /* 0x000fe2000bf04270 */
[----:B------:R-:W-:-:S12]  /*05d0*/  BRA.DIV ~URZ, `(.L_x_2200) ;  /* 0x000140927f007947 */ /* 0x000fd8000b800000 */
[----:B------:R-:W-:-:S04]  /*05e0*/  VOTE.ANY R10, PT, !P0 ;  /* 0x00000000000a7806 */ /* 0x000fc800040e0100 */
.L_x_2298:
[----:B------:R-:W1:Y:S02]  /*05f0*/  POPC R7, R10 ;  /* 0x0000000a00077309 */ /* 0x000e640000000000 */
[----:B-1----:R-:W-:-:S05]  /*0600*/  IADD3 R0, R7, R6, RZ ;  /* 0x0000000607007210 */ /* 0x002fca0007ffe0ff */
[----:B------:R1:W-:Y:S01]  /*0610*/  STL [R1+0x2c], R0 ;  /* 0x00002c0001007387 */ /* 0x0003e20000100800 */
[----:B------:R-:W-:Y:S05]  /*0620*/  BRA.DIV ~URZ, `(.L_x_2201) ;  /* 0x000140927f007947 */ /* 0x000fea000b800000 */
[----:B------:R2:W3:Y:S01]  /*0630*/  SHFL.IDX PT, R12, R9, R7, 0x1f ;  /* 0x00001f07090c7589 */ /* 0x0004e200000e0000 */
[----:B------:R-:W-:-:S03]  /*0640*/  MOV R6, RZ ;  /* 0x000000ff00067202 */ /* 0x000fc60000000f00 */
[----:B------:R2:W4:Y:S04]  /*0650*/  SHFL.IDX PT, R9, R8, R7, 0x1f ;  /* 0x00001f0708097589 */ /* 0x00052800000e0000 */
.L_x_2299:
[----:B------:R-:W-:Y:S01]  /*0660*/  ISETP.NE.AND P0, PT, R10, RZ, PT ;  /* 0x000000ff0a00720c */ /* 0x000fe20003f05270 */
[----:B------:R-:W-:-:S12]  /*0670*/  BSSY B0, `(.L_x_2202) ;  /* 0x0000005000007945 */ /* 0x000fd80003800000 */
[----:B------:R-:W-:Y:S05]  /*0680*/  @!P0 BRA `(.L_x_2203) ;  /* 0x0000003000008947 */ /* 0x000fea0003800000 */
[----:B------:R-:W-:Y:S01]  /*0690*/  IADD3 R3, R7, -0x1, RZ ;  /* 0xffffffff07037810 */ /* 0x000fe20007ffe0ff */
[----:B------:R-:W-:Y:S05]  /*06a0*/  BRA.DIV ~URZ, `(.L_x_2204) ;  /* 0x000140f27f007947 */ /* 0x000fea000b800000 */
[----:B------:R1:W2:Y:S02]  /*06b0*/  SHFL.IDX PT, R6, R4, R3, 0x1f ;  /* 0x00001f0304067589 */ /* 0x0002a400000e0000 */
.L_x_2203:
[----:B------:R-:W-:Y:S05]  /*06c0*/  BSYNC B0 ;  /* 0x0000000000007941 */ /* 0x000fea0003800000 */
.L_x_2202:
        /* <DEDUP_REMOVED lines=69> */
.L_x_2206:
        /* <DEDUP_REMOVED lines=70> */
.L_x_2207:
[----:B------:R-:W-:Y:S05]  /*0f80*/  BSYNC B0 ;  /* 0x0000000000007941 */ /* 0x000fea0003800000 */
.L_x_2205:
[----:B------:R-:W-:-:S04]  /*0f90*/  LOP3.LUT R0, RZ, R0, RZ, 0x33, !PT ;  /* 0x00000000ff007212 */ /* 0x000fc800078e33ff */
[----:B------:R-:W-:-:S05]  /*0fa0*/  IADD3 R0, R0, R12, RZ ;  /* 0x0000000c00007210 */ /* 0x000fca0007ffe0ff */
[----:B------:R2:W-:Y:S01]  /*0fb0*/  STL [R1+0x24], R0 ;  /* 0x0000240001007387 */ /* 0x0005e20000100800 */
[----:B------:R-:W-:Y:S05]  /*0fc0*/  BRA `(.L_x_2208) ;  /* 0x0000006000007947 */ /* 0x000fea0003800000 */
.L_x_2196:
[----:B------:R-:W-:Y:S01]  /*0fd0*/  MOV R0, UR4 ;  /* 0x0000000400007c02 */ /* 0x000fe20008000f00 */
[----:B------:R-:W-:Y:S04]  /*0fe0*/  STL [R1+0x24], RZ ;  /* 0x000024ff01007387 */ /* 0x000fe80000100800 */
[----:B------:R-:W-:Y:S04]  /*0ff0*/  STL [R1+0x28], RZ ;  /* 0x000028ff01007387 */ /* 0x000fe80000100800 */
[----:B------:R1:W-:Y:S02]  /*1000*/  STL [R1+0x20], R0 ;  /* 0x0000200001007387 */ /* 0x0003e40000100800 */
[----:B-1----:R-:W-:-:S05]  /*1010*/  MOV R0, c[0x0][0x53c] ;  /* 0x00014f0000007a02 */ /* 0x002fca0000000f00 */
[----:B------:R1:W-:Y:S02]  /*1020*/  STL [R1+0x2c], R0 ;  /* 0x00002c0001007387 */ /* 0x0003e40000100800 */
.L_x_2208:
        /* <DEDUP_REMOVED lines=8> */
.L_x_2194:
[----:B-12---:R-:W2:Y:S02]  /*10b0*/  LDL R0, [R1+0x2c] ;  /* 0x00002c0001007983 */ /* 0x006ea40000100800 */
[----:B--2---:R-:W-:-:S13]  /*10c0*/  ISETP.GE.AND P0, PT, R0, c[0x0][0x53c], PT ;  /* 0x00014f0000007a0c */ /* 0x004fda0003f06270 */
[----:B------:R-:W-:Y:S05]  /*10d0*/  @P0 EXIT ;  /* 0x000000000000094d */ /* 0x000fea0003800000 */
[----:B------:R-:W1:Y:S02]  /*10e0*/  S2R R16, SR_TID.X ;  /* 0x0000000000107919 */ /* 0x000e640000002100 */
[----:B-1----:R-:W-:-:S04]  /*10f0*/  SHF.R.S32.HI R8, RZ, 0x1f, R16 ;  /* 0x0000001fff087819 */ /* 0x002fc80000011410 */
[CC--:B------:R-:W-:Y:S02]  /*1100*/  LEA.HI R2, R8.reuse, R16.reuse, RZ, 0x4 ;  /* 0x0000001008027211 */ /* 0x0c0fe400078f20ff */
[----:B---3--:R-:W-:Y:S02]  /*1110*/  LEA.HI R7, R8, R16, RZ, 0x3 ;  /* 0x0000001008077211 */ /* 0x008fe400078f18ff */
        /* <DEDUP_REMOVED lines=29> */
[----:B------:R-:W-:Y:S01]  /*12f0*/  LOP3.LUT R15, R3, R0, RZ, 0x3c, !PT ;  /* 0x00000000030f7212 */ /* 0x000fe200078e3cff */
[----:B------:R-:W-:Y:S01]  /*1300*/  IMAD.IADD R11, R2, 0x1, -R4 ;  /* 0x00000001020b7824 */ /* 0x000fe200078e0a04 */
[----:B------:R-:W-:Y:S02]  /*1310*/  LEA.HI R7, R8, R16, RZ, 0x6 ;  /* 0x0000001008077211 */ /* 0x000fe400078f30ff */
        /* <DEDUP_REMOVED lines=15> */
[----:B------:R-:W-:-:S02]  /*1410*/  LOP3.LUT R5, R2, 0x8, R5, 0xf8, !PT ;  /* 0x0000000802057812 */ /* 0x000fc400078ef805 */
[----:B------:R-:W-:Y:S01]  /*1420*/  SHF.R.U32.HI R2, RZ, 0x3, R2 ;  /* 0x00000003ff027819 */ /* 0x000fe20000011602 */
[----:B------:R-:W-:Y:S01]  /*1430*/  IMAD.IADD R3, R8, 0x1, -R0 ;  /* 0x0000000108037824 */ /* 0x000fe200078e0a00 */
[----:B------:R-:W-:Y:S02]  /*1440*/  LEA.HI R12, R12, R17, RZ, 0x2 ;  /* 0x000000110c0c7211 */ /* 0x000fe400078f10ff */
[----:B------:R-:W-:Y:S01]  /*1450*/  LOP3.LUT R6, R5, R2, RZ, 0x3c, !PT ;  /* 0x0000000205067212 */ /* 0x000fe200078e3cff */
[C---:B------:R-:W-:Y:S01]  /*1460*/  IMAD.SHL.U32 R2, R9.reuse, 0x40, RZ ;  /* 0x0000004009027824 */ /* 0x040fe200078e00ff */
[----:B------:R-:W-:Y:S02]  /*1470*/  SHF.R.S32.HI R0, RZ, 0x2, R12 ;  /* 0x00000002ff007819 */ /* 0x000fe4000001140c */
[----:B------:R-:W-:Y:S02]  /*1480*/  LOP3.LUT R4, R9, 0x1, RZ, 0xc0, !PT ;  /* 0x0000000109047812 */ /* 0x000fe400078ec0ff */
[----:B------:R-:W-:Y:S01]  /*1490*/  LOP3.LUT R2, R2, 0x1c0, RZ, 0xc0, !PT ;  /* 0x000001c002027812 */ /* 0x000fe200078ec0ff */
[----:B------:R-:W-:Y:S01]  /*14a0*/  IMAD R16, R3, 0x10, R0 ;  /* 0x0000001003107824 */ /* 0x000fe200078e0200 */
[----:B------:R-:W-:Y:S01]  /*14b0*/  ISETP.NE.U32.AND P0, PT, R4, 0x1, PT ;  /* 0x000000010400780c */ /* 0x000fe20003f05070 */
[----:B------:R-:W-:Y:S01]  /*14c0*/  IMAD.SHL.U32 R4, R8, 0x400, RZ ;  /* 0x0000040008047824 */ /* 0x000fe200078e00ff */
[----:B------:R-:W-:Y:S01]  /*14d0*/  LEA.HI R0, R7, R7, RZ, 0x1 ;  /* 0x0000000707007211 */ /* 0x000fe200078f08ff */
[----:B------:R-:W-:Y:S01]  /*14e0*/  IMAD.SHL.U32 R3, R13, 0x40, RZ ;  /* 0x000000400d037824 */ /* 0x000fe200078e00ff */
[----:B------:R-:W-:Y:S01]  /*14f0*/  LEA.HI R2, R2, R2, RZ, 0x1d ;  /* 0x0000000202027211 */ /* 0x000fe200078fe8ff */
[----:B------:R-:W-:Y:S01]  /*1500*/  IMAD R5, R7, 0x2, R4 ;  /* 0x0000000207057824 */ /* 0x000fe200078e0204 */
[----:B------:R-:W-:Y:S01]  /*1510*/  LOP3.LUT R0, R0, 0x1ffffffe, RZ, 0xc0, !PT ;  /* 0x1ffffffe00007812 */ /* 0x000fe200078ec0ff */
[----:B------:R-:W-:Y:S01]  /*1520*/  STL [R1+0xe4], R16 ;  /* 0x0000e41001007387 */ /* 0x000fe20000100800 */
[----:B------:R-:W-:Y:S01]  /*1530*/  LOP3.LUT R3, R3, 0xfffffe00, RZ, 0xc0, !PT ;  /* 0xfffffe0003037812 */ /* 0x000fe200078ec0ff */
[----:B------:R-:W-:Y:S01]  /*1540*/  IMAD.IADD R8, R5, 0x1, R2 ;  /* 0x0000000105087824 */ /* 0x000fe200078e0202 */
[----:B------:R-:W-:Y:S01]  /*1550*/  R2P PR, R9, 0x6 ;  /* 0x0000000609007804 */ /* 0x000fe20000000000 */
[----:B------:R-:W-:Y:S01]  /*1560*/  IMAD.IADD R9, R7, 0x1, -R0 ;  /* 0x0000000107097824 */ /* 0x000fe200078e0a00 */
[-C--:B------:R-:W-:Y:S01]  /*1570*/  IADD3 R4, R6, R3.reuse, R4 ;  /* 0x0000000306047210 */ /* 0x080fe20007ffe004 */
[----:B------:R-:W-:Y:S01]  /*1580*/  IMAD R0, R14, 0x200, R15 ;  /* 0x000002000e007824 */ /* 0x000fe200078e020f */
[----:B------:R-:W-:Y:S01]  /*1590*/  LOP3.LUT R5, R6, R3, RZ, 0xfc, !PT ;  /* 0x0000000306057212 */ /* 0x000fe200078efcff */
[----:B------:R-:W-:Y:S01]  /*15a0*/  IMAD R3, R10, 0x20, R20 ;  /* 0x000000200a037824 */ /* 0x000fe200078e0214 */
[----:B------:R-:W-:Y:S01]  /*15b0*/  IADD3 R14, R18, 0x40, RZ ;  /* 0x00000040120e7810 */ /* 0x000fe20007ffe0ff */
[----:B------:R-:W-:Y:S01]  /*15c0*/  IMAD R9, R9, 0x8, R16 ;  /* 0x0000000809097824 */ /* 0x000fe200078e0210 */
[----:B------:R-:W-:Y:S01]  /*15d0*/  SHF.R.S32.HI R19, RZ, 0x1f, R18 ;  /* 0x0000001fff137819 */ /* 0x000fe20000011412 */
[----:B------:R-:W-:Y:S01]  /*15e0*/  IMAD.MOV.U32 R13, RZ, RZ, 0x20 ;  /* 0x00000020ff0d7424 */ /* 0x000fe200078e00ff */
[----:B------:R1:W-:Y:S01]  /*15f0*/  STL [R1+0xb8], R3 ;  /* 0x0000b80301007387 */ /* 0x0003e20000100800 */
[----:B------:R-:W-:-:S02]  /*1600*/  LOP3.LUT P3, RZ, R10, 0x4, RZ, 0xc0, !PT ;  /* 0x000000040aff7812 */ /* 0x000fc4000786c0ff */
[----:B------:R-:W-:Y:S01]  /*1610*/  LOP3.LUT P4, RZ, R10, 0x2, RZ, 0xc0, !PT ;  /* 0x000000020aff7812 */ /* 0x000fe2000788c0ff */
[----:B------:R-:W-:Y:S01]  /*1620*/  STL.64 [R1+0x30], R18 ;  /* 0x0000301201007387 */ /* 0x000fe20000100a00 */
[C---:B------:R-:W-:Y:S02]  /*1630*/  IADD3 R7, R18.reuse, 0x80, RZ ;  /* 0x0000008012077810 */ /* 0x040fe40007ffe0ff */
[----:B------:R-:W-:Y:S01]  /*1640*/  SHF.R.S32.HI R10, RZ, 0x1f, R14 ;  /* 0x0000001fff0a7819 */ /* 0x000fe2000001140e */
[----:B------:R-:W-:Y:S01]  /*1650*/  STL [R1+0x3c], R14 ;  /* 0x00003c0e01007387 */ /* 0x000fe20000100800 */
[----:B------:R-:W-:Y:S02]  /*1660*/  IADD3 R6, R18, 0xc0, RZ ;  /* 0x000000c012067810 */ /* 0x000fe40007ffe0ff */
[C---:B------:R-:W-:Y:S01]  /*1670*/  LOP3.LUT P6, RZ, R11.reuse, 0x2, RZ, 0xc0, !PT ;  /* 0x000000020bff7812 */ /* 0x040fe200078cc0ff */
[----:B------:R2:W-:Y:S01]  /*1680*/  STL [R1+0x38], R7 ;  /* 0x0000380701007387 */ /* 0x0005e20000100800 */
[----:B------:R-:W-:Y:S01]  /*1690*/  LOP3.LUT P5, RZ, R11, 0x4, RZ, 0xc0, !PT ;  /* 0x000000040bff7812 */ /* 0x000fe200078ac0ff */
[----:B------:R-:W-:Y:S01]  /*16a0*/  IMAD.MOV.U32 R11, RZ, RZ, 0x40 ;  /* 0x00000040ff0b7424 */ /* 0x000fe200078e00ff */
[----:B------:R-:W-:Y:S01]  /*16b0*/  LEA R192, R0, 0x8100, 0x1 ;  /* 0x0000810000c07811 */ /* 0x000fe200078e08ff */
[----:B------:R3:W-:Y:S01]  /*16c0*/  STL [R1+0x60], R10 ;  /* 0x0000600a01007387 */ /* 0x0007e20000100800 */
[----:B------:R-:W-:-:S02]  /*16d0*/  LEA R199, R4, 0x10100, 0x1 ;  /* 0x0001010004c77811 */ /* 0x000fc400078e08ff */
[C---:B------:R-:W-:Y:S01]  /*16e0*/  SEL R2, R11.reuse, 0xffffffc0, !P3 ;  /* 0xffffffc00b027807 */ /* 0x040fe20005800000 */
[----:B------:R4:W-:Y:S01]  /*16f0*/  STL [R1+0x40], R6 ;  /* 0x0000400601007387 */ /* 0x0009e20000100800 */
[----:B------:R-:W-:Y:S02]  /*1700*/  SEL R0, R11, 0xffffffc0, !P5 ;  /* 0xffffffc00b007807 */ /* 0x000fe40006800000 */
[C---:B------:R-:W-:Y:S01]  /*1710*/  IADD3 R203, R192.reuse, 0x20, RZ ;  /* 0x00000020c0cb7810 */ /* 0x040fe20007ffe0ff */
[----:B------:R-:W-:Y:S01]  /*1720*/  IMAD.IADD R198, R192, 0x1, R2 ;  /* 0x00000001c0c67824 */ /* 0x000fe200078e0202 */
[----:B-1----:R-:W-:Y:S01]  /*1730*/  LOP3.LUT R3, R12, 0x7ffffffc, RZ, 0xc0, !PT ;  /* 0x7ffffffc0c037812 */ /* 0x002fe200078ec0ff */
[----:B------:R-:W-:Y:S01]  /*1740*/  IMAD.IADD R202, R199, 0x1, R0 ;  /* 0x00000001c7ca7824 */ /* 0x000fe200078e0200 */
[----:B------:R-:W-:Y:S02]  /*1750*/  @P4 IADD3 R203, R192, -0x20, RZ ;  /* 0xffffffe0c0cb4810 */ /* 0x000fe40007ffe0ff */
[----:B------:R-:W-:Y:S01]  /*1760*/  LEA R193, R5, 0x100, 0x1 ;  /* 0x0000010005c17811 */ /* 0x000fe200078e08ff */
[----:B------:R-:W-:Y:S01]  /*1770*/  IMAD.IADD R3, R17, 0x1, -R3 ;  /* 0x0000000111037824 */ /* 0x000fe200078e0a03 */
[C---:B------:R-:W-:Y:S01]  /*1780*/  IADD3 R218, R203.reuse, 0x800, RZ ;  /* 0x00000800cbda7810 */ /* 0x040fe20007ffe0ff */
[----:B------:R-:W-:Y:S01]  /*1790*/  IMAD.IADD R195, R2, 0x1, R203 ;  /* 0x0000000102c37824 */ /* 0x000fe200078e02cb */
[C---:B------:R-:W-:Y:S01]  /*17a0*/  IADD3 R217, R203.reuse, 0x1000, RZ ;  /* 0x00001000cbd97810 */ /* 0x040fe20007ffe0ff */
[----:B------:R-:W-:Y:S01]  /*17b0*/  IMAD.IADD R197, R0, 0x1, R193 ;  /* 0x0000000100c57824 */ /* 0x000fe200078e02c1 */
[----:B------:R-:W-:-:S02]  /*17c0*/  IADD3 R216, R203, 0x1800, RZ ;  /* 0x00001800cbd87810 */ /* 0x000fc40007ffe0ff */
[----:B--2---:R-:W-:Y:S02]  /*17d0*/  SHF.R.S32.HI R7, RZ, 0x1f, R7 ;  /* 0x0000001fff077819 */ /* 0x004fe40000011407 */
[----:B------:R-:W-:Y:S01]  /*17e0*/  IADD3 R215, R203, 0x2000, RZ ;  /* 0x00002000cbd77810 */ /* 0x000fe20007ffe0ff */
[----:B---3--:R-:W-:Y:S02]  /*17f0*/  IMAD.SHL.U32 R10, R3, 0x2, RZ ;  /* 0x00000002030a7824 */ /* 0x008fe400078e00ff */
[----:B------:R1:W-:Y:S01]  /*1800*/  STL [R1+0x5c], R7 ;  /* 0x00005c0701007387 */ /* 0x0003e20000100800 */
[----:B------:R-:W-:Y:S02]  /*1810*/  SEL R3, R13, 0xffffffe0, !P6 ;  /* 0xffffffe00d037807 */ /* 0x000fe40007000000 */
[----:B----4-:R-:W-:Y:S02]  /*1820*/  SHF.R.S32.HI R6, RZ, 0x1f, R6 ;  /* 0x0000001fff067819 */ /* 0x010fe40000011406 */
[C---:B------:R-:W-:Y:S01]  /*1830*/  IADD3 R12, R10.reuse, 0x8, RZ ;  /* 0x000000080a0c7810 */ /* 0x040fe20007ffe0ff */
[----:B------:R-:W-:Y:S01]  /*1840*/  IMAD.IADD R200, R199, 0x1, R3 ;  /* 0x00000001c7c87824 */ /* 0x000fe200078e0203 */
[C---:B------:R-:W-:Y:S01]  /*1850*/  IADD3 R18, R10.reuse, 0xb8, RZ ;  /* 0x000000b80a127810 */ /* 0x040fe20007ffe0ff */
[----:B------:R2:W-:Y:S01]  /*1860*/  STL [R1+0x58], R6 ;  /* 0x0000580601007387 */ /* 0x0005e20000100800 */
[C---:B------:R-:W-:Y:S01]  /*1870*/  IADD3 R17, R10.reuse, 0xc0, RZ ;  /* 0x000000c00a117810 */ /* 0x040fe20007ffe0ff */
[----:B------:R-:W-:Y:S01]  /*1880*/  IMAD.IADD R194, R3, 0x1, R193 ;  /* 0x0000000103c27824 */ /* 0x000fe200078e02c1 */
[C---:B------:R-:W-:Y:S01]  /*1890*/  IADD3 R16, R10.reuse, 0xc8, RZ ;  /* 0x000000c80a107810 */ /* 0x040fe20007ffe0ff */
[----:B------:R3:W-:Y:S01]  /*18a0*/  STL [R1+0x50], R9 ;  /* 0x0000500901007387 */ /* 0x0007e20000100800 */
[----:B------:R-:W-:Y:S01]  /*18b0*/  IADD3 R15, R10, 0xd0, RZ ;  /* 0x000000d00a0f7810 */ /* 0x000fe20007ffe0ff */
[----:B------:R-:W-:Y:S01]  /*18c0*/  IMAD.IADD R201, R200, 0x1, R0 ;  /* 0x00000001c8c97824 */ /* 0x000fe200078e0200 */
[----:B------:R-:W-:Y:S01]  /*18d0*/  IADD3 R14, R10, 0xd8, RZ ;  /* 0x000000d80a0e7810 */ /* 0x000fe20007ffe0ff */
[----:B------:R-:W-:Y:S01]  /*18e0*/  STL [R1+0x10], R10 ;  /* 0x0000100a01007387 */ /* 0x000fe20000100800 */
[C---:B------:R-:W-:Y:S01]  /*18f0*/  IADD3 R214, R203.reuse, 0x2800, RZ ;  /* 0x00002800cbd67810 */ /* 0x040fe20007ffe0ff */
[----:B------:R-:W-:Y:S01]  /*1900*/  IMAD.IADD R196, R0, 0x1, R194 ;  /* 0x0000000100c47824 */ /* 0x000fe200078e02c2 */
[C---:B------:R-:W-:Y:S01]  /*1910*/  IADD3 R213, R203.reuse, 0x3000, RZ ;  /* 0x00003000cbd57810 */ /* 0x040fe20007ffe0ff */
[----:B------:R4:W-:Y:S01]  /*1920*/  STL [R1+0x8c], R12 ;  /* 0x00008c0c01007387 */ /* 0x0009e20000100800 */
[----:B------:R-:W-:-:S02]  /*1930*/  IADD3 R212, R203, 0x3800, RZ ;  /* 0x00003800cbd47810 */ /* 0x000fc40007ffe0ff */
[----:B------:R-:W-:Y:S02]  /*1940*/  IADD3 R211, R203, 0x4000, RZ ;  /* 0x00004000cbd37810 */ /* 0x000fe40007ffe0ff */
[----:B-1----:R-:W-:Y:S02]  /*1950*/  SEL R7, R13, 0xffffffe0, !P1 ;  /* 0xffffffe00d077807 */ /* 0x002fe40004800000 */
[----:B------:R-:W-:Y:S02]  /*1960*/  IADD3 R13, R10, 0xe0, RZ ;  /* 0x000000e00a0d7810 */ /* 0x000fe40007ffe0ff */
[C---:B------:R-:W-:Y:S02]  /*1970*/  IADD3 R210, R203.reuse, 0x4800, RZ ;  /* 0x00004800cbd27810 */ /* 0x040fe40007ffe0ff */
[----:B------:R-:W-:Y:S02]  /*1980*/  IADD3 R209, R203, 0x5000, RZ ;  /* 0x00005000cbd17810 */ /* 0x000fe40007ffe0ff */
[----:B--2---:R-:W-:-:S02]  /*1990*/  SEL R6, R11, 0xffffffc0, !P2 ;  /* 0xffffffc00b067807 */ /* 0x004fc40005000000 */
[C---:B------:R-:W-:Y:S02]  /*19a0*/  IADD3 R11, R10.reuse, 0x10, RZ ;  /* 0x000000100a0b7810 */ /* 0x040fe40007ffe0ff */
[C---:B---3--:R-:W-:Y:S02]  /*19b0*/  IADD3 R9, R10.reuse, 0xb0, RZ ;  /* 0x000000b00a097810 */ /* 0x048fe40007ffe0ff */
[C---:B------:R-:W-:Y:S01]  /*19c0*/  IADD3 R208, R203.reuse, 0x5800, RZ ;  /* 0x00005800cbd07810 */ /* 0x040fe20007ffe0ff */
[----:B------:R1:W-:Y:S01]  /*19d0*/  STL [R1+0x88], R11 ;  /* 0x0000880b01007387 */ /* 0x0003e20000100800 */
[C---:B------:R-:W-:Y:S02]  /*19e0*/  IADD3 R207, R203.reuse, 0x6000, RZ ;  /* 0x00006000cbcf7810 */ /* 0x040fe40007ffe0ff */
[----:B------:R-:W-:Y:S01]  /*19f0*/  IADD3 R206, R203, 0x6800, RZ ;  /* 0x00006800cbce7810 */ /* 0x000fe20007ffe0ff */
[----:B------:R2:W-:Y:S01]  /*1a00*/  STL [R1+0x84], R9 ;  /* 0x0000840901007387 */ /* 0x0005e20000100800 */
[----:B----4-:R-:W-:-:S02]  /*1a10*/  IADD3 R12, R10, 0xe8, RZ ;  /* 0x000000e80a0c7810 */ /* 0x010fc40007ffe0ff */
[C---:B------:R-:W-:Y:S01]  /*1a20*/  IADD3 R205, R203.reuse, 0x7000, RZ ;  /* 0x00007000cbcd7810 */ /* 0x040fe20007ffe0ff */
[----:B------:R3:W-:Y:S01]  /*1a30*/  STL [R1+0xb4], R18 ;  /* 0x0000b41201007387 */ /* 0x0007e20000100800 */
[----:B------:R-:W-:-:S03]  /*1a40*/  IADD3 R204, R203, 0x7800, RZ ;  /* 0x00007800cbcc7810 */ /* 0x000fc60007ffe0ff */
[----:B------:R-:W-:Y:S04]  /*1a50*/  STL [R1+0xb0], R17 ;  /* 0x0000b01101007387 */ /* 0x000fe80000100800 */
[----:B------:R4:W-:Y:S04]  /*1a60*/  STL [R1+0xac], R16 ;  /* 0x0000ac1001007387 */ /* 0x0009e80000100800 */
[----:B------:R5:W-:Y:S04]  /*1a70*/  STL [R1+0xa8], R15 ;  /* 0x0000a80f01007387 */ /* 0x000be80000100800 */
[----:B------:R-:W-:Y:S01]  /*1a80*/  STL [R1+0xa4], R14 ;  /* 0x0000a40e01007387 */ /* 0x000fe20000100800 */
[----:B-1----:R-:W-:-:S03]  /*1a90*/  IADD3 R11, R10, 0xf0, RZ ;  /* 0x000000f00a0b7810 */ /* 0x002fc60007ffe0ff */
[----:B------:R1:W-:Y:S01]  /*1aa0*/  STL [R1+0xa0], R13 ;  /* 0x0000a00d01007387 */ /* 0x0003e20000100800 */
[----:B--2---:R-:W-:Y:S02]  /*1ab0*/  IADD3 R9, R10, 0xf8, RZ ;  /* 0x000000f80a097810 */ /* 0x004fe40007ffe0ff */
[----:B------:R-:W-:Y:S01]  /*1ac0*/  LEA R10, R8, 0x80, 0x1 ;  /* 0x00000080080a7811 */ /* 0x000fe200078e08ff */
[----:B------:R2:W-:Y:S01]  /*1ad0*/  STL [R1+0x9c], R12 ;  /* 0x00009c0c01007387 */ /* 0x0005e20000100800 */
[----:B---3--:R-:W-:Y:S02]  /*1ae0*/  SHF.R.S32.HI R18, RZ, 0x1f, R18 ;  /* 0x0000001fff127819 */ /* 0x008fe40000011412 */
[----:B------:R-:W-:Y:S01]  /*1af0*/  SHF.R.S32.HI R8, RZ, 0x1f, R17 ;  /* 0x0000001fff087819 */ /* 0x000fe20000011411 */
[----:B------:R-:W-:Y:S04]  /*1b00*/  STL [R1+0x98], R11 ;  /* 0x0000980b01007387 */ /* 0x000fe80000100800 */
[----:B------:R3:W-:Y:S01]  /*1b10*/  STL [R1+0x94], R9 ;  /* 0x0000940901007387 */ /* 0x0007e20000100800 */
[----:B----4-:R-:W-:-:S03]  /*1b20*/  SHF.R.S32.HI R16, RZ, 0x1f, R16 ;  /* 0x0000001fff107819 */ /* 0x010fc60000011410 */
[----:B------:R-:W-:Y:S01]  /*1b30*/  STL [R1+0x64], R10 ;  /* 0x0000640a01007387 */ /* 0x000fe20000100800 */
[----:B-----5:R-:W-:-:S03]  /*1b40*/  SHF.R.S32.HI R15, RZ, 0x1f, R15 ;  /* 0x0000001fff0f7819 */ /* 0x020fc6000001140f */
[----:B------:R-:W-:Y:S04]  /*1b50*/  STL [R1+0xdc], R18 ;  /* 0x0000dc1201007387 */ /* 0x000fe80000100800 */
[----:B------:R4:W-:Y:S01]  /*1b60*/  STL [R1+0xd8], R8 ;  /* 0x0000d80801007387 */ /* 0x0009e20000100800 */
[----:B-1----:R-:W-:-:S03]  /*1b70*/  SHF.R.S32.HI R13, RZ, 0x1f, R13 ;  /* 0x0000001fff0d7819 */ /* 0x002fc6000001140d */
[----:B------:R-:W-:Y:S01]  /*1b80*/  STL [R1+0xd4], R16 ;  /* 0x0000d41001007387 */ /* 0x000fe20000100800 */
[----:B--2---:R-:W-:-:S03]  /*1b90*/  SHF.R.S32.HI R12, RZ, 0x1f, R12 ;  /* 0x0000001fff0c7819 */ /* 0x004fc6000001140c */
[----:B------:R-:W-:Y:S01]  /*1ba0*/  STL [R1+0xd0], R15 ;  /* 0x0000d00f01007387 */ /* 0x000fe20000100800 */
[----:B---3--:R-:W-:Y:S02]  /*1bb0*/  SHF.R.S32.HI R9, RZ, 0x1f, R9 ;  /* 0x0000001fff097819 */ /* 0x008fe40000011409 */
[----:B----4-:R-:W-:-:S05]  /*1bc0*/  SHF.R.S32.HI R8, RZ, 0x1f, R14 ;  /* 0x0000001fff087819 */ /* 0x010fca000001140e */
        /* <DEDUP_REMOVED lines=21> */
.L_x_2295:
        /* <DEDUP_REMOVED lines=20> */
[----:B------:R-:W-:-:S05]  /*1e60*/  @P0 LEA.HI.X R3, R115, c[0x0][0x374], R114, 0x2, P1 ;  /* 0x0000dd0073030a11 */ /* 0x000fca00008f1472 */
[----:B------:R2:W5:Y:S01]  /*1e70*/  @P0 LDG.E R10, [R2.64] ;  /* 0x00000006020a0981 */ /* 0x000562000c1e1900 */
[C---:B------:R-:W-:Y:S02]  /*1e80*/  @P4 LEA R8, P0, R115.reuse, c[0x0][0x360], 0x2 ;  /* 0x0000d80073084a11 */ /* 0x040fe400078010ff */
[C-C-:B------:R-:W-:Y:S02]  /*1e90*/  LEA.HI.X R5, R115.reuse, c[0x0][0x34c], R114.reuse, 0x2, P3 ;  /* 0x0000d30073057a11 */ /* 0x140fe400018f1472 */
[----:B------:R-:W-:-:S03]  /*1ea0*/  @P4 LEA.HI.X R9, R115, c[0x0][0x364], R114, 0x2, P0 ;  /* 0x0000d90073094a11 */ /* 0x000fc600000f1472 */
[----:B------:R1:W5:Y:S04]  /*1eb0*/  @P2 LDG.E R6, [R4.64] ;  /* 0x0000000604062981 */ /* 0x000368000c1e1900 */
[----:B------:R-:W4:Y:S01]  /*1ec0*/  @P4 LDG.E R0, [R8.64] ;  /* 0x0000000608004981 */ /* 0x000f22000c1e1900 */
[----:B--2---:R-:W-:-:S04]  /*1ed0*/  LEA R2, P1, R115, c[0x0][0x350], 0x2 ;  /* 0x0000d40073027a11 */ /* 0x004fc800078210ff */
[----:B------:R-:W-:-:S05]  /*1ee0*/  LEA.HI.X R3, R115, c[0x0][0x354], R114, 0x2, P1 ;  /* 0x0000d50073037a11 */ /* 0x000fca00008f1472 */
[----:B------:R1:W5:Y:S01]  /*1ef0*/  @P6 LDG.E R11, [R2.64] ;  /* 0x00000006020b6981 */ /* 0x000362000c1e1900 */
[----:B---3--:R-:W-:-:S05]  /*1f00*/  LOP3.LUT R107, R12, 0xffff, RZ, 0xc0, !PT ;  /* 0x0000ffff0c6b7812 */ /* 0x008fca00078ec0ff */
[----:B------:R1:W-:Y:S01]  /*1f10*/  STL [R1+0x4c], R107 ;  /* 0x00004c6b01007387 */ /* 0x0003e20000100800 */
[----:B------:R-:W-:Y:S03]  /*1f20*/  YIELD ;  /* 0x0000000000007946 */ /* 0x000fe60003800000 */
[----:B----4-:R1:W-:Y:S01]  /*1f30*/  @P4 STL [R1+0x1c], R0 ;  /* 0x00001c0001004387 */ /* 0x0103e20000100800 */
        /* <DEDUP_REMOVED lines=8> */
.L_x_2209:
[----:B------:R-:W-:-:S04]  /*1fc0*/  ISETP.NE.U32.AND P0, PT, RZ, c[0x0][0x368], PT ;  /* 0x0000da00ff007a0c */ /* 0x000fc80003f05070 */
[----:B------:R-:W-:-:S13]  /*1fd0*/  ISETP.NE.AND.EX P0, PT, RZ, c[0x0][0x36c], PT, P0 ;  /* 0x0000db00ff007a0c */ /* 0x000fda0003f05300 */
[----:B------:R-:W-:Y:S05]  /*1fe0*/  @!P0 BRA `(.L_x_2210) ;  /* 0x0000004000008947 */ /* 0x000fea0003800000 */
[----:B-1----:R-:W-:-:S04]  /*1ff0*/  LEA R2, P0, R115, c[0x0][0x368], 0x2 ;  /* 0x0000da0073027a11 */ /* 0x002fc800078010ff */
[----:B------:R-:W-:-:S05]  /*2000*/  LEA.HI.X R3, R115, c[0x0][0x36c], R114, 0x2, P0 ;  /* 0x0000db0073037a11 */ /* 0x000fca00000f1472 */
[----:B------:R1:W5:Y:S01]  /*2010*/  LDG.E R0, [R2.64] ;  /* 0x0000000602007981 */ /* 0x000362000c1e1900 */
[----:B------:R-:W-:Y:S05]  /*2020*/  BRA `(.L_x_2211) ;  /* 0x0000005000007947 */ /* 0x000fea0003800000 */
.L_x_2210:
[----:B-1----:R-:W-:Y:S01]  /*2030*/  MOV R0, c[0x0][0x1d0] ;  /* 0x0000740000007a02 */ /* 0x002fe20000000f00 */
[----:B------:R-:W-:Y:S05]  /*2040*/  @!P6 BRA `(.L_x_2211) ;  /* 0x000000300000e947 */ /* 0x000fea0003800000 */
[----:B------:R-:W2:Y:S04]  /*2050*/  LDG.E R4, [R2.64] ;  /* 0x0000000602047981 */ /* 0x000ea8000c1e1900 */
[----:B------:R-:W2:Y:S02]  /*2060*/  LDG.E R0, [R2.64+0x4] ;  /* 0x0000040602007981 */ /* 0x000ea4000c1e1900 */
[----:B--2---:R-:W-:Y:S02]  /*2070*/  IADD3 R0, -R4, R0, RZ ;  /* 0x0000000004007210 */ /* 0x004fe40007ffe1ff */
.L_x_2211:
[----:B-1----:R-:W2:Y:S04]  /*2080*/  LDL R2, [R1+0x1c] ;  /* 0x00001c0001027983 */ /* 0x002ea80000100800 */
[----:B------:R-:W3:Y:S01]  /*2090*/  LDL.LU R4, [R1+0x24] ;  /* 0x0000240001047983 */ /* 0x000ee20000300800 */
[----:B-----5:R-:W-:Y:S01]  /*20a0*/  IMAD.IADD R5, R0, 0x1, -R10 ;  /* 0x0000000100057824 */ /* 0x020fe200078e0a0a */
[----:B------:R-:W-:Y:S01]  /*20b0*/  BSSY B0, `(.L_x_2212) ;  /* 0x000003f000007945 */ /* 0x000fe20003800000 */
[----:B--2---:R-:W-:-:S02]  /*20c0*/  IMAD.MOV.U32 R3, RZ, RZ, R2 ;  /* 0x000000ffff037224 */ /* 0x004fc400078e0002 */
[----:B------:R-:W-:Y:S02]  /*20d0*/  IMAD.MOV.U32 R2, RZ, RZ, c[0x0][0x2c4] ;  /* 0x0000b100ff027624 */ /* 0x000fe400078e00ff */
[----:B---3--:R-:W-:Y:S01]  /*20e0*/  IMAD.SHL.U32 R103, R4, 0x80, RZ ;  /* 0x0000008004677824 */ /* 0x008fe200078e00ff */
[----:B------:R-:W-:Y:S02]  /*20f0*/  IADD3 R3, R5, 0x40, -R3 ;  /* 0x0000004005037810 */ /* 0x000fe40007ffe803 */
[----:B------:R-:W-:Y:S02]  /*2100*/  ISETP.NE.AND P1, PT, R2, 0x1, PT ;  /* 0x000000010200780c */ /* 0x000fe40003f25270 */
[----:B------:R-:W-:Y:S01]  /*2110*/  IADD3 R2, R103, 0x7f, RZ ;  /* 0x0000007f67027810 */ /* 0x000fe20007ffe0ff */
[----:B------:R-:W-:Y:S04]  /*2120*/  STL [R1+0x24], R103 ;  /* 0x0000246701007387 */ /* 0x000fe80000100800 */
[----:B------:R-:W-:Y:S01]  /*2130*/  IMAD.MOV.U32 R0, RZ, RZ, R2 ;  /* 0x000000ffff007224 */ /* 0x000fe200078e0002 */
[----:B------:R1:W-:Y:S05]  /*2140*/  STL [R1+0x18], R5 ;  /* 0x0000180501007387 */ /* 0x0003ea0000100800 */
[----:B------:R-:W-:Y:S01]  /*2150*/  @P1 IMAD.HI.U32 R4, R2, c[0x0][0x2c8], RZ ;  /* 0x0000b20002041a27 */ /* 0x000fe200078e00ff */
[----:B------:R-:W-:-:S04]  /*2160*/  IADD3 R2, R5, 0x3f, RZ ;  /* 0x0000003f05027810 */ /* 0x000fc80007ffe0ff */
[----:B------:R-:W-:-:S05]  /*2170*/  @P1 SHF.R.U32.HI R0, RZ, c[0x0][0x2cc], R4 ;  /* 0x0000b300ff001a19 */ /* 0x000fca0000011604 */
[----:B------:R-:W-:Y:S01]  /*2180*/  IMAD.IADD R0, R3, 0x1, R0 ;  /* 0x0000000103007824 */ /* 0x000fe200078e0200 */
[----:B------:R-:W-:-:S04]  /*2190*/  SHF.R.S32.HI R3, RZ, 0x1f, R2 ;  /* 0x0000001fff037819 */ /* 0x000fc80000011402 */
[----:B------:R-:W-:Y:S02]  /*21a0*/  SHF.R.S32.HI R4, RZ, 0x1f, R0 ;  /* 0x0000001fff047819 */ /* 0x000fe40000011400 */
[----:B------:R-:W-:Y:S02]  /*21b0*/  LEA.HI R2, R3, R2, RZ, 0x6 ;  /* 0x0000000203027211 */ /* 0x000fe400078f30ff */
[----:B------:R-:W-:Y:S02]  /*21c0*/  LEA.HI R0, R4, R0, RZ, 0x6 ;  /* 0x0000000004007211 */ /* 0x000fe400078f30ff */
[----:B------:R-:W-:Y:S02]  /*21d0*/  SHF.R.S32.HI R2, RZ, 0x6, R2 ;  /* 0x00000006ff027819 */ /* 0x000fe40000011402 */
[----:B------:R-:W-:Y:S02]  /*21e0*/  SHF.R.S32.HI R0, RZ, 0x6, R0 ;  /* 0x00000006ff007819 */ /* 0x000fe40000011400 */
[----:B------:R-:W-:-:S02]  /*21f0*/  LOP3.LUT R3, R12, 0xff000000, RZ, 0xc0, !PT ;  /* 0xff0000000c037812 */ /* 0x000fc400078ec0ff */
[----:B------:R-:W-:Y:S01]  /*2200*/  IMNMX R7, R2, R0, PT ;  /* 0x0000000002077217 */ /* 0x000fe20003800200 */
[----:B------:R-:W-:Y:S01]  /*2210*/  IMAD.MOV.U32 R2, RZ, RZ, RZ ;  /* 0x000000ffff027224 */ /* 0x000fe200078e00ff */
[----:B------:R-:W-:Y:S01]  /*2220*/  LOP3.LUT R4, R12, 0xff0000, RZ, 0xc0, !PT ;  /* 0x00ff00000c047812 */ /* 0x000fe200078ec0ff */
[----:B------:R-:W-:Y:S01]  /*2230*/  IMAD.IADD R12, R11, 0x1, R10 ;  /* 0x000000010b0c7824 */ /* 0x000fe200078e020a */
[----:B------:R-:W-:Y:S02]  /*2240*/  SHF.R.U32.HI R0, RZ, 0x8, R3 ;  /* 0x00000008ff007819 */ /* 0x000fe40000011603 */
[----:B------:R-:W-:Y:S02]  /*2250*/  ISETP.GE.AND P0, PT, R7, 0x1, PT ;  /* 0x000000010700780c */ /* 0x000fe40003f06270 */
[----:B------:R-:W-:-:S04]  /*2260*/  LEA.HI R0, R4, R0, RZ, 0x10 ;  /* 0x0000000004007211 */ /* 0x000fc800078f80ff */
[----:B------:R-:W-:Y:S02]  /*2270*/  LOP3.LUT R14, R0, 0xff, RZ, 0xc0, !PT ;  /* 0x000000ff000e7812 */ /* 0x000fe400078ec0ff */
[----:B-1----:R-:W-:-:S03]  /*2280*/  SHF.R.U32.HI R5, RZ, 0x10, R0 ;  /* 0x00000010ff057819 */ /* 0x002fc60000011600 */
[----:B------:R1:W-:Y:S04]  /*2290*/  STL [R1+0x90], R14 ;  /* 0x0000900e01007387 */ /* 0x0003e80000100800 */
[----:B------:R1:W-:Y:S01]  /*22a0*/  STL [R1+0x28], R5 ;  /* 0x0000280501007387 */ /* 0x0003e20000100800 */
        /* <DEDUP_REMOVED lines=31> */
.L_x_2213:
[----:B------:R-:W-:Y:S05]  /*24a0*/  BSYNC B0 ;  /* 0x0000000000007941 */ /* 0x000fea0003800000 */
.L_x_2212:
        /* <DEDUP_REMOVED lines=73> */
[----:B------:R-:W3:Y:S01]  /*2940*/  LDL R106, [R1+0x3c] ;  /* 0x00003c00016a7983 */ /* 0x000ee20000100800 */
[----:B------:R-:W-:-:S03]  /*2950*/  ISETP.NE.U32.AND P0, PT, RZ, c[0x0][0x340], PT ;  /* 0x0000d000ff007a0c */ /* 0x000fc60003f05070 */
[----:B------:R-:W4:Y:S01]  /*2960*/  LDL.64 R110, [R1+0x30] ;  /* 0x00003000016e7983 */ /* 0x000f220000100a00 */
[----:B------:R-:W-:-:S03]  /*2970*/  ISETP.NE.AND.EX P0, PT, RZ, c[0x0][0x344], PT, P0 ;  /* 0x0000d100ff007a0c */ /* 0x000fc60003f05300 */
[----:B------:R-:W5:Y:S04]  /*2980*/  LDL R20, [R1+0x38] ;  /* 0x0000380001147983 */ /* 0x000f680000100800 */
[----:B------:R-:W4:Y:S04]  /*2990*/  LDL R19, [R1+0x40] ;  /* 0x0000400001137983 */ /* 0x000f280000100800 */
[----:B------:R-:W5:Y:S02]  /*29a0*/  LDL.LU R18, [R1+0x44] ;  /* 0x0000440001127983 */ /* 0x000f640000300800 */
[----:B------:R-:W-:-:S05]  /*29b0*/  @P0 IMAD.WIDE R2, R115, R13, c[0x0][0x340] ;  /* 0x0000d00073020625 */ /* 0x000fca00078e020d */
[----:B------:R1:W5:Y:S04]  /*29c0*/  @P0 LDG.E R11, [R2.64] ;  /* 0x00000006020b0981 */ /* 0x000368000c1e1900 */
[----:B------:R-:W1:Y:S01]  /*29d0*/  S2R R7, SR_TID.X ;  /* 0x0000000000077919 */ /* 0x000e620000002100 */
[----:B------:R-:W-:-:S05]  /*29e0*/  SHF.R.S32.HI R0, RZ, 0x1f, R6 ;  /* 0x0000001fff007819 */ /* 0x000fca0000011406 */
[----:B------:R-:W-:-:S04]  /*29f0*/  IMAD R0, R0, c[0x0][0x178], RZ ;  /* 0x00005e0000007a24 */ /* 0x000fc800078e02ff */
[----:B------:R-:W-:Y:S01]  /*2a00*/  IMAD R0, R6, c[0x0][0x17c], R0 ;  /* 0x00005f0006007a24 */ /* 0x000fe200078e0200 */
[----:B-1----:R-:W-:Y:S01]  /*2a10*/  SEL R5, R114, RZ, !P2 ;  /* 0x000000ff72057207 */ /* 0x002fe20005000000 */
[----:B------:R-:W-:Y:S01]  /*2a20*/  IMAD.WIDE.U32 R2, R6, c[0x0][0x178], RZ ;  /* 0x00005e0006027a25 */ /* 0x000fe200078e00ff */
[----:B------:R-:W-:-:S03]  /*2a30*/  SHF.R.S32.HI R102, RZ, 0x1f, R7 ;  /* 0x0000001fff667819 */ /* 0x000fc60000011407 */
[----:B------:R-:W-:Y:S01]  /*2a40*/  IMAD.IADD R3, R3, 0x1, R0 ;  /* 0x0000000103037824 */ /* 0x000fe200078e0200 */
[----:B------:R-:W-:-:S03]  /*2a50*/  LEA.HI R102, R102, R7, RZ, 0x3 ;  /* 0x0000000766667211 */ /* 0x000fc600078f18ff */
[----:B------:R-:W-:-:S04]  /*2a60*/  IMAD.WIDE.U32 R2, R107, c[0x0][0x1b8], R2 ;  /* 0x00006e006b027a25 */ /* 0x000fc800078e0002 */
[----:B------:R-:W-:Y:S01]  /*2a70*/  IMAD R5, R5, c[0x0][0x1c0], RZ ;  /* 0x0000700005057a24 */ /* 0x000fe200078e02ff */
[----:B------:R-:W-:Y:S01]  /*2a80*/  SHF.R.S32.HI R102, RZ, 0x3, R102 ;  /* 0x00000003ff667819 */ /* 0x000fe20000011466 */
[----:B------:R-:W-:Y:S01]  /*2a90*/  IMAD R3, R107, c[0x0][0x1bc], R3 ;  /* 0x00006f006b037a24 */ /* 0x000fe200078e0203 */
[----:B------:R-:W-:Y:S01]  /*2aa0*/  IADD3 R92, R244, -0x1, RZ ;  /* 0xfffffffff45c7810 */ /* 0x000fe20007ffe0ff */
[----:B--2---:R-:W-:Y:S01]  /*2ab0*/  IMAD.IADD R10, R4, 0x1, R103 ;  /* 0x00000001040a7824 */ /* 0x004fe200078e0267 */
[----:B------:R-:W-:-:S05]  /*2ac0*/  SEL R4, R115, RZ, !P2 ;  /* 0x000000ff73047207 */ /* 0x000fca0005000000 */
[C---:B------:R-:W-:Y:S02]  /*2ad0*/  IMAD R14, R4.reuse, c[0x0][0x1c4], R5 ;  /* 0x00007100040e7a24 */ /* 0x040fe400078e0205 */
[----:B------:R-:W-:Y:S01]  /*2ae0*/  IMAD.WIDE.U32 R4, R4, c[0x0][0x1c0], R2 ;  /* 0x0000700004047a25 */ /* 0x000fe200078e0002 */
[----:B------:R-:W-:Y:S02]  /*2af0*/  SHF.R.S32.HI R3, RZ, 0x1f, R12 ;  /* 0x0000001fff037819 */ /* 0x000fe4000001140c */
[----:B------:R-:W-:Y:S01]  /*2b00*/  IADD3 R2, P2, R102, R12, RZ ;  /* 0x0000000c66027210 */ /* 0x000fe20007f5e0ff */
[----:B------:R-:W-:Y:S01]  /*2b10*/  @P1 IMAD.HI.U32 R6, R10, c[0x0][0x2c8], RZ ;  /* 0x0000b2000a061a27 */ /* 0x000fe200078e00ff */
[----:B---3--:R-:W-:Y:S02]  /*2b20*/  ISETP.GE.AND P4, PT, R106, c[0x0][0x1d4], PT ;  /* 0x000075006a007a0c */ /* 0x008fe40003f86270 */
[----:B------:R-:W-:Y:S01]  /*2b30*/  LEA.HI.X.SX32 R3, R102, R3, 0x1, P2 ;  /* 0x0000000366037211 */ /* 0x000fe200010f0eff */
[----:B------:R-:W-:Y:S01]  /*2b40*/  IMAD.MOV.U32 R0, RZ, RZ, R10 ;  /* 0x000000ffff007224 */ /* 0x000fe200078e000a */
[----:B------:R-:W-:-:S02]  /*2b50*/  @P1 SHF.R.U32.HI R0, RZ, c[0x0][0x2cc], R6 ;  /* 0x0000b300ff001a19 */ /* 0x000fc40000011606 */
[----:B----4-:R-:W-:Y:S02]  /*2b60*/  ISETP.GE.AND P5, PT, R110, c[0x0][0x1d4], PT ;  /* 0x000075006e007a0c */ /* 0x010fe40003fa6270 */
[----:B------:R-:W-:Y:S01]  /*2b70*/  SEL R12, RZ, 0xffffffff, P4 ;  /* 0xffffffffff0c7807 */ /* 0x000fe20002000000 */
[C---:B------:R-:W-:Y:S02]  /*2b80*/  IMAD R16, R3.reuse, c[0x0][0x1e0], RZ ;  /* 0x0000780003107a24 */ /* 0x040fe400078e02ff */
[----:B------:R-:W-:Y:S01]  /*2b90*/  IMAD R15, R3, c[0x0][0x208], RZ ;  /* 0x00008200030f7a24 */ /* 0x000fe200078e02ff */
[----:B------:R-:W-:Y:S01]  /*2ba0*/  SEL R13, RZ, 0x1, P5 ;  /* 0x00000001ff0d7807 */ /* 0x000fe20002800000 */
[----:B------:R-:W-:Y:S01]  /*2bb0*/  IMAD.IADD R3, R5, 0x1, R14 ;  /* 0x0000000105037824 */ /* 0x000fe200078e020e */
[----:B------:R-:W-:Y:S02]  /*2bc0*/  SHF.L.U32 R12, R12, 0x1, RZ ;  /* 0x000000010c0c7819 */ /* 0x000fe400000006ff */
[----:B------:R-:W-:Y:S01]  /*2bd0*/  SHF.R.S32.HI R5, RZ, 0x1f, R0 ;  /* 0x0000001fff057819 */ /* 0x000fe20000011400 */
[----:B------:R-:W-:Y:S01]  /*2be0*/  IMAD.WIDE.U32 R6, R2, c[0x0][0x1e0], R110 ;  /* 0x0000780002067a25 */ /* 0x000fe200078e006e */
[----:B-----5:R-:W-:-:S03]  /*2bf0*/  ISETP.GE.AND P3, PT, R20, c[0x0][0x1d4], PT ;  /* 0x0000750014007a0c */ /* 0x020fc60003f66270 */
[----:B------:R-:W-:Y:S01]  /*2c00*/  IMAD.WIDE.U32 R8, R2, c[0x0][0x208], R110 ;  /* 0x0000820002087a25 */ /* 0x000fe200078e006e */
[----:B------:R-:W-:-:S03]  /*2c10*/  ISETP.GE.AND P2, PT, R19, c[0x0][0x1d4], PT ;  /* 0x0000750013007a0c */ /* 0x000fc60003f46270 */
[C---:B------:R-:W-:Y:S02]  /*2c20*/  IMAD R16, R2.reuse, c[0x0][0x1e4], R16 ;  /* 0x0000790002107a24 */ /* 0x040fe400078e0210 */
[----:B------:R-:W-:Y:S01]  /*2c30*/  IMAD R17, R2, c[0x0][0x20c], R15 ;  /* 0x0000830002117a24 */ /* 0x000fe200078e020f */
[----:B------:R-:W-:Y:S01]  /*2c40*/  LOP3.LUT R15, R12, 0x2, R13, 0xe2, !PT ;  /* 0x000000020c0f7812 */ /* 0x000fe200078ee20d */
[----:B------:R-:W-:Y:S01]  /*2c50*/  IMAD.MOV.U32 R2, RZ, RZ, R4 ;  /* 0x000000ffff027224 */ /* 0x000fe200078e0004 */
[C---:B------:R-:W-:Y:S01]  /*2c60*/  IADD3 R12, -R0.reuse, RZ, RZ ;  /* 0x000000ff000c7210 */ /* 0x040fe20007ffe1ff */
[----:B------:R-:W-:Y:S01]  /*2c70*/  IMAD R4, R5, c[0x0][0x1b0], RZ ;  /* 0x00006c0005047a24 */ /* 0x000fe200078e02ff */
[----:B------:R-:W-:Y:S01]  /*2c80*/  SEL R13, RZ, 0x4, P3 ;  /* 0x00000004ff0d7807 */ /* 0x000fe20001800000 */
[----:B------:R-:W-:-:S04]  /*2c90*/  IMAD.WIDE.U32 R2, R0, c[0x0][0x1b0], R2 ;  /* 0x00006c0000027a25 */ /* 0x000fc800078e0002 */
[----:B------:R-:W-:Y:S01]  /*2ca0*/  IMAD R14, R0, c[0x0][0x1b4], R4 ;  /* 0x00006d00000e7a24 */ /* 0x000fe200078e0204 */
[----:B------:R-:W-:Y:S01]  /*2cb0*/  SEL R4, RZ, 0x8, P2 ;  /* 0x00000008ff047807 */ /* 0x000fe20001000000 */
[----:B------:R-:W-:Y:S02]  /*2cc0*/  IMAD R0, R12, c[0x0][0x2c4], R10 ;  /* 0x0000b1000c007a24 */ /* 0x000fe400078e020a */
[----:B------:R-:W-:Y:S01]  /*2cd0*/  IMAD.IADD R5, R7, 0x1, R16 ;  /* 0x0000000107057824 */ /* 0x000fe200078e0210 */
[----:B------:R-:W-:Y:S01]  /*2ce0*/  LOP3.LUT R28, R4, R15, R13, 0xfe, !PT ;  /* 0x0000000f041c7212 */ /* 0x000fe200078efe0d */
[----:B------:R-:W-:Y:S01]  /*2cf0*/  IMAD.MOV.U32 R4, RZ, RZ, R6 ;  /* 0x000000ffff047224 */ /* 0x000fe200078e0006 */
[----:B------:R-:W-:Y:S01]  /*2d00*/  SHF.R.S32.HI R12, RZ, 0x1f, R0 ;  /* 0x0000001fff0c7819 */ /* 0x000fe20000011400 */
[----:B------:R-:W-:Y:S02]  /*2d10*/  IMAD.IADD R7, R9, 0x1, R17 ;  /* 0x0000000109077824 */ /* 0x000fe400078e0211 */
[----:B------:R-:W-:Y:S01]  /*2d20*/  IMAD.MOV.U32 R6, RZ, RZ, R8 ;  /* 0x000000ffff067224 */ /* 0x000fe200078e0008 */
[----:B------:R-:W-:Y:S01]  /*2d30*/  IADD3 R3, R3, R14, RZ ;  /* 0x0000000e03037210 */ /* 0x000fe20007ffe0ff */
[----:B------:R-:W-:Y:S01]  /*2d40*/  IMAD.WIDE.U32 R8, R107, c[0x0][0x1e8], R4 ;  /* 0x00007a006b087a25 */ /* 0x000fe200078e0004 */
[----:B------:R-:W-:-:S03]  /*2d50*/  @P0 SHF.R.S32.HI R10, RZ, 0x1f, R11 ;  /* 0x0000001fff0a0819 */ /* 0x000fc6000001140b */
[----:B------:R-:W-:Y:S01]  /*2d60*/  IMAD R4, R12, c[0x0][0x1a8], RZ ;  /* 0x00006a000c047a24 */ /* 0x000fe200078e02ff */
[----:B------:R-:W-:Y:S01]  /*2d70*/  @!P0 MOV R11, R115 ;  /* 0x00000073000b8202 */ /* 0x000fe20000000f00 */
[----:B------:R-:W-:Y:S02]  /*2d80*/  @!P0 IMAD.MOV.U32 R10, RZ, RZ, R114 ;  /* 0x000000ffff0a8224 */ /* 0x000fe400078e0072 */
[C---:B------:R-:W-:Y:S02]  /*2d90*/  IMAD R12, R0.reuse, c[0x0][0x1ac], R4 ;  /* 0x00006b00000c7a24 */ /* 0x040fe400078e0204 */
[----:B------:R-:W-:Y:S01]  /*2da0*/  IMAD.WIDE.U32 R2, R0, c[0x0][0x1a8], R2 ;  /* 0x00006a0000027a25 */ /* 0x000fe200078e0002 */
[----:B------:R-:W-:-:S03]  /*2db0*/  SEL R0, R11, RZ, !P6 ;  /* 0x000000ff0b007207 */ /* 0x000fc60007000000 */
[----:B------:R-:W-:Y:S01]  /*2dc0*/  IMAD.WIDE.U32 R4, R107, c[0x0][0x210], R6 ;  /* 0x000084006b047a25 */ /* 0x000fe200078e0006 */
[----:B------:R-:W-:Y:S02]  /*2dd0*/  SEL R6, R10, RZ, !P6 ;  /* 0x000000ff0a067207 */ /* 0x000fe40007000000 */
[----:B------:R-:W-:Y:S01]  /*2de0*/  ISETP.GE.AND P6, PT, R110, c[0x0][0x198], PT ;  /* 0x000066006e007a0c */ /* 0x000fe20003fc6270 */
[----:B------:R-:W-:Y:S01]  /*2df0*/  IMAD.IADD R3, R3, 0x1, R12 ;  /* 0x0000000103037824 */ /* 0x000fe200078e020c */
[----:B------:R-:W-:Y:S02]  /*2e00*/  LEA R15, P0, R2, c[0x0][0x160], 0x1 ;  /* 0x00005800020f7a11 */ /* 0x000fe400078008ff */
[----:B------:R-:W-:Y:S02]  /*2e10*/  LOP3.LUT R18, R18, 0xfffffff7, RZ, 0xc0, !PT ;  /* 0xfffffff712127812 */ /* 0x000fe400078ec0ff */
[----:B------:R-:W-:Y:S02]  /*2e20*/  LEA.HI.X R14, R2, c[0x0][0x164], R3, 0x1, P0 ;  /* 0x00005900020e7a11 */ /* 0x000fe400000f0c03 */
[----:B------:R-:W-:-:S05]  /*2e30*/  ISETP.GE.AND P0, PT, R106, c[0x0][0x198], PT ;  /* 0x000066006a007a0c */ /* 0x000fca0003f06270 */
[----:B------:R-:W-:-:S04]  /*2e40*/  @P6 LOP3.LUT R18, R18, 0x8, RZ, 0xfc, !PT ;  /* 0x0000000812126812 */ /* 0x000fc800078efcff */
[----:B------:R-:W-:Y:S02]  /*2e50*/  LOP3.LUT R18, R18, 0xfffffffb, RZ, 0xc0, !PT ;  /* 0xfffffffb12127812 */ /* 0x000fe400078ec0ff */
[----:B------:R-:W-:Y:S02]  /*2e60*/  ISETP.GE.AND P6, PT, R20, c[0x0][0x198], PT ;  /* 0x0000660014007a0c */ /* 0x000fe40003fc6270 */
[----:B------:R-:W-:Y:S02]  /*2e70*/  @P0 LOP3.LUT R18, R18, 0x4, RZ, 0xfc, !PT ;  /* 0x0000000412120812 */ /* 0x000fe400078efcff */
[----:B------:R-:W-:Y:S01]  /*2e80*/  ISETP.GE.AND P0, PT, R19, c[0x0][0x198], PT ;  /* 0x0000660013007a0c */ /* 0x000fe20003f06270 */
[----:B------:R-:W-:Y:S01]  /*2e90*/  IMAD R7, R6, c[0x0][0x1f0], RZ ;  /* 0x00007c0006077a24 */ /* 0x000fe200078e02ff */
[----:B------:R-:W-:Y:S01]  /*2ea0*/  LOP3.LUT R18, R18, 0xfffffffe, RZ, 0xc0, !PT ;  /* 0xfffffffe12127812 */ /* 0x000fe200078ec0ff */
[C---:B------:R-:W-:Y:S02]  /*2eb0*/  IMAD R5, R107.reuse, c[0x0][0x214], R5 ;  /* 0x000085006b057a24 */ /* 0x040fe400078e0205 */
[----:B------:R-:W-:Y:S01]  /*2ec0*/  IMAD R6, R6, c[0x0][0x218], RZ ;  /* 0x0000860006067a24 */ /* 0x000fe200078e02ff */
[----:B------:R-:W-:Y:S01]  /*2ed0*/  LOP3.LUT R18, R18, 0xfffffffd, RZ, 0xc0, !PT ;  /* 0xfffffffd12127812 */ /* 0x000fe200078ec0ff */
[----:B------:R-:W-:-:S02]  /*2ee0*/  IMAD R9, R107, c[0x0][0x1ec], R9 ;  /* 0x00007b006b097a24 */ /* 0x000fc400078e0209 */
[C---:B------:R-:W-:Y:S02]  /*2ef0*/  IMAD R2, R0.reuse, c[0x0][0x21c], R6 ;  /* 0x0000870000027a24 */ /* 0x040fe400078e0206 */
[----:B------:R-:W-:Y:S01]  /*2f00*/  IMAD.WIDE.U32 R250, R0, c[0x0][0x218], R4 ;  /* 0x0000860000fa7a25 */ /* 0x000fe200078e0004 */
[----:B------:R-:W-:-:S03]  /*2f10*/  @P6 LOP3.LUT R18, R18, 0x2, RZ, 0xfc, !PT ;  /* 0x0000000212126812 */ /* 0x000fc600078efcff */
[C---:B------:R-:W-:Y:S02]  /*2f20*/  IMAD R3, R0.reuse, c[0x0][0x1f4], R7 ;  /* 0x00007d0000037a24 */ /* 0x040fe400078e0207 */
[----:B------:R-:W-:Y:S01]  /*2f30*/  IMAD.WIDE.U32 R248, R0, c[0x0][0x1f0], R8 ;  /* 0x00007c0000f87a25 */ /* 0x000fe200078e0008 */
[----:B------:R-:W-:Y:S02]  /*2f40*/  IADD3 R0, R251, R2, RZ ;  /* 0x00000002fb007210 */ /* 0x000fe40007ffe0ff */
[----:B------:R-:W-:-:S03]  /*2f50*/  @P0 LOP3.LUT R18, R18, 0x1, RZ, 0xfc, !PT ;  /* 0x0000000112120812 */ /* 0x000fc600078efcff */
[----:B------:R1:W-:Y:S04]  /*2f60*/  STL [R1], R0 ;  /* 0x0000000001007387 */ /* 0x0003e80000100800 */
[----:B------:R1:W-:Y:S01]  /*2f70*/  STL [R1+0x44], R18 ;  /* 0x0000441201007387 */ /* 0x0003e20000100800 */
[----:B------:R-:W-:Y:S01]  /*2f80*/  IADD3 R12, R102, R103, RZ ;  /* 0x00000067660c7210 */ /* 0x000fe20007ffe0ff */
[----:B------:R-:W-:Y:S01]  /*2f90*/  IMAD.IADD R252, R249, 0x1, R3 ;  /* 0x00000001f9fc7824 */ /* 0x000fe200078e0203 */
[----:B------:R-:W-:Y:S05]  /*2fa0*/  BRA.DIV ~URZ, `(.L_x_2215) ;  /* 0x000118527f007947 */ /* 0x000fea000b800000 */
[----:B------:R2:W3:Y:S02]  /*2fb0*/  SHFL.IDX PT, R4, R14, RZ, 0x181f ;  /* 0x00181fff0e047589 */ /* 0x0004e400000e0000 */
.L_x_2300:
[----:B------:R-:W-:Y:S05]  /*2fc0*/  BRA.DIV ~URZ, `(.L_x_2216) ;  /* 0x000118a27f007947 */ /* 0x000fea000b800000 */
[----:B-1----:R1:W4:Y:S02]  /*2fd0*/  SHFL.IDX PT, R0, R15, RZ, 0x181f ;  /* 0x00181fff0f007589 */ /* 0x00232400000e0000 */
.L_x_2301:
[----:B------:R-:W5:Y:S01]  /*2fe0*/  LDL R2, [R1+0x1c] ;  /* 0x00001c0001027983 */ /* 0x000f620000100800 */
[----:B------:R-:W-:Y:S01]  /*2ff0*/  BSSY B0, `(.L_x_2217) ;  /* 0x0000023000007945 */ /* 0x000fe20003800000 */
[----:B-----5:R-:W-:-:S05]  /*3000*/  IMAD R13, R2, c[0x0][0x2c4], RZ ;  /* 0x0000b100020d7a24 */ /* 0x020fca00078e02ff */
        /* <DEDUP_REMOVED lines=11> */
[----:B------:R-:W-:Y:S02]  /*30c0*/  P2R R5, PR, RZ, 0x2 ;  /* 0x00000002ff057803 */ /* 0x000fe40000000000 */
[----:B-----5:R-:W-:-:S04]  /*30d0*/  LEA R10, P0, R8, R0, 0x1 ;  /* 0x00000000080a7211 */ /* 0x020fc800078008ff */
[----:B------:R-:W-:Y:S02]  /*30e0*/  LEA.HI.X R11, R8, R4, R9, 0x1, P0 ;  /* 0x00000004080b7211 */ /* 0x000fe400000f0c09 */
[----:B--2---:R-:W-:-:S04]  /*30f0*/  LEA R8, P0, R6, R0, 0x1 ;  /* 0x0000000006087211 */ /* 0x004fc800078008ff */
[----:B----4-:R-:W-:Y:S02]  /*3100*/  LEA.HI.X R9, R6, R4, R7, 0x1, P0 ;  /* 0x0000000406097211 */ /* 0x010fe400000f0c07 */
[----:B---3--:R-:W-:-:S04]  /*3110*/  LEA R6, P0, R2, R0, 0x1 ;  /* 0x0000000002067211 */ /* 0x008fc800078008ff */
[----:B------:R-:W-:Y:S02]  /*3120*/  LEA.HI.X R7, R2, R4, R3, 0x1, P0 ;  /* 0x0000000402077211 */ /* 0x000fe400000f0c03 */
[C---:B------:R-:W-:Y:S02]  /*3130*/  LEA R2, P0, R18.reuse, R0, 0x1 ;  /* 0x0000000012027211 */ /* 0x040fe400078008ff */
[C---:B------:R-:W-:Y:S02]  /*3140*/  LOP3.LUT P2, RZ, R17.reuse, 0x8, RZ, 0xc0, !PT ;  /* 0x0000000811ff7812 */ /* 0x040fe4000784c0ff */
[C---:B------:R-:W-:Y:S02]  /*3150*/  LOP3.LUT P1, RZ, R17.reuse, 0x4, RZ, 0xc0, !PT ;  /* 0x0000000411ff7812 */ /* 0x040fe4000782c0ff */
[----:B------:R-:W-:Y:S02]  /*3160*/  LEA.HI.X R3, R18, R4, R19, 0x1, P0 ;  /* 0x0000000412037211 */ /* 0x000fe400000f0c13 */
[----:B------:R-:W-:-:S02]  /*3170*/  LOP3.LUT P0, RZ, R17, 0x2, RZ, 0xc0, !PT ;  /* 0x0000000211ff7812 */ /* 0x000fc4000780c0ff */
[----:B------:R-:W-:-:S05]  /*3180*/  LOP3.LUT P6, RZ, R17, 0x1, RZ, 0xc0, !PT ;  /* 0x0000000111ff7812 */ /* 0x000fca00078cc0ff */
[----:B------:R-:W-:Y:S01]  /*3190*/  @!PT LDS RZ, [RZ] ;  /* 0x00000000fffff984 */ /* 0x000fe20000000800 */
[----:B------:R-:W-:Y:S01]  /*31a0*/  @!PT LDS RZ, [RZ] ;  /* 0x00000000fffff984 */ /* 0x000fe20000000800 */
[----:B------:R-:W-:Y:S01]  /*31b0*/  @!PT LDS RZ, [RZ] ;  /* 0x00000000fffff984 */ /* 0x000fe20000000800 */
[----:B------:R2:W-:Y:S04]  /*31c0*/  LDGSTS.E.BYPASS.LTC128B.128 [R219+0x10100], [R10.64], !P2 ;  /* 0x101000000adb7fae */ /* 0x0005e8000d101d46 */
[----:B------:R2:W-:Y:S04]  /*31d0*/  LDGSTS.E.BYPASS.LTC128B.128 [R219+0x14100], [R8.64], !P1 ;  /* 0x1410000008db7fae */ /* 0x0005e8000c901d46 */
[----:B------:R2:W-:Y:S04]  /*31e0*/  LDGSTS.E.BYPASS.LTC128B.128 [R219+0x18100], [R6.64], !P0 ;  /* 0x1810000006db7fae */ /* 0x0005e8000c101d46 */
[----:B------:R2:W-:Y:S01]  /*31f0*/  LDGSTS.E.BYPASS.LTC128B.128 [R219+0x1c100], [R2.64], !P6 ;  /* 0x1c10000002db7fae */ /* 0x0005e2000f101d46 */
[----:B------:R-:W-:-:S02]  /*3200*/  ISETP.NE.AND P2, PT, R16, RZ, PT ;  /* 0x000000ff1000720c */ /* 0x000fc40003f45270 */
[----:B------:R-:W-:-:S08]  /*3210*/  ISETP.NE.AND P1, PT, R5, RZ, PT ;  /* 0x000000ff0500720c */ /* 0x000fd00003f25270 */
.L_x_2218:
[----:B------:R-:W-:Y:S05]  /*3220*/  BSYNC B0 ;  /* 0x0000000000007941 */ /* 0x000fea0003800000 */
.L_x_2217:
[----:B------:R-:W-:Y:S05]  /*3230*/  BRA.DIV ~URZ, `(.L_x_2219) ;  /* 0x000116927f007947 */ /* 0x000fea000b800000 */
[----:B---3--:R3:W1:Y:S04]  /*3240*/  SHFL.IDX PT, R4, R14, 0x1, 0x181f ;  /* 0x00381f000e047f89 */ /* 0x00866800000e0000 */
[----:B----4-:R3:W4:Y:S02]  /*3250*/  SHFL.IDX PT, R0, R15, 0x1, 0x181f ;  /* 0x00381f000f007f89 */ /* 0x01072400000e0000 */
.L_x_2302:
[----:B--2---:R-:W-:Y:S01]  /*3260*/  IADD3 R2, R12, 0x20, RZ ;  /* 0x000000200c027810 */ /* 0x004fe20007ffe0ff */
[----:B------:R-:W-:Y:S03]  /*3270*/  BSSY B0, `(.L_x_2220) ;  /* 0x0000022000007945 */ /* 0x000fe60003800000 */
[----:B------:R-:W-:-:S13]  /*3280*/  ISETP.GE.AND P0, PT, R2, R13, PT ;  /* 0x0000000d0200720c */ /* 0x000fda0003f06270 */
[----:B------:R-:W-:Y:S05]  /*3290*/  @P0 BRA `(.L_x_2221) ;  /* 0x000001f000000947 */ /* 0x000fea0003800000 */
[----:B------:R-:W2:Y:S04]  /*32a0*/  LDL.64 R8, [R1+0x30] ;  /* 0x0000300001087983 */ /* 0x000ea80000100a00 */
[----:B------:R-:W5:Y:S04]  /*32b0*/  LDL R6, [R1+0x3c] ;  /* 0x00003c0001067983 */ /* 0x000f680000100800 */
[----:B---3--:R-:W3:Y:S04]  /*32c0*/  LDL R7, [R1+0x60] ;  /* 0x0000600001077983 */ /* 0x008ee80000100800 */
[----:B----4-:R-:W4:Y:S04]  /*32d0*/  LDL R3, [R1+0x38] ;  /* 0x0000380001037983 */ /* 0x010f280000100800 */
[----:B------:R-:W4:Y:S04]  /*32e0*/  LDL R20, [R1+0x5c] ;  /* 0x00005c0001147983 */ /* 0x000f280000100800 */
[----:B------:R-:W4:Y:S04]  /*32f0*/  LDL R18, [R1+0x40] ;  /* 0x0000400001127983 */ /* 0x000f280000100800 */
[----:B------:R-:W4:Y:S04]  /*3300*/  LDL R17, [R1+0x44] ;  /* 0x0000440001117983 */ /* 0x000f280000100800 */
[----:B------:R-:W4:Y:S01]  /*3310*/  LDL R19, [R1+0x58] ;  /* 0x0000580001137983 */ /* 0x000f220000100800 */
[----:B------:R-:W-:-:S02]  /*3320*/  P2R R16, PR, RZ, 0x4 ;  /* 0x00000004ff107803 */ /* 0x000fc40000000000 */
[----:B------:R-:W-:Y:S02]  /*3330*/  P2R R5, PR, RZ, 0x2 ;  /* 0x00000002ff057803 */ /* 0x000fe40000000000 */
[----:B--2---:R-:W-:-:S04]  /*3340*/  LEA R10, P0, R8, R0, 0x1 ;  /* 0x00000000080a7211 */ /* 0x004fc800078008ff */
[----:B-1----:R-:W-:Y:S02]  /*3350*/  LEA.HI.X R11, R8, R4, R9, 0x1, P0 ;  /* 0x00000004080b7211 */ /* 0x002fe400000f0c09 */
[----:B-----5:R-:W-:-:S04]  /*3360*/  LEA R8, P0, R6, R0, 0x1 ;  /* 0x0000000006087211 */ /* 0x020fc800078008ff */
[----:B---3--:R-:W-:Y:S02]  /*3370*/  LEA.HI.X R9, R6, R4, R7, 0x1, P0 ;  /* 0x0000000406097211 */ /* 0x008fe400000f0c07 */
[----:B----4-:R-:W-:-:S04]  /*3380*/  LEA R6, P0, R3, R0, 0x1 ;  /* 0x0000000003067211 */ /* 0x010fc800078008ff */
        /* <DEDUP_REMOVED lines=16> */
.L_x_2221:
[----:B------:R-:W-:Y:S05]  /*3490*/  BSYNC B0 ;  /* 0x0000000000007941 */ /* 0x000fea0003800000 */
.L_x_2220:
[----:B------:R-:W-:Y:S05]  /*34a0*/  BRA.DIV ~URZ, `(.L_x_2222) ;  /* 0x000114e27f007947 */ /* 0x000fea000b800000 */
[----:B-1----:R1:W2:Y:S02]  /*34b0*/  SHFL.IDX PT, R4, R14, 0x2, 0x181f ;  /* 0x00581f000e047f89 */ /* 0x0022a400000e0000 */
.L_x_2303:
[----:B------:R-:W-:Y:S05]  /*34c0*/  BRA.DIV ~URZ, `(.L_x_2223) ;  /* 0x000115327f007947 */ /* 0x000fea000b800000 */
[----:B----4-:R4:W1:Y:S02]  /*34d0*/  SHFL.IDX PT, R0, R15, 0x2, 0x181f ;  /* 0x00581f000f007f89 */ /* 0x01086400000e0000 */
.L_x_2304:
        /* <DEDUP_REMOVED lines=13> */
[----:B------:R-:W-:Y:S02]  /*35b0*/  P2R R5, PR, RZ, 0x2 ;  /* 0x00000002ff057803 */ /* 0x000fe40000000000 */
[----:B-1---5:R-:W-:-:S04]  /*35c0*/  LEA R10, P0, R8, R0, 0x1 ;  /* 0x00000000080a7211 */ /* 0x022fc800078008ff */
[----:B------:R-:W-:Y:S02]  /*35d0*/  LEA.HI.X R11, R8, R4, R9, 0x1, P0 ;  /* 0x00000004080b7211 */ /* 0x000fe400000f0c09 */
[----:B---3--:R-:W-:-:S04]  /*35e0*/  LEA R8, P0, R6, R0, 0x1 ;  /* 0x0000000006087211 */ /* 0x008fc800078008ff */
[----:B----4-:R-:W-:Y:S02]  /*35f0*/  LEA.HI.X R9, R6, R4, R7, 0x1, P0 ;  /* 0x0000000406097211 */ /* 0x010fe400000f0c07 */
[----:B--2---:R-:W-:-:S04]  /*3600*/  LEA R6, P0, R3, R0, 0x1 ;  /* 0x0000000003067211 */ /* 0x004fc800078008ff */
        /* <DEDUP_REMOVED lines=16> */
.L_x_2225:
[----:B------:R-:W-:Y:S05]  /*3710*/  BSYNC B0 ;  /* 0x0000000000007941 */ /* 0x000fea0003800000 */
.L_x_2224:
[----:B------:R-:W-:Y:S05]  /*3720*/  BRA.DIV ~URZ, `(.L_x_2226) ;  /* 0x000113327f007947 */ /* 0x000fea000b800000 */
[----:B--2---:R2:W3:Y:S04]  /*3730*/  SHFL.IDX PT, R4, R14, 0x3, 0x181f ;  /* 0x00781f000e047f89 */ /* 0x0044e800000e0000 */
[----:B-1----:R2:W1:Y:S02]  /*3740*/  SHFL.IDX PT, R0, R15, 0x3, 0x181f ;  /* 0x00781f000f007f89 */ /* 0x00246400000e0000 */
.L_x_2305:
[----:B------:R-:W5:Y:S04]  /*3750*/  LDL.64 R8, [R1+0x30] ;  /* 0x0000300001087983 */ /* 0x000f680000100a00 */
[----:B--2---:R-:W2:Y:S04]  /*3760*/  LDL R6, [R1+0x3c] ;  /* 0x00003c0001067983 */ /* 0x004ea80000100800 */
[----:B----4-:R-:W4:Y:S04]  /*3770*/  LDL R7, [R1+0x60] ;  /* 0x0000600001077983 */ /* 0x010f280000100800 */
[----:B---3--:R-:W3:Y:S04]  /*3780*/  LDL R11, [R1+0x38] ;  /* 0x00003800010b7983 */ /* 0x008ee80000100800 */
[----:B------:R-:W3:Y:S04]  /*3790*/  LDL R16, [R1+0x5c] ;  /* 0x00005c0001107983 */ /* 0x000ee80000100800 */
[----:B------:R-:W3:Y:S04]  /*37a0*/  LDL R10, [R1+0x44] ;  /* 0x00004400010a7983 */ /* 0x000ee80000100800 */
[----:B------:R-:W3:Y:S04]  /*37b0*/  LDL R14, [R1+0x40] ;  /* 0x00004000010e7983 */ /* 0x000ee80000100800 */
[----:B------:R-:W3:Y:S04]  /*37c0*/  LDL R15, [R1+0x58] ;  /* 0x00005800010f7983 */ /* 0x000ee80000100800 */
[----:B------:R-:W3:Y:S01]  /*37d0*/  LDL R135, [R1+0x18] ;  /* 0x0000180001877983 */ /* 0x000ee20000100800 */
[----:B------:R-:W-:-:S02]  /*37e0*/  IADD3 R2, R12, 0x60, RZ ;  /* 0x000000600c027810 */ /* 0x000fc40007ffe0ff */
[----:B------:R-:W-:Y:S01]  /*37f0*/  P2R R5, PR, RZ, 0x4 ;  /* 0x00000004ff057803 */ /* 0x000fe20000000000 */
[----:B------:R-:W3:Y:S01]  /*3800*/  LDL R134, [R1+0x4] ;  /* 0x0000040001867983 */ /* 0x000ee20000100800 */
[----:B------:R-:W-:Y:S02]  /*3810*/  ISETP.GE.AND P6, PT, R2, R13, PT ;  /* 0x0000000d0200720c */ /* 0x000fe40003fc6270 */
[----:B------:R-:W-:-:S11]  /*3820*/  P2R R29, PR, RZ, 0x2 ;  /* 0x00000002ff1d7803 */ /* 0x000fd60000000000 */
[----:B-1---5:R-:W-:-:S04]  /*3830*/  @!P6 LEA R2, P0, R8, R0, 0x1 ;  /* 0x000000000802e211 */ /* 0x022fc800078008ff */
[----:B------:R-:W-:Y:S02]  /*3840*/  @!P6 LEA.HI.X R3, R8, R4, R9, 0x1, P0 ;  /* 0x000000040803e211 */ /* 0x000fe400000f0c09 */
[----:B--2---:R-:W-:-:S04]  /*3850*/  @!P6 LEA R8, P0, R6, R0, 0x1 ;  /* 0x000000000608e211 */ /* 0x004fc800078008ff */
[----:B----4-:R-:W-:Y:S02]  /*3860*/  @!P6 LEA.HI.X R9, R6, R4, R7, 0x1, P0 ;  /* 0x000000040609e211 */ /* 0x010fe400000f0c07 */
[----:B---3--:R-:W-:-:S04]  /*3870*/  @!P6 LEA R6, P0, R11, R0, 0x1 ;  /* 0x000000000b06e211 */ /* 0x008fc800078008ff */
[----:B------:R-:W-:Y:S02]  /*3880*/  @!P6 LEA.HI.X R7, R11, R4, R16, 0x1, P0 ;  /* 0x000000040b07e211 */ /* 0x000fe400000f0c10 */
[----:B------:R-:W1:Y:S01]  /*3890*/  S2R R11, SR_TID.X ;  /* 0x00000000000b7919 */ /* 0x000e620000002100 */
[C---:B------:R-:W-:Y:S02]  /*38a0*/  LOP3.LUT P0, RZ, R10.reuse, 0x8, RZ, 0xc0, !PT ;  /* 0x000000080aff7812 */ /* 0x040fe4000780c0ff */
[C---:B------:R-:W-:Y:S02]  /*38b0*/  LOP3.LUT P2, RZ, R10.reuse, 0x4, RZ, 0xc0, !PT ;  /* 0x000000040aff7812 */ /* 0x040fe4000784c0ff */
[----:B------:R-:W-:-:S09]  /*38c0*/  LOP3.LUT P1, RZ, R10, 0x1, RZ, 0xc0, !PT ;  /* 0x000000010aff7812 */ /* 0x000fd2000782c0ff */
[----:B------:R-:W-:Y:S01]  /*38d0*/  @!PT LDS RZ, [RZ] ;  /* 0x00000000fffff984 */ /* 0x000fe20000000800 */
[----:B------:R-:W-:Y:S01]  /*38e0*/  @!PT LDS RZ, [RZ] ;  /* 0x00000000fffff984 */ /* 0x000fe20000000800 */
[----:B------:R-:W-:Y:S01]  /*38f0*/  @!PT LDS RZ, [RZ] ;  /* 0x00000000fffff984 */ /* 0x000fe20000000800 */
[----:B------:R2:W-:Y:S04]  /*3900*/  @!P6 LDGSTS.E.BYPASS.LTC128B.128 [R219+0x13100], [R2.64], !P0 ;  /* 0x1310000002dbefae */ /* 0x0005e8000c101d46 */
[----:B------:R3:W-:Y:S01]  /*3910*/  @!P6 LDGSTS.E.BYPASS.LTC128B.128 [R219+0x17100], [R8.64], !P2 ;  /* 0x1710000008dbefae */ /* 0x0007e2000d101d46 */
[----:B--2---:R-:W-:-:S04]  /*3920*/  @!P6 LEA R2, P0, R14, R0, 0x1 ;  /* 0x000000000e02e211 */ /* 0x004fc800078008ff */
[----:B------:R-:W-:Y:S02]  /*3930*/  @!P6 LEA.HI.X R3, R14, R4, R15, 0x1, P0 ;  /* 0x000000040e03e211 */ /* 0x000fe400000f0c0f */
[----:B------:R-:W-:Y:S02]  /*3940*/  LOP3.LUT P0, RZ, R10, 0x2, RZ, 0xc0, !PT ;  /* 0x000000020aff7812 */ /* 0x000fe4000780c0ff */
[----:B-1----:R-:W-:-:S04]  /*3950*/  SHF.R.S32.HI R10, RZ, 0x1f, R11 ;  /* 0x0000001fff0a7819 */ /* 0x002fc8000001140b */
[----:B------:R-:W-:Y:S02]  /*3960*/  LEA.HI R10, R10, R11, RZ, 0x3 ;  /* 0x0000000b0a0a7211 */ /* 0x000fe400078f18ff */
[----:B------:R-:W2:Y:S02]  /*3970*/  LDL R11, [R1] ;  /* 0x00000000010b7983 */ /* 0x000ea40000100800 */
[----:B------:R-:W-:Y:S02]  /*3980*/  SHF.R.S32.HI R10, RZ, 0x3, R10 ;  /* 0x00000003ff0a7819 */ /* 0x000fe4000001140a */
[----:B------:R-:W-:Y:S01]  /*3990*/  ISETP.NE.AND P2, PT, R5, RZ, PT ;  /* 0x000000ff0500720c */ /* 0x000fe20003f45270 */
[----:B------:R1:W-:Y:S02]  /*39a0*/  @!P6 LDGSTS.E.BYPASS.LTC128B.128 [R219+0x1b100], [R6.64], !P0 ;  /* 0x1b10000006dbefae */ /* 0x0003e4000c101d46 */
[----:B------:R-:W-:Y:S02]  /*39b0*/  IMAD.IADD R0, R135, 0x1, -R10 ;  /* 0x0000000187007824 */ /* 0x000fe400078e0a0a */
[----:B------:R4:W-:Y:S02]  /*39c0*/  @!P6 LDGSTS.E.BYPASS.LTC128B.128 [R219+0x1f100], [R2.64], !P1 ;  /* 0x1f10000002dbefae */ /* 0x0009e4000c901d46 */
[----:B------:R-:W-:-:S02]  /*39d0*/  IMAD R5, R92, -0x40, R0 ;  /* 0xffffffc05c057824 */ /* 0x000fc400078e0200 */
[----:B------:R-:W0:Y:S01]  /*39e0*/  LDGDEPBAR ;  /* 0x00000000000079af */ /* 0x000e220000000000 */
[----:B------:R-:W-:Y:S02]  /*39f0*/  WARPSYNC 0xffffffff ;  /* 0xffffffff00007948 */ /* 0x000fe40003800000 */
[----:B------:R-:W-:Y:S01]  /*3a00*/  ISETP.GE.AND P0, PT, R5, 0x1, PT ;  /* 0x000000010500780c */ /* 0x000fe20003f06270 */
[----:B------:R-:W-:Y:S01]  /*3a10*/  BAR.SYNC.DEFER_BLOCKING 0x0 ;  /* 0x0000000000007b1d */ /* 0x000fe20000010000 */
[----:B-1----:R-:W-:-:S05]  /*3a20*/  SHF.R.S32.HI R6, RZ, 0x1f, R92 ;  /* 0x0000001fff067819 */ /* 0x002fca000001145c */
[----:B------:R-:W-:Y:S02]  /*3a30*/  IMAD R0, R6, c[0x0][0x1e0], RZ ;  /* 0x0000780006007a24 */ /* 0x000fe400078e02ff */
[----:B----4-:R-:W-:-:S04]  /*3a40*/  IMAD.WIDE.U32 R2, R92, c[0x0][0x1e0], RZ ;  /* 0x000078005c027a25 */ /* 0x010fc800078e00ff */
[----:B------:R-:W-:Y:S01]  /*3a50*/  IMAD R4, R92, c[0x0][0x1e4], R0 ;  /* 0x000079005c047a24 */ /* 0x000fe200078e0200 */
[----:B------:R-:W-:-:S03]  /*3a60*/  LEA R0, P6, R2, R248, 0x6 ;  /* 0x000000f802007211 */ /* 0x000fc600078c30ff */
[----:B------:R-:W-:-:S05]  /*3a70*/  IMAD.IADD R3, R3, 0x1, R4 ;  /* 0x0000000103037824 */ /* 0x000fca00078e0204 */
[----:B------:R-:W-:Y:S02]  /*3a80*/  LEA.HI.X R4, R2, R252, R3, 0x6, P6 ;  /* 0x000000fc02047211 */ /* 0x000fe400030f3403 */
[----:B------:R-:W-:-:S04]  /*3a90*/  @P0 LEA R2, P6, R0, c[0x0][0x1c8], 0x1 ;  /* 0x0000720000020a11 */ /* 0x000fc800078c08ff */
[C---:B------:R-:W-:Y:S02]  /*3aa0*/  @P0 LEA.HI.X R3, R0.reuse, c[0x0][0x1cc], R4, 0x1, P6 ;  /* 0x0000730000030a11 */ /* 0x040fe400030f0c04 */
[----:B------:R-:W-:Y:S01]  /*3ab0*/  ISETP.GE.AND P6, PT, R5, 0x21, PT ;  /* 0x000000210500780c */ /* 0x000fe20003fc6270 */
[----:B------:R-:W-:Y:S02]  /*3ac0*/  IMAD.MOV.U32 R7, RZ, RZ, 0x20 ;  /* 0x00000020ff077424 */ /* 0x000fe400078e00ff */
[----:B------:R-:W-:Y:S01]  /*3ad0*/  @!PT LDS RZ, [RZ] ;  /* 0x00000000fffff984 */ /* 0x000fe20000000800 */
[----:B------:R-:W-:Y:S01]  /*3ae0*/  @!PT LDS RZ, [RZ] ;  /* 0x00000000fffff984 */ /* 0x000fe20000000800 */
[----:B------:R-:W-:Y:S01]  /*3af0*/  @!PT LDS RZ, [RZ] ;  /* 0x00000000fffff984 */ /* 0x000fe20000000800 */
[----:B------:R1:W-:Y:S02]  /*3b00*/  @P0 LDGSTS.E.BYPASS.LTC128B.128 [R219+0x8100], [R2.64], !P5 ;  /* 0x0810000002db0fae */ /* 0x0003e4000e901d46 */
[C---:B---3--:R-:W-:Y:S02]  /*3b10*/  IMAD.WIDE.U32 R8, R7.reuse, c[0x0][0x1e0], RZ ;  /* 0x0000780007087a25 */ /* 0x048fe400078e00ff */
[----:B------:R1:W-:Y:S04]  /*3b20*/  @P0 LDGSTS.E.BYPASS.LTC128B.128 [R219+0xa100], [R2.64+0x80], !P4 ;  /* 0x0a10008002db0fae */ /* 0x0003e8000e101d46 */
[----:B------:R1:W-:Y:S04]  /*3b30*/  @P0 LDGSTS.E.BYPASS.LTC128B.128 [R219+0xc100], [R2.64+0x100], !P3 ;  /* 0x0c10010002db0fae */ /* 0x0003e8000d901d46 */
[----:B------:R1:W-:Y:S01]  /*3b40*/  @P0 LDGSTS.E.BYPASS.LTC128B.128 [R219+0xe100], [R2.64+0x180], !P2 ;  /* 0x0e10018002db0fae */ /* 0x0003e2000d101d46 */
[----:B------:R-:W-:Y:S01]  /*3b50*/  @P6 IADD3 R0, P0, R0, R8, RZ ;  /* 0x0000000800006210 */ /* 0x000fe20007f1e0ff */
[----:B-1----:R-:W-:-:S05]  /*3b60*/  IMAD R3, R7, c[0x0][0x1e4], RZ ;  /* 0x0000790007037a24 */ /* 0x002fca00078e02ff */
[----:B------:R-:W-:Y:S02]  /*3b70*/  @P6 IADD3.X R3, R4, R9, R3, P0, !PT ;  /* 0x0000000904036210 */ /* 0x000fe400007fe403 */
[----:B------:R-:W-:-:S04]  /*3b80*/  @P6 LEA R2, P0, R0, c[0x0][0x1c8], 0x1 ;  /* 0x0000720000026a11 */ /* 0x000fc800078008ff */
[----:B------:R-:W-:-:S05]  /*3b90*/  @P6 LEA.HI.X R3, R0, c[0x0][0x1cc], R3, 0x1, P0 ;  /* 0x0000730000036a11 */ /* 0x000fca00000f0c03 */
[----:B------:R1:W-:Y:S04]  /*3ba0*/  @P6 LDGSTS.E.BYPASS.LTC128B.128 [R219+0x9100], [R2.64], !P5 ;  /* 0x0910000002db6fae */ /* 0x0003e8000e901d46 */
[----:B------:R1:W-:Y:S04]  /*3bb0*/  @P6 LDGSTS.E.BYPASS.LTC128B.128 [R219+0xb100], [R2.64+0x80], !P4 ;  /* 0x0b10008002db6fae */ /* 0x0003e8000e101d46 */
[----:B------:R1:W-:Y:S04]  /*3bc0*/  @P6 LDGSTS.E.BYPASS.LTC128B.128 [R219+0xd100], [R2.64+0x100], !P3 ;  /* 0x0d10010002db6fae */ /* 0x0003e8000d901d46 */
[----:B------:R1:W-:Y:S04]  /*3bd0*/  @P6 LDGSTS.E.BYPASS.LTC128B.128 [R219+0xf100], [R2.64+0x180], !P2 ;  /* 0x0f10018002db6fae */ /* 0x0003e8000d101d46 */
[----:B------:R-:W0:Y:S01]  /*3be0*/  LDGDEPBAR ;  /* 0x00000000000079af */ /* 0x000e220000000000 */
[----:B------:R-:W-:-:S02]  /*3bf0*/  IMAD R6, R6, c[0x0][0x208], RZ ;  /* 0x0000820006067a24 */ /* 0x000fc400078e02ff */
[----:B------:R-:W-:-:S04]  /*3c00*/  IMAD.WIDE.U32 R4, R92, c[0x0][0x208], RZ ;  /* 0x000082005c047a25 */ /* 0x000fc800078e00ff */
[----:B------:R-:W-:Y:S01]  /*3c10*/  IMAD R6, R92, c[0x0][0x20c], R6 ;  /* 0x000083005c067a24 */ /* 0x000fe200078e0206 */
[----:B------:R-:W-:Y:S01]  /*3c20*/  LEA R0, P0, R4, R250, 0x6 ;  /* 0x000000fa04007211 */ /* 0x000fe200078030ff */
[----:B------:R-:W-:Y:S01]  /*3c30*/  IMAD R93, R92, -0x40, R135 ;  /* 0xffffffc05c5d7824 */ /* 0x000fe200078e0287 */
[----:B------:R-:W-:Y:S01]  /*3c40*/  P2R R14, PR, RZ, 0x20 ;  /* 0x00000020ff0e7803 */ /* 0x000fe20000000000 */
[----:B-1----:R-:W-:Y:S01]  /*3c50*/  IMAD.IADD R3, R5, 0x1, R6 ;  /* 0x0000000105037824 */ /* 0x002fe200078e0206 */
[----:B------:R-:W-:-:S04]  /*3c60*/  DEPBAR.LE SB0, 0x1 ;  /* 0x000080400000791a */ /* 0x000fc80000000000 */
[----:B------:R-:W-:-:S04]  /*3c70*/  DEPBAR.LE SB0, 0x0 ;  /* 0x000080000000791a */ /* 0x000fc80000000000 */
[----:B------:R-:W-:Y:S01]  /*3c80*/  BAR.SYNC.DEFER_BLOCKING 0x0 ;  /* 0x0000000000007b1d */ /* 0x000fe20000010000 */
[----:B------:R-:W-:-:S04]  /*3c90*/  LOP3.LUT R5, R28, 0x1, RZ, 0xc0, !PT ;  /* 0x000000011c057812 */ /* 0x000fc800078ec0ff */
[----:B------:R-:W-:Y:S01]  /*3ca0*/  ISETP.NE.U32.AND P5, PT, R5, 0x1, PT ;  /* 0x000000010500780c */ /* 0x000fe20003fa5070 */
[----:B------:R-:W-:Y:S01]  /*3cb0*/  IMAD.MOV.U32 R5, RZ, RZ, c[0x0][0x20c] ;  /* 0x00008300ff057624 */ /* 0x000fe200078e00ff */
[C---:B------:R-:W-:Y:S02]  /*3cc0*/  LOP3.LUT P1, RZ, R28.reuse, 0x2, RZ, 0xc0, !PT ;  /* 0x000000021cff7812 */ /* 0x040fe4000782c0ff */
[----:B------:R-:W-:Y:S01]  /*3cd0*/  LOP3.LUT P6, RZ, R28, 0x4, RZ, 0xc0, !PT ;  /* 0x000000041cff7812 */ /* 0x000fe200078cc0ff */
[----:B------:R-:W-:Y:S04]  /*3ce0*/  LDSM.16.M88.4 R20, [R192] ;  /* 0x00000000c014783b */ /* 0x000fe80000000200 */
[----:B------:R-:W-:Y:S04]  /*3cf0*/  LDSM.16.M88.4 R16, [R192+0x800] ;  /* 0x00080000c010783b */ /* 0x000fe80000000200 */
[----:B------:R-:W-:Y:S04]  /*3d00*/  LDSM.16.M88.4 R24, [R192+0x1000] ;  /* 0x00100000c018783b */ /* 0x000fe80000000200 */
[----:B------:R-:W-:Y:S04]  /*3d10*/  LDSM.16.M88.4 R36, [R192+0x1800] ;  /* 0x00180000c024783b */ /* 0x000fe80000000200 */
[----:B------:R-:W-:Y:S04]  /*3d20*/  LDSM.16.M88.4 R48, [R203] ;  /* 0x00000000cb30783b */ /* 0x000fe80000000200 */
[----:B------:R-:W-:Y:S04]  /*3d30*/  LDSM.16.M88.4 R60, [R218] ;  /* 0x00000000da3c783b */ /* 0x000fe80000000200 */
[----:B------:R-:W-:Y:S04]  /*3d40*/  LDSM.16.M88.4 R64, [R217] ;  /* 0x00000000d940783b */ /* 0x000fe80000000200 */
[----:B------:R-:W-:Y:S01]  /*3d50*/  LDSM.16.M88.4 R76, [R216] ;  /* 0x00000000d84c783b */ /* 0x000fe20000000200 */
[----:B------:R-:W-:-:S02]  /*3d60*/  P2R R15, PR, RZ, 0x10 ;  /* 0x00000010ff0f7803 */ /* 0x000fc40000000000 */
[----:B--2---:R-:W-:Y:S01]  /*3d70*/  LEA.HI.X R3, R4, R11, R3, 0x6, P0 ;  /* 0x0000000b04037211 */ /* 0x004fe200000f3403 */
[----:B------:R-:W-:Y:S01]  /*3d80*/  IMAD.MOV.U32 R4, RZ, RZ, c[0x0][0x208] ;  /* 0x00008200ff047624 */ /* 0x000fe200078e00ff */
[----:B------:R-:W-:-:S04]  /*3d90*/  LEA R2, P0, R0, c[0x0][0x1f8], 0x1 ;  /* 0x00007e0000027a11 */ /* 0x000fc800078008ff */
[----:B------:R-:W-:Y:S01]  /*3da0*/  LEA.HI.X R3, R0, c[0x0][0x1fc], R3, 0x1, P0 ;  /* 0x00007f0000037a11 */ /* 0x000fe200000f0c03 */
[----:B------:R-:W-:Y:S01]  /*3db0*/  IMAD.IADD R0, R93, 0x1, -R10 ;  /* 0x000000015d007824 */ /* 0x000fe200078e0a0a */
[C---:B------:R-:W-:Y:S01]  /*3dc0*/  LEA R12, P0, R4.reuse, R2, 0x6 ;  /* 0x00000002040c7211 */ /* 0x040fe200078030ff */
[----:B------:R-:W-:Y:S03]  /*3dd0*/  LDSM.16.M88.4 R8, [R200] ;  /* 0x00000000c808783b */ /* 0x000fe60000000200 */
[----:B------:R-:W-:Y:S02]  /*3de0*/  LEA.HI.X R13, R4, R3, R5, 0x6, P0 ;  /* 0x00000003040d7211 */ /* 0x000fe400000f3405 */
[----:B------:R-:W-:Y:S01]  /*3df0*/  ISETP.LT.OR P0, PT, R0, 0x1, P5 ;  /* 0x000000010000780c */ /* 0x000fe20002f01670 */
[----:B------:R-:W1:-:S12]  /*3e00*/  LDSM.16.M88.4 R4, [R199] ;  /* 0x00000000c704783b */ /* 0x000e580000000200 */
[----:B------:R-:W-:Y:S01]  /*3e10*/  @!PT LDS RZ, [RZ] ;  /* 0x00000000fffff984 */ /* 0x000fe20000000800 */
[----:B------:R-:W-:Y:S01]  /*3e20*/  @!PT LDS RZ, [RZ] ;  /* 0x00000000fffff984 */ /* 0x000fe20000000800 */
[----:B------:R-:W-:Y:S01]  /*3e30*/  @!PT LDS RZ, [RZ] ;  /* 0x00000000fffff984 */ /* 0x000fe20000000800 */
[----:B------:R2:W-:Y:S01]  /*3e40*/  LDGSTS.E.BYPASS.LTC128B.128 [R219+0x100], [R2.64], !P0 ;  /* 0x0010000002db7fae */ /* 0x0005e2000c101d46 */
[----:B------:R-:W-:-:S13]  /*3e50*/  ISETP.LT.OR P0, PT, R0, 0x1, !P1 ;  /* 0x000000010000780c */ /* 0x000fda0004f01670 */
        /* <DEDUP_REMOVED lines=8> */
[----:B------:R-:W-:-:S09]  /*3ee0*/  ISETP.LT.OR P0, PT, R0, 0x21, !P0 ;  /* 0x000000210000780c */ /* 0x000fd20004701670 */
[----:B------:R2:W-:Y:S04]  /*3ef0*/  LDGSTS.E.BYPASS.LTC128B.128 [R219+0x6100], [R2.64+0x180], !P4 ;  /* 0x0610018002db7fae */ /* 0x0005e8000e101d46 */
[----:B------:R3:W-:Y:S04]  /*3f00*/  LDGSTS.E.BYPASS.LTC128B.128 [R219+0x1100], [R12.64], !P5 ;  /* 0x011000000cdb7fae */ /* 0x0007e8000e901d46 */
[----:B------:R3:W-:Y:S01]  /*3f10*/  LDGSTS.E.BYPASS.LTC128B.128 [R219+0x3100], [R12.64+0x80], !P1 ;  /* 0x031000800cdb7fae */ /* 0x0007e2000c901d46 */
[----:B------:R-:W-:Y:S02]  /*3f20*/  ISETP.NE.AND P1, PT, R29, RZ, PT ;  /* 0x000000ff1d00720c */ /* 0x000fe40003f25270 */
[----:B-1----:R-:W-:Y:S01]  /*3f30*/  HMMA.16816.F32.BF16 R28, R4, R20, RZ ;  /* 0x00000014041c723c */ /* 0x002fe200000418ff */
[----:B------:R3:W-:Y:S01]  /*3f40*/  LDGSTS.E.BYPASS.LTC128B.128 [R219+0x5100], [R12.64+0x100], !P6 ;  /* 0x051001000cdb7fae */ /* 0x0007e2000f101d46 */
[----:B------:R-:W-:-:S02]  /*3f50*/  ISETP.NE.AND P4, PT, R15, RZ, PT ;  /* 0x000000ff0f00720c */ /* 0x000fc40003f85270 */
[----:B------:R-:W-:Y:S01]  /*3f60*/  ISETP.NE.AND P5, PT, R14, RZ, PT ;  /* 0x000000ff0e00720c */ /* 0x000fe20003fa5270 */
[----:B------:R3:W-:Y:S03]  /*3f70*/  LDGSTS.E.BYPASS.LTC128B.128 [R219+0x7100], [R12.64+0x180], !P0 ;  /* 0x071001800cdb7fae */ /* 0x0007e6000c101d46 */
[C---:B------:R-:W-:Y:S01]  /*3f80*/  HMMA.16816.F32.BF16 R20, R4.reuse, R22, RZ ;  /* 0x000000160414723c */ /* 0x040fe200000418ff */
[----:B------:R-:W-:Y:S04]  /*3f90*/  LDSM.16.M88.4 R68, [R198] ;  /* 0x00000000c644783b */ /* 0x000fe80000000200 */
[----:B------:R-:W-:Y:S03]  /*3fa0*/  LDSM.16.M88.4 R72, [R198+0x800] ;  /* 0x00080000c648783b */ /* 0x000fe60000000200 */
[C---:B------:R-:W-:Y:S01]  /*3fb0*/  HMMA.16816.F32.BF16 R32, R4.reuse, R16, RZ ;  /* 0x000000100420723c */ /* 0x040fe200000418ff */
[----:B------:R-:W-:Y:S04]  /*3fc0*/  LDSM.16.M88.4 R84, [R198+0x1000] ;  /* 0x00100000c654783b */ /* 0x000fe80000000200 */
[----:B------:R-:W-:Y:S03]  /*3fd0*/  LDSM.16.M88.4 R80, [R195+0x800] ;  /* 0x00080000c350783b */ /* 0x000fe60000000200 */
[C---:B------:R-:W-:Y:S01]  /*3fe0*/  HMMA.16816.F32.BF16 R40, R4.reuse, R18, RZ ;  /* 0x000000120428723c */ /* 0x040fe200000418ff */
[----:B------:R-:W-:Y:S04]  /*3ff0*/  LDSM.16.M88.4 R88, [R195+0x1000] ;  /* 0x00100000c358783b */ /* 0x000fe80000000200 */
[----:B------:R-:W0:Y:S04]  /*4000*/  LDGDEPBAR ;  /* 0x00000000000079af */ /* 0x000e280000000000 */
[----:B---3--:R-:W1:Y:S01]  /*4010*/  LDSM.16.M88.4 R12, [R202] ;  /* 0x00000000ca0c783b */ /* 0x008e620000000200 */
[C---:B------:R-:W-:Y:S08]  /*4020*/  HMMA.16816.F32.BF16 R44, R4.reuse, R24, RZ ;  /* 0x00000018042c723c */ /* 0x040ff000000418ff */
[C---:B------:R-:W-:Y:S08]  /*4030*/  HMMA.16816.F32.BF16 R52, R4.reuse, R26, RZ ;  /* 0x0000001a0434723c */ /* 0x040ff000000418ff */
[C---:B------:R-:W-:Y:S08]  /*4040*/  HMMA.16816.F32.BF16 R56, R4.reuse, R36, RZ ;  /* 0x000000240438723c */ /* 0x040ff000000418ff */
[----:B------:R-:W-:Y:S01]  /*4050*/  HMMA.16816.F32.BF16 R16, R4, R38, RZ ;  /* 0x000000260410723c */ /* 0x000fe200000418ff */
[----:B------:R-:W-:Y:S07]  /*4060*/  LDSM.16.M88.4 R4, [R201] ;  /* 0x00000000c904783b */ /* 0x000fee0000000200 */
[C---:B------:R-:W-:Y:S08]  /*4070*/  HMMA.16816.F32.BF16 R24, R8.reuse, R48, R28 ;  /* 0x000000300818723c */ /* 0x040ff0000004181c */
[C---:B------:R-:W-:Y:S01]  /*4080*/  HMMA.16816.F32.BF16 R28, R8.reuse, R50, R20 ;  /* 0x00000032081c723c */ /* 0x040fe20000041814 */
[----:B------:R-:W3:Y:S04]  /*4090*/  LDSM.16.M88.4 R20, [R198+0x1800] ;  /* 0x00180000c614783b */ /* 0x000ee80000000200 */
[----:B------:R-:W-:Y:S03]  /*40a0*/  LDSM.16.M88.4 R48, [R195+0x1800] ;  /* 0x00180000c330783b */ /* 0x000fe60000000200 */
[C---:B------:R-:W-:Y:S08]  /*40b0*/  HMMA.16816.F32.BF16 R32, R8.reuse, R60, R32 ;  /* 0x0000003c0820723c */ /* 0x040ff00000041820 */
[C---:B------:R-:W-:Y:S01]  /*40c0*/  HMMA.16816.F32.BF16 R36, R8.reuse, R62, R40 ;  /* 0x0000003e0824723c */ /* 0x040fe20000041828 */
[----:B------:R-:W4:Y:S07]  /*40d0*/  LDSM.16.M88.4 R60, [R195] ;  /* 0x00000000c33c783b */ /* 0x000f2e0000000200 */
[C---:B------:R-:W-:Y:S08]  /*40e0*/  HMMA.16816.F32.BF16 R40, R8.reuse, R64, R44 ;  /* 0x000000400828723c */ /* 0x040ff0000004182c */
[C---:B------:R-:W-:Y:S01]  /*40f0*/  HMMA.16816.F32.BF16 R44, R8.reuse, R66, R52 ;  /* 0x00000042082c723c */ /* 0x040fe20000041834 */
[----:B------:R-:W-:Y:S07]  /*4100*/  LDSM.16.M88.4 R64, [R192+0x2800] ;  /* 0x00280000c040783b */ /* 0x000fee0000000200 */
[C---:B------:R-:W-:Y:S01]  /*4110*/  HMMA.16816.F32.BF16 R52, R8.reuse, R76, R56 ;  /* 0x0000004c0834723c */ /* 0x040fe20000041838 */
[----:B------:R-:W-:Y:S07]  /*4120*/  LDSM.16.M88.4 R56, [R192+0x2000] ;  /* 0x00200000c038783b */ /* 0x000fee0000000200 */
[----:B------:R-:W-:Y:S01]  /*4130*/  HMMA.16816.F32.BF16 R16, R8, R78, R16 ;  /* 0x0000004e0810723c */ /* 0x000fe20000041810 */
[----:B------:R-:W5:Y:S04]  /*4140*/  LDSM.16.M88.4 R8, [R199+0x4000] ;  /* 0x00400000c708783b */ /* 0x000f680000000200 */
        /* <DEDUP_REMOVED lines=10> */
[C---:B---3--:R-:W-:Y:S08]  /*41f0*/  HMMA.16816.F32.BF16 R52, R12.reuse, R20, R52 ;  /* 0x000000140c34723c */ /* 0x048ff00000041834 */
[----:B------:R-:W-:Y:S01]  /*4200*/  HMMA.16816.F32.BF16 R12, R12, R22, R16 ;  /* 0x000000160c0c723c */ /* 0x000fe20000041810 */
[----:B------:R-:W3:Y:S04]  /*4210*/  LDSM.16.M88.4 R20, [R192+0x3800] ;  /* 0x00380000c014783b */ /* 0x000ee80000000200 */
[----:B------:R-:W-:Y:S03]  /*4220*/  LDSM.16.M88.4 R16, [R200+0x4000] ;  /* 0x00400000c810783b */ /* 0x000fe60000000200 */
[C---:B----4-:R-:W-:Y:S08]  /*4230*/  HMMA.16816.F32.BF16 R24, R4.reuse, R60, R24 ;  /* 0x0000003c0418723c */ /* 0x050ff00000041818 */
[C---:B------:R-:W-:Y:S01]  /*4240*/  HMMA.16816.F32.BF16 R28, R4.reuse, R62, R28 ;  /* 0x0000003e041c723c */ /* 0x040fe2000004181c */
[----:B------:R-:W4:Y:S07]  /*4250*/  LDSM.16.M88.4 R60, [R215] ;  /* 0x00000000d73c783b */ /* 0x000f2e0000000200 */
[C---:B------:R-:W-:Y:S08]  /*4260*/  HMMA.16816.F32.BF16 R32, R4.reuse, R80, R32 ;  /* 0x000000500420723c */ /* 0x040ff00000041820 */
[C---:B------:R-:W-:Y:S01]  /*4270*/  HMMA.16816.F32.BF16 R36, R4.reuse, R82, R36 ;  /* 0x000000520424723c */ /* 0x040fe20000041824 */
[----:B------:R-:W-:Y:S07]  /*4280*/  LDSM.16.M88.4 R80, [R198+0x3000] ;  /* 0x00300000c650783b */ /* 0x000fee0000000200 */
[C---:B------:R-:W-:Y:S08]  /*4290*/  HMMA.16816.F32.BF16 R40, R4.reuse, R88, R40 ;  /* 0x000000580428723c */ /* 0x040ff00000041828 */
[C---:B------:R-:W-:Y:S01]  /*42a0*/  HMMA.16816.F32.BF16 R44, R4.reuse, R90, R44 ;  /* 0x0000005a042c723c */ /* 0x040fe2000004182c */
[----:B------:R-:W1:Y:S07]  /*42b0*/  LDSM.16.M88.4 R88, [R213] ;  /* 0x00000000d558783b */ /* 0x000e6e0000000200 */
[C---:B------:R-:W-:Y:S08]  /*42c0*/  HMMA.16816.F32.BF16 R52, R4.reuse, R48, R52 ;  /* 0x000000300434723c */ /* 0x040ff00000041834 */
[----:B------:R-:W-:Y:S01]  /*42d0*/  HMMA.16816.F32.BF16 R12, R4, R50, R12 ;  /* 0x00000032040c723c */ /* 0x000fe2000004180c */
[----:B------:R-:W-:Y:S04]  /*42e0*/  LDSM.16.M88.4 R4, [R202+0x4000] ;  /* 0x00400000ca04783b */ /* 0x000fe80000000200 */
[----:B------:R-:W-:Y:S03]  /*42f0*/  LDSM.16.M88.4 R48, [R198+0x3800] ;  /* 0x00380000c630783b */ /* 0x000fe60000000200 */
[C---:B-----5:R-:W-:Y:S08]  /*4300*/  HMMA.16816.F32.BF16 R24, R8.reuse, R56, R24 ;  /* 0x000000380818723c */ /* 0x060ff00000041818 */
[C---:B------:R-:W-:Y:S01]  /*4310*/  HMMA.16816.F32.BF16 R28, R8.reuse, R58, R28 ;  /* 0x0000003a081c723c */ /* 0x040fe2000004181c */
[----:B------:R-:W5:Y:S07]  /*4320*/  LDSM.16.M88.4 R56, [R212] ;  /* 0x00000000d438783b */ /* 0x000f6e0000000200 */
[C---:B------:R-:W-:Y:S08]  /*4330*/  HMMA.16816.F32.BF16 R32, R8.reuse, R64, R32 ;  /* 0x000000400820723c */ /* 0x040ff00000041820 */
[C---:B------:R-:W-:Y:S01]  /*4340*/  HMMA.16816.F32.BF16 R36, R8.reuse, R66, R36 ;  /* 0x000000420824723c */ /* 0x040fe20000041824 */
[----:B------:R-:W-:Y:S07]  /*4350*/  LDSM.16.M88.4 R64, [R195+0x2000] ;  /* 0x00200000c340783b */ /* 0x000fee0000000200 */
[C---:B-1----:R-:W-:Y:S08]  /*4360*/  HMMA.16816.F32.BF16 R40, R8.reuse, R84, R40 ;  /* 0x000000540828723c */ /* 0x042ff00000041828 */
[C---:B------:R-:W-:Y:S01]  /*4370*/  HMMA.16816.F32.BF16 R44, R8.reuse, R86, R44 ;  /* 0x00000056082c723c */ /* 0x040fe2000004182c */
[----:B------:R-:W-:Y:S07]  /*4380*/  LDSM.16.M88.4 R84, [R192+0x5000] ;  /* 0x00500000c054783b */ /* 0x000fee0000000200 */
[C---:B---3--:R-:W-:Y:S08]  /*4390*/  HMMA.16816.F32.BF16 R52, R8.reuse, R20, R52 ;  /* 0x000000140834723c */ /* 0x048ff00000041834 */
[----:B------:R-:W-:Y:S01]  /*43a0*/  HMMA.16816.F32.BF16 R20, R8, R22, R12 ;  /* 0x000000160814723c */ /* 0x000fe2000004180c */
[----:B------:R-:W1:Y:S07]  /*43b0*/  LDSM.16.M88.4 R12, [R201+0x4000] ;  /* 0x00400000c90c783b */ /* 0x000e6e0000000200 */
[C---:B----4-:R-:W-:Y:S08]  /*43c0*/  HMMA.16816.F32.BF16 R8, R16.reuse, R60, R24 ;  /* 0x0000003c1008723c */ /* 0x050ff00000041818 */
        /* <DEDUP_REMOVED lines=8> */
[C---:B-----5:R-:W-:Y:S08]  /*4450*/  HMMA.16816.F32.BF16 R52, R16.reuse, R56, R52 ;  /* 0x000000381034723c */ /* 0x060ff00000041834 */
[----:B------:R-:W-:Y:S01]  /*4460*/  HMMA.16816.F32.BF16 R24, R16, R58, R20 ;  /* 0x0000003a1018723c */ /* 0x000fe20000041814 */
[----:B------:R-:W-:Y:S04]  /*4470*/  LDSM.16.M88.4 R16, [R199+0x8000] ;  /* 0x00800000c710783b */ /* 0x000fe80000000200 */
[----:B------:R-:W-:Y:S03]  /*4480*/  LDSM.16.M88.4 R56, [R192+0x5800] ;  /* 0x00580000c038783b */ /* 0x000fe60000000200 */
[C---:B------:R-:W-:Y:S08]  /*4490*/  HMMA.16816.F32.BF16 R20, R4.reuse, R68, R8 ;  /* 0x000000440414723c */ /* 0x040ff00000041808 */
[C---:B------:R-:W-:Y:S01]  /*44a0*/  HMMA.16816.F32.BF16 R8, R4.reuse, R70, R28 ;  /* 0x000000460408723c */ /* 0x040fe2000004181c */
[----:B------:R-:W5:Y:S07]  /*44b0*/  LDSM.16.M88.4 R68, [R192+0x4000] ;  /* 0x00400000c044783b */ /* 0x000f6e0000000200 */
[C---:B------:R-:W-:Y:S08]  /*44c0*/  HMMA.16816.F32.BF16 R32, R4.reuse, R72, R32 ;  /* 0x000000480420723c */ /* 0x040ff00000041820 */
[C---:B------:R-:W-:Y:S01]  /*44d0*/  HMMA.16816.F32.BF16 R36, R4.reuse, R74, R36 ;  /* 0x0000004a0424723c */ /* 0x040fe20000041824 */
[----:B------:R-:W2:Y:S07]  /*44e0*/  LDSM.16.M88.4 R72, [R192+0x4800] ;  /* 0x00480000c048783b */ /* 0x000eae0000000200 */
        /* <DEDUP_REMOVED lines=9> */
[C---:B---3--:R-:W-:Y:S08]  /*4580*/  HMMA.16816.F32.BF16 R4, R12.reuse, R76, R32 ;  /* 0x0000004c0c04723c */ /* 0x048ff00000041820 */
[C---:B------:R-:W-:Y:S01]  /*4590*/  HMMA.16816.F32.BF16 R36, R12.reuse, R78, R36 ;  /* 0x0000004e0c24723c */ /* 0x040fe20000041824 */
[----:B------:R-:W3:Y:S07]  /*45a0*/  LDSM.16.M88.4 R76, [R210] ;  /* 0x00000000d24c783b */ /* 0x000eee0000000200 */
[C---:B----4-:R-:W-:Y:S08]  /*45b0*/  HMMA.16816.F32.BF16 R40, R12.reuse, R88, R40 ;  /* 0x000000580c28723c */ /* 0x050ff00000041828 */
[C---:B------:R-:W-:Y:S01]  /*45c0*/  HMMA.16816.F32.BF16 R44, R12.reuse, R90, R44 ;  /* 0x0000005a0c2c723c */ /* 0x040fe2000004182c */
[----:B------:R-:W4:Y:S07]  /*45d0*/  LDSM.16.M88.4 R88, [R209] ;  /* 0x00000000d158783b */ /* 0x000f2e0000000200 */
[C---:B------:R-:W-:Y:S08]  /*45e0*/  HMMA.16816.F32.BF16 R52, R12.reuse, R60, R52 ;  /* 0x0000003c0c34723c */ /* 0x040ff00000041834 */
[----:B------:R-:W-:Y:S01]  /*45f0*/  HMMA.16816.F32.BF16 R32, R12, R62, R28 ;  /* 0x0000003e0c20723c */ /* 0x000fe2000004181c */
[----:B------:R-:W1:Y:S07]  /*4600*/  LDSM.16.M88.4 R60, [R208] ;  /* 0x00000000d03c783b */ /* 0x000e6e0000000200 */
[C---:B-----5:R-:W-:Y:S08]  /*4610*/  HMMA.16816.F32.BF16 R28, R16.reuse, R68, R24 ;  /* 0x00000044101c723c */ /* 0x060ff00000041818 */
[C---:B------:R-:W-:Y:S01]  /*4620*/  HMMA.16816.F32.BF16 R24, R16.reuse, R70, R20 ;  /* 0x000000461018723c */ /* 0x040fe20000041814 */
[----:B------:R-:W-:Y:S07]  /*4630*/  LDSM.16.M88.4 R68, [R195+0x4000] ;  /* 0x00400000c344783b */ /* 0x000fee0000000200 */
[C---:B--2---:R-:W-:Y:S01]  /*4640*/  HMMA.16816.F32.BF16 R20, R16.reuse, R72, R4 ;  /* 0x000000481014723c */ /* 0x044fe20000041804 */
[----:B------:R-:W-:Y:S07]  /*4650*/  LDSM.16.M88.4 R4, [R202+0x8000] ;  /* 0x00800000ca04783b */ /* 0x000fee0000000200 */
[C---:B------:R-:W-:Y:S01]  /*4660*/  HMMA.16816.F32.BF16 R12, R16.reuse, R74, R36 ;  /* 0x0000004a100c723c */ /* 0x040fe20000041824 */
[----:B------:R-:W2:Y:S07]  /*4670*/  LDSM.16.M88.4 R72, [R198+0x4000] ;  /* 0x00400000c648783b */ /* 0x000eae0000000200 */
        /* <DEDUP_REMOVED lines=8> */
[C---:B---3--:R-:W-:Y:S01]  /*4700*/  HMMA.16816.F32.BF16 R24, R8.reuse, R76, R20 ;  /* 0x0000004c0818723c */ /* 0x048fe20000041814 */
[----:B------:R-:W3:Y:S07]  /*4710*/  LDSM.16.M88.4 R20, [R201+0x8000] ;  /* 0x00800000c914783b */ /* 0x000eee0000000200 */
[C---:B------:R-:W-:Y:S01]  /*4720*/  HMMA.16816.F32.BF16 R16, R8.reuse, R78, R12 ;  /* 0x0000004e0810723c */ /* 0x040fe2000004180c */
[----:B------:R-:W1:Y:S07]  /*4730*/  LDSM.16.M88.4 R76, [R195+0x4800] ;  /* 0x00480000c34c783b */ /* 0x000e6e0000000200 */
[C---:B----4-:R-:W-:Y:S01]  /*4740*/  HMMA.16816.F32.BF16 R12, R8.reuse, R88, R40 ;  /* 0x00000058080c723c */ /* 0x050fe20000041828 */
[----:B------:R-:W-:Y:S07]  /*4750*/  LDSM.16.M88.4 R40, [R195+0x5000] ;  /* 0x00500000c328783b */ /* 0x000fee0000000200 */
[C---:B------:R-:W-:Y:S08]  /*4760*/  HMMA.16816.F32.BF16 R56, R8.reuse, R90, R48 ;  /* 0x0000005a0838723c */ /* 0x040ff00000041830 */
[C---:B------:R-:W-:Y:S08]  /*4770*/  HMMA.16816.F32.BF16 R48, R8.reuse, R60, R44 ;  /* 0x0000003c0830723c */ /* 0x040ff0000004182c */
[----:B------:R-:W-:Y:S01]  /*4780*/  HMMA.16816.F32.BF16 R44, R8, R62, R36 ;  /* 0x0000003e082c723c */ /* 0x000fe20000041824 */
[----:B------:R-:W-:Y:S07]  /*4790*/  LDSM.16.M88.4 R60, [R192+0x6000] ;  /* 0x00600000c03c783b */ /* 0x000fee0000000200 */
[C---:B--2---:R-:W-:Y:S08]  /*47a0*/  HMMA.16816.F32.BF16 R36, R4.reuse, R72, R32 ;  /* 0x000000480424723c */ /* 0x044ff00000041820 */
[C---:B------:R-:W-:Y:S01]  /*47b0*/  HMMA.16816.F32.BF16 R52, R4.reuse, R82, R16 ;  /* 0x000000520434723c */ /* 0x040fe20000041810 */
[----:B------:R-:W2:Y:S07]  /*47c0*/  LDSM.16.M88.4 R16, [R199+0xc000] ;  /* 0x00c00000c710783b */ /* 0x000eae0000000200 */
        /* <DEDUP_REMOVED lines=12> */
[C---:B---3--:R-:W-:Y:S01]  /*4890*/  HMMA.16816.F32.BF16 R4, R20.reuse, R68, R36 ;  /* 0x000000441404723c */ /* 0x048fe20000041824 */
[----:B------:R-:W1:Y:S07]  /*48a0*/  LDSM.16.M88.4 R36, [R207] ;  /* 0x00000000cf24783b */ /* 0x000e6e0000000200 */
[C---:B------:R-:W-:Y:S08]  /*48b0*/  HMMA.16816.F32.BF16 R28, R20.reuse, R70, R28 ;  /* 0x00000046141c723c */ /* 0x040ff0000004181c */
[----:B------:R-:W-:Y:S01]  /*48c0*/  HMMA.16816.F32.BF16 R68, R20, R78, R52 ;  /* 0x0000004e1444723c */ /* 0x000fe20000041834 */
[----:B------:R-:W3:Y:S07]  /*48d0*/  LDSM.16.M88.4 R52, [R192+0x6800] ;  /* 0x00680000c034783b */ /* 0x000eee0000000200 */
[----:B--2---:R-:W-:Y:S08]  /*48e0*/  HMMA.16816.F32.BF16 R4, R16, R60, R4 ;  /* 0x0000003c1004723c */ /* 0x004ff00000041804 */
[C---:B------:R-:W-:Y:S08]  /*48f0*/  HMMA.16816.F32.BF16 R32, R20.reuse, R76, R32 ;  /* 0x0000004c1420723c */ /* 0x040ff00000041820 */
[C---:B------:R-:W-:Y:S01]  /*4900*/  HMMA.16816.F32.BF16 R76, R20.reuse, R42, R8 ;  /* 0x0000002a144c723c */ /* 0x040fe20000041808 */
[----:B------:R-:W-:Y:S07]  /*4910*/  LDSM.16.M88.4 R8, [R202+0xc000] ;  /* 0x00c00000ca08783b */ /* 0x000fee0000000200 */
[----:B----4-:R-:W-:Y:S01]  /*4920*/  HMMA.16816.F32.BF16 R88, R20, R84, R48 ;  /* 0x000000541458723c */ /* 0x010fe20000041830 */
[----:B------:R-:W2:Y:S07]  /*4930*/  LDSM.16.M88.4 R48, [R198+0x6000] ;  /* 0x00600000c630783b */ /* 0x000eae0000000200 */
[----:B------:R-:W-:Y:S01]  /*4940*/  HMMA.16816.F32.BF16 R28, R16, R62, R28 ;  /* 0x0000003e101c723c */ /* 0x000fe2000004181c */
[----:B------:R-:W-:Y:S07]  /*4950*/  LDSM.16.M88.4 R60, [R198+0x6800] ;  /* 0x00680000c63c783b */ /* 0x000fee0000000200 */
[----:B------:R-:W-:Y:S08]  /*4960*/  HMMA.16816.F32.BF16 R80, R20, R40, R24 ;  /* 0x000000281450723c */ /* 0x000ff00000041818 */
[C---:B-1----:R-:W-:Y:S01]  /*4970*/  HMMA.16816.F32.BF16 R24, R12.reuse, R36, R4 ;  /* 0x000000240c18723c */ /* 0x042fe20000041804 */
[----:B------:R-:W1:Y:S07]  /*4980*/  LDSM.16.M88.4 R4, [R201+0xc000] ;  /* 0x00c00000c904783b */ /* 0x000e6e0000000200 */
[----:B------:R-:W-:Y:S08]  /*4990*/  HMMA.16816.F32.BF16 R28, R12, R38, R28 ;  /* 0x000000260c1c723c */ /* 0x000ff0000004181c */
[----:B---3--:R-:W-:Y:S08]  /*49a0*/  HMMA.16816.F32.BF16 R32, R16, R52, R32 ;  /* 0x000000341020723c */ /* 0x008ff00000041820 */
[----:B--2---:R-:W-:Y:S08]  /*49b0*/  HMMA.16816.F32.BF16 R24, R8, R48, R24 ;  /* 0x000000300818723c */ /* 0x004ff00000041818 */
        /* <DEDUP_REMOVED lines=128> */
.L_x_2228:
[----:B--234-:R-:W-:Y:S05]  /*51c0*/  BSYNC B0 ;  /* 0x0000000000007941 */ /* 0x01cfea0003800000 */
.L_x_2227:
[----:B-1----:R-:W2:Y:S04]  /*51d0*/  LDL R0, [R1+0x50] ;  /* 0x0000500001007983 */ /* 0x002ea80000100800 */
[----:B------:R-:W2:Y:S04]  /*51e0*/  LDL R246, [R1+0x24] ;  /* 0x0000240001f67983 */ /* 0x000ea80000100800 */
[----:B------:R-:W3:Y:S04]  /*51f0*/  LDL R3, [R1+0x10] ;  /* 0x0000100001037983 */ /* 0x000ee80000100800 */
[----:B------:R-:W4:Y:S04]  /*5200*/  LDL R245, [R1+0x1c] ;  /* 0x00001c0001f57983 */ /* 0x000f280000100800 */
[----:B------:R-:W-:Y:S04]  /*5210*/  LDSM.16.MT88.4 R36, [R197] ;  /* 0x00000000c524783b */ /* 0x000fe80000004200 */
[----:B------:R-:W-:Y:S04]  /*5220*/  LDSM.16.MT88.4 R44, [R196] ;  /* 0x00000000c42c783b */ /* 0x000fe80000004200 */
[----:B------:R-:W-:Y:S04]  /*5230*/  LDSM.16.MT88.4 R48, [R197+0x800] ;  /* 0x00080000c530783b */ /* 0x000fe80000004200 */
[----:B------:R-:W-:Y:S04]  /*5240*/  LDSM.16.MT88.4 R32, [R196+0x800] ;  /* 0x00080000c420783b */ /* 0x000fe80000004200 */
[----:B------:R-:W-:Y:S04]  /*5250*/  LDSM.16.MT88.4 R64, [R194+0x4000] ;  /* 0x00400000c240783b */ /* 0x000fe80000004200 */
[----:B------:R-:W-:Y:S04]  /*5260*/  LDSM.16.MT88.4 R60, [R196+0x2800] ;  /* 0x00280000c43c783b */ /* 0x000fe80000004200 */
[----:B------:R-:W0:Y:S01]  /*5270*/  LDGDEPBAR ;  /* 0x00000000000079af */ /* 0x000e220000000000 */
[----:B--2---:R-:W-:-:S04]  /*5280*/  IMAD.IADD R0, R0, 0x1, R246 ;  /* 0x0000000100007824 */ /* 0x004fc800078e02f6 */
[----:B------:R-:W-:-:S05]  /*5290*/  @P1 IMAD.HI.U32 R2, R0, c[0x0][0x2c8], RZ ;  /* 0x0000b20000021a27 */ /* 0x000fca00078e00ff */
[----:B------:R-:W-:-:S05]  /*52a0*/  @P1 SHF.R.U32.HI R0, RZ, c[0x0][0x2cc], R2 ;  /* 0x0000b300ff001a19 */ /* 0x000fca0000011602 */
[----:B------:R-:W1:Y:S01]  /*52b0*/  SHFL.IDX PT, R4, R0, RZ, 0x1c1f ;  /* 0x001c1fff00047589 */ /* 0x000e6200000e0000 */
[----:B------:R-:W-:-:S04]  /*52c0*/  IMAD.MOV.U32 R2, RZ, RZ, -0x40 ;  /* 0xffffffc0ff027424 */ /* 0x000fc800078e00ff */
[----:B------:R-:W-:Y:S01]  /*52d0*/  IMAD R2, R92, R2, 0x1 ;  /* 0x000000015c027424 */ /* 0x000fe200078e0202 */
[----:B------:R3:W2:Y:S04]  /*52e0*/  SHFL.IDX PT, R5, R0, 0x1, 0x1c1f ;  /* 0x003c1f0000057f89 */ /* 0x0006a800000e0000 */
[----:B---3--:R-:W-:Y:S01]  /*52f0*/  IADD3 R0, -R3, R2, R135 ;  /* 0x0000000203007210 */ /* 0x008fe20007ffe187 */
[----:B------:R-:W-:-:S04]  /*5300*/  IMAD.IADD R3, R93, 0x1, -R3 ;  /* 0x000000015d037824 */ /* 0x000fc800078e0a03 */
[----:B----4-:R-:W-:-:S04]  /*5310*/  IMAD.IADD R0, R0, 0x1, -R245 ;  /* 0x0000000100007824 */ /* 0x010fc800078e0af5 */
[----:B-1----:R-:W-:-:S05]  /*5320*/  IMAD.IADD R2, R0, 0x1, R4 ;  /* 0x0000000100027824 */ /* 0x002fca00078e0204 */
[----:B------:R-:W-:Y:S01]  /*5330*/  IMNMX R2, R3, R2, PT ;  /* 0x0000000203027217 */ /* 0x000fe20003800200 */
[----:B--2---:R-:W-:-:S03]  /*5340*/  IMAD.IADD R0, R0, 0x1, R5 ;  /* 0x0000000100007824 */ /* 0x004fc600078e0205 */
[C---:B------:R-:W-:Y:S02]  /*5350*/  ISETP.GT.AND P6, PT, R2.reuse, RZ, PT ;  /* 0x000000ff0200720c */ /* 0x040fe40003fc4270 */
[----:B------:R-:W-:Y:S02]  /*5360*/  ISETP.GT.AND P0, PT, R2, 0x1, PT ;  /* 0x000000010200780c */ /* 0x000fe40003f04270 */
[----:B------:R-:W-:Y:S02]  /*5370*/  FSEL R5, R76, -INF , P6 ;  /* 0xff8000004c057808 */ /* 0x000fe40003000000 */
[----:B------:R-:W-:Y:S02]  /*5380*/  ISETP.GT.AND P6, PT, R2, 0x8, PT ;  /* 0x000000080200780c */ /* 0x000fe40003fc4270 */
[----:B------:R-:W-:Y:S02]  /*5390*/  FSEL R9, R72, -INF , P0 ;  /* 0xff80000048097808 */ /* 0x000fe40000000000 */
[----:B------:R-:W-:-:S02]  /*53a0*/  ISETP.GT.AND P0, PT, R2, 0x9, PT ;  /* 0x000000090200780c */ /* 0x000fc40003f04270 */
[----:B------:R-:W-:Y:S02]  /*53b0*/  FSEL R7, R69, -INF , P6 ;  /* 0xff80000045077808 */ /* 0x000fe40003000000 */
[----:B------:R-:W-:Y:S02]  /*53c0*/  ISETP.GT.AND P6, PT, R2, 0x10, PT ;  /* 0x000000100200780c */ /* 0x000fe40003fc4270 */
[----:B------:R-:W-:Y:S02]  /*53d0*/  FSEL R8, R68, -INF , P0 ;  /* 0xff80000044087808 */ /* 0x000fe40000000000 */
[----:B------:R-:W-:Y:S02]  /*53e0*/  ISETP.GT.AND P0, PT, R2, 0x11, PT ;  /* 0x000000110200780c */ /* 0x000fe40003f04270 */
[----:B------:R-:W-:Y:S02]  /*53f0*/  IMNMX R0, R3, R0, PT ;  /* 0x0000000003007217 */ /* 0x000fe40003800200 */
[----:B------:R-:W-:-:S02]  /*5400*/  FSEL R11, R54, -INF , P6 ;  /* 0xff800000360b7808 */ /* 0x000fc40003000000 */
[----:B------:R-:W-:Y:S02]  /*5410*/  FMNMX.FTZ R3, R5, R9, !PT ;  /* 0x0000000905037209 */ /* 0x000fe40007810000 */
[----:B------:R-:W-:Y:S02]  /*5420*/  ISETP.GT.AND P6, PT, R2, 0x18, PT ;  /* 0x000000180200780c */ /* 0x000fe40003fc4270 */
[----:B------:R-:W-:Y:S02]  /*5430*/  FSEL R12, R52, -INF , P0 ;  /* 0xff800000340c7808 */ /* 0x000fe40000000000 */
[----:B------:R-:W-:Y:S02]  /*5440*/  ISETP.GT.AND P0, PT, R2, 0x19, PT ;  /* 0x000000190200780c */ /* 0x000fe40003f04270 */
[----:B------:R-:W-:Y:S02]  /*5450*/  FMNMX.FTZ R3, R7, R3, !PT ;  /* 0x0000000307037209 */ /* 0x000fe40007810000 */
[----:B------:R-:W-:-:S02]  /*5460*/  FSEL R13, R41, -INF , P6 ;  /* 0xff800000290d7808 */ /* 0x000fc40003000000 */
[----:B------:R-:W-:Y:S02]  /*5470*/  ISETP.GT.AND P6, PT, R2, 0x20, PT ;  /* 0x000000200200780c */ /* 0x000fe40003fc4270 */
[----:B------:R-:W-:Y:S02]  /*5480*/  FSEL R14, R40, -INF , P0 ;  /* 0xff800000280e7808 */ /* 0x000fe40000000000 */
[----:B------:R-:W-:Y:S02]  /*5490*/  ISETP.GT.AND P0, PT, R2, 0x21, PT ;  /* 0x000000210200780c */ /* 0x000fe40003f04270 */
[----:B------:R-:W-:Y:S02]  /*54a0*/  FMNMX.FTZ R3, R8, R3, !PT ;  /* 0x0000000308037209 */ /* 0x000fe40007810000 */
[----:B------:R-:W-:Y:S02]  /*54b0*/  FSEL R91, R28, -INF , P6 ;  /* 0xff8000001c5b7808 */ /* 0x000fe40003000000 */
[----:B------:R-:W-:-:S02]  /*54c0*/  ISETP.GT.AND P6, PT, R2, 0x28, PT ;  /* 0x000000280200780c */ /* 0x000fc40003fc4270 */
[----:B------:R-:W-:Y:S02]  /*54d0*/  FSEL R90, R26, -INF , P0 ;  /* 0xff8000001a5a7808 */ /* 0x000fe40000000000 */
[C---:B------:R-:W-:Y:S02]  /*54e0*/  ISETP.GT.AND P0, PT, R2.reuse, 0x29, PT ;  /* 0x000000290200780c */ /* 0x040fe40003f04270 */
[----:B------:R-:W-:Y:S02]  /*54f0*/  FMNMX.FTZ R3, R11, R3, !PT ;  /* 0x000000030b037209 */ /* 0x000fe40007810000 */
[----:B------:R-:W-:Y:S02]  /*5500*/  FSEL R89, R19, -INF , P6 ;  /* 0xff80000013597808 */ /* 0x000fe40003000000 */
[----:B------:R-:W-:Y:S02]  /*5510*/  ISETP.GT.AND P6, PT, R2, 0x30, PT ;  /* 0x000000300200780c */ /* 0x000fe40003fc4270 */
[----:B------:R-:W-:-:S02]  /*5520*/  FSEL R88, R18, -INF , P0 ;  /* 0xff80000012587808 */ /* 0x000fc40000000000 */
[----:B------:R-:W-:Y:S02]  /*5530*/  FMNMX.FTZ R3, R12, R3, !PT ;  /* 0x000000030c037209 */ /* 0x000fe40007810000 */
[C---:B------:R-:W-:Y:S02]  /*5540*/  ISETP.GT.AND P0, PT, R2.reuse, 0x31, PT ;  /* 0x000000310200780c */ /* 0x040fe40003f04270 */
[----:B------:R-:W-:Y:S02]  /*5550*/  FSEL R87, R17, -INF , P6 ;  /* 0xff80000011577808 */ /* 0x000fe40003000000 */
[----:B------:R-:W-:Y:S02]  /*5560*/  FMNMX.FTZ R3, R13, R3, !PT ;  /* 0x000000030d037209 */ /* 0x000fe40007810000 */
[----:B------:R-:W-:Y:S02]  /*5570*/  ISETP.GT.AND P6, PT, R2, 0x38, PT ;  /* 0x000000380200780c */ /* 0x000fe40003fc4270 */
[----:B------:R-:W-:-:S02]  /*5580*/  FSEL R86, R16, -INF , P0 ;  /* 0xff80000010567808 */ /* 0x000fc40000000000 */
[----:B------:R-:W-:Y:S02]  /*5590*/  ISETP.GT.AND P0, PT, R2, 0x39, PT ;  /* 0x000000390200780c */ /* 0x000fe40003f04270 */
[----:B------:R-:W-:Y:S02]  /*55a0*/  FMNMX.FTZ R3, R14, R3, !PT ;  /* 0x000000030e037209 */ /* 0x000fe40007810000 */
[----:B------:R-:W-:Y:S02]  /*55b0*/  FSEL R85, R15, -INF , P6 ;  /* 0xff8000000f557808 */ /* 0x000fe40003000000 */
[----:B------:R-:W-:Y:S02]  /*55c0*/  ISETP.GT.AND P6, PT, R0, RZ, PT ;  /* 0x000000ff0000720c */ /* 0x000fe40003fc4270 */
        /* <DEDUP_REMOVED lines=36> */
[----:B------:R-:W-:Y:S01]  /*5810*/  FMNMX.FTZ R3, R21, R3, !PT ;  /* 0x0000000315037209 */ /* 0x000fe20007810000 */
[----:B------:R-:W1:Y:S01]  /*5820*/  SHFL.BFLY PT, R4, R2, 0x2, 0x1f ;  /* 0x0c401f0002047f89 */ /* 0x000e6200000e0000 */
[----:B------:R-:W-:Y:S02]  /*5830*/  ISETP.GT.AND P6, PT, R0, 0x28, PT ;  /* 0x000000280000780c */ /* 0x000fe40003fc4270 */
[----:B------:R-:W-:Y:S02]  /*5840*/  FSEL R98, R30, -INF , P0 ;  /* 0xff8000001e627808 */ /* 0x000fe40000000000 */
[----:B------:R-:W-:Y:S02]  /*5850*/  FMNMX.FTZ R3, R96, R3, !PT ;  /* 0x0000000360037209 */ /* 0x000fe40007810000 */
[----:B------:R-:W-:Y:S02]  /*5860*/  ISETP.GT.AND P0, PT, R0, 0x29, PT ;  /* 0x000000290000780c */ /* 0x000fe40003f04270 */
[----:B------:R-:W-:-:S02]  /*5870*/  FSEL R102, R29, -INF , P6 ;  /* 0xff8000001d667808 */ /* 0x000fc40003000000 */
[----:B------:R-:W-:Y:S01]  /*5880*/  FMNMX.FTZ R3, R98, R3, !PT ;  /* 0x0000000362037209 */ /* 0x000fe20007810000 */
[----:B------:R-:W-:Y:S01]  /*5890*/  LDSM.16.MT88.4 R28, [R194] ;  /* 0x00000000c21c783b */ /* 0x000fe20000004200 */
[----:B------:R-:W-:Y:S02]  /*58a0*/  ISETP.GT.AND P6, PT, R0, 0x30, PT ;  /* 0x000000300000780c */ /* 0x000fe40003fc4270 */
[----:B------:R-:W-:Y:S02]  /*58b0*/  FSEL R101, R27, -INF , P0 ;  /* 0xff8000001b657808 */ /* 0x000fe40000000000 */
[----:B------:R-:W-:Y:S02]  /*58c0*/  FMNMX.FTZ R3, R102, R3, !PT ;  /* 0x0000000366037209 */ /* 0x000fe40007810000 */
[----:B------:R-:W-:Y:S02]  /*58d0*/  ISETP.GT.AND P0, PT, R0, 0x31, PT ;  /* 0x000000310000780c */ /* 0x000fe40003f04270 */
[----:B------:R-:W-:-:S02]  /*58e0*/  FSEL R103, R25, -INF , P6 ;  /* 0xff80000019677808 */ /* 0x000fc40003000000 */
[----:B------:R-:W-:Y:S02]  /*58f0*/  FMNMX.FTZ R3, R101, R3, !PT ;  /* 0x0000000365037209 */ /* 0x000fe40007810000 */
[----:B------:R-:W-:Y:S02]  /*5900*/  ISETP.GT.AND P6, PT, R0, 0x38, PT ;  /* 0x000000380000780c */ /* 0x000fe40003fc4270 */
[----:B------:R-:W-:Y:S02]  /*5910*/  FSEL R100, R24, -INF , P0 ;  /* 0xff80000018647808 */ /* 0x000fe40000000000 */
[----:B------:R-:W-:Y:S01]  /*5920*/  FMNMX.FTZ R3, R103, R3, !PT ;  /* 0x0000000367037209 */ /* 0x000fe20007810000 */
[----:B------:R-:W-:Y:S01]  /*5930*/  LDSM.16.MT88.4 R24, [R193+0x800] ;  /* 0x00080000c118783b */ /* 0x000fe20000004200 */
[----:B------:R-:W-:Y:S02]  /*5940*/  ISETP.GT.AND P0, PT, R0, 0x39, PT ;  /* 0x000000390000780c */ /* 0x000fe40003f04270 */
[----:B------:R-:W-:-:S02]  /*5950*/  FSEL R99, R23, -INF , P6 ;  /* 0xff80000017637808 */ /* 0x000fc40003000000 */
[----:B------:R-:W-:Y:S02]  /*5960*/  FMNMX.FTZ R0, R100, R3, !PT ;  /* 0x0000000364007209 */ /* 0x000fe40007810000 */
        /* <DEDUP_REMOVED lines=14> */
[----:B--2---:R-:W-:-:S06]  /*5a50*/  FFMA.FTZ R3, R9, c[0x0][0x2d0], -R2 ;  /* 0x0000b40009037a23 */ /* 0x004fcc0000010802 */
[----:B------:R2:W3:Y:S01]  /*5a60*/  MUFU.EX2 R72, R3 ;  /* 0x0000000300487308 */ /* 0x0004e20000000800 */
[----:B-1----:R-:W-:Y:S01]  /*5a70*/  FMNMX.FTZ R132, R0, R4, !PT ;  /* 0x0000000400847209 */ /* 0x002fe20007810000 */
[--C-:B------:R-:W-:Y:S02]  /*5a80*/  FFMA.FTZ R0, R12, c[0x0][0x2d0], -R2.reuse ;  /* 0x0000b4000c007a23 */ /* 0x100fe40000010802 */
[----:B--2---:R-:W-:-:S04]  /*5a90*/  FFMA.FTZ R3, R7, c[0x0][0x2d0], -R2 ;  /* 0x0000b40007037a23 */ /* 0x004fc80000010802 */
[----:B------:R1:W-:Y:S01]  /*5aa0*/  MUFU.EX2 R75, R3 ;  /* 0x00000003004b7308 */ /* 0x0003e20000000800 */
[----:B------:R-:W-:Y:S01]  /*5ab0*/  FSETP.NEU.FTZ.AND P0, PT, R132, -INF , PT ;  /* 0xff8000008400780b */ /* 0x000fe20003f1d000 */
[----:B-1----:R-:W-:-:S06]  /*5ac0*/  FFMA.FTZ R3, R8, c[0x0][0x2d0], -R2 ;  /* 0x0000b40008037a23 */ /* 0x002fcc0000010802 */
[----:B------:R1:W2:Y:S08]  /*5ad0*/  MUFU.EX2 R76, R3 ;  /* 0x00000003004c7308 */ /* 0x0002b00000000800 */
[----:B------:R4:W-:Y:S01]  /*5ae0*/  MUFU.EX2 R78, R0 ;  /* 0x00000000004e7308 */ /* 0x0009e20000000800 */
[----:B-1----:R-:W-:-:S07]  /*5af0*/  FFMA.FTZ R3, R11, c[0x0][0x2d0], -R2 ;  /* 0x0000b4000b037a23 */ /* 0x002fce0000010802 */
[----:B------:R1:W-:Y:S01]  /*5b00*/  MUFU.EX2 R77, R3 ;  /* 0x00000003004d7308 */ /* 0x0003e20000000800 */
[----:B----4-:R-:W-:-:S05]  /*5b10*/  FMUL.FTZ R0, R132, c[0x0][0x2d0] ;  /* 0x0000b40084007a20 */ /* 0x010fca0000410000 */
[----:B------:R-:W-:Y:S01]  /*5b20*/  FSEL R0, R0, RZ, P0 ;  /* 0x000000ff00007208 */ /* 0x000fe20000000000 */
[----:B-1----:R-:W-:-:S04]  /*5b30*/  FFMA.FTZ R3, R13, c[0x0][0x2d0], -R2 ;  /* 0x0000b4000d037a23 */ /* 0x002fc80000010802 */
[----:B------:R1:W-:Y:S02]  /*5b40*/  MUFU.EX2 R82, R3 ;  /* 0x0000000300527308 */ /* 0x0003e40000000800 */
[----:B-1----:R-:W-:Y:S02]  /*5b50*/  FFMA.FTZ R3, R14, c[0x0][0x2d0], -R2 ;  /* 0x0000b4000e037a23 */ /* 0x002fe40000010802 */
[----:B------:R-:W1:Y:S04]  /*5b60*/  LDSM.16.MT88.4 R12, [R193] ;  /* 0x00000000c10c783b */ /* 0x000e680000004200 */
[----:B------:R4:W-:Y:S02]  /*5b70*/  MUFU.EX2 R83, R3 ;  /* 0x0000000300537308 */ /* 0x0009e40000000800 */
[----:B----4-:R-:W-:-:S06]  /*5b80*/  FFMA.FTZ R3, R6, c[0x0][0x2d0], -R0 ;  /* 0x0000b40006037a23 */ /* 0x010fcc0000010800 */
[----:B------:R4:W-:Y:S02]  /*5b90*/  MUFU.EX2 R69, R3 ;  /* 0x0000000300457308 */ /* 0x0009e40000000800 */
[----:B----4-:R-:W-:-:S06]  /*5ba0*/  FFMA.FTZ R3, R20, c[0x0][0x2d0], -R0 ;  /* 0x0000b40014037a23 */ /* 0x010fcc0000010800 */
[----:B------:R4:W5:Y:S02]  /*5bb0*/  MUFU.EX2 R68, R3 ;  /* 0x0000000300447308 */ /* 0x0009640000000800 */
[----:B----4-:R-:W-:-:S06]  /*5bc0*/  FFMA.FTZ R3, R19, c[0x0][0x2d0], -R0 ;  /* 0x0000b40013037a23 */ /* 0x010fcc0000010800 */
[----:B------:R4:W-:Y:S02]  /*5bd0*/  MUFU.EX2 R70, R3 ;  /* 0x0000000300467308 */ /* 0x0009e40000000800 */
[----:B----4-:R-:W-:-:S06]  /*5be0*/  FFMA.FTZ R3, R18, c[0x0][0x2d0], -R0 ;  /* 0x0000b40012037a23 */ /* 0x010fcc0000010800 */
[----:B------:R4:W1:Y:S01]  /*5bf0*/  MUFU.EX2 R71, R3 ;  /* 0x0000000300477308 */ /* 0x0008620000000800 */
[--C-:B------:R-:W-:Y:S01]  /*5c00*/  FFMA.FTZ R4, R10, c[0x0][0x2d0], -R0.reuse ;  /* 0x0000b4000a047a23 */ /* 0x100fe20000010800 */
[----:B---3--:R-:W-:Y:S02]  /*5c10*/  F2FP.BF16.PACK_AB R8, R72, R74 ;  /* 0x0000004a4808723e */ /* 0x008fe400000010ff */
[----:B--2---:R-:W-:Y:S02]  /*5c20*/  F2FP.BF16.PACK_AB R10, R76, R75 ;  /* 0x0000004b4c0a723e */ /* 0x004fe400000010ff */
[----:B-----5:R-:W-:Y:S01]  /*5c30*/  F2FP.BF16.PACK_AB R9, R68, R69 ;  /* 0x000000454409723e */ /* 0x020fe200000010ff */
[----:B----4-:R-:W-:Y:S01]  /*5c40*/  FFMA.FTZ R3, R17, c[0x0][0x2d0], -R0 ;  /* 0x0000b40011037a23 */ /* 0x010fe20000010800 */
[----:B-1----:R-:W-:-:S03]  /*5c50*/  F2FP.BF16.PACK_AB R11, R71, R70 ;  /* 0x00000046470b723e */ /* 0x002fc600000010ff */
[----:B------:R1:W-:Y:S02]  /*5c60*/  MUFU.EX2 R73, R3 ;  /* 0x0000000300497308 */ /* 0x0003e40000000800 */
[----:B-1----:R-:W-:-:S06]  /*5c70*/  FFMA.FTZ R3, R16, c[0x0][0x2d0], -R0 ;  /* 0x0000b40010037a23 */ /* 0x002fcc0000010800 */
[----:B------:R1:W2:Y:S01]  /*5c80*/  MUFU.EX2 R79, R3 ;  /* 0x00000003004f7308 */ /* 0x0002a20000000800 */
[----:B------:R-:W-:Y:S07]  /*5c90*/  HMMA.16816.F32.BF16 R16, R8, R12, RZ ;  /* 0x0000000c0810723c */ /* 0x000fee00000418ff */
[----:B------:R3:W-:Y:S01]  /*5ca0*/  MUFU.EX2 R80, R4 ;  /* 0x0000000400507308 */ /* 0x0007e20000000800 */
[----:B-1----:R-:W-:-:S07]  /*5cb0*/  FFMA.FTZ R3, R21, c[0x0][0x2d0], -R0 ;  /* 0x0000b40015037a23 */ /* 0x002fce0000010800 */
[----:B------:R-:W1:Y:S01]  /*5cc0*/  MUFU.EX2 R81, R3 ;  /* 0x0000000300517308 */ /* 0x000e620000000800 */
[C---:B------:R-:W-:Y:S01]  /*5cd0*/  HMMA.16816.F32.BF16 R12, R8.reuse, R14, RZ ;  /* 0x0000000e080c723c */ /* 0x040fe200000418ff */
[----:B--2---:R-:W-:Y:S02]  /*5ce0*/  F2FP.BF16.PACK_AB R5, R79, R73 ;  /* 0x000000494f05723e */ /* 0x004fe400000010ff */
[----:B---3--:R-:W-:Y:S02]  /*5cf0*/  F2FP.BF16.PACK_AB R4, R78, R77 ;  /* 0x0000004d4e04723e */ /* 0x008fe400000010ff */
[----:B------:R-:W-:Y:S02]  /*5d00*/  F2FP.BF16.PACK_AB R6, R83, R82 ;  /* 0x000000525306723e */ /* 0x000fe400000010ff */
[----:B-1----:R-:W-:Y:S01]  /*5d10*/  F2FP.BF16.PACK_AB R7, R81, R80 ;  /* 0x000000505107723e */ /* 0x002fe200000010ff */
[----:B------:R-:W-:Y:S08]  /*5d20*/  HMMA.16816.F32.BF16 R20, R8, R28, RZ ;  /* 0x0000001c0814723c */ /* 0x000ff000000418ff */
[----:B------:R-:W-:Y:S08]  /*5d30*/  HMMA.16816.F32.BF16 R140, R4, R24, R16 ;  /* 0x00000018048c723c */ /* 0x000ff00000041810 */
[----:B------:R-:W-:Y:S01]  /*5d40*/  HMMA.16816.F32.BF16 R16, R8, R30, RZ ;  /* 0x0000001e0810723c */ /* 0x000fe200000418ff */
[----:B------:R-:W1:Y:S07]  /*5d50*/  LDSM.16.MT88.4 R28, [R193+0x2000] ;  /* 0x00200000c11c783b */ /* 0x000e6e0000004200 */
[----:B------:R-:W-:Y:S08]  /*5d60*/  HMMA.16816.F32.BF16 R240, R4, R26, R12 ;  /* 0x0000001a04f0723c */ /* 0x000ff0000004180c */
[----:B------:R-:W-:Y:S08]  /*5d70*/  HMMA.16816.F32.BF16 R12, R8, R36, RZ ;  /* 0x00000024080c723c */ /* 0x000ff000000418ff */
[C---:B------:R-:W-:Y:S08]  /*5d80*/  HMMA.16816.F32.BF16 R148, R4.reuse, R40, R20 ;  /* 0x000000280494723c */ /* 0x040ff00000041814 */
[----:B------:R-:W-:Y:S01]  /*5d90*/  HMMA.16816.F32.BF16 R156, R4, R42, R16 ;  /* 0x0000002a049c723c */ /* 0x000fe20000041810 */
[----:B------:R-:W-:Y:S07]  /*5da0*/  LDSM.16.MT88.4 R40, [R194+0x2000] ;  /* 0x00200000c228783b */ /* 0x000fee0000004200 */
[C---:B------:R-:W-:Y:S08]  /*5db0*/  HMMA.16816.F32.BF16 R20, R8.reuse, R44, RZ ;  /* 0x0000002c0814723c */ /* 0x040ff000000418ff */
[C---:B------:R-:W-:Y:S01]  /*5dc0*/  HMMA.16816.F32.BF16 R16, R8.reuse, R46, RZ ;  /* 0x0000002e0810723c */ /* 0x040fe200000418ff */
[----:B------:R-:W2:Y:S07]  /*5dd0*/  LDSM.16.MT88.4 R44, [R197+0x2000] ;  /* 0x00200000c52c783b */ /* 0x000eae0000004200 */
[----:B------:R-:W-:Y:S01]  /*5de0*/  HMMA.16816.F32.BF16 R24, R8, R38, RZ ;  /* 0x000000260818723c */ /* 0x000fe200000418ff */
[----:B------:R-:W3:Y:S07]  /*5df0*/  LDSM.16.MT88.4 R36, [R196+0x2000] ;  /* 0x00200000c424783b */ /* 0x000eee0000004200 */
[----:B------:R-:W-:Y:S08]  /*5e00*/  HMMA.16816.F32.BF16 R236, R4, R48, R12 ;  /* 0x0000003004ec723c */ /* 0x000ff0000004180c */
[----:B-1----:R-:W-:Y:S08]  /*5e10*/  HMMA.16816.F32.BF16 R12, R8, R28, RZ ;  /* 0x0000001c080c723c */ /* 0x002ff000000418ff */
[C---:B------:R-:W-:Y:S08]  /*5e20*/  HMMA.16816.F32.BF16 R164, R4.reuse, R32, R20 ;  /* 0x0000002004a4723c */ /* 0x040ff00000041814 */
[C---:B------:R-:W-:Y:S01]  /*5e30*/  HMMA.16816.F32.BF16 R228, R4.reuse, R34, R16 ;  /* 0x0000002204e4723c */ /* 0x040fe20000041810 */
[----:B------:R-:W1:Y:S07]  /*5e40*/  LDSM.16.MT88.4 R32, [R197+0x2800] ;  /* 0x00280000c520783b */ /* 0x000e6e0000004200 */
[----:B------:R-:W-:Y:S01]  /*5e50*/  HMMA.16816.F32.BF16 R232, R4, R50, R24 ;  /* 0x0000003204e8723c */ /* 0x000fe20000041818 */
[----:B------:R-:W4:Y:S07]  /*5e60*/  LDSM.16.MT88.4 R48, [R194+0x2800] ;  /* 0x00280000c230783b */ /* 0x000f2e0000004200 */
[----:B------:R-:W-:Y:S08]  /*5e70*/  HMMA.16816.F32.BF16 R28, R8, R30, RZ ;  /* 0x0000001e081c723c */ /* 0x000ff000000418ff */
[----:B------:R-:W-:Y:S08]  /*5e80*/  HMMA.16816.F32.BF16 R224, R4, R52, R12 ;  /* 0x0000003404e0723c */ /* 0x000ff0000004180c */
[C---:B--2---:R-:W-:Y:S08]  /*5e90*/  HMMA.16816.F32.BF16 R16, R8.reuse, R44, RZ ;  /* 0x0000002c0810723c */ /* 0x044ff000000418ff */
[C---:B------:R-:W-:Y:S01]  /*5ea0*/  HMMA.16816.F32.BF16 R12, R8.reuse, R46, RZ ;  /* 0x0000002e080c723c */ /* 0x040fe200000418ff */
[----:B------:R-:W-:Y:S07]  /*5eb0*/  LDSM.16.MT88.4 R44, [R197+0x4000] ;  /* 0x00400000c52c783b */ /* 0x000fee0000004200 */
[C---:B------:R-:W-:Y:S08]  /*5ec0*/  HMMA.16816.F32.BF16 R20, R8.reuse, R42, RZ ;  /* 0x0000002a0814723c */ /* 0x040ff000000418ff */
[----:B------:R-:W-:Y:S01]  /*5ed0*/  HMMA.16816.F32.BF16 R24, R8, R40, RZ ;  /* 0x000000280818723c */ /* 0x000fe200000418ff */
[----:B------:R-:W2:Y:S07]  /*5ee0*/  LDSM.16.MT88.4 R40, [R193+0x4800] ;  /* 0x00480000c128783b */ /* 0x000eae0000004200 */
[----:B------:R-:W-:Y:S01]  /*5ef0*/  HMMA.16816.F32.BF16 R188, R4, R54, R28 ;  /* 0x0000003604bc723c */ /* 0x000fe2000004181c */
[----:B------:R-:W5:Y:S07]  /*5f00*/  LDSM.16.MT88.4 R52, [R194+0x4800] ;  /* 0x00480000c234783b */ /* 0x000f6e0000004200 */
[----:B---3--:R-:W-:Y:S08]  /*5f10*/  HMMA.16816.F32.BF16 R28, R8, R36, RZ ;  /* 0x00000024081c723c */ /* 0x008ff000000418ff */
[C---:B-1----:R-:W-:Y:S08]  /*5f20*/  HMMA.16816.F32.BF16 R184, R4.reuse, R32, R16 ;  /* 0x0000002004b8723c */ /* 0x042ff00000041810 */
[C---:B------:R-:W-:Y:S01]  /*5f30*/  HMMA.16816.F32.BF16 R176, R4.reuse, R34, R12 ;  /* 0x0000002204b0723c */ /* 0x040fe2000004180c */
[----:B------:R-:W1:Y:S07]  /*5f40*/  LDSM.16.MT88.4 R32, [R197+0x4800] ;  /* 0x00480000c520783b */ /* 0x000e6e0000004200 */
[----:B----4-:R-:W-:Y:S08]  /*5f50*/  HMMA.16816.F32.BF16 R180, R4, R50, R20 ;  /* 0x0000003204b4723c */ /* 0x010ff00000041814 */
[C---:B------:R-:W-:Y:S08]  /*5f60*/  HMMA.16816.F32.BF16 R16, R8.reuse, R58, RZ ;  /* 0x0000003a0810723c */ /* 0x040ff000000418ff */
[C---:B------:R-:W-:Y:S08]  /*5f70*/  HMMA.16816.F32.BF16 R12, R8.reuse, R64, RZ ;  /* 0x00000040080c723c */ /* 0x040ff000000418ff */
[----:B------:R-:W-:Y:S08]  /*5f80*/  HMMA.16816.F32.BF16 R20, R8, R56, RZ ;  /* 0x000000380814723c */ /* 0x000ff000000418ff */
[----:B------:R-:W-:Y:S08]  /*5f90*/  HMMA.16816.F32.BF16 R220, R4, R48, R24 ;  /* 0x0000003004dc723c */ /* 0x000ff00000041818 */
[----:B------:R-:W-:Y:S01]  /*5fa0*/  HMMA.16816.F32.BF16 R24, R8, R38, RZ ;  /* 0x000000260818723c */ /* 0x000fe200000418ff */
[----:B------:R-:W-:Y:S07]  /*5fb0*/  LDSM.16.MT88.4 R36, [R193+0x6000] ;  /* 0x00600000c124783b */ /* 0x000fee0000004200 */
[C---:B------:R-:W-:Y:S01]  /*5fc0*/  HMMA.16816.F32.BF16 R172, R4.reuse, R60, R28 ;  /* 0x0000003c04ac723c */ /* 0x040fe2000004181c */
[----:B------:R-:W3:Y:S07]  /*5fd0*/  LDSM.16.MT88.4 R28, [R196+0x4000] ;  /* 0x00400000c41c783b */ /* 0x000eee0000004200 */
[C---:B--2---:R-:W-:Y:S08]  /*5fe0*/  HMMA.16816.F32.BF16 R104, R4.reuse, R42, R16 ;  /* 0x0000002a0468723c */ /* 0x044ff00000041810 */
[C---:B-----5:R-:W-:Y:S08]  /*5ff0*/  HMMA.16816.F32.BF16 R160, R4.reuse, R52, R12 ;  /* 0x0000003404a0723c */ /* 0x060ff0000004180c */
[----:B------:R-:W-:Y:S08]  /*6000*/  HMMA.16816.F32.BF16 R168, R4, R40, R20 ;  /* 0x0000002804a8723c */ /* 0x000ff00000041814 */
[C---:B------:R-:W-:Y:S08]  /*6010*/  HMMA.16816.F32.BF16 R16, R8.reuse, R44, RZ ;  /* 0x0000002c0810723c */ /* 0x040ff000000418ff */
[C---:B------:R-:W-:Y:S08]  /*6020*/  HMMA.16816.F32.BF16 R12, R8.reuse, R46, RZ ;  /* 0x0000002e080c723c */ /* 0x040ff000000418ff */
[----:B------:R-:W-:Y:S08]  /*6030*/  HMMA.16816.F32.BF16 R20, R8, R66, RZ ;  /* 0x000000420814723c */ /* 0x000ff000000418ff */
[C---:B------:R-:W-:Y:S01]  /*6040*/  HMMA.16816.F32.BF16 R152, R4.reuse, R62, R24 ;  /* 0x0000003e0498723c */ /* 0x040fe20000041818 */
[----:B------:R-:W2:Y:S07]  /*6050*/  LDSM.16.MT88.4 R24, [R196+0x4800] ;  /* 0x00480000c418783b */ /* 0x000eae0000004200 */
[C---:B-1----:R-:W-:Y:S08]  /*6060*/  HMMA.16816.F32.BF16 R144, R4.reuse, R32, R16 ;  /* 0x000000200490723c */ /* 0x042ff00000041810 */
[C---:B------:R-:W-:Y:S01]  /*6070*/  HMMA.16816.F32.BF16 R136, R4.reuse, R34, R12 ;  /* 0x000000220488723c */ /* 0x040fe2000004180c */
[----:B------:R-:W1:Y:S07]  /*6080*/  LDSM.16.MT88.4 R32, [R193+0x6800] ;  /* 0x00680000c120783b */ /* 0x000e6e0000004200 */
[----:B------:R-:W-:Y:S08]  /*6090*/  HMMA.16816.F32.BF16 R108, R4, R54, R20 ;  /* 0x00000036046c723c */ /* 0x000ff00000041814 */
[C---:B---3--:R-:W-:Y:S08]  /*60a0*/  HMMA.16816.F32.BF16 R20, R8.reuse, R28, RZ ;  /* 0x0000001c0814723c */ /* 0x048ff000000418ff */
[C---:B------:R-:W-:Y:S08]  /*60b0*/  HMMA.16816.F32.BF16 R16, R8.reuse, R30, RZ ;  /* 0x0000001e0810723c */ /* 0x040ff000000418ff */
[----:B------:R-:W-:Y:S08]  /*60c0*/  HMMA.16816.F32.BF16 R12, R8, R36, RZ ;  /* 0x00000024080c723c */ /* 0x000ff000000418ff */
[C---:B--2---:R-:W-:Y:S01]  /*60d0*/  HMMA.16816.F32.BF16 R128, R4.reuse, R24, R20 ;  /* 0x000000180480723c */ /* 0x044fe20000041814 */
[----:B------:R-:W-:Y:S07]  /*60e0*/  LDSM.16.MT88.4 R20, [R194+0x6800] ;  /* 0x00680000c214783b */ /* 0x000fee0000004200 */
[C---:B------:R-:W-:Y:S01]  /*60f0*/  HMMA.16816.F32.BF16 R124, R4.reuse, R26, R16 ;  /* 0x0000001a047c723c */ /* 0x040fe20000041810 */
[----:B------:R-:W2:Y:S07]  /*6100*/  LDSM.16.MT88.4 R24, [R194+0x6000] ;  /* 0x00600000c218783b */ /* 0x000eae0000004200 */
[----:B-1----:R-:W-:Y:S08]  /*6110*/  HMMA.16816.F32.BF16 R120, R4, R32, R12 ;  /* 0x000000200478723c */ /* 0x002ff0000004180c */
[----:B------:R-:W-:Y:S11]  /*6120*/  HMMA.16816.F32.BF16 R12, R8, R38, RZ ;  /* 0x00000026080c723c */ /* 0x000ff600000418ff */
[----:B------:R-:W-:Y:S11]  /*6130*/  @!UPT UIADD3 URZ, URZ, URZ, URZ ;  /* 0x0000003f3f3ff290 */ /* 0x000ff6000fffe03f */
[----:B------:R-:W-:Y:S02]  /*6140*/  @!UPT UIADD3 URZ, URZ, URZ, URZ ;  /* 0x0000003f3f3ff290 */ /* 0x000fe4000fffe03f */
[----:B------:R-:W-:Y:S08]  /*6150*/  HMMA.16816.F32.BF16 R116, R4, R34, R12 ;  /* 0x000000220474723c */ /* 0x000ff0000004180c */
[----:B--2---:R-:W-:Y:S11]  /*6160*/  HMMA.16816.F32.BF16 R12, R8, R24, RZ ;  /* 0x00000018080c723c */ /* 0x004ff600000418ff */
[----:B------:R-:W-:Y:S11]  /*6170*/  @!UPT UIADD3 URZ, URZ, URZ, URZ ;  /* 0x0000003f3f3ff290 */ /* 0x000ff6000fffe03f */
[----:B------:R-:W-:Y:S02]  /*6180*/  @!UPT UIADD3 URZ, URZ, URZ, URZ ;  /* 0x0000003f3f3ff290 */ /* 0x000fe4000fffe03f */
[----:B------:R-:W-:Y:S08]  /*6190*/  HMMA.16816.F32.BF16 R112, R4, R20, R12 ;  /* 0x000000140470723c */ /* 0x000ff0000004180c */
[----:B------:R-:W-:Y:S01]  /*61a0*/  HMMA.16816.F32.BF16 R12, R8, R26, RZ ;  /* 0x0000001a080c723c */ /* 0x000fe200000418ff */
[----:B------:R-:W-:-:S04]  /*61b0*/  FADD.FTZ R16, R69, R68 ;  /* 0x0000004445107221 */ /* 0x000fc80000010000 */
[----:B------:R-:W-:Y:S11]  /*61c0*/  FADD.FTZ R16, R70, R16 ;  /* 0x0000001046107221 */ /* 0x000ff60000010000 */
[----:B------:R-:W-:Y:S08]  /*61d0*/  @!UPT UIADD3 URZ, URZ, URZ, URZ ;  /* 0x0000003f3f3ff290 */ /* 0x000ff0000fffe03f */
[----:B------:R-:W-:Y:S01]  /*61e0*/  HMMA.16816.F32.BF16 R92, R4, R22, R12 ;  /* 0x00000016045c723c */ /* 0x000fe2000004180c */
[----:B------:R-:W1:Y:S06]  /*61f0*/  LDSM.16.MT88.4 R20, [R197+0x6000] ;  /* 0x00600000c514783b */ /* 0x000e6c0000004200 */
[----:B------:R-:W-:Y:S02]  /*6200*/  FADD.FTZ R12, R71, R16 ;  /* 0x00000010470c7221 */ /* 0x000fe40000010000 */
[----:B------:R-:W2:Y:S02]  /*6210*/  LDSM.16.MT88.4 R16, [R197+0x6800] ;  /* 0x00680000c510783b */ /* 0x000ea40000004200 */
[----:B------:R-:W-:-:S02]  /*6220*/  FADD.FTZ R24, R73, R12 ;  /* 0x0000000c49187221 */ /* 0x000fc40000010000 */
[----:B-1----:R-:W-:Y:S11]  /*6230*/  HMMA.16816.F32.BF16 R12, R8, R20, RZ ;  /* 0x00000014080c723c */ /* 0x002ff600000418ff */
[----:B------:R-:W-:Y:S11]  /*6240*/  @!UPT UIADD3 URZ, URZ, URZ, URZ ;  /* 0x0000003f3f3ff290 */ /* 0x000ff6000fffe03f */
[----:B------:R-:W-:Y:S02]  /*6250*/  @!UPT UIADD3 URZ, URZ, URZ, URZ ;  /* 0x0000003f3f3ff290 */ /* 0x000fe4000fffe03f */
[----:B--2---:R-:W-:Y:S08]  /*6260*/  HMMA.16816.F32.BF16 R52, R4, R16, R12 ;  /* 0x000000100434723c */ /* 0x004ff0000004180c */
[----:B------:R-:W-:Y:S11]  /*6270*/  HMMA.16816.F32.BF16 R12, R8, R22, RZ ;  /* 0x00000016080c723c */ /* 0x000ff600000418ff */
[----:B------:R-:W-:Y:S11]  /*6280*/  @!UPT UIADD3 URZ, URZ, URZ, URZ ;  /* 0x0000003f3f3ff290 */ /* 0x000ff6000fffe03f */
[----:B------:R-:W-:Y:S02]  /*6290*/  @!UPT UIADD3 URZ, URZ, URZ, URZ ;  /* 0x0000003f3f3ff290 */ /* 0x000fe4000fffe03f */
[----:B------:R-:W-:Y:S01]  /*62a0*/  HMMA.16816.F32.BF16 R40, R4, R18, R12 ;  /* 0x000000120428723c */ /* 0x000fe2000004180c */
[----:B------:R-:W1:Y:S01]  /*62b0*/  LDSM.16.MT88.4 R12, [R196+0x6000] ;  /* 0x00600000c40c783b */ /* 0x000e620000004200 */
[----:B------:R-:W-:-:S06]  /*62c0*/  FADD.FTZ R3, R74, R72 ;  /* 0x000000484a037221 */ /* 0x000fcc0000010000 */
[C---:B-1----:R-:W-:Y:S08]  /*62d0*/  HMMA.16816.F32.BF16 R16, R8.reuse, R12, RZ ;  /* 0x0000000c0810723c */ /* 0x042ff000000418ff */
[----:B------:R-:W-:Y:S01]  /*62e0*/  HMMA.16816.F32.BF16 R8, R8, R14, RZ ;  /* 0x0000000e0808723c */ /* 0x000fe200000418ff */
[----:B------:R-:W1:Y:S01]  /*62f0*/  LDSM.16.MT88.4 R12, [R196+0x6800] ;  /* 0x00680000c40c783b */ /* 0x000e620000004200 */
[----:B------:R-:W-:-:S04]  /*6300*/  FADD.FTZ R3, R75, R3 ;  /* 0x000000034b037221 */ /* 0x000fc80000010000 */
[----:B------:R-:W-:-:S04]  /*6310*/  FADD.FTZ R3, R76, R3 ;  /* 0x000000034c037221 */ /* 0x000fc80000010000 */
[----:B------:R-:W-:-:S04]  /*6320*/  FADD.FTZ R3, R77, R3 ;  /* 0x000000034d037221 */ /* 0x000fc80000010000 */
[----:B------:R-:W-:Y:S02]  /*6330*/  FADD.FTZ R25, R78, R3 ;  /* 0x000000034e197221 */ /* 0x000fe40000010000 */
[----:B------:R-:W-:Y:S02]  /*6340*/  FFMA.FTZ R3, R96, c[0x0][0x2d0], -R0 ;  /* 0x0000b40060037a23 */ /* 0x000fe40000010800 */
[--C-:B------:R-:W-:Y:S02]  /*6350*/  FFMA.FTZ R26, R91, c[0x0][0x2d0], -R2.reuse ;  /* 0x0000b4005b1a7a23 */ /* 0x100fe40000010802 */
[--C-:B------:R-:W-:Y:S02]  /*6360*/  FFMA.FTZ R27, R90, c[0x0][0x2d0], -R2.reuse ;  /* 0x0000b4005a1b7a23 */ /* 0x100fe40000010802 */
[--C-:B------:R-:W-:Y:S02]  /*6370*/  FFMA.FTZ R28, R89, c[0x0][0x2d0], -R2.reuse ;  /* 0x0000b400591c7a23 */ /* 0x100fe40000010802 */
[----:B------:R-:W-:Y:S01]  /*6380*/  FFMA.FTZ R29, R88, c[0x0][0x2d0], -R2 ;  /* 0x0000b400581d7a23 */ /* 0x000fe20000010802 */
[C---:B-1----:R-:W-:Y:S08]  /*6390*/  HMMA.16816.F32.BF16 R36, R4.reuse, R12, R16 ;  /* 0x0000000c0424723c */ /* 0x042ff00000041810 */
[----:B------:R-:W-:Y:S01]  /*63a0*/  HMMA.16816.F32.BF16 R32, R4, R14, R8 ;  /* 0x0000000e0420723c */ /* 0x000fe20000041808 */
[----:B------:R-:W1:Y:S06]  /*63b0*/  LDSM.16.MT88.4 R8, [R193+0x1000] ;  /* 0x00100000c108783b */ /* 0x000e6c0000004200 */
[----:B------:R-:W-:-:S04]  /*63c0*/  FADD.FTZ R4, R79, R24 ;  /* 0x000000184f047221 */ /* 0x000fc80000010000 */
[----:B------:R-:W-:Y:S02]  /*63d0*/  FADD.FTZ R7, R80, R4 ;  /* 0x0000000450077221 */ /* 0x000fe40000010000 */
[----:B------:R-:W-:-:S04]  /*63e0*/  FFMA.FTZ R4, R98, c[0x0][0x2d0], -R0 ;  /* 0x0000b40062047a23 */ /* 0x000fc80000010800 */
[----:B------:R2:W-:Y:S01]  /*63f0*/  MUFU.EX2 R12, R4 ;  /* 0x00000004000c7308 */ /* 0x0005e20000000800 */
[--C-:B------:R-:W-:Y:S02]  /*6400*/  FFMA.FTZ R59, R87, c[0x0][0x2d0], -R2.reuse ;  /* 0x0000b400573b7a23 */ /* 0x100fe40000010802 */
[--C-:B------:R-:W-:Y:S02]  /*6410*/  FFMA.FTZ R58, R86, c[0x0][0x2d0], -R2.reuse ;  /* 0x0000b400563a7a23 */ /* 0x100fe40000010802 */
[--C-:B------:R-:W-:Y:S02]  /*6420*/  FFMA.FTZ R57, R85, c[0x0][0x2d0], -R2.reuse ;  /* 0x0000b40055397a23 */ /* 0x100fe40000010802 */
[----:B------:R-:W-:Y:S01]  /*6430*/  FFMA.FTZ R56, R84, c[0x0][0x2d0], -R2 ;  /* 0x0000b40054387a23 */ /* 0x000fe20000010802 */
[----:B------:R-:W-:Y:S01]  /*6440*/  MUFU.EX2 R3, R3 ;  /* 0x0000000300037308 */ /* 0x000fe20000000800 */
[----:B--2---:R-:W-:-:S07]  /*6450*/  FFMA.FTZ R4, R102, c[0x0][0x2d0], -R0 ;  /* 0x0000b40066047a23 */ /* 0x004fce0000010800 */
[----:B------:R2:W-:Y:S01]  /*6460*/  MUFU.EX2 R13, R4 ;  /* 0x00000004000d7308 */ /* 0x0005e20000000800 */
[----:B------:R-:W-:-:S07]  /*6470*/  FADD.FTZ R5, R82, R25 ;  /* 0x0000001952057221 */ /* 0x000fce0000010000 */
[----:B------:R-:W3:Y:S01]  /*6480*/  MUFU.EX2 R2, R26 ;  /* 0x0000001a00027308 */ /* 0x000ee20000000800 */
[----:B--2---:R-:W-:-:S07]  /*6490*/  FFMA.FTZ R4, R101, c[0x0][0x2d0], -R0 ;  /* 0x0000b40065047a23 */ /* 0x004fce0000010800 */
[----:B------:R-:W-:Y:S08]  /*64a0*/  MUFU.EX2 R15, R27 ;  /* 0x0000001b000f7308 */ /* 0x000ff00000000800 */
[----:B------:R-:W-:Y:S08]  /*64b0*/  MUFU.EX2 R16, R28 ;  /* 0x0000001c00107308 */ /* 0x000ff00000000800 */
[----:B------:R-:W2:Y:S08]  /*64c0*/  MUFU.EX2 R17, R29 ;  /* 0x0000001d00117308 */ /* 0x000eb00000000800 */
[----:B------:R4:W5:Y:S01]  /*64d0*/  MUFU.EX2 R14, R4 ;  /* 0x00000004000e7308 */ /* 0x0009620000000800 */
[----:B------:R-:W-:-:S02]  /*64e0*/  FADD.FTZ R6, R83, R5 ;  /* 0x0000000553067221 */ /* 0x000fc40000010000 */
[----:B------:R-:W-:Y:S02]  /*64f0*/  FADD.FTZ R5, R81, R7 ;  /* 0x0000000751057221 */ /* 0x000fe40000010000 */
[----:B---3--:R-:W-:Y:S02]  /*6500*/  FADD.FTZ R21, R2, R6 ;  /* 0x0000000602157221 */ /* 0x008fe40000010000 */
[----:B------:R-:W-:Y:S01]  /*6510*/  FADD.FTZ R20, R3, R5 ;  /* 0x0000000503147221 */ /* 0x000fe20000010000 */
[----:B------:R-:W-:Y:S02]  /*6520*/  F2FP.BF16.PACK_AB R5, R12, R3 ;  /* 0x000000030c05723e */ /* 0x000fe400000010ff */
[----:B--2---:R-:W-:Y:S02]  /*6530*/  F2FP.BF16.PACK_AB R6, R17, R16 ;  /* 0x000000101106723e */ /* 0x004fe400000010ff */
[----:B----4-:R-:W-:Y:S02]  /*6540*/  F2FP.BF16.PACK_AB R4, R15, R2 ;  /* 0x000000020f04723e */ /* 0x010fe400000010ff */
[----:B-----5:R-:W-:-:S07]  /*6550*/  F2FP.BF16.PACK_AB R7, R14, R13 ;  /* 0x0000000d0e07723e */ /* 0x020fce00000010ff */
        /* <DEDUP_REMOVED lines=24> */
[----:B------:R-:W-:-:S02]  /*66e0*/  FFMA.FTZ R18, R103, c[0x0][0x2d0], -R0 ;  /* 0x0000b40067127a23 */ /* 0x000fc40000010800 */
[--C-:B------:R-:W-:Y:S01]  /*66f0*/  FFMA.FTZ R19, R100, c[0x0][0x2d0], -R0.reuse ;  /* 0x0000b40064137a23 */ /* 0x100fe20000010800 */
[----:B------:R-:W-:Y:S01]  /*6700*/  LDSM.16.MT88.4 R152, [R194+0x1800] ;  /* 0x00180000c298783b */ /* 0x000fe20000004200 */
[--C-:B------:R-:W-:Y:S02]  /*6710*/  FFMA.FTZ R22, R99, c[0x0][0x2d0], -R0.reuse ;  /* 0x0000b40063167a23 */ /* 0x100fe40000010800 */
[----:B------:R-:W-:Y:S02]  /*6720*/  FFMA.FTZ R23, R97, c[0x0][0x2d0], -R0 ;  /* 0x0000b40061177a23 */ /* 0x000fe40000010800 */
[C---:B-1----:R-:W-:Y:S01]  /*6730*/  HMMA.16816.F32.BF16 R96, R4.reuse, R8, R168 ;  /* 0x000000080460723c */ /* 0x042fe200000418a8 */
[----:B------:R-:W-:Y:S07]  /*6740*/  LDSM.16.MT88.4 R168, [R196+0x1800] ;  /* 0x00180000c4a8783b */ /* 0x000fee0000004200 */
[C---:B------:R-:W-:Y:S01]  /*6750*/  HMMA.16816.F32.BF16 R100, R4.reuse, R10, R104 ;  /* 0x0000000a0464723c */ /* 0x040fe20000041868 */
[----:B------:R-:W1:Y:S07]  /*6760*/  LDSM.16.MT88.4 R8, [R194+0x5000] ;  /* 0x00500000c208783b */ /* 0x000e6e0000004200 */
[C---:B-1----:R-:W-:Y:S01]  /*6770*/  HMMA.16816.F32.BF16 R104, R4.reuse, R8, R160 ;  /* 0x000000080468723c */ /* 0x042fe200000418a0 */
[----:B------:R-:W-:Y:S01]  /*6780*/  MUFU.EX2 R0, R59 ;  /* 0x0000003b00007308 */ /* 0x000fe20000000800 */
[----:B------:R-:W-:Y:S06]  /*6790*/  LDSM.16.MT88.4 R160, [R197+0x1800] ;  /* 0x00180000c5a0783b */ /* 0x000fec0000004200 */
[C---:B------:R-:W-:Y:S01]  /*67a0*/  HMMA.16816.F32.BF16 R108, R4.reuse, R10, R108 ;  /* 0x0000000a046c723c */ /* 0x040fe2000004186c */
[----:B------:R-:W1:Y:S07]  /*67b0*/  LDSM.16.MT88.4 R8, [R197+0x5000] ;  /* 0x00500000c508783b */ /* 0x000e6e0000004200 */
[C---:B-1----:R-:W-:Y:S01]  /*67c0*/  HMMA.16816.F32.BF16 R228, R4.reuse, R8, R144 ;  /* 0x0000000804e4723c */ /* 0x042fe20000041890 */
[----:B------:R-:W-:Y:S01]  /*67d0*/  MUFU.EX2 R2, R18 ;  /* 0x0000001200027308 */ /* 0x000fe20000000800 */
[----:B------:R-:W-:Y:S01]  /*67e0*/  FADD.FTZ R3, R15, R21 ;  /* 0x000000150f037221 */ /* 0x000fe20000010000 */
[----:B------:R-:W-:Y:S05]  /*67f0*/  LDSM.16.MT88.4 R144, [R193+0x1800] ;  /* 0x00180000c190783b */ /* 0x000fea0000004200 */
        /* <DEDUP_REMOVED lines=9> */
[----:B------:R-:W-:Y:S01]  /*6890*/  FADD.FTZ R3, R16, R3 ;  /* 0x0000000310037221 */ /* 0x000fe20000010000 */
[----:B------:R-:W-:Y:S06]  /*68a0*/  LDSM.16.MT88.4 R112, [R194+0x7800] ;  /* 0x00780000c270783b */ /* 0x000fec0000004200 */
[C---:B------:R-:W-:Y:S01]  /*68b0*/  HMMA.16816.F32.BF16 R188, R4.reuse, R10, R92 ;  /* 0x0000000a04bc723c */ /* 0x040fe2000004185c */
[----:B------:R-:W1:Y:S07]  /*68c0*/  LDSM.16.MT88.4 R8, [R197+0x7000] ;  /* 0x00700000c508783b */ /* 0x000e6e0000004200 */
[C---:B-1----:R-:W-:Y:S08]  /*68d0*/  HMMA.16816.F32.BF16 R180, R4.reuse, R8, R52 ;  /* 0x0000000804b4723c */ /* 0x042ff00000041834 */
[C---:B------:R-:W-:Y:S01]  /*68e0*/  HMMA.16816.F32.BF16 R172, R4.reuse, R10, R40 ;  /* 0x0000000a04ac723c */ /* 0x040fe20000041828 */
[----:B------:R-:W1:Y:S04]  /*68f0*/  LDSM.16.MT88.4 R8, [R196+0x7000] ;  /* 0x00700000c408783b */ /* 0x000e680000004200 */
[----:B------:R-:W-:Y:S03]  /*6900*/  LDSM.16.MT88.4 R40, [R193+0x3800] ;  /* 0x00380000c128783b */ /* 0x000fe60000004200 */
[C---:B-1----:R-:W-:Y:S01]  /*6910*/  HMMA.16816.F32.BF16 R136, R4.reuse, R10, R32 ;  /* 0x0000000a0488723c */ /* 0x042fe20000041820 */
[----:B------:R-:W1:Y:S08]  /*6920*/  MUFU.EX2 R10, R58 ;  /* 0x0000003a000a7308 */ /* 0x000e700000000800 */
[----:B------:R-:W-:Y:S08]  /*6930*/  MUFU.EX2 R32, R57 ;  /* 0x0000003900207308 */ /* 0x000ff00000000800 */
[----:B------:R2:W-:Y:S01]  /*6940*/  MUFU.EX2 R33, R56 ;  /* 0x0000003800217308 */ /* 0x0005e20000000800 */
[----:B------:R-:W-:Y:S01]  /*6950*/  HMMA.16816.F32.BF16 R124, R4, R8, R36 ;  /* 0x00000008047c723c */ /* 0x000fe20000041824 */
[----:B--2---:R-:W2:Y:S06]  /*6960*/  LDSM.16.MT88.4 R56, [R197+0x3800] ;  /* 0x00380000c538783b */ /* 0x004eac0000004200 */
[----:B------:R-:W3:Y:S08]  /*6970*/  MUFU.EX2 R9, R19 ;  /* 0x0000001300097308 */ /* 0x000ef00000000800 */
[----:B------:R-:W-:Y:S08]  /*6980*/  MUFU.EX2 R11, R22 ;  /* 0x00000016000b7308 */ /* 0x000ff00000000800 */
[----:B------:R-:W4:Y:S01]  /*6990*/  MUFU.EX2 R8, R23 ;  /* 0x0000001700087308 */ /* 0x000f220000000800 */
[----:B-1----:R-:W-:-:S02]  /*69a0*/  F2FP.BF16.PACK_AB R128, R10, R0 ;  /* 0x000000000a80723e */ /* 0x002fc400000010ff */
[----:B---3--:R-:W-:Y:S02]  /*69b0*/  F2FP.BF16.PACK_AB R129, R9, R2 ;  /* 0x000000020981723e */ /* 0x008fe400000010ff */
[----:B------:R-:W-:Y:S02]  /*69c0*/  F2FP.BF16.PACK_AB R130, R33, R32 ;  /* 0x000000202182723e */ /* 0x000fe400000010ff */
[----:B----4-:R-:W-:-:S07]  /*69d0*/  F2FP.BF16.PACK_AB R131, R8, R11 ;  /* 0x0000000b0883723e */ /* 0x010fce00000010ff */
[C---:B------:R-:W-:Y:S08]  /*69e0*/  HMMA.16816.F32.BF16 R164, R128.reuse, R168, R164 ;  /* 0x000000a880a4723c */ /* 0x040ff000000418a4 */
[C---:B------:R-:W-:Y:S01]  /*69f0*/  HMMA.16816.F32.BF16 R168, R128.reuse, R170, R48 ;  /* 0x000000aa80a8723c */ /* 0x040fe20000041830 */
[----:B------:R-:W1:Y:S07]  /*6a00*/  LDSM.16.MT88.4 R48, [R194+0x3800] ;  /* 0x00380000c230783b */ /* 0x000e6e0000004200 */
[C---:B--2---:R-:W-:Y:S08]  /*6a10*/  HMMA.16816.F32.BF16 R52, R128.reuse, R56, R76 ;  /* 0x000000388034723c */ /* 0x044ff0000004184c */
[C---:B------:R-:W-:Y:S01]  /*6a20*/  HMMA.16816.F32.BF16 R56, R128.reuse, R58, R80 ;  /* 0x0000003a8038723c */ /* 0x040fe20000041850 */
[----:B------:R-:W2:Y:S07]  /*6a30*/  LDSM.16.MT88.4 R80, [R194+0x5800] ;  /* 0x00580000c250783b */ /* 0x000eae0000004200 */
[C---:B------:R-:W-:Y:S08]  /*6a40*/  HMMA.16816.F32.BF16 R36, R128.reuse, R40, R60 ;  /* 0x000000288024723c */ /* 0x040ff0000004183c */
[----:B------:R-:W-:Y:S01]  /*6a50*/  HMMA.16816.F32.BF16 R40, R128, R42, R64 ;  /* 0x0000002a8028723c */ /* 0x000fe20000041840 */
[----:B------:R-:W3:Y:S01]  /*6a60*/  LDSM.16.MT88.4 R64, [R196+0x3800] ;  /* 0x00380000c440783b */ /* 0x000ee20000004200 */
[----:B------:R-:W-:-:S06]  /*6a70*/  FADD.FTZ R4, R12, R20 ;  /* 0x000000140c047221 */ /* 0x000fcc0000010000 */
[----:B------:R-:W-:Y:S01]  /*6a80*/  HMMA.16816.F32.BF16 R156, R128, R160, R156 ;  /* 0x000000a0809c723c */ /* 0x000fe2000004189c */
[----:B------:R-:W-:-:S07]  /*6a90*/  FADD.FTZ R4, R13, R4 ;  /* 0x000000040d047221 */ /* 0x000fce0000010000 */
[C---:B------:R-:W-:Y:S08]  /*6aa0*/  HMMA.16816.F32.BF16 R160, R128.reuse, R162, R44 ;  /* 0x000000a280a0723c */ /* 0x040ff0000004182c */
[----:B-1----:R-:W-:Y:S01]  /*6ab0*/  HMMA.16816.F32.BF16 R44, R128, R48, R68 ;  /* 0x00000030802c723c */ /* 0x002fe20000041844 */
[----:B------:R-:W-:-:S07]  /*6ac0*/  FADD.FTZ R4, R14, R4 ;  /* 0x000000040e047221 */ /* 0x000fce0000010000 */
[C---:B------:R-:W-:Y:S01]  /*6ad0*/  HMMA.16816.F32.BF16 R48, R128.reuse, R50, R72 ;  /* 0x000000328030723c */ /* 0x040fe20000041848 */
[----:B------:R-:W1:Y:S07]  /*6ae0*/  LDSM.16.MT88.4 R72, [R193+0x5800] ;  /* 0x00580000c148783b */ /* 0x000e6e0000004200 */
[----:B--2---:R-:W-:Y:S01]  /*6af0*/  HMMA.16816.F32.BF16 R76, R128, R80, R104 ;  /* 0x00000050804c723c */ /* 0x004fe20000041868 */
[----:B------:R-:W2:Y:S01]  /*6b00*/  LDSM.16.MT88.4 R104, [R193+0x7800] ;  /* 0x00780000c168783b */ /* 0x000ea20000004200 */
[----:B------:R-:W-:-:S03]  /*6b10*/  FADD.FTZ R12, R2, R4 ;  /* 0x00000004020c7221 */ /* 0x000fc60000010000 */
[----:B------:R-:W4:Y:S01]  /*6b20*/  LDSM.16.MT88.4 R4, [R196+0x7800] ;  /* 0x00780000c404783b */ /* 0x000f220000004200 */
[----:B------:R-:W-:Y:S02]  /*6b30*/  FADD.FTZ R3, R17, R3 ;  /* 0x0000000311037221 */ /* 0x000fe40000010000 */
[----:B---3--:R-:W-:Y:S01]  /*6b40*/  HMMA.16816.F32.BF16 R60, R128, R64, R84 ;  /* 0x00000040803c723c */ /* 0x008fe20000041854 */
[----:B------:R-:W-:-:S07]  /*6b50*/  @P1 IMAD.HI.U32 R2, R246, c[0x0][0x2c8], RZ ;  /* 0x0000b200f6021a27 */ /* 0x000fce00078e00ff */
[----:B------:R-:W-:Y:S01]  /*6b60*/  HMMA.16816.F32.BF16 R64, R128, R66, R88 ;  /* 0x000000428040723c */ /* 0x000fe20000041858 */
[----:B------:R-:W3:Y:S01]  /*6b70*/  LDSM.16.MT88.4 R88, [R197+0x5800] ;  /* 0x00580000c558783b */ /* 0x000ee20000004200 */
[----:B------:R-:W-:Y:S02]  /*6b80*/  FADD.FTZ R3, R0, R3 ;  /* 0x0000000300037221 */ /* 0x000fe40000010000 */
[----:B------:R-:W-:Y:S01]  /*6b90*/  IMAD.MOV.U32 R0, RZ, RZ, R246 ;  /* 0x000000ffff007224 */ /* 0x000fe200078e00f6 */
[----:B------:R-:W-:-:S04]  /*6ba0*/  @P1 SHF.R.U32.HI R0, RZ, c[0x0][0x2cc], R2 ;  /* 0x0000b300ff001a19 */ /* 0x000fc80000011602 */
[----:B------:R-:W-:-:S04]  /*6bb0*/  IADD3 R0, R0, R135, -R245 ;  /* 0x0000008700007210 */ /* 0x000fc80007ffe8f5 */
[----:B------:R-:W-:Y:S01]  /*6bc0*/  SHF.R.S32.HI R2, RZ, 0x1f, R0 ;  /* 0x0000001fff027819 */ /* 0x000fe20000011400 */
[----:B-1----:R-:W-:Y:S01]  /*6bd0*/  HMMA.16816.F32.BF16 R68, R128, R72, R96 ;  /* 0x000000488044723c */ /* 0x002fe20000041860 */
[----:B------:R-:W1:Y:S02]  /*6be0*/  LDSM.16.MT88.4 R96, [R196+0x5800] ;  /* 0x00580000c460783b */ /* 0x000e640000004200 */
[----:B------:R-:W-:-:S05]  /*6bf0*/  LEA.HI R2, R2, R0, RZ, 0x6 ;  /* 0x0000000002027211 */ /* 0x000fca00078f30ff */
[----:B------:R-:W-:Y:S01]  /*6c00*/  HMMA.16816.F32.BF16 R72, R128, R74, R100 ;  /* 0x0000004a8048723c */ /* 0x000fe20000041864 */
[----:B------:R-:W-:-:S07]  /*6c10*/  SHF.R.S32.HI R2, RZ, 0x6, R2 ;  /* 0x00000006ff027819 */ /* 0x000fce0000011402 */
[----:B--2---:R-:W-:Y:S01]  /*6c20*/  HMMA.16816.F32.BF16 R100, R128, R104, R120 ;  /* 0x000000688064723c */ /* 0x004fe20000041878 */
[----:B------:R-:W2:Y:S01]  /*6c30*/  LDSM.16.MT88.4 R120, [R197+0x7800] ;  /* 0x00780000c578783b */ /* 0x000ea20000004200 */
[----:B------:R-:W-:-:S06]  /*6c40*/  FADD.FTZ R0, R10, R3 ;  /* 0x000000030a007221 */ /* 0x000fcc0000010000 */
[----:B----4-:R-:W-:Y:S01]  /*6c50*/  HMMA.16816.F32.BF16 R124, R128, R4, R124 ;  /* 0x00000004807c723c */ /* 0x010fe2000004187c */
[----:B------:R-:W-:-:S06]  /*6c60*/  FADD.FTZ R0, R32, R0 ;  /* 0x0000000020007221 */ /* 0x000fcc0000010000 */
[----:B------:R-:W-:Y:S01]  /*6c70*/  IMNMX R4, R134, R2, !PT ;  /* 0x0000000286047217 */ /* 0x000fe20007800200 */
[----:B------:R-:W-:-:S04]  /*6c80*/  FADD.FTZ R2, R9, R12 ;  /* 0x0000000c09027221 */ /* 0x000fc80000010000 */
[----:B------:R-:W-:Y:S02]  /*6c90*/  FADD.FTZ R2, R11, R2 ;  /* 0x000000020b027221 */ /* 0x000fe40000010000 */
[----:B------:R-:W-:Y:S02]  /*6ca0*/  FADD.FTZ R3, R33, R0 ;  /* 0x0000000021037221 */ /* 0x000fe40000010000 */
[----:B------:R-:W-:Y:S01]  /*6cb0*/  FADD.FTZ R0, R8, R2 ;  /* 0x0000000208007221 */ /* 0x000fe20000010000 */
[----:B------:R4:W-:Y:S01]  /*6cc0*/  STL [R1+0x14], R4 ;  /* 0x0000140401007387 */ /* 0x0009e20000100800 */
[C---:B---3--:R-:W-:Y:S03]  /*6cd0*/  HMMA.16816.F32.BF16 R84, R128.reuse, R88, R228 ;  /* 0x000000588054723c */ /* 0x048fe600000418e4 */
[----:B------:R4:W-:Y:S04]  /*6ce0*/  STL [R1+0xc], R0 ;  /* 0x00000c0001007387 */ /* 0x0009e80000100800 */
[----:B------:R4:W-:Y:S01]  /*6cf0*/  STL [R1+0x8], R3 ;  /* 0x0000080301007387 */ /* 0x0009e20000100800 */
[----:B------:R-:W-:Y:S07]  /*6d00*/  HMMA.16816.F32.BF16 R88, R128, R90, R220 ;  /* 0x0000005a8058723c */ /* 0x000fee00000418dc */
[----:B------:R-:W-:-:S04]  /*6d10*/  IADD3 R220, R244, -0x2, RZ ;  /* 0xfffffffef4dc7810 */ /* 0x000fc80007ffe0ff */
[----:B------:R-:W-:Y:S01]  /*6d20*/  ISETP.GE.AND P0, PT, R220, R4, PT ;  /* 0x00000004dc00720c */ /* 0x000fe20003f06270 */
[C---:B------:R-:W-:Y:S08]  /*6d30*/  HMMA.16816.F32.BF16 R80, R128.reuse, R82, R108 ;  /* 0x000000528050723c */ /* 0x040ff0000004186c */
[C---:B------:R-:W-:Y:S08]  /*6d40*/  HMMA.16816.F32.BF16 R104, R128.reuse, R106, R116 ;  /* 0x0000006a8068723c */ /* 0x040ff00000041874 */
[C---:B------:R-:W-:Y:S08]  /*6d50*/  HMMA.16816.F32.BF16 R140, R128.reuse, R144, R140 ;  /* 0x00000090808c723c */ /* 0x040ff0000004188c */
        /* <DEDUP_REMOVED lines=12> */
[----:B----4-:R-:W-:Y:S02]  /*6e20*/  MOV R134, R132 ;  /* 0x0000008400867202 */ /* 0x010fe40000000f00 */
[----:B------:R-:W-:-:S02]  /*6e30*/  MOV R3, R133 ;  /* 0x0000008500037202 */ /* 0x000fc40000000f00 */
[----:B------:R-:W-:-:S07]  /*6e40*/  MOV R224, R220 ;  /* 0x000000dc00e07202 */ /* 0x000fce0000000f00 */
.L_x_2230:
[----:B------:R-:W2:Y:S01]  /*6e50*/  LDL R226, [R1+0x4] ;  /* 0x0000040001e27983 */ /* 0x000ea20000100800 */
[----:B------:R-:W-:Y:S04]  /*6e60*/  DEPBAR.LE SB0, 0x0 ;  /* 0x000080000000791a */ /* 0x000fe80000000000 */
[----:B------:R-:W3:Y:S01]  /*6e70*/  LDL R14, [R1] ;  /* 0x00000000010e7983 */ /* 0x000ee20000100800 */
[----:B------:R-:W-:Y:S03]  /*6e80*/  WARPSYNC 0xffffffff ;  /* 0xffffffff00007948 */ /* 0x000fe60003800000 */
[----:B------:R-:W-:Y:S08]  /*6e90*/  BAR.SYNC.DEFER_BLOCKING 0x0 ;  /* 0x0000000000007b1d */ /* 0x000ff00000010000 */
[----:B------:R-:W-:Y:S08]  /*6ea0*/  LDSM.16.M88.4 R32, [R199] ;  /* 0x00000000c720783b */ /* 0x000ff00000000200 */
[----:B------:R-:W-:Y:S08]  /*6eb0*/  LDSM.16.M88.4 R16, [R192+0x800] ;  /* 0x00080000c010783b */ /* 0x000ff00000000200 */
[----:B------:R-:W-:Y:S08]  /*6ec0*/  LDSM.16.M88.4 R24, [R192+0x1000] ;  /* 0x00100000c018783b */ /* 0x000ff00000000200 */
[----:B------:R-:W-:Y:S08]  /*6ed0*/  LDSM.16.M88.4 R136, [R192+0x1800] ;  /* 0x00180000c088783b */ /* 0x000ff00000000200 */
[----:B------:R-:W-:Y:S08]  /*6ee0*/  LDSM.16.M88.4 R172, [R200] ;  /* 0x00000000c8ac783b */ /* 0x000ff00000000200 */
[----:B------:R-:W-:Y:S08]  /*6ef0*/  LDSM.16.M88.4 R176, [R203] ;  /* 0x00000000cbb0783b */ /* 0x000ff00000000200 */
[----:B------:R-:W-:Y:S08]  /*6f00*/  LDSM.16.M88.4 R180, [R218] ;  /* 0x00000000dab4783b */ /* 0x000ff00000000200 */
[----:B------:R-:W-:Y:S08]  /*6f10*/  LDSM.16.M88.4 R184, [R217] ;  /* 0x00000000d9b8783b */ /* 0x000ff00000000200 */
[----:B------:R-:W-:Y:S08]  /*6f20*/  LDSM.16.M88.4 R188, [R216] ;  /* 0x00000000d8bc783b */ /* 0x000ff00000000200 */
[----:B------:R-:W4:Y:S04]  /*6f30*/  LDL R228, [R1+0x10] ;  /* 0x0000100001e47983 */ /* 0x000f280000100800 */
[----:B------:R-:W4:Y:S01]  /*6f40*/  LDL R227, [R1+0x18] ;  /* 0x0000180001e37983 */ /* 0x000f220000100800 */
[----:B--2---:R-:W-:Y:S11]  /*6f50*/  ISETP.GT.AND P6, PT, R226, R224, PT ;  /* 0x000000e0e200720c */ /* 0x004ff60003fc4270 */
[----:B------:R-:W-:Y:S02]  /*6f60*/  @!UPT UIADD3 URZ, URZ, URZ, URZ ;  /* 0x0000003f3f3ff290 */ /* 0x000fe4000fffe03f */
[----:B------:R-:W-:Y:S01]  /*6f70*/  @!P6 SHF.R.S32.HI R0, RZ, 0x1f, R224 ;  /* 0x0000001fff00e819 */ /* 0x000fe200000114e0 */
[----:B------:R-:W-:Y:S01]  /*6f80*/  @!P6 IMAD.WIDE.U32 R4, R224, c[0x0][0x208], RZ ;  /* 0x00008200e004ea25 */ /* 0x000fe200078e00ff */
[----:B------:R-:W-:Y:S02]  /*6f90*/  @!P6 IADD3 R10, P0, R250, 0x40, RZ ;  /* 0x00000040fa0ae810 */ /* 0x000fe40007f1e0ff */
[----:B------:R-:W-:Y:S01]  /*6fa0*/  @!P6 MOV R6, c[0x0][0x20c] ;  /* 0x000083000006ea02 */ /* 0x000fe20000000f00 */
[----:B------:R-:W-:Y:S01]  /*6fb0*/  @!P6 IMAD R0, R0, c[0x0][0x208], RZ ;  /* 0x000082000000ea24 */ /* 0x000fe200078e02ff */
[----:B------:R-:W-:Y:S02]  /*6fc0*/  @!P6 SHF.L.U32 R2, R4, 0x6, RZ ;  /* 0x000000060402e819 */ /* 0x000fe400000006ff */
[----:B---3--:R-:W-:Y:S01]  /*6fd0*/  @!P6 IADD3.X R8, RZ, R14, RZ, P0, !PT ;  /* 0x0000000eff08e210 */ /* 0x008fe200007fe4ff */
[----:B------:R-:W-:Y:S05]  /*6fe0*/  @!P6 IMAD R0, R224, c[0x0][0x20c], R0 ;  /* 0x00008300e000ea24 */ /* 0x000fea00078e0200 */
[----:B------:R-:W-:Y:S02]  /*6ff0*/  @!P6 IADD3 R0, R5, R0, RZ ;  /* 0x000000000500e210 */ /* 0x000fe40007ffe0ff */
[----:B------:R-:W-:Y:S02]  /*7000*/  @!P6 MOV R5, c[0x0][0x208] ;  /* 0x000082000005ea02 */ /* 0x000fe40000000f00 */
[----:B------:R-:W-:Y:S02]  /*7010*/  @!P6 SHF.L.U64.HI R0, R4, 0x6, R0 ;  /* 0x000000060400e819 */ /* 0x000fe40000010200 */
[C---:B------:R-:W-:Y:S04]  /*7020*/  @!P6 LEA R4, P0, R5.reuse, R2, 0x5 ;  /* 0x000000020504e211 */ /* 0x040fe800078028ff */
[----:B------:R-:W-:Y:S02]  /*7030*/  @!P6 LEA.HI.X R5, R5, R0, R6, 0x5, P0 ;  /* 0x000000000505e211 */ /* 0x000fe400000f2c06 */
[----:B------:R-:W-:Y:S04]  /*7040*/  @!P6 IADD3 R6, P0, R2, R250, RZ ;  /* 0x000000fa0206e210 */ /* 0x000fe80007f1e0ff */
[----:B------:R-:W-:Y:S02]  /*7050*/  @!P6 IADD3.X R9, R0, R14, RZ, P0, !PT ;  /* 0x0000000e0009e210 */ /* 0x000fe400007fe4ff */
[----:B------:R-:W-:Y:S04]  /*7060*/  @!P6 IADD3 R7, P0, R2, R10, RZ ;  /* 0x0000000a0207e210 */ /* 0x000fe80007f1e0ff */
[----:B------:R-:W-:Y:S02]  /*7070*/  @!P6 IADD3.X R11, R0, R8, RZ, P0, !PT ;  /* 0x00000008000be210 */ /* 0x000fe400007fe4ff */
[C---:B------:R-:W-:Y:S04]  /*7080*/  @!P6 LEA R220, P0, R6.reuse, c[0x0][0x1f8], 0x1 ;  /* 0x00007e0006dcea11 */ /* 0x040fe800078008ff */
[----:B------:R-:W-:Y:S02]  /*7090*/  @!P6 LEA.HI.X R221, R6, c[0x0][0x1fc], R9, 0x1, P0 ;  /* 0x00007f0006ddea11 */ /* 0x000fe400000f0c09 */
[C---:B------:R-:W-:Y:S04]  /*70a0*/  @!P6 LEA R30, P0, R7.reuse, c[0x0][0x1f8], 0x1 ;  /* 0x00007e00071eea11 */ /* 0x040fe800078008ff */
[----:B------:R-:W-:Y:S02]  /*70b0*/  @!P6 LEA.HI.X R31, R7, c[0x0][0x1fc], R11, 0x1, P0 ;  /* 0x00007f00071fea11 */ /* 0x000fe400000f0c0b */
[----:B------:R-:W-:Y:S04]  /*70c0*/  @!P6 IADD3 R7, P0, R250, 0x80, RZ ;  /* 0x00000080fa07e810 */ /* 0x000fe80007f1e0ff */
[-C--:B------:R-:W-:Y:S02]  /*70d0*/  @!P6 IADD3.X R9, RZ, R14.reuse, RZ, P0, !PT ;  /* 0x0000000eff09e210 */ /* 0x080fe400007fe4ff */
[----:B------:R-:W-:Y:S04]  /*70e0*/  @!P6 IADD3 R6, P0, R2, R7, RZ ;  /* 0x000000070206e210 */ /* 0x000fe80007f1e0ff */
[----:B------:R-:W-:Y:S02]  /*70f0*/  @!P6 IADD3.X R11, R0, R9, RZ, P0, !PT ;  /* 0x00000009000be210 */ /* 0x000fe400007fe4ff */
[C---:B------:R-:W-:Y:S04]  /*7100*/  @!P6 LEA R22, P0, R6.reuse, c[0x0][0x1f8], 0x1 ;  /* 0x00007e000616ea11 */ /* 0x040fe800078008ff */
[----:B------:R-:W-:Y:S02]  /*7110*/  @!P6 LEA.HI.X R23, R6, c[0x0][0x1fc], R11, 0x1, P0 ;  /* 0x00007f000617ea11 */ /* 0x000fe400000f0c0b */
[----:B------:R-:W-:Y:S04]  /*7120*/  @!P6 IADD3 R6, P0, R250, 0xc0, RZ ;  /* 0x000000c0fa06e810 */ /* 0x000fe80007f1e0ff */
[----:B------:R-:W-:Y:S02]  /*7130*/  @!P6 IADD3.X R12, RZ, R14, RZ, P0, !PT ;  /* 0x0000000eff0ce210 */ /* 0x000fe400007fe4ff */
[----:B------:R-:W-:Y:S04]  /*7140*/  @!P6 IADD3 R2, P0, R2, R6, RZ ;  /* 0x000000060202e210 */ /* 0x000fe80007f1e0ff */
[----:B------:R-:W-:Y:S02]  /*7150*/  @!P6 IADD3.X R0, R0, R12, RZ, P0, !PT ;  /* 0x0000000c0000e210 */ /* 0x000fe400007fe4ff */
[C---:B------:R-:W-:Y:S04]  /*7160*/  @!P6 LEA R28, P0, R2.reuse, c[0x0][0x1f8], 0x1 ;  /* 0x00007e00021cea11 */ /* 0x040fe800078008ff */
[----:B------:R-:W-:Y:S02]  /*7170*/  @!P6 LEA.HI.X R29, R2, c[0x0][0x1fc], R0, 0x1, P0 ;  /* 0x00007f00021dea11 */ /* 0x000fe400000f0c00 */
[C---:B------:R-:W-:Y:S04]  /*7180*/  @!P6 IADD3 R13, P0, R4.reuse, R10, RZ ;  /* 0x0000000a040de210 */ /* 0x040fe80007f1e0ff */
[C---:B------:R-:W-:Y:S02]  /*7190*/  @!P6 IADD3.X R21, R5.reuse, R8, RZ, P0, !PT ;  /* 0x000000080515e210 */ /* 0x040fe400007fe4ff */
[C---:B------:R-:W-:Y:S04]  /*71a0*/  @!P6 IADD3 R7, P0, R4.reuse, R7, RZ ;  /* 0x000000070407e210 */ /* 0x040fe80007f1e0ff */
[C---:B------:R-:W-:Y:S02]  /*71b0*/  @!P6 IADD3.X R133, R5.reuse, R9, RZ, P0, !PT ;  /* 0x000000090585e210 */ /* 0x040fe400007fe4ff */
[----:B------:R-:W1:Y:S01]  /*71c0*/  LDSM.16.M88.4 R8, [R192] ;  /* 0x00000000c008783b */ /* 0x000e620000000200 */
[C---:B------:R-:W-:Y:S04]  /*71d0*/  @!P6 IADD3 R2, P0, R4.reuse, R6, RZ ;  /* 0x000000060402e210 */ /* 0x040fe80007f1e0ff */
[C---:B------:R-:W-:Y:S02]  /*71e0*/  @!P6 IADD3.X R6, R5.reuse, R12, RZ, P0, !PT ;  /* 0x0000000c0506e210 */ /* 0x040fe400007fe4ff */
[----:B------:R-:W-:Y:S01]  /*71f0*/  @!P6 IADD3 R0, P0, R4, R250, RZ ;  /* 0x000000fa0400e210 */ /* 0x000fe20007f1e0ff */
[----:B------:R-:W-:Y:S01]  /*7200*/  @!PT LDS RZ, [RZ] ;  /* 0x00000000fffff984 */ /* 0x000fe20000000800 */
[----:B------:R-:W-:Y:S01]  /*7210*/  @!PT LDS RZ, [RZ] ;  /* 0x00000000fffff984 */ /* 0x000fe20000000800 */
[----:B------:R-:W-:Y:S01]  /*7220*/  @!PT LDS RZ, [RZ] ;  /* 0x00000000fffff984 */ /* 0x000fe20000000800 */
[----:B------:R2:W-:Y:S03]  /*7230*/  @!P6 LDGSTS.E.BYPASS.LTC128B.128 [R219+0x100], [R220.64], !P5 ;  /* 0x00100000dcdbefae */ /* 0x0005e6000e901d46 */
[----:B------:R-:W-:Y:S02]  /*7240*/  @!P6 IADD3.X R5, R5, R14, RZ, P0, !PT ;  /* 0x0000000e0505e210 */ /* 0x000fe400007fe4ff */
[C---:B------:R-:W-:Y:S03]  /*7250*/  @!P6 LEA R14, P0, R0.reuse, c[0x0][0x1f8], 0x1 ;  /* 0x00007e00000eea11 */ /* 0x040fe600078008ff */
[----:B------:R3:W-:Y:S01]  /*7260*/  @!P6 LDGSTS.E.BYPASS.LTC128B.128 [R219+0x2100], [R30.64], !P4 ;  /* 0x021000001edbefae */ /* 0x0007e2000e101d46 */
[----:B------:R-:W-:Y:S02]  /*7270*/  @!P6 LEA.HI.X R15, R0, c[0x0][0x1fc], R5, 0x1, P0 ;  /* 0x00007f00000fea11 */ /* 0x000fe400000f0c05 */
[C---:B------:R-:W-:Y:S04]  /*7280*/  @!P6 LEA R20, P0, R13.reuse, c[0x0][0x1f8], 0x1 ;  /* 0x00007e000d14ea11 */ /* 0x040fe800078008ff */
[----:B------:R-:W-:Y:S01]  /*7290*/  @!P6 LEA.HI.X R21, R13, c[0x0][0x1fc], R21, 0x1, P0 ;  /* 0x00007f000d15ea11 */ /* 0x000fe200000f0c15 */
[----:B------:R5:W-:Y:S01]  /*72a0*/  @!P6 LDGSTS.E.BYPASS.LTC128B.128 [R219+0x4100], [R22.64], !P3 ;  /* 0x0410000016dbefae */ /* 0x000be2000d901d46 */
[C---:B------:R-:W-:Y:S04]  /*72b0*/  @!P6 LEA R132, P0, R7.reuse, c[0x0][0x1f8], 0x1 ;  /* 0x00007e000784ea11 */ /* 0x040fe800078008ff */
[----:B------:R-:W-:Y:S02]  /*72c0*/  @!P6 LEA.HI.X R133, R7, c[0x0][0x1fc], R133, 0x1, P0 ;  /* 0x00007f000785ea11 */ /* 0x000fe400000f0c85 */
[C---:B------:R-:W-:Y:S01]  /*72d0*/  @!P6 LEA R222, P0, R2.reuse, c[0x0][0x1f8], 0x1 ;  /* 0x00007e0002deea11 */ /* 0x040fe200078008ff */
[----:B------:R3:W-:Y:S03]  /*72e0*/  @!P6 LDGSTS.E.BYPASS.LTC128B.128 [R219+0x6100], [R28.64], !P2 ;  /* 0x061000001cdbefae */ /* 0x0007e6000d101d46 */
[----:B------:R-:W-:Y:S02]  /*72f0*/  @!P6 LEA.HI.X R223, R2, c[0x0][0x1fc], R6, 0x1, P0 ;  /* 0x00007f0002dfea11 */ /* 0x000fe400000f0c06 */
[C---:B--2---:R-:W-:Y:S01]  /*7300*/  IADD3 R220, R224.reuse, -0x1, RZ ;  /* 0xffffffffe0dc7810 */ /* 0x044fe20007ffe0ff */
[C---:B-1----:R-:W-:Y:S02]  /*7310*/  HMMA.16816.F32.BF16 R4, R32.reuse, R8, RZ ;  /* 0x000000082004723c */ /* 0x042fe400000418ff */
[----:B------:R1:W-:Y:S06]  /*7320*/  @!P6 LDGSTS.E.BYPASS.LTC128B.128 [R219+0x1100], [R14.64], !P5 ;  /* 0x011000000edbefae */ /* 0x0003ec000e901d46 */
[C---:B------:R-:W-:Y:S02]  /*7330*/  HMMA.16816.F32.BF16 R8, R32.reuse, R10, RZ ;  /* 0x0000000a2008723c */ /* 0x040fe400000418ff */
[----:B------:R5:W-:Y:S08]  /*7340*/  @!P6 LDGSTS.E.BYPASS.LTC128B.128 [R219+0x3100], [R20.64], !P4 ;  /* 0x0310000014dbefae */ /* 0x000bf0000e101d46 */
[----:B------:R2:W-:Y:S08]  /*7350*/  @!P6 LDGSTS.E.BYPASS.LTC128B.128 [R219+0x5100], [R132.64], !P3 ;  /* 0x0510000084dbefae */ /* 0x0005f0000d901d46 */
[----:B------:R3:W-:Y:S01]  /*7360*/  @!P6 LDGSTS.E.BYPASS.LTC128B.128 [R219+0x7100], [R222.64], !P2 ;  /* 0x07100000dedbefae */ /* 0x0007e2000d101d46 */
[----:B------:R-:W-:Y:S01]  /*7370*/  ISETP.GT.AND P6, PT, R224, R226, PT ;  /* 0x000000e2e000720c */ /* 0x000fe20003fc4270 */
[C---:B-1----:R-:W-:Y:S06]  /*7380*/  HMMA.16816.F32.BF16 R12, R32.reuse, R16, RZ ;  /* 0x00000010200c723c */ /* 0x042fec00000418ff */
[----:B------:R-:W4:Y:S02]  /*7390*/  LDL R226, [R1+0x1c] ;  /* 0x00001c0001e27983 */ /* 0x000f240000100800 */
[C---:B------:R-:W-:Y:S02]  /*73a0*/  HMMA.16816.F32.BF16 R16, R32.reuse, R18, RZ ;  /* 0x000000122010723c */ /* 0x040fe400000418ff */
[----:B------:R-:W0:Y:S06]  /*73b0*/  LDGDEPBAR ;  /* 0x00000000000079af */ /* 0x000e2c0000000000 */
[C---:B-----5:R-:W-:Y:S02]  /*73c0*/  HMMA.16816.F32.BF16 R20, R32.reuse, R24, RZ ;  /* 0x000000182014723c */ /* 0x060fe400000418ff */
[----:B--2---:R-:W2:Y:S06]  /*73d0*/  LDL R133, [R1+0x50] ;  /* 0x0000500001857983 */ /* 0x004eac0000100800 */
[C---:B------:R-:W-:Y:S08]  /*73e0*/  HMMA.16816.F32.BF16 R24, R32.reuse, R26, RZ ;  /* 0x0000001a2018723c */ /* 0x040ff000000418ff */
[C---:B---3--:R-:W-:Y:S08]  /*73f0*/  HMMA.16816.F32.BF16 R28, R32.reuse, R136, RZ ;  /* 0x00000088201c723c */ /* 0x048ff000000418ff */
[----:B------:R-:W-:Y:S01]  /*7400*/  HMMA.16816.F32.BF16 R32, R32, R138, RZ ;  /* 0x0000008a2020723c */ /* 0x000fe200000418ff */
[----:B------:R-:W-:Y:S07]  /*7410*/  LDSM.16.M88.4 R136, [R202] ;  /* 0x00000000ca88783b */ /* 0x000fee0000000200 */
[C---:B------:R-:W-:Y:S08]  /*7420*/  HMMA.16816.F32.BF16 R4, R172.reuse, R176, R4 ;  /* 0x000000b0ac04723c */ /* 0x040ff00000041804 */
[C---:B------:R-:W-:Y:S01]  /*7430*/  HMMA.16816.F32.BF16 R8, R172.reuse, R178, R8 ;  /* 0x000000b2ac08723c */ /* 0x040fe20000041808 */
[----:B------:R-:W1:Y:S07]  /*7440*/  LDSM.16.M88.4 R176, [R198] ;  /* 0x00000000c6b0783b */ /* 0x000e6e0000000200 */
[C---:B------:R-:W-:Y:S08]  /*7450*/  HMMA.16816.F32.BF16 R12, R172.reuse, R180, R12 ;  /* 0x000000b4ac0c723c */ /* 0x040ff0000004180c */
[C---:B------:R-:W-:Y:S01]  /*7460*/  HMMA.16816.F32.BF16 R16, R172.reuse, R182, R16 ;  /* 0x000000b6ac10723c */ /* 0x040fe20000041810 */
[----:B------:R-:W3:Y:S07]  /*7470*/  LDSM.16.M88.4 R180, [R198+0x800] ;  /* 0x00080000c6b4783b */ /* 0x000eee0000000200 */
[C---:B------:R-:W-:Y:S08]  /*7480*/  HMMA.16816.F32.BF16 R20, R172.reuse, R184, R20 ;  /* 0x000000b8ac14723c */ /* 0x040ff00000041814 */
[C---:B------:R-:W-:Y:S01]  /*7490*/  HMMA.16816.F32.BF16 R24, R172.reuse, R186, R24 ;  /* 0x000000baac18723c */ /* 0x040fe20000041818 */
[----:B------:R-:W-:Y:S07]  /*74a0*/  LDSM.16.M88.4 R184, [R198+0x1800] ;  /* 0x00180000c6b8783b */ /* 0x000fee0000000200 */
[C---:B------:R-:W-:Y:S08]  /*74b0*/  HMMA.16816.F32.BF16 R28, R172.reuse, R188, R28 ;  /* 0x000000bcac1c723c */ /* 0x040ff0000004181c */
[----:B------:R-:W-:Y:S01]  /*74c0*/  HMMA.16816.F32.BF16 R32, R172, R190, R32 ;  /* 0x000000beac20723c */ /* 0x000fe20000041820 */
[----:B------:R-:W5:Y:S07]  /*74d0*/  LDSM.16.M88.4 R172, [R198+0x1000] ;  /* 0x00100000c6ac783b */ /* 0x000f6e0000000200 */
[C---:B-1----:R-:W-:Y:S08]  /*74e0*/  HMMA.16816.F32.BF16 R4, R136.reuse, R176, R4 ;  /* 0x000000b08804723c */ /* 0x042ff00000041804 */
[C---:B------:R-:W-:Y:S01]  /*74f0*/  HMMA.16816.F32.BF16 R8, R136.reuse, R178, R8 ;  /* 0x000000b28808723c */ /* 0x040fe20000041808 */
[----:B------:R-:W-:Y:S07]  /*7500*/  LDSM.16.M88.4 R176, [R195] ;  /* 0x00000000c3b0783b */ /* 0x000fee0000000200 */
[C---:B---3--:R-:W-:Y:S08]  /*7510*/  HMMA.16816.F32.BF16 R12, R136.reuse, R180, R12 ;  /* 0x000000b4880c723c */ /* 0x048ff0000004180c */
[C---:B------:R-:W-:Y:S01]  /*7520*/  HMMA.16816.F32.BF16 R16, R136.reuse, R182, R16 ;  /* 0x000000b68810723c */ /* 0x040fe20000041810 */
[----:B------:R-:W-:Y:S07]  /*7530*/  LDSM.16.M88.4 R180, [R195+0x800] ;  /* 0x00080000c3b4783b */ /* 0x000fee0000000200 */
[C---:B-----5:R-:W-:Y:S08]  /*7540*/  HMMA.16816.F32.BF16 R20, R136.reuse, R172, R20 ;  /* 0x000000ac8814723c */ /* 0x060ff00000041814 */
[C---:B------:R-:W-:Y:S01]  /*7550*/  HMMA.16816.F32.BF16 R24, R136.reuse, R174, R24 ;  /* 0x000000ae8818723c */ /* 0x040fe20000041818 */
[----:B------:R-:W1:Y:S07]  /*7560*/  LDSM.16.M88.4 R172, [R201] ;  /* 0x00000000c9ac783b */ /* 0x000e6e0000000200 */
[C---:B------:R-:W-:Y:S08]  /*7570*/  HMMA.16816.F32.BF16 R28, R136.reuse, R184, R28 ;  /* 0x000000b8881c723c */ /* 0x040ff0000004181c */
[----:B------:R-:W-:Y:S01]  /*7580*/  HMMA.16816.F32.BF16 R32, R136, R186, R32 ;  /* 0x000000ba8820723c */ /* 0x000fe20000041820 */
[----:B------:R-:W3:Y:S08]  /*7590*/  LDSM.16.M88.4 R136, [R195+0x1000] ;  /* 0x00100000c388783b */ /* 0x000ef00000000200 */
[----:B------:R-:W5:Y:S01]  /*75a0*/  LDSM.16.M88.4 R184, [R195+0x1800] ;  /* 0x00180000c3b8783b */ /* 0x000f620000000200 */
        /* <DEDUP_REMOVED lines=8> */
[----:B------:R-:W1:Y:S07]  /*7630*/  LDSM.16.M88.4 R136, [R199+0x4000] ;  /* 0x00400000c788783b */ /* 0x000e6e0000000200 */
[C---:B-----5:R-:W-:Y:S08]  /*7640*/  HMMA.16816.F32.BF16 R28, R172.reuse, R184, R28 ;  /* 0x000000b8ac1c723c */ /* 0x060ff0000004181c */
[----:B------:R-:W-:Y:S01]  /*7650*/  HMMA.16816.F32.BF16 R32, R172, R186, R32 ;  /* 0x000000baac20723c */ /* 0x000fe20000041820 */
[----:B------:R-:W3:Y:S08]  /*7660*/  LDSM.16.M88.4 R172, [R192+0x3000] ;  /* 0x00300000c0ac783b */ /* 0x000ef00000000200 */
[----:B------:R-:W5:Y:S01]  /*7670*/  LDSM.16.M88.4 R184, [R192+0x3800] ;  /* 0x00380000c0b8783b */ /* 0x000f620000000200 */
[C---:B-1----:R-:W-:Y:S08]  /*7680*/  HMMA.16816.F32.BF16 R4, R136.reuse, R176, R4 ;  /* 0x000000b08804723c */ /* 0x042ff00000041804 */
[C---:B------:R-:W-:Y:S01]  /*7690*/  HMMA.16816.F32.BF16 R8, R136.reuse, R178, R8 ;  /* 0x000000b28808723c */ /* 0x040fe20000041808 */
[----:B------:R-:W-:Y:S07]  /*76a0*/  LDSM.16.M88.4 R176, [R215] ;  /* 0x00000000d7b0783b */ /* 0x000fee0000000200 */
[C---:B------:R-:W-:Y:S08]  /*76b0*/  HMMA.16816.F32.BF16 R12, R136.reuse, R180, R12 ;  /* 0x000000b4880c723c */ /* 0x040ff0000004180c */
[C---:B------:R-:W-:Y:S01]  /*76c0*/  HMMA.16816.F32.BF16 R16, R136.reuse, R182, R16 ;  /* 0x000000b68810723c */ /* 0x040fe20000041810 */
[----:B------:R-:W-:Y:S07]  /*76d0*/  LDSM.16.M88.4 R180, [R214] ;  /* 0x00000000d6b4783b */ /* 0x000fee0000000200 */
[C---:B---3--:R-:W-:Y:S08]  /*76e0*/  HMMA.16816.F32.BF16 R20, R136.reuse, R172, R20 ;  /* 0x000000ac8814723c */ /* 0x048ff00000041814 */
[C---:B------:R-:W-:Y:S01]  /*76f0*/  HMMA.16816.F32.BF16 R24, R136.reuse, R174, R24 ;  /* 0x000000ae8818723c */ /* 0x040fe20000041818 */
[----:B------:R-:W1:Y:S07]  /*7700*/  LDSM.16.M88.4 R172, [R200+0x4000] ;  /* 0x00400000c8ac783b */ /* 0x000e6e0000000200 */
[C---:B-----5:R-:W-:Y:S08]  /*7710*/  HMMA.16816.F32.BF16 R28, R136.reuse, R184, R28 ;  /* 0x000000b8881c723c */ /* 0x060ff0000004181c */
[----:B------:R-:W-:Y:S01]  /*7720*/  HMMA.16816.F32.BF16 R32, R136, R186, R32 ;  /* 0x000000ba8820723c */ /* 0x000fe20000041820 */
[----:B------:R-:W3:Y:S08]  /*7730*/  LDSM.16.M88.4 R136, [R213] ;  /* 0x00000000d588783b */ /* 0x000ef00000000200 */
[----:B------:R-:W5:Y:S01]  /*7740*/  LDSM.16.M88.4 R184, [R212] ;  /* 0x00000000d4b8783b */ /* 0x000f620000000200 */
        /* <DEDUP_REMOVED lines=103> */
[----:B------:R-:W-:Y:S01]  /*7dc0*/  LDSM.16.M88.4 R184, [R198+0x6000] ;  /* 0x00600000c6b8783b */ /* 0x000fe20000000200 */
[C---:B-1----:R-:W-:Y:S08]  /*7dd0*/  HMMA.16816.F32.BF16 R4, R172.reuse, R176, R4 ;  /* 0x000000b0ac04723c */ /* 0x042ff00000041804 */
[C---:B------:R-:W-:Y:S01]  /*7de0*/  HMMA.16816.F32.BF16 R8, R172.reuse, R178, R8 ;  /* 0x000000b2ac08723c */ /* 0x040fe20000041808 */
[----:B------:R-:W1:Y:S07]  /*7df0*/  LDSM.16.M88.4 R176, [R204] ;  /* 0x00000000ccb0783b */ /* 0x000e6e0000000200 */
[C---:B------:R-:W-:Y:S08]  /*7e00*/  HMMA.16816.F32.BF16 R12, R172.reuse, R180, R12 ;  /* 0x000000b4ac0c723c */ /* 0x040ff0000004180c */
[C---:B------:R-:W-:Y:S01]  /*7e10*/  HMMA.16816.F32.BF16 R16, R172.reuse, R182, R16 ;  /* 0x000000b6ac10723c */ /* 0x040fe20000041810 */
[----:B------:R-:W5:Y:S07]  /*7e20*/  LDSM.16.M88.4 R180, [R202+0xc000] ;  /* 0x00c00000cab4783b */ /* 0x000f6e0000000200 */
[C---:B---3--:R-:W-:Y:S08]  /*7e30*/  HMMA.16816.F32.BF16 R20, R172.reuse, R136, R20 ;  /* 0x00000088ac14723c */ /* 0x048ff00000041814 */
[C---:B------:R-:W-:Y:S01]  /*7e40*/  HMMA.16816.F32.BF16 R24, R172.reuse, R138, R24 ;  /* 0x0000008aac18723c */ /* 0x040fe20000041818 */
[----:B------:R-:W3:Y:S07]  /*7e50*/  LDSM.16.M88.4 R136, [R198+0x6800] ;  /* 0x00680000c688783b */ /* 0x000eee0000000200 */
[C---:B-1----:R-:W-:Y:S08]  /*7e60*/  HMMA.16816.F32.BF16 R28, R172.reuse, R176, R28 ;  /* 0x000000b0ac1c723c */ /* 0x042ff0000004181c */
[----:B------:R-:W-:Y:S01]  /*7e70*/  HMMA.16816.F32.BF16 R32, R172, R178, R32 ;  /* 0x000000b2ac20723c */ /* 0x000fe20000041820 */
[----:B------:R-:W1:Y:S07]  /*7e80*/  LDSM.16.M88.4 R172, [R198+0x7000] ;  /* 0x00700000c6ac783b */ /* 0x000e6e0000000200 */
[C---:B-----5:R-:W-:Y:S01]  /*7e90*/  HMMA.16816.F32.BF16 R4, R180.reuse, R184, R4 ;  /* 0x000000b8b404723c */ /* 0x060fe20000041804 */
[----:B------:R-:W5:Y:S07]  /*7ea0*/  LDSM.16.M88.4 R176, [R198+0x7800] ;  /* 0x00780000c6b0783b */ /* 0x000f6e0000000200 */
[C---:B------:R-:W-:Y:S01]  /*7eb0*/  HMMA.16816.F32.BF16 R8, R180.reuse, R186, R8 ;  /* 0x000000bab408723c */ /* 0x040fe20000041808 */
[----:B------:R-:W-:Y:S07]  /*7ec0*/  LDSM.16.M88.4 R184, [R195+0x6000] ;  /* 0x00600000c3b8783b */ /* 0x000fee0000000200 */
[C---:B---3--:R-:W-:Y:S08]  /*7ed0*/  HMMA.16816.F32.BF16 R12, R180.reuse, R136, R12 ;  /* 0x00000088b40c723c */ /* 0x048ff0000004180c */
[C---:B------:R-:W-:Y:S01]  /*7ee0*/  HMMA.16816.F32.BF16 R16, R180.reuse, R138, R16 ;  /* 0x0000008ab410723c */ /* 0x040fe20000041810 */
[----:B------:R-:W3:Y:S07]  /*7ef0*/  LDSM.16.M88.4 R136, [R201+0xc000] ;  /* 0x00c00000c988783b */ /* 0x000eee0000000200 */
[C---:B-1----:R-:W-:Y:S08]  /*7f00*/  HMMA.16816.F32.BF16 R20, R180.reuse, R172, R20 ;  /* 0x000000acb414723c */ /* 0x042ff00000041814 */
[C---:B------:R-:W-:Y:S01]  /*7f10*/  HMMA.16816.F32.BF16 R24, R180.reuse, R174, R24 ;  /* 0x000000aeb418723c */ /* 0x040fe20000041818 */
[----:B------:R-:W1:Y:S07]  /*7f20*/  LDSM.16.M88.4 R172, [R195+0x6800] ;  /* 0x00680000c3ac783b */ /* 0x000e6e0000000200 */
[C---:B-----5:R-:W-:Y:S08]  /*7f30*/  HMMA.16816.F32.BF16 R28, R180.reuse, R176, R28 ;  /* 0x000000b0b41c723c */ /* 0x060ff0000004181c */
[----:B------:R-:W-:Y:S01]  /*7f40*/  HMMA.16816.F32.BF16 R32, R180, R178, R32 ;  /* 0x000000b2b420723c */ /* 0x000fe20000041820 */
[----:B------:R-:W-:Y:S07]  /*7f50*/  LDSM.16.M88.4 R176, [R195+0x7800] ;  /* 0x00780000c3b0783b */ /* 0x000fee0000000200 */
[C---:B---3--:R-:W-:Y:S01]  /*7f60*/  HMMA.16816.F32.BF16 R4, R136.reuse, R184, R4 ;  /* 0x000000b88804723c */ /* 0x048fe20000041804 */
[----:B------:R-:W2:Y:S07]  /*7f70*/  LDL R184, [R1+0x24] ;  /* 0x0000240001b87983 */ /* 0x000eae0000100800 */
[C---:B------:R-:W-:Y:S08]  /*7f80*/  HMMA.16816.F32.BF16 R8, R136.reuse, R186, R8 ;  /* 0x000000ba8808723c */ /* 0x040ff00000041808 */
[C---:B-1----:R-:W-:Y:S08]  /*7f90*/  HMMA.16816.F32.BF16 R12, R136.reuse, R172, R12 ;  /* 0x000000ac880c723c */ /* 0x042ff0000004180c */
[----:B------:R-:W-:Y:S01]  /*7fa0*/  FMUL.FTZ R0, R4, c[0x0][0x320] ;  /* 0x0000c80004007a20 */ /* 0x000fe20000410000 */
[C---:B------:R-:W-:Y:S03]  /*7fb0*/  HMMA.16816.F32.BF16 R16, R136.reuse, R174, R16 ;  /* 0x000000ae8810723c */ /* 0x040fe60000041810 */
[----:B------:R1:W3:Y:S04]  /*7fc0*/  MUFU.TANH R132, R0 ;  /* 0x0000000000847308 */ /* 0x0002e80000002400 */
[----:B------:R-:W-:Y:S02]  /*7fd0*/  FMUL.FTZ R2, R9, c[0x0][0x320] ;  /* 0x0000c80009027a20 */ /* 0x000fe40000410000 */
[----:B------:R-:W-:Y:S04]  /*7fe0*/  FMUL.FTZ R11, R11, c[0x0][0x320] ;  /* 0x0000c8000b0b7a20 */ /* 0x000fe80000410000 */
[----:B------:R5:W-:Y:S02]  /*7ff0*/  MUFU.TANH R221, R2 ;  /* 0x0000000200dd7308 */ /* 0x000be40000002400 */
[----:B------:R-:W-:Y:S08]  /*8000*/  FMUL.FTZ R12, R12, c[0x0][0x320] ;  /* 0x0000c8000c0c7a20 */ /* 0x000ff00000410000 */
[----:B------:R-:W-:Y:S01]  /*8010*/  MUFU.TANH R190, R11 ;  /* 0x0000000b00be7308 */ /* 0x000fe20000002400 */
[----:B-1----:R-:W-:Y:S09]  /*8020*/  FMUL.FTZ R0, R5, c[0x0][0x320] ;  /* 0x0000c80005007a20 */ /* 0x002ff20000410000 */
[----:B------:R1:W1:Y:S01]  /*8030*/  MUFU.TANH R135, R0 ;  /* 0x0000000000877308 */ /* 0x0002620000002400 */
[----:B-----5:R-:W-:Y:S01]  /*8040*/  FMUL.FTZ R2, R10, c[0x0][0x320] ;  /* 0x0000c8000a027a20 */ /* 0x020fe20000410000 */
[----:B------:R-:W-:Y:S08]  /*8050*/  @P6 MOV R10, c[0x0][0x1e0] ;  /* 0x00007800000a6a02 */ /* 0x000ff00000000f00 */
[----:B------:R-:W-:Y:S10]  /*8060*/  MUFU.TANH R191, R2 ;  /* 0x0000000200bf7308 */ /* 0x000ff40000002400 */
[----:B------:R-:W-:Y:S01]  /*8070*/  MUFU.TANH R189, R12 ;  /* 0x0000000c00bd7308 */ /* 0x000fe20000002400 */
[----:B-1----:R-:W-:Y:S09]  /*8080*/  FMUL.FTZ R0, R6, c[0x0][0x320] ;  /* 0x0000c80006007a20 */ /* 0x002ff20000410000 */
[----:B------:R1:W5:Y:S02]  /*8090*/  MUFU.TANH R225, R0 ;  /* 0x0000000000e17308 */ /* 0x0003640000002400 */
[----:B-1----:R-:W-:Y:S02]  /*80a0*/  FMUL.FTZ R0, R7, c[0x0][0x320] ;  /* 0x0000c80007007a20 */ /* 0x002fe40000410000 */
[----:B------:R-:W1:Y:S01]  /*80b0*/  LDSM.16.M88.4 R4, [R195+0x7000] ;  /* 0x00700000c304783b */ /* 0x000e620000000200 */
[----:B------:R-:W-:Y:S05]  /*80c0*/  DEPBAR.LE SB0, 0x0 ;  /* 0x000080000000791a */ /* 0x000fea0000000000 */
[----:B------:R3:W1:Y:S02]  /*80d0*/  MUFU.TANH R223, R0 ;  /* 0x0000000000df7308 */ /* 0x0006640000002400 */
[----:B------:R-:W-:Y:S01]  /*80e0*/  BAR.SYNC.DEFER_BLOCKING 0x0 ;  /* 0x0000000000007b1d */ /* 0x000fe20000010000 */
[----:B---3--:R-:W-:Y:S02]  /*80f0*/  FMUL.FTZ R0, R8, c[0x0][0x320] ;  /* 0x0000c80008007a20 */ /* 0x008fe40000410000 */
[----:B------:R-:W-:Y:S05]  /*8100*/  @P6 IMAD.WIDE.U32 R8, R220, c[0x0][0x1e0], RZ ;  /* 0x00007800dc086a25 */ /* 0x000fea00078e00ff */
[----:B------:R3:W2:Y:S01]  /*8110*/  MUFU.TANH R222, R0 ;  /* 0x0000000000de7308 */ /* 0x0006a20000002400 */
[----:B------:R-:W-:Y:S01]  /*8120*/  @P6 SHF.L.U32 R2, R8, 0x6, RZ ;  /* 0x0000000608026819 */ /* 0x000fe200000006ff */
[C---:B-1----:R-:W-:Y:S07]  /*8130*/  HMMA.16816.F32.BF16 R20, R136.reuse, R4, R20 ;  /* 0x000000048814723c */ /* 0x042fee0000041814 */
[----:B------:R-:W-:Y:S01]  /*8140*/  FMUL.FTZ R4, R13, c[0x0][0x320] ;  /* 0x0000c8000d047a20 */ /* 0x000fe20000410000 */
[C---:B------:R-:W-:Y:S01]  /*8150*/  HMMA.16816.F32.BF16 R24, R136.reuse, R6, R24 ;  /* 0x000000068818723c */ /* 0x040fe20000041818 */
[----:B------:R-:W-:Y:S02]  /*8160*/  MOV R13, 0xffffffc0 ;  /* 0xffffffc0000d7802 */ /* 0x000fe40000000f00 */
[----:B------:R-:W1:Y:S04]  /*8170*/  MUFU.TANH R188, R4 ;  /* 0x0000000400bc7308 */ /* 0x000e680000002400 */
[----:B------:R-:W-:Y:S01]  /*8180*/  FMUL.FTZ R7, R14, c[0x0][0x320] ;  /* 0x0000c8000e077a20 */ /* 0x000fe20000410000 */
[C---:B------:R-:W-:Y:S04]  /*8190*/  HMMA.16816.F32.BF16 R28, R136.reuse, R176, R28 ;  /* 0x000000b0881c723c */ /* 0x040fe8000004181c */
[----:B---3--:R-:W-:Y:S01]  /*81a0*/  @P6 SHF.R.S32.HI R0, RZ, 0x1f, R220 ;  /* 0x0000001fff006819 */ /* 0x008fe200000114dc */
[----:B------:R3:W1:Y:S03]  /*81b0*/  MUFU.TANH R187, R7 ;  /* 0x0000000700bb7308 */ /* 0x0006660000002400 */
[----:B------:R-:W-:Y:S04]  /*81c0*/  HMMA.16816.F32.BF16 R32, R136, R178, R32 ;  /* 0x000000b28820723c */ /* 0x000fe80000041820 */
[----:B------:R-:W-:Y:S04]  /*81d0*/  @P6 IMAD R0, R0, c[0x0][0x1e0], RZ ;  /* 0x0000780000006a24 */ /* 0x000fe800078e02ff */
[----:B------:R-:W-:Y:S05]  /*81e0*/  @P6 IMAD R0, R220, c[0x0][0x1e4], R0 ;  /* 0x00007900dc006a24 */ /* 0x000fea00078e0200 */
[----:B------:R-:W-:Y:S02]  /*81f0*/  @P6 IADD3 R0, R9, R0, RZ ;  /* 0x0000000009006210 */ /* 0x000fe40007ffe0ff */
[----:B------:R-:W-:Y:S02]  /*8200*/  @P6 LEA R9, P0, R10, R2, 0x5 ;  /* 0x000000020a096211 */ /* 0x000fe400078028ff */
[----:B------:R-:W-:Y:S02]  /*8210*/  @P6 SHF.L.U64.HI R0, R8, 0x6, R0 ;  /* 0x0000000608006819 */ /* 0x000fe40000010200 */
[----:B------:R-:W-:Y:S01]  /*8220*/  @P6 MOV R8, c[0x0][0x1e4] ;  /* 0x0000790000086a02 */ /* 0x000fe20000000f00 */
[----:B---3--:R-:W-:Y:S03]  /*8230*/  FMUL.FTZ R7, R16, c[0x0][0x320] ;  /* 0x0000c80010077a20 */ /* 0x008fe60000410000 */
[----:B------:R-:W-:Y:S02]  /*8240*/  @P6 LEA.HI.X R8, R10, R0, R8, 0x5, P0 ;  /* 0x000000000a086211 */ /* 0x000fe400000f2c08 */
[----:B------:R-:W-:Y:S04]  /*8250*/  @P6 IADD3 R10, P0, R2, R248, RZ ;  /* 0x000000f8020a6210 */ /* 0x000fe80007f1e0ff */
[-C--:B------:R-:W-:Y:S02]  /*8260*/  @P6 IADD3.X R11, R0, R252.reuse, RZ, P0, !PT ;  /* 0x000000fc000b6210 */ /* 0x080fe400007fe4ff */
[C---:B------:R-:W-:Y:S04]  /*8270*/  @P6 LEA R182, P0, R10.reuse, c[0x0][0x1c8], 0x1 ;  /* 0x000072000ab66a11 */ /* 0x040fe800078008ff */
[----:B------:R-:W-:Y:S02]  /*8280*/  @P6 LEA.HI.X R183, R10, c[0x0][0x1cc], R11, 0x1, P0 ;  /* 0x000073000ab76a11 */ /* 0x000fe400000f0c0b */
[----:B------:R-:W-:Y:S03]  /*8290*/  @P6 IADD3 R10, P0, R248, 0x40, RZ ;  /* 0x00000040f80a6810 */ /* 0x000fe60007f1e0ff */
[----:B------:R-:W-:Y:S01]  /*82a0*/  @!PT LDS RZ, [RZ] ;  /* 0x00000000fffff984 */ /* 0x000fe20000000800 */
[----:B------:R-:W-:Y:S01]  /*82b0*/  @!PT LDS RZ, [RZ] ;  /* 0x00000000fffff984 */ /* 0x000fe20000000800 */
[----:B------:R-:W-:Y:S01]  /*82c0*/  @!PT LDS RZ, [RZ] ;  /* 0x00000000fffff984 */ /* 0x000fe20000000800 */
[----:B------:R3:W-:Y:S01]  /*82d0*/  @P6 LDGSTS.E.BYPASS.LTC128B.128 [R219+0x8100], [R182.64], !P5 ;  /* 0x08100000b6db6fae */ /* 0x0007e2000e901d46 */
[----:B------:R-:W-:Y:S02]  /*82e0*/  @P6 IADD3.X R11, RZ, R252, RZ, P0, !PT ;  /* 0x000000fcff0b6210 */ /* 0x000fe400007fe4ff */
[----:B------:R-:W-:Y:S04]  /*82f0*/  @P6 IADD3 R5, P0, R2, R10, RZ ;  /* 0x0000000a02056210 */ /* 0x000fe80007f1e0ff */
[----:B------:R-:W-:Y:S02]  /*8300*/  @P6 IADD3.X R6, R0, R11, RZ, P0, !PT ;  /* 0x0000000b00066210 */ /* 0x000fe400007fe4ff */
[C---:B------:R-:W-:Y:S04]  /*8310*/  @P6 LEA R180, P0, R5.reuse, c[0x0][0x1c8], 0x1 ;  /* 0x0000720005b46a11 */ /* 0x040fe800078008ff */
[----:B------:R-:W-:Y:S01]  /*8320*/  @P6 LEA.HI.X R181, R5, c[0x0][0x1cc], R6, 0x1, P0 ;  /* 0x0000730005b56a11 */ /* 0x000fe200000f0c06 */
[----:B------:R-:W-:Y:S01]  /*8330*/  FMUL.FTZ R6, R15, c[0x0][0x320] ;  /* 0x0000c8000f067a20 */ /* 0x000fe20000410000 */
[----:B------:R-:W-:Y:S03]  /*8340*/  @P6 IADD3 R172, P0, R248, 0x80, RZ ;  /* 0x00000080f8ac6810 */ /* 0x000fe60007f1e0ff */
[----:B------:R1:W1:Y:S01]  /*8350*/  MUFU.TANH R186, R6 ;  /* 0x0000000600ba7308 */ /* 0x0002620000002400 */
[----:B------:R1:W-:Y:S01]  /*8360*/  @P6 LDGSTS.E.BYPASS.LTC128B.128 [R219+0xa100], [R180.64], !P4 ;  /* 0x0a100000b4db6fae */ /* 0x0003e2000e101d46 */
[----:B--2---:R-:W-:Y:S08]  /*8370*/  IADD3 R4, R133, R184, RZ ;  /* 0x000000b885047210 */ /* 0x004ff00007ffe0ff */
[----:B------:R2:W2:Y:S01]  /*8380*/  MUFU.TANH R184, R7 ;  /* 0x0000000700b87308 */ /* 0x0004a20000002400 */
[----:B------:R-:W-:Y:S01]  /*8390*/  @P6 IADD3.X R133, RZ, R252, RZ, P0, !PT ;  /* 0x000000fcff856210 */ /* 0x000fe200007fe4ff */
[----:B------:R-:W-:Y:S05]  /*83a0*/  @P1 IMAD.HI.U32 R5, R4, c[0x0][0x2c8], RZ ;  /* 0x0000b20004051a27 */ /* 0x000fea00078e00ff */
[----:B------:R-:W-:Y:S02]  /*83b0*/  @P1 SHF.R.U32.HI R4, RZ, c[0x0][0x2cc], R5 ;  /* 0x0000b300ff041a19 */ /* 0x000fe40000011605 */
[----:B------:R-:W-:Y:S03]  /*83c0*/  @P6 IADD3 R5, P0, R2, R172, RZ ;  /* 0x000000ac02056210 */ /* 0x000fe60007f1e0ff */
[----:B------:R-:W3:Y:S01]  /*83d0*/  SHFL.IDX PT, R12, R4, RZ, 0x1c1f ;  /* 0x001c1fff040c7589 */ /* 0x000ee200000e0000 */
[----:B-1----:R-:W-:Y:S02]  /*83e0*/  @P6 IADD3.X R6, R0, R133, RZ, P0, !PT ;  /* 0x0000008500066210 */ /* 0x002fe400007fe4ff */
[C---:B------:R-:W-:Y:S04]  /*83f0*/  @P6 LEA R174, P0, R5.reuse, c[0x0][0x1c8], 0x1 ;  /* 0x0000720005ae6a11 */ /* 0x040fe800078008ff */
[----:B------:R-:W-:Y:S01]  /*8400*/  @P6 LEA.HI.X R175, R5, c[0x0][0x1cc], R6, 0x1, P0 ;  /* 0x0000730005af6a11 */ /* 0x000fe200000f0c06 */
[----:B------:R-:W-:Y:S01]  /*8410*/  IMAD R5, R224, R13, 0x1 ;  /* 0x00000001e0057424 */ /* 0x000fe200078e020d */
[----:B------:R4:W1:Y:S01]  /*8420*/  SHFL.IDX PT, R6, R4, 0x1, 0x1c1f ;  /* 0x003c1f0004067f89 */ /* 0x00086200000e0000 */
[----:B------:R-:W-:Y:S01]  /*8430*/  @P6 IADD3 R14, P0, R248, 0xc0, RZ ;  /* 0x000000c0f80e6810 */ /* 0x000fe20007f1e0ff */
[----:B--2---:R-:W-:Y:S04]  /*8440*/  FMUL.FTZ R7, R17, c[0x0][0x320] ;  /* 0x0000c80011077a20 */ /* 0x004fe80000410000 */
[----:B------:R2:W1:Y:S02]  /*8450*/  MUFU.TANH R185, R7 ;  /* 0x0000000700b97308 */ /* 0x0004640000002400 */
[----:B------:R1:W-:Y:S01]  /*8460*/  @P6 LDGSTS.E.BYPASS.LTC128B.128 [R219+0xc100], [R174.64], !P3 ;  /* 0x0c100000aedb6fae */ /* 0x0003e2000d901d46 */
[----:B----4-:R-:W-:Y:S04]  /*8470*/  IADD3 R4, R227, R5, -R228 ;  /* 0x00000005e3047210 */ /* 0x010fe80007ffe8e4 */
[----:B------:R-:W-:Y:S02]  /*8480*/  IADD3 R4, R4, -R226, RZ ;  /* 0x800000e204047210 */ /* 0x000fe40007ffe0ff */
[----:B--2---:R-:W-:Y:S02]  /*8490*/  @P6 IADD3.X R7, RZ, R252, RZ, P0, !PT ;  /* 0x000000fcff076210 */ /* 0x004fe400007fe4ff */
[----:B------:R-:W-:Y:S01]  /*84a0*/  @P6 IADD3 R5, P0, R2, R14, RZ ;  /* 0x0000000e02056210 */ /* 0x000fe20007f1e0ff */
[----:B------:R-:W-:Y:S01]  /*84b0*/  FMUL.FTZ R2, R18, c[0x0][0x320] ;  /* 0x0000c80012027a20 */ /* 0x000fe20000410000 */
[----:B-1----:R-:W2:Y:S02]  /*84c0*/  LDL.LU R175, [R1+0x8] ;  /* 0x0000080001af7983 */ /* 0x002ea40000300800 */
[----:B------:R-:W-:Y:S01]  /*84d0*/  @P6 IADD3.X R0, R0, R7, RZ, P0, !PT ;  /* 0x0000000700006210 */ /* 0x000fe200007fe4ff */
[----:B------:R3:W1:Y:S01]  /*84e0*/  MUFU.TANH R173, R2 ;  /* 0x0000000200ad7308 */ /* 0x0006620000002400 */
[C---:B------:R-:W-:Y:S04]  /*84f0*/  @P6 LEA R136, P0, R5.reuse, c[0x0][0x1c8], 0x1 ;  /* 0x0000720005886a11 */ /* 0x040fe800078008ff */
[----:B------:R-:W-:Y:S01]  /*8500*/  @P6 LEA.HI.X R137, R5, c[0x0][0x1cc], R0, 0x1, P0 ;  /* 0x0000730005896a11 */ /* 0x000fe200000f0c00 */
[----:B------:R-:W-:Y:S02]  /*8510*/  FMUL.FTZ R0, R19, c[0x0][0x320] ;  /* 0x0000c80013007a20 */ /* 0x000fe40000410000 */
[----:B------:R-:W-:Y:S02]  /*8520*/  FMUL.FTZ R5, R29, c[0x0][0x320] ;  /* 0x0000c8001d057a20 */ /* 0x000fe40000410000 */
[----:B------:R4:W1:Y:S01]  /*8530*/  MUFU.TANH R139, R0 ;  /* 0x00000000008b7308 */ /* 0x0008620000002400 */
[----:B------:R1:W-:Y:S01]  /*8540*/  @P6 LDGSTS.E.BYPASS.LTC128B.128 [R219+0xe100], [R136.64], !P2 ;  /* 0x0e10000088db6fae */ /* 0x0003e2000d101d46 */
[----:B---3--:R-:W-:Y:S04]  /*8550*/  IADD3 R2, R4, R12, RZ ;  /* 0x0000000c04027210 */ /* 0x008fe80007ffe0ff */
[----:B------:R-:W-:Y:S04]  /*8560*/  ISETP.GT.AND P0, PT, R2, RZ, PT ;  /* 0x000000ff0200720c */ /* 0x000fe80003f04270 */
[----:B------:R-:W-:Y:S02]  /*8570*/  FSEL R132, R132, -INF , P0 ;  /* 0xff80000084847808 */ /* 0x000fe40000000000 */
[----:B------:R-:W-:Y:S02]  /*8580*/  ISETP.GT.AND P0, PT, R2, 0x1, PT ;  /* 0x000000010200780c */ /* 0x000fe40003f04270 */
[----:B----4-:R-:W-:Y:S01]  /*8590*/  IADD3 R0, R4, R6, RZ ;  /* 0x0000000604007210 */ /* 0x010fe20007ffe0ff */
[----:B------:R-:W-:Y:S01]  /*85a0*/  FMUL.FTZ R4, R20, c[0x0][0x320] ;  /* 0x0000c80014047a20 */ /* 0x000fe20000410000 */
[----:B------:R-:W-:Y:S02]  /*85b0*/  FSEL R19, R135, -INF , P0 ;  /* 0xff80000087137808 */ /* 0x000fe40000000000 */
[C---:B------:R-:W-:Y:S01]  /*85c0*/  ISETP.GT.AND P0, PT, R0.reuse, RZ, PT ;  /* 0x000000ff0000720c */ /* 0x040fe20003f04270 */
[----:B------:R3:W4:Y:S03]  /*85d0*/  MUFU.TANH R135, R4 ;  /* 0x0000000400877308 */ /* 0x0007260000002400 */
[----:B-----5:R-:W-:Y:S02]  /*85e0*/  FSEL R138, R225, -INF , P0 ;  /* 0xff800000e18a7808 */ /* 0x020fe40000000000 */
[----:B------:R-:W-:Y:S04]  /*85f0*/  ISETP.GT.AND P0, PT, R0, 0x1, PT ;  /* 0x000000010000780c */ /* 0x000fe80003f04270 */
[----:B------:R-:W-:Y:S02]  /*8600*/  FSEL R20, R223, -INF , P0 ;  /* 0xff800000df147808 */ /* 0x000fe40000000000 */
[----:B------:R-:W-:Y:S04]  /*8610*/  ISETP.GT.AND P0, PT, R2, 0x8, PT ;  /* 0x000000080200780c */ /* 0x000fe80003f04270 */
[----:B------:R-:W-:Y:S02]  /*8620*/  FSEL R15, R222, -INF , P0 ;  /* 0xff800000de0f7808 */ /* 0x000fe40000000000 */
[----:B------:R-:W-:Y:S04]  /*8630*/  ISETP.GT.AND P0, PT, R2, 0x9, PT ;  /* 0x000000090200780c */ /* 0x000fe80003f04270 */
[----:B------:R-:W-:Y:S02]  /*8640*/  FSEL R18, R221, -INF , P0 ;  /* 0xff800000dd127808 */ /* 0x000fe40000000000 */
[C---:B------:R-:W-:Y:S01]  /*8650*/  ISETP.GT.AND P0, PT, R0.reuse, 0x8, PT ;  /* 0x000000080000780c */ /* 0x040fe20003f04270 */
[----:B---3--:R-:W-:Y:S03]  /*8660*/  FMUL.FTZ R4, R21, c[0x0][0x320] ;  /* 0x0000c80015047a20 */ /* 0x008fe60000410000 */
[----:B------:R-:W-:Y:S01]  /*8670*/  FSEL R17, R191, -INF , P0 ;  /* 0xff800000bf117808 */ /* 0x000fe20000000000 */
[----:B------:R3:W5:Y:S01]  /*8680*/  MUFU.TANH R13, R4 ;  /* 0x00000004000d7308 */ /* 0x0007620000002400 */
[----:B------:R-:W-:Y:S04]  /*8690*/  ISETP.GT.AND P0, PT, R0, 0x9, PT ;  /* 0x000000090000780c */ /* 0x000fe80003f04270 */
[----:B------:R-:W-:Y:S02]  /*86a0*/  FSEL R16, R190, -INF , P0 ;  /* 0xff800000be107808 */ /* 0x000fe40000000000 */
[C---:B------:R-:W-:Y:S04]  /*86b0*/  ISETP.GT.AND P0, PT, R2.reuse, 0x10, PT ;  /* 0x000000100200780c */ /* 0x040fe80003f04270 */
[----:B------:R-:W-:Y:S02]  /*86c0*/  FSEL R176, R189, -INF , P0 ;  /* 0xff800000bdb07808 */ /* 0x000fe40000000000 */
[----:B------:R-:W-:Y:S04]  /*86d0*/  ISETP.GT.AND P0, PT, R2, 0x11, PT ;  /* 0x000000110200780c */ /* 0x000fe80003f04270 */
[----:B------:R-:W-:Y:S02]  /*86e0*/  FSEL R177, R188, -INF , P0 ;  /* 0xff800000bcb17808 */ /* 0x000fe40000000000 */
[----:B------:R-:W-:Y:S04]  /*86f0*/  ISETP.GT.AND P0, PT, R0, 0x10, PT ;  /* 0x000000100000780c */ /* 0x000fe80003f04270 */
[----:B------:R-:W-:Y:S01]  /*8700*/  FSEL R178, R187, -INF , P0 ;  /* 0xff800000bbb27808 */ /* 0x000fe20000000000 */
[----:B---3--:R-:W-:Y:S01]  /*8710*/  FMUL.FTZ R4, R22, c[0x0][0x320] ;  /* 0x0000c80016047a20 */ /* 0x008fe20000410000 */
[----:B------:R-:W-:Y:S03]  /*8720*/  ISETP.GT.AND P0, PT, R0, 0x11, PT ;  /* 0x000000110000780c */ /* 0x000fe60003f04270 */
[----:B------:R3:W3:Y:S01]  /*8730*/  MUFU.TANH R12, R4 ;  /* 0x00000004000c7308 */ /* 0x0006e20000002400 */
[----:B------:R-:W-:Y:S02]  /*8740*/  FSEL R179, R186, -INF , P0 ;  /* 0xff800000bab37808 */ /* 0x000fe40000000000 */
[----:B------:R-:W-:Y:S04]  /*8750*/  ISETP.GT.AND P0, PT, R2, 0x18, PT ;  /* 0x000000180200780c */ /* 0x000fe80003f04270 */
[----:B------:R-:W-:Y:S02]  /*8760*/  FSEL R184, R184, -INF , P0 ;  /* 0xff800000b8b87808 */ /* 0x000fe40000000000 */
[----:B------:R-:W-:Y:S04]  /*8770*/  ISETP.GT.AND P0, PT, R2, 0x19, PT ;  /* 0x000000190200780c */ /* 0x000fe80003f04270 */
[----:B------:R-:W-:Y:S02]  /*8780*/  FSEL R185, R185, -INF , P0 ;  /* 0xff800000b9b97808 */ /* 0x000fe40000000000 */
[C---:B------:R-:W-:Y:S04]  /*8790*/  ISETP.GT.AND P0, PT, R0.reuse, 0x18, PT ;  /* 0x000000180000780c */ /* 0x040fe80003f04270 */
[----:B-1----:R-:W-:Y:S02]  /*87a0*/  FSEL R186, R173, -INF , P0 ;  /* 0xff800000adba7808 */ /* 0x002fe40000000000 */
[----:B------:R-:W-:Y:S01]  /*87b0*/  ISETP.GT.AND P0, PT, R0, 0x19, PT ;  /* 0x000000190000780c */ /* 0x000fe20003f04270 */
[----:B---3--:R-:W-:Y:S03]  /*87c0*/  FMUL.FTZ R4, R23, c[0x0][0x320] ;  /* 0x0000c80017047a20 */ /* 0x008fe60000410000 */
[----:B------:R-:W-:Y:S01]  /*87d0*/  FSEL R187, R139, -INF , P0 ;  /* 0xff8000008bbb7808 */ /* 0x000fe20000000000 */
[----:B------:R1:W-:Y:S01]  /*87e0*/  MUFU.TANH R23, R5 ;  /* 0x0000000500177308 */ /* 0x0003e20000002400 */
[C---:B------:R-:W-:Y:S04]  /*87f0*/  ISETP.GT.AND P0, PT, R2.reuse, 0x20, PT ;  /* 0x000000200200780c */ /* 0x040fe80003f04270 */
[----:B----4-:R-:W-:Y:S02]  /*8800*/  FSEL R190, R135, -INF , P0 ;  /* 0xff80000087be7808 */ /* 0x010fe40000000000 */
[----:B------:R-:W-:Y:S03]  /*8810*/  ISETP.GT.AND P0, PT, R2, 0x21, PT ;  /* 0x000000210200780c */ /* 0x000fe60003f04270 */
[----:B------:R3:W4:Y:S01]  /*8820*/  MUFU.TANH R6, R4 ;  /* 0x0000000400067308 */ /* 0x0007220000002400 */
[----:B-----5:R-:W-:Y:S02]  /*8830*/  FSEL R191, R13, -INF , P0 ;  /* 0xff8000000dbf7808 */ /* 0x020fe40000000000 */
[----:B------:R-:W-:Y:S04]  /*8840*/  ISETP.GT.AND P0, PT, R0, 0x20, PT ;  /* 0x000000200000780c */ /* 0x000fe80003f04270 */
[----:B------:R-:W-:Y:S02]  /*8850*/  FSEL R223, R12, -INF , P0 ;  /* 0xff8000000cdf7808 */ /* 0x000fe40000000000 */
[----:B------:R-:W-:Y:S01]  /*8860*/  ISETP.GT.AND P0, PT, R0, 0x21, PT ;  /* 0x000000210000780c */ /* 0x000fe20003f04270 */
[----:B-1----:R-:W-:Y:S04]  /*8870*/  FMUL.FTZ R5, R32, c[0x0][0x320] ;  /* 0x0000c80020057a20 */ /* 0x002fe80000410000 */
[----:B------:R1:W-:Y:S01]  /*8880*/  MUFU.TANH R13, R5 ;  /* 0x00000005000d7308 */ /* 0x0003e20000002400 */
[----:B---3--:R-:W-:Y:S01]  /*8890*/  FMUL.FTZ R4, R24, c[0x0][0x320] ;  /* 0x0000c80018047a20 */ /* 0x008fe20000410000 */
[----:B----4-:R-:W-:Y:S01]  /*88a0*/  FSEL R222, R6, -INF , P0 ;  /* 0xff80000006de7808 */ /* 0x010fe20000000000 */
[----:B------:R-:W-:Y:S01]  /*88b0*/  FMUL.FTZ R6, R30, c[0x0][0x320] ;  /* 0x0000c8001e067a20 */ /* 0x000fe20000410000 */
[----:B------:R-:W-:Y:S06]  /*88c0*/  ISETP.GT.AND P0, PT, R2, 0x28, PT ;  /* 0x000000280200780c */ /* 0x000fec0003f04270 */
[----:B------:R3:W4:Y:S01]  /*88d0*/  MUFU.TANH R22, R4 ;  /* 0x0000000400167308 */ /* 0x0007220000002400 */
[----:B-1----:R-:W-:Y:S09]  /*88e0*/  FMUL.FTZ R5, R33, c[0x0][0x320] ;  /* 0x0000c80021057a20 */ /* 0x002ff20000410000 */
[----:B------:R1:W-:Y:S01]  /*88f0*/  MUFU.TANH R12, R5 ;  /* 0x00000005000c7308 */ /* 0x0003e20000002400 */
[----:B---3--:R-:W-:Y:S01]  /*8900*/  FMUL.FTZ R4, R25, c[0x0][0x320] ;  /* 0x0000c80019047a20 */ /* 0x008fe20000410000 */
[----:B----4-:R-:W-:Y:S02]  /*8910*/  FSEL R225, R22, -INF , P0 ;  /* 0xff80000016e17808 */ /* 0x010fe40000000000 */
[----:B------:R-:W-:Y:S06]  /*8920*/  ISETP.GT.AND P0, PT, R2, 0x29, PT ;  /* 0x000000290200780c */ /* 0x000fec0003f04270 */
[----:B------:R3:W4:Y:S10]  /*8930*/  MUFU.TANH R24, R4 ;  /* 0x0000000400187308 */ /* 0x0007340000002400 */
[----:B------:R5:W-:Y:S01]  /*8940*/  MUFU.TANH R22, R6 ;  /* 0x0000000600167308 */ /* 0x000be20000002400 */
[----:B-1----:R-:W-:Y:S04]  /*8950*/  FMNMX.FTZ R5, R138, R134, !PT ;  /* 0x000000868a057209 */ /* 0x002fe80007810000 */
[----:B------:R-:W-:Y:S04]  /*8960*/  FMNMX.FTZ R5, R20, R5, !PT ;  /* 0x0000000514057209 */ /* 0x000fe80007810000 */
[----:B------:R-:W-:Y:S01]  /*8970*/  FMNMX.FTZ R5, R17, R5, !PT ;  /* 0x0000000511057209 */ /* 0x000fe20007810000 */
[----:B---3--:R-:W-:Y:S01]  /*8980*/  FMUL.FTZ R4, R26, c[0x0][0x320] ;  /* 0x0000c8001a047a20 */ /* 0x008fe20000410000 */
[----:B----4-:R-:W-:Y:S02]  /*8990*/  FSEL R226, R24, -INF , P0 ;  /* 0xff80000018e27808 */ /* 0x010fe40000000000 */
[----:B------:R-:W-:Y:S01]  /*89a0*/  ISETP.GT.AND P0, PT, R2, 0x30, PT ;  /* 0x000000300200780c */ /* 0x000fe20003f04270 */
[----:B------:R1:W-:Y:S01]  /*89b0*/  MUFU.TANH R26, R4 ;  /* 0x00000004001a7308 */ /* 0x0003e20000002400 */
[----:B------:R-:W-:Y:S04]  /*89c0*/  FMNMX.FTZ R5, R16, R5, !PT ;  /* 0x0000000510057209 */ /* 0x000fe80007810000 */
[----:B------:R-:W-:Y:S01]  /*89d0*/  FMNMX.FTZ R5, R178, R5, !PT ;  /* 0x00000005b2057209 */ /* 0x000fe20007810000 */
[----:B-----5:R-:W-:Y:S03]  /*89e0*/  FMUL.FTZ R6, R31, c[0x0][0x320] ;  /* 0x0000c8001f067a20 */ /* 0x020fe60000410000 */
[----:B------:R-:W-:Y:S04]  /*89f0*/  FMNMX.FTZ R5, R179, R5, !PT ;  /* 0x00000005b3057209 */ /* 0x000fe80007810000 */
[----:B------:R-:W-:Y:S04]  /*8a00*/  FMNMX.FTZ R5, R186, R5, !PT ;  /* 0x00000005ba057209 */ /* 0x000fe80007810000 */
[----:B------:R-:W-:Y:S01]  /*8a10*/  FMNMX.FTZ R5, R187, R5, !PT ;  /* 0x00000005bb057209 */ /* 0x000fe20007810000 */
[----:B-1----:R-:W-:Y:S04]  /*8a20*/  FMUL.FTZ R4, R27, c[0x0][0x320] ;  /* 0x0000c8001b047a20 */ /* 0x002fe80000410000 */
[----:B------:R1:W-:Y:S02]  /*8a30*/  MUFU.TANH R25, R4 ;  /* 0x0000000400197308 */ /* 0x0003e40000002400 */
[----:B-1----:R-:W-:Y:S08]  /*8a40*/  FMUL.FTZ R4, R28, c[0x0][0x320] ;  /* 0x0000c8001c047a20 */ /* 0x002ff00000410000 */
[----:B------:R-:W1:Y:S02]  /*8a50*/  MUFU.TANH R21, R4 ;  /* 0x0000000400157308 */ /* 0x000e640000002400 */
[----:B-1----:R-:W-:Y:S08]  /*8a60*/  FSEL R232, R21, -INF , P0 ;  /* 0xff80000015e87808 */ /* 0x002ff00000000000 */
[----:B------:R1:W3:Y:S01]  /*8a70*/  MUFU.TANH R21, R6 ;  /* 0x0000000600157308 */ /* 0x0002e20000002400 */
[----:B------:R-:W-:Y:S02]  /*8a80*/  FMNMX.FTZ R4, R132, R3, !PT ;  /* 0x0000000384047209 */ /* 0x000fe40007810000 */
[C---:B------:R-:W-:Y:S02]  /*8a90*/  ISETP.GT.AND P0, PT, R2.reuse, 0x31, PT ;  /* 0x000000310200780c */ /* 0x040fe40003f04270 */
[----:B------:R-:W-:Y:S02]  /*8aa0*/  FMNMX.FTZ R4, R19, R4, !PT ;  /* 0x0000000413047209 */ /* 0x000fe40007810000 */
[----:B------:R-:W-:Y:S02]  /*8ab0*/  FSEL R230, R23, -INF , P0 ;  /* 0xff80000017e67808 */ /* 0x000fe40000000000 */
[----:B------:R-:W-:Y:S02]  /*8ac0*/  ISETP.GT.AND P0, PT, R2, 0x38, PT ;  /* 0x000000380200780c */ /* 0x000fe40003f04270 */
[----:B------:R-:W-:Y:S02]  /*8ad0*/  FMNMX.FTZ R4, R15, R4, !PT ;  /* 0x000000040f047209 */ /* 0x000fe40007810000 */
[----:B------:R-:W-:Y:S02]  /*8ae0*/  FSEL R229, R13, -INF , P0 ;  /* 0xff8000000de57808 */ /* 0x000fe40000000000 */
[----:B------:R-:W-:Y:S02]  /*8af0*/  FMNMX.FTZ R4, R18, R4, !PT ;  /* 0x0000000412047209 */ /* 0x000fe40007810000 */
[----:B------:R-:W-:Y:S02]  /*8b00*/  ISETP.GT.AND P0, PT, R2, 0x39, PT ;  /* 0x000000390200780c */ /* 0x000fe40003f04270 */
[----:B------:R-:W-:Y:S02]  /*8b10*/  FMNMX.FTZ R4, R176, R4, !PT ;  /* 0x00000004b0047209 */ /* 0x000fe40007810000 */
[----:B------:R-:W-:Y:S02]  /*8b20*/  FSEL R228, R12, -INF , P0 ;  /* 0xff8000000ce47808 */ /* 0x000fe40000000000 */
[----:B------:R-:W-:Y:S01]  /*8b30*/  FMNMX.FTZ R4, R177, R4, !PT ;  /* 0x00000004b1047209 */ /* 0x000fe20007810000 */
[----:B-1----:R-:W-:Y:S01]  /*8b40*/  FMUL.FTZ R6, R34, c[0x0][0x320] ;  /* 0x0000c80022067a20 */ /* 0x002fe20000410000 */
[----:B------:R-:W-:Y:S02]  /*8b50*/  ISETP.GT.AND P0, PT, R0, 0x28, PT ;  /* 0x000000280000780c */ /* 0x000fe40003f04270 */
[----:B------:R-:W-:Y:S01]  /*8b60*/  FMNMX.FTZ R4, R184, R4, !PT ;  /* 0x00000004b8047209 */ /* 0x000fe20007810000 */
[----:B------:R1:W4:Y:S01]  /*8b70*/  MUFU.TANH R13, R6 ;  /* 0x00000006000d7308 */ /* 0x0003220000002400 */
        /* <DEDUP_REMOVED lines=11> */
[----:B------:R-:W-:Y:S01]  /*8c30*/  FMNMX.FTZ R2, R232, R4, !PT ;  /* 0x00000004e8027209 */ /* 0x000fe20007810000 */
[----:B-1----:R-:W-:Y:S01]  /*8c40*/  FMUL.FTZ R6, R35, c[0x0][0x320] ;  /* 0x0000c80023067a20 */ /* 0x002fe20000410000 */
[----:B---3--:R-:W-:Y:S02]  /*8c50*/  FSEL R242, R21, -INF , P0 ;  /* 0xff80000015f27808 */ /* 0x008fe40000000000 */
[----:B------:R-:W-:Y:S01]  /*8c60*/  FMNMX.FTZ R2, R230, R2, !PT ;  /* 0x00000002e6027209 */ /* 0x000fe20007810000 */
[----:B------:R1:W3:Y:S01]  /*8c70*/  MUFU.TANH R12, R6 ;  /* 0x00000006000c7308 */ /* 0x0002e20000002400 */
[----:B------:R-:W-:Y:S02]  /*8c80*/  ISETP.GT.AND P0, PT, R0, 0x38, PT ;  /* 0x000000380000780c */ /* 0x000fe40003f04270 */
[----:B------:R-:W-:Y:S02]  /*8c90*/  FMNMX.FTZ R2, R229, R2, !PT ;  /* 0x00000002e5027209 */ /* 0x000fe40007810000 */
[----:B----4-:R-:W-:Y:S02]  /*8ca0*/  FSEL R246, R13, -INF , P0 ;  /* 0xff8000000df67808 */ /* 0x010fe40000000000 */
[----:B------:R-:W-:Y:S02]  /*8cb0*/  FMNMX.FTZ R4, R228, R2, !PT ;  /* 0x00000002e4047209 */ /* 0x000fe40007810000 */
[----:B------:R-:W-:Y:S02]  /*8cc0*/  FMNMX.FTZ R2, R223, R5, !PT ;  /* 0x00000005df027209 */ /* 0x000fe40007810000 */
[----:B------:R-:W-:Y:S02]  /*8cd0*/  ISETP.GT.AND P0, PT, R0, 0x39, PT ;  /* 0x000000390000780c */ /* 0x000fe40003f04270 */
[----:B------:R-:W-:Y:S04]  /*8ce0*/  FMNMX.FTZ R2, R222, R2, !PT ;  /* 0x00000002de027209 */ /* 0x000fe80007810000 */
[----:B------:R-:W-:Y:S04]  /*8cf0*/  FMNMX.FTZ R2, R189, R2, !PT ;  /* 0x00000002bd027209 */ /* 0x000fe80007810000 */
[----:B------:R-:W-:Y:S01]  /*8d00*/  FMNMX.FTZ R2, R221, R2, !PT ;  /* 0x00000002dd027209 */ /* 0x000fe20007810000 */
[----:B-1----:R-:W1:Y:S03]  /*8d10*/  SHFL.BFLY PT, R6, R4, 0x2, 0x1f ;  /* 0x0c401f0004067f89 */ /* 0x002e6600000e0000 */
[----:B------:R-:W-:Y:S02]  /*8d20*/  FMNMX.FTZ R2, R239, R2, !PT ;  /* 0x00000002ef027209 */ /* 0x000fe40007810000 */
[----:B---3--:R-:W-:Y:S02]  /*8d30*/  FSEL R135, R12, -INF , P0 ;  /* 0xff8000000c877808 */ /* 0x008fe40000000000 */
[----:B------:R-:W-:Y:S02]  /*8d40*/  FMNMX.FTZ R0, R242, R2, !PT ;  /* 0x00000002f2007209 */ /* 0x000fe40007810000 */
[----:B------:R-:W-:Y:S02]  /*8d50*/  @P6 IADD3 R2, P0, R9, R248, RZ ;  /* 0x000000f809026210 */ /* 0x000fe40007f1e0ff */
[----:B------:R-:W-:Y:S04]  /*8d60*/  FMNMX.FTZ R0, R246, R0, !PT ;  /* 0x00000000f6007209 */ /* 0x000fe80007810000 */
[----:B------:R-:W-:Y:S02]  /*8d70*/  FMNMX.FTZ R0, R135, R0, !PT ;  /* 0x0000000087007209 */ /* 0x000fe40007810000 */
[----:B-1----:R-:W-:Y:S02]  /*8d80*/  FMNMX.FTZ R6, R4, R6, !PT ;  /* 0x0000000604067209 */ /* 0x002fe40007810000 */
[----:B------:R-:W-:Y:S02]  /*8d90*/  @P6 IADD3.X R4, R8, R252, RZ, P0, !PT ;  /* 0x000000fc08046210 */ /* 0x000fe400007fe4ff */
[C---:B------:R-:W-:Y:S01]  /*8da0*/  @P6 LEA R12, P0, R2.reuse, c[0x0][0x1c8], 0x1 ;  /* 0x00007200020c6a11 */ /* 0x040fe200078008ff */
[----:B------:R-:W1:Y:S03]  /*8db0*/  SHFL.BFLY PT, R22, R6, 0x1, 0x1f ;  /* 0x0c201f0006167f89 */ /* 0x000e6600000e0000 */
[----:B------:R-:W-:Y:S02]  /*8dc0*/  @P6 LEA.HI.X R13, R2, c[0x0][0x1cc], R4, 0x1, P0 ;  /* 0x00007300020d6a11 */ /* 0x000fe400000f0c04 */
[C---:B------:R-:W-:Y:S03]  /*8dd0*/  @P6 IADD3 R4, P0, R9.reuse, R10, RZ ;  /* 0x0000000a09046210 */ /* 0x040fe60007f1e0ff */
[----:B------:R-:W3:Y:S01]  /*8de0*/  SHFL.BFLY PT, R2, R0, 0x2, 0x1f ;  /* 0x0c401f0000027f89 */ /* 0x000ee200000e0000 */
[----:B------:R-:W-:Y:S02]  /*8df0*/  @P6 IADD3.X R5, R8, R11, RZ, P0, !PT ;  /* 0x0000000b08056210 */ /* 0x000fe400007fe4ff */
[C---:B------:R-:W-:Y:S04]  /*8e00*/  @P6 LEA R10, P0, R4.reuse, c[0x0][0x1c8], 0x1 ;  /* 0x00007200040a6a11 */ /* 0x040fe800078008ff */
[----:B------:R-:W-:Y:S01]  /*8e10*/  @P6 LEA.HI.X R11, R4, c[0x0][0x1cc], R5, 0x1, P0 ;  /* 0x00007300040b6a11 */ /* 0x000fe200000f0c05 */
[----:B------:R4:W-:Y:S01]  /*8e20*/  @P6 LDGSTS.E.BYPASS.LTC128B.128 [R219+0x9100], [R12.64], !P5 ;  /* 0x091000000cdb6fae */ /* 0x0009e2000e901d46 */
[C---:B------:R-:W-:Y:S04]  /*8e30*/  @P6 IADD3 R4, P0, R9.reuse, R172, RZ ;  /* 0x000000ac09046210 */ /* 0x040fe80007f1e0ff */
[----:B------:R-:W-:Y:S02]  /*8e40*/  @P6 IADD3.X R21, R8, R133, RZ, P0, !PT ;  /* 0x0000008508156210 */ /* 0x000fe400007fe4ff */
[----:B------:R-:W-:Y:S01]  /*8e50*/  @P6 IADD3 R5, P0, R9, R14, RZ ;  /* 0x0000000e09056210 */ /* 0x000fe20007f1e0ff */
[----:B------:R5:W-:Y:S01]  /*8e60*/  @P6 LDGSTS.E.BYPASS.LTC128B.128 [R219+0xb100], [R10.64], !P4 ;  /* 0x0b1000000adb6fae */ /* 0x000be2000e101d46 */
[----:B-1----:R-:W-:Y:S02]  /*8e70*/  FMNMX.FTZ R133, R6, R22, !PT ;  /* 0x0000001606857209 */ /* 0x002fe40007810000 */
[----:B------:R-:W-:Y:S02]  /*8e80*/  @P6 IADD3.X R7, R8, R7, RZ, P0, !PT ;  /* 0x0000000708076210 */ /* 0x000fe400007fe4ff */
[----:B------:R-:W-:Y:S01]  /*8e90*/  @P6 LEA R8, P0, R4, c[0x0][0x1c8], 0x1 ;  /* 0x0000720004086a11 */ /* 0x000fe200078008ff */
[----:B------:R-:W-:Y:S01]  /*8ea0*/  FMUL.FTZ R6, R133, c[0x0][0x2d0] ;  /* 0x0000b40085067a20 */ /* 0x000fe20000410000 */
[----:B---3--:R-:W-:Y:S02]  /*8eb0*/  FMNMX.FTZ R0, R0, R2, !PT ;  /* 0x0000000200007209 */ /* 0x008fe40007810000 */
[----:B------:R-:W-:Y:S02]  /*8ec0*/  @P6 LEA.HI.X R9, R4, c[0x0][0x1cc], R21, 0x1, P0 ;  /* 0x0000730004096a11 */ /* 0x000fe400000f0c15 */
[C---:B------:R-:W-:Y:S01]  /*8ed0*/  @P6 LEA R4, P0, R5.reuse, c[0x0][0x1c8], 0x1 ;  /* 0x0000720005046a11 */ /* 0x040fe200078008ff */
[----:B------:R-:W1:Y:S03]  /*8ee0*/  SHFL.BFLY PT, R2, R0, 0x1, 0x1f ;  /* 0x0c201f0000027f89 */ /* 0x000e6600000e0000 */
[----:B------:R-:W-:Y:S02]  /*8ef0*/  @P6 LEA.HI.X R5, R5, c[0x0][0x1cc], R7, 0x1, P0 ;  /* 0x0000730005056a11 */ /* 0x000fe400000f0c07 */
[C---:B------:R-:W-:Y:S03]  /*8f00*/  FSETP.NEU.FTZ.AND P0, PT, R133.reuse, -INF , PT ;  /* 0xff8000008500780b */ /* 0x040fe60003f1d000 */
[----:B------:R3:W-:Y:S01]  /*8f10*/  @P6 LDGSTS.E.BYPASS.LTC128B.128 [R219+0xd100], [R8.64], !P3 ;  /* 0x0d10000008db6fae */ /* 0x0007e2000d901d46 */
[----:B------:R-:W-:Y:S05]  /*8f20*/  FSEL R172, R6, RZ, P0 ;  /* 0x000000ff06ac7208 */ /* 0x000fea0000000000 */
[--C-:B------:R-:W-:Y:S02]  /*8f30*/  FFMA.FTZ R6, R132, c[0x0][0x2d0], -R172.reuse ;  /* 0x0000b40084067a23 */ /* 0x100fe400000108ac */
[----:B------:R2:W-:Y:S02]  /*8f40*/  @P6 LDGSTS.E.BYPASS.LTC128B.128 [R219+0xf100], [R4.64], !P2 ;  /* 0x0f10000004db6fae */ /* 0x0005e4000d101d46 */
[----:B------:R3:W-:Y:S01]  /*8f50*/  MUFU.EX2 R188, R6 ;  /* 0x0000000600bc7308 */ /* 0x0007e20000000800 */
[----:B-1----:R-:W-:Y:S01]  /*8f60*/  FMNMX.FTZ R132, R0, R2, !PT ;  /* 0x0000000200847209 */ /* 0x002fe20007810000 */
[--C-:B------:R-:W-:Y:S01]  /*8f70*/  FFMA.FTZ R2, R18, c[0x0][0x2d0], -R172.reuse ;  /* 0x0000b40012027a23 */ /* 0x100fe200000108ac */
[----:B------:R-:W-:Y:S03]  /*8f80*/  FSEL R0, R133, RZ, P0 ;  /* 0x000000ff85007208 */ /* 0x000fe60000000000 */
[----:B------:R-:W-:Y:S01]  /*8f90*/  LDSM.16.MT88.4 R28, [R197] ;  /* 0x00000000c51c783b */ /* 0x000fe20000004200 */
[----:B------:R-:W-:Y:S03]  /*8fa0*/  FSETP.NEU.FTZ.AND P0, PT, R132, -INF , PT ;  /* 0xff8000008400780b */ /* 0x000fe60003f1d000 */
[----:B------:R-:W-:Y:S01]  /*8fb0*/  MUFU.EX2 R243, R2 ;  /* 0x0000000200f37308 */ /* 0x000fe20000000800 */
[----:B------:R-:W-:Y:S04]  /*8fc0*/  FADD.FTZ R0, -R0, R3 ;  /* 0x0000000300007221 */ /* 0x000fe80000010100 */
[----:B------:R-:W-:Y:S01]  /*8fd0*/  FMUL.FTZ R0, R0, c[0x0][0x2d0] ;  /* 0x0000b40000007a20 */ /* 0x000fe20000410000 */
[----:B------:R-:W0:Y:S04]  /*8fe0*/  LDGDEPBAR ;  /* 0x00000000000079af */ /* 0x000e280000000000 */
[----:B------:R-:W2:Y:S01]  /*8ff0*/  MUFU.EX2 R3, R0 ;  /* 0x0000000000037308 */ /* 0x000ea20000000800 */
[--C-:B---3--:R-:W-:Y:S09]  /*9000*/  FFMA.FTZ R6, R19, c[0x0][0x2d0], -R172.reuse ;  /* 0x0000b40013067a23 */ /* 0x108ff200000108ac */
[----:B------:R1:W3:Y:S01]  /*9010*/  MUFU.EX2 R244, R6 ;  /* 0x0000000600f47308 */ /* 0x0002e20000000800 */
[C---:B--2---:R-:W-:Y:S02]  /*9020*/  FMUL.FTZ R4, R3.reuse, R140 ;  /* 0x0000008c03047220 */ /* 0x044fe40000410000 */
[C---:B------:R-:W-:Y:S02]  /*9030*/  FMUL.FTZ R5, R3.reuse, R141 ;  /* 0x0000008d03057220 */ /* 0x040fe40000410000 */
[C---:B------:R-:W-:Y:S02]  /*9040*/  FMUL.FTZ R8, R3.reuse, R144 ;  /* 0x0000009003087220 */ /* 0x040fe40000410000 */
[C---:B------:R-:W-:Y:S02]  /*9050*/  FMUL.FTZ R9, R3.reuse, R145 ;  /* 0x0000009103097220 */ /* 0x040fe40000410000 */
[----:B------:R-:W-:Y:S02]  /*9060*/  FMUL.FTZ R24, R3, R160 ;  /* 0x000000a003187220 */ /* 0x000fe40000410000 */
[----:B-1----:R-:W-:Y:S01]  /*9070*/  FFMA.FTZ R6, R15, c[0x0][0x2d0], -R172 ;  /* 0x0000b4000f067a23 */ /* 0x002fe200000108ac */
[----:B---3--:R-:W-:Y:S01]  /*9080*/  F2FP.BF16.PACK_AB R136, R244, R188 ;  /* 0x000000bcf488723e */ /* 0x008fe200000010ff */
[----:B----4-:R-:W1:Y:S01]  /*9090*/  LDSM.16.MT88.4 R12, [R193] ;  /* 0x00000000c10c783b */ /* 0x010e620000004200 */
[C---:B------:R-:W-:Y:S01]  /*90a0*/  FMUL.FTZ R25, R3.reuse, R161 ;  /* 0x000000a103197220 */ /* 0x040fe20000410000 */
[----:B------:R2:W3:Y:S01]  /*90b0*/  MUFU.EX2 R245, R6 ;  /* 0x0000000600f57308 */ /* 0x0004e20000000800 */
[C---:B------:R-:W-:Y:S02]  /*90c0*/  FMUL.FTZ R32, R3.reuse, R168 ;  /* 0x000000a803207220 */ /* 0x040fe40000410000 */
[C---:B------:R-:W-:Y:S02]  /*90d0*/  FMUL.FTZ R33, R3.reuse, R169 ;  /* 0x000000a903217220 */ /* 0x040fe40000410000 */
[C---:B------:R-:W-:Y:S01]  /*90e0*/  FMUL.FTZ R36, R3.reuse, R36 ;  /* 0x0000002403247220 */ /* 0x040fe20000410000 */
[----:B------:R-:W4:Y:S01]  /*90f0*/  LDL.LU R160, [R1+0xc] ;  /* 0x00000c0001a07983 */ /* 0x000f220000300800 */
        /* <DEDUP_REMOVED lines=9> */
[----:B--2---:R-:W-:Y:S02]  /*9190*/  FMUL.FTZ R6, R132, c[0x0][0x2d0] ;  /* 0x0000b40084067a20 */ /* 0x004fe40000410000 */
[C---:B------:R-:W-:Y:S02]  /*91a0*/  FMUL.FTZ R56, R3.reuse, R56 ;  /* 0x0000003803387220 */ /* 0x040fe40000410000 */
[C---:B------:R-:W-:Y:S01]  /*91b0*/  FMUL.FTZ R57, R3.reuse, R57 ;  /* 0x0000003903397220 */ /* 0x040fe20000410000 */
[----:B------:R-:W-:Y:S01]  /*91c0*/  FSEL R173, R6, RZ, P0 ;  /* 0x000000ff06ad7208 */ /* 0x000fe20000000000 */
[C---:B------:R-:W-:Y:S02]  /*91d0*/  FMUL.FTZ R60, R3.reuse, R60 ;  /* 0x0000003c033c7220 */ /* 0x040fe40000410000 */
[----:B------:R-:W-:Y:S02]  /*91e0*/  FMUL.FTZ R61, R3, R61 ;  /* 0x0000003d033d7220 */ /* 0x000fe40000410000 */
[--C-:B------:R-:W-:Y:S01]  /*91f0*/  FFMA.FTZ R2, R138, c[0x0][0x2d0], -R173.reuse ;  /* 0x0000b4008a027a23 */ /* 0x100fe200000108ad */
[----:B---3--:R-:W-:Y:S01]  /*9200*/  F2FP.BF16.PACK_AB R138, R243, R245 ;  /* 0x000000f5f38a723e */ /* 0x008fe200000010ff */
        /* <DEDUP_REMOVED lines=14> */
[--C-:B--2---:R-:W-:Y:S02]  /*92f0*/  FFMA.FTZ R2, R20, c[0x0][0x2d0], -R173.reuse ;  /* 0x0000b40014027a23 */ /* 0x104fe400000108ad */
[----:B------:R-:W2:Y:S01]  /*9300*/  LDSM.16.MT88.4 R20, [R194] ;  /* 0x00000000c214783b */ /* 0x000ea20000004200 */
[C---:B------:R-:W-:Y:S01]  /*9310*/  FMUL.FTZ R89, R3.reuse, R89 ;  /* 0x0000005903597220 */ /* 0x040fe20000410000 */
[----:B------:R-:W3:Y:S01]  /*9320*/  MUFU.EX2 R241, R2 ;  /* 0x0000000200f17308 */ /* 0x000ee20000000800 */
        /* <DEDUP_REMOVED lines=12> */
[----:B---3--:R-:W-:Y:S01]  /*93f0*/  F2FP.BF16.PACK_AB R137, R241, R238 ;  /* 0x000000eef189723e */ /* 0x008fe200000010ff */
        /* <DEDUP_REMOVED lines=11> */
[--C-:B---3--:R-:W-:Y:S02]  /*94b0*/  FFMA.FTZ R2, R16, c[0x0][0x2d0], -R173.reuse ;  /* 0x0000b40010027a23 */ /* 0x108fe400000108ad */
[----:B------:R-:W-:Y:S02]  /*94c0*/  FMUL.FTZ R16, R3, R152 ;  /* 0x0000009803107220 */ /* 0x000fe40000410000 */
[----:B------:R3:W1:Y:S02]  /*94d0*/  MUFU.EX2 R247, R2 ;  /* 0x0000000200f77308 */ /* 0x0006640000000800 */
[----:B---3--:R-:W-:Y:S02]  /*94e0*/  FSEL R2, R132, RZ, P0 ;  /* 0x000000ff84027208 */ /* 0x008fe40000000000 */
[----:B-1----:R-:W-:Y:S03]  /*94f0*/  F2FP.BF16.PACK_AB R139, R247, R240 ;  /* 0x000000f0f78b723e */ /* 0x002fe600000010ff */
[----:B------:R-:W-:Y:S02]  /*9500*/  FADD.FTZ R0, -R2, R134 ;  /* 0x0000008602007221 */ /* 0x000fe40000010100 */
[--C-:B------:R-:W-:Y:S02]  /*9510*/  FFMA.FTZ R2, R176, c[0x0][0x2d0], -R172.reuse ;  /* 0x0000b400b0027a23 */ /* 0x100fe400000108ac */
[----:B------:R-:W-:Y:S02]  /*9520*/  FMUL.FTZ R0, R0, c[0x0][0x2d0] ;  /* 0x0000b40000007a20 */ /* 0x000fe40000410000 */
[----:B------:R1:W-:Y:S01]  /*9530*/  MUFU.EX2 R237, R2 ;  /* 0x0000000200ed7308 */ /* 0x0003e20000000800 */
[--C-:B------:R-:W-:Y:S09]  /*9540*/  FFMA.FTZ R134, R230, c[0x0][0x2d0], -R172.reuse ;  /* 0x0000b400e6867a23 */ /* 0x100ff200000108ac */
[----:B------:R-:W3:Y:S01]  /*9550*/  MUFU.EX2 R0, R0 ;  /* 0x0000000000007308 */ /* 0x000ee20000000800 */
[--C-:B-1----:R-:W-:Y:S09]  /*9560*/  FFMA.FTZ R2, R177, c[0x0][0x2d0], -R172.reuse ;  /* 0x0000b400b1027a23 */ /* 0x102ff200000108ac */
[----:B------:R-:W-:Y:S01]  /*9570*/  MUFU.EX2 R177, R134 ;  /* 0x0000008600b17308 */ /* 0x000fe20000000800 */
[C---:B---3--:R-:W-:Y:S02]  /*9580*/  FMUL.FTZ R6, R0.reuse, R142 ;  /* 0x0000008e00067220 */ /* 0x048fe40000410000 */
[C---:B------:R-:W-:Y:S07]  /*9590*/  FMUL.FTZ R7, R0.reuse, R143 ;  /* 0x0000008f00077220 */ /* 0x040fee0000410000 */
[----:B------:R-:W1:Y:S01]  /*95a0*/  MUFU.EX2 R236, R2 ;  /* 0x0000000200ec7308 */ /* 0x000e620000000800 */
[----:B------:R-:W3:Y:S01]  /*95b0*/  LDSM.16.MT88.4 R140, [R196] ;  /* 0x00000000c48c783b */ /* 0x000ee20000004200 */
[C---:B-----5:R-:W-:Y:S02]  /*95c0*/  FMUL.FTZ R10, R0.reuse, R146 ;  /* 0x00000092000a7220 */ /* 0x060fe40000410000 */
[C---:B------:R-:W-:Y:S01]  /*95d0*/  FMUL.FTZ R11, R0.reuse, R147 ;  /* 0x00000093000b7220 */ /* 0x040fe20000410000 */
[C---:B------:R-:W-:Y:S04]  /*95e0*/  HMMA.16816.F32.BF16 R4, R136.reuse, R12, R4 ;  /* 0x0000000c8804723c */ /* 0x040fe80000041804 */
[----:B------:R-:W5:Y:S01]  /*95f0*/  LDSM.16.MT88.4 R144, [R193+0x2000] ;  /* 0x00200000c190783b */ /* 0x000f620000004200 */
[C---:B------:R-:W-:Y:S02]  /*9600*/  FMUL.FTZ R18, R0.reuse, R154 ;  /* 0x0000009a00127220 */ /* 0x040fe40000410000 */
[C---:B------:R-:W-:Y:S01]  /*9610*/  FMUL.FTZ R19, R0.reuse, R155 ;  /* 0x0000009b00137220 */ /* 0x040fe20000410000 */
[C---:B------:R-:W-:Y:S04]  /*9620*/  HMMA.16816.F32.BF16 R8, R136.reuse, R14, R8 ;  /* 0x0000000e8808723c */ /* 0x040fe80000041808 */
[----:B------:R-:W-:Y:S01]  /*9630*/  LDSM.16.MT88.4 R152, [R196+0x1000] ;  /* 0x00100000c498783b */ /* 0x000fe20000004200 */
[C---:B------:R-:W-:Y:S02]  /*9640*/  FMUL.FTZ R12, R3.reuse, R148 ;  /* 0x00000094030c7220 */ /* 0x040fe40000410000 */
[C---:B------:R-:W-:Y:S02]  /*9650*/  FMUL.FTZ R13, R3.reuse, R149 ;  /* 0x00000095030d7220 */ /* 0x040fe40000410000 */
[C---:B------:R-:W-:Y:S03]  /*9660*/  FMUL.FTZ R14, R0.reuse, R150 ;  /* 0x00000096000e7220 */ /* 0x040fe60000410000 */
[C---:B------:R-:W-:Y:S02]  /*9670*/  FMUL.FTZ R15, R0.reuse, R151 ;  /* 0x00000097000f7220 */ /* 0x040fe40000410000 */
[----:B------:R-:W1:Y:S01]  /*9680*/  LDSM.16.MT88.4 R148, [R194+0x2000] ;  /* 0x00200000c294783b */ /* 0x000e620000004200 */
[C---:B------:R-:W-:Y:S02]  /*9690*/  FMUL.FTZ R26, R0.reuse, R162 ;  /* 0x000000a2001a7220 */ /* 0x040fe40000410000 */
[C---:B------:R-:W-:Y:S02]  /*96a0*/  FMUL.FTZ R27, R0.reuse, R163 ;  /* 0x000000a3001b7220 */ /* 0x040fe40000410000 */
[C---:B--2---:R-:W-:Y:S03]  /*96b0*/  HMMA.16816.F32.BF16 R12, R136.reuse, R20, R12 ;  /* 0x00000014880c723c */ /* 0x044fe6000004180c */
[C---:B------:R-:W-:Y:S02]  /*96c0*/  FMUL.FTZ R34, R0.reuse, R170 ;  /* 0x000000aa00227220 */ /* 0x040fe40000410000 */
[C---:B------:R-:W-:Y:S02]  /*96d0*/  FMUL.FTZ R35, R0.reuse, R171 ;  /* 0x000000ab00237220 */ /* 0x040fe40000410000 */
[----:B------:R-:W-:Y:S01]  /*96e0*/  LDSM.16.MT88.4 R168, [R196+0x1800] ;  /* 0x00180000c4a8783b */ /* 0x000fe20000004200 */
[C---:B------:R-:W-:Y:S04]  /*96f0*/  HMMA.16816.F32.BF16 R16, R136.reuse, R22, R16 ;  /* 0x000000168810723c */ /* 0x040fe80000041810 */
[C---:B------:R-:W-:Y:S02]  /*9700*/  FMUL.FTZ R21, R3.reuse, R157 ;  /* 0x0000009d03157220 */ /* 0x040fe40000410000 */
[----:B------:R-:W-:Y:S02]  /*9710*/  FMUL.FTZ R20, R3, R156 ;  /* 0x0000009c03147220 */ /* 0x000fe40000410000 */
[C---:B------:R-:W-:Y:S04]  /*9720*/  FMUL.FTZ R22, R0.reuse, R158 ;  /* 0x0000009e00167220 */ /* 0x040fe80000410000 */
[C---:B------:R-:W-:Y:S02]  /*9730*/  FMUL.FTZ R23, R0.reuse, R159 ;  /* 0x0000009f00177220 */ /* 0x040fe40000410000 */
[--C-:B------:R-:W-:Y:S02]  /*9740*/  FFMA.FTZ R156, R229, c[0x0][0x2d0], -R172.reuse ;  /* 0x0000b400e59c7a23 */ /* 0x100fe400000108ac */
[C---:B------:R-:W-:Y:S02]  /*9750*/  FMUL.FTZ R38, R0.reuse, R38 ;  /* 0x0000002600267220 */ /* 0x040fe40000410000 */
[----:B------:R2:W-:Y:S01]  /*9760*/  MUFU.EX2 R176, R156 ;  /* 0x0000009c00b07308 */ /* 0x0005e20000000800 */
        /* <DEDUP_REMOVED lines=9> */
[C---:B------:R-:W-:Y:S01]  /*9800*/  FMUL.FTZ R46, R0.reuse, R46 ;  /* 0x0000002e002e7220 */ /* 0x040fe20000410000 */
[----:B--2---:R-:W-:Y:S01]  /*9810*/  LDSM.16.MT88.4 R156, [R194+0x1800] ;  /* 0x00180000c29c783b */ /* 0x004fe20000004200 */
[C---:B------:R-:W-:Y:S02]  /*9820*/  FMUL.FTZ R47, R0.reuse, R47 ;  /* 0x0000002f002f7220 */ /* 0x040fe40000410000 */
[C---:B------:R-:W-:Y:S01]  /*9830*/  FMUL.FTZ R50, R0.reuse, R50 ;  /* 0x0000003200327220 */ /* 0x040fe20000410000 */
[C---:B---3--:R-:W-:Y:S03]  /*9840*/  HMMA.16816.F32.BF16 R28, R136.reuse, R140, R28 ;  /* 0x0000008c881c723c */ /* 0x048fe6000004181c */
[----:B------:R-:W-:Y:S02]  /*9850*/  FMUL.FTZ R51, R0, R51 ;  /* 0x0000003300337220 */ /* 0x000fe40000410000 */
[--C-:B------:R-:W-:Y:S02]  /*9860*/  FFMA.FTZ R2, R178, c[0x0][0x2d0], -R173.reuse ;  /* 0x0000b400b2027a23 */ /* 0x100fe400000108ad */
[C---:B------:R-:W-:Y:S01]  /*9870*/  FMUL.FTZ R54, R0.reuse, R54 ;  /* 0x0000003600367220 */ /* 0x040fe20000410000 */
[C---:B------:R-:W-:Y:S01]  /*9880*/  HMMA.16816.F32.BF16 R32, R136.reuse, R142, R32 ;  /* 0x0000008e8820723c */ /* 0x040fe20000041820 */
[----:B------:R-:W2:Y:S01]  /*9890*/  LDSM.16.MT88.4 R140, [R197+0x2000] ;  /* 0x00200000c58c783b */ /* 0x000ea20000004200 */
[----:B------:R3:W-:Y:S02]  /*98a0*/  MUFU.EX2 R235, R2 ;  /* 0x0000000200eb7308 */ /* 0x0007e40000000800 */
[C---:B------:R-:W-:Y:S02]  /*98b0*/  FMUL.FTZ R55, R0.reuse, R55 ;  /* 0x0000003700377220 */ /* 0x040fe40000410000 */
[C---:B------:R-:W-:Y:S02]  /*98c0*/  FMUL.FTZ R58, R0.reuse, R58 ;  /* 0x0000003a003a7220 */ /* 0x040fe40000410000 */
[C---:B-----5:R-:W-:Y:S04]  /*98d0*/  HMMA.16816.F32.BF16 R36, R136.reuse, R144, R36 ;  /* 0x000000908824723c */ /* 0x060fe80000041824 */
[C---:B------:R-:W-:Y:S02]  /*98e0*/  FMUL.FTZ R59, R0.reuse, R59 ;  /* 0x0000003b003b7220 */ /* 0x040fe40000410000 */
[C---:B------:R-:W-:Y:S02]  /*98f0*/  FMUL.FTZ R62, R0.reuse, R62 ;  /* 0x0000003e003e7220 */ /* 0x040fe40000410000 */
[C---:B------:R-:W-:Y:S01]  /*9900*/  HMMA.16816.F32.BF16 R40, R136.reuse, R146, R40 ;  /* 0x000000928828723c */ /* 0x040fe20000041828 */
[----:B------:R-:W5:Y:S03]  /*9910*/  LDSM.16.MT88.4 R144, [R196+0x2000] ;  /* 0x00200000c490783b */ /* 0x000f660000004200 */
[C---:B------:R-:W-:Y:S02]  /*9920*/  FMUL.FTZ R63, R0.reuse, R63 ;  /* 0x0000003f003f7220 */ /* 0x040fe40000410000 */
[C---:B------:R-:W-:Y:S02]  /*9930*/  FMUL.FTZ R66, R0.reuse, R66 ;  /* 0x0000004200427220 */ /* 0x040fe40000410000 */
[C---:B-1----:R-:W-:Y:S04]  /*9940*/  HMMA.16816.F32.BF16 R44, R136.reuse, R148, R44 ;  /* 0x00000094882c723c */ /* 0x042fe8000004182c */
[C---:B------:R-:W-:Y:S02]  /*9950*/  FMUL.FTZ R67, R0.reuse, R67 ;  /* 0x0000004300437220 */ /* 0x040fe40000410000 */
[--C-:B---3--:R-:W-:Y:S02]  /*9960*/  FFMA.FTZ R2, R179, c[0x0][0x2d0], -R173.reuse ;  /* 0x0000b400b3027a23 */ /* 0x108fe400000108ad */
[C---:B------:R-:W-:Y:S01]  /*9970*/  HMMA.16816.F32.BF16 R48, R136.reuse, R150, R48 ;  /* 0x000000968830723c */ /* 0x040fe20000041830 */
[----:B------:R-:W1:Y:S01]  /*9980*/  LDSM.16.MT88.4 R148, [R193+0x4000] ;  /* 0x00400000c194783b */ /* 0x000e620000004200 */
[----:B------:R3:W1:Y:S02]  /*9990*/  MUFU.EX2 R234, R2 ;  /* 0x0000000200ea7308 */ /* 0x0006640000000800 */
[C---:B------:R-:W-:Y:S02]  /*99a0*/  FMUL.FTZ R70, R0.reuse, R70 ;  /* 0x0000004600467220 */ /* 0x040fe40000410000 */
[C---:B------:R-:W-:Y:S02]  /*99b0*/  FMUL.FTZ R71, R0.reuse, R71 ;  /* 0x0000004700477220 */ /* 0x040fe40000410000 */
[C---:B------:R-:W-:Y:S01]  /*99c0*/  FMUL.FTZ R74, R0.reuse, R74 ;  /* 0x0000004a004a7220 */ /* 0x040fe20000410000 */
[C---:B--2---:R-:W-:Y:S03]  /*99d0*/  HMMA.16816.F32.BF16 R52, R136.reuse, R140, R52 ;  /* 0x0000008c8834723c */ /* 0x044fe60000041834 */
[C---:B------:R-:W-:Y:S02]  /*99e0*/  FMUL.FTZ R75, R0.reuse, R75 ;  /* 0x0000004b004b7220 */ /* 0x040fe40000410000 */
[C---:B------:R-:W-:Y:S02]  /*99f0*/  FMUL.FTZ R78, R0.reuse, R78 ;  /* 0x0000004e004e7220 */ /* 0x040fe40000410000 */
[C---:B------:R-:W-:Y:S01]  /*9a00*/  FMUL.FTZ R79, R0.reuse, R79 ;  /* 0x0000004f004f7220 */ /* 0x040fe20000410000 */
[C---:B------:R-:W-:Y:S01]  /*9a10*/  HMMA.16816.F32.BF16 R56, R136.reuse, R142, R56 ;  /* 0x0000008e8838723c */ /* 0x040fe20000041838 */
[----:B------:R-:W2:Y:S03]  /*9a20*/  LDSM.16.MT88.4 R140, [R194+0x4000] ;  /* 0x00400000c28c783b */ /* 0x000ea60000004200 */
        /* <DEDUP_REMOVED lines=11> */
[----:B------:R-:W-:Y:S02]  /*9ae0*/  FMUL.FTZ R95, R0, R95 ;  /* 0x0000005f005f7220 */ /* 0x000fe40000410000 */
[C---:B------:R-:W-:Y:S01]  /*9af0*/  HMMA.16816.F32.BF16 R72, R136.reuse, R150, R72 ;  /* 0x000000968848723c */ /* 0x040fe20000041848 */
[----:B------:R-:W1:Y:S03]  /*9b00*/  LDSM.16.MT88.4 R148, [R196+0x4000] ;  /* 0x00400000c494783b */ /* 0x000e660000004200 */
[--C-:B---3--:R-:W-:Y:S02]  /*9b10*/  FFMA.FTZ R2, R184, c[0x0][0x2d0], -R172.reuse ;  /* 0x0000b400b8027a23 */ /* 0x108fe400000108ac */
[C---:B------:R-:W-:Y:S02]  /*9b20*/  FMUL.FTZ R98, R0.reuse, R98 ;  /* 0x0000006200627220 */ /* 0x040fe40000410000 */
[C---:B------:R-:W-:Y:S01]  /*9b30*/  FMUL.FTZ R99, R0.reuse, R99 ;  /* 0x0000006300637220 */ /* 0x040fe20000410000 */
[C---:B--2---:R-:W-:Y:S01]  /*9b40*/  HMMA.16816.F32.BF16 R76, R136.reuse, R140, R76 ;  /* 0x0000008c884c723c */ /* 0x044fe2000004184c */
[----:B------:R2:W-:Y:S02]  /*9b50*/  MUFU.EX2 R233, R2 ;  /* 0x0000000200e97308 */ /* 0x0005e40000000800 */
[C---:B------:R-:W-:Y:S02]  /*9b60*/  FMUL.FTZ R102, R0.reuse, R102 ;  /* 0x0000006600667220 */ /* 0x040fe40000410000 */
[C---:B------:R-:W-:Y:S02]  /*9b70*/  FMUL.FTZ R103, R0.reuse, R103 ;  /* 0x0000006700677220 */ /* 0x040fe40000410000 */
[C---:B------:R-:W-:Y:S01]  /*9b80*/  FMUL.FTZ R106, R0.reuse, R106 ;  /* 0x0000006a006a7220 */ /* 0x040fe20000410000 */
[C---:B------:R-:W-:Y:S01]  /*9b90*/  HMMA.16816.F32.BF16 R80, R136.reuse, R142, R80 ;  /* 0x0000008e8850723c */ /* 0x040fe20000041850 */
[----:B------:R-:W3:Y:S03]  /*9ba0*/  LDSM.16.MT88.4 R140, [R193+0x6000] ;  /* 0x00600000c18c783b */ /* 0x000ee60000004200 */
[C---:B------:R-:W-:Y:S02]  /*9bb0*/  FMUL.FTZ R107, R0.reuse, R107 ;  /* 0x0000006b006b7220 */ /* 0x040fe40000410000 */
[C---:B------:R-:W-:Y:S02]  /*9bc0*/  FMUL.FTZ R110, R0.reuse, R110 ;  /* 0x0000006e006e7220 */ /* 0x040fe40000410000 */
[C---:B-----5:R-:W-:Y:S04]  /*9bd0*/  HMMA.16816.F32.BF16 R84, R136.reuse, R144, R84 ;  /* 0x000000908854723c */ /* 0x060fe80000041854 */
[C---:B------:R-:W-:Y:S02]  /*9be0*/  FMUL.FTZ R111, R0.reuse, R111 ;  /* 0x0000006f006f7220 */ /* 0x040fe40000410000 */
[C---:B------:R-:W-:Y:S02]  /*9bf0*/  FMUL.FTZ R114, R0.reuse, R114 ;  /* 0x0000007200727220 */ /* 0x040fe40000410000 */
[C---:B------:R-:W-:Y:S01]  /*9c00*/  HMMA.16816.F32.BF16 R88, R136.reuse, R146, R88 ;  /* 0x000000928858723c */ /* 0x040fe20000041858 */
[----:B------:R-:W5:Y:S03]  /*9c10*/  LDSM.16.MT88.4 R144, [R194+0x6000] ;  /* 0x00600000c290783b */ /* 0x000f660000004200 */
[----:B--2---:R-:W-:Y:S02]  /*9c20*/  FFMA.FTZ R2, R185, c[0x0][0x2d0], -R172 ;  /* 0x0000b400b9027a23 */ /* 0x004fe400000108ac */
[C---:B------:R-:W-:Y:S02]  /*9c30*/  FMUL.FTZ R115, R0.reuse, R115 ;  /* 0x0000007300737220 */ /* 0x040fe40000410000 */
[C---:B-1----:R-:W-:Y:S01]  /*9c40*/  HMMA.16816.F32.BF16 R92, R136.reuse, R148, R92 ;  /* 0x00000094885c723c */ /* 0x042fe2000004185c */
[----:B------:R1:W2:Y:S03]  /*9c50*/  MUFU.EX2 R231, R2 ;  /* 0x0000000200e77308 */ /* 0x0002a60000000800 */
[C---:B------:R-:W-:Y:S02]  /*9c60*/  FMUL.FTZ R118, R0.reuse, R118 ;  /* 0x0000007600767220 */ /* 0x040fe40000410000 */
[C---:B------:R-:W-:Y:S02]  /*9c70*/  FMUL.FTZ R119, R0.reuse, R119 ;  /* 0x0000007700777220 */ /* 0x040fe40000410000 */
[C---:B------:R-:W-:Y:S01]  /*9c80*/  HMMA.16816.F32.BF16 R96, R136.reuse, R150, R96 ;  /* 0x000000968860723c */ /* 0x040fe20000041860 */
[----:B------:R-:W2:Y:S03]  /*9c90*/  LDSM.16.MT88.4 R148, [R197+0x6000] ;  /* 0x00600000c594783b */ /* 0x000ea60000004200 */
[C---:B------:R-:W-:Y:S02]  /*9ca0*/  FMUL.FTZ R122, R0.reuse, R122 ;  /* 0x0000007a007a7220 */ /* 0x040fe40000410000 */
[C---:B------:R-:W-:Y:S02]  /*9cb0*/  FMUL.FTZ R123, R0.reuse, R123 ;  /* 0x0000007b007b7220 */ /* 0x040fe40000410000 */
[C---:B------:R-:W-:Y:S01]  /*9cc0*/  FMUL.FTZ R126, R0.reuse, R126 ;  /* 0x0000007e007e7220 */ /* 0x040fe20000410000 */
[C---:B---3--:R-:W-:Y:S03]  /*9cd0*/  HMMA.16816.F32.BF16 R100, R136.reuse, R140, R100 ;  /* 0x0000008c8864723c */ /* 0x048fe60000041864 */
[C---:B------:R-:W-:Y:S02]  /*9ce0*/  FMUL.FTZ R127, R0.reuse, R127 ;  /* 0x0000007f007f7220 */ /* 0x040fe40000410000 */
[C---:B------:R-:W-:Y:S02]  /*9cf0*/  FMUL.FTZ R130, R0.reuse, R130 ;  /* 0x0000008200827220 */ /* 0x040fe40000410000 */
[----:B------:R-:W-:Y:S01]  /*9d00*/  FMUL.FTZ R131, R0, R131 ;  /* 0x0000008300837220 */ /* 0x000fe20000410000 */
[C---:B------:R-:W-:Y:S01]  /*9d10*/  HMMA.16816.F32.BF16 R104, R136.reuse, R142, R104 ;  /* 0x0000008e8868723c */ /* 0x040fe20000041868 */
[----:B------:R-:W3:Y:S03]  /*9d20*/  LDSM.16.MT88.4 R140, [R196+0x6000] ;  /* 0x00600000c48c783b */ /* 0x000ee60000004200 */
[--C-:B-1----:R-:W-:Y:S02]  /*9d30*/  FFMA.FTZ R2, R186, c[0x0][0x2d0], -R173.reuse ;  /* 0x0000b400ba027a23 */ /* 0x102fe400000108ad */
[----:B------:R-:W-:Y:S02]  /*9d40*/  FFMA.FTZ R164, R3, R175, R188 ;  /* 0x000000af03a47223 */ /* 0x000fe400000100bc */
[C---:B-----5:R-:W-:Y:S01]  /*9d50*/  HMMA.16816.F32.BF16 R108, R136.reuse, R144, R108 ;  /* 0x00000090886c723c */ /* 0x060fe2000004186c */
[----:B------:R1:W-:Y:S07]  /*9d60*/  MUFU.EX2 R227, R2 ;  /* 0x0000000200e37308 */ /* 0x0003ee0000000800 */
[C---:B------:R-:W-:Y:S01]  /*9d70*/  HMMA.16816.F32.BF16 R112, R136.reuse, R146, R112 ;  /* 0x000000928870723c */ /* 0x040fe20000041870 */
[----:B------:R-:W5:Y:S07]  /*9d80*/  LDSM.16.MT88.4 R144, [R193+0x800] ;  /* 0x00080000c190783b */ /* 0x000f6e0000004200 */
[C---:B--2---:R-:W-:Y:S08]  /*9d90*/  HMMA.16816.F32.BF16 R116, R136.reuse, R148, R116 ;  /* 0x000000948874723c */ /* 0x044ff00000041874 */
[C---:B------:R-:W-:Y:S01]  /*9da0*/  HMMA.16816.F32.BF16 R120, R136.reuse, R150, R120 ;  /* 0x000000968878723c */ /* 0x040fe20000041878 */
[----:B------:R-:W2:Y:S03]  /*9db0*/  LDSM.16.MT88.4 R148, [R194+0x800] ;  /* 0x00080000c294783b */ /* 0x000ea60000004200 */
[--C-:B-1----:R-:W-:Y:S04]  /*9dc0*/  FFMA.FTZ R2, R187, c[0x0][0x2d0], -R173.reuse ;  /* 0x0000b400bb027a23 */ /* 0x102fe800000108ad */
[----:B------:R-:W1:Y:S01]  /*9dd0*/  MUFU.EX2 R187, R2 ;  /* 0x0000000200bb7308 */ /* 0x000e620000000800 */
[C---:B---3--:R-:W-:Y:S08]  /*9de0*/  HMMA.16816.F32.BF16 R124, R136.reuse, R140, R124 ;  /* 0x0000008c887c723c */ /* 0x048ff0000004187c */
[----:B------:R-:W-:Y:S01]  /*9df0*/  HMMA.16816.F32.BF16 R128, R136, R142, R128 ;  /* 0x0000008e8880723c */ /* 0x000fe20000041880 */
[----:B------:R-:W3:Y:S06]  /*9e00*/  LDSM.16.MT88.4 R140, [R197+0x800] ;  /* 0x00080000c58c783b */ /* 0x000eec0000004200 */
[----:B------:R-:W-:Y:S02]  /*9e10*/  F2FP.BF16.PACK_AB R136, R236, R237 ;  /* 0x000000edec88723e */ /* 0x000fe400000010ff */
[----:B------:R-:W-:Y:S03]  /*9e20*/  F2FP.BF16.PACK_AB R137, R234, R235 ;  /* 0x000000ebea89723e */ /* 0x000fe600000010ff */
[----:B------:R-:W-:Y:S02]  /*9e30*/  F2FP.BF16.PACK_AB R138, R231, R233 ;  /* 0x000000e9e78a723e */ /* 0x000fe400000010ff */
[----:B-1----:R-:W-:Y:S01]  /*9e40*/  F2FP.BF16.PACK_AB R139, R187, R227 ;  /* 0x000000e3bb8b723e */ /* 0x002fe200000010ff */
[--C-:B------:R-:W-:Y:S04]  /*9e50*/  FFMA.FTZ R2, R190, c[0x0][0x2d0], -R172.reuse ;  /* 0x0000b400be027a23 */ /* 0x100fe800000108ac */
[----:B------:R1:W-:Y:S02]  /*9e60*/  MUFU.EX2 R186, R2 ;  /* 0x0000000200ba7308 */ /* 0x0003e40000000800 */
[C---:B-----5:R-:W-:Y:S08]  /*9e70*/  HMMA.16816.F32.BF16 R4, R136.reuse, R144, R4 ;  /* 0x000000908804723c */ /* 0x060ff00000041804 */
[C---:B------:R-:W-:Y:S01]  /*9e80*/  HMMA.16816.F32.BF16 R8, R136.reuse, R146, R8 ;  /* 0x000000928808723c */ /* 0x040fe20000041808 */
[----:B------:R-:W5:Y:S07]  /*9e90*/  LDSM.16.MT88.4 R144, [R196+0x800] ;  /* 0x00080000c490783b */ /* 0x000f6e0000004200 */
[C---:B--2---:R-:W-:Y:S04]  /*9ea0*/  HMMA.16816.F32.BF16 R12, R136.reuse, R148, R12 ;  /* 0x00000094880c723c */ /* 0x044fe8000004180c */
[--C-:B-1----:R-:W-:Y:S04]  /*9eb0*/  FFMA.FTZ R2, R191, c[0x0][0x2d0], -R172.reuse ;  /* 0x0000b400bf027a23 */ /* 0x102fe800000108ac */
[C---:B------:R-:W-:Y:S01]  /*9ec0*/  HMMA.16816.F32.BF16 R16, R136.reuse, R150, R16 ;  /* 0x000000968810723c */ /* 0x040fe20000041810 */
[----:B------:R-:W1:Y:S01]  /*9ed0*/  LDSM.16.MT88.4 R148, [R193+0x2800] ;  /* 0x00280000c194783b */ /* 0x000e620000004200 */
[----:B------:R2:W1:Y:S06]  /*9ee0*/  MUFU.EX2 R185, R2 ;  /* 0x0000000200b97308 */ /* 0x00046c0000000800 */
[C---:B---3--:R-:W-:Y:S08]  /*9ef0*/  HMMA.16816.F32.BF16 R20, R136.reuse, R140, R20 ;  /* 0x0000008c8814723c */ /* 0x048ff00000041814 */
[C---:B------:R-:W-:Y:S01]  /*9f00*/  HMMA.16816.F32.BF16 R24, R136.reuse, R142, R24 ;  /* 0x0000008e8818723c */ /* 0x040fe20000041818 */
[----:B------:R-:W3:Y:S07]  /*9f10*/  LDSM.16.MT88.4 R140, [R194+0x2800] ;  /* 0x00280000c28c783b */ /* 0x000eee0000004200 */
[C---:B-----5:R-:W-:Y:S04]  /*9f20*/  HMMA.16816.F32.BF16 R28, R136.reuse, R144, R28 ;  /* 0x00000090881c723c */ /* 0x060fe8000004181c */
[--C-:B--2---:R-:W-:Y:S04]  /*9f30*/  FFMA.FTZ R2, R223, c[0x0][0x2d0], -R173.reuse ;  /* 0x0000b400df027a23 */ /* 0x104fe800000108ad */
[----:B------:R2:W-:Y:S01]  /*9f40*/  MUFU.EX2 R183, R2 ;  /* 0x0000000200b77308 */ /* 0x0005e20000000800 */
[C---:B------:R-:W-:Y:S01]  /*9f50*/  HMMA.16816.F32.BF16 R32, R136.reuse, R146, R32 ;  /* 0x000000928820723c */ /* 0x040fe20000041820 */
[----:B------:R-:W5:Y:S07]  /*9f60*/  LDSM.16.MT88.4 R144, [R197+0x2800] ;  /* 0x00280000c590783b */ /* 0x000f6e0000004200 */
[C---:B-1----:R-:W-:Y:S08]  /*9f70*/  HMMA.16816.F32.BF16 R36, R136.reuse, R148, R36 ;  /* 0x000000948824723c */ /* 0x042ff00000041824 */
[C---:B------:R-:W-:Y:S01]  /*9f80*/  HMMA.16816.F32.BF16 R40, R136.reuse, R150, R40 ;  /* 0x000000968828723c */ /* 0x040fe20000041828 */
[----:B------:R-:W1:Y:S03]  /*9f90*/  LDSM.16.MT88.4 R148, [R196+0x2800] ;  /* 0x00280000c494783b */ /* 0x000e660000004200 */
[--C-:B--2---:R-:W-:Y:S04]  /*9fa0*/  FFMA.FTZ R2, R222, c[0x0][0x2d0], -R173.reuse ;  /* 0x0000b400de027a23 */ /* 0x104fe800000108ad */
[C---:B---3--:R-:W-:Y:S01]  /*9fb0*/  HMMA.16816.F32.BF16 R44, R136.reuse, R140, R44 ;  /* 0x0000008c882c723c */ /* 0x048fe2000004182c */
[----:B------:R2:W3:Y:S07]  /*9fc0*/  MUFU.EX2 R184, R2 ;  /* 0x0000000200b87308 */ /* 0x0004ee0000000800 */
[C---:B------:R-:W-:Y:S01]  /*9fd0*/  HMMA.16816.F32.BF16 R48, R136.reuse, R142, R48 ;  /* 0x0000008e8830723c */ /* 0x040fe20000041830 */
[----:B------:R-:W3:Y:S07]  /*9fe0*/  LDSM.16.MT88.4 R140, [R193+0x4800] ;  /* 0x00480000c18c783b */ /* 0x000eee0000004200 */
[C---:B-----5:R-:W-:Y:S08]  /*9ff0*/  HMMA.16816.F32.BF16 R52, R136.reuse, R144, R52 ;  /* 0x000000908834723c */ /* 0x060ff00000041834 */
[C---:B------:R-:W-:Y:S01]  /*a000*/  HMMA.16816.F32.BF16 R56, R136.reuse, R146, R56 ;  /* 0x000000928838723c */ /* 0x040fe20000041838 */
[----:B------:R-:W5:Y:S03]  /*a010*/  LDSM.16.MT88.4 R144, [R194+0x4800] ;  /* 0x00480000c290783b */ /* 0x000f660000004200 */
[--C-:B--2---:R-:W-:Y:S04]  /*a020*/  FFMA.FTZ R2, R225, c[0x0][0x2d0], -R172.reuse ;  /* 0x0000b400e1027a23 */ /* 0x104fe800000108ac */
[C---:B-1----:R-:W-:Y:S01]  /*a030*/  HMMA.16816.F32.BF16 R60, R136.reuse, R148, R60 ;  /* 0x00000094883c723c */ /* 0x042fe2000004183c */
[----:B------:R1:W-:Y:S07]  /*a040*/  MUFU.EX2 R182, R2 ;  /* 0x0000000200b67308 */ /* 0x0003ee0000000800 */
[C---:B------:R-:W-:Y:S01]  /*a050*/  HMMA.16816.F32.BF16 R64, R136.reuse, R150, R64 ;  /* 0x000000968840723c */ /* 0x040fe20000041840 */
[----:B------:R-:W2:Y:S07]  /*a060*/  LDSM.16.MT88.4 R148, [R197+0x4800] ;  /* 0x00480000c594783b */ /* 0x000eae0000004200 */
[C---:B---3--:R-:W-:Y:S08]  /*a070*/  HMMA.16816.F32.BF16 R68, R136.reuse, R140, R68 ;  /* 0x0000008c8844723c */ /* 0x048ff00000041844 */
[C---:B------:R-:W-:Y:S01]  /*a080*/  HMMA.16816.F32.BF16 R72, R136.reuse, R142, R72 ;  /* 0x0000008e8848723c */ /* 0x040fe20000041848 */
[----:B------:R-:W3:Y:S03]  /*a090*/  LDSM.16.MT88.4 R140, [R196+0x4800] ;  /* 0x00480000c48c783b */ /* 0x000ee60000004200 */
[--C-:B-1----:R-:W-:Y:S04]  /*a0a0*/  FFMA.FTZ R2, R226, c[0x0][0x2d0], -R172.reuse ;  /* 0x0000b400e2027a23 */ /* 0x102fe800000108ac */
[----:B------:R1:W1:Y:S01]  /*a0b0*/  MUFU.EX2 R181, R2 ;  /* 0x0000000200b57308 */ /* 0x0002620000000800 */
[C---:B-----5:R-:W-:Y:S08]  /*a0c0*/  HMMA.16816.F32.BF16 R76, R136.reuse, R144, R76 ;  /* 0x00000090884c723c */ /* 0x060ff0000004184c */
[C---:B------:R-:W-:Y:S01]  /*a0d0*/  HMMA.16816.F32.BF16 R80, R136.reuse, R146, R80 ;  /* 0x000000928850723c */ /* 0x040fe20000041850 */
[----:B------:R-:W5:Y:S07]  /*a0e0*/  LDSM.16.MT88.4 R144, [R193+0x6800] ;  /* 0x00680000c190783b */ /* 0x000f6e0000004200 */
[C---:B--2---:R-:W-:Y:S04]  /*a0f0*/  HMMA.16816.F32.BF16 R84, R136.reuse, R148, R84 ;  /* 0x000000948854723c */ /* 0x044fe80000041854 */
[--C-:B-1----:R-:W-:Y:S04]  /*a100*/  FFMA.FTZ R2, R189, c[0x0][0x2d0], -R173.reuse ;  /* 0x0000b400bd027a23 */ /* 0x102fe800000108ad */
[C---:B------:R-:W-:Y:S01]  /*a110*/  HMMA.16816.F32.BF16 R88, R136.reuse, R150, R88 ;  /* 0x000000968858723c */ /* 0x040fe20000041858 */
[----:B------:R-:W1:Y:S01]  /*a120*/  LDSM.16.MT88.4 R148, [R194+0x6800] ;  /* 0x00680000c294783b */ /* 0x000e620000004200 */
[----:B------:R2:W-:Y:S06]  /*a130*/  MUFU.EX2 R180, R2 ;  /* 0x0000000200b47308 */ /* 0x0005ec0000000800 */
[C---:B---3--:R-:W-:Y:S08]  /*a140*/  HMMA.16816.F32.BF16 R92, R136.reuse, R140, R92 ;  /* 0x0000008c885c723c */ /* 0x048ff0000004185c */
[C---:B------:R-:W-:Y:S01]  /*a150*/  HMMA.16816.F32.BF16 R96, R136.reuse, R142, R96 ;  /* 0x0000008e8860723c */ /* 0x040fe20000041860 */
[----:B------:R-:W3:Y:S07]  /*a160*/  LDSM.16.MT88.4 R140, [R197+0x6800] ;  /* 0x00680000c58c783b */ /* 0x000eee0000004200 */
[C---:B-----5:R-:W-:Y:S04]  /*a170*/  HMMA.16816.F32.BF16 R100, R136.reuse, R144, R100 ;  /* 0x000000908864723c */ /* 0x060fe80000041864 */
[--C-:B--2---:R-:W-:Y:S04]  /*a180*/  FFMA.FTZ R2, R221, c[0x0][0x2d0], -R173.reuse ;  /* 0x0000b400dd027a23 */ /* 0x104fe800000108ad */
[----:B------:R2:W5:Y:S01]  /*a190*/  MUFU.EX2 R179, R2 ;  /* 0x0000000200b37308 */ /* 0x0005620000000800 */
[C---:B------:R-:W-:Y:S01]  /*a1a0*/  HMMA.16816.F32.BF16 R104, R136.reuse, R146, R104 ;  /* 0x000000928868723c */ /* 0x040fe20000041868 */
[----:B------:R-:W4:Y:S07]  /*a1b0*/  LDSM.16.MT88.4 R144, [R196+0x6800] ;  /* 0x00680000c490783b */ /* 0x000f2e0000004200 */
[C---:B-1----:R-:W-:Y:S08]  /*a1c0*/  HMMA.16816.F32.BF16 R108, R136.reuse, R148, R108 ;  /* 0x00000094886c723c */ /* 0x042ff0000004186c */
[C---:B------:R-:W-:Y:S01]  /*a1d0*/  HMMA.16816.F32.BF16 R112, R136.reuse, R150, R112 ;  /* 0x000000968870723c */ /* 0x040fe20000041870 */
[----:B------:R-:W-:Y:S03]  /*a1e0*/  LDSM.16.MT88.4 R148, [R194+0x1000] ;  /* 0x00100000c294783b */ /* 0x000fe60000004200 */
[--C-:B--2---:R-:W-:Y:S04]  /*a1f0*/  FFMA.FTZ R2, R232, c[0x0][0x2d0], -R172.reuse ;  /* 0x0000b400e8027a23 */ /* 0x104fe800000108ac */
[C---:B---3--:R-:W-:Y:S01]  /*a200*/  HMMA.16816.F32.BF16 R116, R136.reuse, R140, R116 ;  /* 0x0000008c8874723c */ /* 0x048fe20000041874 */
[----:B------:R1:W2:Y:S03]  /*a210*/  MUFU.EX2 R178, R2 ;  /* 0x0000000200b27308 */ /* 0x0002a60000000800 */
[----:B------:R-:W-:Y:S04]  /*a220*/  FFMA.FTZ R172, R228, c[0x0][0x2d0], -R172 ;  /* 0x0000b400e4ac7a23 */ /* 0x000fe800000108ac */
[C---:B------:R-:W-:Y:S01]  /*a230*/  HMMA.16816.F32.BF16 R120, R136.reuse, R142, R120 ;  /* 0x0000008e8878723c */ /* 0x040fe20000041878 */
[----:B------:R-:W3:Y:S02]  /*a240*/  LDSM.16.MT88.4 R140, [R193+0x1000] ;  /* 0x00100000c18c783b */ /* 0x000ee40000004200 */
[----:B------:R-:W-:Y:S05]  /*a250*/  MUFU.EX2 R174, R172 ;  /* 0x000000ac00ae7308 */ /* 0x000fea0000000800 */
[C---:B----4-:R-:W-:Y:S08]  /*a260*/  HMMA.16816.F32.BF16 R124, R136.reuse, R144, R124 ;  /* 0x00000090887c723c */ /* 0x050ff0000004187c */
[----:B------:R-:W-:Y:S01]  /*a270*/  HMMA.16816.F32.BF16 R128, R136, R146, R128 ;  /* 0x000000928880723c */ /* 0x000fe20000041880 */
[----:B------:R-:W4:Y:S03]  /*a280*/  LDSM.16.MT88.4 R144, [R197+0x1000] ;  /* 0x00100000c590783b */ /* 0x000f260000004200 */
[--C-:B-1----:R-:W-:Y:S03]  /*a290*/  FFMA.FTZ R2, R239, c[0x0][0x2d0], -R173.reuse ;  /* 0x0000b400ef027a23 */ /* 0x102fe600000108ad */
[----:B------:R-:W-:Y:S01]  /*a2a0*/  F2FP.BF16.PACK_AB R136, R185, R186 ;  /* 0x000000bab988723e */ /* 0x000fe200000010ff */
[----:B------:R1:W-:Y:S01]  /*a2b0*/  MUFU.EX2 R3, R2 ;  /* 0x0000000200037308 */ /* 0x0003e20000000800 */
[----:B------:R-:W-:Y:S03]  /*a2c0*/  F2FP.BF16.PACK_AB R137, R184, R183 ;  /* 0x000000b7b889723e */ /* 0x000fe600000010ff */
[----:B------:R-:W-:Y:S02]  /*a2d0*/  F2FP.BF16.PACK_AB R138, R181, R182 ;  /* 0x000000b6b58a723e */ /* 0x000fe400000010ff */
[----:B-----5:R-:W-:Y:S07]  /*a2e0*/  F2FP.BF16.PACK_AB R139, R179, R180 ;  /* 0x000000b4b38b723e */ /* 0x020fee00000010ff */
[C---:B---3--:R-:W-:Y:S08]  /*a2f0*/  HMMA.16816.F32.BF16 R4, R136.reuse, R140, R4 ;  /* 0x0000008c8804723c */ /* 0x048ff00000041804 */
[C---:B------:R-:W-:Y:S01]  /*a300*/  HMMA.16816.F32.BF16 R8, R136.reuse, R142, R8 ;  /* 0x0000008e8808723c */ /* 0x040fe20000041808 */
[----:B------:R-:W3:Y:S03]  /*a310*/  LDSM.16.MT88.4 R140, [R193+0x3000] ;  /* 0x00300000c18c783b */ /* 0x000ee60000004200 */
[--C-:B-1----:R-:W-:Y:S04]  /*a320*/  FFMA.FTZ R2, R242, c[0x0][0x2d0], -R173.reuse ;  /* 0x0000b400f2027a23 */ /* 0x102fe800000108ad */
[C---:B------:R-:W-:Y:S01]  /*a330*/  HMMA.16816.F32.BF16 R12, R136.reuse, R148, R12 ;  /* 0x00000094880c723c */ /* 0x040fe2000004180c */
[----:B------:R1:W5:Y:S07]  /*a340*/  MUFU.EX2 R175, R2 ;  /* 0x0000000200af7308 */ /* 0x00036e0000000800 */
[C---:B------:R-:W-:Y:S01]  /*a350*/  HMMA.16816.F32.BF16 R16, R136.reuse, R150, R16 ;  /* 0x000000968810723c */ /* 0x040fe20000041810 */
[----:B------:R-:W2:Y:S07]  /*a360*/  LDSM.16.MT88.4 R148, [R194+0x3000] ;  /* 0x00300000c294783b */ /* 0x000eae0000004200 */
[C---:B----4-:R-:W-:Y:S08]  /*a370*/  HMMA.16816.F32.BF16 R20, R136.reuse, R144, R20 ;  /* 0x000000908814723c */ /* 0x050ff00000041814 */
[C---:B------:R-:W-:Y:S01]  /*a380*/  HMMA.16816.F32.BF16 R24, R136.reuse, R146, R24 ;  /* 0x000000928818723c */ /* 0x040fe20000041818 */
[----:B------:R-:W4:Y:S03]  /*a390*/  LDSM.16.MT88.4 R144, [R197+0x3000] ;  /* 0x00300000c590783b */ /* 0x000f260000004200 */
[--C-:B-1----:R-:W-:Y:S02]  /*a3a0*/  FFMA.FTZ R2, R246, c[0x0][0x2d0], -R173.reuse ;  /* 0x0000b400f6027a23 */ /* 0x102fe400000108ad */
[----:B------:R-:W-:Y:S02]  /*a3b0*/  FFMA.FTZ R173, R135, c[0x0][0x2d0], -R173 ;  /* 0x0000b40087ad7a23 */ /* 0x000fe400000108ad */
[C---:B------:R-:W-:Y:S01]  /*a3c0*/  HMMA.16816.F32.BF16 R28, R136.reuse, R152, R28 ;  /* 0x00000098881c723c */ /* 0x040fe2000004181c */
[----:B------:R1:W-:Y:S07]  /*a3d0*/  MUFU.EX2 R172, R2 ;  /* 0x0000000200ac7308 */ /* 0x0003ee0000000800 */
[C---:B------:R-:W-:Y:S01]  /*a3e0*/  HMMA.16816.F32.BF16 R32, R136.reuse, R154, R32 ;  /* 0x0000009a8820723c */ /* 0x040fe20000041820 */
[----:B------:R-:W5:Y:S02]  /*a3f0*/  LDSM.16.MT88.4 R152, [R196+0x3000] ;  /* 0x00300000c498783b */ /* 0x000f640000004200 */
[----:B------:R4:W4:Y:S05]  /*a400*/  MUFU.EX2 R134, R173 ;  /* 0x000000ad00867308 */ /* 0x00092a0000000800 */
[C---:B---3--:R-:W-:Y:S08]  /*a410*/  HMMA.16816.F32.BF16 R36, R136.reuse, R140, R36 ;  /* 0x0000008c8824723c */ /* 0x048ff00000041824 */
[C---:B------:R-:W-:Y:S01]  /*a420*/  HMMA.16816.F32.BF16 R40, R136.reuse, R142, R40 ;  /* 0x0000008e8828723c */ /* 0x040fe20000041828 */
[----:B------:R-:W3:Y:S03]  /*a430*/  LDSM.16.MT88.4 R140, [R193+0x5000] ;  /* 0x00500000c18c783b */ /* 0x000ee60000004200 */
[----:B-1----:R-:W-:Y:S02]  /*a440*/  FFMA.FTZ R2, R0, R160, R238 ;  /* 0x000000a000027223 */ /* 0x002fe400000100ee */
[----:B------:R-:W-:Y:S02]  /*a450*/  FADD.FTZ R0, R244, R164 ;  /* 0x000000a4f4007221 */ /* 0x000fe40000010000 */
[C---:B--2---:R-:W-:Y:S01]  /*a460*/  HMMA.16816.F32.BF16 R44, R136.reuse, R148, R44 ;  /* 0x00000094882c723c */ /* 0x044fe2000004182c */
[----:B------:R-:W-:Y:S03]  /*a470*/  LDSM.16.MT88.4 R160, [R197+0x1800] ;  /* 0x00180000c5a0783b */ /* 0x000fe60000004200 */
[----:B------:R-:W-:Y:S02]  /*a480*/  FADD.FTZ R2, R241, R2 ;  /* 0x00000002f1027221 */ /* 0x000fe40000010000 */
[----:B------:R-:W-:Y:S02]  /*a490*/  FADD.FTZ R0, R245, R0 ;  /* 0x00000000f5007221 */ /* 0x000fe40000010000 */
[C---:B------:R-:W-:Y:S01]  /*a4a0*/  HMMA.16816.F32.BF16 R48, R136.reuse, R150, R48 ;  /* 0x000000968830723c */ /* 0x040fe20000041830 */
[----:B----4-:R-:W2:Y:S03]  /*a4b0*/  LDL R173, [R1+0x14] ;  /* 0x0000140001ad7983 */ /* 0x010ea60000100800 */
[----:B------:R-:W-:Y:S01]  /*a4c0*/  FADD.FTZ R135, R240, R2 ;  /* 0x00000002f0877221 */ /* 0x000fe20000010000 */
[----:B------:R-:W1:Y:S01]  /*a4d0*/  LDSM.16.MT88.4 R148, [R194+0x5000] ;  /* 0x00500000c294783b */ /* 0x000e620000004200 */
        /* <DEDUP_REMOVED lines=8> */
[C---:B-----5:R-:W-:Y:S04]  /*a560*/  HMMA.16816.F32.BF16 R60, R136.reuse, R152, R60 ;  /* 0x00000098883c723c */ /* 0x060fe8000004183c */
        /* <DEDUP_REMOVED lines=10> */
[----:B------:R-:W3:Y:S03]  /*a610*/  LDSM.16.MT88.4 R140, [R193+0x7000] ;  /* 0x00700000c18c783b */ /* 0x000ee60000004200 */
        /* <DEDUP_REMOVED lines=9> */
[C---:B----4-:R-:W-:Y:S04]  /*a6b0*/  HMMA.16816.F32.BF16 R84, R136.reuse, R144, R84 ;  /* 0x000000908854723c */ /* 0x050fe80000041854 */
[----:B------:R-:W-:Y:S02]  /*a6c0*/  FADD.FTZ R2, R178, R2 ;  /* 0x00000002b2027221 */ /* 0x000fe40000010000 */
[----:B------:R-:W-:Y:S02]  /*a6d0*/  FADD.FTZ R0, R179, R0 ;  /* 0x00000000b3007221 */ /* 0x000fe40000010000 */
[C---:B------:R-:W-:Y:S01]  /*a6e0*/  HMMA.16816.F32.BF16 R88, R136.reuse, R146, R88 ;  /* 0x000000928858723c */ /* 0x040fe20000041858 */
[----:B------:R-:W4:Y:S07]  /*a6f0*/  LDSM.16.MT88.4 R144, [R197+0x7000] ;  /* 0x00700000c590783b */ /* 0x000f2e0000004200 */
[C---:B-----5:R-:W-:Y:S08]  /*a700*/  HMMA.16816.F32.BF16 R92, R136.reuse, R152, R92 ;  /* 0x00000098885c723c */ /* 0x060ff0000004185c */
[C---:B------:R-:W-:Y:S01]  /*a710*/  HMMA.16816.F32.BF16 R96, R136.reuse, R154, R96 ;  /* 0x0000009a8860723c */ /* 0x040fe20000041860 */
[----:B------:R-:W5:Y:S07]  /*a720*/  LDSM.16.MT88.4 R152, [R196+0x7000] ;  /* 0x00700000c498783b */ /* 0x000f6e0000004200 */
[C---:B---3--:R-:W-:Y:S08]  /*a730*/  HMMA.16816.F32.BF16 R100, R136.reuse, R140, R100 ;  /* 0x0000008c8864723c */ /* 0x048ff00000041864 */
[C---:B------:R-:W-:Y:S08]  /*a740*/  HMMA.16816.F32.BF16 R104, R136.reuse, R142, R104 ;  /* 0x0000008e8868723c */ /* 0x040ff00000041868 */
[C---:B-1----:R-:W-:Y:S08]  /*a750*/  HMMA.16816.F32.BF16 R108, R136.reuse, R148, R108 ;  /* 0x00000094886c723c */ /* 0x042ff0000004186c */
[C---:B------:R-:W-:Y:S01]  /*a760*/  HMMA.16816.F32.BF16 R112, R136.reuse, R150, R112 ;  /* 0x000000968870723c */ /* 0x040fe20000041870 */
[----:B------:R-:W1:Y:S07]  /*a770*/  LDSM.16.MT88.4 R148, [R193+0x1800] ;  /* 0x00180000c194783b */ /* 0x000e6e0000004200 */
[C---:B----4-:R-:W-:Y:S08]  /*a780*/  HMMA.16816.F32.BF16 R116, R136.reuse, R144, R116 ;  /* 0x000000908874723c */ /* 0x050ff00000041874 */
[C---:B------:R-:W-:Y:S08]  /*a790*/  HMMA.16816.F32.BF16 R120, R136.reuse, R146, R120 ;  /* 0x000000928878723c */ /* 0x040ff00000041878 */
[C---:B-----5:R-:W-:Y:S08]  /*a7a0*/  HMMA.16816.F32.BF16 R124, R136.reuse, R152, R124 ;  /* 0x00000098887c723c */ /* 0x060ff0000004187c */
        /* <DEDUP_REMOVED lines=9> */
[C---:B-1----:R-:W-:Y:S01]  /*a840*/  HMMA.16816.F32.BF16 R140, R136.reuse, R148, R4 ;  /* 0x00000094888c723c */ /* 0x042fe20000041804 */
[----:B------:R-:W1:Y:S02]  /*a850*/  LDSM.16.MT88.4 R4, [R193+0x3800] ;  /* 0x00380000c104783b */ /* 0x000e640000004200 */
[----:B------:R-:W-:Y:S02]  /*a860*/  FADD.FTZ R2, R174, R2 ;  /* 0x00000002ae027221 */ /* 0x000fe40000010000 */
[----:B------:R-:W-:Y:S01]  /*a870*/  FADD.FTZ R0, R172, R3 ;  /* 0x00000003ac007221 */ /* 0x000fe20000010000 */
[----:B------:R-:W-:Y:S02]  /*a880*/  MOV R3, R133 ;  /* 0x0000008500037202 */ /* 0x000fe40000000f00 */
[C---:B------:R-:W-:Y:S01]  /*a890*/  HMMA.16816.F32.BF16 R144, R136.reuse, R150, R8 ;  /* 0x000000968890723c */ /* 0x040fe20000041808 */
[----:B------:R-:W3:Y:S03]  /*a8a0*/  LDSM.16.MT88.4 R8, [R194+0x3800] ;  /* 0x00380000c208783b */ /* 0x000ee60000004200 */
[----:B------:R-:W-:Y:S01]  /*a8b0*/  FADD.FTZ R0, R134, R0 ;  /* 0x0000000086007221 */ /* 0x000fe20000010000 */
[----:B------:R-:W-:Y:S03]  /*a8c0*/  MOV R134, R132 ;  /* 0x0000008400867202 */ /* 0x000fe60000000f00 */
[C---:B------:R-:W-:Y:S01]  /*a8d0*/  HMMA.16816.F32.BF16 R148, R136.reuse, R156, R12 ;  /* 0x0000009c8894723c */ /* 0x040fe2000004180c */
[----:B------:R-:W4:Y:S07]  /*a8e0*/  LDSM.16.MT88.4 R12, [R197+0x3800] ;  /* 0x00380000c50c783b */ /* 0x000f2e0000004200 */
[C---:B------:R-:W-:Y:S01]  /*a8f0*/  HMMA.16816.F32.BF16 R152, R136.reuse, R158, R16 ;  /* 0x0000009e8898723c */ /* 0x040fe20000041810 */
[----:B------:R-:W5:Y:S07]  /*a900*/  LDSM.16.MT88.4 R16, [R196+0x3800] ;  /* 0x00380000c410783b */ /* 0x000f6e0000004200 */
[C---:B------:R-:W-:Y:S01]  /*a910*/  HMMA.16816.F32.BF16 R156, R136.reuse, R160, R20 ;  /* 0x000000a0889c723c */ /* 0x040fe20000041814 */
[----:B------:R-:W2:Y:S07]  /*a920*/  LDSM.16.MT88.4 R20, [R193+0x5800] ;  /* 0x00580000c114783b */ /* 0x000eae0000004200 */
[C---:B------:R-:W-:Y:S01]  /*a930*/  HMMA.16816.F32.BF16 R160, R136.reuse, R162, R24 ;  /* 0x000000a288a0723c */ /* 0x040fe20000041818 */
[----:B------:R-:W-:Y:S07]  /*a940*/  LDSM.16.MT88.4 R24, [R193+0x7800] ;  /* 0x00780000c118783b */ /* 0x000fee0000004200 */
[C---:B------:R-:W-:Y:S01]  /*a950*/  HMMA.16816.F32.BF16 R164, R136.reuse, R168, R28 ;  /* 0x000000a888a4723c */ /* 0x040fe2000004181c */
[----:B------:R-:W-:Y:S04]  /*a960*/  STL [R1+0x8], R2 ;  /* 0x0000080201007387 */ /* 0x000fe80000100800 */
[----:B------:R-:W-:Y:S03]  /*a970*/  STL [R1+0xc], R0 ;  /* 0x00000c0001007387 */ /* 0x000fe60000100800 */
        /* <DEDUP_REMOVED lines=12> */
[----:B------:R-:W5:Y:S02]  /*aa40*/  LDSM.16.MT88.4 R16, [R194+0x7800] ;  /* 0x00780000c210783b */ /* 0x000f640000004200 */
[----:B--2---:R-:W-:Y:S02]  /*aa50*/  ISETP.GT.AND P0, PT, R224, R173, PT ;  /* 0x000000ade000720c */ /* 0x004fe40003f04270 */
[----:B------:R-:W-:Y:S03]  /*aa60*/  MOV R224, R220 ;  /* 0x000000dc00e07202 */ /* 0x000fe60000000f00 */
[C---:B------:R-:W-:Y:S08]  /*aa70*/  HMMA.16816.F32.BF16 R68, R136.reuse, R20, R68 ;  /* 0x000000148844723c */ /* 0x040ff00000041844 */
[C---:B------:R-:W-:Y:S01]  /*aa80*/  HMMA.16816.F32.BF16 R72, R136.reuse, R22, R72 ;  /* 0x000000168848723c */ /* 0x040fe20000041848 */
[----:B------:R-:W2:Y:S07]  /*aa90*/  LDSM.16.MT88.4 R20, [R197+0x7800] ;  /* 0x00780000c514783b */ /* 0x000eae0000004200 */
[C---:B-1----:R-:W-:Y:S08]  /*aaa0*/  HMMA.16816.F32.BF16 R76, R136.reuse, R4, R76 ;  /* 0x00000004884c723c */ /* 0x042ff0000004184c */
[C---:B------:R-:W-:Y:S01]  /*aab0*/  HMMA.16816.F32.BF16 R80, R136.reuse, R6, R80 ;  /* 0x000000068850723c */ /* 0x040fe20000041850 */
[----:B------:R-:W1:Y:S07]  /*aac0*/  LDSM.16.MT88.4 R4, [R196+0x7800] ;  /* 0x00780000c404783b */ /* 0x000e6e0000004200 */
[C---:B---3--:R-:W-:Y:S08]  /*aad0*/  HMMA.16816.F32.BF16 R84, R136.reuse, R8, R84 ;  /* 0x000000088854723c */ /* 0x048ff00000041854 */
[C---:B------:R-:W-:Y:S08]  /*aae0*/  HMMA.16816.F32.BF16 R88, R136.reuse, R10, R88 ;  /* 0x0000000a8858723c */ /* 0x040ff00000041858 */
[C---:B----4-:R-:W-:Y:S08]  /*aaf0*/  HMMA.16816.F32.BF16 R92, R136.reuse, R12, R92 ;  /* 0x0000000c885c723c */ /* 0x050ff0000004185c */
[C---:B------:R-:W-:Y:S08]  /*ab00*/  HMMA.16816.F32.BF16 R96, R136.reuse, R14, R96 ;  /* 0x0000000e8860723c */ /* 0x040ff00000041860 */
[C---:B------:R-:W-:Y:S08]  /*ab10*/  HMMA.16816.F32.BF16 R100, R136.reuse, R24, R100 ;  /* 0x000000188864723c */ /* 0x040ff00000041864 */
[C---:B------:R-:W-:Y:S08]  /*ab20*/  HMMA.16816.F32.BF16 R104, R136.reuse, R26, R104 ;  /* 0x0000001a8868723c */ /* 0x040ff00000041868 */
[C---:B-----5:R-:W-:Y:S08]  /*ab30*/  HMMA.16816.F32.BF16 R108, R136.reuse, R16, R108 ;  /* 0x00000010886c723c */ /* 0x060ff0000004186c */
[C---:B------:R-:W-:Y:S08]  /*ab40*/  HMMA.16816.F32.BF16 R112, R136.reuse, R18, R112 ;  /* 0x000000128870723c */ /* 0x040ff00000041870 */
[C---:B--2---:R-:W-:Y:S08]  /*ab50*/  HMMA.16816.F32.BF16 R116, R136.reuse, R20, R116 ;  /* 0x000000148874723c */ /* 0x044ff00000041874 */
[C---:B------:R-:W-:Y:S08]  /*ab60*/  HMMA.16816.F32.BF16 R120, R136.reuse, R22, R120 ;  /* 0x000000168878723c */ /* 0x040ff00000041878 */
[C---:B-1----:R-:W-:Y:S08]  /*ab70*/  HMMA.16816.F32.BF16 R124, R136.reuse, R4, R124 ;  /* 0x00000004887c723c */ /* 0x042ff0000004187c */
[----:B------:R-:W-:Y:S01]  /*ab80*/  HMMA.16816.F32.BF16 R128, R136, R6, R128 ;  /* 0x000000068880723c */ /* 0x000fe20000041880 */
[----:B------:R-:W-:-:S07]  /*ab90*/  @P0 BRA `(.L_x_2230) ;  /* 0xffffc2b000000947 */ /* 0x000fce000383ffff */
.L_x_2229:
[----:B----4-:R-:W2:Y:S02]  /*aba0*/  LDL R0, [R1+0x4] ;  /* 0x0000040001007983 */ /* 0x010ea40000100800 */
[----:B--2---:R-:W-:-:S13]  /*abb0*/  ISETP.GE.AND P0, PT, R220, R0, PT ;  /* 0x00000000dc00720c */ /* 0x004fda0003f06270 */
[----:B------:R-:W-:Y:S05]  /*abc0*/  @!P0 BRA `(.L_x_2231) ;  /* 0x000037b000008947 */ /* 0x000fea0003800000 */
[----:B------:R-:W-:Y:S02]  /*abd0*/  MOV R135, R132 ;  /* 0x0000008400877202 */ /* 0x000fe40000000f00 */
[----:B------:R-:W-:Y:S02]  /*abe0*/  MOV R134, R133 ;  /* 0x0000008500867202 */ /* 0x000fe40000000f00 */
.L_x_2232:
[----:B------:R-:W2:Y:S01]  /*abf0*/  LDL R22, [R1] ;  /* 0x0000000001167983 */ /* 0x000ea20000100800 */
[----:B------:R-:W-:Y:S01]  /*ac00*/  SHF.R.S32.HI R0, RZ, 0x1f, R220 ;  /* 0x0000001fff007819 */ /* 0x000fe200000114dc */
[----:B------:R-:W-:Y:S04]  /*ac10*/  DEPBAR.LE SB0, 0x0 ;  /* 0x000080000000791a */ /* 0x000fe80000000000 */
[----:B------:R-:W-:Y:S01]  /*ac20*/  WARPSYNC 0xffffffff ;  /* 0xffffffff00007948 */ /* 0x000fe20003800000 */
[----:B------:R-:W-:Y:S01]  /*ac30*/  BAR.SYNC.DEFER_BLOCKING 0x0 ;  /* 0x0000000000007b1d */ /* 0x000fe20000010000 */
[----:B------:R-:W-:Y:S01]  /*ac40*/  IMAD R0, R0, c[0x0][0x208], RZ ;  /* 0x0000820000007a24 */ /* 0x000fe200078e02ff */
[----:B------:R-:W-:Y:S01]  /*ac50*/  IADD3 R20, P0, R250, 0x40, RZ ;  /* 0x00000040fa147810 */ /* 0x000fe20007f1e0ff */
[C---:B------:R-:W-:Y:S04]  /*ac60*/  IMAD.WIDE.U32 R4, R220.reuse, c[0x0][0x208], RZ ;  /* 0x00008200dc047a25 */ /* 0x040fe800078e00ff */
[----:B------:R-:W-:Y:S01]  /*ac70*/  IMAD R0, R220, c[0x0][0x20c], R0 ;  /* 0x00008300dc007a24 */ /* 0x000fe200078e0200 */
[C---:B------:R-:W-:Y:S04]  /*ac80*/  SHF.L.U32 R3, R4.reuse, 0x6, RZ ;  /* 0x0000000604037819 */ /* 0x040fe800000006ff */
[----:B------:R-:W-:Y:S02]  /*ac90*/  IADD3 R0, R5, R0, RZ ;  /* 0x0000000005007210 */ /* 0x000fe40007ffe0ff */
[C---:B------:R-:W-:Y:S02]  /*aca0*/  IADD3 R2, P6, R3.reuse, R250, RZ ;  /* 0x000000fa03027210 */ /* 0x040fe40007fde0ff */
[----:B------:R-:W-:Y:S02]  /*acb0*/  SHF.L.U64.HI R0, R4, 0x6, R0 ;  /* 0x0000000604007819 */ /* 0x000fe40000010200 */
[C---:B------:R-:W-:Y:S01]  /*acc0*/  IADD3 R4, P1, R3.reuse, R20, RZ ;  /* 0x0000001403047210 */ /* 0x040fe20007f3e0ff */
        /* <DEDUP_REMOVED lines=9> */
[----:B------:R-:W3:Y:S04]  /*ad60*/  LDL R132, [R1+0x4] ;  /* 0x0000040001847983 */ /* 0x000ee80000100800 */
[----:B------:R-:W4:Y:S01]  /*ad70*/  LDL.LU R242, [R1+0x8] ;  /* 0x0000080001f27983 */ /* 0x000f220000300800 */
[-C--:B--2---:R-:W-:Y:S02]  /*ad80*/  IADD3.X R15, RZ, R22.reuse, RZ, P0, !PT ;  /* 0x00000016ff0f7210 */ /* 0x084fe400007fe4ff */
[CC--:B------:R-:W-:Y:S02]  /*ad90*/  IADD3.X R5, R0.reuse, R22.reuse, RZ, P6, !PT ;  /* 0x0000001600057210 */ /* 0x0c0fe400037fe4ff */
[----:B------:R-:W-:Y:S02]  /*ada0*/  IADD3.X R8, R0, R15, RZ, P1, !PT ;  /* 0x0000000f00087210 */ /* 0x000fe40000ffe4ff */
[----:B------:R-:W-:Y:S02]  /*adb0*/  LEA R12, P6, R4, c[0x0][0x1f8], 0x1 ;  /* 0x00007e00040c7a11 */ /* 0x000fe400078c08ff */
[----:B------:R-:W-:Y:S02]  /*adc0*/  LEA R6, P0, R2, c[0x0][0x1f8], 0x1 ;  /* 0x00007e0002067a11 */ /* 0x000fe400078008ff */
[----:B------:R-:W-:Y:S02]  /*add0*/  LEA.HI.X R13, R4, c[0x0][0x1fc], R8, 0x1, P6 ;  /* 0x00007f00040d7a11 */ /* 0x000fe400030f0c08 */
[----:B------:R-:W1:Y:S01]  /*ade0*/  LDSM.16.M88.4 R8, [R192] ;  /* 0x00000000c008783b */ /* 0x000e620000000200 */
[----:B------:R-:W-:Y:S02]  /*adf0*/  LEA.HI.X R7, R2, c[0x0][0x1fc], R5, 0x1, P0 ;  /* 0x00007f0002077a11 */ /* 0x000fe400000f0c05 */
[----:B------:R-:W-:Y:S04]  /*ae00*/  IADD3 R14, P0, R250, 0x80, RZ ;  /* 0x00000080fa0e7810 */ /* 0x000fe80007f1e0ff */
[----:B------:R-:W-:Y:S01]  /*ae10*/  IADD3.X R21, RZ, R22, RZ, P0, !PT ;  /* 0x00000016ff157210 */ /* 0x000fe200007fe4ff */
[----:B------:R-:W-:Y:S01]  /*ae20*/  @!PT LDS RZ, [RZ] ;  /* 0x00000000fffff984 */ /* 0x000fe20000000800 */
[----:B------:R-:W-:Y:S01]  /*ae30*/  @!PT LDS RZ, [RZ] ;  /* 0x00000000fffff984 */ /* 0x000fe20000000800 */
[----:B------:R-:W-:Y:S01]  /*ae40*/  @!PT LDS RZ, [RZ] ;  /* 0x00000000fffff984 */ /* 0x000fe20000000800 */
[----:B------:R2:W-:Y:S01]  /*ae50*/  LDGSTS.E.BYPASS.LTC128B.128 [R219+0x100], [R6.64], !P5 ;  /* 0x0010000006db7fae */ /* 0x0005e2000e901d46 */
[C---:B------:R-:W-:Y:S04]  /*ae60*/  IADD3 R2, P1, R3.reuse, R14, RZ ;  /* 0x0000000e03027210 */ /* 0x040fe80007f3e0ff */
[----:B------:R-:W-:Y:S02]  /*ae70*/  LEA R4, P0, R2, c[0x0][0x1f8], 0x1 ;  /* 0x00007e0002047a11 */ /* 0x000fe400078008ff */
[----:B------:R-:W-:Y:S01]  /*ae80*/  IADD3.X R5, R0, R21, RZ, P1, !PT ;  /* 0x0000001500057210 */ /* 0x000fe20000ffe4ff */
[----:B------:R5:W-:Y:S03]  /*ae90*/  LDGSTS.E.BYPASS.LTC128B.128 [R219+0x2100], [R12.64], !P4 ;  /* 0x021000000cdb7fae */ /* 0x000be6000e101d46 */
[----:B------:R-:W-:Y:S05]  /*aea0*/  LEA.HI.X R5, R2, c[0x0][0x1fc], R5, 0x1, P0 ;  /* 0x00007f0002057a11 */ /* 0x000fea00000f0c05 */
[----:B------:R1:W-:Y:S01]  /*aeb0*/  LDGSTS.E.BYPASS.LTC128B.128 [R219+0x4100], [R4.64], !P3 ;  /* 0x0410000004db7fae */ /* 0x0003e2000d901d46 */
[----:B--2---:R-:W-:Y:S02]  /*aec0*/  IADD3 R7, P0, R250, 0xc0, RZ ;  /* 0x000000c0fa077810 */ /* 0x004fe40007f1e0ff */
[----:B------:R-:W-:Y:S02]  /*aed0*/  MOV R6, c[0x0][0x208] ;  /* 0x0000820000067a02 */ /* 0x000fe40000000f00 */
[----:B------:R-:W-:Y:S02]  /*aee0*/  IADD3.X R23, RZ, R22, RZ, P0, !PT ;  /* 0x00000016ff177210 */ /* 0x000fe400007fe4ff */
[C---:B------:R-:W-:Y:S02]  /*aef0*/  LEA R2, P1, R6.reuse, R3, 0x5 ;  /* 0x0000000306027211 */ /* 0x040fe400078228ff */
[----:B-1----:R-:W-:Y:S02]  /*af00*/  MOV R4, c[0x0][0x20c] ;  /* 0x0000830000047a02 */ /* 0x002fe40000000f00 */
[----:B------:R-:W-:Y:S02]  /*af10*/  IADD3 R5, P6, R3, R7, RZ ;  /* 0x0000000703057210 */ /* 0x000fe40007fde0ff */
[----:B------:R-:W-:Y:S02]  /*af20*/  LEA.HI.X R3, R6, R0, R4, 0x5, P1 ;  /* 0x0000000006037211 */ /* 0x000fe400008f2c04 */
[C---:B------:R-:W-:Y:S02]  /*af30*/  LEA R4, P0, R5.reuse, c[0x0][0x1f8], 0x1 ;  /* 0x00007e0005047a11 */ /* 0x040fe400078008ff */
[----:B------:R-:W-:Y:S02]  /*af40*/  IADD3.X R0, R0, R23, RZ, P6, !PT ;  /* 0x0000001700007210 */ /* 0x000fe400037fe4ff */
[----:B------:R-:W-:Y:S02]  /*af50*/  IADD3 R6, P1, R2, R250, RZ ;  /* 0x000000fa02067210 */ /* 0x000fe40007f3e0ff */
[----:B------:R-:W-:Y:S02]  /*af60*/  LEA.HI.X R5, R5, c[0x0][0x1fc], R0, 0x1, P0 ;  /* 0x00007f0005057a11 */ /* 0x000fe400000f0c00 */
[----:B-----5:R-:W-:Y:S02]  /*af70*/  LEA R12, P0, R6, c[0x0][0x1f8], 0x1 ;  /* 0x00007e00060c7a11 */ /* 0x020fe400078008ff */
[----:B------:R-:W-:Y:S01]  /*af80*/  IADD3 R0, P6, R2, R20, RZ ;  /* 0x0000001402007210 */ /* 0x000fe20007fde0ff */
[----:B------:R1:W-:Y:S02]  /*af90*/  LDGSTS.E.BYPASS.LTC128B.128 [R219+0x6100], [R4.64], !P2 ;  /* 0x0610000004db7fae */ /* 0x0003e4000d101d46 */
[C---:B-1----:R-:W-:Y:S02]  /*afa0*/  IADD3.X R4, R3.reuse, R22, RZ, P1, !PT ;  /* 0x0000001603047210 */ /* 0x042fe40000ffe4ff */
[C---:B------:R-:W-:Y:S02]  /*afb0*/  IADD3.X R5, R3.reuse, R15, RZ, P6, !PT ;  /* 0x0000000f03057210 */ /* 0x040fe400037fe4ff */
[----:B------:R-:W-:Y:S02]  /*afc0*/  LEA.HI.X R13, R6, c[0x0][0x1fc], R4, 0x1, P0 ;  /* 0x00007f00060d7a11 */ /* 0x000fe400000f0c04 */
[----:B------:R-:W-:Y:S02]  /*afd0*/  IADD3 R4, P1, R2, R14, RZ ;  /* 0x0000000e02047210 */ /* 0x000fe40007f3e0ff */
[----:B------:R-:W-:Y:S01]  /*afe0*/  LEA R14, P6, R0, c[0x0][0x1f8], 0x1 ;  /* 0x00007e00000e7a11 */ /* 0x000fe200078c08ff */
[----:B------:R1:W-:Y:S01]  /*aff0*/  LDGSTS.E.BYPASS.LTC128B.128 [R219+0x1100], [R12.64], !P5 ;  /* 0x011000000cdb7fae */ /* 0x0003e2000e901d46 */
[----:B------:R-:W-:Y:S02]  /*b000*/  IADD3 R22, P0, R2, R7, RZ ;  /* 0x0000000702167210 */ /* 0x000fe40007f1e0ff */
[----:B------:R-:W-:Y:S02]  /*b010*/  LEA.HI.X R15, R0, c[0x0][0x1fc], R5, 0x1, P6 ;  /* 0x00007f00000f7a11 */ /* 0x000fe400030f0c05 */
[C---:B------:R-:W-:Y:S02]  /*b020*/  IADD3.X R2, R3.reuse, R21, RZ, P1, !PT ;  /* 0x0000001503027210 */ /* 0x040fe40000ffe4ff */
[C---:B------:R-:W-:Y:S01]  /*b030*/  LEA R20, P1, R4.reuse, c[0x0][0x1f8], 0x1 ;  /* 0x00007e0004147a11 */ /* 0x040fe200078208ff */
[----:B------:R1:W-:Y:S01]  /*b040*/  LDGSTS.E.BYPASS.LTC128B.128 [R219+0x3100], [R14.64], !P4 ;  /* 0x031000000edb7fae */ /* 0x0003e2000e101d46 */
[----:B------:R-:W-:Y:S02]  /*b050*/  IADD3.X R3, R3, R23, RZ, P0, !PT ;  /* 0x0000001703037210 */ /* 0x000fe400007fe4ff */
[----:B------:R-:W-:Y:S02]  /*b060*/  LEA.HI.X R21, R4, c[0x0][0x1fc], R2, 0x1, P1 ;  /* 0x00007f0004157a11 */ /* 0x000fe400008f0c02 */
[C---:B------:R-:W-:Y:S03]  /*b070*/  HMMA.16816.F32.BF16 R4, R32.reuse, R8, RZ ;  /* 0x000000082004723c */ /* 0x040fe600000418ff */
[----:B------:R2:W-:Y:S01]  /*b080*/  LDGSTS.E.BYPASS.LTC128B.128 [R219+0x5100], [R20.64], !P3 ;  /* 0x0510000014db7fae */ /* 0x0005e2000d901d46 */
[----:B------:R-:W-:Y:S02]  /*b090*/  LEA R2, P0, R22, c[0x0][0x1f8], 0x1 ;  /* 0x00007e0016027a11 */ /* 0x000fe400078008ff */
[----:B---3--:R-:W-:Y:S02]  /*b0a0*/  ISETP.GT.AND P6, PT, R220, R132, PT ;  /* 0x00000084dc00720c */ /* 0x008fe40003fc4270 */
[C---:B------:R-:W-:Y:S01]  /*b0b0*/  HMMA.16816.F32.BF16 R8, R32.reuse, R10, RZ ;  /* 0x0000000a2008723c */ /* 0x040fe200000418ff */
[----:B------:R-:W-:Y:S03]  /*b0c0*/  LEA.HI.X R3, R22, c[0x0][0x1fc], R3, 0x1, P0 ;  /* 0x00007f0016037a11 */ /* 0x000fe600000f0c03 */
[----:B------:R-:W-:Y:S02]  /*b0d0*/  IADD3 R220, R220, -0x1, RZ ;  /* 0xffffffffdcdc7810 */ /* 0x000fe40007ffe0ff */
[----:B------:R3:W-:Y:S02]  /*b0e0*/  LDGSTS.E.BYPASS.LTC128B.128 [R219+0x7100], [R2.64], !P2 ;  /* 0x0710000002db7fae */ /* 0x0007e4000d101d46 */
[C---:B-1----:R-:W-:Y:S06]  /*b0f0*/  HMMA.16816.F32.BF16 R12, R32.reuse, R16, RZ ;  /* 0x00000010200c723c */ /* 0x042fec00000418ff */
[----:B------:R-:W0:Y:S02]  /*b100*/  LDGDEPBAR ;  /* 0x00000000000079af */ /* 0x000e240000000000 */
        /* <DEDUP_REMOVED lines=21> */
[C---:B--2---:R-:W-:Y:S08]  /*b260*/  HMMA.16816.F32.BF16 R12, R136.reuse, R180, R12 ;  /* 0x000000b4880c723c */ /* 0x044ff0000004180c */
[C---:B------:R-:W-:Y:S01]  /*b270*/  HMMA.16816.F32.BF16 R16, R136.reuse, R182, R16 ;  /* 0x000000b68810723c */ /* 0x040fe20000041810 */
[----:B------:R-:W-:Y:S07]  /*b280*/  LDSM.16.M88.4 R180, [R195+0x800] ;  /* 0x00080000c3b4783b */ /* 0x000fee0000000200 */
[C---:B-----5:R-:W-:Y:S08]  /*b290*/  HMMA.16816.F32.BF16 R20, R136.reuse, R172, R20 ;  /* 0x000000ac8814723c */ /* 0x060ff00000041814 */
[C---:B------:R-:W-:Y:S01]  /*b2a0*/  HMMA.16816.F32.BF16 R24, R136.reuse, R174, R24 ;  /* 0x000000ae8818723c */ /* 0x040fe20000041818 */
[----:B------:R-:W1:Y:S07]  /*b2b0*/  LDSM.16.M88.4 R172, [R201] ;  /* 0x00000000c9ac783b */ /* 0x000e6e0000000200 */
[C---:B------:R-:W-:Y:S08]  /*b2c0*/  HMMA.16816.F32.BF16 R28, R136.reuse, R184, R28 ;  /* 0x000000b8881c723c */ /* 0x040ff0000004181c */
[----:B------:R-:W-:Y:S01]  /*b2d0*/  HMMA.16816.F32.BF16 R32, R136, R186, R32 ;  /* 0x000000ba8820723c */ /* 0x000fe20000041820 */
[----:B------:R-:W2:Y:S08]  /*b2e0*/  LDSM.16.M88.4 R136, [R195+0x1000] ;  /* 0x00100000c388783b */ /* 0x000eb00000000200 */
[----:B------:R-:W5:Y:S01]  /*b2f0*/  LDSM.16.M88.4 R184, [R195+0x1800] ;  /* 0x00180000c3b8783b */ /* 0x000f620000000200 */
        /* <DEDUP_REMOVED lines=9> */
[C---:B-----5:R-:W-:Y:S08]  /*b390*/  HMMA.16816.F32.BF16 R28, R172.reuse, R184, R28 ;  /* 0x000000b8ac1c723c */ /* 0x060ff0000004181c */
[----:B------:R-:W-:Y:S01]  /*b3a0*/  HMMA.16816.F32.BF16 R32, R172, R186, R32 ;  /* 0x000000baac20723c */ /* 0x000fe20000041820 */
[----:B------:R-:W2:Y:S08]  /*b3b0*/  LDSM.16.M88.4 R172, [R192+0x3000] ;  /* 0x00300000c0ac783b */ /* 0x000eb00000000200 */
[----:B------:R-:W5:Y:S01]  /*b3c0*/  LDSM.16.M88.4 R184, [R192+0x3800] ;  /* 0x00380000c0b8783b */ /* 0x000f620000000200 */
        /* <DEDUP_REMOVED lines=9> */
[C---:B-----5:R-:W-:Y:S08]  /*b460*/  HMMA.16816.F32.BF16 R28, R136.reuse, R184, R28 ;  /* 0x000000b8881c723c */ /* 0x060ff0000004181c */
[----:B------:R-:W-:Y:S01]  /*b470*/  HMMA.16816.F32.BF16 R32, R136, R186, R32 ;  /* 0x000000ba8820723c */ /* 0x000fe20000041820 */
[----:B------:R-:W2:Y:S08]  /*b480*/  LDSM.16.M88.4 R136, [R213] ;  /* 0x00000000d588783b */ /* 0x000eb00000000200 */
[----:B------:R-:W5:Y:S01]  /*b490*/  LDSM.16.M88.4 R184, [R212] ;  /* 0x00000000d4b8783b */ /* 0x000f620000000200 */
        /* <DEDUP_REMOVED lines=122> */
[----:B------:R-:W5:Y:S07]  /*bc40*/  LDSM.16.M88.4 R180, [R201+0xc000] ;  /* 0x00c00000c9b4783b */ /* 0x000f6e0000000200 */
[C---:B--2---:R-:W-:Y:S08]  /*bc50*/  HMMA.16816.F32.BF16 R20, R136.reuse, R172, R20 ;  /* 0x000000ac8814723c */ /* 0x044ff00000041814 */
[C---:B------:R-:W-:Y:S08]  /*bc60*/  HMMA.16816.F32.BF16 R24, R136.reuse, R174, R24 ;  /* 0x000000ae8818723c */ /* 0x040ff00000041818 */
[C---:B-1----:R-:W-:Y:S08]  /*bc70*/  HMMA.16816.F32.BF16 R28, R136.reuse, R176, R28 ;  /* 0x000000b0881c723c */ /* 0x042ff0000004181c */
[----:B------:R-:W-:Y:S01]  /*bc80*/  HMMA.16816.F32.BF16 R32, R136, R178, R32 ;  /* 0x000000b28820723c */ /* 0x000fe20000041820 */
[----:B------:R-:W1:Y:S07]  /*bc90*/  LDSM.16.M88.4 R136, [R195+0x6800] ;  /* 0x00680000c388783b */ /* 0x000e6e0000000200 */
[C---:B-----5:R-:W-:Y:S08]  /*bca0*/  HMMA.16816.F32.BF16 R4, R180.reuse, R184, R4 ;  /* 0x000000b8b404723c */ /* 0x060ff00000041804 */
[C---:B------:R-:W-:Y:S11]  /*bcb0*/  HMMA.16816.F32.BF16 R8, R180.reuse, R186, R8 ;  /* 0x000000bab408723c */ /* 0x040ff60000041808 */
[----:B------:R-:W-:Y:S05]  /*bcc0*/  @!UPT UIADD3 URZ, URZ, URZ, URZ ;  /* 0x0000003f3f3ff290 */ /* 0x000fea000fffe03f */
[----:B------:R-:W-:Y:S04]  /*bcd0*/  FMUL.FTZ R0, R4, c[0x0][0x320] ;  /* 0x0000c80004007a20 */ /* 0x000fe80000410000 */
[----:B------:R2:W-:Y:S04]  /*bce0*/  MUFU.TANH R174, R0 ;  /* 0x0000000000ae7308 */ /* 0x0005e80000002400 */
[----:B---3--:R-:W-:Y:S01]  /*bcf0*/  FMUL.FTZ R3, R11, c[0x0][0x320] ;  /* 0x0000c8000b037a20 */ /* 0x008fe20000410000 */
[C---:B-1----:R-:W-:Y:S05]  /*bd00*/  HMMA.16816.F32.BF16 R12, R180.reuse, R136, R12 ;  /* 0x00000088b40c723c */ /* 0x042fea000004180c */
[----:B------:R-:W-:Y:S03]  /*bd10*/  MUFU.TANH R177, R3 ;  /* 0x0000000300b17308 */ /* 0x000fe60000002400 */
[C---:B------:R-:W-:Y:S04]  /*bd20*/  HMMA.16816.F32.BF16 R16, R180.reuse, R138, R16 ;  /* 0x0000008ab410723c */ /* 0x040fe80000041810 */
[----:B--2---:R-:W-:Y:S04]  /*bd30*/  FMUL.FTZ R0, R5, c[0x0][0x320] ;  /* 0x0000c80005007a20 */ /* 0x004fe80000410000 */
[----:B------:R1:W-:Y:S11]  /*bd40*/  MUFU.TANH R176, R0 ;  /* 0x0000000000b07308 */ /* 0x0003f60000002400 */
[----:B------:R-:W-:Y:S05]  /*bd50*/  @!UPT UIADD3 URZ, URZ, URZ, URZ ;  /* 0x0000003f3f3ff290 */ /* 0x000fea000fffe03f */
[----:B------:R-:W-:Y:S04]  /*bd60*/  FMUL.FTZ R2, R16, c[0x0][0x320] ;  /* 0x0000c80010027a20 */ /* 0x000fe80000410000 */
[----:B------:R-:W-:Y:S01]  /*bd70*/  MUFU.TANH R187, R2 ;  /* 0x0000000200bb7308 */ /* 0x000fe20000002400 */
[----:B-1----:R-:W-:Y:S09]  /*bd80*/  FMUL.FTZ R0, R6, c[0x0][0x320] ;  /* 0x0000c80006007a20 */ /* 0x002ff20000410000 */
[----:B------:R1:W2:Y:S02]  /*bd90*/  MUFU.TANH R178, R0 ;  /* 0x0000000000b27308 */ /* 0x0002a40000002400 */
[----:B-1----:R-:W-:Y:S02]  /*bda0*/  FMUL.FTZ R0, R7, c[0x0][0x320] ;  /* 0x0000c80007007a20 */ /* 0x002fe40000410000 */
[----:B------:R-:W1:Y:S06]  /*bdb0*/  LDSM.16.M88.4 R4, [R195+0x7000] ;  /* 0x00700000c304783b */ /* 0x000e6c0000000200 */
[----:B------:R3:W5:Y:S02]  /*bdc0*/  MUFU.TANH R179, R0 ;  /* 0x0000000000b37308 */ /* 0x0007640000002400 */
[----:B---3--:R-:W-:Y:S08]  /*bdd0*/  FMUL.FTZ R0, R8, c[0x0][0x320] ;  /* 0x0000c80008007a20 */ /* 0x008ff00000410000 */
[----:B------:R3:W-:Y:S01]  /*bde0*/  MUFU.TANH R173, R0 ;  /* 0x0000000000ad7308 */ /* 0x0007e20000002400 */
[C---:B-1----:R-:W-:Y:S07]  /*bdf0*/  HMMA.16816.F32.BF16 R20, R180.reuse, R4, R20 ;  /* 0x00000004b414723c */ /* 0x042fee0000041814 */
[----:B------:R-:W-:Y:S01]  /*be00*/  @P6 SHF.R.S32.HI R4, RZ, 0x1f, R220 ;  /* 0x0000001fff046819 */ /* 0x000fe200000114dc */
[C---:B------:R-:W-:Y:S04]  /*be10*/  HMMA.16816.F32.BF16 R24, R180.reuse, R6, R24 ;  /* 0x00000006b418723c */ /* 0x040fe80000041818 */
[----:B------:R-:W-:Y:S02]  /*be20*/  @P6 IMAD R4, R4, c[0x0][0x1e0], RZ ;  /* 0x0000780004046a24 */ /* 0x000fe400078e02ff */
[----:B---3--:R-:W-:Y:S02]  /*be30*/  FMUL.FTZ R0, R9, c[0x0][0x320] ;  /* 0x0000c80009007a20 */ /* 0x008fe40000410000 */
[C---:B------:R-:W-:Y:S02]  /*be40*/  @P6 IMAD.WIDE.U32 R6, R220.reuse, c[0x0][0x1e0], RZ ;  /* 0x00007800dc066a25 */ /* 0x040fe400078e00ff */
[----:B------:R1:W-:Y:S02]  /*be50*/  MUFU.TANH R172, R0 ;  /* 0x0000000000ac7308 */ /* 0x0003e40000002400 */
[----:B------:R-:W-:Y:S02]  /*be60*/  @P6 IMAD R4, R220, c[0x0][0x1e4], R4 ;  /* 0x00007900dc046a24 */ /* 0x000fe400078e0204 */
[----:B-1----:R-:W-:Y:S02]  /*be70*/  FMUL.FTZ R0, R10, c[0x0][0x320] ;  /* 0x0000c8000a007a20 */ /* 0x002fe40000410000 */
[----:B------:R-:W1:Y:S01]  /*be80*/  LDSM.16.M88.4 R8, [R195+0x7800] ;  /* 0x00780000c308783b */ /* 0x000e620000000200 */
[----:B------:R-:W-:Y:S04]  /*be90*/  DEPBAR.LE SB0, 0x0 ;  /* 0x000080000000791a */ /* 0x000fe80000000000 */
[----:B------:R3:W1:Y:S03]  /*bea0*/  MUFU.TANH R175, R0 ;  /* 0x0000000000af7308 */ /* 0x0006660000002400 */
[----:B------:R-:W-:Y:S01]  /*beb0*/  BAR.SYNC.DEFER_BLOCKING 0x0 ;  /* 0x0000000000007b1d */ /* 0x000fe20000010000 */
[----:B---3--:R-:W-:Y:S06]  /*bec0*/  FMUL.FTZ R0, R12, c[0x0][0x320] ;  /* 0x0000c8000c007a20 */ /* 0x008fec0000410000 */
[----:B------:R3:W-:Y:S01]  /*bed0*/  MUFU.TANH R139, R0 ;  /* 0x00000000008b7308 */ /* 0x0007e20000002400 */
[C---:B-1----:R-:W-:Y:S08]  /*bee0*/  HMMA.16816.F32.BF16 R28, R180.reuse, R8, R28 ;  /* 0x00000008b41c723c */ /* 0x042ff0000004181c */
[----:B------:R-:W-:Y:S04]  /*bef0*/  HMMA.16816.F32.BF16 R32, R180, R10, R32 ;  /* 0x0000000ab420723c */ /* 0x000fe80000041820 */
[----:B---3--:R-:W-:Y:S04]  /*bf00*/  FMUL.FTZ R0, R13, c[0x0][0x320] ;  /* 0x0000c8000d007a20 */ /* 0x008fe80000410000 */
[----:B------:R1:W-:Y:S08]  /*bf10*/  MUFU.TANH R184, R0 ;  /* 0x0000000000b87308 */ /* 0x0003f00000002400 */
[----:B------:R-:W-:Y:S04]  /*bf20*/  FMUL.FTZ R2, R31, c[0x0][0x320] ;  /* 0x0000c8001f027a20 */ /* 0x000fe80000410000 */
[----:B------:R2:W-:Y:S04]  /*bf30*/  MUFU.TANH R240, R2 ;  /* 0x0000000200f07308 */ /* 0x0005e80000002400 */
[----:B------:R-:W-:Y:S06]  /*bf40*/  FMUL.FTZ R3, R32, c[0x0][0x320] ;  /* 0x0000c80020037a20 */ /* 0x000fec0000410000 */
[----:B------:R3:W-:Y:S01]  /*bf50*/  MUFU.TANH R183, R3 ;  /* 0x0000000300b77308 */ /* 0x0007e20000002400 */
[----:B-1----:R-:W-:Y:S09]  /*bf60*/  FMUL.FTZ R0, R14, c[0x0][0x320] ;  /* 0x0000c8000e007a20 */ /* 0x002ff20000410000 */
[----:B------:R1:W1:Y:S01]  /*bf70*/  MUFU.TANH R185, R0 ;  /* 0x0000000000b97308 */ /* 0x0002620000002400 */
[----:B--2---:R-:W-:Y:S04]  /*bf80*/  FMNMX.FTZ R2, R178, R135, !PT ;  /* 0x00000087b2027209 */ /* 0x004fe80007810000 */
[----:B-----5:R-:W-:Y:S04]  /*bf90*/  FMNMX.FTZ R2, R179, R2, !PT ;  /* 0x00000002b3027209 */ /* 0x020fe80007810000 */
[----:B------:R-:W-:Y:S01]  /*bfa0*/  FMNMX.FTZ R2, R175, R2, !PT ;  /* 0x00000002af027209 */ /* 0x000fe20007810000 */
[----:B---3--:R-:W-:Y:S03]  /*bfb0*/  FMUL.FTZ R3, R33, c[0x0][0x320] ;  /* 0x0000c80021037a20 */ /* 0x008fe60000410000 */
[----:B------:R-:W-:Y:S01]  /*bfc0*/  FMNMX.FTZ R2, R177, R2, !PT ;  /* 0x00000002b1027209 */ /* 0x000fe20007810000 */
[----:B------:R2:W-:Y:S01]  /*bfd0*/  MUFU.TANH R182, R3 ;  /* 0x0000000300b67308 */ /* 0x0005e20000002400 */
[----:B-1----:R-:W-:Y:S02]  /*bfe0*/  FMUL.FTZ R0, R15, c[0x0][0x320] ;  /* 0x0000c8000f007a20 */ /* 0x002fe40000410000 */
[----:B------:R-:W-:Y:S07]  /*bff0*/  FMNMX.FTZ R2, R185, R2, !PT ;  /* 0x00000002b9027209 */ /* 0x000fee0007810000 */
[----:B------:R1:W3:Y:S01]  /*c000*/  MUFU.TANH R186, R0 ;  /* 0x0000000000ba7308 */ /* 0x0002e20000002400 */
[----:B--2---:R-:W-:Y:S09]  /*c010*/  FMUL.FTZ R3, R34, c[0x0][0x320] ;  /* 0x0000c80022037a20 */ /* 0x004ff20000410000 */
[----:B------:R-:W-:Y:S01]  /*c020*/  MUFU.TANH R137, R3 ;  /* 0x0000000300897308 */ /* 0x000fe20000002400 */
[----:B-1----:R-:W-:Y:S01]  /*c030*/  FMUL.FTZ R0, R17, c[0x0][0x320] ;  /* 0x0000c80011007a20 */ /* 0x002fe20000410000 */
[----:B---3--:R-:W-:Y:S08]  /*c040*/  FMNMX.FTZ R2, R186, R2, !PT ;  /* 0x00000002ba027209 */ /* 0x008ff00007810000 */
        /* <DEDUP_REMOVED lines=45> */
[----:B-----5:R-:W-:Y:S02]  /*c320*/  FMNMX.FTZ R2, R236, R3, !PT ;  /* 0x00000003ec027209 */ /* 0x020fe40007810000 */
        /* <DEDUP_REMOVED lines=11> */
[----:B--2---:R-:W-:Y:S02]  /*c3e0*/  FMNMX.FTZ R8, R3, R5, !PT ;  /* 0x0000000503087209 */ /* 0x004fe40007810000 */
[----:B------:R-:W-:Y:S02]  /*c3f0*/  @P6 IADD3 R3, R7, R4, RZ ;  /* 0x0000000407036210 */ /* 0x000fe40007ffe0ff */
[C---:B------:R-:W-:Y:S03]  /*c400*/  @P6 SHF.L.U32 R5, R6.reuse, 0x6, RZ ;  /* 0x0000000606056819 */ /* 0x040fe600000006ff */
[----:B------:R-:W2:Y:S01]  /*c410*/  SHFL.BFLY PT, R11, R8, 0x1, 0x1f ;  /* 0x0c201f00080b7f89 */ /* 0x000ea200000e0000 */
[----:B------:R-:W-:Y:S02]  /*c420*/  @P6 SHF.L.U64.HI R4, R6, 0x6, R3 ;  /* 0x0000000606046819 */ /* 0x000fe40000010203 */
[----:B-1----:R-:W-:Y:S02]  /*c430*/  FMNMX.FTZ R0, R0, R2, !PT ;  /* 0x0000000200007209 */ /* 0x002fe40007810000 */
[C---:B------:R-:W-:Y:S03]  /*c440*/  @P6 IADD3 R2, P0, R5.reuse, R248, RZ ;  /* 0x000000f805026210 */ /* 0x040fe60007f1e0ff */
[----:B------:R-:W1:Y:S01]  /*c450*/  SHFL.BFLY PT, R3, R0, 0x1, 0x1f ;  /* 0x0c201f0000037f89 */ /* 0x000e6200000e0000 */
[----:B------:R-:W-:Y:S02]  /*c460*/  @P6 LEA R16, P1, R2, c[0x0][0x1c8], 0x1 ;  /* 0x0000720002106a11 */ /* 0x000fe400078208ff */
[-C--:B------:R-:W-:Y:S02]  /*c470*/  @P6 IADD3.X R6, R4, R252.reuse, RZ, P0, !PT ;  /* 0x000000fc04066210 */ /* 0x080fe400007fe4ff */
[----:B------:R-:W-:Y:S02]  /*c480*/  @P6 IADD3 R9, P0, R248, 0x40, RZ ;  /* 0x00000040f8096810 */ /* 0x000fe40007f1e0ff */
[----:B------:R-:W-:Y:S02]  /*c490*/  @P6 LEA.HI.X R17, R2, c[0x0][0x1cc], R6, 0x1, P1 ;  /* 0x0000730002116a11 */ /* 0x000fe400008f0c06 */
[-C--:B------:R-:W-:Y:S02]  /*c4a0*/  @P6 IADD3.X R15, RZ, R252.reuse, RZ, P0, !PT ;  /* 0x000000fcff0f6210 */ /* 0x080fe400007fe4ff */
[----:B------:R-:W-:Y:S01]  /*c4b0*/  @P6 IADD3 R2, P0, R5, R9, RZ ;  /* 0x0000000905026210 */ /* 0x000fe20007f1e0ff */
[----:B------:R3:W-:Y:S01]  /*c4c0*/  @P6 LDGSTS.E.BYPASS.LTC128B.128 [R219+0x8100], [R16.64], !P5 ;  /* 0x0810000010db6fae */ /* 0x0007e2000e901d46 */
[----:B------:R-:W-:Y:S02]  /*c4d0*/  @P6 IADD3 R22, P1, R248, 0x80, RZ ;  /* 0x00000080f8166810 */ /* 0x000fe40007f3e0ff */
[----:B------:R-:W-:Y:S02]  /*c4e0*/  @P6 IADD3.X R7, R4, R15, RZ, P0, !PT ;  /* 0x0000000f04076210 */ /* 0x000fe400007fe4ff */
[----:B--2---:R-:W-:Y:S02]  /*c4f0*/  FMNMX.FTZ R133, R8, R11, !PT ;  /* 0x0000000b08857209 */ /* 0x004fe40007810000 */
[C---:B------:R-:W-:Y:S02]  /*c500*/  @P6 LEA R20, P0, R2.reuse, c[0x0][0x1c8], 0x1 ;  /* 0x0000720002146a11 */ /* 0x040fe400078008ff */
[----:B------:R-:W-:Y:S02]  /*c510*/  @P6 IADD3.X R23, RZ, R252, RZ, P1, !PT ;  /* 0x000000fcff176210 */ /* 0x000fe40000ffe4ff */
[----:B------:R-:W-:Y:S01]  /*c520*/  @P6 LEA.HI.X R21, R2, c[0x0][0x1cc], R7, 0x1, P0 ;  /* 0x0000730002156a11 */ /* 0x000fe200000f0c07 */
[----:B------:R-:W-:Y:S01]  /*c530*/  FADD.FTZ R2, -R133, R134 ;  /* 0x0000008685027221 */ /* 0x000fe20000010100 */
[----:B-1----:R-:W-:Y:S02]  /*c540*/  FMNMX.FTZ R132, R0, R3, !PT ;  /* 0x0000000300847209 */ /* 0x002fe40007810000 */
[C---:B------:R-:W-:Y:S01]  /*c550*/  @P6 IADD3 R6, P1, R5.reuse, R22, RZ ;  /* 0x0000001605066210 */ /* 0x040fe20007f3e0ff */
[----:B------:R-:W-:Y:S01]  /*c560*/  FMUL.FTZ R0, R2, c[0x0][0x2d0] ;  /* 0x0000b40002007a20 */ /* 0x000fe20000410000 */
[----:B------:R-:W-:Y:S01]  /*c570*/  @P6 IADD3 R14, P0, R248, 0xc0, RZ ;  /* 0x000000c0f80e6810 */ /* 0x000fe20007f1e0ff */
[----:B------:R1:W-:Y:S01]  /*c580*/  @P6 LDGSTS.E.BYPASS.LTC128B.128 [R219+0xa100], [R20.64], !P4 ;  /* 0x0a10000014db6fae */ /* 0x0003e2000e101d46 */
[----:B------:R-:W-:Y:S01]  /*c590*/  @P6 IADD3.X R10, R4, R23, RZ, P1, !PT ;  /* 0x00000017040a6210 */ /* 0x000fe20000ffe4ff */
[----:B------:R2:W3:Y:S01]  /*c5a0*/  MUFU.EX2 R2, R0 ;  /* 0x0000000000027308 */ /* 0x0004e20000000800 */
[C---:B------:R-:W-:Y:S02]  /*c5b0*/  @P6 LEA R18, P1, R6.reuse, c[0x0][0x1c8], 0x1 ;  /* 0x0000720006126a11 */ /* 0x040fe400078208ff */
[----:B------:R-:W-:Y:S02]  /*c5c0*/  @P6 IADD3.X R7, RZ, R252, RZ, P0, !PT ;  /* 0x000000fcff076210 */ /* 0x000fe400007fe4ff */
[----:B------:R-:W-:Y:S02]  /*c5d0*/  @P6 LEA.HI.X R19, R6, c[0x0][0x1cc], R10, 0x1, P1 ;  /* 0x0000730006136a11 */ /* 0x000fe400008f0c0a */
[----:B------:R-:W-:Y:S02]  /*c5e0*/  @P6 IADD3 R6, P1, R5, R14, RZ ;  /* 0x0000000e05066210 */ /* 0x000fe40007f3e0ff */
[----:B------:R-:W-:Y:S01]  /*c5f0*/  @P6 MOV R3, c[0x0][0x1e0] ;  /* 0x0000780000036a02 */ /* 0x000fe20000000f00 */
[----:B------:R5:W-:Y:S01]  /*c600*/  @P6 LDGSTS.E.BYPASS.LTC128B.128 [R219+0xc100], [R18.64], !P3 ;  /* 0x0c10000012db6fae */ /* 0x000be2000d901d46 */
[----:B------:R-:W-:Y:S02]  /*c610*/  @P6 IADD3.X R10, R4, R7, RZ, P1, !PT ;  /* 0x00000007040a6210 */ /* 0x000fe40000ffe4ff */
[C---:B------:R-:W-:Y:S02]  /*c620*/  @P6 LEA R12, P1, R6.reuse, c[0x0][0x1c8], 0x1 ;  /* 0x00007200060c6a11 */ /* 0x040fe400078208ff */
[C---:B------:R-:W-:Y:S02]  /*c630*/  @P6 LEA R5, P0, R3.reuse, R5, 0x5 ;  /* 0x0000000503056211 */ /* 0x040fe400078028ff */
[----:B------:R-:W-:Y:S02]  /*c640*/  @P6 MOV R8, c[0x0][0x1e4] ;  /* 0x0000790000086a02 */ /* 0x000fe40000000f00 */
[----:B------:R-:W-:Y:S02]  /*c650*/  @P6 LEA.HI.X R13, R6, c[0x0][0x1cc], R10, 0x1, P1 ;  /* 0x00007300060d6a11 */ /* 0x000fe400008f0c0a */
[----:B------:R-:W-:Y:S02]  /*c660*/  @P6 LEA.HI.X R3, R3, R4, R8, 0x5, P0 ;  /* 0x0000000403036211 */ /* 0x000fe400000f2c08 */
[----:B------:R-:W-:Y:S01]  /*c670*/  @P6 IADD3 R4, P1, R5, R248, RZ ;  /* 0x000000f805046210 */ /* 0x000fe20007f3e0ff */
[----:B--2---:R-:W-:Y:S01]  /*c680*/  FADD.FTZ R0, -R132, R135 ;  /* 0x0000008784007221 */ /* 0x004fe20000010100 */
[----:B------:R2:W-:Y:S01]  /*c690*/  @P6 LDGSTS.E.BYPASS.LTC128B.128 [R219+0xe100], [R12.64], !P2 ;  /* 0x0e1000000cdb6fae */ /* 0x0005e2000d101d46 */
[----:B------:R-:W-:Y:S01]  /*c6a0*/  FMUL.FTZ R135, R133, c[0x0][0x2d0] ;  /* 0x0000b40085877a20 */ /* 0x000fe20000410000 */
[----:B------:R-:W-:Y:S01]  /*c6b0*/  @P6 LEA R10, P0, R4, c[0x0][0x1c8], 0x1 ;  /* 0x00007200040a6a11 */ /* 0x000fe200078008ff */
[----:B------:R-:W-:Y:S01]  /*c6c0*/  FMUL.FTZ R0, R0, c[0x0][0x2d0] ;  /* 0x0000b40000007a20 */ /* 0x000fe20000410000 */
[----:B------:R-:W-:Y:S01]  /*c6d0*/  @P6 IADD3.X R6, R3, R252, RZ, P1, !PT ;  /* 0x000000fc03066210 */ /* 0x000fe20000ffe4ff */
[--C-:B------:R-:W-:Y:S02]  /*c6e0*/  FFMA.FTZ R8, R174, c[0x0][0x2d0], -R135.reuse ;  /* 0x0000b400ae087a23 */ /* 0x100fe40000010887 */
[----:B---3--:R-:W-:Y:S01]  /*c6f0*/  FMUL.FTZ R16, R2, R152 ;  /* 0x0000009802107220 */ /* 0x008fe20000410000 */
[----:B------:R-:W-:Y:S01]  /*c700*/  @P6 LEA.HI.X R11, R4, c[0x0][0x1cc], R6, 0x1, P0 ;  /* 0x00007300040b6a11 */ /* 0x000fe200000f0c06 */
[----:B------:R3:W-:Y:S01]  /*c710*/  MUFU.EX2 R138, R8 ;  /* 0x00000008008a7308 */ /* 0x0007e20000000800 */
[----:B------:R-:W-:Y:S01]  /*c720*/  @P6 IADD3 R4, P1, R5, R9, RZ ;  /* 0x0000000905046210 */ /* 0x000fe20007f3e0ff */
[--C-:B------:R-:W-:Y:S02]  /*c730*/  FFMA.FTZ R9, R176, c[0x0][0x2d0], -R135.reuse ;  /* 0x0000b400b0097a23 */ /* 0x100fe40000010887 */
[----:B------:R1:W-:Y:S01]  /*c740*/  @P6 LDGSTS.E.BYPASS.LTC128B.128 [R219+0x9100], [R10.64], !P5 ;  /* 0x091000000adb6fae */ /* 0x0003e2000e901d46 */
[----:B------:R-:W-:Y:S01]  /*c750*/  @P6 IADD3.X R6, R3, R15, RZ, P1, !PT ;  /* 0x0000000f03066210 */ /* 0x000fe20000ffe4ff */
[C---:B------:R-:W-:Y:S02]  /*c760*/  FMUL.FTZ R17, R2.reuse, R153 ;  /* 0x0000009902117220 */ /* 0x040fe40000410000 */
[C---:B------:R-:W-:Y:S02]  /*c770*/  FMUL.FTZ R25, R2.reuse, R161 ;  /* 0x000000a102197220 */ /* 0x040fe40000410000 */
[----:B------:R1:W-:Y:S01]  /*c780*/  MUFU.EX2 R229, R9 ;  /* 0x0000000900e57308 */ /* 0x0003e20000000800 */
[C---:B------:R-:W-:Y:S01]  /*c790*/  FMUL.FTZ R24, R2.reuse, R160 ;  /* 0x000000a002187220 */ /* 0x040fe20000410000 */
[----:B------:R-:W4:Y:S01]  /*c7a0*/  LDL.LU R161, [R1+0xc] ;  /* 0x00000c0001a17983 */ /* 0x000f220000300800 */
[--C-:B------:R-:W-:Y:S02]  /*c7b0*/  FFMA.FTZ R134, R139, c[0x0][0x2d0], -R135.reuse ;  /* 0x0000b4008b867a23 */ /* 0x100fe40000010887 */
[C---:B------:R-:W-:Y:S02]  /*c7c0*/  FMUL.FTZ R32, R2.reuse, R168 ;  /* 0x000000a802207220 */ /* 0x040fe40000410000 */
[----:B------:R-:W-:Y:S02]  /*c7d0*/  FMUL.FTZ R33, R2, R169 ;  /* 0x000000a902217220 */ /* 0x000fe40000410000 */
[--C-:B------:R-:W-:Y:S01]  /*c7e0*/  FFMA.FTZ R160, R182, c[0x0][0x2d0], -R135.reuse ;  /* 0x0000b400b6a07a23 */ /* 0x100fe20000010887 */
[----:B------:R-:W2:Y:S01]  /*c7f0*/  MUFU.EX2 R0, R0 ;  /* 0x0000000000007308 */ /* 0x000ea20000000800 */
[C---:B------:R-:W-:Y:S02]  /*c800*/  FMUL.FTZ R36, R2.reuse, R36 ;  /* 0x0000002402247220 */ /* 0x040fe40000410000 */
[----:B------:R-:W-:Y:S01]  /*c810*/  FMUL.FTZ R37, R2, R37 ;  /* 0x0000002502257220 */ /* 0x000fe20000410000 */
[----:B---3--:R-:W-:Y:S01]  /*c820*/  @P6 LEA R8, P0, R4, c[0x0][0x1c8], 0x1 ;  /* 0x0000720004086a11 */ /* 0x008fe200078008ff */
[C---:B------:R-:W-:Y:S02]  /*c830*/  FMUL.FTZ R40, R2.reuse, R40 ;  /* 0x0000002802287220 */ /* 0x040fe40000410000 */
[C---:B------:R-:W-:Y:S02]  /*c840*/  FMUL.FTZ R41, R2.reuse, R41 ;  /* 0x0000002902297220 */ /* 0x040fe40000410000 */
[C---:B------:R-:W-:Y:S01]  /*c850*/  FMUL.FTZ R44, R2.reuse, R44 ;  /* 0x0000002c022c7220 */ /* 0x040fe20000410000 */
[----:B------:R-:W-:Y:S01]  /*c860*/  MUFU.EX2 R227, R134 ;  /* 0x0000008600e37308 */ /* 0x000fe20000000800 */
[C---:B------:R-:W-:Y:S02]  /*c870*/  FMUL.FTZ R45, R2.reuse, R45 ;  /* 0x0000002d022d7220 */ /* 0x040fe40000410000 */
[----:B------:R-:W-:Y:S01]  /*c880*/  FMUL.FTZ R48, R2, R48 ;  /* 0x0000003002307220 */ /* 0x000fe20000410000 */
[----:B-1----:R-:W-:Y:S01]  /*c890*/  @P6 LEA.HI.X R9, R4, c[0x0][0x1cc], R6, 0x1, P0 ;  /* 0x0000730004096a11 */ /* 0x002fe200000f0c06 */
[--C-:B------:R-:W-:Y:S01]  /*c8a0*/  FFMA.FTZ R6, R173, c[0x0][0x2d0], -R135.reuse ;  /* 0x0000b400ad067a23 */ /* 0x100fe20000010887 */
[C---:B------:R-:W-:Y:S01]  /*c8b0*/  @P6 IADD3 R4, P1, R5.reuse, R22, RZ ;  /* 0x0000001605046210 */ /* 0x040fe20007f3e0ff */
[----:B------:R-:W-:Y:S01]  /*c8c0*/  FMUL.FTZ R49, R2, R49 ;  /* 0x0000003102317220 */ /* 0x000fe20000410000 */
[----:B------:R-:W-:Y:S01]  /*c8d0*/  @P6 IADD3 R5, P0, R5, R14, RZ ;  /* 0x0000000e05056210 */ /* 0x000fe20007f1e0ff */
[----:B------:R1:W-:Y:S01]  /*c8e0*/  @P6 LDGSTS.E.BYPASS.LTC128B.128 [R219+0xb100], [R8.64], !P4 ;  /* 0x0b10000008db6fae */ /* 0x0003e2000e101d46 */
[C---:B------:R-:W-:Y:S01]  /*c8f0*/  @P6 IADD3.X R14, R3.reuse, R23, RZ, P1, !PT ;  /* 0x00000017030e6210 */ /* 0x040fe20000ffe4ff */
[----:B------:R3:W-:Y:S01]  /*c900*/  MUFU.EX2 R230, R6 ;  /* 0x0000000600e67308 */ /* 0x0007e20000000800 */
[----:B------:R-:W-:Y:S01]  /*c910*/  @P6 IADD3.X R15, R3, R7, RZ, P0, !PT ;  /* 0x00000007030f6210 */ /* 0x000fe200007fe4ff */
[--C-:B------:R-:W-:Y:S02]  /*c920*/  FFMA.FTZ R3, R172, c[0x0][0x2d0], -R135.reuse ;  /* 0x0000b400ac037a23 */ /* 0x100fe40000010887 */
[C---:B--2---:R-:W-:Y:S02]  /*c930*/  FMUL.FTZ R10, R0.reuse, R146 ;  /* 0x00000092000a7220 */ /* 0x044fe40000410000 */
[C---:B------:R-:W-:Y:S02]  /*c940*/  FMUL.FTZ R11, R0.reuse, R147 ;  /* 0x00000093000b7220 */ /* 0x040fe40000410000 */
[C---:B-----5:R-:W-:Y:S02]  /*c950*/  FMUL.FTZ R18, R0.reuse, R154 ;  /* 0x0000009a00127220 */ /* 0x060fe40000410000 */
[----:B------:R2:W5:Y:S01]  /*c960*/  MUFU.EX2 R228, R3 ;  /* 0x0000000300e47308 */ /* 0x0005620000000800 */
        /* <DEDUP_REMOVED lines=8> */
[----:B---3--:R-:W-:Y:S01]  /*c9f0*/  @P6 LEA R6, P0, R4, c[0x0][0x1c8], 0x1 ;  /* 0x0000720004066a11 */ /* 0x008fe200078008ff */
[----:B-1----:R-:W-:Y:S02]  /*ca00*/  FMUL.FTZ R9, R2, R145 ;  /* 0x0000009102097220 */ /* 0x002fe40000410000 */
[----:B------:R-:W-:Y:S01]  /*ca10*/  FFMA.FTZ R134, R184, c[0x0][0x2d0], -R135 ;  /* 0x0000b400b8867a23 */ /* 0x000fe20000010887 */
[----:B------:R-:W-:Y:S01]  /*ca20*/  @P6 LEA.HI.X R7, R4, c[0x0][0x1cc], R14, 0x1, P0 ;  /* 0x0000730004076a11 */ /* 0x000fe200000f0c0e */
[C---:B------:R-:W-:Y:S01]  /*ca30*/  FMUL.FTZ R42, R0.reuse, R42 ;  /* 0x0000002a002a7220 */ /* 0x040fe20000410000 */
[C---:B------:R-:W-:Y:S01]  /*ca40*/  @P6 LEA R4, P0, R5.reuse, c[0x0][0x1c8], 0x1 ;  /* 0x0000720005046a11 */ /* 0x040fe200078008ff */
[----:B------:R1:W-:Y:S01]  /*ca50*/  MUFU.EX2 R226, R134 ;  /* 0x0000008600e27308 */ /* 0x0003e20000000800 */
[----:B------:R-:W-:Y:S01]  /*ca60*/  FMUL.FTZ R43, R0, R43 ;  /* 0x0000002b002b7220 */ /* 0x000fe20000410000 */
[----:B------:R3:W-:Y:S01]  /*ca70*/  @P6 LDGSTS.E.BYPASS.LTC128B.128 [R219+0xd100], [R6.64], !P3 ;  /* 0x0d10000006db6fae */ /* 0x0007e2000d901d46 */
[----:B--2---:R-:W-:Y:S01]  /*ca80*/  FMUL.FTZ R3, R132, c[0x0][0x2d0] ;  /* 0x0000b40084037a20 */ /* 0x004fe20000410000 */
[----:B------:R-:W-:Y:S01]  /*ca90*/  @P6 LEA.HI.X R5, R5, c[0x0][0x1cc], R15, 0x1, P0 ;  /* 0x0000730005056a11 */ /* 0x000fe200000f0c0f */
[----:B------:R-:W-:Y:S02]  /*caa0*/  FMUL.FTZ R46, R0, R46 ;  /* 0x0000002e002e7220 */ /* 0x000fe40000410000 */
[--C-:B------:R-:W-:Y:S02]  /*cab0*/  FFMA.FTZ R14, R178, c[0x0][0x2d0], -R3.reuse ;  /* 0x0000b400b20e7a23 */ /* 0x100fe40000010803 */
[--C-:B------:R-:W-:Y:S01]  /*cac0*/  FFMA.FTZ R8, R175, c[0x0][0x2d0], -R3.reuse ;  /* 0x0000b400af087a23 */ /* 0x100fe20000010803 */
[----:B------:R2:W-:Y:S01]  /*cad0*/  @P6 LDGSTS.E.BYPASS.LTC128B.128 [R219+0xf100], [R4.64], !P2 ;  /* 0x0f10000004db6fae */ /* 0x0005e2000d101d46 */
[----:B------:R2:W-:Y:S01]  /*cae0*/  MUFU.EX2 R174, R14 ;  /* 0x0000000e00ae7308 */ /* 0x0005e20000000800 */
[C---:B------:R-:W-:Y:S02]  /*caf0*/  FMUL.FTZ R47, R0.reuse, R47 ;  /* 0x0000002f002f7220 */ /* 0x040fe40000410000 */
[C---:B------:R-:W-:Y:S02]  /*cb00*/  FMUL.FTZ R50, R0.reuse, R50 ;  /* 0x0000003200327220 */ /* 0x040fe40000410000 */
[----:B------:R-:W-:Y:S02]  /*cb10*/  FMUL.FTZ R51, R0, R51 ;  /* 0x0000003300337220 */ /* 0x000fe40000410000 */
[----:B------:R-:W-:Y:S01]  /*cb20*/  LDSM.16.MT88.4 R20, [R194] ;  /* 0x00000000c214783b */ /* 0x000fe20000004200 */
[C---:B------:R-:W-:Y:S02]  /*cb30*/  FMUL.FTZ R52, R2.reuse, R52 ;  /* 0x0000003402347220 */ /* 0x040fe40000410000 */
[----:B------:R2:W-:Y:S01]  /*cb40*/  MUFU.EX2 R173, R8 ;  /* 0x0000000800ad7308 */ /* 0x0005e20000000800 */
[----:B------:R-:W-:Y:S02]  /*cb50*/  FMUL.FTZ R53, R2, R53 ;  /* 0x0000003502357220 */ /* 0x000fe40000410000 */
[--C-:B-1----:R-:W-:Y:S02]  /*cb60*/  FFMA.FTZ R134, R185, c[0x0][0x2d0], -R3.reuse ;  /* 0x0000b400b9867a23 */ /* 0x102fe40000010803 */
[----:B------:R-:W-:Y:S01]  /*cb70*/  LDSM.16.MT88.4 R28, [R197] ;  /* 0x00000000c51c783b */ /* 0x000fe20000004200 */
[C---:B------:R-:W-:Y:S02]  /*cb80*/  FMUL.FTZ R54, R0.reuse, R54 ;  /* 0x0000003600367220 */ /* 0x040fe40000410000 */
[----:B---3--:R-:W-:Y:S01]  /*cb90*/  FMUL.FTZ R6, R0, R142 ;  /* 0x0000008e00067220 */ /* 0x008fe20000410000 */
[----:B-----5:R-:W-:Y:S01]  /*cba0*/  F2FP.BF16.PACK_AB R142, R228, R230 ;  /* 0x000000e6e48e723e */ /* 0x020fe200000010ff */
[C---:B------:R-:W-:Y:S01]  /*cbb0*/  FMUL.FTZ R7, R0.reuse, R143 ;  /* 0x0000008f00077220 */ /* 0x040fe20000410000 */
[----:B------:R-:W-:Y:S01]  /*cbc0*/  MUFU.EX2 R189, R134 ;  /* 0x0000008600bd7308 */ /* 0x000fe20000000800 */
[----:B------:R-:W-:Y:S01]  /*cbd0*/  FMUL.FTZ R55, R0, R55 ;  /* 0x0000003700377220 */ /* 0x000fe20000410000 */
[----:B------:R-:W-:Y:S01]  /*cbe0*/  LDSM.16.MT88.4 R152, [R194+0x2000] ;  /* 0x00200000c298783b */ /* 0x000fe20000004200 */
[--C-:B--2---:R-:W-:Y:S02]  /*cbf0*/  FFMA.FTZ R14, R179, c[0x0][0x2d0], -R3.reuse ;  /* 0x0000b400b30e7a23 */ /* 0x104fe40000010803 */
[----:B------:R-:W-:Y:S02]  /*cc00*/  FFMA.FTZ R4, R177, c[0x0][0x2d0], -R3 ;  /* 0x0000b400b1047a23 */ /* 0x000fe40000010803 */
[C---:B------:R-:W-:Y:S02]  /*cc10*/  FMUL.FTZ R5, R2.reuse, R141 ;  /* 0x0000008d02057220 */ /* 0x040fe40000410000 */
[C---:B------:R-:W-:Y:S01]  /*cc20*/  FMUL.FTZ R56, R2.reuse, R56 ;  /* 0x0000003802387220 */ /* 0x040fe20000410000 */
[----:B------:R-:W1:Y:S01]  /*cc30*/  MUFU.EX2 R190, R14 ;  /* 0x0000000e00be7308 */ /* 0x000e620000000800 */
[----:B------:R-:W-:Y:S01]  /*cc40*/  LDSM.16.MT88.4 R168, [R196+0x1800] ;  /* 0x00180000c4a8783b */ /* 0x000fe20000004200 */
[C---:B------:R-:W-:Y:S02]  /*cc50*/  FMUL.FTZ R57, R2.reuse, R57 ;  /* 0x0000003902397220 */ /* 0x040fe40000410000 */
[----:B------:R-:W-:Y:S02]  /*cc60*/  FMUL.FTZ R8, R2, R144 ;  /* 0x0000009002087220 */ /* 0x000fe40000410000 */
[C---:B------:R-:W-:Y:S02]  /*cc70*/  FMUL.FTZ R58, R0.reuse, R58 ;  /* 0x0000003a003a7220 */ /* 0x040fe40000410000 */
[----:B------:R-:W-:Y:S01]  /*cc80*/  FMUL.FTZ R59, R0, R59 ;  /* 0x0000003b003b7220 */ /* 0x000fe20000410000 */
[----:B------:R-:W-:Y:S01]  /*cc90*/  LDSM.16.MT88.4 R144, [R196] ;  /* 0x00000000c490783b */ /* 0x000fe20000004200 */
[----:B------:R-:W2:Y:S01]  /*cca0*/  MUFU.EX2 R172, R4 ;  /* 0x0000000400ac7308 */ /* 0x000ea20000000800 */
[C---:B------:R-:W-:Y:S02]  /*ccb0*/  FMUL.FTZ R60, R2.reuse, R60 ;  /* 0x0000003c023c7220 */ /* 0x040fe40000410000 */
[----:B------:R-:W-:Y:S02]  /*ccc0*/  FMUL.FTZ R61, R2, R61 ;  /* 0x0000003d023d7220 */ /* 0x000fe40000410000 */
[C---:B------:R-:W-:Y:S02]  /*ccd0*/  FMUL.FTZ R62, R0.reuse, R62 ;  /* 0x0000003e003e7220 */ /* 0x040fe40000410000 */
[----:B------:R-:W0:Y:S01]  /*cce0*/  LDGDEPBAR ;  /* 0x00000000000079af */ /* 0x000e220000000000 */
[----:B------:R-:W-:Y:S02]  /*ccf0*/  FMUL.FTZ R63, R0, R63 ;  /* 0x0000003f003f7220 */ /* 0x000fe40000410000 */
[C---:B------:R-:W-:Y:S02]  /*cd00*/  FMUL.FTZ R64, R2.reuse, R64 ;  /* 0x0000004002407220 */ /* 0x040fe40000410000 */
[----:B------:R-:W-:Y:S01]  /*cd10*/  FMUL.FTZ R65, R2, R65 ;  /* 0x0000004102417220 */ /* 0x000fe20000410000 */
[----:B-1----:R-:W-:Y:S02]  /*cd20*/  F2FP.BF16.PACK_AB R141, R190, R174 ;  /* 0x000000aebe8d723e */ /* 0x002fe400000010ff */
[----:B------:R-:W1:Y:S01]  /*cd30*/  LDSM.16.MT88.4 R12, [R193] ;  /* 0x00000000c10c783b */ /* 0x000e620000004200 */
[C---:B------:R-:W-:Y:S02]  /*cd40*/  FMUL.FTZ R66, R0.reuse, R66 ;  /* 0x0000004200427220 */ /* 0x040fe40000410000 */
[----:B------:R-:W-:Y:S02]  /*cd50*/  FMUL.FTZ R67, R0, R67 ;  /* 0x0000004300437220 */ /* 0x000fe40000410000 */
[C---:B------:R-:W-:Y:S02]  /*cd60*/  FMUL.FTZ R68, R2.reuse, R68 ;  /* 0x0000004402447220 */ /* 0x040fe40000410000 */
[----:B------:R-:W-:Y:S01]  /*cd70*/  FMUL.FTZ R69, R2, R69 ;  /* 0x0000004502457220 */ /* 0x000fe20000410000 */
[----:B--2---:R-:W-:Y:S01]  /*cd80*/  F2FP.BF16.PACK_AB R143, R172, R173 ;  /* 0x000000adac8f723e */ /* 0x004fe200000010ff */
[----:B------:R-:W-:Y:S01]  /*cd90*/  FMUL.FTZ R4, R2, R140 ;  /* 0x0000008c02047220 */ /* 0x000fe20000410000 */
[----:B------:R-:W-:Y:S01]  /*cda0*/  F2FP.BF16.PACK_AB R140, R229, R138 ;  /* 0x0000008ae58c723e */ /* 0x000fe200000010ff */
        /* <DEDUP_REMOVED lines=14> */
[C---:B-1----:R-:W-:Y:S05]  /*ce90*/  HMMA.16816.F32.BF16 R4, R140.reuse, R12, R4 ;  /* 0x0000000c8c04723c */ /* 0x042fea0000041804 */
        /* <DEDUP_REMOVED lines=17> */
[C---:B------:R-:W-:Y:S04]  /*cfb0*/  FMUL.FTZ R22, R0.reuse, R158 ;  /* 0x0000009e00167220 */ /* 0x040fe80000410000 */
[C---:B------:R-:W-:Y:S02]  /*cfc0*/  FMUL.FTZ R23, R0.reuse, R159 ;  /* 0x0000009f00177220 */ /* 0x040fe40000410000 */
[--C-:B------:R-:W-:Y:S02]  /*cfd0*/  FFMA.FTZ R158, R237, c[0x0][0x2d0], -R135.reuse ;  /* 0x0000b400ed9e7a23 */ /* 0x100fe40000010887 */
[----:B------:R-:W-:Y:S02]  /*cfe0*/  FFMA.FTZ R159, R183, c[0x0][0x2d0], -R135 ;  /* 0x0000b400b79f7a23 */ /* 0x000fe40000010887 */
[--C-:B------:R-:W-:Y:S01]  /*cff0*/  FFMA.FTZ R156, R137, c[0x0][0x2d0], -R3.reuse ;  /* 0x0000b400899c7a23 */ /* 0x100fe20000010803 */
[C---:B------:R-:W-:Y:S01]  /*d000*/  HMMA.16816.F32.BF16 R20, R140.reuse, R28, R20 ;  /* 0x0000001c8c14723c */ /* 0x040fe20000041814 */
[----:B------:R-:W-:Y:S02]  /*d010*/  MUFU.EX2 R183, R157 ;  /* 0x0000009d00b77308 */ /* 0x000fe40000000800 */
[C---:B------:R-:W-:Y:S02]  /*d020*/  FMUL.FTZ R90, R0.reuse, R90 ;  /* 0x0000005a005a7220 */ /* 0x040fe40000410000 */
[----:B------:R-:W-:Y:S02]  /*d030*/  FMUL.FTZ R91, R0, R91 ;  /* 0x0000005b005b7220 */ /* 0x000fe40000410000 */
[C---:B------:R-:W-:Y:S01]  /*d040*/  FMUL.FTZ R28, R2.reuse, R164 ;  /* 0x000000a4021c7220 */ /* 0x040fe20000410000 */
[C---:B------:R-:W-:Y:S03]  /*d050*/  HMMA.16816.F32.BF16 R24, R140.reuse, R30, R24 ;  /* 0x0000001e8c18723c */ /* 0x040fe60000041818 */
[----:B------:R-:W-:Y:S01]  /*d060*/  MUFU.EX2 R185, R158 ;  /* 0x0000009e00b97308 */ /* 0x000fe20000000800 */
[C---:B------:R-:W-:Y:S02]  /*d070*/  FMUL.FTZ R29, R2.reuse, R165 ;  /* 0x000000a5021d7220 */ /* 0x040fe40000410000 */
[----:B------:R-:W-:Y:S02]  /*d080*/  FMUL.FTZ R92, R2, R92 ;  /* 0x0000005c025c7220 */ /* 0x000fe40000410000 */
[C---:B------:R-:W-:Y:S04]  /*d090*/  FMUL.FTZ R30, R0.reuse, R166 ;  /* 0x000000a6001e7220 */ /* 0x040fe80000410000 */
[----:B------:R-:W-:Y:S01]  /*d0a0*/  FMUL.FTZ R31, R0, R167 ;  /* 0x000000a7001f7220 */ /* 0x000fe20000410000 */
[----:B------:R-:W-:Y:S01]  /*d0b0*/  MUFU.EX2 R184, R159 ;  /* 0x0000009f00b87308 */ /* 0x000fe20000000800 */
[----:B------:R-:W-:Y:S02]  /*d0c0*/  FMUL.FTZ R93, R2, R93 ;  /* 0x0000005d025d7220 */ /* 0x000fe40000410000 */
[C---:B------:R-:W-:Y:S02]  /*d0d0*/  FMUL.FTZ R94, R0.reuse, R94 ;  /* 0x0000005e005e7220 */ /* 0x040fe40000410000 */
[----:B------:R-:W-:Y:S01]  /*d0e0*/  FMUL.FTZ R95, R0, R95 ;  /* 0x0000005f005f7220 */ /* 0x000fe20000410000 */
[C---:B------:R-:W-:Y:S03]  /*d0f0*/  HMMA.16816.F32.BF16 R28, R140.reuse, R144, R28 ;  /* 0x000000908c1c723c */ /* 0x040fe6000004181c */
[C---:B------:R-:W-:Y:S02]  /*d100*/  FMUL.FTZ R96, R2.reuse, R96 ;  /* 0x0000006002607220 */ /* 0x040fe40000410000 */
[----:B------:R-:W-:Y:S02]  /*d110*/  FMUL.FTZ R97, R2, R97 ;  /* 0x0000006102617220 */ /* 0x000fe40000410000 */
[C---:B------:R-:W-:Y:S01]  /*d120*/  FMUL.FTZ R98, R0.reuse, R98 ;  /* 0x0000006200627220 */ /* 0x040fe20000410000 */
[C---:B------:R-:W-:Y:S01]  /*d130*/  HMMA.16816.F32.BF16 R32, R140.reuse, R146, R32 ;  /* 0x000000928c20723c */ /* 0x040fe20000041820 */
[----:B------:R-:W2:Y:S03]  /*d140*/  LDSM.16.MT88.4 R144, [R197+0x2000] ;  /* 0x00200000c590783b */ /* 0x000ea60000004200 */
        /* <DEDUP_REMOVED lines=24> */
[----:B------:R-:W-:Y:S02]  /*d2d0*/  FMUL.FTZ R114, R0, R114 ;  /* 0x0000007200727220 */ /* 0x000fe40000410000 */
[C---:B-1----:R-:W-:Y:S04]  /*d2e0*/  HMMA.16816.F32.BF16 R60, R140.reuse, R148, R60 ;  /* 0x000000948c3c723c */ /* 0x042fe8000004183c */
[----:B------:R-:W-:Y:S02]  /*d2f0*/  FFMA.FTZ R134, R186, c[0x0][0x2d0], -R3 ;  /* 0x0000b400ba867a23 */ /* 0x000fe40000010803 */
[----:B------:R-:W-:Y:S02]  /*d300*/  FMUL.FTZ R115, R0, R115 ;  /* 0x0000007300737220 */ /* 0x000fe40000410000 */
[C---:B------:R-:W-:Y:S01]  /*d310*/  HMMA.16816.F32.BF16 R64, R140.reuse, R150, R64 ;  /* 0x000000968c40723c */ /* 0x040fe20000041840 */
[----:B------:R1:W5:Y:S01]  /*d320*/  MUFU.EX2 R188, R134 ;  /* 0x0000008600bc7308 */ /* 0x0003620000000800 */
        /* <DEDUP_REMOVED lines=11> */
[C---:B--2---:R-:W-:Y:S03]  /*d3e0*/  HMMA.16816.F32.BF16 R76, R140.reuse, R144, R76 ;  /* 0x000000908c4c723c */ /* 0x044fe6000004184c */
[--C-:B-1----:R-:W-:Y:S02]  /*d3f0*/  FFMA.FTZ R134, R187, c[0x0][0x2d0], -R135.reuse ;  /* 0x0000b400bb867a23 */ /* 0x102fe40000010887 */
[----:B------:R-:W-:Y:S02]  /*d400*/  FMUL.FTZ R123, R0, R123 ;  /* 0x0000007b007b7220 */ /* 0x000fe40000410000 */
[----:B------:R1:W-:Y:S01]  /*d410*/  MUFU.EX2 R225, R134 ;  /* 0x0000008600e17308 */ /* 0x0003e20000000800 */
[C---:B------:R-:W-:Y:S01]  /*d420*/  HMMA.16816.F32.BF16 R80, R140.reuse, R146, R80 ;  /* 0x000000928c50723c */ /* 0x040fe20000041850 */
[----:B------:R-:W2:Y:S03]  /*d430*/  LDSM.16.MT88.4 R144, [R193+0x6000] ;  /* 0x00600000c190783b */ /* 0x000ea60000004200 */
        /* <DEDUP_REMOVED lines=10> */
[----:B-1----:R-:W-:Y:S02]  /*d4e0*/  FFMA.FTZ R134, R191, c[0x0][0x2d0], -R135 ;  /* 0x0000b400bf867a23 */ /* 0x002fe40000010887 */
[C---:B---3--:R-:W-:Y:S02]  /*d4f0*/  HMMA.16816.F32.BF16 R92, R140.reuse, R152, R92 ;  /* 0x000000988c5c723c */ /* 0x048fe4000004185c */
[----:B------:R1:W-:Y:S02]  /*d500*/  MUFU.EX2 R224, R134 ;  /* 0x0000008600e07308 */ /* 0x0003e40000000800 */
[C---:B------:R-:W-:Y:S02]  /*d510*/  FMUL.FTZ R131, R0.reuse, R131 ;  /* 0x0000008300837220 */ /* 0x040fe40000410000 */
[----:B------:R-:W-:Y:S02]  /*d520*/  FFMA.FTZ R0, R0, R161, R174 ;  /* 0x000000a100007223 */ /* 0x000fe400000100ae */
[C---:B------:R-:W-:Y:S01]  /*d530*/  HMMA.16816.F32.BF16 R96, R140.reuse, R154, R96 ;  /* 0x0000009a8c60723c */ /* 0x040fe20000041860 */
[----:B------:R-:W3:Y:S03]  /*d540*/  LDSM.16.MT88.4 R152, [R197+0x6000] ;  /* 0x00600000c598783b */ /* 0x000ee60000004200 */
[----:B------:R-:W-:Y:S02]  /*d550*/  FADD.FTZ R0, R190, R0 ;  /* 0x00000000be007221 */ /* 0x000fe40000010000 */
[----:B------:R-:W-:Y:S02]  /*d560*/  FFMA.FTZ R2, R2, R242, R138 ;  /* 0x000000f202027223 */ /* 0x000fe4000001008a */
[C---:B--2---:R-:W-:Y:S01]  /*d570*/  HMMA.16816.F32.BF16 R100, R140.reuse, R144, R100 ;  /* 0x000000908c64723c */ /* 0x044fe20000041864 */
[----:B------:R-:W-:Y:S03]  /*d580*/  LDSM.16.MT88.4 R160, [R197+0x1800] ;  /* 0x00180000c5a0783b */ /* 0x000fe60000004200 */
[----:B------:R-:W-:Y:S02]  /*d590*/  FADD.FTZ R0, R173, R0 ;  /* 0x00000000ad007221 */ /* 0x000fe40000010000 */
[----:B------:R-:W-:Y:S02]  /*d5a0*/  FADD.FTZ R2, R229, R2 ;  /* 0x00000002e5027221 */ /* 0x000fe40000010000 */
[C---:B------:R-:W-:Y:S01]  /*d5b0*/  HMMA.16816.F32.BF16 R104, R140.reuse, R146, R104 ;  /* 0x000000928c68723c */ /* 0x040fe20000041868 */
[----:B------:R-:W2:Y:S03]  /*d5c0*/  LDSM.16.MT88.4 R144, [R196+0x6000] ;  /* 0x00600000c490783b */ /* 0x000ea60000004200 */
[--C-:B-1----:R-:W-:Y:S02]  /*d5d0*/  FFMA.FTZ R134, R221, c[0x0][0x2d0], -R3.reuse ;  /* 0x0000b400dd867a23 */ /* 0x102fe40000010803 */
[----:B------:R-:W-:Y:S02]  /*d5e0*/  FADD.FTZ R0, R172, R0 ;  /* 0x00000000ac007221 */ /* 0x000fe40000010000 */
[----:B------:R1:W1:Y:S01]  /*d5f0*/  MUFU.EX2 R187, R134 ;  /* 0x0000008600bb7308 */ /* 0x0002620000000800 */
[C---:B----4-:R-:W-:Y:S01]  /*d600*/  HMMA.16816.F32.BF16 R108, R140.reuse, R148, R108 ;  /* 0x000000948c6c723c */ /* 0x050fe2000004186c */
[----:B------:R-:W-:Y:S02]  /*d610*/  LDSM.16.MT88.4 R172, [R193+0x3800] ;  /* 0x00380000c1ac783b */ /* 0x000fe40000004200 */
[----:B------:R-:W-:Y:S02]  /*d620*/  FADD.FTZ R0, R189, R0 ;  /* 0x00000000bd007221 */ /* 0x000fe40000010000 */
[----:B------:R-:W-:Y:S02]  /*d630*/  FADD.FTZ R2, R230, R2 ;  /* 0x00000002e6027221 */ /* 0x000fe40000010000 */
[----:B-----5:R-:W-:Y:S01]  /*d640*/  FADD.FTZ R0, R188, R0 ;  /* 0x00000000bc007221 */ /* 0x020fe20000010000 */
[C---:B------:R-:W-:Y:S01]  /*d650*/  HMMA.16816.F32.BF16 R112, R140.reuse, R150, R112 ;  /* 0x000000968c70723c */ /* 0x040fe20000041870 */
[----:B------:R-:W4:Y:S03]  /*d660*/  LDSM.16.MT88.4 R148, [R193+0x800] ;  /* 0x00080000c194783b */ /* 0x000f260000004200 */
[----:B------:R-:W-:Y:S04]  /*d670*/  FADD.FTZ R2, R228, R2 ;  /* 0x00000002e4027221 */ /* 0x000fe80000010000 */
[C---:B---3--:R-:W-:Y:S04]  /*d680*/  HMMA.16816.F32.BF16 R116, R140.reuse, R152, R116 ;  /* 0x000000988c74723c */ /* 0x048fe80000041874 */
[----:B------:R-:W-:Y:S02]  /*d690*/  FADD.FTZ R2, R227, R2 ;  /* 0x00000002e3027221 */ /* 0x000fe40000010000 */
[----:B-1----:R-:W-:Y:S02]  /*d6a0*/  FFMA.FTZ R134, R222, c[0x0][0x2d0], -R3 ;  /* 0x0000b400de867a23 */ /* 0x002fe40000010803 */
[C---:B------:R-:W-:Y:S01]  /*d6b0*/  HMMA.16816.F32.BF16 R120, R140.reuse, R154, R120 ;  /* 0x0000009a8c78723c */ /* 0x040fe20000041878 */
[----:B------:R-:W1:Y:S01]  /*d6c0*/  LDSM.16.MT88.4 R152, [R194+0x800] ;  /* 0x00080000c298783b */ /* 0x000e620000004200 */
[----:B------:R3:W5:Y:S02]  /*d6d0*/  MUFU.EX2 R186, R134 ;  /* 0x0000008600ba7308 */ /* 0x0007640000000800 */
[----:B------:R-:W-:Y:S02]  /*d6e0*/  FADD.FTZ R0, R187, R0 ;  /* 0x00000000bb007221 */ /* 0x000fe40000010000 */
[----:B------:R-:W-:Y:S02]  /*d6f0*/  FADD.FTZ R2, R226, R2 ;  /* 0x00000002e2027221 */ /* 0x000fe40000010000 */
[C---:B--2---:R-:W-:Y:S04]  /*d700*/  HMMA.16816.F32.BF16 R124, R140.reuse, R144, R124 ;  /* 0x000000908c7c723c */ /* 0x044fe8000004187c */
[----:B------:R-:W-:Y:S04]  /*d710*/  FADD.FTZ R2, R225, R2 ;  /* 0x00000002e1027221 */ /* 0x000fe80000010000 */
[----:B------:R-:W-:Y:S01]  /*d720*/  HMMA.16816.F32.BF16 R128, R140, R146, R128 ;  /* 0x000000928c80723c */ /* 0x000fe20000041880 */
[----:B------:R-:W2:Y:S03]  /*d730*/  LDSM.16.MT88.4 R144, [R197+0x800] ;  /* 0x00080000c590783b */ /* 0x000ea60000004200 */
[----:B------:R-:W-:Y:S03]  /*d740*/  FADD.FTZ R2, R224, R2 ;  /* 0x00000002e0027221 */ /* 0x000fe60000010000 */
[----:B------:R-:W-:Y:S02]  /*d750*/  F2FP.BF16.PACK_AB R140, R226, R227 ;  /* 0x000000e3e28c723e */ /* 0x000fe400000010ff */
[----:B------:R-:W-:Y:S03]  /*d760*/  F2FP.BF16.PACK_AB R141, R188, R189 ;  /* 0x000000bdbc8d723e */ /* 0x000fe600000010ff */
[----:B------:R-:W-:Y:S01]  /*d770*/  F2FP.BF16.PACK_AB R142, R224, R225 ;  /* 0x000000e1e08e723e */ /* 0x000fe200000010ff */
[--C-:B---3--:R-:W-:Y:S01]  /*d780*/  FFMA.FTZ R134, R234, c[0x0][0x2d0], -R135.reuse ;  /* 0x0000b400ea867a23 */ /* 0x108fe20000010887 */
[C---:B-----5:R-:W-:Y:S01]  /*d790*/  F2FP.BF16.PACK_AB R143, R186.reuse, R187 ;  /* 0x000000bbba8f723e */ /* 0x060fe200000010ff */
[----:B------:R-:W-:Y:S02]  /*d7a0*/  FADD.FTZ R0, R186, R0 ;  /* 0x00000000ba007221 */ /* 0x000fe40000010000 */
[----:B------:R3:W5:Y:S04]  /*d7b0*/  MUFU.EX2 R222, R134 ;  /* 0x0000008600de7308 */ /* 0x0007680000000800 */
[C---:B----4-:R-:W-:Y:S08]  /*d7c0*/  HMMA.16816.F32.BF16 R4, R140.reuse, R148, R4 ;  /* 0x000000948c04723c */ /* 0x050ff00000041804 */
[C---:B------:R-:W-:Y:S01]  /*d7d0*/  HMMA.16816.F32.BF16 R8, R140.reuse, R150, R8 ;  /* 0x000000968c08723c */ /* 0x040fe20000041808 */
[----:B------:R-:W4:Y:S07]  /*d7e0*/  LDSM.16.MT88.4 R148, [R196+0x800] ;  /* 0x00080000c494783b */ /* 0x000f2e0000004200 */
[C---:B-1----:R-:W-:Y:S04]  /*d7f0*/  HMMA.16816.F32.BF16 R12, R140.reuse, R152, R12 ;  /* 0x000000988c0c723c */ /* 0x042fe8000004180c */
[----:B---3--:R-:W-:Y:S02]  /*d800*/  FFMA.FTZ R134, R223, c[0x0][0x2d0], -R135 ;  /* 0x0000b400df867a23 */ /* 0x008fe40000010887 */
[----:B-----5:R-:W-:Y:S02]  /*d810*/  FADD.FTZ R2, R222, R2 ;  /* 0x00000002de027221 */ /* 0x020fe40000010000 */
[C---:B------:R-:W-:Y:S01]  /*d820*/  HMMA.16816.F32.BF16 R16, R140.reuse, R154, R16 ;  /* 0x0000009a8c10723c */ /* 0x040fe20000041810 */
[----:B------:R-:W1:Y:S01]  /*d830*/  LDSM.16.MT88.4 R152, [R193+0x2800] ;  /* 0x00280000c198783b */ /* 0x000e620000004200 */
[----:B------:R3:W5:Y:S06]  /*d840*/  MUFU.EX2 R223, R134 ;  /* 0x0000008600df7308 */ /* 0x00076c0000000800 */
[C---:B--2---:R-:W-:Y:S08]  /*d850*/  HMMA.16816.F32.BF16 R20, R140.reuse, R144, R20 ;  /* 0x000000908c14723c */ /* 0x044ff00000041814 */
[C---:B------:R-:W-:Y:S01]  /*d860*/  HMMA.16816.F32.BF16 R24, R140.reuse, R146, R24 ;  /* 0x000000928c18723c */ /* 0x040fe20000041818 */
[----:B------:R-:W2:Y:S07]  /*d870*/  LDSM.16.MT88.4 R144, [R194+0x2800] ;  /* 0x00280000c290783b */ /* 0x000eae0000004200 */
[C---:B----4-:R-:W-:Y:S04]  /*d880*/  HMMA.16816.F32.BF16 R28, R140.reuse, R148, R28 ;  /* 0x000000948c1c723c */ /* 0x050fe8000004181c */
[--C-:B---3--:R-:W-:Y:S02]  /*d890*/  FFMA.FTZ R134, R233, c[0x0][0x2d0], -R3.reuse ;  /* 0x0000b400e9867a23 */ /* 0x108fe40000010803 */
[----:B-----5:R-:W-:Y:S02]  /*d8a0*/  FADD.FTZ R2, R223, R2 ;  /* 0x00000002df027221 */ /* 0x020fe40000010000 */
[----:B------:R3:W4:Y:S01]  /*d8b0*/  MUFU.EX2 R180, R134 ;  /* 0x0000008600b47308 */ /* 0x0007220000000800 */
[C---:B------:R-:W-:Y:S01]  /*d8c0*/  HMMA.16816.F32.BF16 R32, R140.reuse, R150, R32 ;  /* 0x000000968c20723c */ /* 0x040fe20000041820 */
[----:B------:R-:W5:Y:S07]  /*d8d0*/  LDSM.16.MT88.4 R148, [R197+0x2800] ;  /* 0x00280000c594783b */ /* 0x000f6e0000004200 */
[C---:B-1----:R-:W-:Y:S08]  /*d8e0*/  HMMA.16816.F32.BF16 R36, R140.reuse, R152, R36 ;  /* 0x000000988c24723c */ /* 0x042ff00000041824 */
[C---:B------:R-:W-:Y:S01]  /*d8f0*/  HMMA.16816.F32.BF16 R40, R140.reuse, R154, R40 ;  /* 0x0000009a8c28723c */ /* 0x040fe20000041828 */
[----:B------:R-:W1:Y:S03]  /*d900*/  LDSM.16.MT88.4 R152, [R196+0x2800] ;  /* 0x00280000c498783b */ /* 0x000e660000004200 */
[----:B---3--:R-:W-:Y:S04]  /*d910*/  FFMA.FTZ R134, R232, c[0x0][0x2d0], -R3 ;  /* 0x0000b400e8867a23 */ /* 0x008fe80000010803 */
[C---:B--2---:R-:W-:Y:S01]  /*d920*/  HMMA.16816.F32.BF16 R44, R140.reuse, R144, R44 ;  /* 0x000000908c2c723c */ /* 0x044fe2000004182c */
[----:B------:R-:W2:Y:S03]  /*d930*/  MUFU.EX2 R181, R134 ;  /* 0x0000008600b57308 */ /* 0x000ea60000000800 */
[----:B----4-:R-:W-:Y:S04]  /*d940*/  FADD.FTZ R0, R180, R0 ;  /* 0x00000000b4007221 */ /* 0x010fe80000010000 */
[C---:B------:R-:W-:Y:S01]  /*d950*/  HMMA.16816.F32.BF16 R48, R140.reuse, R146, R48 ;  /* 0x000000928c30723c */ /* 0x040fe20000041830 */
[----:B------:R-:W3:Y:S07]  /*d960*/  LDSM.16.MT88.4 R144, [R193+0x4800] ;  /* 0x00480000c190783b */ /* 0x000eee0000004200 */
[C---:B-----5:R-:W-:Y:S08]  /*d970*/  HMMA.16816.F32.BF16 R52, R140.reuse, R148, R52 ;  /* 0x000000948c34723c */ /* 0x060ff00000041834 */
[C---:B------:R-:W-:Y:S01]  /*d980*/  HMMA.16816.F32.BF16 R56, R140.reuse, R150, R56 ;  /* 0x000000968c38723c */ /* 0x040fe20000041838 */
[----:B------:R-:W4:Y:S03]  /*d990*/  LDSM.16.MT88.4 R148, [R194+0x4800] ;  /* 0x00480000c294783b */ /* 0x000f260000004200 */
[----:B--2---:R-:W-:Y:S01]  /*d9a0*/  F2FP.BF16.PACK_AB R137, R181, R180 ;  /* 0x000000b4b589723e */ /* 0x004fe200000010ff */
[--C-:B------:R-:W-:Y:S02]  /*d9b0*/  FFMA.FTZ R134, R231, c[0x0][0x2d0], -R135.reuse ;  /* 0x0000b400e7867a23 */ /* 0x100fe40000010887 */
[----:B------:R-:W-:Y:S01]  /*d9c0*/  FADD.FTZ R0, R181, R0 ;  /* 0x00000000b5007221 */ /* 0x000fe20000010000 */
[C---:B-1----:R-:W-:Y:S01]  /*d9d0*/  HMMA.16816.F32.BF16 R60, R140.reuse, R152, R60 ;  /* 0x000000988c3c723c */ /* 0x042fe2000004183c */
[----:B------:R1:W2:Y:S07]  /*d9e0*/  MUFU.EX2 R221, R134 ;  /* 0x0000008600dd7308 */ /* 0x0002ae0000000800 */
[C---:B------:R-:W-:Y:S01]  /*d9f0*/  HMMA.16816.F32.BF16 R64, R140.reuse, R154, R64 ;  /* 0x0000009a8c40723c */ /* 0x040fe20000041840 */
[----:B------:R-:W5:Y:S07]  /*da00*/  LDSM.16.MT88.4 R152, [R197+0x4800] ;  /* 0x00480000c598783b */ /* 0x000f6e0000004200 */
[C---:B---3--:R-:W-:Y:S08]  /*da10*/  HMMA.16816.F32.BF16 R68, R140.reuse, R144, R68 ;  /* 0x000000908c44723c */ /* 0x048ff00000041844 */
[C---:B------:R-:W-:Y:S01]  /*da20*/  HMMA.16816.F32.BF16 R72, R140.reuse, R146, R72 ;  /* 0x000000928c48723c */ /* 0x040fe20000041848 */
[----:B------:R-:W3:Y:S03]  /*da30*/  LDSM.16.MT88.4 R144, [R196+0x4800] ;  /* 0x00480000c490783b */ /* 0x000ee60000004200 */
[----:B-1----:R-:W-:Y:S02]  /*da40*/  FFMA.FTZ R134, R235, c[0x0][0x2d0], -R135 ;  /* 0x0000b400eb867a23 */ /* 0x002fe40000010887 */
[--C-:B------:R-:W-:Y:S02]  /*da50*/  FFMA.FTZ R135, R240, c[0x0][0x2d0], -R3.reuse ;  /* 0x0000b400f0877a23 */ /* 0x100fe40000010803 */
[----:B------:R-:W1:Y:S01]  /*da60*/  MUFU.EX2 R191, R134 ;  /* 0x0000008600bf7308 */ /* 0x000e620000000800 */
[C---:B----4-:R-:W-:Y:S03]  /*da70*/  HMMA.16816.F32.BF16 R76, R140.reuse, R148, R76 ;  /* 0x000000948c4c723c */ /* 0x050fe6000004184c */
[----:B--2---:R-:W-:Y:S05]  /*da80*/  FADD.FTZ R2, R221, R2 ;  /* 0x00000002dd027221 */ /* 0x004fea0000010000 */
[C---:B------:R-:W-:Y:S01]  /*da90*/  HMMA.16816.F32.BF16 R80, R140.reuse, R150, R80 ;  /* 0x000000968c50723c */ /* 0x040fe20000041850 */
[----:B------:R-:W2:Y:S01]  /*daa0*/  LDSM.16.MT88.4 R148, [R193+0x6800] ;  /* 0x00680000c194783b */ /* 0x000ea20000004200 */
[----:B------:R-:W-:Y:S06]  /*dab0*/  MUFU.EX2 R177, R135 ;  /* 0x0000008700b17308 */ /* 0x000fec0000000800 */
[C---:B-----5:R-:W-:Y:S04]  /*dac0*/  HMMA.16816.F32.BF16 R84, R140.reuse, R152, R84 ;  /* 0x000000988c54723c */ /* 0x060fe80000041854 */
[----:B------:R4:W-:Y:S01]  /*dad0*/  MUFU.EX2 R135, R156 ;  /* 0x0000009c00877308 */ /* 0x0009e20000000800 */
[C---:B-1----:R-:W-:Y:S03]  /*dae0*/  F2FP.BF16.PACK_AB R138, R191.reuse, R221 ;  /* 0x000000ddbf8a723e */ /* 0x042fe600000010ff */
[C---:B------:R-:W-:Y:S01]  /*daf0*/  HMMA.16816.F32.BF16 R88, R140.reuse, R154, R88 ;  /* 0x0000009a8c58723c */ /* 0x040fe20000041858 */
[----:B------:R-:W1:Y:S03]  /*db00*/  LDSM.16.MT88.4 R152, [R194+0x6800] ;  /* 0x00680000c298783b */ /* 0x000e660000004200 */
[----:B------:R-:W-:Y:S02]  /*db10*/  FADD.FTZ R2, R191, R2 ;  /* 0x00000002bf027221 */ /* 0x000fe40000010000 */
[--C-:B------:R-:W-:Y:S02]  /*db20*/  FFMA.FTZ R134, R236, c[0x0][0x2d0], -R3.reuse ;  /* 0x0000b400ec867a23 */ /* 0x100fe40000010803 */
[C---:B---3--:R-:W-:Y:S02]  /*db30*/  HMMA.16816.F32.BF16 R92, R140.reuse, R144, R92 ;  /* 0x000000908c5c723c */ /* 0x048fe4000004185c */
[----:B------:R3:W5:Y:S06]  /*db40*/  MUFU.EX2 R179, R134 ;  /* 0x0000008600b37308 */ /* 0x00076c0000000800 */
[C---:B------:R-:W-:Y:S01]  /*db50*/  HMMA.16816.F32.BF16 R96, R140.reuse, R146, R96 ;  /* 0x000000928c60723c */ /* 0x040fe20000041860 */
[----:B------:R-:W1:Y:S07]  /*db60*/  LDSM.16.MT88.4 R144, [R197+0x6800] ;  /* 0x00680000c590783b */ /* 0x000e6e0000004200 */
[C---:B--2---:R-:W-:Y:S01]  /*db70*/  HMMA.16816.F32.BF16 R100, R140.reuse, R148, R100 ;  /* 0x000000948c64723c */ /* 0x044fe20000041864 */
[----:B----4-:R-:W-:Y:S07]  /*db80*/  LDSM.16.MT88.4 R156, [R194+0x1800] ;  /* 0x00180000c29c783b */ /* 0x010fee0000004200 */
[C---:B------:R-:W-:Y:S01]  /*db90*/  HMMA.16816.F32.BF16 R104, R140.reuse, R150, R104 ;  /* 0x000000968c68723c */ /* 0x040fe20000041868 */
[----:B------:R-:W2:Y:S03]  /*dba0*/  LDSM.16.MT88.4 R148, [R196+0x6800] ;  /* 0x00680000c494783b */ /* 0x000ea60000004200 */
[--C-:B---3--:R-:W-:Y:S02]  /*dbb0*/  FFMA.FTZ R134, R239, c[0x0][0x2d0], -R3.reuse ;  /* 0x0000b400ef867a23 */ /* 0x108fe40000010803 */
[----:B-----5:R-:W-:Y:S02]  /*dbc0*/  FADD.FTZ R0, R179, R0 ;  /* 0x00000000b3007221 */ /* 0x020fe40000010000 */
[C---:B-1----:R-:W-:Y:S01]  /*dbd0*/  HMMA.16816.F32.BF16 R108, R140.reuse, R152, R108 ;  /* 0x000000988c6c723c */ /* 0x042fe2000004186c */
[----:B------:R-:W1:Y:S07]  /*dbe0*/  MUFU.EX2 R178, R134 ;  /* 0x0000008600b27308 */ /* 0x000e6e0000000800 */
[C---:B------:R-:W-:Y:S01]  /*dbf0*/  HMMA.16816.F32.BF16 R112, R140.reuse, R154, R112 ;  /* 0x0000009a8c70723c */ /* 0x040fe20000041870 */
[----:B------:R-:W-:Y:S07]  /*dc00*/  LDSM.16.MT88.4 R152, [R194+0x1000] ;  /* 0x00100000c298783b */ /* 0x000fee0000004200 */
[C---:B------:R-:W-:Y:S08]  /*dc10*/  HMMA.16816.F32.BF16 R116, R140.reuse, R144, R116 ;  /* 0x000000908c74723c */ /* 0x040ff00000041874 */
[C---:B------:R-:W-:Y:S01]  /*dc20*/  HMMA.16816.F32.BF16 R120, R140.reuse, R146, R120 ;  /* 0x000000928c78723c */ /* 0x040fe20000041878 */
[----:B------:R-:W3:Y:S03]  /*dc30*/  LDSM.16.MT88.4 R144, [R193+0x1000] ;  /* 0x00100000c190783b */ /* 0x000ee60000004200 */
[----:B-1----:R-:W-:Y:S01]  /*dc40*/  F2FP.BF16.PACK_AB R139, R178, R179 ;  /* 0x000000b3b28b723e */ /* 0x002fe200000010ff */
[--C-:B------:R-:W-:Y:S02]  /*dc50*/  FFMA.FTZ R134, R241, c[0x0][0x2d0], -R3.reuse ;  /* 0x0000b400f1867a23 */ /* 0x100fe40000010803 */
[----:B------:R-:W-:Y:S01]  /*dc60*/  FFMA.FTZ R3, R136, c[0x0][0x2d0], -R3 ;  /* 0x0000b40088037a23 */ /* 0x000fe20000010803 */
[----:B------:R-:W-:Y:S01]  /*dc70*/  F2FP.BF16.PACK_AB R136, R223, R222 ;  /* 0x000000dedf88723e */ /* 0x000fe200000010ff */
[C---:B--2---:R-:W-:Y:S01]  /*dc80*/  HMMA.16816.F32.BF16 R124, R140.reuse, R148, R124 ;  /* 0x000000948c7c723c */ /* 0x044fe2000004187c */
[----:B------:R-:W1:Y:S07]  /*dc90*/  MUFU.EX2 R176, R134 ;  /* 0x0000008600b07308 */ /* 0x000e6e0000000800 */
[----:B------:R-:W-:Y:S01]  /*dca0*/  HMMA.16816.F32.BF16 R128, R140, R150, R128 ;  /* 0x000000968c80723c */ /* 0x000fe20000041880 */
[----:B------:R-:W2:Y:S02]  /*dcb0*/  LDSM.16.MT88.4 R140, [R197+0x1000] ;  /* 0x00100000c58c783b */ /* 0x000ea40000004200 */
[----:B------:R4:W5:Y:S06]  /*dcc0*/  MUFU.EX2 R134, R3 ;  /* 0x0000000300867308 */ /* 0x00096c0000000800 */
[----:B------:R-:W2:Y:S01]  /*dcd0*/  LDSM.16.MT88.4 R148, [R196+0x1000] ;  /* 0x00100000c494783b */ /* 0x000ea20000004200 */
[C---:B---3--:R-:W-:Y:S05]  /*dce0*/  HMMA.16816.F32.BF16 R4, R136.reuse, R144, R4 ;  /* 0x000000908804723c */ /* 0x048fea0000041804 */
[----:B----4-:R-:W-:Y:S02]  /*dcf0*/  FADD.FTZ R3, R178, R0 ;  /* 0x00000000b2037221 */ /* 0x010fe40000010000 */
[----:B------:R-:W-:Y:S01]  /*dd00*/  FADD.FTZ R0, R183, R2 ;  /* 0x00000002b7007221 */ /* 0x000fe20000010000 */
[C---:B------:R-:W-:Y:S01]  /*dd10*/  HMMA.16816.F32.BF16 R8, R136.reuse, R146, R8 ;  /* 0x000000928808723c */ /* 0x040fe20000041808 */
[----:B------:R-:W3:Y:S03]  /*dd20*/  LDSM.16.MT88.4 R144, [R193+0x3000] ;  /* 0x00300000c190783b */ /* 0x000ee60000004200 */
[----:B------:R-:W-:Y:S02]  /*dd30*/  FADD.FTZ R0, R185, R0 ;  /* 0x00000000b9007221 */ /* 0x000fe40000010000 */
[----:B-1----:R-:W-:Y:S02]  /*dd40*/  FADD.FTZ R3, R176, R3 ;  /* 0x00000003b0037221 */ /* 0x002fe40000010000 */
[C---:B------:R-:W-:Y:S04]  /*dd50*/  HMMA.16816.F32.BF16 R12, R136.reuse, R152, R12 ;  /* 0x00000098880c723c */ /* 0x040fe8000004180c */
[----:B------:R-:W-:Y:S02]  /*dd60*/  FADD.FTZ R2, R184, R0 ;  /* 0x00000000b8027221 */ /* 0x000fe40000010000 */
[----:B------:R-:W-:Y:S02]  /*dd70*/  FADD.FTZ R3, R177, R3 ;  /* 0x00000003b1037221 */ /* 0x000fe40000010000 */
[C---:B------:R-:W-:Y:S01]  /*dd80*/  HMMA.16816.F32.BF16 R16, R136.reuse, R154, R16 ;  /* 0x0000009a8810723c */ /* 0x040fe20000041810 */
[----:B------:R-:W1:Y:S03]  /*dd90*/  LDSM.16.MT88.4 R152, [R194+0x3000] ;  /* 0x00300000c298783b */ /* 0x000e660000004200 */
[----:B------:R-:W-:Y:S02]  /*dda0*/  FADD.FTZ R2, R182, R2 ;  /* 0x00000002b6027221 */ /* 0x000fe40000010000 */
[----:B------:R-:W-:Y:S02]  /*ddb0*/  FADD.FTZ R0, R135, R3 ;  /* 0x0000000387007221 */ /* 0x000fe40000010000 */
[C---:B--2---:R-:W-:Y:S01]  /*ddc0*/  HMMA.16816.F32.BF16 R20, R136.reuse, R140, R20 ;  /* 0x0000008c8814723c */ /* 0x044fe20000041814 */
[----:B------:R-:W-:Y:S03]  /*ddd0*/  STL [R1+0x8], R2 ;  /* 0x0000080201007387 */ /* 0x000fe60000100800 */
[----:B-----5:R-:W-:Y:S04]  /*dde0*/  FADD.FTZ R0, R134, R0 ;  /* 0x0000000086007221 */ /* 0x020fe80000010000 */
[C---:B------:R-:W-:Y:S01]  /*ddf0*/  HMMA.16816.F32.BF16 R24, R136.reuse, R142, R24 ;  /* 0x0000008e8818723c */ /* 0x040fe20000041818 */
[----:B------:R-:W2:Y:S07]  /*de00*/  LDSM.16.MT88.4 R140, [R197+0x3000] ;  /* 0x00300000c58c783b */ /* 0x000eae0000004200 */
[C---:B------:R-:W-:Y:S01]  /*de10*/  HMMA.16816.F32.BF16 R28, R136.reuse, R148, R28 ;  /* 0x00000094881c723c */ /* 0x040fe2000004181c */
[----:B------:R-:W-:Y:S07]  /*de20*/  STL [R1+0xc], R0 ;  /* 0x00000c0001007387 */ /* 0x000fee0000100800 */
[C---:B------:R-:W-:Y:S01]  /*de30*/  HMMA.16816.F32.BF16 R32, R136.reuse, R150, R32 ;  /* 0x000000968820723c */ /* 0x040fe20000041820 */
[----:B------:R-:W-:Y:S07]  /*de40*/  LDSM.16.MT88.4 R148, [R193+0x5000] ;  /* 0x00500000c194783b */ /* 0x000fee0000004200 */
        /* <DEDUP_REMOVED lines=17> */
[----:B------:R-:W-:Y:S07]  /*df60*/  LDSM.16.MT88.4 R152, [R197+0x7000] ;  /* 0x00700000c598783b */ /* 0x000fee0000004200 */
[C---:B--2---:R-:W-:Y:S08]  /*df70*/  HMMA.16816.F32.BF16 R84, R136.reuse, R140, R84 ;  /* 0x0000008c8854723c */ /* 0x044ff00000041854 */
[C---:B------:R-:W-:Y:S01]  /*df80*/  HMMA.16816.F32.BF16 R88, R136.reuse, R142, R88 ;  /* 0x0000008e8858723c */ /* 0x040fe20000041858 */
[----:B------:R-:W1:Y:S07]  /*df90*/  LDSM.16.MT88.4 R140, [R194+0x7000] ;  /* 0x00700000c28c783b */ /* 0x000e6e0000004200 */
[C---:B---3--:R-:W-:Y:S08]  /*dfa0*/  HMMA.16816.F32.BF16 R92, R136.reuse, R144, R92 ;  /* 0x00000090885c723c */ /* 0x048ff0000004185c */
[C---:B------:R-:W-:Y:S01]  /*dfb0*/  HMMA.16816.F32.BF16 R96, R136.reuse, R146, R96 ;  /* 0x000000928860723c */ /* 0x040fe20000041860 */
[----:B------:R-:W2:Y:S07]  /*dfc0*/  LDSM.16.MT88.4 R144, [R196+0x7000] ;  /* 0x00700000c490783b */ /* 0x000eae0000004200 */
[C---:B----4-:R-:W-:Y:S08]  /*dfd0*/  HMMA.16816.F32.BF16 R100, R136.reuse, R148, R100 ;  /* 0x000000948864723c */ /* 0x050ff00000041864 */
[C---:B------:R-:W-:Y:S01]  /*dfe0*/  HMMA.16816.F32.BF16 R104, R136.reuse, R150, R104 ;  /* 0x000000968868723c */ /* 0x040fe20000041868 */
[----:B------:R-:W3:Y:S07]  /*dff0*/  LDSM.16.MT88.4 R148, [R193+0x1800] ;  /* 0x00180000c194783b */ /* 0x000eee0000004200 */
[C---:B-1----:R-:W-:Y:S08]  /*e000*/  HMMA.16816.F32.BF16 R108, R136.reuse, R140, R108 ;  /* 0x0000008c886c723c */ /* 0x042ff0000004186c */
[C---:B------:R-:W-:Y:S08]  /*e010*/  HMMA.16816.F32.BF16 R112, R136.reuse, R142, R112 ;  /* 0x0000008e8870723c */ /* 0x040ff00000041870 */
[C---:B------:R-:W-:Y:S08]  /*e020*/  HMMA.16816.F32.BF16 R116, R136.reuse, R152, R116 ;  /* 0x000000988874723c */ /* 0x040ff00000041874 */
[C---:B------:R-:W-:Y:S08]  /*e030*/  HMMA.16816.F32.BF16 R120, R136.reuse, R154, R120 ;  /* 0x0000009a8878723c */ /* 0x040ff00000041878 */
[C---:B--2---:R-:W-:Y:S08]  /*e040*/  HMMA.16816.F32.BF16 R124, R136.reuse, R144, R124 ;  /* 0x00000090887c723c */ /* 0x044ff0000004187c */
[----:B------:R-:W-:Y:S07]  /*e050*/  HMMA.16816.F32.BF16 R128, R136, R146, R128 ;  /* 0x000000928880723c */ /* 0x000fee0000041880 */
[----:B------:R-:W-:Y:S02]  /*e060*/  F2FP.BF16.PACK_AB R136, R185, R183 ;  /* 0x000000b7b988723e */ /* 0x000fe400000010ff */
[----:B------:R-:W-:Y:S03]  /*e070*/  F2FP.BF16.PACK_AB R137, R177, R176 ;  /* 0x000000b0b189723e */ /* 0x000fe600000010ff */
[----:B------:R-:W-:Y:S02]  /*e080*/  F2FP.BF16.PACK_AB R138, R182, R184 ;  /* 0x000000b8b68a723e */ /* 0x000fe400000010ff */
[----:B------:R-:W-:Y:S02]  /*e090*/  F2FP.BF16.PACK_AB R139, R134, R135 ;  /* 0x00000087868b723e */ /* 0x000fe400000010ff */
[----:B------:R-:W-:Y:S02]  /*e0a0*/  MOV R135, R132 ;  /* 0x0000008400877202 */ /* 0x000fe40000000f00 */
[----:B------:R-:W-:Y:S03]  /*e0b0*/  MOV R134, R133 ;  /* 0x0000008500867202 */ /* 0x000fe60000000f00 */
[C---:B---3--:R-:W-:Y:S01]  /*e0c0*/  HMMA.16816.F32.BF16 R140, R136.reuse, R148, R4 ;  /* 0x00000094888c723c */ /* 0x048fe20000041804 */
        /* <DEDUP_REMOVED lines=31> */
[C---:B------:R-:W-:Y:S08]  /*e2c0*/  HMMA.16816.F32.BF16 R88, R136.reuse, R6, R88 ;  /* 0x000000068858723c */ /* 0x040ff00000041858 */
[C---:B--2---:R-:W-:Y:S08]  /*e2d0*/  HMMA.16816.F32.BF16 R92, R136.reuse, R8, R92 ;  /* 0x00000008885c723c */ /* 0x044ff0000004185c */
[C---:B------:R-:W-:Y:S08]  /*e2e0*/  HMMA.16816.F32.BF16 R96, R136.reuse, R10, R96 ;  /* 0x0000000a8860723c */ /* 0x040ff00000041860 */
[C---:B---3--:R-:W-:Y:S08]  /*e2f0*/  HMMA.16816.F32.BF16 R100, R136.reuse, R12, R100 ;  /* 0x0000000c8864723c */ /* 0x048ff00000041864 */
[C---:B------:R-:W-:Y:S08]  /*e300*/  HMMA.16816.F32.BF16 R104, R136.reuse, R14, R104 ;  /* 0x0000000e8868723c */ /* 0x040ff00000041868 */
[C---:B----4-:R-:W-:Y:S08]  /*e310*/  HMMA.16816.F32.BF16 R108, R136.reuse, R16, R108 ;  /* 0x00000010886c723c */ /* 0x050ff0000004186c */
[C---:B------:R-:W-:Y:S08]  /*e320*/  HMMA.16816.F32.BF16 R112, R136.reuse, R18, R112 ;  /* 0x000000128870723c */ /* 0x040ff00000041870 */
[C---:B------:R-:W-:Y:S08]  /*e330*/  HMMA.16816.F32.BF16 R116, R136.reuse, R24, R116 ;  /* 0x000000188874723c */ /* 0x040ff00000041874 */
[C---:B------:R-:W-:Y:S08]  /*e340*/  HMMA.16816.F32.BF16 R120, R136.reuse, R26, R120 ;  /* 0x0000001a8878723c */ /* 0x040ff00000041878 */
[C---:B-----5:R-:W-:Y:S08]  /*e350*/  HMMA.16816.F32.BF16 R124, R136.reuse, R20, R124 ;  /* 0x00000014887c723c */ /* 0x060ff0000004187c */
[----:B------:R-:W-:Y:S01]  /*e360*/  HMMA.16816.F32.BF16 R128, R136, R22, R128 ;  /* 0x000000168880723c */ /* 0x000fe20000041880 */
[----:B------:R-:W-:-:S07]  /*e370*/  @P6 BRA `(.L_x_2232) ;  /* 0xffffc87000006947 */ /* 0x000fce000383ffff */
.L_x_2231:
[----:B------:R-:W-:Y:S07]  /*e380*/  @!UPT UIADD3 URZ, URZ, URZ, URZ ;  /* 0x0000003f3f3ff290 */ /* 0x000fee000fffe03f */
[----:B------:R-:W-:Y:S02]  /*e390*/  MOV R7, 0x1f ;  /* 0x0000001f00077802 */ /* 0x000fe40000000f00 */
[----:B------:R-:W-:Y:S01]  /*e3a0*/  MOV R6, 0xffffffff ;  /* 0xffffffff00067802 */ /* 0x000fe20000000f00 */
[----:B------:R-:W-:Y:S06]  /*e3b0*/  BRA.DIV ~URZ, `(.L_x_2233) ;  /* 0x000067627f007947 */ /* 0x000fec000b800000 */
[----:B------:R-:W2:Y:S04]  /*e3c0*/  LDL R2, [R1+0x8] ;  /* 0x0000080001027983 */ /* 0x000ea80000100800 */
[----:B--2---:R1:W2:Y:S02]  /*e3d0*/  SHFL.BFLY PT, R0, R2, 0x2, 0x1f ;  /* 0x0c401f0002007f89 */ /* 0x0042a400000e0000 */
.L_x_2306:
        /* <DEDUP_REMOVED lines=9> */
.L_x_2307:
        /* <DEDUP_REMOVED lines=78> */
[C---:B-1----:R-:W-:Y:S02]  /*e950*/  FMUL.FTZ R152, R0.reuse, R38 ;  /* 0x0000002600987220 */ /* 0x042fe40000410000 */
[C---:B------:R-:W-:Y:S02]  /*e960*/  FMUL.FTZ R153, R0.reuse, R39 ;  /* 0x0000002700997220 */ /* 0x040fe40000410000 */
[C---:B------:R-:W-:Y:S02]  /*e970*/  FMUL.FTZ R38, R0.reuse, R42 ;  /* 0x0000002a00267220 */ /* 0x040fe40000410000 */
[C---:B------:R-:W-:Y:S02]  /*e980*/  FMUL.FTZ R39, R0.reuse, R43 ;  /* 0x0000002b00277220 */ /* 0x040fe40000410000 */
[C---:B------:R-:W-:Y:S02]  /*e990*/  FMUL.FTZ R42, R0.reuse, R46 ;  /* 0x0000002e002a7220 */ /* 0x040fe40000410000 */
[----:B------:R-:W-:-:S02]  /*e9a0*/  FMUL.FTZ R43, R0, R47 ;  /* 0x0000002f002b7220 */ /* 0x000fc40000410000 */
[----:B------:R-:W-:Y:S01]  /*e9b0*/  @P1 FFMA.FTZ R21, R4, R133, R5 ;  /* 0x0000008504151223 */ /* 0x000fe20000010005 */
[----:B--2---:R-:W-:Y:S01]  /*e9c0*/  @P0 MOV R3, 0x3f317218 ;  /* 0x3f31721800030802 */ /* 0x004fe20000000f00 */
[C---:B------:R-:W-:Y:S01]  /*e9d0*/  FMUL.FTZ R46, R0.reuse, R54 ;  /* 0x00000036002e7220 */ /* 0x040fe20000410000 */
[----:B------:R-:W-:Y:S01]  /*e9e0*/  MOV R4, 0x1 ;  /* 0x0000000100047802 */ /* 0x000fe20000000f00 */
        /* <DEDUP_REMOVED lines=61> */
.L_x_2214:
        /* <DEDUP_REMOVED lines=19> */
.L_x_2236:
[----:B--2---:R-:W-:Y:S05]  /*eef0*/  BSYNC B0 ;  /* 0x0000000000007941 */ /* 0x004fea0003800000 */
.L_x_2235:
        /* <DEDUP_REMOVED lines=166> */
.L_x_2239:
[----:B---3--:R-:W2:Y:S04]  /*f960*/  LDL R3, [R1+0x50] ;  /* 0x0000500001037983 */ /* 0x008ea80000100800 */
        /* <DEDUP_REMOVED lines=8> */
[----:B------:R1:W3:Y:S08]  /*f9f0*/  LDC.64 R14, c[0x0][R10+0x168] ;  /* 0x00005a000a0e7b82 */ /* 0x0002f00000000a00 */
[----:B------:R1:W2:Y:S08]  /*fa00*/  LDC.64 R18, c[0x0][R10+0x178] ;  /* 0x00005e000a127b82 */ /* 0x0002b00000000a00 */
[----:B------:R1:W2:Y:S01]  /*fa10*/  LDC.64 R16, c[0x0][R10+0x160] ;  /* 0x000058000a107b82 */ /* 0x0002a20000000a00 */
[----:B------:R-:W-:Y:S01]  /*fa20*/  ISETP.NE.U32.AND P0, PT, RZ, c[0x0][0x500], PT ;  /* 0x00014000ff007a0c */ /* 0x000fe20003f05070 */
[----:B------:R-:W-:-:S03]  /*fa30*/  IMAD.MOV.U32 R0, RZ, RZ, c[0x0][0x4e8] ;  /* 0x00013a00ff007624 */ /* 0x000fc600078e00ff */
[----:B------:R-:W-:Y:S02]  /*fa40*/  ISETP.NE.AND.EX P0, PT, RZ, c[0x0][0x504], PT, P0 ;  /* 0x00014100ff007a0c */ /* 0x000fe40003f05300 */
[----:B------:R-:W-:Y:S02]  /*fa50*/  ISETP.NE.AND P2, PT, R0, 0x1, PT ;  /* 0x000000010000780c */ /* 0x000fe40003f45270 */
        /* <DEDUP_REMOVED lines=8> */
[----:B------:R-:W-:Y:S01]  /*fae0*/  IMAD.MOV.U32 R4, RZ, RZ, R3 ;  /* 0x000000ffff047224 */ /* 0x000fe200078e0003 */
[----:B------:R-:W-:Y:S01]  /*faf0*/  @P2 SHF.R.U32.HI R4, RZ, c[0x0][0x4f0], R5 ;  /* 0x00013c00ff042a19 */ /* 0x000fe20000011605 */
[----:B---3--:R-:W-:Y:S01]  /*fb00*/  IMAD.WIDE.U32 R8, R14, R106, RZ ;  /* 0x0000006a0e087225 */ /* 0x008fe200078e00ff */
[----:B----4-:R-:W-:-:S03]  /*fb10*/  SEL R5, R13, RZ, P3 ;  /* 0x000000ff0d057207 */ /* 0x010fc60001800000 */
[----:B------:R-:W-:Y:S01]  /*fb20*/  IMAD R11, R15, R106, RZ ;  /* 0x0000006a0f0b7224 */ /* 0x000fe200078e02ff */
[----:B-----5:R-:W-:Y:S01]  /*fb30*/  IADD3 R14, P1, P0, R6, R8, R2 ;  /* 0x00000008060e7210 */ /* 0x020fe2000783e002 */
[----:B------:R-:W-:Y:S01]  /*fb40*/  IMAD.IADD R13, R7, 0x1, R10 ;  /* 0x00000001070d7824 */ /* 0x000fe200078e020a */
[----:B------:R-:W-:Y:S01]  /*fb50*/  SHF.R.S32.HI R6, RZ, 0x1f, R2 ;  /* 0x0000001fff067819 */ /* 0x000fe20000011402 */
[----:B------:R-:W-:Y:S02]  /*fb60*/  IMAD.IADD R7, R9, 0x1, R11 ;  /* 0x0000000109077824 */ /* 0x000fe400078e020b */
        /* <DEDUP_REMOVED lines=23> */
[----:B------:R-:W-:Y:S01]  /*fce0*/  SHFL.IDX PT, R10, R8, RZ, 0x1c1f ;  /* 0x001c1fff080a7589 */ /* 0x000fe200000e0000 */
[----:B------:R-:W-:-:S03]  /*fcf0*/  IMAD.IADD R5, R107, 0x1, R103 ;  /* 0x000000016b057824 */ /* 0x000fc600078e0267 */
[----:B------:R-:W1:Y:S01]  /*fd00*/  SHFL.IDX PT, R11, R4, RZ, 0x1c1f ;  /* 0x001c1fff040b7589 */ /* 0x000e6200000e0000 */
[----:B------:R-:W-:-:S03]  /*fd10*/  IMAD.IADD R15, R110, 0x1, -R15 ;  /* 0x000000016e0f7824 */ /* 0x000fc600078e0a0f */
[----:B------:R-:W-:Y:S04]  /*fd20*/  SHFL.IDX PT, R8, R8, 0x1, 0x1c1f ;  /* 0x003c1f0008087f89 */ /* 0x000fe800000e0000 */
[----:B------:R2:W3:Y:S01]  /*fd30*/  SHFL.IDX PT, R9, R4, 0x1, 0x1c1f ;  /* 0x003c1f0004097f89 */ /* 0x0004e200000e0000 */
[----:B------:R-:W-:Y:S02]  /*fd40*/  LOP3.LUT P0, RZ, R15, 0x3, RZ, 0xc0, !PT ;  /* 0x000000030fff7812 */ /* 0x000fe4000780c0ff */
[----:B------:R-:W-:Y:S01]  /*fd50*/  IADD3 R7, R5, 0x8, RZ ;  /* 0x0000000805077810 */ /* 0x000fe20007ffe0ff */
[----:B--2---:R-:W-:-:S05]  /*fd60*/  IMAD R4, R12, c[0x0][0x4e8], RZ ;  /* 0x00013a000c047a24 */ /* 0x004fca00078e02ff */
[-C--:B------:R-:W-:Y:S02]  /*fd70*/  ISETP.GE.OR P1, PT, R5, R4.reuse, P0 ;  /* 0x000000040500720c */ /* 0x080fe40000726670 */
[----:B------:R-:W-:-:S11]  /*fd80*/  ISETP.GE.OR P0, PT, R7, R4, P0 ;  /* 0x000000040700720c */ /* 0x000fd60000706670 */
[----:B-1----:R1:W-:Y:S01]  /*fd90*/  @!P1 ST.E [R10.64], R21 ;  /* 0x000000150a009985 */ /* 0x0023e2000c101906 */
[----:B------:R-:W-:-:S03]  /*fda0*/  ISETP.GE.AND P1, PT, R5, R4, PT ;  /* 0x000000040500720c */ /* 0x000fc60003f26270 */
[----:B---3--:R1:W-:Y:S01]  /*fdb0*/  @!P0 ST.E [R8.64], R20 ;  /* 0x0000001408008985 */ /* 0x0083e2000c101906 */
        /* <DEDUP_REMOVED lines=56> */
.L_x_2308:
[----:B------:R-:W-:Y:S05]  /*10140*/  BRA.DIV ~URZ, `(.L_x_2242) ;  /* 0x00004bb27f007947 */ /* 0x000fea000b800000 */
[----:B------:R3:W4:Y:S02]  /*10150*/  SHFL.IDX PT, R0, R15, RZ, 0x181f ;  /* 0x00181fff0f007589 */ /* 0x00072400000e0000 */
.L_x_2309:
        /* <DEDUP_REMOVED lines=26> */
.L_x_2244:
[----:B------:R-:W-:Y:S05]  /*10300*/  BSYNC B0 ;  /* 0x0000000000007941 */ /* 0x000fea0003800000 */
.L_x_2243:
[----:B------:R-:W-:Y:S05]  /*10310*/  BRA.DIV ~URZ, `(.L_x_2245) ;  /* 0x00004a427f007947 */ /* 0x000fea000b800000 */
[----:B--2---:R2:W1:Y:S04]  /*10320*/  SHFL.IDX PT, R6, R14, 0x1, 0x181f ;  /* 0x00381f000e067f89 */ /* 0x00446800000e0000 */
[----:B----4-:R2:W4:Y:S02]  /*10330*/  SHFL.IDX PT, R0, R15, 0x1, 0x181f ;  /* 0x00381f000f007f89 */ /* 0x01052400000e0000 */
.L_x_2310:
        /* <DEDUP_REMOVED lines=27> */
.L_x_2247:
[----:B------:R-:W-:Y:S05]  /*104f0*/  BSYNC B0 ;  /* 0x0000000000007941 */ /* 0x000fea0003800000 */
.L_x_2246:
[----:B------:R-:W-:Y:S05]  /*10500*/  BRA.DIV ~URZ, `(.L_x_2248) ;  /* 0x000049127f007947 */ /* 0x000fea000b800000 */
[----:B-1----:R1:W2:Y:S02]  /*10510*/  SHFL.IDX PT, R6, R14, 0x2, 0x181f ;  /* 0x00581f000e067f89 */ /* 0x0022a400000e0000 */
.L_x_2311:
[----:B------:R-:W-:Y:S05]  /*10520*/  BRA.DIV ~URZ, `(.L_x_2249) ;  /* 0x000049627f007947 */ /* 0x000fea000b800000 */
[----:B----4-:R4:W1:Y:S02]  /*10530*/  SHFL.IDX PT, R0, R15, 0x2, 0x181f ;  /* 0x00581f000f007f89 */ /* 0x01086400000e0000 */
.L_x_2312:
        /* <DEDUP_REMOVED lines=27> */
.L_x_2251:
[----:B------:R-:W-:Y:S05]  /*106f0*/  BSYNC B0 ;  /* 0x0000000000007941 */ /* 0x000fea0003800000 */
.L_x_2250:
[----:B------:R-:W-:Y:S05]  /*10700*/  BRA.DIV ~URZ, `(.L_x_2252) ;  /* 0x000047e27f007947 */ /* 0x000fea000b800000 */
[----:B--2---:R2:W3:Y:S04]  /*10710*/  SHFL.IDX PT, R6, R14, 0x3, 0x181f ;  /* 0x00781f000e067f89 */ /* 0x0044e800000e0000 */
[----:B-1----:R2:W1:Y:S02]  /*10720*/  SHFL.IDX PT, R0, R15, 0x3, 0x181f ;  /* 0x00781f000f007f89 */ /* 0x00246400000e0000 */
.L_x_2313:
        /* <DEDUP_REMOVED lines=28> */
.L_x_2240:
        /* <DEDUP_REMOVED lines=34> */
.L_x_2314:
[----:B------:R-:W-:Y:S05]  /*10b10*/  BRA.DIV ~URZ, `(.L_x_2255) ;  /* 0x000045027f007947 */ /* 0x000fea000b800000 */
[----:B------:R3:W4:Y:S02]  /*10b20*/  SHFL.IDX PT, R0, R19, RZ, 0x1c1f ;  /* 0x001c1fff13007589 */ /* 0x00072400000e0000 */
.L_x_2315:
[----:B------:R-:W-:Y:S01]  /*10b30*/  BSSY B0, `(.L_x_2256) ;  /* 0x00000c2000007945 */ /* 0x000fe20003800000 */
[----:B------:R-:W-:Y:S05]  /*10b40*/  @P1 BRA `(.L_x_2257) ;  /* 0x00000c0000001947 */ /* 0x000fea0003800000 */
[----:B------:R-:W5:Y:S04]  /*10b50*/  LDL R20, [R1+0x10] ;  /* 0x0000100001147983 */ /* 0x000f680000100800 */
[----:B---3--:R-:W3:Y:S04]  /*10b60*/  LDL R9, [R1+0x8c] ;  /* 0x00008c0001097983 */ /* 0x008ee80000100800 */
[----:B----4-:R-:W4:Y:S04]  /*10b70*/  LDL R12, [R1+0x88] ;  /* 0x00008800010c7983 */ /* 0x010f280000100800 */
[----:B--2---:R-:W2:Y:S04]  /*10b80*/  LDL R103, [R1+0x84] ;  /* 0x0000840001677983 */ /* 0x004ea80000100800 */
[----:B------:R-:W2:Y:S01]  /*10b90*/  LDL R21, [R1+0xc0] ;  /* 0x0000c00001157983 */ /* 0x000ea20000100800 */
[----:B-----5:R-:W-:-:S02]  /*10ba0*/  ISETP.GE.AND P2, PT, R20, c[0x0][0x3c8], PT ;  /* 0x0000f20014007a0c */ /* 0x020fc40003f46270 */
[----:B------:R-:W-:Y:S02]  /*10bb0*/  IADD3 R2, R20, 0x18, RZ ;  /* 0x0000001814027810 */ /* 0x000fe40007ffe0ff */
[----:B---3--:R-:W-:Y:S02]  /*10bc0*/  ISETP.GE.AND P3, PT, R9, c[0x0][0x3c8], PT ;  /* 0x0000f20009007a0c */ /* 0x008fe40003f66270 */
[----:B------:R-:W-:-:S07]  /*10bd0*/  ISETP.GE.AND P1, PT, R2, c[0x0][0x3c8], PT ;  /* 0x0000f20002007a0c */ /* 0x000fce0003f26270 */
[----:B------:R-:W-:Y:S02]  /*10be0*/  @!P2 IMAD.MOV.U32 R6, RZ, RZ, R0 ;  /* 0x000000ffff06a224 */ /* 0x000fe400078e0000 */
[----:B------:R-:W-:-:S04]  /*10bf0*/  @!P2 IMAD.MOV.U32 R7, RZ, RZ, R4 ;  /* 0x000000ffff07a224 */ /* 0x000fc800078e0004 */
[----:B------:R-:W-:Y:S01]  /*10c00*/  @!P2 IMAD.WIDE R6, R20, 0x4, R6 ;  /* 0x000000041406a825 */ /* 0x000fe200078e0206 */
[----:B----4-:R-:W-:Y:S02]  /*10c10*/  ISETP.GE.AND P5, PT, R12, c[0x0][0x3c8], PT ;  /* 0x0000f2000c007a0c */ /* 0x010fe40003fa6270 */
[----:B------:R-:W-:Y:S02]  /*10c20*/  SHF.R.S32.HI R3, RZ, 0x1f, R9 ;  /* 0x0000001fff037819 */ /* 0x000fe40000011409 */
[----:B------:R3:W-:Y:S01]  /*10c30*/  @!P2 ST.E.64 [R6.64], R22 ;  /* 0x000000160600a985 */ /* 0x0007e2000c101b06 */
[----:B------:R-:W-:Y:S02]  /*10c40*/  IADD3 R5, R20, 0x20, RZ ;  /* 0x0000002014057810 */ /* 0x000fe40007ffe0ff */
[----:B------:R-:W-:Y:S02]  /*10c50*/  SHF.R.S32.HI R8, RZ, 0x1f, R2 ;  /* 0x0000001fff087819 */ /* 0x000fe40000011402 */
[----:B------:R-:W-:-:S02]  /*10c60*/  ISETP.GE.AND P6, PT, R5, c[0x0][0x3c8], PT ;  /* 0x0000f20005007a0c */ /* 0x000fc40003fc6270 */
[C---:B---3--:R-:W-:Y:S01]  /*10c70*/  @!P3 LEA R6, P2, R9.reuse, R0, 0x2 ;  /* 0x000000000906b211 */ /* 0x048fe200078410ff */
[----:B------:R-:W3:Y:S03]  /*10c80*/  LDL R22, [R1+0x9c] ;  /* 0x00009c0001167983 */ /* 0x000ee60000100800 */
[----:B------:R-:W-:Y:S01]  /*10c90*/  @!P3 LEA.HI.X R7, R9, R4, R3, 0x2, P2 ;  /* 0x000000040907b211 */ /* 0x000fe200010f1403 */
[----:B------:R-:W4:Y:S01]  /*10ca0*/  LDL R23, [R1+0xc4] ;  /* 0x0000c40001177983 */ /* 0x000f220000100800 */
[----:B------:R-:W-:Y:S02]  /*10cb0*/  IADD3 R3, R20, 0x28, RZ ;  /* 0x0000002814037810 */ /* 0x000fe40007ffe0ff */
[----:B------:R-:W-:Y:S01]  /*10cc0*/  @!P1 LEA R10, P2, R2, R0, 0x2 ;  /* 0x00000000020a9211 */ /* 0x000fe200078410ff */
[----:B------:R5:W-:Y:S01]  /*10cd0*/  @!P3 ST.E.64 [R6.64], R24 ;  /* 0x000000180600b985 */ /* 0x000be2000c101b06 */
[----:B------:R-:W-:-:S02]  /*10ce0*/  ISETP.GE.AND P4, PT, R3, c[0x0][0x3c8], PT ;  /* 0x0000f20003007a0c */ /* 0x000fc40003f86270 */
[----:B------:R-:W-:Y:S02]  /*10cf0*/  @!P1 LEA.HI.X R11, R2, R4, R8, 0x2, P2 ;  /* 0x00000004020b9211 */ /* 0x000fe400010f1408 */
[----:B------:R-:W-:Y:S02]  /*10d00*/  @!P5 LEA R8, P2, R12, R0, 0x2 ;  /* 0x000000000c08d211 */ /* 0x000fe400078410ff */
[----:B------:R-:W-:-:S04]  /*10d10*/  IADD3 R2, R20, 0x30, RZ ;  /* 0x0000003014027810 */ /* 0x000fc80007ffe0ff */
[----:B------:R-:W-:Y:S02]  /*10d20*/  ISETP.GE.AND P3, PT, R2, c[0x0][0x3c8], PT ;  /* 0x0000f20002007a0c */ /* 0x000fe40003f66270 */
[----:B-----5:R-:W-:Y:S01]  /*10d30*/  SHF.R.S32.HI R6, RZ, 0x1f, R12 ;  /* 0x0000001fff067819 */ /* 0x020fe2000001140c */
[----:B------:R-:W5:Y:S03]  /*10d40*/  LDL R24, [R1+0xa0] ;  /* 0x0000a00001187983 */ /* 0x000f660000100800 */
[----:B------:R-:W-:Y:S01]  /*10d50*/  @!P5 LEA.HI.X R9, R12, R4, R6, 0x2, P2 ;  /* 0x000000040c09d211 */ /* 0x000fe200010f1406 */
[----:B------:R-:W3:Y:S01]  /*10d60*/  LDL R25, [R1+0xc8] ;  /* 0x0000c80001197983 */ /* 0x000ee20000100800 */
        /* <DEDUP_REMOVED lines=12> */
[----:B-1----:R-:W-:Y:S01]  /*10e30*/  SHF.R.S32.HI R8, RZ, 0x1f, R3 ;  /* 0x0000001fff087819 */ /* 0x002fe20000011403 */
[----:B------:R-:W3:Y:S01]  /*10e40*/  LDL R28, [R1+0xa8] ;  /* 0x0000a800011c7983 */ /* 0x000ee20000100800 */
[----:B--2---:R-:W-:-:S03]  /*10e50*/  @!P4 LEA R10, P1, R3, R0, 0x2 ;  /* 0x00000000030ac211 */ /* 0x004fc600078210ff */
[----:B------:R-:W2:Y:S01]  /*10e60*/  LDL R26, [R1+0xa4] ;  /* 0x0000a400011a7983 */ /* 0x000ea20000100800 */
[----:B------:R-:W-:-:S03]  /*10e70*/  @!P4 LEA.HI.X R11, R3, R4, R8, 0x2, P1 ;  /* 0x00000004030bc211 */ /* 0x000fc600008f1408 */
[----:B------:R-:W2:Y:S01]  /*10e80*/  LDL R29, [R1+0xd0] ;  /* 0x0000d000011d7983 */ /* 0x000ea20000100800 */
[C---:B------:R-:W-:Y:S02]  /*10e90*/  ISETP.GE.AND P1, PT, R5.reuse, c[0x0][0x3c8], PT ;  /* 0x0000f20005007a0c */ /* 0x040fe40003f26270 */
[----:B------:R-:W-:Y:S01]  /*10ea0*/  SHF.R.S32.HI R3, RZ, 0x1f, R6 ;  /* 0x0000001fff037819 */ /* 0x000fe20000011406 */
[----:B------:R-:W2:Y:S01]  /*10eb0*/  LDL R27, [R1+0xcc] ;  /* 0x0000cc00011b7983 */ /* 0x000ea20000100800 */
[----:B------:R-:W-:Y:S02]  /*10ec0*/  IADD3 R2, R20, 0x48, RZ ;  /* 0x0000004814027810 */ /* 0x000fe40007ffe0ff */
[----:B------:R-:W-:Y:S02]  /*10ed0*/  @!P5 LEA.HI.X R13, R6, R4, R3, 0x2, P2 ;  /* 0x00000004060dd211 */ /* 0x000fe400010f1403 */
[----:B------:R-:W-:Y:S01]  /*10ee0*/  SHF.R.S32.HI R3, RZ, 0x1f, R5 ;  /* 0x0000001fff037819 */ /* 0x000fe20000011405 */
[----:B------:R1:W-:Y:S04]  /*10ef0*/  @!P6 ST.E.64 [R16.64], R30 ;  /* 0x0000001e1000e985 */ /* 0x0003e8000c101b06 */
[----:B------:R-:W-:-:S02]  /*10f00*/  @!P1 LEA R8, P2, R5, R0, 0x2 ;  /* 0x0000000005089211 */ /* 0x000fc400078410ff */
[----:B------:R-:W-:Y:S02]  /*10f10*/  ISETP.GE.AND P6, PT, R2, c[0x0][0x3c8], PT ;  /* 0x0000f20002007a0c */ /* 0x000fe40003fc6270 */
[----:B------:R-:W-:Y:S02]  /*10f20*/  @!P1 LEA.HI.X R9, R5, R4, R3, 0x2, P2 ;  /* 0x0000000405099211 */ /* 0x000fe400010f1403 */
[C---:B------:R-:W-:Y:S01]  /*10f30*/  IADD3 R5, R20.reuse, 0x50, RZ ;  /* 0x0000005014057810 */ /* 0x040fe20007ffe0ff */
[----:B------:R1:W-:Y:S01]  /*10f40*/  @!P4 ST.E.64 [R10.64], R34 ;  /* 0x000000220a00c985 */ /* 0x0003e2000c101b06 */
[----:B------:R-:W-:Y:S02]  /*10f50*/  IADD3 R3, R20, 0x58, RZ ;  /* 0x0000005814037810 */ /* 0x000fe40007ffe0ff */
[----:B------:R-:W-:Y:S01]  /*10f60*/  ISETP.GE.AND P4, PT, R5, c[0x0][0x3c8], PT ;  /* 0x0000f20005007a0c */ /* 0x000fe20003f86270 */
[----:B------:R1:W-:Y:S01]  /*10f70*/  @!P3 ST.E.64 [R14.64], R32 ;  /* 0x000000200e00b985 */ /* 0x0003e2000c101b06 */
[----:B------:R-:W-:-:S02]  /*10f80*/  ISETP.GE.AND P3, PT, R3, c[0x0][0x3c8], PT ;  /* 0x0000f20003007a0c */ /* 0x000fc40003f66270 */
[----:B------:R-:W-:Y:S02]  /*10f90*/  SHF.R.S32.HI R6, RZ, 0x1f, R2 ;  /* 0x0000001fff067819 */ /* 0x000fe40000011402 */
[----:B------:R-:W-:Y:S01]  /*10fa0*/  IADD3 R7, R20, 0x60, RZ ;  /* 0x0000006014077810 */ /* 0x000fe20007ffe0ff */
[----:B------:R-:W-:Y:S03]  /*10fb0*/  @!P5 ST.E.64 [R12.64], R134 ;  /* 0x000000860c00d985 */ /* 0x000fe6000c101b06 */
[----:B------:R-:W-:Y:S01]  /*10fc0*/  ISETP.GE.AND P5, PT, R7, c[0x0][0x3c8], PT ;  /* 0x0000f20007007a0c */ /* 0x000fe20003fa6270 */
[----:B------:R1:W-:Y:S02]  /*10fd0*/  @!P1 ST.E.64 [R8.64], R36 ;  /* 0x0000002408009985 */ /* 0x0003e4000c101b06 */
[C---:B-1----:R-:W-:Y:S02]  /*10fe0*/  @!P6 LEA R16, P2, R2.reuse, R0, 0x2 ;  /* 0x000000000210e211 */ /* 0x042fe400078410ff */
[----:B------:R-:W2:Y:S02]  /*10ff0*/  LDL R30, [R1+0xac] ;  /* 0x0000ac00011e7983 */ /* 0x000ea40000100800 */
[----:B------:R-:W-:-:S02]  /*11000*/  @!P6 LEA.HI.X R17, R2, R4, R6, 0x2, P2 ;  /* 0x000000040211e211 */ /* 0x000fc400010f1406 */
[----:B------:R-:W2:Y:S01]  /*11010*/  LDL R31, [R1+0xd4] ;  /* 0x0000d400011f7983 */ /* 0x000ea20000100800 */
[----:B------:R-:W-:Y:S02]  /*11020*/  IADD3 R2, R20, 0x68, RZ ;  /* 0x0000006814027810 */ /* 0x000fe40007ffe0ff */
[-C--:B------:R-:W-:Y:S01]  /*11030*/  @!P4 LEA R10, P1, R5, R0.reuse, 0x2 ;  /* 0x00000000050ac211 */ /* 0x080fe200078210ff */
[----:B------:R-:W2:Y:S01]  /*11040*/  LDL R34, [R1+0xb4] ;  /* 0x0000b40001227983 */ /* 0x000ea20000100800 */
[----:B------:R-:W-:Y:S02]  /*11050*/  SHF.R.S32.HI R6, RZ, 0x1f, R3 ;  /* 0x0000001fff067819 */ /* 0x000fe40000011403 */
[----:B------:R-:W-:Y:S01]  /*11060*/  @!P3 LEA R14, P2, R3, R0, 0x2 ;  /* 0x00000000030eb211 */ /* 0x000fe200078410ff */
[----:B------:R-:W4:Y:S04]  /*11070*/  LDL R32, [R1+0xb0] ;  /* 0x0000b00001207983 */ /* 0x000f280000100800 */
[----:B------:R-:W5:Y:S04]  /*11080*/  LDL R35, [R1+0xdc] ;  /* 0x0000dc0001237983 */ /* 0x000f680000100800 */
[----:B------:R-:W5:Y:S01]  /*11090*/  LDL R33, [R1+0xd8] ;  /* 0x0000d80001217983 */ /* 0x000f620000100800 */
[----:B------:R-:W-:-:S04]  /*110a0*/  SHF.R.S32.HI R8, RZ, 0x1f, R5 ;  /* 0x0000001fff087819 */ /* 0x000fc80000011405 */
[-C--:B------:R-:W-:Y:S02]  /*110b0*/  @!P4 LEA.HI.X R11, R5, R4.reuse, R8, 0x2, P1 ;  /* 0x00000004050bc211 */ /* 0x080fe400008f1408 */
[----:B------:R-:W-:Y:S02]  /*110c0*/  ISETP.GE.AND P1, PT, R2, c[0x0][0x3c8], PT ;  /* 0x0000f20002007a0c */ /* 0x000fe40003f26270 */
[----:B------:R-:W-:Y:S02]  /*110d0*/  @!P3 LEA.HI.X R15, R3, R4, R6, 0x2, P2 ;  /* 0x00000004030fb211 */ /* 0x000fe400010f1406 */
[----:B------:R-:W-:Y:S01]  /*110e0*/  IADD3 R6, R20, 0x70, RZ ;  /* 0x0000007014067810 */ /* 0x000fe20007ffe0ff */
[----:B------:R1:W-:Y:S01]  /*110f0*/  @!P6 ST.E.64 [R16.64], R40 ;  /* 0x000000281000e985 */ /* 0x0003e2000c101b06 */
[----:B------:R-:W-:Y:S02]  /*11100*/  SHF.R.S32.HI R3, RZ, 0x1f, R7 ;  /* 0x0000001fff037819 */ /* 0x000fe40000011407 */
[----:B------:R-:W-:-:S02]  /*11110*/  @!P5 LEA R12, P2, R7, R0, 0x2 ;  /* 0x00000000070cd211 */ /* 0x000fc400078410ff */
[----:B------:R-:W-:Y:S02]  /*11120*/  ISETP.GE.AND P6, PT, R6, c[0x0][0x3c8], PT ;  /* 0x0000f20006007a0c */ /* 0x000fe40003fc6270 */
[----:B------:R-:W-:Y:S01]  /*11130*/  IADD3 R5, R20, 0x78, RZ ;  /* 0x0000007814057810 */ /* 0x000fe20007ffe0ff */
[----:B------:R1:W-:Y:S01]  /*11140*/  @!P4 ST.E.64 [R10.64], R136 ;  /* 0x000000880a00c985 */ /* 0x0003e2000c101b06 */
[----:B------:R-:W-:Y:S02]  /*11150*/  @!P5 LEA.HI.X R13, R7, R4, R3, 0x2, P2 ;  /* 0x00000004070dd211 */ /* 0x000fe400010f1403 */
[----:B------:R-:W-:Y:S02]  /*11160*/  SHF.R.S32.HI R3, RZ, 0x1f, R2 ;  /* 0x0000001fff037819 */ /* 0x000fe40000011402 */
[----:B------:R-:W-:Y:S02]  /*11170*/  @!P1 LEA R8, P2, R2, R0, 0x2 ;  /* 0x0000000002089211 */ /* 0x000fe400078410ff */
[----:B------:R-:W-:-:S02]  /*11180*/  ISETP.GE.AND P4, PT, R5, c[0x0][0x3c8], PT ;  /* 0x0000f20005007a0c */ /* 0x000fc40003f86270 */
[----:B------:R-:W-:Y:S02]  /*11190*/  @!P1 LEA.HI.X R9, R2, R4, R3, 0x2, P2 ;  /* 0x0000000402099211 */ /* 0x000fe400010f1403 */
[C---:B------:R-:W-:Y:S01]  /*111a0*/  IADD3 R3, R20.reuse, 0x80, RZ ;  /* 0x0000008014037810 */ /* 0x040fe20007ffe0ff */
[----:B------:R1:W-:Y:S01]  /*111b0*/  @!P3 ST.E.64 [R14.64], R44 ;  /* 0x0000002c0e00b985 */ /* 0x0003e2000c101b06 */
[----:B------:R-:W-:Y:S02]  /*111c0*/  SHF.R.S32.HI R7, RZ, 0x1f, R6 ;  /* 0x0000001fff077819 */ /* 0x000fe40000011406 */
[----:B------:R-:W-:Y:S02]  /*111d0*/  ISETP.GE.AND P2, PT, R3, c[0x0][0x3c8], PT ;  /* 0x0000f20003007a0c */ /* 0x000fe40003f46270 */
[----:B------:R-:W-:Y:S01]  /*111e0*/  IADD3 R2, R20, 0x88, RZ ;  /* 0x0000008814027810 */ /* 0x000fe20007ffe0ff */
[----:B------:R-:W-:Y:S01]  /*111f0*/  @!P5 ST.E.64 [R12.64], R52 ;  /* 0x000000340c00d985 */ /* 0x000fe2000c101b06 */
[----:B-1----:R-:W-:-:S03]  /*11200*/  @!P6 LEA R16, P3, R6, R0, 0x2 ;  /* 0x000000000610e211 */ /* 0x002fc600078610ff */
[----:B------:R1:W-:Y:S01]  /*11210*/  @!P1 ST.E.64 [R8.64], R48 ;  /* 0x0000003008009985 */ /* 0x0003e2000c101b06 */
[----:B------:R-:W-:Y:S02]  /*11220*/  ISETP.GE.AND P5, PT, R2, c[0x0][0x3c8], PT ;  /* 0x0000f20002007a0c */ /* 0x000fe40003fa6270 */
[----:B------:R-:W-:Y:S02]  /*11230*/  @!P6 LEA.HI.X R17, R6, R4, R7, 0x2, P3 ;  /* 0x000000040611e211 */ /* 0x000fe400018f1407 */
[----:B------:R-:W-:Y:S02]  /*11240*/  IADD3 R6, R20, 0x90, RZ ;  /* 0x0000009014067810 */ /* 0x000fe40007ffe0ff */
[-C--:B------:R-:W-:Y:S02]  /*11250*/  @!P4 LEA R10, P3, R5, R0.reuse, 0x2 ;  /* 0x00000000050ac211 */ /* 0x080fe400078610ff */
[----:B------:R-:W-:Y:S02]  /*11260*/  SHF.R.S32.HI R7, RZ, 0x1f, R3 ;  /* 0x0000001fff077819 */ /* 0x000fe40000011403 */
[----:B------:R-:W-:-:S02]  /*11270*/  @!P2 LEA R14, P1, R3, R0, 0x2 ;  /* 0x00000000030ea211 */ /* 0x000fc400078210ff */
[----:B-1----:R-:W-:-:S04]  /*11280*/  SHF.R.S32.HI R8, RZ, 0x1f, R5 ;  /* 0x0000001fff087819 */ /* 0x002fc80000011405 */
[-C--:B------:R-:W-:Y:S02]  /*11290*/  @!P4 LEA.HI.X R11, R5, R4.reuse, R8, 0x2, P3 ;  /* 0x00000004050bc211 */ /* 0x080fe400018f1408 */
[----:B------:R-:W-:Y:S02]  /*112a0*/  ISETP.GE.AND P3, PT, R6, c[0x0][0x3c8], PT ;  /* 0x0000f20006007a0c */ /* 0x000fe40003f66270 */
[----:B------:R-:W-:Y:S02]  /*112b0*/  @!P2 LEA.HI.X R15, R3, R4, R7, 0x2, P1 ;  /* 0x00000004030fa211 */ /* 0x000fe400008f1407 */
[----:B------:R-:W-:Y:S02]  /*112c0*/  SHF.R.S32.HI R3, RZ, 0x1f, R2 ;  /* 0x0000001fff037819 */ /* 0x000fe40000011402 */
[----:B------:R-:W-:-:S04]  /*112d0*/  @!P5 LEA R12, P1, R2, R0, 0x2 ;  /* 0x00000000020cd211 */ /* 0x000fc800078210ff */
[----:B------:R-:W-:Y:S02]  /*112e0*/  @!P5 LEA.HI.X R13, R2, R4, R3, 0x2, P1 ;  /* 0x00000004020dd211 */ /* 0x000fe400008f1403 */
[----:B------:R-:W-:Y:S02]  /*112f0*/  SHF.R.S32.HI R2, RZ, 0x1f, R6 ;  /* 0x0000001fff027819 */ /* 0x000fe40000011406 */
[----:B------:R-:W-:Y:S01]  /*11300*/  @!P3 LEA R8, P1, R6, R0, 0x2 ;  /* 0x000000000608b211 */ /* 0x000fe200078210ff */
[----:B------:R1:W-:Y:S01]  /*11310*/  @!P6 ST.E.64 [R16.64], R56 ;  /* 0x000000381000e985 */ /* 0x0003e2000c101b06 */
[----:B------:R-:W-:Y:S02]  /*11320*/  IADD3 R5, R20, 0x98, RZ ;  /* 0x0000009814057810 */ /* 0x000fe40007ffe0ff */
[----:B------:R-:W-:Y:S02]  /*11330*/  @!P3 LEA.HI.X R9, R6, R4, R2, 0x2, P1 ;  /* 0x000000040609b211 */ /* 0x000fe400008f1402 */
[----:B------:R-:W-:-:S02]  /*11340*/  IADD3 R3, R20, 0xa0, RZ ;  /* 0x000000a014037810 */ /* 0x000fc40007ffe0ff */
[----:B------:R-:W-:Y:S02]  /*11350*/  IADD3 R2, R20, 0xa8, RZ ;  /* 0x000000a814027810 */ /* 0x000fe40007ffe0ff */
[----:B------:R-:W5:Y:S04]  /*11360*/  LDL R20, [R1+0x98] ;  /* 0x0000980001147983 */ /* 0x000f680000100800 */
[----:B-1----:R-:W5:Y:S04]  /*11370*/  LDL R16, [R1+0x94] ;  /* 0x0000940001107983 */ /* 0x002f680000100800 */
[----:B------:R-:W5:Y:S01]  /*11380*/  LDL R17, [R1+0xbc] ;  /* 0x0000bc0001117983 */ /* 0x000f620000100800 */
[----:B------:R-:W-:-:S03]  /*11390*/  ISETP.GE.AND P6, PT, R5, c[0x0][0x3c8], PT ;  /* 0x0000f20005007a0c */ /* 0x000fc60003fc6270 */
[----:B------:R1:W-:Y:S01]  /*113a0*/  @!P4 ST.E.64 [R10.64], R138 ;  /* 0x0000008a0a00c985 */ /* 0x0003e2000c101b06 */
[----:B------:R-:W-:Y:S02]  /*113b0*/  ISETP.GE.AND P4, PT, R3, c[0x0][0x3c8], PT ;  /* 0x0000f20003007a0c */ /* 0x000fe40003f86270 */
[----:B------:R-:W-:Y:S01]  /*113c0*/  SHF.R.S32.HI R6, RZ, 0x1f, R5 ;  /* 0x0000001fff067819 */ /* 0x000fe20000011405 */
[----:B------:R-:W-:Y:S01]  /*113d0*/  @!P2 ST.E.64 [R14.64], R68 ;  /* 0x000000440e00a985 */ /* 0x000fe2000c101b06 */
[----:B------:R-:W-:Y:S02]  /*113e0*/  ISETP.GE.AND P2, PT, R2, c[0x0][0x3c8], PT ;  /* 0x0000f20002007a0c */ /* 0x000fe40003f46270 */
[----:B------:R-:W-:Y:S01]  /*113f0*/  SHF.R.S32.HI R7, RZ, 0x1f, R3 ;  /* 0x0000001fff077819 */ /* 0x000fe20000011403 */
[----:B------:R-:W-:Y:S01]  /*11400*/  @!P5 ST.E.64 [R12.64], R72 ;  /* 0x000000480c00d985 */ /* 0x000fe2000c101b06 */
[----:B------:R-:W-:-:S03]  /*11410*/  ISETP.GE.AND P5, PT, R103, c[0x0][0x3c8], PT ;  /* 0x0000f20067007a0c */ /* 0x000fc60003fa6270 */
[----:B------:R1:W-:Y:S02]  /*11420*/  @!P3 ST.E.64 [R8.64], R60 ;  /* 0x0000003c0800b985 */ /* 0x0003e4000c101b06 */
[----:B-1----:R-:W-:-:S04]  /*11430*/  @!P6 LEA R10, P1, R5, R0, 0x2 ;  /* 0x00000000050ae211 */ /* 0x002fc800078210ff */
[----:B------:R-:W-:Y:S02]  /*11440*/  @!P6 LEA.HI.X R11, R5, R4, R6, 0x2, P1 ;  /* 0x00000004050be211 */ /* 0x000fe400008f1406 */
[----:B------:R-:W-:-:S04]  /*11450*/  @!P4 LEA R6, P1, R3, R0, 0x2 ;  /* 0x000000000306c211 */ /* 0x000fc800078210ff */
[----:B------:R-:W-:Y:S02]  /*11460*/  @!P4 LEA.HI.X R7, R3, R4, R7, 0x2, P1 ;  /* 0x000000040307c211 */ /* 0x000fe400008f1407 */
[----:B------:R-:W-:Y:S02]  /*11470*/  SHF.R.S32.HI R5, RZ, 0x1f, R2 ;  /* 0x0000001fff057819 */ /* 0x000fe40000011402 */
[C---:B------:R-:W-:Y:S01]  /*11480*/  @!P2 LEA R8, P3, R2.reuse, R0, 0x2 ;  /* 0x000000000208a211 */ /* 0x040fe200078610ff */
[----:B------:R-:W-:Y:S03]  /*11490*/  @!P6 ST.E.64 [R10.64], R140 ;  /* 0x0000008c0a00e985 */ /* 0x000fe6000c101b06 */
[----:B------:R-:W-:Y:S01]  /*114a0*/  @!P2 LEA.HI.X R9, R2, R4, R5, 0x2, P3 ;  /* 0x000000040209a211 */ /* 0x000fe200018f1405 */
[----:B------:R1:W-:Y:S01]  /*114b0*/  @!P4 ST.E.64 [R6.64], R76 ;  /* 0x0000004c0600c985 */ /* 0x0003e2000c101b06 */
[----:B------:R-:W-:-:S03]  /*114c0*/  SHF.R.S32.HI R3, RZ, 0x1f, R103 ;  /* 0x0000001fff037819 */ /* 0x000fc60000011467 */
[----:B------:R2:W-:Y:S01]  /*114d0*/  @!P2 ST.E.64 [R8.64], R80 ;  /* 0x000000500800a985 */ /* 0x0005e2000c101b06 */
[----:B-1----:R-:W-:-:S04]  /*114e0*/  @!P5 LEA R6, P3, R103, R0, 0x2 ;  /* 0x000000006706d211 */ /* 0x002fc800078610ff */
[----:B------:R-:W-:-:S05]  /*114f0*/  @!P5 LEA.HI.X R7, R103, R4, R3, 0x2, P3 ;  /* 0x000000046707d211 */ /* 0x000fca00018f1403 */
[----:B------:R1:W-:Y:S01]  /*11500*/  @!P5 ST.E.64 [R6.64], R84 ;  /* 0x000000540600d985 */ /* 0x0003e2000c101b06 */
[----:B---3--:R-:W-:Y:S02]  /*11510*/  ISETP.GE.AND P3, PT, R28, c[0x0][0x3c8], PT ;  /* 0x0000f2001c007a0c */ /* 0x008fe40003f66270 */
[----:B--2---:R-:W-:Y:S02]  /*11520*/  ISETP.GE.AND P1, PT, R34, c[0x0][0x3c8], PT ;  /* 0x0000f20022007a0c */ /* 0x004fe40003f26270 */
[----:B----4-:R-:W-:Y:S02]  /*11530*/  ISETP.GE.AND P6, PT, R32, c[0x0][0x3c8], PT ;  /* 0x0000f20020007a0c */ /* 0x010fe40003fc6270 */
[----:B------:R-:W-:-:S09]  /*11540*/  ISETP.GE.AND P4, PT, R30, c[0x0][0x3c8], PT ;  /* 0x0000f2001e007a0c */ /* 0x000fd20003f86270 */
[----:B------:R-:W-:-:S04]  /*11550*/  @!P1 LEA R2, P2, R34, R0, 0x2 ;  /* 0x0000000022029211 */ /* 0x000fc800078410ff */
[----:B-----5:R-:W-:Y:S02]  /*11560*/  @!P1 LEA.HI.X R3, R34, R4, R35, 0x2, P2 ;  /* 0x0000000422039211 */ /* 0x020fe400010f1423 */
[----:B------:R-:W-:-:S03]  /*11570*/  @!P6 LEA R8, P2, R32, R0, 0x2 ;  /* 0x000000002008e211 */ /* 0x000fc600078410ff */
[----:B------:R2:W-:Y:S01]  /*11580*/  @!P1 ST.E.64 [R2.64], R88 ;  /* 0x0000005802009985 */ /* 0x0005e2000c101b06 */
[----:B------:R-:W-:Y:S02]  /*11590*/  ISETP.GE.AND P1, PT, R26, c[0x0][0x3c8], PT ;  /* 0x0000f2001a007a0c */ /* 0x000fe40003f26270 */
[----:B------:R-:W-:Y:S02]  /*115a0*/  @!P6 LEA.HI.X R9, R32, R4, R33, 0x2, P2 ;  /* 0x000000042009e211 */ /* 0x000fe400010f1421 */
[----:B-1----:R-:W-:-:S03]  /*115b0*/  @!P3 LEA R6, P2, R28, R0, 0x2 ;  /* 0x000000001c06b211 */ /* 0x002fc600078410ff */
[----:B------:R-:W-:Y:S01]  /*115c0*/  @!P6 ST.E.64 [R8.64], R144 ;  /* 0x000000900800e985 */ /* 0x000fe2000c101b06 */
[----:B------:R-:W-:Y:S02]  /*115d0*/  ISETP.GE.AND P6, PT, R24, c[0x0][0x3c8], PT ;  /* 0x0000f20018007a0c */ /* 0x000fe40003fc6270 */
[----:B------:R-:W-:Y:S02]  /*115e0*/  @!P3 LEA.HI.X R7, R28, R4, R29, 0x2, P2 ;  /* 0x000000041c07b211 */ /* 0x000fe400010f141d */
[----:B--2---:R-:W-:-:S04]  /*115f0*/  @!P4 LEA R2, P5, R30, R0, 0x2 ;  /* 0x000000001e02c211 */ /* 0x004fc800078a10ff */
[----:B------:R-:W-:Y:S02]  /*11600*/  @!P4 LEA.HI.X R3, R30, R4, R31, 0x2, P5 ;  /* 0x000000041e03c211 */ /* 0x000fe400028f141f */
[----:B------:R-:W-:-:S03]  /*11610*/  ISETP.GE.AND P5, PT, R22, c[0x0][0x3c8], PT ;  /* 0x0000f20016007a0c */ /* 0x000fc60003fa6270 */
[----:B------:R1:W-:Y:S04]  /*11620*/  @!P4 ST.E.64 [R2.64], R92 ;  /* 0x0000005c0200c985 */ /* 0x0003e8000c101b06 */
[----:B------:R2:W-:Y:S01]  /*11630*/  @!P3 ST.E.64 [R6.64], R96 ;  /* 0x000000600600b985 */ /* 0x0005e2000c101b06 */
[----:B-1----:R-:W-:-:S04]  /*11640*/  @!P1 LEA R2, P2, R26, R0, 0x2 ;  /* 0x000000001a029211 */ /* 0x002fc800078410ff */
[----:B------:R-:W-:Y:S02]  /*11650*/  @!P1 LEA.HI.X R3, R26, R4, R27, 0x2, P2 ;  /* 0x000000041a039211 */ /* 0x000fe400010f141b */
[----:B------:R-:W-:-:S03]  /*11660*/  @!P6 LEA R10, P2, R24, R0, 0x2 ;  /* 0x00000000180ae211 */ /* 0x000fc600078410ff */
[----:B------:R1:W-:Y:S01]  /*11670*/  @!P1 ST.E.64 [R2.64], R100 ;  /* 0x0000006402009985 */ /* 0x0003e2000c101b06 */
[----:B------:R-:W-:Y:S02]  /*11680*/  @!P5 LEA R8, P1, R22, R0, 0x2 ;  /* 0x000000001608d211 */ /* 0x000fe400078210ff */
[-C--:B------:R-:W-:Y:S02]  /*11690*/  @!P6 LEA.HI.X R11, R24, R4.reuse, R25, 0x2, P2 ;  /* 0x00000004180be211 */ /* 0x080fe400010f1419 */
[----:B------:R-:W-:Y:S02]  /*116a0*/  ISETP.GE.AND P4, PT, R20, c[0x0][0x3c8], PT ;  /* 0x0000f20014007a0c */ /* 0x000fe40003f86270 */
[----:B------:R-:W-:Y:S02]  /*116b0*/  @!P5 LEA.HI.X R9, R22, R4, R23, 0x2, P1 ;  /* 0x000000041609d211 */ /* 0x000fe400008f1417 */
[----:B------:R-:W-:-:S09]  /*116c0*/  ISETP.GE.AND P3, PT, R16, c[0x0][0x3c8], PT ;  /* 0x0000f20010007a0c */ /* 0x000fd20003f66270 */
[C---:B--2---:R-:W-:Y:S01]  /*116d0*/  @!P4 LEA R6, P2, R20.reuse, R0, 0x2 ;  /* 0x000000001406c211 */ /* 0x044fe200078410ff */
[----:B------:R2:W-:Y:S03]  /*116e0*/  @!P6 ST.E.64 [R10.64], R116 ;  /* 0x000000740a00e985 */ /* 0x0005e6000c101b06 */
[----:B------:R-:W-:Y:S02]  /*116f0*/  @!P4 LEA.HI.X R7, R20, R4, R21, 0x2, P2 ;  /* 0x000000041407c211 */ /* 0x000fe400010f1415 */
[C---:B-1----:R-:W-:Y:S01]  /*11700*/  @!P3 LEA R2, P1, R16.reuse, R0, 0x2 ;  /* 0x000000001002b211 */ /* 0x042fe200078210ff */
[----:B------:R2:W-:Y:S03]  /*11710*/  @!P5 ST.E.64 [R8.64], R108 ;  /* 0x0000006c0800d985 */ /* 0x0005e6000c101b06 */
[----:B------:R-:W-:Y:S01]  /*11720*/  @!P3 LEA.HI.X R3, R16, R4, R17, 0x2, P1 ;  /* 0x000000041003b211 */ /* 0x000fe200008f1411 */
[----:B------:R2:W-:Y:S04]  /*11730*/  @!P4 ST.E.64 [R6.64], R104 ;  /* 0x000000680600c985 */ /* 0x0005e8000c101b06 */
[----:B------:R2:W-:Y:S04]  /*11740*/  @!P3 ST.E.64 [R2.64], R64 ;  /* 0x000000400200b985 */ /* 0x0005e8000c101b06 */
.L_x_2257:
[----:B------:R-:W-:Y:S05]  /*11750*/  BSYNC B0 ;  /* 0x0000000000007941 */ /* 0x000fea0003800000 */
.L_x_2256:
[----:B------:R-:W-:Y:S05]  /*11760*/  BRA.DIV ~URZ, `(.L_x_2258) ;  /* 0x000039127f007947 */ /* 0x000fea000b800000 */
[----:B--2---:R2:W1:Y:S04]  /*11770*/  SHFL.IDX PT, R4, R18, 0x1, 0x1c1f ;  /* 0x003c1f0012047f89 */ /* 0x00446800000e0000 */
[----:B----4-:R2:W4:Y:S02]  /*11780*/  SHFL.IDX PT, R0, R19, 0x1, 0x1c1f ;  /* 0x003c1f0013007f89 */ /* 0x01052400000e0000 */
.L_x_2316:
[----:B------:R-:W-:Y:S05]  /*11790*/  @P0 BRA `(.L_x_2253) ;  /* 0x00001b9000000947 */ /* 0x000fea0003800000 */
[----:B------:R-:W5:Y:S04]  /*117a0*/  LDL R20, [R1+0x10] ;  /* 0x0000100001147983 */ /* 0x000f680000100800 */
[----:B--2---:R-:W2:Y:S04]  /*117b0*/  LDL R12, [R1+0x8c] ;  /* 0x00008c00010c7983 */ /* 0x004ea80000100800 */
[----:B---3--:R-:W3:Y:S04]  /*117c0*/  LDL R16, [R1+0x88] ;  /* 0x0000880001107983 */ /* 0x008ee80000100800 */
[----:B----4-:R-:W4:Y:S04]  /*117d0*/  LDL R37, [R1+0x84] ;  /* 0x0000840001257983 */ /* 0x010f280000100800 */
[----:B------:R-:W3:Y:S04]  /*117e0*/  LDL R35, [R1+0xb4] ;  /* 0x0000b40001237983 */ /* 0x000ee80000100800 */
        /* <DEDUP_REMOVED lines=16> */
[----:B------:R-:W-:Y:S02]  /*118f0*/  IADD3 R5, R20, 0x18, RZ ;  /* 0x0000001814057810 */ /* 0x000fe40007ffe0ff */
[----:B--2---:R-:W-:Y:S02]  /*11900*/  ISETP.GE.AND P4, PT, R12, c[0x0][0x3c8], PT ;  /* 0x0000f2000c007a0c */ /* 0x004fe40003f86270 */
[----:B------:R-:W-:Y:S02]  /*11910*/  ISETP.GE.AND P3, PT, R5, c[0x0][0x3c8], PT ;  /* 0x0000f20005007a0c */ /* 0x000fe40003f66270 */
[----:B------:R-:W-:-:S05]  /*11920*/  IADD3 R2, R20, 0x20, RZ ;  /* 0x0000002014027810 */ /* 0x000fca0007ffe0ff */
[----:B------:R-:W-:Y:S02]  /*11930*/  @!P1 IMAD.MOV.U32 R6, RZ, RZ, R0 ;  /* 0x000000ffff069224 */ /* 0x000fe400078e0000 */
[----:B-1----:R-:W-:Y:S01]  /*11940*/  @!P1 IMAD.MOV.U32 R7, RZ, RZ, R4 ;  /* 0x000000ffff079224 */ /* 0x002fe200078e0004 */
[----:B------:R-:W-:Y:S02]  /*11950*/  ISETP.GE.AND P2, PT, R2, c[0x0][0x3c8], PT ;  /* 0x0000f20002007a0c */ /* 0x000fe40003f46270 */
[----:B---3--:R-:W-:Y:S01]  /*11960*/  ISETP.GE.AND P0, PT, R16, c[0x0][0x3c8], PT ;  /* 0x0000f20010007a0c */ /* 0x008fe20003f06270 */
[C---:B------:R-:W-:Y:S01]  /*11970*/  @!P1 IMAD.WIDE R6, R20.reuse, 0x4, R6 ;  /* 0x0000000414069825 */ /* 0x040fe200078e0206 */
[----:B------:R-:W-:-:S04]  /*11980*/  IADD3 R3, R20, 0x28, RZ ;  /* 0x0000002814037810 */ /* 0x000fc80007ffe0ff */
[----:B------:R1:W-:Y:S01]  /*11990*/  @!P1 ST.E.64 [R6.64], R112 ;  /* 0x0000007006009985 */ /* 0x0003e2000c101b06 */
[----:B------:R-:W-:Y:S02]  /*119a0*/  ISETP.GE.AND P1, PT, R3, c[0x0][0x3c8], PT ;  /* 0x0000f20003007a0c */ /* 0x000fe40003f26270 */
[-C--:B------:R-:W-:Y:S02]  /*119b0*/  @!P3 LEA R14, P5, R5, R0.reuse, 0x2 ;  /* 0x00000000050eb211 */ /* 0x080fe400078a10ff */
[----:B------:R-:W-:Y:S02]  /*119c0*/  @!P4 LEA R8, P6, R12, R0, 0x2 ;  /* 0x000000000c08c211 */ /* 0x000fe400078c10ff */
[----:B------:R-:W-:Y:S02]  /*119d0*/  SHF.R.S32.HI R10, RZ, 0x1f, R16 ;  /* 0x0000001fff0a7819 */ /* 0x000fe40000011410 */
[----:B------:R-:W-:Y:S02]  /*119e0*/  SHF.R.S32.HI R11, RZ, 0x1f, R2 ;  /* 0x0000001fff0b7819 */ /* 0x000fe40000011402 */
[----:B-1----:R-:W-:-:S02]  /*119f0*/  SHF.R.S32.HI R6, RZ, 0x1f, R5 ;  /* 0x0000001fff067819 */ /* 0x002fc40000011405 */
[----:B------:R-:W-:Y:S02]  /*11a00*/  SHF.R.S32.HI R7, RZ, 0x1f, R12 ;  /* 0x0000001fff077819 */ /* 0x000fe4000001140c */
[-C--:B------:R-:W-:Y:S02]  /*11a10*/  @!P3 LEA.HI.X R15, R5, R4.reuse, R6, 0x2, P5 ;  /* 0x00000004050fb211 */ /* 0x080fe400028f1406 */
[----:B------:R-:W-:Y:S02]  /*11a20*/  @!P4 LEA.HI.X R9, R12, R4, R7, 0x2, P6 ;  /* 0x000000040c09c211 */ /* 0x000fe400030f1407 */
[-C--:B------:R-:W-:Y:S02]  /*11a30*/  @!P2 LEA R12, P5, R2, R0.reuse, 0x2 ;  /* 0x00000000020ca211 */ /* 0x080fe400078a10ff */
[----:B------:R-:W-:Y:S02]  /*11a40*/  @!P0 LEA R6, P6, R16, R0, 0x2 ;  /* 0x0000000010068211 */ /* 0x000fe400078c10ff */
[----:B------:R-:W-:-:S02]  /*11a50*/  @!P2 LEA.HI.X R13, R2, R4, R11, 0x2, P5 ;  /* 0x00000004020da211 */ /* 0x000fc400028f140b */
[----:B------:R-:W-:Y:S02]  /*11a60*/  @!P0 LEA.HI.X R7, R16, R4, R10, 0x2, P6 ;  /* 0x0000000410078211 */ /* 0x000fe400030f140a */
[----:B------:R-:W-:Y:S02]  /*11a70*/  IADD3 R5, R20, 0x30, RZ ;  /* 0x0000003014057810 */ /* 0x000fe40007ffe0ff */
[----:B------:R-:W-:Y:S02]  /*11a80*/  SHF.R.S32.HI R2, RZ, 0x1f, R3 ;  /* 0x0000001fff027819 */ /* 0x000fe40000011403 */
[----:B------:R-:W-:Y:S02]  /*11a90*/  @!P1 LEA R18, P6, R3, R0, 0x2 ;  /* 0x0000000003129211 */ /* 0x000fe400078c10ff */
[----:B------:R-:W-:Y:S02]  /*11aa0*/  ISETP.GE.AND P5, PT, R5, c[0x0][0x3c8], PT ;  /* 0x0000f20005007a0c */ /* 0x000fe40003fa6270 */
[----:B------:R-:W-:-:S02]  /*11ab0*/  @!P1 LEA.HI.X R19, R3, R4, R2, 0x2, P6 ;  /* 0x0000000403139211 */ /* 0x000fc400030f1402 */
[C---:B------:R-:W-:Y:S01]  /*11ac0*/  IADD3 R3, R20.reuse, 0x38, RZ ;  /* 0x0000003814037810 */ /* 0x040fe20007ffe0ff */
[----:B------:R-:W-:Y:S04]  /*11ad0*/  @!P4 ST.E.64 [R8.64], R124 ;  /* 0x0000007c0800c985 */ /* 0x000fe8000c101b06 */
[----:B------:R1:W-:Y:S01]  /*11ae0*/  @!P0 ST.E.64 [R6.64], R120 ;  /* 0x0000007806008985 */ /* 0x0003e2000c101b06 */
[----:B------:R-:W-:Y:S02]  /*11af0*/  ISETP.GE.AND P0, PT, R3, c[0x0][0x3c8], PT ;  /* 0x0000f20003007a0c */ /* 0x000fe40003f06270 */
[----:B------:R-:W-:Y:S02]  /*11b00*/  IADD3 R2, R20, 0x40, RZ ;  /* 0x0000004014027810 */ /* 0x000fe40007ffe0ff */
[----:B------:R-:W-:-:S02]  /*11b10*/  @!P5 LEA R10, P6, R5, R0, 0x2 ;  /* 0x00000000050ad211 */ /* 0x000fc400078c10ff */
[----:B------:R-:W-:Y:S01]  /*11b20*/  ISETP.GE.AND P4, PT, R2, c[0x0][0x3c8], PT ;  /* 0x0000f20002007a0c */ /* 0x000fe20003f86270 */
[----:B------:R-:W-:Y:S04]  /*11b30*/  @!P3 ST.E.64 [R14.64], R142 ;  /* 0x0000008e0e00b985 */ /* 0x000fe8000c101b06 */
[----:B------:R2:W-:Y:S01]  /*11b40*/  @!P2 ST.E.64 [R12.64], R128 ;  /* 0x000000800c00a985 */ /* 0x0005e2000c101b06 */
[----:B-1----:R-:W-:Y:S02]  /*11b50*/  SHF.R.S32.HI R7, RZ, 0x1f, R5 ;  /* 0x0000001fff077819 */ /* 0x002fe40000011405 */
[----:B------:R-:W-:Y:S02]  /*11b60*/  IADD3 R6, R20, 0x48, RZ ;  /* 0x0000004814067810 */ /* 0x000fe40007ffe0ff */
[----:B------:R-:W-:-:S02]  /*11b70*/  @!P5 LEA.HI.X R11, R5, R4, R7, 0x2, P6 ;  /* 0x00000004050bd211 */ /* 0x000fc400030f1407 */
[----:B------:R-:W-:Y:S02]  /*11b80*/  ISETP.GE.AND P3, PT, R6, c[0x0][0x3c8], PT ;  /* 0x0000f20006007a0c */ /* 0x000fe40003f66270 */
[----:B------:R-:W-:Y:S02]  /*11b90*/  SHF.R.S32.HI R7, RZ, 0x1f, R3 ;  /* 0x0000001fff077819 */ /* 0x000fe40000011403 */
[C---:B------:R-:W-:Y:S02]  /*11ba0*/  @!P0 LEA R8, P2, R3.reuse, R0, 0x2 ;  /* 0x0000000003088211 */ /* 0x040fe400078410ff */
[----:B------:R-:W-:Y:S02]  /*11bb0*/  IADD3 R5, R20, 0x50, RZ ;  /* 0x0000005014057810 */ /* 0x000fe40007ffe0ff */
[----:B------:R-:W-:Y:S02]  /*11bc0*/  @!P0 LEA.HI.X R9, R3, R4, R7, 0x2, P2 ;  /* 0x0000000403098211 */ /* 0x000fe400010f1407 */
[----:B------:R-:W-:-:S02]  /*11bd0*/  ISETP.GE.AND P2, PT, R5, c[0x0][0x3c8], PT ;  /* 0x0000f20005007a0c */ /* 0x000fc40003f46270 */
[----:B--2---:R-:W-:Y:S02]  /*11be0*/  SHF.R.S32.HI R12, RZ, 0x1f, R2 ;  /* 0x0000001fff0c7819 */ /* 0x004fe40000011402 */
[C---:B------:R-:W-:Y:S02]  /*11bf0*/  @!P4 LEA R16, P6, R2.reuse, R0, 0x2 ;  /* 0x000000000210c211 */ /* 0x040fe400078c10ff */
[----:B------:R-:W-:Y:S02]  /*11c00*/  SHF.R.S32.HI R3, RZ, 0x1f, R6 ;  /* 0x0000001fff037819 */ /* 0x000fe40000011406 */
[----:B------:R-:W-:Y:S02]  /*11c10*/  @!P4 LEA.HI.X R17, R2, R4, R12, 0x2, P6 ;  /* 0x000000040211c211 */ /* 0x000fe400030f140c */
[----:B------:R-:W-:Y:S01]  /*11c20*/  @!P3 LEA R14, P6, R6, R0, 0x2 ;  /* 0x00000000060eb211 */ /* 0x000fe200078c10ff */
[----:B------:R1:W-:Y:S01]  /*11c30*/  @!P1 ST.E.64 [R18.64], R146 ;  /* 0x0000009212009985 */ /* 0x0003e2000c101b06 */
[----:B------:R-:W-:-:S02]  /*11c40*/  IADD3 R2, R20, 0x58, RZ ;  /* 0x0000005814027810 */ /* 0x000fc40007ffe0ff */
[----:B------:R-:W-:Y:S02]  /*11c50*/  @!P3 LEA.HI.X R15, R6, R4, R3, 0x2, P6 ;  /* 0x00000004060fb211 */ /* 0x000fe400030f1403 */
[----:B------:R-:W-:Y:S02]  /*11c60*/  SHF.R.S32.HI R3, RZ, 0x1f, R5 ;  /* 0x0000001fff037819 */ /* 0x000fe40000011405 */
[----:B------:R-:W-:Y:S01]  /*11c70*/  ISETP.GE.AND P1, PT, R2, c[0x0][0x3c8], PT ;  /* 0x0000f20002007a0c */ /* 0x000fe20003f26270 */
[----:B------:R2:W-:Y:S04]  /*11c80*/  @!P5 ST.E.64 [R10.64], R150 ;  /* 0x000000960a00d985 */ /* 0x0005e8000c101b06 */
[----:B------:R3:W-:Y:S01]  /*11c90*/  @!P0 ST.E.64 [R8.64], R148 ;  /* 0x0000009408008985 */ /* 0x0007e2000c101b06 */
[----:B-1----:R-:W-:-:S04]  /*11ca0*/  @!P2 LEA R18, P6, R5, R0, 0x2 ;  /* 0x000000000512a211 */ /* 0x002fc800078c10ff */
[----:B------:R-:W-:Y:S02]  /*11cb0*/  @!P2 LEA.HI.X R19, R5, R4, R3, 0x2, P6 ;  /* 0x000000040513a211 */ /* 0x000fe400030f1403 */
[----:B------:R-:W-:-:S04]  /*11cc0*/  IADD3 R5, R20, 0x60, RZ ;  /* 0x0000006014057810 */ /* 0x000fc80007ffe0ff */
[----:B------:R-:W-:Y:S02]  /*11cd0*/  ISETP.GE.AND P0, PT, R5, c[0x0][0x3c8], PT ;  /* 0x0000f20005007a0c */ /* 0x000fe40003f06270 */
[----:B------:R-:W-:Y:S02]  /*11ce0*/  IADD3 R3, R20, 0x68, RZ ;  /* 0x0000006814037810 */ /* 0x000fe40007ffe0ff */
[----:B------:R-:W-:Y:S02]  /*11cf0*/  SHF.R.S32.HI R7, RZ, 0x1f, R2 ;  /* 0x0000001fff077819 */ /* 0x000fe40000011402 */
[----:B------:R-:W-:Y:S02]  /*11d00*/  @!P1 LEA R12, P6, R2, R0, 0x2 ;  /* 0x00000000020c9211 */ /* 0x000fe400078c10ff */
[----:B------:R-:W-:Y:S02]  /*11d10*/  ISETP.GE.AND P5, PT, R3, c[0x0][0x3c8], PT ;  /* 0x0000f20003007a0c */ /* 0x000fe40003fa6270 */
[----:B------:R-:W-:Y:S01]  /*11d20*/  IADD3 R6, R20, 0x70, RZ ;  /* 0x0000007014067810 */ /* 0x000fe20007ffe0ff */
[----:B------:R-:W-:Y:S01]  /*11d30*/  @!P4 ST.E.64 [R16.64], R152 ;  /* 0x000000981000c985 */ /* 0x000fe2000c101b06 */
[----:B------:R-:W-:-:S02]  /*11d40*/  @!P1 LEA.HI.X R13, R2, R4, R7, 0x2, P6 ;  /* 0x00000004020d9211 */ /* 0x000fc400030f1407 */
[----:B------:R-:W-:Y:S01]  /*11d50*/  ISETP.GE.AND P4, PT, R6, c[0x0][0x3c8], PT ;  /* 0x0000f20006007a0c */ /* 0x000fe20003f86270 */
[----:B------:R1:W-:Y:S01]  /*11d60*/  @!P3 ST.E.64 [R14.64], R38 ;  /* 0x000000260e00b985 */ /* 0x0003e2000c101b06 */
[----:B------:R-:W-:Y:S02]  /*11d70*/  SHF.R.S32.HI R7, RZ, 0x1f, R5 ;  /* 0x0000001fff077819 */ /* 0x000fe40000011405 */
[C---:B--2---:R-:W-:Y:S02]  /*11d80*/  @!P0 LEA R10, P3, R5.reuse, R0, 0x2 ;  /* 0x00000000050a8211 */ /* 0x044fe400078610ff */
[----:B------:R-:W-:Y:S02]  /*11d90*/  IADD3 R2, R20, 0x78, RZ ;  /* 0x0000007814027810 */ /* 0x000fe40007ffe0ff */
[----:B------:R-:W-:Y:S02]  /*11da0*/  @!P0 LEA.HI.X R11, R5, R4, R7, 0x2, P3 ;  /* 0x00000004050b8211 */ /* 0x000fe400018f1407 */
[----:B------:R-:W-:-:S02]  /*11db0*/  ISETP.GE.AND P3, PT, R2, c[0x0][0x3c8], PT ;  /* 0x0000f20002007a0c */ /* 0x000fc40003f66270 */
[----:B---3--:R-:W-:Y:S01]  /*11dc0*/  SHF.R.S32.HI R8, RZ, 0x1f, R3 ;  /* 0x0000001fff087819 */ /* 0x008fe20000011403 */
[----:B------:R2:W-:Y:S01]  /*11dd0*/  @!P2 ST.E.64 [R18.64], R42 ;  /* 0x0000002a1200a985 */ /* 0x0005e2000c101b06 */
[----:B------:R-:W-:Y:S02]  /*11de0*/  IADD3 R5, R20, 0x80, RZ ;  /* 0x0000008014057810 */ /* 0x000fe40007ffe0ff */
[----:B-1----:R-:W-:-:S04]  /*11df0*/  @!P5 LEA R14, P6, R3, R0, 0x2 ;  /* 0x00000000030ed211 */ /* 0x002fc800078c10ff */
[----:B------:R-:W-:Y:S02]  /*11e00*/  @!P5 LEA.HI.X R15, R3, R4, R8, 0x2, P6 ;  /* 0x00000004030fd211 */ /* 0x000fe400030f1408 */
[----:B------:R-:W-:Y:S02]  /*11e10*/  SHF.R.S32.HI R3, RZ, 0x1f, R6 ;  /* 0x0000001fff037819 */ /* 0x000fe40000011406 */
[----:B------:R-:W-:-:S04]  /*11e20*/  @!P4 LEA R8, P6, R6, R0, 0x2 ;  /* 0x000000000608c211 */ /* 0x000fc800078c10ff */
[----:B------:R-:W-:Y:S02]  /*11e30*/  @!P4 LEA.HI.X R9, R6, R4, R3, 0x2, P6 ;  /* 0x000000040609c211 */ /* 0x000fe400030f1403 */
[----:B------:R-:W-:Y:S02]  /*11e40*/  SHF.R.S32.HI R3, RZ, 0x1f, R2 ;  /* 0x0000001fff037819 */ /* 0x000fe40000011402 */
[C---:B--2---:R-:W-:Y:S02]  /*11e50*/  @!P3 LEA R18, P6, R2.reuse, R0, 0x2 ;  /* 0x000000000212b211 */ /* 0x044fe400078c10ff */
[----:B------:R-:W-:Y:S02]  /*11e60*/  ISETP.GE.AND P2, PT, R5, c[0x0][0x3c8], PT ;  /* 0x0000f20005007a0c */ /* 0x000fe40003f46270 */
[----:B------:R-:W-:Y:S02]  /*11e70*/  @!P3 LEA.HI.X R19, R2, R4, R3, 0x2, P6 ;  /* 0x000000040213b211 */ /* 0x000fe400030f1403 */
[----:B------:R-:W-:Y:S01]  /*11e80*/  IADD3 R2, R20, 0x90, RZ ;  /* 0x0000009014027810 */ /* 0x000fe20007ffe0ff */
[----:B------:R1:W-:Y:S04]  /*11e90*/  @!P1 ST.E.64 [R12.64], R50 ;  /* 0x000000320c009985 */ /* 0x0003e8000c101b06 */
[----:B------:R2:W-:Y:S01]  /*11ea0*/  @!P0 ST.E.64 [R10.64], R46 ;  /* 0x0000002e0a008985 */ /* 0x0005e2000c101b06 */
[----:B------:R-:W-:-:S02]  /*11eb0*/  ISETP.GE.AND P0, PT, R2, c[0x0][0x3c8], PT ;  /* 0x0000f20002007a0c */ /* 0x000fc40003f06270 */
[----:B------:R-:W-:Y:S02]  /*11ec0*/  SHF.R.S32.HI R7, RZ, 0x1f, R5 ;  /* 0x0000001fff077819 */ /* 0x000fe40000011405 */
[----:B------:R-:W-:-:S04]  /*11ed0*/  @!P2 LEA R16, P6, R5, R0, 0x2 ;  /* 0x000000000510a211 */ /* 0x000fc800078c10ff */
[----:B------:R-:W-:Y:S02]  /*11ee0*/  @!P2 LEA.HI.X R17, R5, R4, R7, 0x2, P6 ;  /* 0x000000040511a211 */ /* 0x000fe400030f1407 */
[----:B------:R-:W-:Y:S02]  /*11ef0*/  SHF.R.S32.HI R7, RZ, 0x1f, R2 ;  /* 0x0000001fff077819 */ /* 0x000fe40000011402 */
[C---:B------:R-:W-:Y:S02]  /*11f00*/  IADD3 R3, R20.reuse, 0x88, RZ ;  /* 0x0000008814037810 */ /* 0x040fe40007ffe0ff */
[C---:B------:R-:W-:Y:S02]  /*11f10*/  IADD3 R6, R20.reuse, 0x98, RZ ;  /* 0x0000009814067810 */ /* 0x040fe40007ffe0ff */
[----:B------:R-:W-:Y:S02]  /*11f20*/  IADD3 R5, R20, 0xa0, RZ ;  /* 0x000000a014057810 */ /* 0x000fe40007ffe0ff */
[----:B-1----:R-:W-:-:S04]  /*11f30*/  @!P0 LEA R12, P6, R2, R0, 0x2 ;  /* 0x00000000020c8211 */ /* 0x002fc800078c10ff */
[----:B------:R-:W-:Y:S02]  /*11f40*/  @!P0 LEA.HI.X R13, R2, R4, R7, 0x2, P6 ;  /* 0x00000004020d8211 */ /* 0x000fe400030f1407 */
[----:B------:R-:W-:Y:S02]  /*11f50*/  IADD3 R2, R20, 0xa8, RZ ;  /* 0x000000a814027810 */ /* 0x000fe40007ffe0ff */
[----:B------:R-:W3:Y:S01]  /*11f60*/  LDL R20, [R1+0x94] ;  /* 0x0000940001147983 */ /* 0x000ee20000100800 */
[----:B------:R-:W-:-:S03]  /*11f70*/  ISETP.GE.AND P1, PT, R3, c[0x0][0x3c8], PT ;  /* 0x0000f20003007a0c */ /* 0x000fc60003f26270 */
[----:B------:R1:W-:Y:S01]  /*11f80*/  @!P5 ST.E.64 [R14.64], R154 ;  /* 0x0000009a0e00d985 */ /* 0x0003e2000c101b06 */
[----:B------:R-:W-:-:S03]  /*11f90*/  ISETP.GE.AND P5, PT, R6, c[0x0][0x3c8], PT ;  /* 0x0000f20006007a0c */ /* 0x000fc60003fa6270 */
[----:B------:R5:W-:Y:S04]  /*11fa0*/  @!P4 ST.E.64 [R8.64], R54 ;  /* 0x000000360800c985 */ /* 0x000be8000c101b06 */
[----:B------:R-:W-:Y:S01]  /*11fb0*/  @!P3 ST.E.64 [R18.64], R164 ;  /* 0x000000a41200b985 */ /* 0x000fe2000c101b06 */
[----:B------:R-:W-:-:S05]  /*11fc0*/  ISETP.GE.AND P3, PT, R2, c[0x0][0x3c8], PT ;  /* 0x0000f20002007a0c */ /* 0x000fca0003f66270 */
[-C--:B--2---:R-:W-:Y:S02]  /*11fd0*/  @!P5 LEA R10, P6, R6, R0.reuse, 0x2 ;  /* 0x00000000060ad211 */ /* 0x084fe400078c10ff */
[----:B-1----:R-:W-:Y:S02]  /*11fe0*/  @!P1 LEA R14, P4, R3, R0, 0x2 ;  /* 0x00000000030e9211 */ /* 0x002fe400078810ff */
[----:B-----5:R-:W-:-:S04]  /*11ff0*/  SHF.R.S32.HI R8, RZ, 0x1f, R3 ;  /* 0x0000001fff087819 */ /* 0x020fc80000011403 */
[-C--:B------:R-:W-:Y:S02]  /*12000*/  @!P1 LEA.HI.X R15, R3, R4.reuse, R8, 0x2, P4 ;  /* 0x00000004030f9211 */ /* 0x080fe400020f1408 */
[----:B------:R-:W-:Y:S02]  /*12010*/  ISETP.GE.AND P4, PT, R5, c[0x0][0x3c8], PT ;  /* 0x0000f20005007a0c */ /* 0x000fe40003f86270 */
[----:B------:R-:W-:Y:S01]  /*12020*/  SHF.R.S32.HI R3, RZ, 0x1f, R6 ;  /* 0x0000001fff037819 */ /* 0x000fe20000011406 */
[----:B------:R-:W-:Y:S01]  /*12030*/  @!P2 ST.E.64 [R16.64], R166 ;  /* 0x000000a61000a985 */ /* 0x000fe2000c101b06 */
[----:B----4-:R-:W-:Y:S02]  /*12040*/  ISETP.GE.AND P2, PT, R37, c[0x0][0x3c8], PT ;  /* 0x0000f20025007a0c */ /* 0x010fe40003f46270 */
[----:B------:R-:W-:Y:S01]  /*12050*/  @!P5 LEA.HI.X R11, R6, R4, R3, 0x2, P6 ;  /* 0x00000004060bd211 */ /* 0x000fe200030f1403 */
[----:B------:R-:W-:Y:S01]  /*12060*/  @!P1 ST.E.64 [R14.64], R160 ;  /* 0x000000a00e009985 */ /* 0x000fe2000c101b06 */
[----:B------:R-:W-:-:S02]  /*12070*/  SHF.R.S32.HI R3, RZ, 0x1f, R5 ;  /* 0x0000001fff037819 */ /* 0x000fc40000011405 */
[----:B------:R-:W-:Y:S01]  /*12080*/  ISETP.GE.AND P1, PT, R35, c[0x0][0x3c8], PT ;  /* 0x0000f20023007a0c */ /* 0x000fe20003f26270 */
[----:B------:R-:W-:Y:S02]  /*12090*/  @!P0 ST.E.64 [R12.64], R156 ;  /* 0x0000009c0c008985 */ /* 0x000fe4000c101b06 */
[----:B------:R-:W-:Y:S02]  /*120a0*/  @!P4 LEA R8, P6, R5, R0, 0x2 ;  /* 0x000000000508c211 */ /* 0x000fe400078c10ff */
[----:B------:R-:W-:Y:S02]  /*120b0*/  ISETP.GE.AND P0, PT, R33, c[0x0][0x3c8], PT ;  /* 0x0000f20021007a0c */ /* 0x000fe40003f06270 */
[----:B------:R-:W-:Y:S02]  /*120c0*/  @!P4 LEA.HI.X R9, R5, R4, R3, 0x2, P6 ;  /* 0x000000040509c211 */ /* 0x000fe400030f1403 */
[----:B------:R-:W-:Y:S02]  /*120d0*/  SHF.R.S32.HI R3, RZ, 0x1f, R2 ;  /* 0x0000001fff037819 */ /* 0x000fe40000011402 */
[C---:B------:R-:W-:Y:S01]  /*120e0*/  @!P3 LEA R6, P6, R2.reuse, R0, 0x2 ;  /* 0x000000000206b211 */ /* 0x040fe200078c10ff */
[----:B------:R-:W-:Y:S03]  /*120f0*/  @!P5 ST.E.64 [R10.64], R158 ;  /* 0x0000009e0a00d985 */ /* 0x000fe6000c101b06 */
[----:B------:R-:W-:Y:S01]  /*12100*/  @!P3 LEA.HI.X R7, R2, R4, R3, 0x2, P6 ;  /* 0x000000040207b211 */ /* 0x000fe200030f1403 */
[----:B------:R1:W-:Y:S01]  /*12110*/  @!P4 ST.E.64 [R8.64], R74 ;  /* 0x0000004a0800c985 */ /* 0x0003e2000c101b06 */
[----:B------:R-:W-:-:S02]  /*12120*/  ISETP.GE.AND P4, PT, R31, c[0x0][0x3c8], PT ;  /* 0x0000f2001f007a0c */ /* 0x000fc40003f86270 */
[----:B------:R-:W-:Y:S01]  /*12130*/  SHF.R.S32.HI R3, RZ, 0x1f, R37 ;  /* 0x0000001fff037819 */ /* 0x000fe20000011425 */
[----:B------:R2:W-:Y:S01]  /*12140*/  @!P3 ST.E.64 [R6.64], R62 ;  /* 0x0000003e0600b985 */ /* 0x0005e2000c101b06 */
[-C--:B------:R-:W-:Y:S02]  /*12150*/  @!P0 LEA R2, P3, R33, R0.reuse, 0x2 ;  /* 0x0000000021028211 */ /* 0x080fe400078610ff */
[-C--:B-1----:R-:W-:Y:S02]  /*12160*/  @!P2 LEA R8, P5, R37, R0.reuse, 0x2 ;  /* 0x000000002508a211 */ /* 0x082fe400078a10ff */
[----:B--2---:R-:W-:Y:S02]  /*12170*/  @!P1 LEA R6, P6, R35, R0, 0x2 ;  /* 0x0000000023069211 */ /* 0x004fe400078c10ff */
[-C--:B------:R-:W-:Y:S02]  /*12180*/  @!P2 LEA.HI.X R9, R37, R4.reuse, R3, 0x2, P5 ;  /* 0x000000042509a211 */ /* 0x080fe400028f1403 */
[----:B------:R-:W-:-:S02]  /*12190*/  @!P1 LEA.HI.X R7, R35, R4, R36, 0x2, P6 ;  /* 0x0000000423079211 */ /* 0x000fc400030f1424 */
[----:B------:R-:W-:Y:S02]  /*121a0*/  ISETP.GE.AND P5, PT, R29, c[0x0][0x3c8], PT ;  /* 0x0000f2001d007a0c */ /* 0x000fe40003fa6270 */
        /* <DEDUP_REMOVED lines=9> */
[----:B------:R-:W-:Y:S02]  /*12240*/  ISETP.GE.AND P0, PT, R21, c[0x0][0x3c8], PT ;  /* 0x0000f20015007a0c */ /* 0x000fe40003f06270 */
[-C--:B--2---:R-:W-:Y:S01]  /*12250*/  @!P5 LEA R2, P6, R29, R0.reuse, 0x2 ;  /* 0x000000001d02d211 */ /* 0x084fe200078c10ff */
[----:B------:R1:W-:Y:S01]  /*12260*/  @!P4 ST.E.64 [R6.64], R78 ;  /* 0x0000004e0600c985 */ /* 0x0003e2000c101b06 */
[----:B------:R-:W-:Y:S02]  /*12270*/  @!P3 LEA R10, P4, R27, R0, 0x2 ;  /* 0x000000001b0ab211 */ /* 0x000fe400078810ff */
[----:B------:R-:W-:Y:S02]  /*12280*/  @!P5 LEA.HI.X R3, R29, R4, R30, 0x2, P6 ;  /* 0x000000041d03d211 */ /* 0x000fe400030f141e */
[----:B------:R-:W-:-:S02]  /*12290*/  @!P2 LEA R8, P6, R25, R0, 0x2 ;  /* 0x000000001908a211 */ /* 0x000fc400078c10ff */
[-C--:B------:R-:W-:Y:S01]  /*122a0*/  @!P3 LEA.HI.X R11, R27, R4.reuse, R28, 0x2, P4 ;  /* 0x000000041b0bb211 */ /* 0x080fe200020f141c */
[----:B------:R2:W-:Y:S01]  /*122b0*/  @!P5 ST.E.64 [R2.64], R82 ;  /* 0x000000520200d985 */ /* 0x0005e2000c101b06 */
[----:B------:R-:W-:-:S03]  /*122c0*/  @!P2 LEA.HI.X R9, R25, R4, R26, 0x2, P6 ;  /* 0x000000041909a211 */ /* 0x000fc600030f141a */
[----:B------:R4:W-:Y:S04]  /*122d0*/  @!P3 ST.E.64 [R10.64], R98 ;  /* 0x000000620a00b985 */ /* 0x0009e8000c101b06 */
[----:B------:R4:W-:Y:S01]  /*122e0*/  @!P2 ST.E.64 [R8.64], R94 ;  /* 0x0000005e0800a985 */ /* 0x0009e2000c101b06 */
[----:B-1----:R-:W-:-:S04]  /*122f0*/  @!P1 LEA R6, P5, R23, R0, 0x2 ;  /* 0x0000000017069211 */ /* 0x002fc800078a10ff */
[----:B------:R-:W-:Y:S02]  /*12300*/  @!P1 LEA.HI.X R7, R23, R4, R24, 0x2, P5 ;  /* 0x0000000417079211 */ /* 0x000fe400028f1418 */
[----:B--2---:R-:W-:-:S04]  /*12310*/  @!P0 LEA R2, P4, R21, R0, 0x2 ;  /* 0x0000000015028211 */ /* 0x004fc800078810ff */
[----:B------:R-:W-:Y:S01]  /*12320*/  @!P0 LEA.HI.X R3, R21, R4, R22, 0x2, P4 ;  /* 0x0000000415038211 */ /* 0x000fe200020f1416 */
[----:B------:R4:W-:Y:S04]  /*12330*/  @!P1 ST.E.64 [R6.64], R86 ;  /* 0x0000005606009985 */ /* 0x0009e8000c101b06 */
[----:B------:R4:W-:Y:S01]  /*12340*/  @!P0 ST.E.64 [R2.64], R70 ;  /* 0x0000004602008985 */ /* 0x0009e2000c101b06 */
[----:B---3--:R-:W-:-:S13]  /*12350*/  ISETP.GE.AND P0, PT, R20, c[0x0][0x3c8], PT ;  /* 0x0000f20014007a0c */ /* 0x008fda0003f06270 */
[----:B------:R-:W-:Y:S05]  /*12360*/  @P0 BRA `(.L_x_2253) ;  /* 0x00000fc000000947 */ /* 0x000fea0003800000 */
[----:B----4-:R-:W2:Y:S01]  /*12370*/  LDL R5, [R1+0xbc] ;  /* 0x0000bc0001057983 */ /* 0x010ea20000100800 */
[----:B------:R-:W-:-:S04]  /*12380*/  LEA R2, P0, R20, R0, 0x2 ;  /* 0x0000000014027211 */ /* 0x000fc800078010ff */
[----:B--2---:R-:W-:-:S05]  /*12390*/  LEA.HI.X R3, R20, R4, R5, 0x2, P0 ;  /* 0x0000000414037211 */ /* 0x004fca00000f1405 */
[----:B------:R1:W-:Y:S01]  /*123a0*/  ST.E.64 [R2.64], R58 ;  /* 0x0000003a02007985 */ /* 0x0003e2000c101b06 */
[----:B------:R-:W-:Y:S05]  /*123b0*/  BRA `(.L_x_2253) ;  /* 0x00000f7000007947 */ /* 0x000fea0003800000 */
.L_x_2238:
        /* <DEDUP_REMOVED lines=22> */
.L_x_2259:
        /* <DEDUP_REMOVED lines=57> */
.L_x_2261:
[----:B------:R-:W-:Y:S05]  /*128b0*/  BSYNC B0 ;  /* 0x0000000000007941 */ /* 0x000fea0003800000 */
.L_x_2260:
        /* <DEDUP_REMOVED lines=45> */
.L_x_2317:
[----:B------:R-:W-:Y:S05]  /*12b90*/  BRA.DIV ~URZ, `(.L_x_2263) ;  /* 0x000026127f007947 */ /* 0x000fea000b800000 */
[----:B------:R3:W4:Y:S02]  /*12ba0*/  SHFL.IDX PT, R0, R15, RZ, 0x181f ;  /* 0x00181fff0f007589 */ /* 0x00072400000e0000 */
.L_x_2318:
        /* <DEDUP_REMOVED lines=27> */
.L_x_2265:
[----:B------:R-:W-:Y:S05]  /*12d60*/  BSYNC B0 ;  /* 0x0000000000007941 */ /* 0x000fea0003800000 */
.L_x_2264:
[----:B------:R-:W-:Y:S05]  /*12d70*/  BRA.DIV ~URZ, `(.L_x_2266) ;  /* 0x000024927f007947 */ /* 0x000fea000b800000 */
[----:B--2---:R2:W1:Y:S04]  /*12d80*/  SHFL.IDX PT, R4, R12, 0x1, 0x181f ;  /* 0x00381f000c047f89 */ /* 0x00446800000e0000 */
[----:B----4-:R2:W4:Y:S02]  /*12d90*/  SHFL.IDX PT, R0, R15, 0x1, 0x181f ;  /* 0x00381f000f007f89 */ /* 0x01052400000e0000 */
.L_x_2319:
        /* <DEDUP_REMOVED lines=27> */
.L_x_2268:
[----:B------:R-:W-:Y:S05]  /*12f50*/  BSYNC B0 ;  /* 0x0000000000007941 */ /* 0x000fea0003800000 */
.L_x_2267:
[----:B------:R-:W-:Y:S05]  /*12f60*/  BRA.DIV ~URZ, `(.L_x_2269) ;  /* 0x000023627f007947 */ /* 0x000fea000b800000 */
[----:B-1----:R1:W2:Y:S02]  /*12f70*/  SHFL.IDX PT, R4, R12, 0x2, 0x181f ;  /* 0x00581f000c047f89 */ /* 0x0022a400000e0000 */
.L_x_2320:
[----:B------:R-:W-:Y:S05]  /*12f80*/  BRA.DIV ~URZ, `(.L_x_2270) ;  /* 0x000023b27f007947 */ /* 0x000fea000b800000 */
[----:B----4-:R4:W1:Y:S02]  /*12f90*/  SHFL.IDX PT, R0, R15, 0x2, 0x181f ;  /* 0x00581f000f007f89 */ /* 0x01086400000e0000 */
.L_x_2321:
        /* <DEDUP_REMOVED lines=27> */
.L_x_2272:
[----:B------:R-:W-:Y:S05]  /*13150*/  BSYNC B0 ;  /* 0x0000000000007941 */ /* 0x000fea0003800000 */
.L_x_2271:
[----:B------:R-:W-:Y:S05]  /*13160*/  BRA.DIV ~URZ, `(.L_x_2273) ;  /* 0x000022327f007947 */ /* 0x000fea000b800000 */
[----:B--2---:R2:W3:Y:S04]  /*13170*/  SHFL.IDX PT, R4, R12, 0x3, 0x181f ;  /* 0x00781f000c047f89 */ /* 0x0044e800000e0000 */
[----:B-1----:R2:W1:Y:S02]  /*13180*/  SHFL.IDX PT, R0, R15, 0x3, 0x181f ;  /* 0x00781f000f007f89 */ /* 0x00246400000e0000 */
.L_x_2322:
        /* <DEDUP_REMOVED lines=26> */
.L_x_2253:
[----:B----4-:R-:W-:Y:S05]  /*13330*/  BSYNC B1 ;  /* 0x0000000000017941 */ /* 0x010fea0003800000 */
.L_x_2237:
[----:B-1----:R-:W4:Y:S02]  /*13340*/  LDL R0, [R1+0xe0] ;  /* 0x0000e00001007983 */ /* 0x002f240000100800 */
        /* <DEDUP_REMOVED lines=14> */
.L_x_2323:
[----:B------:R-:W-:Y:S05]  /*13430*/  BRA.DIV ~URZ, `(.L_x_2276) ;  /* 0x000020927f007947 */ /* 0x000fea000b800000 */
[----:B------:R3:W4:Y:S02]  /*13440*/  SHFL.IDX PT, R8, R102, 0x1, 0x1f ;  /* 0x00201f0066087f89 */ /* 0x00072400000e0000 */
.L_x_2324:
        /* <DEDUP_REMOVED lines=19> */
.L_x_2325:
        /* <DEDUP_REMOVED lines=16> */
.L_x_2326:
[----:B---3--:R-:W-:Y:S01]  /*13680*/  IMAD R0, R0, c[0x0][0x538], RZ ;  /* 0x00014e0000007a24 */ /* 0x008fe200078e02ff */
[----:B------:R-:W-:Y:S04]  /*13690*/  BSSY B1, `(.L_x_2279) ;  /* 0x00000ce000017945 */ /* 0x000fe80003800000 */
[----:B----4-:R-:W-:-:S04]  /*136a0*/  IADD3 R8, R0, R8, RZ ;  /* 0x0000000800087210 */ /* 0x010fc80007ffe0ff */
[----:B--2---:R-:W-:-:S13]  /*136b0*/  ISETP.GT.AND P6, PT, R8, R9, PT ;  /* 0x000000090800720c */ /* 0x004fda0003fc4270 */
[----:B------:R-:W-:Y:S05]  /*136c0*/  @P6 BRA `(.L_x_2280) ;  /* 0x0000025000006947 */ /* 0x000fea0003800000 */
.L_x_2284:
        /* <DEDUP_REMOVED lines=17> */
.L_x_2327:
        /* <DEDUP_REMOVED lines=16> */
.L_x_2328:
[----:B--2---:R-:W-:-:S05]  /*138e0*/  IMAD R0, R0, c[0x0][0x538], RZ ;  /* 0x00014e0000007a24 */ /* 0x004fca00078e02ff */
[----:B------:R-:W-:-:S04]  /*138f0*/  IADD3 R8, R0, R8, RZ ;  /* 0x0000000800087210 */ /* 0x000fc80007ffe0ff */
[----:B------:R-:W-:-:S13]  /*13900*/  ISETP.GT.AND P6, PT, R8, R9, PT ;  /* 0x000000090800720c */ /* 0x000fda0003fc4270 */
[----:B-1----:R-:W-:Y:S05]  /*13910*/  @!P6 BRA `(.L_x_2284) ;  /* 0xfffffdb00000e947 */ /* 0x002fea000383ffff */
.L_x_2280:
[----:B------:R-:W-:-:S05]  /*13920*/  IADD3 R11, -R0, R8, RZ ;  /* 0x00000008000b7210 */ /* 0x000fca0007ffe1ff */
[----:B------:R-:W-:-:S05]  /*13930*/  IMAD R0, R4, c[0x0][0x538], R11 ;  /* 0x00014e0004007a24 */ /* 0x000fca00078e020b */
[----:B------:R-:W-:Y:S01]  /*13940*/  ISETP.GT.AND P0, PT, R0, R9, PT ;  /* 0x000000090000720c */ /* 0x000fe20003f04270 */
[----:B------:R-:W-:-:S12]  /*13950*/  BRA.DIV ~URZ, `(.L_x_2285) ;  /* 0x00001fb27f007947 */ /* 0x000fd8000b800000 */
[----:B------:R-:W-:-:S03]  /*13960*/  VOTE.ANY R12, PT, !P0 ;  /* 0x00000000000c7806 */ /* 0x000fc600040e0100 */
.L_x_2329:
[----:B------:R-:W2:Y:S01]  /*13970*/  LDL.LU R0, [R1+0x2c] ;  /* 0x00002c0001007983 */ /* 0x000ea20000300800 */
[----:B------:R-:W2:Y:S02]  /*13980*/  POPC R8, R12 ;  /* 0x0000000c00087309 */ /* 0x000ea40000000000 */
[----:B--2---:R-:W-:-:S05]  /*13990*/  IADD3 R0, R8, R0, RZ ;  /* 0x0000000008007210 */ /* 0x004fca0007ffe0ff */
[----:B------:R2:W-:Y:S01]  /*139a0*/  STL [R1+0x2c], R0 ;  /* 0x00002c0001007387 */ /* 0x0005e20000100800 */
[----:B------:R-:W-:Y:S05]  /*139b0*/  BRA.DIV ~URZ, `(.L_x_2286) ;  /* 0x00001fa27f007947 */ /* 0x000fea000b800000 */
[----:B------:R3:W4:Y:S04]  /*139c0*/  SHFL.IDX PT, R10, R6, R8, 0x1f ;  /* 0x00001f08060a7589 */ /* 0x00072800000e0000 */
[----:B------:R3:W1:Y:S02]  /*139d0*/  SHFL.IDX PT, R7, R7, R8, 0x1f ;  /* 0x00001f0807077589 */ /* 0x00066400000e0000 */
.L_x_2330:
[----:B------:R-:W-:Y:S01]  /*139e0*/  ISETP.NE.AND P0, PT, R12, RZ, PT ;  /* 0x000000ff0c00720c */ /* 0x000fe20003f05270 */
[----:B------:R-:W-:-:S12]  /*139f0*/  BSSY B0, `(.L_x_2287) ;  /* 0x0000005000007945 */ /* 0x000fd80003800000 */
[----:B------:R-:W-:Y:S05]  /*13a00*/  @!P0 BRA `(.L_x_2288) ;  /* 0x0000003000008947 */ /* 0x000fea0003800000 */
[----:B------:R-:W-:Y:S01]  /*13a10*/  IADD3 R3, R8, -0x1, RZ ;  /* 0xffffffff08037810 */ /* 0x000fe20007ffe0ff */
[----:B------:R-:W-:Y:S05]  /*13a20*/  BRA.DIV ~URZ, `(.L_x_2289) ;  /* 0x000020027f007947 */ /* 0x000fea000b800000 */
[----:B------:R2:W3:Y:S02]  /*13a30*/  SHFL.IDX PT, R13, R4, R3, 0x1f ;  /* 0x00001f03040d7589 */ /* 0x0004e400000e0000 */
.L_x_2288:
[----:B------:R-:W-:Y:S05]  /*13a40*/  BSYNC B0 ;  /* 0x0000000000007941 */ /* 0x000fea0003800000 */
.L_x_2287:
        /* <DEDUP_REMOVED lines=68> */
.L_x_2291:
        /* <DEDUP_REMOVED lines=68> */
.L_x_2292:
[----:B------:R-:W-:Y:S05]  /*142d0*/  BSYNC B0 ;  /* 0x0000000000007941 */ /* 0x000fea0003800000 */
.L_x_2290:
[----:B------:R-:W-:-:S04]  /*142e0*/  LOP3.LUT R2, RZ, R2, RZ, 0x33, !PT ;  /* 0x00000002ff027212 */ /* 0x000fc800078e33ff */
[----:B-1----:R-:W-:-:S05]  /*142f0*/  IADD3 R0, R2, R10, RZ ;  /* 0x0000000a02007210 */ /* 0x002fca0007ffe0ff */
[----:B------:R1:W-:Y:S01]  /*14300*/  STL [R1+0x24], R0 ;  /* 0x0000240001007387 */ /* 0x0003e20000100800 */
[----:B------:R-:W-:Y:S05]  /*14310*/  BRA `(.L_x_2293) ;  /* 0x0000005000007947 */ /* 0x000fea0003800000 */
.L_x_2281:
[----:B------:R-:W-:Y:S01]  /*14320*/  MOV R0, c[0x0][0x53c] ;  /* 0x00014f0000007a02 */ /* 0x000fe20000000f00 */
[----:B------:R2:W-:Y:S04]  /*14330*/  STL [R1+0x20], R9 ;  /* 0x0000200901007387 */ /* 0x0005e80000100800 */
[----:B------:R2:W-:Y:S04]  /*14340*/  STL [R1+0x24], RZ ;  /* 0x000024ff01007387 */ /* 0x0005e80000100800 */
[----:B------:R2:W-:Y:S04]  /*14350*/  STL [R1+0x28], RZ ;  /* 0x000028ff01007387 */ /* 0x0005e80000100800 */
[----:B------:R2:W-:Y:S02]  /*14360*/  STL [R1+0x2c], R0 ;  /* 0x00002c0001007387 */ /* 0x0005e40000100800 */
.L_x_2293:
[----:B------:R-:W-:Y:S05]  /*14370*/  BSYNC B1 ;  /* 0x0000000000017941 */ /* 0x000fea0003800000 */
.L_x_2279:
        /* <DEDUP_REMOVED lines=9> */
.L_x_2274:
[----:B--2---:R-:W2:Y:S02]  /*14410*/  LDL R0, [R1+0x2c] ;  /* 0x00002c0001007983 */ /* 0x004ea40000100800 */
[----:B--2---:R-:W-:-:S13]  /*14420*/  ISETP.GE.AND P0, PT, R0, c[0x0][0x53c], PT ;  /* 0x00014f0000007a0c */ /* 0x004fda0003f06270 */
[----:B-1----:R-:W-:Y:S01]  /*14430*/  @P0 CALL.REL.NOINC `(.L_x_2294) ;  /* 0x0000001000000944 */ /* 0x002fe20003c00000 */
[----:B------:R-:W-:Y:S05]  /*14440*/  BRA `(.L_x_2295) ;  /* 0xfffed8d000007947 */ /* 0x000fea000383ffff */
.L_x_2294:
[----:B------:R-:W-:Y:S05]  /*14450*/  EXIT ;  /* 0x000000000000794d */ /* 0x000fea0003800000 */
.L_x_2197:
[----:B------:R-:W-:Y:S01]  /*14460*/  IMAD.MOV.U32 R0, RZ, RZ, R5 ;  /* 0x000000ffff007224 */ /* 0x000fe200078e0005 */
[----:B------:R-:W-:Y:S02]  /*14470*/  MOV R2, 0x1 ;  /* 0x0000000100027802 */ /* 0x000fe40000000f00 */
[----:B------:R-:W-:Y:S02]  /*14480*/  MOV R3, 0x144a0 ;  /* 0x000144a000037802 */ /* 0x000fe40000000f00 */
[----:B------:R-:W-:Y:S05]  /*14490*/  CALL.REL.NOINC `($__internal_46_$__cuda_sm70_shflsync_up_p) ;  /* 0x0000169000007944 */ /* 0x000fea0003c00000 */
[----:B------:R-:W-:Y:S01]  /*144a0*/  MOV R0, R4 ;  /* 0x0000000400007202 */ /* 0x000fe20000000f00 */
[----:B------:R-:W-:Y:S05]  /*144b0*/  BRA `(.L_x_2296) ;  /* 0xfffebfa000007947 */ /* 0x000fea000383ffff */
.L_x_2198:
[----:B------:R-:W-:Y:S01]  /*144c0*/  IMAD.MOV.U32 R0, RZ, RZ, R5 ;  /* 0x000000ffff007224 */ /* 0x000fe200078e0005 */
[----:B------:R-:W-:Y:S02]  /*144d0*/  MOV R2, 0x2 ;  /* 0x0000000200027802 */ /* 0x000fe40000000f00 */
[----:B------:R-:W-:Y:S02]  /*144e0*/  MOV R3, 0x14500 ;  /* 0x0001450000037802 */ /* 0x000fe40000000f00 */
[----:B------:R-:W-:Y:S05]  /*144f0*/  CALL.REL.NOINC `($__internal_46_$__cuda_sm70_shflsync_up_p) ;  /* 0x0000163000007944 */ /* 0x000fea0003c00000 */
[----:B------:R-:W-:Y:S01]  /*14500*/  SEL R0, R4, RZ, P4 ;  /* 0x000000ff04007207 */ /* 0x000fe20002000000 */
[----:B------:R-:W-:Y:S01]  /*14510*/  IMAD.MOV.U32 R2, RZ, RZ, 0x4 ;  /* 0x00000004ff027424 */ /* 0x000fe200078e00ff */
[----:B------:R-:W-:-:S03]  /*14520*/  MOV R3, 0x14550 ;  /* 0x0001455000037802 */ /* 0x000fc60000000f00 */
[----:B------:R-:W-:Y:S02]  /*14530*/  IMAD.IADD R0, R5, 0x1, R0 ;  /* 0x0000000105007824 */ /* 0x000fe400078e0200 */
        /* <DEDUP_REMOVED lines=14> */
[----:B------:R-:W-:Y:S01]  /*14620*/  IMAD.IADD R4, R0, 0x1, R4 ;  /* 0x0000000100047824 */ /* 0x000fe200078e0204 */
[----:B------:R-:W-:-:S03]  /*14630*/  MOV R0, 0x1f ;  /* 0x0000001f00007802 */ /* 0x000fc60000000f00 */
[----:B------:R-:W-:Y:S02]  /*14640*/  IMAD.MOV.U32 R5, RZ, RZ, R4 ;  /* 0x000000ffff057224 */ /* 0x000fe400078e0004 */
[----:B------:R-:W-:Y:S05]  /*14650*/  CALL.REL.NOINC `($__internal_45_$__cuda_sm70_shflsync_idx_p) ;  /* 0x0000148000007944 */ /* 0x000fea0003c00000 */
[----:B------:R-:W-:Y:S05]  /*14660*/  BRA `(.L_x_2297) ;  /* 0xfffebef000007947 */ /* 0x000fea000383ffff */
.L_x_2200:
[----:B------:R-:W-:Y:S02]  /*14670*/  SEL R0, RZ, 0x1, P0 ;  /* 0x00000001ff007807 */ /* 0x000fe40000000000 */
[----:B------:R-:W-:Y:S02]  /*14680*/  MOV R2, 0x146a0 ;  /* 0x000146a000027802 */ /* 0x000fe40000000f00 */
[----:B------:R-:W-:Y:S05]  /*14690*/  CALL.REL.NOINC `($__internal_47_$__cuda_sm70_votesync_ballot) ;  /* 0x0000150000007944 */ /* 0x000fea0003c00000 */
[----:B------:R-:W-:Y:S01]  /*146a0*/  MOV R10, R0 ;  /* 0x00000000000a7202 */ /* 0x000fe20000000f00 */
[----:B------:R-:W-:Y:S05]  /*146b0*/  BRA `(.L_x_2298) ;  /* 0xfffebf3000007947 */ /* 0x000fea000383ffff */
.L_x_2201:
[----:B------:R-:W-:Y:S01]  /*146c0*/  IMAD.MOV.U32 R5, RZ, RZ, R9 ;  /* 0x000000ffff057224 */ /* 0x000fe200078e0009 */
[----:B------:R-:W-:Y:S01]  /*146d0*/  MOV R3, R7 ;  /* 0x0000000700037202 */ /* 0x000fe20000000f00 */
[----:B-1----:R-:W-:Y:S01]  /*146e0*/  IMAD.MOV.U32 R0, RZ, RZ, 0x1f ;  /* 0x0000001fff007424 */ /* 0x002fe200078e00ff */
[----:B------:R-:W-:Y:S02]  /*146f0*/  MOV R2, 0x14710 ;  /* 0x0001471000027802 */ /* 0x000fe40000000f00 */
[----:B------:R-:W-:Y:S05]  /*14700*/  CALL.REL.NOINC `($__internal_45_$__cuda_sm70_shflsync_idx_p) ;  /* 0x000013d000007944 */ /* 0x000fea0003c00000 */
[----:B------:R-:W-:Y:S01]  /*14710*/  IMAD.MOV.U32 R12, RZ, RZ, R0 ;  /* 0x000000ffff0c7224 */ /* 0x000fe200078e0000 */
[----:B------:R-:W-:Y:S01]  /*14720*/  MOV R5, R8 ;  /* 0x0000000800057202 */ /* 0x000fe20000000f00 */
[----:B------:R-:W-:Y:S01]  /*14730*/  IMAD.MOV.U32 R6, RZ, RZ, RZ ;  /* 0x000000ffff067224 */ /* 0x000fe200078e00ff */
[----:B------:R-:W-:Y:S01]  /*14740*/  MOV R3, R7 ;  /* 0x0000000700037202 */ /* 0x000fe20000000f00 */
[----:B------:R-:W-:Y:S01]  /*14750*/  IMAD.MOV.U32 R0, RZ, RZ, 0x1f ;  /* 0x0000001fff007424 */ /* 0x000fe200078e00ff */
[----:B------:R-:W-:-:S02]  /*14760*/  MOV R2, 0x14780 ;  /* 0x0001478000027802 */ /* 0x000fc40000000f00 */
[----:B------:R-:W-:Y:S05]  /*14770*/  CALL.REL.NOINC `($__internal_45_$__cuda_sm70_shflsync_idx_p) ;  /* 0x0000136000007944 */ /* 0x000fea0003c00000 */
[----:B------:R-:W-:Y:S01]  /*14780*/  MOV R9, R0 ;  /* 0x0000000000097202 */ /* 0x000fe20000000f00 */
[----:B------:R-:W-:Y:S05]  /*14790*/  BRA `(.L_x_2299) ;  /* 0xfffebec000007947 */ /* 0x000fea000383ffff */
.L_x_2204:
[----:B------:R-:W-:Y:S01]  /*147a0*/  IMAD.MOV.U32 R5, RZ, RZ, R4 ;  /* 0x000000ffff057224 */ /* 0x000fe200078e0004 */
[----:B-1----:R-:W-:-:S02]  /*147b0*/  MOV R0, 0x1f ;  /* 0x0000001f00007802 */ /* 0x002fc40000000f00 */
[----:B------:R-:W-:Y:S02]  /*147c0*/  MOV R2, 0x147e0 ;  /* 0x000147e000027802 */ /* 0x000fe40000000f00 */
[----:B--234-:R-:W-:Y:S05]  /*147d0*/  CALL.REL.NOINC `($__internal_45_$__cuda_sm70_shflsync_idx_p) ;  /* 0x0000130000007944 */ /* 0x01cfea0003c00000 */
[----:B------:R-:W-:Y:S01]  /*147e0*/  MOV R6, R0 ;  /* 0x0000000000067202 */ /* 0x000fe20000000f00 */
[----:B------:R-:W-:Y:S05]  /*147f0*/  BRA `(.L_x_2203) ;  /* 0xfffebec000007947 */ /* 0x000fea000383ffff */
.L_x_2215:
[----:B------:R-:W-:Y:S01]  /*14800*/  IMAD.MOV.U32 R5, RZ, RZ, R14 ;  /* 0x000000ffff057224 */ /* 0x000fe200078e000e */
[----:B------:R-:W-:Y:S01]  /*14810*/  MOV R3, RZ ;  /* 0x000000ff00037202 */ /* 0x000fe20000000f00 */
[----:B-1----:R-:W-:Y:S01]  /*14820*/  IMAD.MOV.U32 R0, RZ, RZ, 0x181f ;  /* 0x0000181fff007424 */ /* 0x002fe200078e00ff */
[----:B------:R-:W-:Y:S02]  /*14830*/  MOV R2, 0x14850 ;  /* 0x0001485000027802 */ /* 0x000fe40000000f00 */
[----:B------:R-:W-:Y:S05]  /*14840*/  CALL.REL.NOINC `($__internal_45_$__cuda_sm70_shflsync_idx_p) ;  /* 0x0000129000007944 */ /* 0x000fea0003c00000 */
[----:B------:R-:W-:Y:S01]  /*14850*/  MOV R4, R0 ;  /* 0x0000000000047202 */ /* 0x000fe20000000f00 */
[----:B------:R-:W-:Y:S05]  /*14860*/  BRA `(.L_x_2300) ;  /* 0xfffee75000007947 */ /* 0x000fea000383ffff */
.L_x_2216:
[----:B------:R-:W-:Y:S01]  /*14870*/  IMAD.MOV.U32 R5, RZ, RZ, R15 ;  /* 0x000000ffff057224 */ /* 0x000fe200078e000f */
[----:B------:R-:W-:Y:S01]  /*14880*/  MOV R3, RZ ;  /* 0x000000ff00037202 */ /* 0x000fe20000000f00 */
[----:B-1----:R-:W-:Y:S01]  /*14890*/  IMAD.MOV.U32 R0, RZ, RZ, 0x181f ;  /* 0x0000181fff007424 */ /* 0x002fe200078e00ff */
[----:B------:R-:W-:Y:S02]  /*148a0*/  MOV R2, 0x148c0 ;  /* 0x000148c000027802 */ /* 0x000fe40000000f00 */
[----:B--23--:R-:W-:Y:S05]  /*148b0*/  CALL.REL.NOINC `($__internal_45_$__cuda_sm70_shflsync_idx_p) ;  /* 0x0000122000007944 */ /* 0x00cfea0003c00000 */
[----:B------:R-:W-:Y:S05]  /*148c0*/  BRA `(.L_x_2301) ;  /* 0xfffee71000007947 */ /* 0x000fea000383ffff */
.L_x_2219:
[----:B------:R-:W-:Y:S01]  /*148d0*/  IMAD.MOV.U32 R5, RZ, RZ, R14 ;  /* 0x000000ffff057224 */ /* 0x000fe200078e000e */
[----:B--2---:R-:W-:Y:S01]  /*148e0*/  MOV R3, 0x1 ;  /* 0x0000000100037802 */ /* 0x004fe20000000f00 */
[----:B----4-:R-:W-:Y:S01]  /*148f0*/  IMAD.MOV.U32 R0, RZ, RZ, 0x181f ;  /* 0x0000181fff007424 */ /* 0x010fe200078e00ff */
[----:B------:R-:W-:-:S02]  /*14900*/  MOV R2, 0x14920 ;  /* 0x0001492000027802 */ /* 0x000fc40000000f00 */
[----:B-1-3--:R-:W-:Y:S05]  /*14910*/  CALL.REL.NOINC `($__internal_45_$__cuda_sm70_shflsync_idx_p) ;  /* 0x000011c000007944 */ /* 0x00afea0003c00000 */
[----:B------:R-:W-:Y:S01]  /*14920*/  IMAD.MOV.U32 R4, RZ, RZ, R0 ;  /* 0x000000ffff047224 */ /* 0x000fe200078e0000 */
[----:B------:R-:W-:Y:S01]  /*14930*/  MOV R3, 0x1 ;  /* 0x0000000100037802 */ /* 0x000fe20000000f00 */
[----:B------:R-:W-:Y:S01]  /*14940*/  IMAD.MOV.U32 R5, RZ, RZ, R15 ;  /* 0x000000ffff057224 */ /* 0x000fe200078e000f */
[----:B------:R-:W-:-:S02]  /*14950*/  MOV R0, 0x181f ;  /* 0x0000181f00007802 */ /* 0x000fc40000000f00 */
[----:B------:R-:W-:Y:S02]  /*14960*/  MOV R2, 0x14980 ;  /* 0x0001498000027802 */ /* 0x000fe40000000f00 */
[----:B------:R-:W-:Y:S05]  /*14970*/  CALL.REL.NOINC `($__internal_45_$__cuda_sm70_shflsync_idx_p) ;  /* 0x0000116000007944 */ /* 0x000fea0003c00000 */
[----:B------:R-:W-:Y:S05]  /*14980*/  BRA `(.L_x_2302) ;  /* 0xfffee8d000007947 */ /* 0x000fea000383ffff */
.L_x_2222:
[----:B------:R-:W-:Y:S01]  /*14990*/  IMAD.MOV.U32 R5, RZ, RZ, R14 ;  /* 0x000000ffff057224 */ /* 0x000fe200078e000e */
[----:B-1----:R-:W-:Y:S01]  /*149a0*/  MOV R3, 0x2 ;  /* 0x0000000200037802 */ /* 0x002fe20000000f00 */
[----:B----4-:R-:W-:Y:S01]  /*149b0*/  IMAD.MOV.U32 R0, RZ, RZ, 0x181f ;  /* 0x0000181fff007424 */ /* 0x010fe200078e00ff */
[----:B------:R-:W-:Y:S02]  /*149c0*/  MOV R2, 0x149e0 ;  /* 0x000149e000027802 */ /* 0x000fe40000000f00 */
[----:B---3--:R-:W-:Y:S05]  /*149d0*/  CALL.REL.NOINC `($__internal_45_$__cuda_sm70_shflsync_idx_p) ;  /* 0x0000110000007944 */ /* 0x008fea0003c00000 */
[----:B------:R-:W-:Y:S01]  /*149e0*/  MOV R4, R0 ;  /* 0x0000000000047202 */ /* 0x000fe20000000f00 */
[----:B------:R-:W-:Y:S05]  /*149f0*/  BRA `(.L_x_2303) ;  /* 0xfffeeac000007947 */ /* 0x000fea000383ffff */
.L_x_2223:
[----:B------:R-:W-:Y:S01]  /*14a00*/  IMAD.MOV.U32 R5, RZ, RZ, R15 ;  /* 0x000000ffff057224 */ /* 0x000fe200078e000f */
[----:B------:R-:W-:Y:S01]  /*14a10*/  MOV R3, 0x2 ;  /* 0x0000000200037802 */ /* 0x000fe20000000f00 */
[----:B----4-:R-:W-:Y:S01]  /*14a20*/  IMAD.MOV.U32 R0, RZ, RZ, 0x181f ;  /* 0x0000181fff007424 */ /* 0x010fe200078e00ff */
[----:B------:R-:W-:Y:S02]  /*14a30*/  MOV R2, 0x14a50 ;  /* 0x00014a5000027802 */ /* 0x000fe40000000f00 */
[----:B-123--:R-:W-:Y:S05]  /*14a40*/  CALL.REL.NOINC `($__internal_45_$__cuda_sm70_shflsync_idx_p) ;  /* 0x0000109000007944 */ /* 0x00efea0003c00000 */
[----:B------:R-:W-:Y:S05]  /*14a50*/  BRA `(.L_x_2304) ;  /* 0xfffeea8000007947 */ /* 0x000fea000383ffff */
.L_x_2226:
[----:B------:R-:W-:Y:S01]  /*14a60*/  IMAD.MOV.U32 R5, RZ, RZ, R14 ;  /* 0x000000ffff057224 */ /* 0x000fe200078e000e */
[----:B-1----:R-:W-:Y:S01]  /*14a70*/  MOV R3, 0x3 ;  /* 0x0000000300037802 */ /* 0x002fe20000000f00 */
[----:B------:R-:W-:Y:S01]  /*14a80*/  IMAD.MOV.U32 R0, RZ, RZ, 0x181f ;  /* 0x0000181fff007424 */ /* 0x000fe200078e00ff */
[----:B------:R-:W-:-:S02]  /*14a90*/  MOV R2, 0x14ab0 ;  /* 0x00014ab000027802 */ /* 0x000fc40000000f00 */
[----:B--234-:R-:W-:Y:S05]  /*14aa0*/  CALL.REL.NOINC `($__internal_45_$__cuda_sm70_shflsync_idx_p) ;  /* 0x0000103000007944 */ /* 0x01cfea0003c00000 */
[----:B------:R-:W-:Y:S01]  /*14ab0*/  IMAD.MOV.U32 R4, RZ, RZ, R0 ;  /* 0x000000ffff047224 */ /* 0x000fe200078e0000 */
[----:B------:R-:W-:Y:S01]  /*14ac0*/  MOV R3, 0x3 ;  /* 0x0000000300037802 */ /* 0x000fe20000000f00 */
[----:B------:R-:W-:Y:S01]  /*14ad0*/  IMAD.MOV.U32 R5, RZ, RZ, R15 ;  /* 0x000000ffff057224 */ /* 0x000fe200078e000f */
[----:B------:R-:W-:-:S02]  /*14ae0*/  MOV R0, 0x181f ;  /* 0x0000181f00007802 */ /* 0x000fc40000000f00 */
[----:B------:R-:W-:Y:S02]  /*14af0*/  MOV R2, 0x14b10 ;  /* 0x00014b1000027802 */ /* 0x000fe40000000f00 */
[----:B------:R-:W-:Y:S05]  /*14b00*/  CALL.REL.NOINC `($__internal_45_$__cuda_sm70_shflsync_idx_p) ;  /* 0x00000fd000007944 */ /* 0x000fea0003c00000 */
[----:B------:R-:W-:Y:S05]  /*14b10*/  BRA `(.L_x_2305) ;  /* 0xfffeec3000007947 */ /* 0x000fea000383ffff */
.L_x_2233:
[----:B------:R1:W5:Y:S01]  /*14b20*/  LDL R2, [R1+0x8] ;  /* 0x0000080001027983 */ /* 0x0003620000100800 */
[----:B------:R-:W-:Y:S02]  /*14b30*/  MOV R5, 0x2 ;  /* 0x0000000200057802 */ /* 0x000fe40000000f00 */
[----:B------:R-:W-:Y:S02]  /*14b40*/  MOV R3, 0x14b60 ;  /* 0x00014b6000037802 */ /* 0x000fe40000000f00 */
[----:B-1---5:R-:W-:Y:S05]  /*14b50*/  CALL.REL.NOINC `($__internal_44_$__cuda_sm70_shflsync_bfly_p) ;  /* 0x00000f3000007944 */ /* 0x022fea0003c00000 */
[----:B------:R-:W-:Y:S01]  /*14b60*/  MOV R0, R5 ;  /* 0x0000000500007202 */ /* 0x000fe20000000f00 */
[----:B------:R-:W-:Y:S05]  /*14b70*/  BRA `(.L_x_2306) ;  /* 0xffff986000007947 */ /* 0x000fea000383ffff */
.L_x_2234:
[----:B------:R-:W-:Y:S01]  /*14b80*/  IMAD.MOV.U32 R2, RZ, RZ, R0 ;  /* 0x000000ffff027224 */ /* 0x000fe200078e0000 */
[----:B------:R-:W-:Y:S02]  /*14b90*/  MOV R5, 0x1 ;  /* 0x0000000100057802 */ /* 0x000fe40000000f00 */
[----:B------:R-:W-:Y:S02]  /*14ba0*/  MOV R3, 0x14bc0 ;  /* 0x00014bc000037802 */ /* 0x000fe40000000f00 */
[----:B------:R-:W-:Y:S05]  /*14bb0*/  CALL.REL.NOINC `($__internal_44_$__cuda_sm70_shflsync_bfly_p) ;  /* 0x00000ed000007944 */ /* 0x000fea0003c00000 */
[----:B------:R1:W5:Y:S01]  /*14bc0*/  LDL R2, [R1+0xc] ;  /* 0x00000c0001027983 */ /* 0x0003620000100800 */
[----:B------:R-:W-:Y:S01]  /*14bd0*/  FADD.FTZ R0, R0, R5 ;  /* 0x0000000500007221 */ /* 0x000fe20000010000 */
[----:B------:R-:W-:Y:S02]  /*14be0*/  MOV R5, 0x2 ;  /* 0x0000000200057802 */ /* 0x000fe40000000f00 */
[----:B------:R-:W-:-:S02]  /*14bf0*/  MOV R3, 0x14c10 ;  /* 0x00014c1000037802 */ /* 0x000fc40000000f00 */
[----:B-1---5:R-:W-:Y:S05]  /*14c00*/  CALL.REL.NOINC `($__internal_44_$__cuda_sm70_shflsync_bfly_p) ;  /* 0x00000e8000007944 */ /* 0x022fea0003c00000 */
[----:B------:R-:W2:Y:S01]  /*14c10*/  LDL.LU R2, [R1+0xc] ;  /* 0x00000c0001027983 */ /* 0x000ea20000300800 */
[----:B------:R-:W-:Y:S01]  /*14c20*/  MOV R3, 0x14c70 ;  /* 0x00014c7000037802 */ /* 0x000fe20000000f00 */
[----:B--2---:R-:W-:Y:S01]  /*14c30*/  FADD.FTZ R4, R2, R5 ;  /* 0x0000000502047221 */ /* 0x004fe20000010000 */
[----:B------:R-:W-:-:S04]  /*14c40*/  MOV R5, 0x1 ;  /* 0x0000000100057802 */ /* 0x000fc80000000f00 */
[----:B------:R-:W-:Y:S02]  /*14c50*/  MOV R2, R4 ;  /* 0x0000000400027202 */ /* 0x000fe40000000f00 */
[----:B------:R-:W-:Y:S05]  /*14c60*/  CALL.REL.NOINC `($__internal_44_$__cuda_sm70_shflsync_bfly_p) ;  /* 0x00000e2000007944 */ /* 0x000fea0003c00000 */
[----:B------:R-:W-:Y:S01]  /*14c70*/  MOV R3, R5 ;  /* 0x0000000500037202 */ /* 0x000fe20000000f00 */
[----:B------:R-:W-:Y:S05]  /*14c80*/  BRA `(.L_x_2307) ;  /* 0xffff97e000007947 */ /* 0x000fea000383ffff */
.L_x_2241:
[----:B-1-34-:R-:W-:Y:S01]  /*14c90*/  IMAD.MOV.U32 R5, RZ, RZ, R14 ;  /* 0x000000ffff057224 */ /* 0x01afe200078e000e */
[----:B------:R-:W-:Y:S01]  /*14ca0*/  MOV R3, RZ ;  /* 0x000000ff00037202 */ /* 0x000fe20000000f00 */
[----:B------:R-:W-:Y:S01]  /*14cb0*/  IMAD.MOV.U32 R0, RZ, RZ, 0x181f ;  /* 0x0000181fff007424 */ /* 0x000fe200078e00ff */
[----:B------:R-:W-:Y:S02]  /*14cc0*/  MOV R2, 0x14ce0 ;  /* 0x00014ce000027802 */ /* 0x000fe40000000f00 */
[----:B------:R-:W-:Y:S05]  /*14cd0*/  CALL.REL.NOINC `($__internal_45_$__cuda_sm70_shflsync_idx_p) ;  /* 0x00000e0000007944 */ /* 0x000fea0003c00000 */
[----:B------:R-:W-:Y:S01]  /*14ce0*/  MOV R6, R0 ;  /* 0x0000000000067202 */ /* 0x000fe20000000f00 */
[----:B------:R-:W-:Y:S05]  /*14cf0*/  BRA `(.L_x_2308) ;  /* 0xffffb44000007947 */ /* 0x000fea000383ffff */
.L_x_2242:
[----:B------:R-:W-:Y:S01]  /*14d00*/  IMAD.MOV.U32 R5, RZ, RZ, R15 ;  /* 0x000000ffff057224 */ /* 0x000fe200078e000f */
[----:B------:R-:W-:Y:S01]  /*14d10*/  MOV R3, RZ ;  /* 0x000000ff00037202 */ /* 0x000fe20000000f00 */
[----:B------:R-:W-:Y:S01]  /*14d20*/  IMAD.MOV.U32 R0, RZ, RZ, 0x181f ;  /* 0x0000181fff007424 */ /* 0x000fe200078e00ff */
[----:B------:R-:W-:Y:S02]  /*14d30*/  MOV R2, 0x14d50 ;  /* 0x00014d5000027802 */ /* 0x000fe40000000f00 */
[----:B-12---:R-:W-:Y:S05]  /*14d40*/  CALL.REL.NOINC `($__internal_45_$__cuda_sm70_shflsync_idx_p) ;  /* 0x00000d9000007944 */ /* 0x006fea0003c00000 */
[----:B------:R-:W-:Y:S05]  /*14d50*/  BRA `(.L_x_2309) ;  /* 0xffffb40000007947 */ /* 0x000fea000383ffff */
.L_x_2245:
        /* <DEDUP_REMOVED lines=12> */
.L_x_2248:
[----:B------:R-:W-:Y:S01]  /*14e20*/  IMAD.MOV.U32 R5, RZ, RZ, R14 ;  /* 0x000000ffff057224 */ /* 0x000fe200078e000e */
[----:B-1----:R-:W-:Y:S01]  /*14e30*/  MOV R3, 0x2 ;  /* 0x0000000200037802 */ /* 0x002fe20000000f00 */
[----:B----4-:R-:W-:Y:S01]  /*14e40*/  IMAD.MOV.U32 R0, RZ, RZ, 0x181f ;  /* 0x0000181fff007424 */ /* 0x010fe200078e00ff */
[----:B------:R-:W-:Y:S02]  /*14e50*/  MOV R2, 0x14e70 ;  /* 0x00014e7000027802 */ /* 0x000fe40000000f00 */
[----:B--23--:R-:W-:Y:S05]  /*14e60*/  CALL.REL.NOINC `($__internal_45_$__cuda_sm70_shflsync_idx_p) ;  /* 0x00000c7000007944 */ /* 0x00cfea0003c00000 */
[----:B------:R-:W-:Y:S01]  /*14e70*/  MOV R6, R0 ;  /* 0x0000000000067202 */ /* 0x000fe20000000f00 */
[----:B------:R-:W-:Y:S05]  /*14e80*/  BRA `(.L_x_2311) ;  /* 0xffffb69000007947 */ /* 0x000fea000383ffff */
.L_x_2249:
[----:B------:R-:W-:Y:S01]  /*14e90*/  IMAD.MOV.U32 R5, RZ, RZ, R15 ;  /* 0x000000ffff057224 */ /* 0x000fe200078e000f */
[----:B------:R-:W-:Y:S01]  /*14ea0*/  MOV R3, 0x2 ;  /* 0x0000000200037802 */ /* 0x000fe20000000f00 */
[----:B----4-:R-:W-:Y:S01]  /*14eb0*/  IMAD.MOV.U32 R0, RZ, RZ, 0x181f ;  /* 0x0000181fff007424 */ /* 0x010fe200078e00ff */
[----:B------:R-:W-:Y:S02]  /*14ec0*/  MOV R2, 0x14ee0 ;  /* 0x00014ee000027802 */ /* 0x000fe40000000f00 */
[----:B-123--:R-:W-:Y:S05]  /*14ed0*/  CALL.REL.NOINC `($__internal_45_$__cuda_sm70_shflsync_idx_p) ;  /* 0x00000c0000007944 */ /* 0x00efea0003c00000 */
[----:B------:R-:W-:Y:S05]  /*14ee0*/  BRA `(.L_x_2312) ;  /* 0xffffb65000007947 */ /* 0x000fea000383ffff */
.L_x_2252:
        /* <DEDUP_REMOVED lines=12> */
.L_x_2254:
[----:B------:R-:W-:Y:S01]  /*14fb0*/  IMAD.MOV.U32 R5, RZ, RZ, R18 ;  /* 0x000000ffff057224 */ /* 0x000fe200078e0012 */
[----:B------:R-:W-:Y:S01]  /*14fc0*/  MOV R3, RZ ;  /* 0x000000ff00037202 */ /* 0x000fe20000000f00 */
[----:B------:R-:W-:Y:S01]  /*14fd0*/  IMAD.MOV.U32 R0, RZ, RZ, 0x1c1f ;  /* 0x00001c1fff007424 */ /* 0x000fe200078e00ff */
[----:B------:R-:W-:Y:S02]  /*14fe0*/  MOV R2, 0x15000 ;  /* 0x0001500000027802 */ /* 0x000fe40000000f00 */
[----:B------:R-:W-:Y:S05]  /*14ff0*/  CALL.REL.NOINC `($__internal_45_$__cuda_sm70_shflsync_idx_p) ;  /* 0x00000ae000007944 */ /* 0x000fea0003c00000 */
[----:B------:R-:W-:Y:S01]  /*15000*/  MOV R4, R0 ;  /* 0x0000000000047202 */ /* 0x000fe20000000f00 */
[----:B------:R-:W-:Y:S05]  /*15010*/  BRA `(.L_x_2314) ;  /* 0xffffbaf000007947 */ /* 0x000fea000383ffff */
.L_x_2255:
[----:B------:R-:W-:Y:S01]  /*15020*/  IMAD.MOV.U32 R5, RZ, RZ, R19 ;  /* 0x000000ffff057224 */ /* 0x000fe200078e0013 */
[----:B------:R-:W-:Y:S01]  /*15030*/  MOV R3, RZ ;  /* 0x000000ff00037202 */ /* 0x000fe20000000f00 */
[----:B------:R-:W-:Y:S01]  /*15040*/  IMAD.MOV.U32 R0, RZ, RZ, 0x1c1f ;  /* 0x00001c1fff007424 */ /* 0x000fe200078e00ff */
[----:B------:R-:W-:Y:S02]  /*15050*/  MOV R2, 0x15070 ;  /* 0x0001507000027802 */ /* 0x000fe40000000f00 */
[----:B-12---:R-:W-:Y:S05]  /*15060*/  CALL.REL.NOINC `($__internal_45_$__cuda_sm70_shflsync_idx_p) ;  /* 0x00000a7000007944 */ /* 0x006fea0003c00000 */
[----:B------:R-:W-:Y:S05]  /*15070*/  BRA `(.L_x_2315) ;  /* 0xffffbab000007947 */ /* 0x000fea000383ffff */
.L_x_2258:
        /* <DEDUP_REMOVED lines=12> */
.L_x_2262:
[----:B------:R-:W-:Y:S01]  /*15140*/  IMAD.MOV.U32 R5, RZ, RZ, R12 ;  /* 0x000000ffff057224 */ /* 0x000fe200078e000c */
[----:B------:R-:W-:Y:S01]  /*15150*/  MOV R3, RZ ;  /* 0x000000ff00037202 */ /* 0x000fe20000000f00 */
[----:B------:R-:W-:Y:S01]  /*15160*/  IMAD.MOV.U32 R0, RZ, RZ, 0x181f ;  /* 0x0000181fff007424 */ /* 0x000fe200078e00ff */
[----:B------:R-:W-:Y:S02]  /*15170*/  MOV R2, 0x15190 ;  /* 0x0001519000027802 */ /* 0x000fe40000000f00 */
[----:B------:R-:W-:Y:S05]  /*15180*/  CALL.REL.NOINC `($__internal_45_$__cuda_sm70_shflsync_idx_p) ;  /* 0x0000095000007944 */ /* 0x000fea0003c00000 */
[----:B------:R-:W-:Y:S01]  /*15190*/  MOV R4, R0 ;  /* 0x0000000000047202 */ /* 0x000fe20000000f00 */
[----:B------:R-:W-:Y:S05]  /*151a0*/  BRA `(.L_x_2317) ;  /* 0xffffd9e000007947 */ /* 0x000fea000383ffff */
.L_x_2263:
[----:B------:R-:W-:Y:S01]  /*151b0*/  IMAD.MOV.U32 R5, RZ, RZ, R15 ;  /* 0x000000ffff057224 */ /* 0x000fe200078e000f */
[----:B------:R-:W-:Y:S01]  /*151c0*/  MOV R3, RZ ;  /* 0x000000ff00037202 */ /* 0x000fe20000000f00 */
[----:B------:R-:W-:Y:S01]  /*151d0*/  IMAD.MOV.U32 R0, RZ, RZ, 0x181f ;  /* 0x0000181fff007424 */ /* 0x000fe200078e00ff */
[----:B------:R-:W-:Y:S02]  /*151e0*/  MOV R2, 0x15200 ;  /* 0x0001520000027802 */ /* 0x000fe40000000f00 */
[----:B-12---:R-:W-:Y:S05]  /*151f0*/  CALL.REL.NOINC `($__internal_45_$__cuda_sm70_shflsync_idx_p) ;  /* 0x000008e000007944 */ /* 0x006fea0003c00000 */
[----:B------:R-:W-:Y:S05]  /*15200*/  BRA `(.L_x_2318) ;  /* 0xffffd9a000007947 */ /* 0x000fea000383ffff */
.L_x_2266:
        /* <DEDUP_REMOVED lines=12> */
.L_x_2269:
[----:B------:R-:W-:Y:S01]  /*152d0*/  IMAD.MOV.U32 R5, RZ, RZ, R12 ;  /* 0x000000ffff057224 */ /* 0x000fe200078e000c */
[----:B-1----:R-:W-:Y:S01]  /*152e0*/  MOV R3, 0x2 ;  /* 0x0000000200037802 */ /* 0x002fe20000000f00 */
[----:B----4-:R-:W-:Y:S01]  /*152f0*/  IMAD.MOV.U32 R0, RZ, RZ, 0x181f ;  /* 0x0000181fff007424 */ /* 0x010fe200078e00ff */
[----:B------:R-:W-:Y:S02]  /*15300*/  MOV R2, 0x15320 ;  /* 0x0001532000027802 */ /* 0x000fe40000000f00 */
[----:B--23--:R-:W-:Y:S05]  /*15310*/  CALL.REL.NOINC `($__internal_45_$__cuda_sm70_shflsync_idx_p) ;  /* 0x000007c000007944 */ /* 0x00cfea0003c00000 */
[----:B------:R-:W-:Y:S01]  /*15320*/  MOV R4, R0 ;  /* 0x0000000000047202 */ /* 0x000fe20000000f00 */
[----:B------:R-:W-:Y:S05]  /*15330*/  BRA `(.L_x_2320) ;  /* 0xffffdc4000007947 */ /* 0x000fea000383ffff */
.L_x_2270:
[----:B------:R-:W-:Y:S01]  /*15340*/  IMAD.MOV.U32 R5, RZ, RZ, R15 ;  /* 0x000000ffff057224 */ /* 0x000fe200078e000f */
[----:B------:R-:W-:Y:S01]  /*15350*/  MOV R3, 0x2 ;  /* 0x0000000200037802 */ /* 0x000fe20000000f00 */
[----:B----4-:R-:W-:Y:S01]  /*15360*/  IMAD.MOV.U32 R0, RZ, RZ, 0x181f ;  /* 0x0000181fff007424 */ /* 0x010fe200078e00ff */
[----:B------:R-:W-:Y:S02]  /*15370*/  MOV R2, 0x15390 ;  /* 0x0001539000027802 */ /* 0x000fe40000000f00 */
[----:B-123--:R-:W-:Y:S05]  /*15380*/  CALL.REL.NOINC `($__internal_45_$__cuda_sm70_shflsync_idx_p) ;  /* 0x0000075000007944 */ /* 0x00efea0003c00000 */
[----:B------:R-:W-:Y:S05]  /*15390*/  BRA `(.L_x_2321) ;  /* 0xffffdc0000007947 */ /* 0x000fea000383ffff */
.L_x_2273:
        /* <DEDUP_REMOVED lines=12> */
.L_x_2275:
[----:B------:R-:W-:Y:S01]  /*15460*/  IMAD.MOV.U32 R5, RZ, RZ, R102 ;  /* 0x000000ffff057224 */ /* 0x000fe200078e0066 */
[----:B------:R-:W-:Y:S01]  /*15470*/  MOV R3, RZ ;  /* 0x000000ff00037202 */ /* 0x000fe20000000f00 */
[----:B------:R-:W-:Y:S01]  /*15480*/  IMAD.MOV.U32 R0, RZ, RZ, 0x1f ;  /* 0x0000001fff007424 */ /* 0x000fe200078e00ff */
[----:B------:R-:W-:Y:S02]  /*15490*/  MOV R2, 0x154b0 ;  /* 0x000154b000027802 */ /* 0x000fe40000000f00 */
[----:B------:R-:W-:Y:S05]  /*154a0*/  CALL.REL.NOINC `($__internal_45_$__cuda_sm70_shflsync_idx_p) ;  /* 0x0000063000007944 */ /* 0x000fea0003c00000 */
[----:B------:R-:W-:Y:S01]  /*154b0*/  MOV R9, R0 ;  /* 0x0000000000097202 */ /* 0x000fe20000000f00 */
[----:B------:R-:W-:Y:S05]  /*154c0*/  BRA `(.L_x_2323) ;  /* 0xffffdf6000007947 */ /* 0x000fea000383ffff */
.L_x_2276:
[----:B------:R-:W-:Y:S01]  /*154d0*/  IMAD.MOV.U32 R5, RZ, RZ, R102 ;  /* 0x000000ffff057224 */ /* 0x000fe200078e0066 */
[----:B------:R-:W-:Y:S01]  /*154e0*/  MOV R3, 0x1 ;  /* 0x0000000100037802 */ /* 0x000fe20000000f00 */
[----:B------:R-:W-:Y:S01]  /*154f0*/  IMAD.MOV.U32 R0, RZ, RZ, 0x1f ;  /* 0x0000001fff007424 */ /* 0x000fe200078e00ff */
[----:B------:R-:W-:Y:S02]  /*15500*/  MOV R2, 0x15520 ;  /* 0x0001552000027802 */ /* 0x000fe40000000f00 */
[----:B-12---:R-:W-:Y:S05]  /*15510*/  CALL.REL.NOINC `($__internal_45_$__cuda_sm70_shflsync_idx_p) ;  /* 0x000005c000007944 */ /* 0x006fea0003c00000 */
[----:B------:R-:W-:Y:S01]  /*15520*/  MOV R8, R0 ;  /* 0x0000000000087202 */ /* 0x000fe20000000f00 */
[----:B------:R-:W-:Y:S05]  /*15530*/  BRA `(.L_x_2324) ;  /* 0xffffdf1000007947 */ /* 0x000fea000383ffff */
.L_x_2277:
[----:B------:R-:W-:Y:S02]  /*15540*/  MOV R2, 0x1 ;  /* 0x0000000100027802 */ /* 0x000fe40000000f00 */
[----:B------:R-:W-:-:S02]  /*15550*/  MOV R3, 0x15570 ;  /* 0x0001557000037802 */ /* 0x000fc40000000f00 */
[----:B-1234-:R-:W-:Y:S05]  /*15560*/  CALL.REL.NOINC `($__internal_46_$__cuda_sm70_shflsync_up_p) ;  /* 0x000005c000007944 */ /* 0x01efea0003c00000 */
[----:B------:R-:W-:Y:S05]  /*15570*/  BRA `(.L_x_2325) ;  /* 0xffffe00000007947 */ /* 0x000fea000383ffff */
.L_x_2278:
[----:B------:R-:W-:Y:S02]  /*15580*/  MOV R2, 0x2 ;  /* 0x0000000200027802 */ /* 0x000fe40000000f00 */
[----:B------:R-:W-:-:S02]  /*15590*/  MOV R3, 0x155b0 ;  /* 0x000155b000037802 */ /* 0x000fc40000000f00 */
[----:B--2-4-:R-:W-:Y:S05]  /*155a0*/  CALL.REL.NOINC `($__internal_46_$__cuda_sm70_shflsync_up_p) ;  /* 0x0000058000007944 */ /* 0x014fea0003c00000 */
[----:B------:R-:W-:Y:S01]  /*155b0*/  SEL R3, R4, RZ, P1 ;  /* 0x000000ff04037207 */ /* 0x000fe20000800000 */
[----:B------:R-:W-:-:S04]  /*155c0*/  IMAD.MOV.U32 R2, RZ, RZ, 0x4 ;  /* 0x00000004ff027424 */ /* 0x000fc800078e00ff */
[----:B------:R-:W-:Y:S01]  /*155d0*/  IMAD.IADD R0, R0, 0x1, R3 ;  /* 0x0000000100007824 */ /* 0x000fe200078e0203 */
        /* <DEDUP_REMOVED lines=20> */
.L_x_2282:
[----:B------:R-:W-:Y:S02]  /*15720*/  MOV R2, 0x1 ;  /* 0x0000000100027802 */ /* 0x000fe40000000f00 */
[----:B------:R-:W-:Y:S02]  /*15730*/  MOV R3, 0x15750 ;  /* 0x0001575000037802 */ /* 0x000fe40000000f00 */
[----:B------:R-:W-:Y:S05]  /*15740*/  CALL.REL.NOINC `($__internal_46_$__cuda_sm70_shflsync_up_p) ;  /* 0x000003e000007944 */ /* 0x000fea0003c00000 */
[----:B------:R-:W-:Y:S01]  /*15750*/  MOV R2, R4 ;  /* 0x0000000400027202 */ /* 0x000fe20000000f00 */
[----:B------:R-:W-:Y:S05]  /*15760*/  BRA `(.L_x_2327) ;  /* 0xffffe07000007947 */ /* 0x000fea000383ffff */
.L_x_2283:
        /* <DEDUP_REMOVED lines=26> */
.L_x_2285:
[----:B------:R-:W-:Y:S02]  /*15910*/  SEL R0, RZ, 0x1, P0 ;  /* 0x00000001ff007807 */ /* 0x000fe40000000000 */
[----:B------:R-:W-:Y:S02]  /*15920*/  MOV R2, 0x15940 ;  /* 0x0001594000027802 */ /* 0x000fe40000000f00 */
[----:B-1----:R-:W-:Y:S05]  /*15930*/  CALL.REL.NOINC `($__internal_47_$__cuda_sm70_votesync_ballot) ;  /* 0x0000026000007944 */ /* 0x002fea0003c00000 */
[----:B------:R-:W-:Y:S01]  /*15940*/  MOV R12, R0 ;  /* 0x00000000000c7202 */ /* 0x000fe20000000f00 */
[----:B------:R-:W-:Y:S05]  /*15950*/  BRA `(.L_x_2329) ;  /* 0xffffe01000007947 */ /* 0x000fea000383ffff */
.L_x_2286:
[----:B------:R-:W-:Y:S01]  /*15960*/  IMAD.MOV.U32 R5, RZ, RZ, R6 ;  /* 0x000000ffff057224 */ /* 0x000fe200078e0006 */
[----:B------:R-:W-:Y:S01]  /*15970*/  MOV R3, R8 ;  /* 0x0000000800037202 */ /* 0x000fe20000000f00 */
[----:B--2---:R-:W-:Y:S01]  /*15980*/  IMAD.MOV.U32 R0, RZ, RZ, 0x1f ;  /* 0x0000001fff007424 */ /* 0x004fe200078e00ff */
[----:B------:R-:W-:Y:S02]  /*15990*/  MOV R2, 0x159b0 ;  /* 0x000159b000027802 */ /* 0x000fe40000000f00 */
[----:B-1----:R-:W-:Y:S05]  /*159a0*/  CALL.REL.NOINC `($__internal_45_$__cuda_sm70_shflsync_idx_p) ;  /* 0x0000013000007944 */ /* 0x002fea0003c00000 */
[----:B------:R-:W-:Y:S01]  /*159b0*/  IMAD.MOV.U32 R10, RZ, RZ, R0 ;  /* 0x000000ffff0a7224 */ /* 0x000fe200078e0000 */
[----:B------:R-:W-:Y:S01]  /*159c0*/  MOV R3, R8 ;  /* 0x0000000800037202 */ /* 0x000fe20000000f00 */
[----:B------:R-:W-:Y:S01]  /*159d0*/  IMAD.MOV.U32 R5, RZ, RZ, R7 ;  /* 0x000000ffff057224 */ /* 0x000fe200078e0007 */
[----:B------:R-:W-:Y:S02]  /*159e0*/  MOV R0, 0x1f ;  /* 0x0000001f00007802 */ /* 0x000fe40000000f00 */
[----:B------:R-:W-:-:S02]  /*159f0*/  MOV R2, 0x15a10 ;  /* 0x00015a1000027802 */ /* 0x000fc40000000f00 */
[----:B------:R-:W-:Y:S05]  /*15a00*/  CALL.REL.NOINC `($__internal_45_$__cuda_sm70_shflsync_idx_p) ;  /* 0x000000d000007944 */ /* 0x000fea0003c00000 */
[----:B------:R-:W-:Y:S01]  /*15a10*/  MOV R7, R0 ;  /* 0x0000000000077202 */ /* 0x000fe20000000f00 */
[----:B------:R-:W-:Y:S05]  /*15a20*/  BRA `(.L_x_2330) ;  /* 0xffffdfb000007947 */ /* 0x000fea000383ffff */
.L_x_2289:
[----:B------:R-:W-:Y:S01]  /*15a30*/  IMAD.MOV.U32 R5, RZ, RZ, R4 ;  /* 0x000000ffff057224 */ /* 0x000fe200078e0004 */
[----:B--2---:R-:W-:-:S02]  /*15a40*/  MOV R0, 0x1f ;  /* 0x0000001f00007802 */ /* 0x004fc40000000f00 */
[----:B------:R-:W-:Y:S02]  /*15a50*/  MOV R2, 0x15a70 ;  /* 0x00015a7000027802 */ /* 0x000fe40000000f00 */
[----:B-1-34-:R-:W-:Y:S05]  /*15a60*/  CALL.REL.NOINC `($__internal_45_$__cuda_sm70_shflsync_idx_p) ;  /* 0x0000007000007944 */ /* 0x01afea0003c00000 */
[----:B------:R-:W-:Y:S01]  /*15a70*/  MOV R13, R0 ;  /* 0x00000000000d7202 */ /* 0x000fe20000000f00 */
[----:B------:R-:W-:Y:S05]  /*15a80*/  BRA `(.L_x_2288) ;  /* 0xffffdfb000007947 */ /* 0x000fea000383ffff */
        .weak           $__internal_44_$__cuda_sm70_shflsync_bfly_p
        .type           $__internal_44_$__cuda_sm70_shflsync_bfly_p,@function
        .size           $__internal_44_$__cuda_sm70_shflsync_bfly_p,($__internal_45_$__cuda_sm70_shflsync_idx_p - $__internal_44_$__cuda_sm70_shflsync_bfly_p)
$__internal_44_$__cuda_sm70_shflsync_bfly_p:
[----:B------:R-:W-:Y:S04]  /*15a90*/  WARPSYNC R6 ;  /* 0x0000000600007348 */ /* 0x000fe80003800000 */
[----:B------:R1:W2:Y:S02]  /*15aa0*/  SHFL.BFLY PT, R5, R2, R5, R7 ;  /* 0x0c00000502057389 */ /* 0x0002a400000e0007 */
[----:B-1----:R-:W-:Y:S02]  /*15ab0*/  MOV R2, R3 ;  /* 0x0000000300027202 */ /* 0x002fe40000000f00 */
[----:B------:R-:W-:-:S04]  /*15ac0*/  MOV R3, 0x0 ;  /* 0x0000000000037802 */ /* 0x000fc80000000f00 */
[----:B--2---:R-:W-:Y:S05]  /*15ad0*/  RET.REL.NODEC R2 `(_ZN7cutlass13device_kernelIN5flash19enable_sm80_to_sm89INS1_16FlashAttnFwdSm80INS1_25CollectiveMainloopFwdSm80ILi8ELi1ELb0EN4cute5tupleIJNS5_1CILi128EEENS7_ILi64EEENS7_ILi256EEEEEELi256ENS_10bfloat16_tEfNS_4arch4Sm80ELb1ELb0ELb1ELb1ELb0ELb0ELb1ELb1EEENS1_21CollectiveEpilogueFwdINS6_IJS8_SA_S9_EEENS6_IJNS7_ILi1EEESI_SI_EEESC_SE_Li256ELb1ELb1ELb1ELb0EEENS1_36VarlenDynamicPersistentTileSchedulerILi128ELi64ELi256ELi256ELb1ELb1ELb0ELb1ELb1ELb1EEEEEEEEEvNT_6ParamsE) ;  /* 0xfffea52002007950 */ /* 0x004fea0003c3ffff */
        .weak           $__internal_45_$__cuda_sm70_shflsync_idx_p
        .type           $__internal_45_$__cuda_sm70_shflsync_idx_p,@function
        .size           $__internal_45_$__cuda_sm70_shflsync_idx_p,($__internal_46_$__cuda_sm70_shflsync_up_p - $__internal_45_$__cuda_sm70_shflsync_idx_p)
$__internal_45_$__cuda_sm70_shflsync_idx_p:
[----:B------:R-:W-:-:S04]  /*15ae0*/  MOV R103, 0xffffffff ;  /* 0xffffffff00677802 */ /* 0x000fc80000000f00 */
[----:B------:R-:W-:Y:S04]  /*15af0*/  WARPSYNC R103 ;  /* 0x0000006700007348 */ /* 0x000fe80003800000 */
[----:B------:R1:W2:Y:S02]  /*15b00*/  SHFL.IDX PT, R0, R5, R3, R0 ;  /* 0x0000000305007389 */ /* 0x0002a400000e0000 */
[----:B-1----:R-:W-:-:S04]  /*15b10*/  MOV R3, 0x0 ;  /* 0x0000000000037802 */ /* 0x002fc80000000f00 */
[----:B--2---:R-:W-:Y:S05]  /*15b20*/  RET.REL.NODEC R2 `(_ZN7cutlass13device_kernelIN5flash19enable_sm80_to_sm89INS1_16FlashAttnFwdSm80INS1_25CollectiveMainloopFwdSm80ILi8ELi1ELb0EN4cute5tupleIJNS5_1CILi128EEENS7_ILi64EEENS7_ILi256EEEEEELi256ENS_10bfloat16_tEfNS_4arch4Sm80ELb1ELb0ELb1ELb1ELb0ELb0ELb1ELb1EEENS1_21CollectiveEpilogueFwdINS6_IJS8_SA_S9_EEENS6_IJNS7_ILi1EEESI_SI_EEESC_SE_Li256ELb1ELb1ELb1ELb0EEENS1_36VarlenDynamicPersistentTileSchedulerILi128ELi64ELi256ELi256ELb1ELb1ELb0ELb1ELb1ELb1EEEEEEEEEvNT_6ParamsE) ;  /* 0xfffea4d002007950 */ /* 0x004fea0003c3ffff */
        .weak           $__internal_46_$__cuda_sm70_shflsync_up_p
        .type           $__internal_46_$__cuda_sm70_shflsync_up_p,@function
        .size           $__internal_46_$__cuda_sm70_shflsync_up_p,($__internal_47_$__cuda_sm70_votesync_ballot - $__internal_46_$__cuda_sm70_shflsync_up_p)
$__internal_46_$__cuda_sm70_shflsync_up_p:
[----:B------:R-:W-:Y:S02]  /*15b30*/  IMAD.MOV.U32 R4, RZ, RZ, RZ ;  /* 0x000000ffff047224 */ /* 0x000fe400078e00ff */
[----:B------:R-:W-:-:S04]  /*15b40*/  IMAD.MOV.U32 R10, RZ, RZ, -0x1 ;  /* 0xffffffffff0a7424 */ /* 0x000fc800078e00ff */
[----:B------:R-:W-:Y:S04]  /*15b50*/  WARPSYNC R10 ;  /* 0x0000000a00007348 */ /* 0x000fe80003800000 */
[----:B------:R1:W2:Y:S02]  /*15b60*/  SHFL.UP PT, R4, R0, R2, R4 ;  /* 0x0400000200047389 */ /* 0x0002a400000e0004 */
[----:B-1----:R-:W-:Y:S02]  /*15b70*/  MOV R2, R3 ;  /* 0x0000000300027202 */ /* 0x002fe40000000f00 */
[----:B------:R-:W-:-:S04]  /*15b80*/  MOV R3, 0x0 ;  /* 0x0000000000037802 */ /* 0x000fc80000000f00 */
[----:B--2---:R-:W-:Y:S05]  /*15b90*/  RET.REL.NODEC R2 `(_ZN7cutlass13device_kernelIN5flash19enable_sm80_to_sm89INS1_16FlashAttnFwdSm80INS1_25CollectiveMainloopFwdSm80ILi8ELi1ELb0EN4cute5tupleIJNS5_1CILi128EEENS7_ILi64EEENS7_ILi256EEEEEELi256ENS_10bfloat16_tEfNS_4arch4Sm80ELb1ELb0ELb1ELb1ELb0ELb0ELb1ELb1EEENS1_21CollectiveEpilogueFwdINS6_IJS8_SA_S9_EEENS6_IJNS7_ILi1EEESI_SI_EEESC_SE_Li256ELb1ELb1ELb1ELb0EEENS1_36VarlenDynamicPersistentTileSchedulerILi128ELi64ELi256ELi256ELb1ELb1ELb0ELb1ELb1ELb1EEEEEEEEEvNT_6ParamsE) ;  /* 0xfffea46002007950 */ /* 0x004fea0003c3ffff */
        .weak           $__internal_47_$__cuda_sm70_votesync_ballot
        .type           $__internal_47_$__cuda_sm70_votesync_ballot,@function
        .size           $__internal_47_$__cuda_sm70_votesync_ballot,(.L_x_5229 - $__internal_47_$__cuda_sm70_votesync_ballot)
$__internal_47_$__cuda_sm70_votesync_ballot:
[----:B------:R-:W-:Y:S01]  /*15ba0*/  ISETP.NE.U32.AND P0, PT, R0, 0x1, PT ;  /* 0x000000010000780c */ /* 0x000fe20003f05070 */
[----:B------:R-:W-:-:S04]  /*15bb0*/  IMAD.MOV.U32 R3, RZ, RZ, -0x1 ;  /* 0xffffffffff037424 */ /* 0x000fc800078e00ff */
[----:B------:R-:W-:Y:S08]  /*15bc0*/  WARPSYNC R3 ;  /* 0x0000000300007348 */ /* 0x000ff00003800000 */
[----:B------:R-:W-:-:S04]  /*15bd0*/  VOTE.ANY R0, PT, !P0 ;  /* 0x0000000000007806 */ /* 0x000fc800040e0100 */
[----:B------:R-:W-:Y:S01]  /*15be0*/  LOP3.LUT R0, R0, R3, RZ, 0xc0, !PT ;  /* 0x0000000300007212 */ /* 0x000fe200078ec0ff */
[----:B------:R-:W-:-:S04]  /*15bf0*/  IMAD.MOV.U32 R3, RZ, RZ, 0x0 ;  /* 0x00000000ff037424 */ /* 0x000fc800078e00ff */
[----:B------:R-:W-:Y:S05]  /*15c00*/  RET.REL.NODEC R2 `(_ZN7cutlass13device_kernelIN5flash19enable_sm80_to_sm89INS1_16FlashAttnFwdSm80INS1_25CollectiveMainloopFwdSm80ILi8ELi1ELb0EN4cute5tupleIJNS5_1CILi128EEENS7_ILi64EEENS7_ILi256EEEEEELi256ENS_10bfloat16_tEfNS_4arch4Sm80ELb1ELb0ELb1ELb1ELb0ELb0ELb1ELb1EEENS1_21CollectiveEpilogueFwdINS6_IJS8_SA_S9_EEENS6_IJNS7_ILi1EEESI_SI_EEESC_SE_Li256ELb1ELb1ELb1ELb0EEENS1_36VarlenDynamicPersistentTileSchedulerILi128ELi64ELi256ELi256ELb1ELb1ELb0ELb1ELb1ELb1EEEEEEEEEvNT_6ParamsE) ;  /* 0xfffea3f002007950 */ /* 0x000fea0003c3ffff */
.L_x_2331:
        /* <DEDUP_REMOVED lines=15> */
.L_x_5229:


//--------------------- .text._ZN7cutlass13device_kernelIN5flash19enable_sm80_to_sm89INS1_16FlashAttnFwdSm80INS1_25CollectiveMainloopFwdSm80ILi8ELi1ELb0EN4cute5tupleIJNS5_1CILi128EEENS7_ILi48EEENS7_ILi256EEEEEELi256ENS_10bfloat16_tEfNS_4arch4Sm80ELb1ELb0ELb1ELb1ELb0ELb1ELb1ELb1EEENS1_21CollectiveEpilogueFwdINS6_IJS8_SA_S9_EEENS6_IJNS7_ILi1EEESI_SI_EEESC_SE_Li256ELb1ELb1ELb1ELb0EEENS1_36VarlenDynamicPersistentTileSchedulerILi128ELi48ELi256ELi256ELb1ELb1ELb0ELb1ELb1ELb1EEEEEEEEEvNT_6ParamsE --------------------------
	.section	.text._ZN7cutlass13device_kernelIN5flash19enable_sm80_to_sm89INS1_16FlashAttnFwdSm80INS1_25CollectiveMainloopFwdSm80ILi8ELi1ELb0EN4cute5tupleIJNS5_1CILi128EEENS7_ILi48EEENS7_ILi256EEEEEELi256ENS_10bfloat16_tEfNS_4arch4Sm80ELb1ELb0ELb1ELb1ELb0ELb1ELb1ELb1EEENS1_21CollectiveEpilogueFwdINS6_IJS8_SA_S9_EEENS6_IJNS7_ILi1EEESI_SI_EEESC_SE_Li256ELb1ELb1ELb1ELb0EEENS1_36VarlenDynamicPersistentTileSchedulerILi128ELi48ELi256ELi256ELb1ELb1ELb0ELb1ELb1ELb1EEEEEEEEEvNT_6ParamsE,"ax",@progbits
	.sectioninfo	@"SHI_REGISTERS=255"
	.align	128
.text._ZN7cutlass13device_kernelIN5flash19enable_sm80_to_sm89INS1_16FlashAttnFwdSm80INS1_25CollectiveMainloopFwdSm80ILi8ELi1ELb0EN4cute5tupleIJNS5_1CILi128EEENS7_ILi48EEENS7_ILi256EEEEEELi256ENS_10bfloat16_tEfNS_4arch4Sm80ELb1ELb0ELb1ELb1ELb0ELb1ELb1ELb1EEENS1_21CollectiveEpilogueFwdINS6_IJS8_SA_S9_EEENS6_IJNS7_ILi1EEESI_SI_EEESC_SE_Li256ELb1ELb1ELb1ELb0EEENS1_36VarlenDynamicPersistentTileSchedulerILi128ELi48ELi256ELi256ELb1ELb1ELb0ELb1ELb1ELb1EEEEEEEEEvNT_6ParamsE:
        .type           _ZN7cutlass13device_kernelIN5flash19enable_sm80_to_sm89INS1_16FlashAttnFwdSm80INS1_25CollectiveMainloopFwdSm80ILi8ELi1ELb0EN4cute5tupleIJNS5_1CILi128EEENS7_ILi48EEENS7_ILi256EEEEEELi256ENS_10bfloat16_tEfNS_4arch4Sm80ELb1ELb0ELb1ELb1ELb0ELb1ELb1ELb1EEENS1_21CollectiveEpilogueFwdINS6_IJS8_SA_S9_EEENS6_IJNS7_ILi1EEESI_SI_EEESC_SE_Li256ELb1ELb1ELb1ELb0EEENS1_36VarlenDynamicPersistentTileSchedulerILi128ELi48ELi256ELi256ELb1ELb1ELb0ELb1ELb1ELb1EEEEEEEEEvNT_6ParamsE,@function
        .size           _ZN7cutlass13device_kernelIN5flash19enable_sm80_to_sm89INS1_16FlashAttnFwdSm80INS1_25CollectiveMainloopFwdSm80ILi8ELi1ELb0EN4cute5tupleIJNS5_1CILi128EEENS7_ILi48EEENS7_ILi256EEEEEELi256ENS_10bfloat16_tEfNS_4arch4Sm80ELb1ELb0ELb1ELb1ELb0ELb1ELb1ELb1EEENS1_21CollectiveEpilogueFwdINS6_IJS8_SA_S9_EEENS6_IJNS7_ILi1EEESI_SI_EEESC_SE_Li256ELb1ELb1ELb1ELb0EEENS1_36VarlenDynamicPersistentTileSchedulerILi128ELi48ELi256ELi256ELb1ELb1ELb0ELb1ELb1ELb1EEEEEEEEEvNT_6ParamsE,(.L_x_5234 - _ZN7cutlass13device_kernelIN5flash19enable_sm80_to_sm89INS1_16FlashAttnFwdSm80INS1_25CollectiveMainloopFwdSm80ILi8ELi1ELb0EN4cute5tupleIJNS5_1CILi128EEENS7_ILi48EEENS7_ILi256EEEEEELi256ENS_10bfloat16_tEfNS_4arch4Sm80ELb1ELb0ELb1ELb1ELb0ELb1ELb1ELb1EEENS1_21CollectiveEpilogueFwdINS6_IJS8_SA_S9_EEENS6_IJNS7_ILi1EEESI_SI_EEESC_SE_Li256ELb1ELb1ELb1ELb0EEENS1_36VarlenDynamicPersistentTileSchedulerILi128ELi48ELi256ELi256ELb1ELb1ELb0ELb1ELb1ELb1EEEEEEEEEvNT_6ParamsE)
        .other          _ZN7cutlass13device_kernelIN5flash19enable_sm80_to_sm89INS1_16FlashAttnFwdSm80INS1_25CollectiveMainloopFwdSm80ILi8ELi1ELb0EN4cute5tupleIJNS5_1CILi128EEENS7_ILi48EEENS7_ILi256EEEEEELi256ENS_10bfloat16_tEfNS_4arch4Sm80ELb1ELb0ELb1ELb1ELb0ELb1ELb1ELb1EEENS1_21CollectiveEpilogueFwdINS6_IJS8_SA_S9_EEENS6_IJNS7_ILi1EEESI_SI_EEESC_SE_Li256ELb1ELb1ELb1ELb0EEENS1_36VarlenDynamicPersistentTileSchedulerILi128ELi48ELi256ELi256ELb1ELb1ELb0ELb1ELb1ELb1EEEEEEEEEvNT_6ParamsE,@"STO_CUDA_ENTRY STV_DEFAULT"
_ZN7cutlass13device_kernelIN5flash19enable_sm80_to_sm89INS1_16FlashAttnFwdSm80INS1_25CollectiveMainloopFwdSm80ILi8ELi1ELb0EN4cute5tupleIJNS5_1CILi128EEENS7_ILi48EEENS7_ILi256EEEEEELi256ENS_10bfloat16_tEfNS_4arch4Sm80ELb1ELb0ELb1ELb1ELb0ELb1ELb1ELb1EEENS1_21CollectiveEpilogueFwdINS6_IJS8_SA_S9_EEENS6_IJNS7_ILi1EEESI_SI_EEESC_SE_Li256ELb1ELb1ELb1ELb0EEENS1_36VarlenDynamicPersistentTileSchedulerILi128ELi48ELi256ELi256ELb1ELb1ELb0ELb1ELb1ELb1EEEEEEEEEvNT_6ParamsE:
        /* <DEDUP_REMOVED lines=10> */
[----:B-1----:R1:W-:Y:S04]  /*00a0*/  @P0 STL.64 [R1], R4 ;  /* 0x0000000401000387 */ /* 0x0023e80000100a00 */
[----:B------:R1:W-:Y:S04]  /*00b0*/  @P0 STL.64 [R1+0x8], R6 ;  /* 0x0000080601000387 */ /* 0x0003e80000100a00 */
[----:B------:R-:W-:Y:S06]  /*00c0*/  @P0 BAR.ARV 0x4, 0x100 ;  /* 0x0104000000000b1d */ /* 0x000fec0000002000 */
[----:B------:R-:W-:Y:S05]  /*00d0*/  @P0 BRA `(.L_x_2332) ;  /* 0x00000ff000000947 */ /* 0x000fea0003800000 */
[----:B------:R-:W-:Y:S01]  /*00e0*/  LOP3.LUT R14, R2, 0x1f, RZ, 0xc0, !PT ;  /* 0x0000001f020e7812 */ /* 0x000fe200078ec0ff */
[----:B------:R-:W-:-:S02]  /*00f0*/  IMAD.MOV.U32 R10, RZ, RZ, RZ ;  /* 0x000000ffff0a7224 */ /* 0x000fc400078e00ff */
[----:B------:R-:W-:Y:S01]  /*0100*/  IMAD.MOV.U32 R8, RZ, RZ, RZ ;  /* 0x000000ffff087224 */ /* 0x000fe200078e00ff */
        /* <DEDUP_REMOVED lines=13> */
[----:B------:R-:W-:Y:S02]  /*01e0*/  ISETP.GE.U32.AND P1, PT, R14, 0x10, PT ;  /* 0x000000100e00780c */ /* 0x000fe40003f26070 */
[----:B------:R-:W-:Y:S01]  /*01f0*/  MOV R7, RZ ;  /* 0x000000ff00077202 */ /* 0x000fe20000000f00 */
[----:B--2---:R-:W-:-:S05]  /*0200*/  IMAD R4, R10, R8, RZ ;  /* 0x000000080a047224 */ /* 0x004fca00078e02ff */
[----:B------:R-:W2:Y:S02]  /*0210*/  SHFL.UP PT, R0, R4, 0x1, RZ ;  /* 0x0420000004007989 */ /* 0x000ea400000e00ff */
[----:B--2---:R-:W-:-:S05]  /*0220*/  SEL R0, R0, RZ, P5 ;  /* 0x000000ff00007207 */ /* 0x004fca0002800000 */
[----:B------:R-:W-:-:S05]  /*0230*/  IMAD.IADD R4, R4, 0x1, R0 ;  /* 0x0000000104047824 */ /* 0x000fca00078e0200 */
[----:B------:R-:W2:Y:S02]  /*0240*/  SHFL.UP PT, R0, R4, 0x2, RZ ;  /* 0x0440000004007989 */ /* 0x000ea400000e00ff */
[----:B--2---:R-:W-:-:S04]  /*0250*/  SEL R0, R0, RZ, P4 ;  /* 0x000000ff00007207 */ /* 0x004fc80002000000 */
[----:B------:R-:W-:-:S05]  /*0260*/  IADD3 R4, R4, R0, RZ ;  /* 0x0000000004047210 */ /* 0x000fca0007ffe0ff */
        /* <DEDUP_REMOVED lines=16> */
.L_x_2337:
        /* <DEDUP_REMOVED lines=17> */
.L_x_2548:
        /* <DEDUP_REMOVED lines=16> */
.L_x_2549:
[----:B--2---:R-:W-:-:S05]  /*0580*/  IMAD R0, R0, c[0x0][0x538], RZ ;  /* 0x00014e0000007a24 */ /* 0x004fca00078e02ff */
[----:B------:R-:W-:-:S04]  /*0590*/  IADD3 R6, R0, R6, RZ ;  /* 0x0000000600067210 */ /* 0x000fc80007ffe0ff */
[----:B------:R-:W-:-:S13]  /*05a0*/  ISETP.GT.AND P0, PT, R6, UR4, PT ;  /* 0x0000000406007c0c */ /* 0x000fda000bf04270 */
[----:B-1----:R-:W-:Y:S05]  /*05b0*/  @!P0 BRA `(.L_x_2337) ;  /* 0xfffffdb000008947 */ /* 0x002fea000383ffff */
.L_x_2333:
[----:B------:R-:W-:-:S05]  /*05c0*/  IADD3 R12, -R0, R6, RZ ;  /* 0x00000006000c7210 */ /* 0x000fca0007ffe1ff */
[----:B------:R-:W-:-:S05]  /*05d0*/  IMAD R0, R4, c[0x0][0x538], R12 ;  /* 0x00014e0004007a24 */ /* 0x000fca00078e020c */
[----:B------:R-:W-:Y:S01]  /*05e0*/  ISETP.GT.AND P0, PT, R0, UR4, PT ;  /* 0x0000000400007c0c */ /* 0x000fe2000bf04270 */
[----:B------:R-:W-:-:S12]  /*05f0*/  BRA.DIV ~URZ, `(.L_x_2338) ;  /* 0x00021ce27f007947 */ /* 0x000fd8000b800000 */
[----:B------:R-:W-:-:S04]  /*0600*/  VOTE.ANY R11, PT, !P0 ;  /* 0x00000000000b7806 */ /* 0x000fc800040e0100 */
.L_x_2550:
[----:B------:R-:W1:Y:S02]  /*0610*/  POPC R0, R11 ;  /* 0x0000000b00007309 */ /* 0x000e640000000000 */
[----:B-1----:R-:W-:-:S05]  /*0620*/  IADD3 R2, R0, R7, RZ ;  /* 0x0000000700027210 */ /* 0x002fca0007ffe0ff */
[----:B------:R1:W-:Y:S01]  /*0630*/  STL [R1+0xc], R2 ;  /* 0x00000c0201007387 */ /* 0x0003e20000100800 */
[----:B------:R-:W-:Y:S05]  /*0640*/  BRA.DIV ~URZ, `(.L_x_2339) ;  /* 0x00021ce27f007947 */ /* 0x000fea000b800000 */
[----:B------:R2:W3:Y:S01]  /*0650*/  SHFL.IDX PT, R13, R10, R0, 0x1f ;  /* 0x00001f000a0d7589 */ /* 0x0004e200000e0000 */
[----:B------:R-:W-:-:S03]  /*0660*/  MOV R6, RZ ;  /* 0x000000ff00067202 */ /* 0x000fc60000000f00 */
[----:B------:R2:W4:Y:S04]  /*0670*/  SHFL.IDX PT, R10, R8, R0, 0x1f ;  /* 0x00001f00080a7589 */ /* 0x00052800000e0000 */
.L_x_2551:
[----:B------:R-:W-:Y:S01]  /*0680*/  ISETP.NE.AND P0, PT, R11, RZ, PT ;  /* 0x000000ff0b00720c */ /* 0x000fe20003f05270 */
[----:B------:R-:W-:-:S12]  /*0690*/  BSSY B0, `(.L_x_2340) ;  /* 0x0000005000007945 */ /* 0x000fd80003800000 */
[----:B------:R-:W-:Y:S05]  /*06a0*/  @!P0 BRA `(.L_x_2341) ;  /* 0x0000003000008947 */ /* 0x000fea0003800000 */
[----:B------:R-:W-:Y:S01]  /*06b0*/  IADD3 R5, R0, -0x1, RZ ;  /* 0xffffffff00057810 */ /* 0x000fe20007ffe0ff */
[----:B------:R-:W-:Y:S05]  /*06c0*/  BRA.DIV ~URZ, `(.L_x_2342) ;  /* 0x00021d427f007947 */ /* 0x000fea000b800000 */
[----:B------:R1:W2:Y:S02]  /*06d0*/  SHFL.IDX PT, R6, R4, R5, 0x1f ;  /* 0x00001f0504067589 */ /* 0x0002a400000e0000 */
.L_x_2341:
[----:B------:R-:W-:Y:S05]  /*06e0*/  BSYNC B0 ;  /* 0x0000000000007941 */ /* 0x000fea0003800000 */
.L_x_2340:
[----:B--2---:R-:W-:Y:S01]  /*06f0*/  IMAD R0, R6, c[0x0][0x538], R12 ;  /* 0x00014e0006007a24 */ /* 0x004fe200078e020c */
[----:B----4-:R-:W-:Y:S01]  /*0700*/  ISETP.NE.AND P0, PT, R10, 0x1, PT ;  /* 0x000000010a00780c */ /* 0x010fe20003f05270 */
[----:B------:R-:W-:Y:S03]  /*0710*/  BSSY B0, `(.L_x_2343) ;  /* 0x0000089000007945 */ /* 0x000fe60003800000 */
[----:B------:R2:W-:Y:S01]  /*0720*/  STL [R1], R0 ;  /* 0x0000000001007387 */ /* 0x0005e20000100800 */
[----:B------:R-:W-:-:S08]  /*0730*/  IADD3 R9, -R0, UR4, RZ ;  /* 0x0000000400097c10 */ /* 0x000fd0000fffe1ff */
[----:B------:R-:W-:Y:S05]  /*0740*/  @!P0 BRA `(.L_x_2344) ;  /* 0x000003f000008947 */ /* 0x000fea0003800000 */
[-C--:B--23--:R-:W-:Y:S02]  /*0750*/  IABS R0, R13.reuse ;  /* 0x0000000d00007213 */ /* 0x08cfe40000000000 */
[----:B------:R-:W-:-:S03]  /*0760*/  IABS R6, R13 ;  /* 0x0000000d00067213 */ /* 0x000fc60000000000 */
[----:B-1----:R-:W-:Y:S01]  /*0770*/  IMAD.MOV.U32 R5, RZ, RZ, R0 ;  /* 0x000000ffff057224 */ /* 0x002fe200078e0000 */
        /* <DEDUP_REMOVED lines=60> */
.L_x_2344:
[----:B------:R-:W4:Y:S01]  /*0b40*/  LDL R3, [R1+0xc] ;  /* 0x00000c0001037983 */ /* 0x000f220000100800 */
[----:B-1----:R-:W-:-:S04]  /*0b50*/  IMAD.MOV.U32 R2, RZ, RZ, 0x4 ;  /* 0x00000004ff027424 */ /* 0x002fc800078e00ff */
[----:B----4-:R-:W-:-:S05]  /*0b60*/  IMAD.WIDE R2, R3, R2, c[0x0][0x590] ;  /* 0x0001640003027625 */ /* 0x010fca00078e0202 */
[----:B------:R-:W4:Y:S02]  /*0b70*/  LDG.E R7, [R2.64] ;  /* 0x0000000602077981 */ /* 0x000f24000c1e1900 */
[----:B---34-:R-:W-:-:S05]  /*0b80*/  IMAD R11, R7, R13, RZ ;  /* 0x0000000d070b7224 */ /* 0x018fca00078e02ff */
[-C--:B--2---:R-:W-:Y:S02]  /*0b90*/  IABS R0, R11.reuse ;  /* 0x0000000b00007213 */ /* 0x084fe40000000000 */
        /* <DEDUP_REMOVED lines=64> */
.L_x_2345:
[----:B------:R-:W-:Y:S05]  /*0fa0*/  BSYNC B0 ;  /* 0x0000000000007941 */ /* 0x000fea0003800000 */
.L_x_2343:
[----:B------:R-:W-:-:S04]  /*0fb0*/  LOP3.LUT R0, RZ, R0, RZ, 0x33, !PT ;  /* 0x00000000ff007212 */ /* 0x000fc800078e33ff */
[----:B------:R-:W-:-:S05]  /*0fc0*/  IADD3 R0, R0, R13, RZ ;  /* 0x0000000d00007210 */ /* 0x000fca0007ffe0ff */
[----:B------:R2:W-:Y:S01]  /*0fd0*/  STL [R1+0x4], R0 ;  /* 0x0000040001007387 */ /* 0x0005e20000100800 */
[----:B------:R-:W-:Y:S05]  /*0fe0*/  BRA `(.L_x_2346) ;  /* 0x0000006000007947 */ /* 0x000fea0003800000 */
.L_x_2334:
[----:B------:R-:W-:Y:S01]  /*0ff0*/  MOV R0, UR4 ;  /* 0x0000000400007c02 */ /* 0x000fe20008000f00 */
[----:B------:R-:W-:Y:S04]  /*1000*/  STL [R1+0x4], RZ ;  /* 0x000004ff01007387 */ /* 0x000fe80000100800 */
[----:B------:R-:W-:Y:S04]  /*1010*/  STL [R1+0x8], RZ ;  /* 0x000008ff01007387 */ /* 0x000fe80000100800 */
[----:B------:R1:W-:Y:S02]  /*1020*/  STL [R1], R0 ;  /* 0x0000000001007387 */ /* 0x0003e40000100800 */
[----:B-1----:R-:W-:-:S05]  /*1030*/  MOV R0, c[0x0][0x53c] ;  /* 0x00014f0000007a02 */ /* 0x002fca0000000f00 */
[----:B------:R1:W-:Y:S02]  /*1040*/  STL [R1+0xc], R0 ;  /* 0x00000c0001007387 */ /* 0x0003e40000100800 */
.L_x_2346:
[----:B------:R-:W3:Y:S04]  /*1050*/  LDL R4, [R1] ;  /* 0x0000000001047983 */ /* 0x000ee80000100800 */
[----:B------:R-:W3:Y:S04]  /*1060*/  LDL R5, [R1+0x4] ;  /* 0x0000040001057983 */ /* 0x000ee80000100800 */
[----:B------:R-:W3:Y:S04]  /*1070*/  LDL R6, [R1+0x8] ;  /* 0x0000080001067983 */ /* 0x000ee80000100800 */
[----:B------:R-:W3:Y:S01]  /*1080*/  LDL R7, [R1+0xc] ;  /* 0x00000c0001077983 */ /* 0x000ee20000100800 */
[----:B------:R-:W-:Y:S01]  /*1090*/  ISETP.NE.AND P0, PT, R14, RZ, PT ;  /* 0x000000ff0e00720c */ /* 0x000fe20003f05270 */
[----:B------:R-:W-:-:S12]  /*10a0*/  WARPSYNC 0xffffffff ;  /* 0xffffffff00007948 */ /* 0x000fd80003800000 */
[----:B---3--:R3:W-:Y:S04]  /*10b0*/  @!P0 STS.128 [0x20080], R4 ;  /* 0x02008004ff008388 */ /* 0x0087e80000000c00 */
[----:B------:R-:W-:Y:S06]  /*10c0*/  BAR.ARV 0x5, 0x100 ;  /* 0x0144000000007b1d */ /* 0x000fec0000002000 */
.L_x_2332:
        /* <DEDUP_REMOVED lines=10> */
[----:B---3--:R-:W-:-:S02]  /*1170*/  LOP3.LUT R4, R8, 0xfffffff8, RZ, 0xc0, !PT ;  /* 0xfffffff808047812 */ /* 0x008fc400078ec0ff */
[----:B------:R-:W-:Y:S02]  /*1180*/  LOP3.LUT R0, R0, 0xfffffffe, RZ, 0xc0, !PT ;  /* 0xfffffffe00007812 */ /* 0x000fe400078ec0ff */
[----:B------:R-:W-:Y:S01]  /*1190*/  SHF.R.S32.HI R225, RZ, 0x3, R8 ;  /* 0x00000003ffe17819 */ /* 0x000fe20000011408 */
[----:B------:R-:W-:Y:S01]  /*11a0*/  IMAD.IADD R10, R15, 0x1, -R4 ;  /* 0x000000010f0a7824 */ /* 0x000fe200078e0a04 */
[----:B------:R-:W-:Y:S01]  /*11b0*/  SHF.R.S32.HI R6, RZ, 0x2, R14 ;  /* 0x00000002ff067819 */ /* 0x000fe2000001140e */
        /* <DEDUP_REMOVED lines=34> */
[C---:B------:R-:W-:Y:S01]  /*13e0*/  IMAD.IADD R0, R15.reuse, 0x1, -R5 ;  /* 0x000000010f007824 */ /* 0x040fe200078e0a05 */
        /* <DEDUP_REMOVED lines=29> */
[----:B------:R-:W-:Y:S01]  /*15c0*/  IMAD.MOV.U32 R7, RZ, RZ, 0x20 ;  /* 0x00000020ff077424 */ /* 0x000fe200078e00ff */
[----:B------:R-:W-:Y:S01]  /*15d0*/  LOP3.LUT R2, R3, R0, RZ, 0x3c, !PT ;  /* 0x0000000003027212 */ /* 0x000fe200078e3cff */
[----:B------:R-:W-:Y:S01]  /*15e0*/  IMAD R0, R12, 0x200, R13 ;  /* 0x000002000c007824 */ /* 0x000fe200078e020d */
[----:B------:R-:W-:Y:S01]  /*15f0*/  LOP3.LUT R4, R4, 0xfffffe00, RZ, 0xc0, !PT ;  /* 0xfffffe0004047812 */ /* 0x000fe200078ec0ff */
[----:B------:R-:W-:Y:S01]  /*1600*/  IMAD.MOV.U32 R8, RZ, RZ, 0x40 ;  /* 0x00000040ff087424 */ /* 0x000fe200078e00ff */
[----:B------:R-:W-:Y:S01]  /*1610*/  IADD3 R5, R16, 0x80, RZ ;  /* 0x0000008010057810 */ /* 0x000fe20007ffe0ff */
[----:B------:R1:W-:Y:S01]  /*1620*/  STL [R1+0x5c], R17 ;  /* 0x00005c1101007387 */ /* 0x0003e20000100800 */
[----:B------:R-:W-:-:S02]  /*1630*/  IADD3 R3, R2, R4, R6 ;  /* 0x0000000402037210 */ /* 0x000fc40007ffe006 */
[----:B------:R-:W-:Y:S01]  /*1640*/  LOP3.LUT R4, R2, R4, RZ, 0xfc, !PT ;  /* 0x0000000402047212 */ /* 0x000fe200078efcff */
[----:B------:R-:W-:Y:S01]  /*1650*/  STL [R1+0x2c], R16 ;  /* 0x00002c1001007387 */ /* 0x000fe20000100800 */
[----:B------:R-:W-:Y:S02]  /*1660*/  IADD3 R2, R225, 0x20, RZ ;  /* 0x00000020e1027810 */ /* 0x000fe40007ffe0ff */
[----:B------:R-:W-:Y:S01]  /*1670*/  LOP3.LUT R2, R9, 0x7ffffffc, RZ, 0xc0, !PT ;  /* 0x7ffffffc09027812 */ /* 0x000fe200078ec0ff */
[----:B------:R-:W-:Y:S01]  /*1680*/  IMAD R9, R14, 0x8, R17 ;  /* 0x000000080e097824 */ /* 0x000fe200078e0211 */
[----:B------:R-:W-:Y:S02]  /*1690*/  SEL R6, R7, 0xffffffe0, !P1 ;  /* 0xffffffe007067807 */ /* 0x000fe40004800000 */
[----:B------:R-:W-:Y:S01]  /*16a0*/  IADD3 R15, R16, 0x70, RZ ;  /* 0x00000070100f7810 */ /* 0x000fe20007ffe0ff */
[----:B------:R-:W-:Y:S01]  /*16b0*/  IMAD.IADD R2, R18, 0x1, -R2 ;  /* 0x0000000112027824 */ /* 0x000fe200078e0a02 */
[----:B------:R-:W-:-:S02]  /*16c0*/  @P0 IADD3 R15, R5, 0x10, RZ ;  /* 0x00000010050f0810 */ /* 0x000fc40007ffe0ff */
[----:B------:R-:W-:Y:S01]  /*16d0*/  SEL R5, R8, 0xffffffc0, !P2 ;  /* 0xffffffc008057807 */ /* 0x000fe20005000000 */
[----:B------:R-:W-:Y:S01]  /*16e0*/  IMAD.SHL.U32 R235, R2, 0x2, RZ ;  /* 0x0000000202eb7824 */ /* 0x000fe200078e00ff */
[----:B------:R-:W-:Y:S01]  /*16f0*/  SEL R2, R7, 0xffffffe0, !P4 ;  /* 0xffffffe007027807 */ /* 0x000fe20006000000 */
[----:B------:R-:W-:Y:S01]  /*1700*/  STL [R1+0x30], R15 ;  /* 0x0000300f01007387 */ /* 0x000fe20000100800 */
[----:B------:R-:W-:Y:S02]  /*1710*/  LEA R190, R0, 0xa080, 0x1 ;  /* 0x0000a08000be7811 */ /* 0x000fe400078e08ff */
[C---:B------:R-:W-:Y:S01]  /*1720*/  IADD3 R18, R235.reuse, 0x10, RZ ;  /* 0x00000010eb127810 */ /* 0x040fe20007ffe0ff */
[----:B------:R2:W-:Y:S01]  /*1730*/  STL [R1+0x54], R9 ;  /* 0x0000540901007387 */ /* 0x0005e20000100800 */
[C---:B------:R-:W-:Y:S02]  /*1740*/  IADD3 R13, R235.reuse, 0x20, RZ ;  /* 0x00000020eb0d7810 */ /* 0x040fe40007ffe0ff */
[----:B------:R-:W-:-:S02]  /*1750*/  IADD3 R7, R235, 0x48, RZ ;  /* 0x00000048eb077810 */ /* 0x000fc40007ffe0ff */
[C---:B------:R-:W-:Y:S02]  /*1760*/  IADD3 R19, R235.reuse, 0x8, RZ ;  /* 0x00000008eb137810 */ /* 0x040fe40007ffe0ff */
[----:B------:R-:W-:Y:S02]  /*1770*/  SHF.R.S32.HI R7, RZ, 0x1f, R18 ;  /* 0x0000001fff077819 */ /* 0x000fe40000011412 */
[C---:B-1----:R-:W-:Y:S02]  /*1780*/  IADD3 R17, R235.reuse, 0x18, RZ ;  /* 0x00000018eb117810 */ /* 0x042fe40007ffe0ff */
[----:B------:R-:W-:Y:S01]  /*1790*/  SHF.R.S32.HI R7, RZ, 0x1f, R13 ;  /* 0x0000001fff077819 */ /* 0x000fe2000001140d */
[----:B------:R-:W-:Y:S01]  /*17a0*/  IMAD.IADD R7, R16, 0x1, R6 ;  /* 0x0000000110077824 */ /* 0x000fe200078e0206 */
[----:B------:R-:W-:Y:S01]  /*17b0*/  IADD3 R11, R235, 0x30, RZ ;  /* 0x00000030eb0b7810 */ /* 0x000fe20007ffe0ff */
[----:B------:R-:W-:Y:S01]  /*17c0*/  IMAD.IADD R6, R6, 0x1, R15 ;  /* 0x0000000106067824 */ /* 0x000fe200078e020f */
[----:B------:R-:W-:-:S02]  /*17d0*/  SEL R0, R8, 0xffffffc0, !P3 ;  /* 0xffffffc008007807 */ /* 0x000fc40005800000 */
[----:B------:R-:W-:Y:S01]  /*17e0*/  SHF.R.S32.HI R8, RZ, 0x1f, R19 ;  /* 0x0000001fff087819 */ /* 0x000fe20000011413 */
[----:B------:R1:W-:Y:S01]  /*17f0*/  STL [R1+0x38], R7 ;  /* 0x0000380701007387 */ /* 0x0003e20000100800 */
[----:B------:R-:W-:Y:S02]  /*1800*/  SHF.R.S32.HI R8, RZ, 0x1f, R17 ;  /* 0x0000001fff087819 */ /* 0x000fe40000011411 */
[----:B------:R-:W-:Y:S01]  /*1810*/  LEA R195, R3, 0x10080, 0x1 ;  /* 0x0001008003c37811 */ /* 0x000fe200078e08ff */
[----:B------:R-:W-:Y:S01]  /*1820*/  IMAD.IADD R3, R5, 0x1, R15 ;  /* 0x0000000105037824 */ /* 0x000fe200078e020f */
[----:B------:R-:W-:Y:S02]  /*1830*/  LEA R191, R4, 0x4080, 0x1 ;  /* 0x0000408004bf7811 */ /* 0x000fe400078e08ff */
[----:B------:R-:W-:Y:S01]  /*1840*/  SHF.R.S32.HI R8, RZ, 0x1f, R11 ;  /* 0x0000001fff087819 */ /* 0x000fe2000001140b */
[----:B------:R-:W-:Y:S01]  /*1850*/  IMAD.IADD R8, R16, 0x1, R5 ;  /* 0x0000000110087824 */ /* 0x000fe200078e0205 */
[----:B------:R-:W-:Y:S01]  /*1860*/  IADD3 R139, R140, 0x40, RZ ;  /* 0x000000408c8b7810 */ /* 0x000fe20007ffe0ff */
[----:B------:R-:W-:Y:S01]  /*1870*/  IMAD.IADD R196, R195, 0x1, R2 ;  /* 0x00000001c3c47824 */ /* 0x000fe200078e0202 */
[C---:B------:R-:W-:Y:S01]  /*1880*/  IADD3 R12, R235.reuse, 0x28, RZ ;  /* 0x00000028eb0c7810 */ /* 0x040fe20007ffe0ff */
[----:B------:R-:W-:Y:S01]  /*1890*/  IMAD.IADD R192, R2, 0x1, R191 ;  /* 0x0000000102c07824 */ /* 0x000fe200078e02bf */
[----:B------:R3:W-:Y:S01]  /*18a0*/  STL [R1+0x48], R8 ;  /* 0x0000480801007387 */ /* 0x0007e20000100800 */
[----:B------:R-:W-:Y:S01]  /*18b0*/  IMAD.IADD R2, R6, 0x1, R5 ;  /* 0x0000000106027824 */ /* 0x000fe200078e0205 */
[C---:B------:R-:W-:Y:S01]  /*18c0*/  IADD3 R10, R235.reuse, 0x38, RZ ;  /* 0x00000038eb0a7810 */ /* 0x040fe20007ffe0ff */
[C---:B------:R-:W-:Y:S01]  /*18d0*/  IMAD.IADD R133, R140.reuse, 0x1, R139 ;  /* 0x000000018c857824 */ /* 0x040fe200078e028b */
[----:B--2---:R-:W-:Y:S01]  /*18e0*/  IADD3 R9, R235, 0x40, RZ ;  /* 0x00000040eb097810 */ /* 0x004fe20007ffe0ff */
[--C-:B------:R-:W-:Y:S01]  /*18f0*/  IMAD.IADD R198, R195, 0x1, R0.reuse ;  /* 0x00000001c3c67824 */ /* 0x100fe200078e0200 */
[----:B------:R-:W-:Y:S01]  /*1900*/  IADD3 R143, R140, 0x20, RZ ;  /* 0x000000208c8f7810 */ /* 0x000fe20007ffe0ff */
[----:B------:R-:W-:Y:S01]  /*1910*/  IMAD.IADD R194, R0, 0x1, R191 ;  /* 0x0000000100c27824 */ /* 0x000fe200078e02bf */
[----:B------:R-:W-:Y:S01]  /*1920*/  IADD3 R142, R140, 0x60, RZ ;  /* 0x000000608c8e7810 */ /* 0x000fe20007ffe0ff */
[----:B------:R-:W-:Y:S01]  /*1930*/  IMAD.IADD R197, R196, 0x1, R0 ;  /* 0x00000001c4c57824 */ /* 0x000fe200078e0200 */
[----:B------:R-:W-:Y:S01]  /*1940*/  IADD3 R227, R134, 0xc0, RZ ;  /* 0x000000c086e37810 */ /* 0x000fe20007ffe0ff */
[----:B------:R-:W-:Y:S01]  /*1950*/  IMAD.IADD R193, R0, 0x1, R192 ;  /* 0x0000000100c17824 */ /* 0x000fe200078e02c0 */
[----:B------:R-:W-:Y:S01]  /*1960*/  SHF.R.S32.HI R12, RZ, 0x1f, R12 ;  /* 0x0000001fff0c7819 */ /* 0x000fe2000001140c */
[----:B-1----:R-:W-:Y:S01]  /*1970*/  IMAD.IADD R7, R5, 0x1, R7 ;  /* 0x0000000105077824 */ /* 0x002fe200078e0207 */
[----:B------:R-:W-:-:S02]  /*1980*/  SHF.R.S32.HI R10, RZ, 0x1f, R10 ;  /* 0x0000001fff0a7819 */ /* 0x000fc4000001140a */
[----:B------:R-:W-:Y:S02]  /*1990*/  SHF.R.S32.HI R9, RZ, 0x1f, R9 ;  /* 0x0000001fff097819 */ /* 0x000fe40000011409 */
[----:B------:R3:W-:Y:S04]  /*19a0*/  STL [R1+0x44], R7 ;  /* 0x0000440701007387 */ /* 0x0007e80000100800 */
[----:B------:R3:W-:Y:S04]  /*19b0*/  STL [R1+0x40], R3 ;  /* 0x0000400301007387 */ /* 0x0007e80000100800 */
[----:B------:R3:W-:Y:S04]  /*19c0*/  STL [R1+0x34], R6 ;  /* 0x0000340601007387 */ /* 0x0007e80000100800 */
[----:B------:R3:W-:Y:S02]  /*19d0*/  STL [R1+0x3c], R2 ;  /* 0x00003c0201007387 */ /* 0x0007e40000100800 */
.L_x_2547:
[----:B------:R-:W2:Y:S01]  /*19e0*/  LDL R0, [R1+0xc] ;  /* 0x00000c0001007983 */ /* 0x000ea20000100800 */
[----:B------:R-:W-:Y:S01]  /*19f0*/  IMAD.MOV.U32 R14, RZ, RZ, 0x4 ;  /* 0x00000004ff0e7424 */ /* 0x000fe200078e00ff */
[----:B------:R-:W-:-:S02]  /*1a00*/  ISETP.NE.U32.AND P4, PT, RZ, c[0x0][0x360], PT ;  /* 0x0000d800ff007a0c */ /* 0x000fc40003f85070 */
[----:B------:R-:W4:Y:S02]  /*1a10*/  LDL R9, [R1+0x8] ;  /* 0x0000080001097983 */ /* 0x000f240000100800 */
[----:B------:R-:W-:Y:S01]  /*1a20*/  ISETP.NE.AND.EX P4, PT, RZ, c[0x0][0x364], PT, P4 ;  /* 0x0000d900ff007a0c */ /* 0x000fe20003f85340 */
[----:B--23--:R-:W-:-:S05]  /*1a30*/  IMAD.WIDE R2, R0, R14, c[0x0][0x588] ;  /* 0x0001620000027625 */ /* 0x00cfca00078e020e */
[----:B------:R-:W2:Y:S01]  /*1a40*/  LDG.E R16, [R2.64] ;  /* 0x0000000602107981 */ /* 0x000ea2000c1e1900 */
[----:B------:R-:W-:Y:S01]  /*1a50*/  ISETP.NE.U32.AND P0, PT, RZ, c[0x0][0x370], PT ;  /* 0x0000dc00ff007a0c */ /* 0x000fe20003f05070 */
[----:B------:R-:W-:Y:S01]  /*1a60*/  IMAD.MOV.U32 R164, RZ, RZ, RZ ;  /* 0x000000ffffa47224 */ /* 0x000fe200078e00ff */
[----:B------:R-:W-:Y:S02]  /*1a70*/  ISETP.NE.U32.AND P3, PT, RZ, c[0x0][0x348], PT ;  /* 0x0000d200ff007a0c */ /* 0x000fe40003f65070 */
[----:B------:R-:W-:Y:S02]  /*1a80*/  ISETP.NE.AND.EX P2, PT, RZ, c[0x0][0x374], PT, P0 ;  /* 0x0000dd00ff007a0c */ /* 0x000fe40003f45300 */
[----:B------:R-:W-:Y:S02]  /*1a90*/  ISETP.NE.U32.AND P5, PT, RZ, c[0x0][0x358], PT ;  /* 0x0000d600ff007a0c */ /* 0x000fe40003fa5070 */
[----:B------:R-:W-:Y:S02]  /*1aa0*/  ISETP.NE.AND.EX P3, PT, RZ, c[0x0][0x34c], PT, P3 ;  /* 0x0000d300ff007a0c */ /* 0x000fe40003f65330 */
[----:B------:R-:W-:Y:S01]  /*1ab0*/  ISETP.NE.AND.EX P5, PT, RZ, c[0x0][0x35c], PT, P5 ;  /* 0x0000d700ff007a0c */ /* 0x000fe20003fa5350 */
[----:B------:R-:W-:-:S02]  /*1ac0*/  IMAD.MOV.U32 R174, RZ, RZ, RZ ;  /* 0x000000ffffae7224 */ /* 0x000fc400078e00ff */
[----:B------:R-:W-:Y:S02]  /*1ad0*/  IMAD.MOV.U32 R163, RZ, RZ, RZ ;  /* 0x000000ffffa37224 */ /* 0x000fe400078e00ff */
[----:B------:R-:W-:Y:S01]  /*1ae0*/  IMAD.MOV.U32 R12, RZ, RZ, RZ ;  /* 0x000000ffff0c7224 */ /* 0x000fe200078e00ff */
[----:B--2---:R-:W-:Y:S01]  /*1af0*/  SHF.R.S32.HI R15, RZ, 0x1f, R16 ;  /* 0x0000001fff0f7819 */ /* 0x004fe20000011410 */
[----:B------:R1:W-:Y:S01]  /*1b00*/  STL [R1+0x10], R16 ;  /* 0x0000101001007387 */ /* 0x0003e20000100800 */
[C---:B------:R-:W-:Y:S02]  /*1b10*/  @P4 LEA R2, P0, R16.reuse, c[0x0][0x360], 0x2 ;  /* 0x0000d80010024a11 */ /* 0x040fe400078010ff */
[C---:B------:R-:W-:Y:S01]  /*1b20*/  @P2 LEA R4, P1, R16.reuse, c[0x0][0x370], 0x2 ;  /* 0x0000dc0010042a11 */ /* 0x040fe200078210ff */
[----:B------:R1:W-:Y:S01]  /*1b30*/  STL [R1+0x24], R15 ;  /* 0x0000240f01007387 */ /* 0x0003e20000100800 */
[C-C-:B------:R-:W-:Y:S02]  /*1b40*/  @P4 LEA.HI.X R3, R16.reuse, c[0x0][0x364], R15.reuse, 0x2, P0 ;  /* 0x0000d90010034a11 */ /* 0x140fe400000f140f */
[----:B------:R-:W-:-:S03]  /*1b50*/  @P2 LEA.HI.X R5, R16, c[0x0][0x374], R15, 0x2, P1 ;  /* 0x0000dd0010052a11 */ /* 0x000fc600008f140f */
[----:B------:R2:W3:Y:S01]  /*1b60*/  @P4 LDG.E R0, [R2.64] ;  /* 0x0000000602004981 */ /* 0x0004e2000c1e1900 */
[----:B------:R-:W-:-:S03]  /*1b70*/  ISETP.NE.U32.AND P0, PT, RZ, c[0x0][0x350], PT ;  /* 0x0000d400ff007a0c */ /* 0x000fc60003f05070 */
[----:B------:R1:W5:Y:S01]  /*1b80*/  @P2 LDG.E R164, [R4.64] ;  /* 0x0000000604a42981 */ /* 0x000362000c1e1900 */
[----:B------:R-:W-:Y:S02]  /*1b90*/  ISETP.NE.AND.EX P6, PT, RZ, c[0x0][0x354], PT, P0 ;  /* 0x0000d500ff007a0c */ /* 0x000fe40003fc5300 */
[----:B------:R-:W-:-:S04]  /*1ba0*/  LEA R6, P2, R16, c[0x0][0x348], 0x2 ;  /* 0x0000d20010067a11 */ /* 0x000fc800078410ff */
[----:B------:R-:W-:-:S05]  /*1bb0*/  LEA.HI.X R7, R16, c[0x0][0x34c], R15, 0x2, P2 ;  /* 0x0000d30010077a11 */ /* 0x000fca00010f140f */
[----:B------:R3:W5:Y:S01]  /*1bc0*/  @P3 LDG.E R174, [R6.64] ;  /* 0x0000000606ae3981 */ /* 0x000762000c1e1900 */
[C---:B--2---:R-:W-:Y:S02]  /*1bd0*/  LEA R2, P0, R16.reuse, c[0x0][0x358], 0x2 ;  /* 0x0000d60010027a11 */ /* 0x044fe400078010ff */
[C---:B-1----:R-:W-:Y:S02]  /*1be0*/  LEA R4, P1, R16.reuse, c[0x0][0x350], 0x2 ;  /* 0x0000d40010047a11 */ /* 0x042fe400078210ff */
[C-C-:B------:R-:W-:Y:S02]  /*1bf0*/  LEA.HI.X R3, R16.reuse, c[0x0][0x35c], R15.reuse, 0x2, P0 ;  /* 0x0000d70010037a11 */ /* 0x140fe400000f140f */
[----:B------:R-:W-:-:S03]  /*1c00*/  LEA.HI.X R5, R16, c[0x0][0x354], R15, 0x2, P1 ;  /* 0x0000d50010057a11 */ /* 0x000fc600008f140f */
[----:B------:R1:W5:Y:S04]  /*1c10*/  @P5 LDG.E R12, [R2.64] ;  /* 0x00000006020c5981 */ /* 0x000368000c1e1900 */
[----:B------:R1:W5:Y:S01]  /*1c20*/  @P6 LDG.E R163, [R4.64] ;  /* 0x0000000604a36981 */ /* 0x000362000c1e1900 */
[----:B----4-:R-:W-:-:S05]  /*1c30*/  LOP3.LUT R25, R9, 0xffff, RZ, 0xc0, !PT ;  /* 0x0000ffff09197812 */ /* 0x010fca00078ec0ff */
[----:B------:R1:W-:Y:S01]  /*1c40*/  STL [R1+0x1c], R25 ;  /* 0x00001c1901007387 */ /* 0x0003e20000100800 */
[----:B------:R-:W-:Y:S01]  /*1c50*/  YIELD ;  /* 0x0000000000007946 */ /* 0x000fe20003800000 */
[----:B------:R-:W-:Y:S02]  /*1c60*/  P2R R13, PR, RZ, 0x40 ;  /* 0x00000040ff0d7803 */ /* 0x000fe40000000000 */
        /* <DEDUP_REMOVED lines=9> */
.L_x_2347:
[----:B------:R-:W-:-:S04]  /*1d00*/  ISETP.NE.U32.AND P0, PT, RZ, c[0x0][0x368], PT ;  /* 0x0000da00ff007a0c */ /* 0x000fc80003f05070 */
[----:B------:R-:W-:-:S13]  /*1d10*/  ISETP.NE.AND.EX P0, PT, RZ, c[0x0][0x36c], PT, P0 ;  /* 0x0000db00ff007a0c */ /* 0x000fda0003f05300 */
[----:B------:R-:W-:Y:S05]  /*1d20*/  @!P0 BRA `(.L_x_2348) ;  /* 0x0000004000008947 */ /* 0x000fea0003800000 */
[----:B-1----:R-:W-:-:S04]  /*1d30*/  LEA R4, P0, R16, c[0x0][0x368], 0x2 ;  /* 0x0000da0010047a11 */ /* 0x002fc800078010ff */
[----:B------:R-:W-:-:S05]  /*1d40*/  LEA.HI.X R5, R16, c[0x0][0x36c], R15, 0x2, P0 ;  /* 0x0000db0010057a11 */ /* 0x000fca00000f140f */
[----:B------:R1:W5:Y:S01]  /*1d50*/  LDG.E R11, [R4.64] ;  /* 0x00000006040b7981 */ /* 0x000362000c1e1900 */
[----:B------:R-:W-:Y:S05]  /*1d60*/  BRA `(.L_x_2349) ;  /* 0x0000005000007947 */ /* 0x000fea0003800000 */
.L_x_2348:
[----:B------:R-:W-:Y:S01]  /*1d70*/  MOV R11, c[0x0][0x1d0] ;  /* 0x00007400000b7a02 */ /* 0x000fe20000000f00 */
[----:B------:R-:W-:Y:S05]  /*1d80*/  @!P6 BRA `(.L_x_2349) ;  /* 0x000000300000e947 */ /* 0x000fea0003800000 */
[----:B------:R-:W2:Y:S04]  /*1d90*/  LDG.E R6, [R4.64] ;  /* 0x0000000604067981 */ /* 0x000ea8000c1e1900 */
[----:B-1----:R-:W2:Y:S02]  /*1da0*/  LDG.E R0, [R4.64+0x4] ;  /* 0x0000040604007981 */ /* 0x002ea4000c1e1900 */
[----:B--2---:R-:W-:Y:S02]  /*1db0*/  IADD3 R11, -R6, R0, RZ ;  /* 0x00000000060b7210 */ /* 0x004fe40007ffe1ff */
.L_x_2349:
[----:B-1----:R-:W2:Y:S04]  /*1dc0*/  LDL R4, [R1+0x14] ;  /* 0x0000140001047983 */ /* 0x002ea80000100800 */
[----:B------:R-:W3:Y:S04]  /*1dd0*/  LDL.LU R0, [R1+0x4] ;  /* 0x0000040001007983 */ /* 0x000ee80000300800 */
[----:B------:R1:W4:Y:S01]  /*1de0*/  @P5 LDG.E R5, [R2.64] ;  /* 0x0000000602055981 */ /* 0x000322000c1e1900 */
[----:B------:R-:W-:-:S04]  /*1df0*/  ISETP.NE.U32.AND P0, PT, RZ, c[0x0][0x378], PT ;  /* 0x0000de00ff007a0c */ /* 0x000fc80003f05070 */
[----:B------:R-:W-:Y:S01]  /*1e00*/  ISETP.NE.AND.EX P1, PT, RZ, c[0x0][0x37c], PT, P0 ;  /* 0x0000df00ff007a0c */ /* 0x000fe20003f25300 */
[----:B--2---:R-:W-:Y:S02]  /*1e10*/  IMAD.MOV.U32 R8, RZ, RZ, R4 ;  /* 0x000000ffff087224 */ /* 0x004fe400078e0004 */
[----:B------:R1:W4:Y:S01]  /*1e20*/  @P5 LDG.E R4, [R2.64+0x4] ;  /* 0x0000040602045981 */ /* 0x000322000c1e1900 */
[----:B-----5:R-:W-:Y:S02]  /*1e30*/  IMAD.MOV.U32 R158, RZ, RZ, R11 ;  /* 0x000000ffff9e7224 */ /* 0x020fe400078e000b */
[----:B------:R-:W-:-:S05]  /*1e40*/  IMAD.MOV.U32 R6, RZ, RZ, c[0x0][0x2c4] ;  /* 0x0000b100ff067624 */ /* 0x000fca00078e00ff */
[----:B------:R-:W-:Y:S02]  /*1e50*/  ISETP.NE.AND P2, PT, R6, 0x1, PT ;  /* 0x000000010600780c */ /* 0x000fe40003f45270 */
[----:B-1----:R-:W-:-:S04]  /*1e60*/  @P1 LEA R2, P0, R16, c[0x0][0x378], 0x2 ;  /* 0x0000de0010021a11 */ /* 0x002fc800078010ff */
[----:B------:R-:W-:-:S05]  /*1e70*/  @P1 LEA.HI.X R3, R16, c[0x0][0x37c], R15, 0x2, P0 ;  /* 0x0000df0010031a11 */ /* 0x000fca00000f140f */
[----:B------:R3:W5:Y:S01]  /*1e80*/  @P1 LDG.E R158, [R2.64] ;  /* 0x00000006029e1981 */ /* 0x000762000c1e1900 */
[----:B------:R-:W-:Y:S02]  /*1e90*/  IMAD.IADD R7, R11, 0x1, -R164 ;  /* 0x000000010b077824 */ /* 0x000fe400078e0aa4 */
[----:B---3--:R-:W-:Y:S02]  /*1ea0*/  IMAD.SHL.U32 R2, R0, 0x80, RZ ;  /* 0x0000008000027824 */ /* 0x008fe400078e00ff */
[----:B------:R-:W-:-:S03]  /*1eb0*/  IMAD.MOV.U32 R0, RZ, RZ, c[0x0][0x228] ;  /* 0x00008a00ff007624 */ /* 0x000fc600078e00ff */
[----:B------:R1:W-:Y:S02]  /*1ec0*/  STL [R1+0x20], R2 ;  /* 0x0000200201007387 */ /* 0x0003e40000100800 */
[----:B-1----:R-:W-:-:S05]  /*1ed0*/  IADD3 R2, R2, 0x7f, RZ ;  /* 0x0000007f02027810 */ /* 0x002fca0007ffe0ff */
[----:B------:R-:W-:-:S05]  /*1ee0*/  @P2 IMAD.HI.U32 R3, R2, c[0x0][0x2c8], RZ ;  /* 0x0000b20002032a27 */ /* 0x000fca00078e00ff */
[----:B------:R-:W-:Y:S01]  /*1ef0*/  @P2 SHF.R.U32.HI R2, RZ, c[0x0][0x2cc], R3 ;  /* 0x0000b300ff022a19 */ /* 0x000fe20000011603 */
[----:B------:R-:W-:Y:S01]  /*1f00*/  BSSY B0, `(.L_x_2350) ;  /* 0x000003a000007945 */ /* 0x000fe20003800000 */
[----:B------:R-:W-:-:S04]  /*1f10*/  LOP3.LUT R224, R224, 0xffffffbf, RZ, 0xc0, !PT ;  /* 0xffffffbfe0e07812 */ /* 0x000fc800078ec0ff */
[----:B------:R-:W-:Y:S01]  /*1f20*/  @P2 LOP3.LUT R224, R224, 0x40, RZ, 0xfc, !PT ;  /* 0x00000040e0e02812 */ /* 0x000fe200078efcff */
[----:B----4-:R-:W-:-:S04]  /*1f30*/  @P5 IMAD.IADD R0, R4, 0x1, -R5 ;  /* 0x0000000104005824 */ /* 0x010fc800078e0a05 */
[----:B------:R-:W-:-:S05]  /*1f40*/  IMAD.IADD R6, R7, 0x1, R0 ;  /* 0x0000000107067824 */ /* 0x000fca00078e0200 */
[C---:B------:R-:W-:Y:S02]  /*1f50*/  IADD3 R167, R6.reuse, 0x30, -R8 ;  /* 0x0000003006a77810 */ /* 0x040fe40007ffe808 */
[----:B------:R-:W-:Y:S02]  /*1f60*/  IADD3 R4, R6, 0x2f, RZ ;  /* 0x0000002f06047810 */ /* 0x000fe40007ffe0ff */
[----:B------:R-:W-:Y:S01]  /*1f70*/  LOP3.LUT R5, R9, 0xff000000, RZ, 0xc0, !PT ;  /* 0xff00000009057812 */ /* 0x000fe200078ec0ff */
[----:B------:R-:W-:Y:S01]  /*1f80*/  IMAD.IADD R3, R167, 0x1, R2 ;  /* 0x00000001a7037824 */ /* 0x000fe200078e0202 */
[----:B------:R1:W-:Y:S01]  /*1f90*/  STL [R1+0x18], R6 ;  /* 0x0000180601007387 */ /* 0x0003e20000100800 */
[----:B------:R-:W-:Y:S01]  /*1fa0*/  IMAD.HI R2, R4, 0x2aaaaaab, RZ ;  /* 0x2aaaaaab04027827 */ /* 0x000fe200078e02ff */
[----:B------:R-:W-:-:S04]  /*1fb0*/  SHF.R.U32.HI R8, RZ, 0x8, R5 ;  /* 0x00000008ff087819 */ /* 0x000fc80000011605 */
[----:B------:R-:W-:-:S04]  /*1fc0*/  SHF.R.U32.HI R4, RZ, 0x1f, R2 ;  /* 0x0000001fff047819 */ /* 0x000fc80000011602 */
[----:B------:R-:W-:Y:S01]  /*1fd0*/  LEA.HI.SX32 R166, R2, R4, 0x1d ;  /* 0x0000000402a67211 */ /* 0x000fe200078feaff */
[----:B-1----:R-:W-:Y:S01]  /*1fe0*/  IMAD.HI R6, R3, 0x2aaaaaab, RZ ;  /* 0x2aaaaaab03067827 */ /* 0x002fe200078e02ff */
[----:B------:R-:W-:-:S04]  /*1ff0*/  LOP3.LUT R3, R9, 0xff0000, RZ, 0xc0, !PT ;  /* 0x00ff000009037812 */ /* 0x000fc800078ec0ff */
[----:B------:R-:W-:Y:S02]  /*2000*/  LEA.HI R3, R3, R8, RZ, 0x10 ;  /* 0x0000000803037211 */ /* 0x000fe400078f80ff */
[----:B------:R-:W-:Y:S02]  /*2010*/  SHF.R.U32.HI R5, RZ, 0x1f, R6 ;  /* 0x0000001fff057819 */ /* 0x000fe40000011606 */
[----:B------:R-:W-:Y:S02]  /*2020*/  SHF.R.U32.HI R9, RZ, 0x10, R3 ;  /* 0x00000010ff097819 */ /* 0x000fe40000011603 */
[----:B------:R-:W-:Y:S02]  /*2030*/  LOP3.LUT R17, R3, 0xff, RZ, 0xc0, !PT ;  /* 0x000000ff03117812 */ /* 0x000fe400078ec0ff */
[----:B------:R-:W-:Y:S01]  /*2040*/  LEA.HI.SX32 R2, R6, R5, 0x1d ;  /* 0x0000000506027211 */ /* 0x000fe200078feaff */
[----:B------:R1:W-:Y:S03]  /*2050*/  STL [R1+0x4c], R9 ;  /* 0x00004c0901007387 */ /* 0x0003e60000100800 */
[----:B------:R-:W-:Y:S01]  /*2060*/  IMNMX R5, R166, R2, PT ;  /* 0x00000002a6057217 */ /* 0x000fe20003800200 */
[----:B------:R1:W-:Y:S03]  /*2070*/  STL [R1+0x50], R17 ;  /* 0x0000501101007387 */ /* 0x0003e60000100800 */
[----:B------:R-:W-:-:S02]  /*2080*/  ISETP.GE.AND P0, PT, R5, 0x1, PT ;  /* 0x000000010500780c */ /* 0x000fc40003f06270 */
[----:B------:R-:W-:Y:S01]  /*2090*/  ISETP.NE.AND P1, PT, R9, RZ, PT ;  /* 0x000000ff0900720c */ /* 0x000fe20003f25270 */
[----:B------:R-:W-:-:S03]  /*20a0*/  IMAD.MOV.U32 R2, RZ, RZ, RZ ;  /* 0x000000ffff027224 */ /* 0x000fc600078e00ff */
[----:B------:R-:W-:-:S07]  /*20b0*/  SEL R150, R9, c[0x0][0x338], P1 ;  /* 0x0000ce0009967a07 */ /* 0x000fce0000800000 */
[----:B------:R-:W-:Y:S05]  /*20c0*/  @!P0 BRA `(.L_x_2351) ;  /* 0x000001d000008947 */ /* 0x000fea0003800000 */
[----:B------:R-:W-:Y:S02]  /*20d0*/  IABS R2, R150 ;  /* 0x0000009600027213 */ /* 0x000fe40000000000 */
[----:B------:R-:W-:-:S03]  /*20e0*/  IADD3 R6, R150, -0x1, R5 ;  /* 0xffffffff96067810 */ /* 0x000fc60007ffe005 */
[----:B------:R-:W-:Y:S01]  /*20f0*/  IMAD.MOV.U32 R4, RZ, RZ, R2 ;  /* 0x000000ffff047224 */ /* 0x000fe200078e0002 */
[----:B------:R-:W-:-:S03]  /*2100*/  IABS R10, R6 ;  /* 0x00000006000a7213 */ /* 0x000fc60000000000 */
[----:B------:R-:W2:Y:S08]  /*2110*/  I2F.RP R2, R4 ;  /* 0x0000000400027306 */ /* 0x000eb00000209400 */
[----:B--2---:R-:W2:Y:S02]  /*2120*/  MUFU.RCP R2, R2 ;  /* 0x0000000200027308 */ /* 0x004ea40000001000 */
[----:B--2---:R-:W-:-:S06]  /*2130*/  IADD3 R2, R2, 0xffffffe, RZ ;  /* 0x0ffffffe02027810 */ /* 0x004fcc0007ffe0ff */
[----:B------:R-:W2:Y:S02]  /*2140*/  F2I.FTZ.U32.TRUNC.NTZ R3, R2 ;  /* 0x0000000200037305 */ /* 0x000ea4000021f000 */
[----:B--2---:R-:W-:-:S04]  /*2150*/  IMAD.MOV R2, RZ, RZ, -R3 ;  /* 0x000000ffff027224 */ /* 0x004fc800078e0a03 */
[----:B------:R-:W-:Y:S01]  /*2160*/  IMAD.MOV.U32 R8, RZ, RZ, R2 ;  /* 0x000000ffff087224 */ /* 0x000fe200078e0002 */
[----:B------:R-:W-:-:S03]  /*2170*/  IABS R2, R150 ;  /* 0x0000009600027213 */ /* 0x000fc60000000000 */
[----:B------:R-:W-:Y:S02]  /*2180*/  IMAD R8, R8, R4, RZ ;  /* 0x0000000408087224 */ /* 0x000fe400078e02ff */
[----:B-1----:R-:W-:Y:S02]  /*2190*/  IMAD.MOV R9, RZ, RZ, -R2 ;  /* 0x000000ffff097224 */ /* 0x002fe400078e0a02 */
        /* <DEDUP_REMOVED lines=16> */
.L_x_2351:
[----:B------:R-:W-:Y:S05]  /*22a0*/  BSYNC B0 ;  /* 0x0000000000007941 */ /* 0x000fea0003800000 */
.L_x_2350:
[----:B------:R-:W-:Y:S01]  /*22b0*/  IMAD R3, R17, R2, RZ ;  /* 0x0000000211037224 */ /* 0x000fe200078e02ff */
[----:B------:R-:W2:Y:S01]  /*22c0*/  S2R R6, SR_TID.X ;  /* 0x0000000000067919 */ /* 0x000ea20000002100 */
[----:B------:R-:W-:Y:S02]  /*22d0*/  IADD3 R24, R225, 0x20, RZ ;  /* 0x00000020e1187810 */ /* 0x000fe40007ffe0ff */
[C---:B------:R-:W-:Y:S01]  /*22e0*/  IMAD.IADD R2, R3.reuse, 0x1, R2 ;  /* 0x0000000103027824 */ /* 0x040fe200078e0202 */
[----:B------:R-:W-:Y:S01]  /*22f0*/  SHF.R.S32.HI R135, RZ, 0x1f, R134 ;  /* 0x0000001fff877819 */ /* 0x000fe20000011486 */
        /* <DEDUP_REMOVED lines=9> */
[----:B--2---:R-:W-:Y:S02]  /*2390*/  SHF.R.S32.HI R186, RZ, 0x1f, R6 ;  /* 0x0000001fffba7819 */ /* 0x004fe40000011406 */
        /* <DEDUP_REMOVED lines=30> */
[----:B------:R-:W-:Y:S01]  /*2580*/  IMAD R4, R21, c[0x0][0x248], RZ ;  /* 0x0000920015047a24 */ /* 0x000fe200078e02ff */
[----:B------:R-:W-:Y:S01]  /*2590*/  MOV R175, c[0x0][0x238] ;  /* 0x00008e0000af7a02 */ /* 0x000fe20000000f00 */
[----:B------:R-:W-:Y:S01]  /*25a0*/  IMAD R3, R130, c[0x0][0x23c], R3 ;  /* 0x00008f0082037a24 */ /* 0x000fe200078e0203 */
[----:B------:R-:W-:Y:S01]  /*25b0*/  ISETP.GE.AND P4, PT, R134, c[0x0][0x1d4], PT ;  /* 0x0000750086007a0c */ /* 0x000fe20003f86270 */
[----:B------:R-:W-:Y:S01]  /*25c0*/  IMAD.WIDE.U32 R152, R154, c[0x0][0x238], RZ ;  /* 0x00008e009a987a25 */ /* 0x000fe200078e00ff */
[----:B------:R-:W-:Y:S02]  /*25d0*/  ISETP.GE.AND P6, PT, R133, c[0x0][0x1d4], PT ;  /* 0x0000750085007a0c */ /* 0x000fe40003fc6270 */
[----:B------:R-:W-:Y:S01]  /*25e0*/  IADD3 R3, R5, R3, RZ ;  /* 0x0000000305037210 */ /* 0x000fe20007ffe0ff */
[----:B------:R-:W-:Y:S01]  /*25f0*/  IMAD R5, R34, -0x30, R0 ;  /* 0xffffffd022057824 */ /* 0x000fe200078e0200 */
[----:B------:R-:W-:Y:S01]  /*2600*/  P2R R119, PR, RZ, 0x10 ;  /* 0x00000010ff777803 */ /* 0x000fe20000000000 */
[----:B------:R-:W-:Y:S01]  /*2610*/  IMAD.IADD R171, R153, 0x1, R171 ;  /* 0x0000000199ab7824 */ /* 0x000fe200078e02ab */
[----:B------:R-:W-:Y:S01]  /*2620*/  ISETP.GE.AND P5, PT, R226, c[0x0][0x1d4], PT ;  /* 0x00007500e2007a0c */ /* 0x000fe20003fa6270 */
[----:B------:R-:W-:Y:S01]  /*2630*/  IMAD.WIDE.U32 R2, R25, c[0x0][0x240], R2 ;  /* 0x0000900019027a25 */ /* 0x000fe200078e0002 */
[----:B------:R-:W-:-:S02]  /*2640*/  IMNMX R6, R5, 0x30, PT ;  /* 0x0000003005067817 */ /* 0x000fc40003800200 */
[----:B------:R-:W-:Y:S01]  /*2650*/  ISETP.GE.AND P4, PT, R227, c[0x0][0x1d4], PT ;  /* 0x00007500e3007a0c */ /* 0x000fe20003f86270 */
[----:B------:R-:W-:Y:S02]  /*2660*/  IMAD R3, R25, c[0x0][0x244], R3 ;  /* 0x0000910019037a24 */ /* 0x000fe400078e0203 */
[C---:B------:R-:W-:Y:S01]  /*2670*/  IMAD R5, R20.reuse, c[0x0][0x24c], R4 ;  /* 0x0000930014057a24 */ /* 0x040fe200078e0204 */
[----:B------:R-:W-:Y:S01]  /*2680*/  IADD3 R4, -R225, R6, RZ ;  /* 0x00000006e1047210 */ /* 0x000fe20007ffe1ff */
[----:B------:R-:W-:Y:S01]  /*2690*/  IMAD.WIDE.U32 R124, R20, c[0x0][0x248], R2 ;  /* 0x00009200147c7a25 */ /* 0x000fe200078e0002 */
[----:B------:R-:W-:Y:S02]  /*26a0*/  SHF.R.S32.HI R3, RZ, 0x1f, R34 ;  /* 0x0000001fff037819 */ /* 0x000fe40000011422 */
[C---:B------:R-:W-:Y:S01]  /*26b0*/  ISETP.GT.AND P0, PT, R4.reuse, 0x20, PT ;  /* 0x000000200400780c */ /* 0x040fe20003f04270 */
[----:B------:R-:W-:Y:S01]  /*26c0*/  IMAD R2, R171, R34, RZ ;  /* 0x00000022ab027224 */ /* 0x000fe200078e02ff */
[----:B------:R-:W-:Y:S01]  /*26d0*/  MOV R122, R124 ;  /* 0x0000007c007a7202 */ /* 0x000fe20000000f00 */
[----:B------:R-:W-:Y:S01]  /*26e0*/  IMAD.IADD R123, R125, 0x1, R5 ;  /* 0x000000017d7b7824 */ /* 0x000fe200078e0205 */
[----:B------:R-:W-:Y:S01]  /*26f0*/  ISETP.GE.AND P1, PT, R4, 0x1, PT ;  /* 0x000000010400780c */ /* 0x000fe20003f26270 */
[----:B------:R-:W-:-:S02]  /*2700*/  IMAD R3, R3, R152, R2 ;  /* 0x0000009803037224 */ /* 0x000fc400078e0202 */
[----:B------:R-:W-:-:S04]  /*2710*/  IMAD.WIDE.U32 R6, R34, R152, R122 ;  /* 0x0000009822067225 */ /* 0x000fc800078e007a */
[----:B------:R-:W-:Y:S01]  /*2720*/  IMAD.SHL.U32 R184, R175, 0x20, RZ ;  /* 0x00000020afb87824 */ /* 0x000fe200078e00ff */
[----:B------:R-:W-:Y:S02]  /*2730*/  IADD3 R3, R7, R3, RZ ;  /* 0x0000000307037210 */ /* 0x000fe40007ffe0ff */
[----:B------:R-:W-:Y:S02]  /*2740*/  SHF.L.U64.HI R175, R175, R165, c[0x0][0x23c] ;  /* 0x00008f00afaf7619 */ /* 0x000fe400000102a5 */
[----:B------:R-:W-:Y:S02]  /*2750*/  @P0 IADD3 R7, P2, R184, R6, RZ ;  /* 0x00000006b8070210 */ /* 0x000fe40007f5e0ff */
[----:B------:R-:W-:-:S03]  /*2760*/  @P1 LEA R4, P3, R6, c[0x0][0x220], 0x1 ;  /* 0x0000880006041a11 */ /* 0x000fc600078608ff */
[----:B------:R-:W-:Y:S01]  /*2770*/  @P0 IMAD.X R8, R3, 0x1, R175, P2 ;  /* 0x0000000103080824 */ /* 0x000fe200010e06af */
[C---:B------:R-:W-:Y:S02]  /*2780*/  @P0 LEA R2, P2, R7.reuse, c[0x0][0x220], 0x1 ;  /* 0x0000880007020a11 */ /* 0x040fe400078408ff */
[----:B------:R-:W-:Y:S02]  /*2790*/  @P1 LEA.HI.X R5, R6, c[0x0][0x224], R3, 0x1, P3 ;  /* 0x0000890006051a11 */ /* 0x000fe400018f0c03 */
[----:B------:R-:W-:Y:S02]  /*27a0*/  @P0 LEA.HI.X R3, R7, c[0x0][0x224], R8, 0x1, P2 ;  /* 0x0000890007030a11 */ /* 0x000fe400010f0c08 */
[----:B------:R-:W-:Y:S02]  /*27b0*/  ISETP.NE.AND P2, PT, R119, RZ, PT ;  /* 0x000000ff7700720c */ /* 0x000fe40003f45270 */
[----:B------:R-:W-:-:S11]  /*27c0*/  ISETP.NE.AND P3, PT, R13, RZ, PT ;  /* 0x000000ff0d00720c */ /* 0x000fd60003f65270 */
        /* <DEDUP_REMOVED lines=11> */
[----:B------:R-:W-:-:S02]  /*2880*/  ISETP.NE.U32.AND P0, PT, RZ, c[0x0][0x340], PT ;  /* 0x0000d000ff007a0c */ /* 0x000fc40003f05070 */
[----:B------:R-:W-:Y:S02]  /*2890*/  IADD3 R13, R11, R163, RZ ;  /* 0x000000a30b0d7210 */ /* 0x000fe40007ffe0ff */
[----:B------:R-:W-:Y:S01]  /*28a0*/  SHF.R.S32.HI R141, RZ, 0x1f, R140 ;  /* 0x0000001fff8d7819 */ /* 0x000fe2000001148c */
[C---:B------:R-:W-:Y:S01]  /*28b0*/  IMAD R12, R22.reuse, c[0x0][0x290], RZ ;  /* 0x0000a400160c7a24 */ /* 0x040fe200078e02ff */
[----:B------:R-:W-:Y:S01]  /*28c0*/  ISETP.NE.AND.EX P0, PT, RZ, c[0x0][0x344], PT, P0 ;  /* 0x0000d100ff007a0c */ /* 0x000fe20003f05300 */
[----:B-1----:R-:W-:Y:S02]  /*28d0*/  IMAD R17, R22, c[0x0][0x1e0], RZ ;  /* 0x0000780016117a24 */ /* 0x002fe400078e02ff */
[----:B------:R-:W-:Y:S01]  /*28e0*/  IMAD.WIDE.U32 R180, R225, c[0x0][0x1e0], RZ ;  /* 0x00007800e1b47a25 */ /* 0x000fe200078e00ff */
[----:B------:R-:W-:Y:S01]  /*28f0*/  MOV R177, c[0x0][0x280] ;  /* 0x0000a00000b17a02 */ /* 0x000fe20000000f00 */
[----:B------:R-:W0:Y:S08]  /*2900*/  LDGDEPBAR ;  /* 0x00000000000079af */ /* 0x000e300000000000 */
[----:B---3--:R-:W-:-:S05]  /*2910*/  @P0 IMAD.WIDE R2, R16, R14, c[0x0][0x340] ;  /* 0x0000d00010020625 */ /* 0x008fca00078e020e */
[----:B------:R1:W3:Y:S01]  /*2920*/  @P0 LDG.E R6, [R2.64] ;  /* 0x0000000602060981 */ /* 0x0002e2000c1e1900 */
[----:B------:R-:W-:Y:S01]  /*2930*/  SHF.R.S32.HI R19, RZ, 0x1f, R13 ;  /* 0x0000001fff137819 */ /* 0x000fe2000001140d */
[----:B--2---:R-:W-:Y:S01]  /*2940*/  IMAD R5, R22, c[0x0][0x280], RZ ;  /* 0x0000a00016057a24 */ /* 0x004fe200078e02ff */
[----:B------:R-:W-:Y:S01]  /*2950*/  MOV R176, c[0x0][0x290] ;  /* 0x0000a40000b07a02 */ /* 0x000fe20000000f00 */
[----:B------:R-:W-:Y:S01]  /*2960*/  IMAD.WIDE.U32 R10, R225, c[0x0][0x290], R134 ;  /* 0x0000a400e10a7a25 */ /* 0x000fe200078e0086 */
[----:B------:R-:W-:Y:S01]  /*2970*/  WARPSYNC 0xffffffff ;  /* 0xffffffff00007948 */ /* 0x000fe20003800000 */
[-C--:B------:R-:W-:Y:S02]  /*2980*/  SHF.L.U64.HI R162, R177, R165.reuse, c[0x0][0x284] ;  /* 0x0000a100b1a27619 */ /* 0x080fe400000102a5 */
[----:B------:R-:W-:Y:S01]  /*2990*/  IMAD R4, R19, c[0x0][0x1e0], RZ ;  /* 0x0000780013047a24 */ /* 0x000fe200078e02ff */
[C---:B------:R-:W-:Y:S01]  /*29a0*/  SHF.L.U64.HI R151, R176.reuse, R165, c[0x0][0x294] ;  /* 0x0000a500b0977619 */ /* 0x040fe200000102a5 */
[----:B------:R-:W-:Y:S01]  /*29b0*/  IMAD R14, R225, c[0x0][0x284], R5 ;  /* 0x0000a100e10e7a24 */ /* 0x000fe200078e0205 */
[----:B------:R-:W-:Y:S01]  /*29c0*/  SHF.R.U32.HI R23, RZ, 0x3, R159 ;  /* 0x00000003ff177819 */ /* 0x000fe2000001169f */
[----:B------:R-:W-:Y:S01]  /*29d0*/  IMAD R4, R13, c[0x0][0x1e4], R4 ;  /* 0x000079000d047a24 */ /* 0x000fe200078e0204 */
[----:B------:R-:W-:Y:S01]  /*29e0*/  SHF.L.U32 R177, R177, 0x5, RZ ;  /* 0x00000005b1b17819 */ /* 0x000fe200000006ff */
[C---:B------:R-:W-:Y:S01]  /*29f0*/  IMAD R12, R225.reuse, c[0x0][0x294], R12 ;  /* 0x0000a500e10c7a24 */ /* 0x040fe200078e020c */
[----:B------:R-:W-:Y:S01]  /*2a00*/  SHF.L.U32 R176, R176, 0x5, RZ ;  /* 0x00000005b0b07819 */ /* 0x000fe200000006ff */
[----:B------:R-:W-:-:S02]  /*2a10*/  IMAD R17, R225, c[0x0][0x1e4], R17 ;  /* 0x00007900e1117a24 */ /* 0x000fc400078e0211 */
[C---:B------:R-:W-:Y:S02]  /*2a20*/  IMAD R168, R154.reuse, c[0x0][0x1e4], RZ ;  /* 0x000079009aa87a24 */ /* 0x040fe400078e02ff */
[C---:B------:R-:W-:Y:S01]  /*2a30*/  IMAD R169, R154.reuse, c[0x0][0x284], RZ ;  /* 0x0000a1009aa97a24 */ /* 0x040fe200078e02ff */
[----:B------:R-:W-:Y:S01]  /*2a40*/  IADD3 R146, R181, R17, RZ ;  /* 0x00000011b5927210 */ /* 0x000fe20007ffe0ff */
[C---:B------:R-:W-:Y:S02]  /*2a50*/  IMAD R170, R154.reuse, c[0x0][0x294], RZ ;  /* 0x0000a5009aaa7a24 */ /* 0x040fe400078e02ff */
[----:B------:R-:W-:-:S04]  /*2a60*/  IMAD.WIDE.U32 R160, R154, c[0x0][0x1e0], RZ ;  /* 0x000078009aa07a25 */ /* 0x000fc800078e00ff */
[----:B-1----:R-:W-:Y:S01]  /*2a70*/  IMAD.WIDE.U32 R2, R13, c[0x0][0x1e0], RZ ;  /* 0x000078000d027a25 */ /* 0x002fe200078e00ff */
[----:B------:R-:W-:-:S03]  /*2a80*/  IADD3 R168, R161, R168, RZ ;  /* 0x000000a8a1a87210 */ /* 0x000fc60007ffe0ff */
[----:B------:R-:W-:Y:S02]  /*2a90*/  IMAD.IADD R3, R3, 0x1, R4 ;  /* 0x0000000103037824 */ /* 0x000fe400078e0204 */
[----:B------:R-:W-:-:S04]  /*2aa0*/  IMAD.WIDE.U32 R4, R225, c[0x0][0x280], R140 ;  /* 0x0000a000e1047a25 */ /* 0x000fc800078e008c */
[----:B------:R-:W-:Y:S01]  /*2ab0*/  IMAD.WIDE.U32 R2, R25, c[0x0][0x1e8], R2 ;  /* 0x00007a0019027a25 */ /* 0x000fe200078e0002 */
[----:B------:R-:W-:-:S03]  /*2ac0*/  IADD3 R9, R5, R14, RZ ;  /* 0x0000000e05097210 */ /* 0x000fc60007ffe0ff */
[----:B------:R-:W-:Y:S02]  /*2ad0*/  IMAD R3, R25, c[0x0][0x1ec], R3 ;  /* 0x00007b0019037a24 */ /* 0x000fe400078e0203 */
[----:B------:R-:W-:Y:S02]  /*2ae0*/  IMAD.MOV.U32 R8, RZ, RZ, R4 ;  /* 0x000000ffff087224 */ /* 0x000fe400078e0004 */
[----:B------:R-:W-:-:S04]  /*2af0*/  IMAD.WIDE.U32 R156, R154, c[0x0][0x280], RZ ;  /* 0x0000a0009a9c7a25 */ /* 0x000fc800078e00ff */
[----:B------:R-:W-:-:S04]  /*2b00*/  IMAD.WIDE.U32 R154, R154, c[0x0][0x290], RZ ;  /* 0x0000a4009a9a7a25 */ /* 0x000fc800078e00ff */
[----:B-----5:R-:W-:Y:S01]  /*2b10*/  IMAD.WIDE.U32 R106, R158, c[0x0][0x280], R8 ;  /* 0x0000a0009e6a7a25 */ /* 0x020fe200078e0008 */
[----:B------:R-:W-:-:S03]  /*2b20*/  IADD3 R170, R155, R170, RZ ;  /* 0x000000aa9baa7210 */ /* 0x000fc60007ffe0ff */
[----:B------:R-:W-:Y:S02]  /*2b30*/  IMAD.MOV.U32 R185, RZ, RZ, c[0x0][0x27c] ;  /* 0x00009f00ffb97624 */ /* 0x000fe400078e00ff */
[----:B------:R-:W-:Y:S01]  /*2b40*/  IMAD.IADD R169, R157, 0x1, R169 ;  /* 0x000000019da97824 */ /* 0x000fe200078e02a9 */
[----:B---3--:R-:W-:Y:S01]  /*2b50*/  @P0 SHF.R.S32.HI R5, RZ, 0x1f, R6 ;  /* 0x0000001fff050819 */ /* 0x008fe20000011406 */
[----:B------:R-:W-:Y:S01]  /*2b60*/  @!P0 IMAD.MOV.U32 R5, RZ, RZ, R15 ;  /* 0x000000ffff058224 */ /* 0x000fe200078e000f */
[----:B------:R-:W-:-:S04]  /*2b70*/  @!P0 MOV R6, R16 ;  /* 0x0000001000068202 */ /* 0x000fc80000000f00 */
[----:B------:R-:W-:Y:S01]  /*2b80*/  SEL R15, R6, RZ, !P3 ;  /* 0x000000ff060f7207 */ /* 0x000fe20005800000 */
[----:B------:R-:W-:Y:S01]  /*2b90*/  IMAD.WIDE.U32 R6, R225, c[0x0][0x290], R140 ;  /* 0x0000a400e1067a25 */ /* 0x000fe200078e008c */
[----:B------:R-:W-:-:S03]  /*2ba0*/  SEL R18, R5, RZ, !P3 ;  /* 0x000000ff05127207 */ /* 0x000fc60005800000 */
[----:B------:R-:W-:Y:S01]  /*2bb0*/  IMAD.WIDE.U32 R90, R15, c[0x0][0x1f0], R2 ;  /* 0x00007c000f5a7a25 */ /* 0x000fe200078e0002 */
[----:B------:R-:W-:-:S03]  /*2bc0*/  IADD3 R7, R7, R12, RZ ;  /* 0x0000000c07077210 */ /* 0x000fc60007ffe0ff */
[----:B------:R-:W-:Y:S01]  /*2bd0*/  IMAD.WIDE.U32 R4, R225, c[0x0][0x280], R134 ;  /* 0x0000a000e1047a25 */ /* 0x000fe200078e0086 */
[----:B------:R-:W-:-:S03]  /*2be0*/  IADD3 R121, P1, P0, R90, R180, R134 ;  /* 0x000000b45a797210 */ /* 0x000fc6000783e086 */
[----:B------:R-:W-:Y:S01]  /*2bf0*/  IMAD.MOV.U32 R2, RZ, RZ, R10 ;  /* 0x000000ffff027224 */ /* 0x000fe200078e000a */
[----:B------:R-:W-:Y:S01]  /*2c00*/  SHF.R.S32.HI R10, RZ, 0x1f, R158 ;  /* 0x0000001fff0a7819 */ /* 0x000fe2000001149e */
[----:B------:R-:W-:Y:S01]  /*2c10*/  IMAD.IADD R3, R12, 0x1, R11 ;  /* 0x000000010c037824 */ /* 0x000fe200078e020b */
[----:B------:R-:W-:Y:S01]  /*2c20*/  SHF.R.S32.HI R11, RZ, 0x1f, R24 ;  /* 0x0000001fff0b7819 */ /* 0x000fe20000011418 */
[----:B------:R-:W-:Y:S01]  /*2c30*/  IMAD R16, R18, c[0x0][0x1f0], RZ ;  /* 0x00007c0012107a24 */ /* 0x000fe200078e02ff */
[----:B------:R-:W-:Y:S01]  /*2c40*/  IADD3 R5, R14, R5, RZ ;  /* 0x000000050e057210 */ /* 0x000fe20007ffe0ff */
[C---:B------:R-:W-:Y:S01]  /*2c50*/  IMAD R14, R10.reuse, c[0x0][0x280], RZ ;  /* 0x0000a0000a0e7a24 */ /* 0x040fe200078e02ff */
[----:B------:R-:W-:Y:S01]  /*2c60*/  LEA.HI R11, R11, R24, RZ, 0x3 ;  /* 0x000000180b0b7211 */ /* 0x000fe200078f18ff */
[----:B------:R-:W-:Y:S02]  /*2c70*/  IMAD R16, R15, c[0x0][0x1f4], R16 ;  /* 0x00007d000f107a24 */ /* 0x000fe400078e0210 */
[----:B------:R-:W-:Y:S01]  /*2c80*/  IMAD R10, R10, c[0x0][0x290], RZ ;  /* 0x0000a4000a0a7a24 */ /* 0x000fe200078e02ff */
[----:B------:R-:W-:Y:S01]  /*2c90*/  SHF.L.U32 R12, R11, 0x6, RZ ;  /* 0x000000060b0c7819 */ /* 0x000fe200000006ff */
[C---:B------:R-:W-:Y:S01]  /*2ca0*/  IMAD R11, R158.reuse, c[0x0][0x284], R14 ;  /* 0x0000a1009e0b7a24 */ /* 0x040fe200078e020e */
[----:B------:R-:W-:Y:S01]  /*2cb0*/  IADD3 R89, R91, R16, RZ ;  /* 0x000000105b597210 */ /* 0x000fe20007ffe0ff */
[----:B------:R-:W-:-:S02]  /*2cc0*/  IMAD R10, R158, c[0x0][0x294], R10 ;  /* 0x0000a5009e0a7a24 */ /* 0x000fc400078e020a */
[----:B------:R-:W-:Y:S01]  /*2cd0*/  IMAD.WIDE.U32 R102, R158, c[0x0][0x290], R6 ;  /* 0x0000a4009e667a25 */ /* 0x000fe200078e0006 */
[----:B------:R-:W-:Y:S02]  /*2ce0*/  IADD3.X R120, R89, R146, R135, P1, P0 ;  /* 0x0000009259787210 */ /* 0x000fe40000fe0487 */
[----:B------:R-:W-:Y:S01]  /*2cf0*/  ISETP.GE.AND P1, PT, R134, c[0x0][0x27c], PT ;  /* 0x00009f0086007a0c */ /* 0x000fe20003f26270 */
[----:B------:R-:W-:Y:S01]  /*2d00*/  IMAD.WIDE.U32 R100, R158, c[0x0][0x290], R2 ;  /* 0x0000a4009e647a25 */ /* 0x000fe200078e0002 */
[----:B------:R-:W-:Y:S02]  /*2d10*/  LOP3.LUT R2, R12, 0xfffffe00, RZ, 0xc0, !PT ;  /* 0xfffffe000c027812 */ /* 0x000fe400078ec0ff */
[----:B------:R-:W-:Y:S01]  /*2d20*/  IADD3 R118, R107, R11, RZ ;  /* 0x0000000b6b767210 */ /* 0x000fe20007ffe0ff */
[----:B------:R-:W-:Y:S01]  /*2d30*/  IMAD.WIDE.U32 R104, R158, c[0x0][0x280], R4 ;  /* 0x0000a0009e687a25 */ /* 0x000fe200078e0004 */
[----:B------:R-:W-:Y:S02]  /*2d40*/  IADD3 R117, R103, R10, RZ ;  /* 0x0000000a67757210 */ /* 0x000fe40007ffe0ff */
[----:B------:R-:W-:Y:S01]  /*2d50*/  IADD3 R115, R10, R101, RZ ;  /* 0x000000650a737210 */ /* 0x000fe20007ffe0ff */
[----:B------:R-:W-:-:S02]  /*2d60*/  IMAD.SHL.U32 R16, R185, 0x2, RZ ;  /* 0x00000002b9107824 */ /* 0x000fc400078e00ff */
[----:B------:R-:W-:Y:S02]  /*2d70*/  IMAD.IADD R116, R11, 0x1, R105 ;  /* 0x000000010b747824 */ /* 0x000fe400078e0269 */
[----:B------:R-:W-:Y:S01]  /*2d80*/  SEL R3, RZ, c[0x0][0x27c], !P1 ;  /* 0x00009f00ff037a07 */ /* 0x000fe20004800000 */
[----:B------:R-:W-:Y:S01]  /*2d90*/  IMAD.WIDE.U32 R4, R25, c[0x0][0x260], R134 ;  /* 0x0000980019047a25 */ /* 0x000fe200078e0086 */
[----:B------:R-:W-:Y:S01]  /*2da0*/  IADD3 R149, P0, R225, R13, RZ ;  /* 0x0000000de1957210 */ /* 0x000fe20007f1e0ff */
[----:B------:R-:W-:Y:S01]  /*2db0*/  BAR.SYNC.DEFER_BLOCKING 0x0 ;  /* 0x0000000000007b1d */ /* 0x000fe20000010000 */
[----:B------:R-:W-:Y:S01]  /*2dc0*/  IADD3 R10, -R16, c[0x0][0x1d4], RZ ;  /* 0x00007500100a7a10 */ /* 0x000fe20007ffe1ff */
[----:B------:R-:W-:Y:S02]  /*2dd0*/  IMAD.IADD R3, R134, 0x1, R3 ;  /* 0x0000000186037824 */ /* 0x000fe400078e0203 */
[----:B------:R-:W-:Y:S01]  /*2de0*/  IMAD R9, R25, c[0x0][0x264], R5 ;  /* 0x0000990019097a24 */ /* 0x000fe200078e0205 */
[-C--:B------:R-:W-:Y:S01]  /*2df0*/  SEL R11, R16, R10.reuse, !P1 ;  /* 0x0000000a100b7207 */ /* 0x080fe20004800000 */
[----:B------:R-:W-:Y:S01]  /*2e00*/  IMAD.X R148, R22, 0x1, R19, P0 ;  /* 0x0000000116947824 */ /* 0x000fe200000e0613 */
[----:B------:R-:W-:Y:S01]  /*2e10*/  SHF.R.S32.HI R5, RZ, 0x1f, R3 ;  /* 0x0000001fff057819 */ /* 0x000fe20000011403 */
[----:B------:R-:W-:Y:S01]  /*2e20*/  IMAD.MOV.U32 R8, RZ, RZ, R4 ;  /* 0x000000ffff087224 */ /* 0x000fe200078e0004 */
[----:B------:R-:W-:Y:S01]  /*2e30*/  ISETP.GE.AND P0, PT, R133, c[0x0][0x27c], PT ;  /* 0x00009f0085007a0c */ /* 0x000fe20003f06270 */
[----:B------:R-:W-:Y:S01]  /*2e40*/  IMAD.WIDE.U32 R6, R25, c[0x0][0x210], R134 ;  /* 0x0000840019067a25 */ /* 0x000fe200078e0086 */
[CC--:B------:R-:W-:Y:S01]  /*2e50*/  LEA.HI R4, R5.reuse, R3.reuse, RZ, 0x3 ;  /* 0x0000000305047211 */ /* 0x0c0fe200078f18ff */
[----:B------:R-:W-:Y:S01]  /*2e60*/  ULDC.U8 UR4, c[0x0][0x298] ;  /* 0x0000a60000047ab9 */ /* 0x000fe20000000000 */
[----:B------:R-:W-:Y:S01]  /*2e70*/  LEA.HI R14, R5, R3, RZ, 0x6 ;  /* 0x00000003050e7211 */ /* 0x000fe200078f30ff */
[----:B------:R-:W-:Y:S01]  /*2e80*/  IMAD R7, R25, c[0x0][0x214], R7 ;  /* 0x0000850019077a24 */ /* 0x000fe200078e0207 */
[----:B------:R-:W-:Y:S01]  /*2e90*/  SEL R3, RZ, c[0x0][0x27c], !P0 ;  /* 0x00009f00ff037a07 */ /* 0x000fe20004000000 */
[----:B------:R-:W-:Y:S01]  /*2ea0*/  IMAD R5, R18, c[0x0][0x218], RZ ;  /* 0x0000860012057a24 */ /* 0x000fe200078e02ff */
[----:B------:R-:W-:Y:S01]  /*2eb0*/  SEL R10, R16, R10, !P0 ;  /* 0x0000000a100a7207 */ /* 0x000fe20004000000 */
[----:B------:R-:W-:Y:S01]  /*2ec0*/  IMAD.WIDE.U32 R98, R20, c[0x0][0x268], R8 ;  /* 0x00009a0014627a25 */ /* 0x000fe200078e0008 */
[----:B------:R-:W-:-:S02]  /*2ed0*/  SHF.R.S32.HI R8, RZ, 0x6, R14 ;  /* 0x00000006ff087819 */ /* 0x000fc4000001140e */
[----:B------:R-:W-:Y:S01]  /*2ee0*/  SHF.R.S32.HI R13, RZ, 0x1f, R10 ;  /* 0x0000001fff0d7819 */ /* 0x000fe2000001140a */
[----:B------:R-:W-:Y:S01]  /*2ef0*/  IMAD.IADD R3, R133, 0x1, R3 ;  /* 0x0000000185037824 */ /* 0x000fe200078e0203 */
[----:B------:R-:W-:Y:S01]  /*2f00*/  SHF.R.S32.HI R12, RZ, 0x1f, R11 ;  /* 0x0000001fff0c7819 */ /* 0x000fe2000001140b */
[----:B------:R-:W-:Y:S01]  /*2f10*/  IMAD.WIDE.U32 R96, R15, c[0x0][0x218], R6 ;  /* 0x000086000f607a25 */ /* 0x000fe200078e0006 */
[--C-:B------:R-:W-:Y:S02]  /*2f20*/  LOP3.LUT R7, R172, 0x38, R4.reuse, 0xf8, !PT ;  /* 0x00000038ac077812 */ /* 0x100fe400078ef804 */
[----:B------:R-:W-:Y:S01]  /*2f30*/  LOP3.LUT R6, R159, 0x38, R4, 0xf8, !PT ;  /* 0x000000389f067812 */ /* 0x000fe200078ef804 */
[----:B------:R-:W-:Y:S01]  /*2f40*/  IMAD R17, R15, c[0x0][0x21c], R5 ;  /* 0x000087000f117a24 */ /* 0x000fe200078e0205 */
[----:B------:R-:W-:Y:S01]  /*2f50*/  SHF.R.S32.HI R5, RZ, 0x1f, R3 ;  /* 0x0000001fff057819 */ /* 0x000fe20000011403 */
[C---:B------:R-:W-:Y:S01]  /*2f60*/  IMAD R9, R8.reuse, 0xc00, R2 ;  /* 0x00000c0008097824 */ /* 0x040fe200078e0202 */
[----:B------:R-:W-:Y:S01]  /*2f70*/  LEA.HI R13, R13, R10, RZ, 0x4 ;  /* 0x0000000a0d0d7211 */ /* 0x000fe200078f20ff */
[----:B------:R-:W-:Y:S01]  /*2f80*/  IMAD R10, R8, 0xc00, R173 ;  /* 0x00000c00080a7824 */ /* 0x000fe200078e02ad */
[----:B------:R-:W-:Y:S01]  /*2f90*/  LOP3.LUT R8, R7, R182, RZ, 0x3c, !PT ;  /* 0x000000b607087212 */ /* 0x000fe200078e3cff */
[----:B------:R-:W-:Y:S01]  /*2fa0*/  IMAD.MOV.U32 R183, RZ, RZ, c[0x0][0x1e0] ;  /* 0x00007800ffb77624 */ /* 0x000fe200078e00ff */
[----:B------:R-:W-:Y:S01]  /*2fb0*/  LOP3.LUT R6, R6, R23, RZ, 0x3c, !PT ;  /* 0x0000001706067212 */ /* 0x000fe200078e3cff */
[----:B------:R-:W-:Y:S01]  /*2fc0*/  IMAD.WIDE.U32 R178, R24, c[0x0][0x1e0], RZ ;  /* 0x0000780018b27a25 */ /* 0x000fe200078e00ff */
[----:B------:R-:W-:-:S02]  /*2fd0*/  LEA.HI R7, R5, R3, RZ, 0x6 ;  /* 0x0000000305077211 */ /* 0x000fc400078f30ff */
[----:B------:R-:W-:Y:S01]  /*2fe0*/  LEA.HI R3, R5, R3, RZ, 0x3 ;  /* 0x0000000305037211 */ /* 0x000fe200078f18ff */
[----:B------:R-:W-:Y:S01]  /*2ff0*/  IMAD.IADD R15, R9, 0x1, R6 ;  /* 0x00000001090f7824 */ /* 0x000fe200078e0206 */
[----:B------:R-:W-:Y:S01]  /*3000*/  LEA.HI R12, R12, R11, RZ, 0x4 ;  /* 0x0000000b0c0c7211 */ /* 0x000fe200078f20ff */
[----:B------:R-:W-:Y:S01]  /*3010*/  IMAD R11, R21, c[0x0][0x268], RZ ;  /* 0x00009a00150b7a24 */ /* 0x000fe200078e02ff */
[----:B------:R-:W-:Y:S01]  /*3020*/  SHF.R.S32.HI R5, RZ, 0x6, R7 ;  /* 0x00000006ff057819 */ /* 0x000fe20000011407 */
[----:B------:R-:W-:Y:S01]  /*3030*/  IMAD.IADD R16, R10, 0x1, R8 ;  /* 0x000000010a107824 */ /* 0x000fe200078e0208 */
[----:B------:R-:W-:Y:S01]  /*3040*/  LOP3.LUT R7, R172, 0x38, R3, 0xf8, !PT ;  /* 0x00000038ac077812 */ /* 0x000fe200078ef803 */
[----:B------:R-:W-:Y:S01]  /*3050*/  IMAD R18, R20, c[0x0][0x26c], R11 ;  /* 0x00009b0014127a24 */ /* 0x000fe200078e020b */
[----:B------:R-:W-:Y:S01]  /*3060*/  LOP3.LUT R6, R159, 0x38, R3, 0xf8, !PT ;  /* 0x000000389f067812 */ /* 0x000fe200078ef803 */
[----:B------:R-:W-:Y:S01]  /*3070*/  IMAD R11, R5, 0xc00, R2 ;  /* 0x00000c00050b7824 */ /* 0x000fe200078e0202 */
[----:B------:R-:W-:Y:S01]  /*3080*/  SHF.R.S32.HI R10, RZ, 0x4, R13 ;  /* 0x00000004ff0a7819 */ /* 0x000fe2000001140d */
[----:B------:R-:W-:Y:S01]  /*3090*/  IMAD.IADD R108, R99, 0x1, R18 ;  /* 0x00000001636c7824 */ /* 0x000fe200078e0212 */
[----:B------:R-:W-:Y:S01]  /*30a0*/  SHF.R.S32.HI R8, RZ, 0x4, R12 ;  /* 0x00000004ff087819 */ /* 0x000fe2000001140c */
[----:B------:R-:W-:Y:S01]  /*30b0*/  IMAD R12, R5, 0xc00, R173 ;  /* 0x00000c00050c7824 */ /* 0x000fe200078e02ad */
[----:B------:R-:W-:Y:S01]  /*30c0*/  LOP3.LUT R9, R7, R182, RZ, 0x3c, !PT ;  /* 0x000000b607097212 */ /* 0x000fe200078e3cff */
[----:B------:R-:W-:Y:S01]  /*30d0*/  IMAD.IADD R95, R97, 0x1, R17 ;  /* 0x00000001615f7824 */ /* 0x000fe200078e0211 */
[----:B------:R-:W-:Y:S01]  /*30e0*/  LOP3.LUT R7, R6, R23, RZ, 0x3c, !PT ;  /* 0x0000001706077212 */ /* 0x000fe200078e3cff */
[----:B------:R-:W-:Y:S01]  /*30f0*/  IMAD.SHL.U32 R137, R16, 0x2, RZ ;  /* 0x0000000210897824 */ /* 0x000fe200078e00ff */
        /* <DEDUP_REMOVED lines=15> */
[----:B------:R-:W-:Y:S02]  /*31f0*/  LOP3.LUT R7, R172, 0x38, R93, 0xf8, !PT ;  /* 0x00000038ac077812 */ /* 0x000fe400078ef85d */
[----:B------:R-:W-:Y:S02]  /*3200*/  SHF.R.S32.HI R6, RZ, 0x3, R6 ;  /* 0x00000003ff067819 */ /* 0x000fe40000011406 */
[----:B------:R-:W-:Y:S02]  /*3210*/  SHF.R.S32.HI R5, RZ, 0x3, R5 ;  /* 0x00000003ff057819 */ /* 0x000fe40000011405 */
[-C--:B------:R-:W-:Y:S01]  /*3220*/  LOP3.LUT R11, R9, R23.reuse, RZ, 0x3c, !PT ;  /* 0x00000017090b7212 */ /* 0x080fe200078e3cff */
[----:B------:R-:W-:Y:S01]  /*3230*/  IMAD R8, R6, 0xc00, R2 ;  /* 0x00000c0006087824 */ /* 0x000fe200078e0202 */
[----:B------:R-:W-:Y:S01]  /*3240*/  LOP3.LUT R9, R172, 0x38, R94, 0xf8, !PT ;  /* 0x00000038ac097812 */ /* 0x000fe200078ef85e */
[----:B------:R-:W-:Y:S01]  /*3250*/  IMAD R6, R6, 0xc00, R173 ;  /* 0x00000c0006067824 */ /* 0x000fe200078e02ad */
[----:B------:R-:W-:-:S02]  /*3260*/  LOP3.LUT R12, R10, R23, RZ, 0x3c, !PT ;  /* 0x000000170a0c7212 */ /* 0x000fc400078e3cff */
[-C--:B------:R-:W-:Y:S01]  /*3270*/  LOP3.LUT R10, R7, R182.reuse, RZ, 0x3c, !PT ;  /* 0x000000b6070a7212 */ /* 0x080fe200078e3cff */
[----:B------:R-:W-:Y:S01]  /*3280*/  IMAD R7, R5, 0xc00, R2 ;  /* 0x00000c0005077824 */ /* 0x000fe200078e0202 */
[----:B------:R-:W-:Y:S01]  /*3290*/  LOP3.LUT R2, R9, R182, RZ, 0x3c, !PT ;  /* 0x000000b609027212 */ /* 0x000fe200078e3cff */
[----:B------:R-:W-:Y:S01]  /*32a0*/  IMAD R5, R5, 0xc00, R173 ;  /* 0x00000c0005057824 */ /* 0x000fe200078e02ad */
[----:B------:R-:W-:Y:S01]  /*32b0*/  SHF.R.S32.HI R19, RZ, 0x1f, R24 ;  /* 0x0000001fff137819 */ /* 0x000fe20000011418 */
[----:B------:R-:W-:Y:S01]  /*32c0*/  IMAD.IADD R8, R8, 0x1, R12 ;  /* 0x0000000108087824 */ /* 0x000fe200078e020c */
[----:B------:R-:W-:Y:S01]  /*32d0*/  ISETP.NE.AND P0, PT, RZ, UR4, PT ;  /* 0x00000004ff007c0c */ /* 0x000fe2000bf05270 */
[----:B------:R-:W-:Y:S01]  /*32e0*/  IMAD.IADD R5, R5, 0x1, R2 ;  /* 0x0000000105057824 */ /* 0x000fe200078e0202 */
[----:B------:R-:W-:Y:S01]  /*32f0*/  LOP3.LUT R110, R4, 0xfffffff8, RZ, 0xc0, !PT ;  /* 0xfffffff8046e7812 */ /* 0x000fe200078ec0ff */
[----:B------:R-:W-:Y:S01]  /*3300*/  IMAD R2, R19, c[0x0][0x1e0], RZ ;  /* 0x0000780013027a24 */ /* 0x000fe200078e02ff */
[----:B------:R-:W-:Y:S01]  /*3310*/  LOP3.LUT R109, R3, 0xfffffff8, RZ, 0xc0, !PT ;  /* 0xfffffff8036d7812 */ /* 0x000fe200078ec0ff */
[----:B------:R-:W-:Y:S01]  /*3320*/  IMAD.IADD R7, R7, 0x1, R11 ;  /* 0x0000000107077824 */ /* 0x000fe200078e020b */
[C---:B------:R-:W-:Y:S01]  /*3330*/  SHF.L.U64.HI R165, R183.reuse, R165, c[0x0][0x1e4] ;  /* 0x00007900b7a57619 */ /* 0x040fe200000102a5 */
[----:B------:R-:W-:Y:S01]  /*3340*/  IMAD.IADD R6, R6, 0x1, R10 ;  /* 0x0000000106067824 */ /* 0x000fe200078e020a */
[----:B------:R-:W-:Y:S01]  /*3350*/  P2R R144, PR, RZ, 0x1 ;  /* 0x00000001ff907803 */ /* 0x000fe20000000000 */
[----:B------:R-:W-:Y:S01]  /*3360*/  IMAD R2, R24, c[0x0][0x1e4], R2 ;  /* 0x0000790018027a24 */ /* 0x000fe200078e0202 */
[----:B------:R-:W-:Y:S01]  /*3370*/  SHF.R.S32.HI R114, RZ, 0x1f, R110 ;  /* 0x0000001fff727819 */ /* 0x000fe2000001146e */
[----:B------:R-:W-:Y:S01]  /*3380*/  IMAD.SHL.U32 R183, R183, 0x20, RZ ;  /* 0x00000020b7b77824 */ /* 0x000fe200078e00ff */
[----:B------:R-:W-:Y:S01]  /*3390*/  SHF.R.S32.HI R113, RZ, 0x1f, R109 ;  /* 0x0000001fff717819 */ /* 0x000fe2000001146d */
[----:B------:R-:W-:Y:S01]  /*33a0*/  IMAD.IADD R138, R179, 0x1, R2 ;  /* 0x00000001b38a7824 */ /* 0x000fe200078e0202 */
[----:B------:R-:W-:Y:S01]  /*33b0*/  SHF.R.S32.HI R112, RZ, 0x1f, R93 ;  /* 0x0000001fff707819 */ /* 0x000fe2000001145d */
[----:B------:R-:W-:Y:S01]  /*33c0*/  IMAD.SHL.U32 R129, R8, 0x2, RZ ;  /* 0x0000000208817824 */ /* 0x000fe200078e00ff */
[----:B------:R-:W-:Y:S01]  /*33d0*/  SHF.R.S32.HI R111, RZ, 0x1f, R94 ;  /* 0x0000001fff6f7819 */ /* 0x000fe2000001145e */
[----:B------:R-:W-:Y:S01]  /*33e0*/  IMAD.SHL.U32 R128, R7, 0x2, RZ ;  /* 0x0000000207807824 */ /* 0x000fe200078e00ff */
[----:B------:R-:W-:Y:S01]  /*33f0*/  ISETP.GE.AND P0, PT, R185, 0x1, PT ;  /* 0x00000001b900780c */ /* 0x000fe20003f06270 */
[----:B------:R-:W-:-:S02]  /*3400*/  IMAD.SHL.U32 R127, R6, 0x2, RZ ;  /* 0x00000002067f7824 */ /* 0x000fc400078e00ff */
[----:B------:R-:W-:Y:S02]  /*3410*/  IMAD.SHL.U32 R126, R5, 0x2, RZ ;  /* 0x00000002057e7824 */ /* 0x000fe400078e00ff */
.L_x_2393:
        /* <DEDUP_REMOVED lines=76> */
.L_x_2357:
[----:B------:R-:W-:Y:S05]  /*38e0*/  BSYNC B0 ;  /* 0x0000000000007941 */ /* 0x000fea0003800000 */
.L_x_2356:
        /* <DEDUP_REMOVED lines=66> */
.L_x_2359:
[----:B------:R-:W-:Y:S05]  /*3d10*/  BSYNC B0 ;  /* 0x0000000000007941 */ /* 0x000fea0003800000 */
.L_x_2358:
        /* <DEDUP_REMOVED lines=82> */
.L_x_2363:
[----:B------:R-:W-:Y:S05]  /*4240*/  BSYNC B0 ;  /* 0x0000000000007941 */ /* 0x000fea0003800000 */
.L_x_2362:
        /* <DEDUP_REMOVED lines=56> */
.L_x_2365:
[----:B------:R-:W-:Y:S05]  /*45d0*/  BSYNC B0 ;  /* 0x0000000000007941 */ /* 0x000fea0003800000 */
.L_x_2364:
        /* <DEDUP_REMOVED lines=56> */
.L_x_2367:
[----:B------:R-:W-:Y:S05]  /*4960*/  BSYNC B0 ;  /* 0x0000000000007941 */ /* 0x000fea0003800000 */
.L_x_2366:
        /* <DEDUP_REMOVED lines=55> */
.L_x_2361:
[----:B------:R-:W-:Y:S05]  /*4ce0*/  BSYNC B1 ;  /* 0x0000000000017941 */ /* 0x000fea0003800000 */
.L_x_2360:
        /* <DEDUP_REMOVED lines=57> */
.L_x_2370:
[----:B------:R-:W-:Y:S05]  /*5080*/  BSYNC B0 ;  /* 0x0000000000007941 */ /* 0x000fea0003800000 */
.L_x_2369:
        /* <DEDUP_REMOVED lines=56> */
.L_x_2372:
[----:B------:R-:W-:Y:S05]  /*5410*/  BSYNC B0 ;  /* 0x0000000000007941 */ /* 0x000fea0003800000 */
.L_x_2371:
        /* <DEDUP_REMOVED lines=56> */
.L_x_2374:
[----:B------:R-:W-:Y:S05]  /*57a0*/  BSYNC B0 ;  /* 0x0000000000007941 */ /* 0x000fea0003800000 */
.L_x_2373:
        /* <DEDUP_REMOVED lines=56> */
.L_x_2355:
        /* <DEDUP_REMOVED lines=36> */
.L_x_2376:
[----:B------:R-:W-:Y:S05]  /*5d70*/  BSYNC B0 ;  /* 0x0000000000007941 */ /* 0x000fea0003800000 */
.L_x_2375:
        /* <DEDUP_REMOVED lines=30> */
[----:B------:R-:W-:Y:S01]  /*5f60*/  PRMT R43, R9, 0x7610, R43 ;  /* 0x00007610092b7816 */ /* 0x000fe2000000002b */
[----:B------:R-:W-:Y:S01]  /*5f70*/  CS2R R60, SRZ ;  /* 0x00000000003c7805 */ /* 0x000fe2000001ff00 */
        /* <DEDUP_REMOVED lines=27> */
.L_x_2378:
[----:B------:R-:W-:Y:S05]  /*6130*/  BSYNC B0 ;  /* 0x0000000000007941 */ /* 0x000fea0003800000 */
.L_x_2377:
        /* <DEDUP_REMOVED lines=34> */
[CC--:B------:R-:W-:Y:S04]  /*6360*/  IADD3 R2, P1, P0, R90.reuse, R71.reuse, R110 ;  /* 0x000000475a027210 */ /* 0x0c0fe8000783e06e */
[CC--:B------:R-:W-:Y:S03]  /*6370*/  IADD3.X R8, R89.reuse, R72.reuse, R114, P1, P0 ;  /* 0x0000004859087210 */ /* 0x0c0fe60000fe0472 */
        /* <DEDUP_REMOVED lines=9> */
[----:B------:R-:W-:Y:S02]  /*6410*/  @!P0 SHF.R.U32.HI R3, RZ, 0x10, R7 ;  /* 0x00000010ff038819 */ /* 0x000fe40000011607 */
[----:B------:R-:W-:Y:S02]  /*6420*/  @!P0 SHF.R.U64 R8, R36, 0x10, R37 ;  /* 0x0000001024088819 */ /* 0x000fe40000001225 */
[----:B------:R-:W-:Y:S01]  /*6430*/  @!P0 SHF.R.U64 R36, R38, 0x10, R39 ;  /* 0x0000001026248819 */ /* 0x000fe20000001227 */
[C---:B-1----:R-:W-:Y:S01]  /*6440*/  @!P0 IMAD.U32 R42, R54.reuse, 0x10000, RZ ;  /* 0x00010000362a8824 */ /* 0x042fe200078e00ff */
[----:B------:R-:W-:Y:S01]  /*6450*/  @!P0 LOP3.LUT R44, R54, 0xffff0000, RZ, 0xc0, !PT ;  /* 0xffff0000362c8812 */ /* 0x000fe200078ec0ff */
[C---:B------:R-:W-:Y:S01]  /*6460*/  @!P0 IMAD.U32 R46, R55.reuse, 0x10000, RZ ;  /* 0x00010000372e8824 */ /* 0x040fe200078e00ff */
[----:B------:R-:W-:Y:S02]  /*6470*/  @!P0 LOP3.LUT R48, R55, 0xffff0000, RZ, 0xc0, !PT ;  /* 0xffff000037308812 */ /* 0x000fe400078ec0ff */
[----:B------:R-:W-:Y:S02]  /*6480*/  @!P0 PRMT R43, R43, 0x5410, R36 ;  /* 0x000054102b2b8816 */ /* 0x000fe40000000024 */
[----:B------:R-:W-:Y:S02]  /*6490*/  @!P0 LOP3.LUT R36, R52, 0xffff0000, RZ, 0xc0, !PT ;  /* 0xffff000034248812 */ /* 0x000fe400078ec0ff */
[--C-:B------:R-:W-:Y:S01]  /*64a0*/  @!P0 SHF.R.U64 R2, R4, 0x10, R5.reuse ;  /* 0x0000001004028819 */ /* 0x100fe20000001205 */
[----:B------:R-:W-:Y:S01]  /*64b0*/  @!P0 IMAD.U32 R41, R43, 0x10000, RZ ;  /* 0x000100002b298824 */ /* 0x000fe200078e00ff */
[----:B------:R-:W-:Y:S02]  /*64c0*/  @!P0 SHF.R.U32.HI R4, RZ, 0x10, R5 ;  /* 0x00000010ff048819 */ /* 0x000fe40000011605 */
[----:B------:R-:W-:Y:S02]  /*64d0*/  @!P0 PRMT R35, R35, 0x5410, R8 ;  /* 0x0000541023238816 */ /* 0x000fe40000000008 */
[----:B------:R-:W-:Y:S02]  /*64e0*/  @!P0 SHF.R.U32.HI R9, RZ, 0x10, R37 ;  /* 0x00000010ff098819 */ /* 0x000fe40000011625 */
[----:B------:R-:W-:Y:S02]  /*64f0*/  @!P0 PRMT R2, R10, 0x5432, R2 ;  /* 0x000054320a028816 */ /* 0x000fe40000000002 */
[----:B------:R-:W-:Y:S02]  /*6500*/  @!P0 SHF.R.U32.HI R38, RZ, 0x10, R39 ;  /* 0x00000010ff268819 */ /* 0x000fe40000011627 */
[C---:B------:R-:W-:Y:S01]  /*6510*/  @!P0 PRMT R39, R40.reuse, 0x5410, R9 ;  /* 0x0000541028278816 */ /* 0x040fe20000000009 */
[C---:B------:R-:W-:Y:S01]  /*6520*/  @!P0 IMAD.U32 R9, R35.reuse, 0x10000, RZ ;  /* 0x0001000023098824 */ /* 0x040fe200078e00ff */
[----:B------:R-:W-:Y:S02]  /*6530*/  @!P0 LOP3.LUT R35, R35, 0xffff0000, RZ, 0xc0, !PT ;  /* 0xffff000023238812 */ /* 0x000fe400078ec0ff */
[----:B------:R-:W-:Y:S02]  /*6540*/  @!P0 PRMT R47, R40, 0x5432, R38 ;  /* 0x00005432282f8816 */ /* 0x000fe40000000026 */
[----:B------:R-:W-:Y:S02]  /*6550*/  @!P0 LOP3.LUT R40, R53, 0xffff0000, RZ, 0xc0, !PT ;  /* 0xffff000035288812 */ /* 0x000fe400078ec0ff */
[----:B------:R-:W-:Y:S01]  /*6560*/  @!P0 SHF.R.U64 R5, R6, 0x10, R7 ;  /* 0x0000001006058819 */ /* 0x000fe20000001207 */
[----:B------:R-:W-:Y:S01]  /*6570*/  @!P0 IMAD.U32 R7, R2, 0x10000, RZ ;  /* 0x0001000002078824 */ /* 0x000fe200078e00ff */
[----:B------:R-:W-:Y:S02]  /*6580*/  @!P0 PRMT R6, R10, 0x5410, R4 ;  /* 0x000054100a068816 */ /* 0x000fe40000000004 */
[C---:B------:R-:W-:Y:S02]  /*6590*/  @!P0 LOP3.LUT R4, R12.reuse, 0xffff0000, RZ, 0xc0, !PT ;  /* 0xffff00000c048812 */ /* 0x040fe400078ec0ff */
[C---:B------:R-:W-:Y:S01]  /*65a0*/  @!P0 PRMT R10, R11.reuse, 0x5410, R3 ;  /* 0x000054100b0a8816 */ /* 0x040fe20000000003 */
[----:B------:R-:W-:Y:S01]  /*65b0*/  @!P0 IMAD.U32 R3, R12, 0x10000, RZ ;  /* 0x000100000c038824 */ /* 0x000fe200078e00ff */
[----:B------:R-:W-:Y:S01]  /*65c0*/  @!P0 PRMT R8, R11, 0x5432, R5 ;  /* 0x000054320b088816 */ /* 0x000fe20000000005 */
[----:B------:R-:W-:Y:S01]  /*65d0*/  @!P0 IMAD.U32 R11, R52, 0x10000, RZ ;  /* 0x00010000340b8824 */ /* 0x000fe200078e00ff */
[----:B------:R-:W-:Y:S01]  /*65e0*/  @!P0 LOP3.LUT R5, R2, 0xffff0000, RZ, 0xc0, !PT ;  /* 0xffff000002058812 */ /* 0x000fe200078ec0ff */
[----:B------:R-:W-:Y:S01]  /*65f0*/  @!P0 FMUL.FTZ R37, R3, R9 ;  /* 0x0000000903258220 */ /* 0x000fe20000410000 */
[----:B------:R-:W-:Y:S01]  /*6600*/  @!P0 LOP3.LUT R43, R43, 0xffff0000, RZ, 0xc0, !PT ;  /* 0xffff00002b2b8812 */ /* 0x000fe200078ec0ff */
[C---:B------:R-:W-:Y:S02]  /*6610*/  @!P0 FMUL.FTZ R38, R4.reuse, R35 ;  /* 0x0000002304268220 */ /* 0x040fe40000410000 */
[-C--:B------:R-:W-:Y:S01]  /*6620*/  @!P0 FFMA.FTZ R86, R11, R7.reuse, -R37 ;  /* 0x000000070b568223 */ /* 0x080fe20000010825 */
[----:B------:R-:W-:Y:S01]  /*6630*/  @!P0 SHF.L.U32 R37, R39, 0x10, RZ ;  /* 0x0000001027258819 */ /* 0x000fe200000006ff */
[----:B------:R-:W-:Y:S01]  /*6640*/  @!P0 FMUL.FTZ R2, R3, R7 ;  /* 0x0000000703028220 */ /* 0x000fe20000410000 */
[----:B------:R-:W-:Y:S01]  /*6650*/  @!P0 LOP3.LUT R39, R39, 0xffff0000, RZ, 0xc0, !PT ;  /* 0xffff000027278812 */ /* 0x000fe200078ec0ff */
[-C--:B------:R-:W-:Y:S02]  /*6660*/  @!P0 FMUL.FTZ R3, R4, R5.reuse ;  /* 0x0000000504038220 */ /* 0x080fe40000410000 */
[----:B------:R-:W-:Y:S01]  /*6670*/  @!P0 FFMA.FTZ R85, R36, R5, -R38 ;  /* 0x0000000524558223 */ /* 0x000fe20000010826 */
[C---:B------:R-:W-:Y:S01]  /*6680*/  @!P0 LOP3.LUT R5, R13.reuse, 0xffff0000, RZ, 0xc0, !PT ;  /* 0xffff00000d058812 */ /* 0x040fe200078ec0ff */
[----:B------:R-:W-:Y:S02]  /*6690*/  @!P0 IMAD.U32 R4, R13, 0x10000, RZ ;  /* 0x000100000d048824 */ /* 0x000fe400078e00ff */
[----:B------:R-:W-:Y:S02]  /*66a0*/  @!P0 FFMA.FTZ R2, R9, R11, R2 ;  /* 0x0000000b09028223 */ /* 0x000fe40000010002 */
[----:B------:R-:W-:Y:S02]  /*66b0*/  @!P0 IMAD.U32 R38, R53, 0x10000, RZ ;  /* 0x0001000035268824 */ /* 0x000fe400078e00ff */
[C---:B------:R-:W-:Y:S01]  /*66c0*/  @!P0 IMAD.U32 R7, R6.reuse, 0x10000, RZ ;  /* 0x0001000006078824 */ /* 0x040fe200078e00ff */
[----:B------:R-:W-:Y:S01]  /*66d0*/  @!P0 LOP3.LUT R6, R6, 0xffff0000, RZ, 0xc0, !PT ;  /* 0xffff000006068812 */ /* 0x000fe200078ec0ff */
[C---:B------:R-:W-:Y:S02]  /*66e0*/  @!P0 FMUL.FTZ R9, R4.reuse, R37 ;  /* 0x0000002504098220 */ /* 0x040fe40000410000 */
[C---:B------:R-:W-:Y:S02]  /*66f0*/  @!P0 FMUL.FTZ R11, R5.reuse, R39 ;  /* 0x00000027050b8220 */ /* 0x040fe40000410000 */
[-C--:B------:R-:W-:Y:S02]  /*6700*/  @!P0 FMUL.FTZ R4, R4, R7.reuse ;  /* 0x0000000704048220 */ /* 0x080fe40000410000 */
[----:B------:R-:W-:Y:S01]  /*6710*/  @!P0 FFMA.FTZ R84, R38, R7, -R9 ;  /* 0x0000000726548223 */ /* 0x000fe20000010809 */
[----:B------:R-:W-:Y:S01]  /*6720*/  @!P0 LOP3.LUT R7, R14, 0xffff0000, RZ, 0xc0, !PT ;  /* 0xffff00000e078812 */ /* 0x000fe200078ec0ff */
[-C--:B------:R-:W-:Y:S01]  /*6730*/  @!P0 FMUL.FTZ R5, R5, R6.reuse ;  /* 0x0000000605058220 */ /* 0x080fe20000410000 */
[----:B------:R-:W-:Y:S01]  /*6740*/  @!P0 SHF.L.U32 R9, R8, 0x10, RZ ;  /* 0x0000001008098819 */ /* 0x000fe200000006ff */
[----:B------:R-:W-:Y:S01]  /*6750*/  @!P0 FFMA.FTZ R83, R40, R6, -R11 ;  /* 0x0000000628538223 */ /* 0x000fe2000001080b */
[----:B------:R-:W-:Y:S01]  /*6760*/  @!P0 LOP3.LUT R8, R8, 0xffff0000, RZ, 0xc0, !PT ;  /* 0xffff000008088812 */ /* 0x000fe200078ec0ff */
[----:B------:R-:W-:Y:S02]  /*6770*/  @!P0 IMAD.U32 R6, R14, 0x10000, RZ ;  /* 0x000100000e068824 */ /* 0x000fe400078e00ff */
[----:B------:R-:W-:Y:S02]  /*6780*/  @!P0 FMUL.FTZ R45, R7, R43 ;  /* 0x0000002b072d8220 */ /* 0x000fe40000410000 */
[C---:B------:R-:W-:Y:S02]  /*6790*/  @!P0 FMUL.FTZ R11, R6.reuse, R41 ;  /* 0x00000029060b8220 */ /* 0x040fe40000410000 */
[-C--:B------:R-:W-:Y:S02]  /*67a0*/  @!P0 FMUL.FTZ R6, R6, R9.reuse ;  /* 0x0000000906068220 */ /* 0x080fe40000410000 */
        /* <DEDUP_REMOVED lines=11> */
[----:B------:R-:W-:Y:S01]  /*6860*/  @!P0 FFMA.FTZ R3, R35, R36, R3 ;  /* 0x0000002423038223 */ /* 0x000fe20000010003 */
[----:B------:R-:W-:Y:S01]  /*6870*/  @!P0 F2FP.BF16.PACK_AB R35, R81, R82 ;  /* 0x000000525123823e */ /* 0x000fe200000010ff */
[----:B------:R-:W-:Y:S01]  /*6880*/  @!P0 FFMA.FTZ R4, R37, R38, R4 ;  /* 0x0000002625048223 */ /* 0x000fe20000010004 */
[----:B------:R-:W-:Y:S01]  /*6890*/  @!P0 F2FP.BF16.PACK_AB R36, R85, R86 ;  /* 0x000000565524823e */ /* 0x000fe200000010ff */
[-C--:B------:R-:W-:Y:S02]  /*68a0*/  @!P0 FMUL.FTZ R8, R8, R11.reuse ;  /* 0x0000000b08088220 */ /* 0x080fe40000410000 */
[----:B------:R-:W-:Y:S01]  /*68b0*/  @!P0 FFMA.FTZ R11, R46, R11, -R73 ;  /* 0x0000000b2e0b8223 */ /* 0x000fe20000010849 */
[----:B------:R-:W-:Y:S01]  /*68c0*/  @!P0 MOV R52, R36 ;  /* 0x0000002400348202 */ /* 0x000fe20000000f00 */
[----:B------:R-:W-:Y:S01]  /*68d0*/  @!P0 FFMA.FTZ R80, R48, R10, -R80 ;  /* 0x0000000a30508223 */ /* 0x000fe20000010850 */
[----:B------:R-:W-:Y:S01]  /*68e0*/  @!P0 F2FP.BF16.PACK_AB R73, R83, R84 ;  /* 0x000000545349823e */ /* 0x000fe200000010ff */
[----:B------:R-:W-:Y:S02]  /*68f0*/  @!P0 FFMA.FTZ R5, R39, R40, R5 ;  /* 0x0000002827058223 */ /* 0x000fe40000010005 */
[----:B------:R-:W-:Y:S01]  /*6900*/  @!P0 FFMA.FTZ R6, R41, R42, R6 ;  /* 0x0000002a29068223 */ /* 0x000fe20000010006 */
[----:B------:R-:W-:Y:S01]  /*6910*/  @!P0 F2FP.BF16.PACK_AB R11, R80, R11 ;  /* 0x0000000b500b823e */ /* 0x000fe200000010ff */
[----:B------:R-:W-:Y:S01]  /*6920*/  @!P0 FMUL.FTZ R9, R9, R10 ;  /* 0x0000000a09098220 */ /* 0x000fe20000410000 */
        /* <DEDUP_REMOVED lines=16> */
.L_x_2382:
[----:B------:R-:W-:Y:S05]  /*6a30*/  BSYNC B0 ;  /* 0x0000000000007941 */ /* 0x000fea0003800000 */
.L_x_2381:
[----:B------:R-:W-:Y:S11]  /*6a40*/  ISETP.GE.AND P0, PT, R133, c[0x0][0x1d4], PT ;  /* 0x0000750085007a0c */ /* 0x000ff60003f06270 */
[----:B------:R-:W-:Y:S02]  /*6a50*/  @!UPT UIADD3 URZ, URZ, URZ, URZ ;  /* 0x0000003f3f3ff290 */ /* 0x000fe4000fffe03f */
[----:B------:R-:W-:-:S05]  /*6a60*/  @P0 BRA `(.L_x_2380) ;  /* 0x000006f000000947 */ /* 0x000fca0003800000 */
[----:B------:R-:W-:Y:S01]  /*6a70*/  ISETP.GE.AND P2, PT, R94, c[0x0][0x1d4], PT ;  /* 0x000075005e007a0c */ /* 0x000fe20003f46270 */
[----:B-1----:R-:W-:Y:S01]  /*6a80*/  LDS.128 R12, [R126+0xa080] ;  /* 0x00a080007e0c7984 */ /* 0x002fe20000000c00 */
        /* <DEDUP_REMOVED lines=12> */
[--C-:B------:R-:W-:Y:S02]  /*6b50*/  @!P0 SHF.R.U64 R4, R18, 0x10, R19.reuse ;  /* 0x0000001012048819 */ /* 0x100fe40000001213 */
[----:B------:R-:W-:Y:S01]  /*6b60*/  @!P0 SHF.R.U32.HI R3, RZ, 0x10, R19 ;  /* 0x00000010ff038819 */ /* 0x000fe20000011613 */
[----:B-1----:R-:W-:Y:S01]  /*6b70*/  @!P0 IMAD.U32 R11, R44, 0x10000, RZ ;  /* 0x000100002c0b8824 */ /* 0x002fe200078e00ff */
[C---:B------:R-:W-:Y:S01]  /*6b80*/  @!P0 LOP3.LUT R38, R46.reuse, 0xffff0000, RZ, 0xc0, !PT ;  /* 0xffff00002e268812 */ /* 0x040fe200078ec0ff */
[----:B------:R-:W-:Y:S01]  /*6b90*/  @!P0 IMAD.U32 R36, R46, 0x10000, RZ ;  /* 0x000100002e248824 */ /* 0x000fe200078e00ff */
[C---:B------:R-:W-:Y:S01]  /*6ba0*/  @!P0 LOP3.LUT R42, R47.reuse, 0xffff0000, RZ, 0xc0, !PT ;  /* 0xffff00002f2a8812 */ /* 0x040fe200078ec0ff */
[----:B------:R-:W-:Y:S01]  /*6bb0*/  @!P0 IMAD.U32 R40, R47, 0x10000, RZ ;  /* 0x000100002f288824 */ /* 0x000fe200078e00ff */
[----:B------:R-:W-:Y:S01]  /*6bc0*/  @!P0 PRMT R10, R29, 0x5410, R3 ;  /* 0x000054101d0a8816 */ /* 0x000fe20000000003 */
[----:B------:R-:W-:Y:S01]  /*6bd0*/  @!P0 IMAD.U32 R3, R12, 0x10000, RZ ;  /* 0x000100000c038824 */ /* 0x000fe200078e00ff */
[----:B------:R-:W-:Y:S02]  /*6be0*/  @!P0 SHF.R.U32.HI R6, RZ, 0x10, R17 ;  /* 0x00000010ff068819 */ /* 0x000fe40000011611 */
[----:B------:R-:W-:Y:S02]  /*6bf0*/  @!P0 LOP3.LUT R17, R44, 0xffff0000, RZ, 0xc0, !PT ;  /* 0xffff00002c118812 */ /* 0x000fe400078ec0ff */
[----:B------:R-:W-:Y:S02]  /*6c00*/  @!P0 SHF.R.U64 R5, R56, 0x10, R57 ;  /* 0x0000001038058819 */ /* 0x000fe40000001239 */
[----:B------:R-:W-:Y:S02]  /*6c10*/  @!P0 SHF.R.U64 R8, R58, 0x10, R59 ;  /* 0x000000103a088819 */ /* 0x000fe4000000123b */
[----:B------:R-:W-:Y:S02]  /*6c20*/  @!P0 PRMT R5, R49, 0x5410, R5 ;  /* 0x0000541031058816 */ /* 0x000fe40000000005 */
[----:B------:R-:W-:Y:S02]  /*6c30*/  @!P0 SHF.R.U32.HI R9, RZ, 0x10, R59 ;  /* 0x00000010ff098819 */ /* 0x000fe4000001163b */
[----:B------:R-:W-:Y:S02]  /*6c40*/  @!P0 LOP3.LUT R16, R5, 0xffff0000, RZ, 0xc0, !PT ;  /* 0xffff000005108812 */ /* 0x000fe400078ec0ff */
[----:B------:R-:W-:Y:S02]  /*6c50*/  @!P0 PRMT R2, R28, 0x5432, R2 ;  /* 0x000054321c028816 */ /* 0x000fe40000000002 */
[----:B------:R-:W-:Y:S02]  /*6c60*/  @!P0 SHF.R.U32.HI R7, RZ, 0x10, R57 ;  /* 0x00000010ff078819 */ /* 0x000fe40000011639 */
[----:B------:R-:W-:Y:S02]  /*6c70*/  @!P0 PRMT R37, R50, 0x5410, R8 ;  /* 0x0000541032258816 */ /* 0x000fe40000000008 */
[----:B------:R-:W-:Y:S02]  /*6c80*/  @!P0 PRMT R8, R29, 0x5432, R4 ;  /* 0x000054321d088816 */ /* 0x000fe40000000004 */
[----:B------:R-:W-:Y:S02]  /*6c90*/  @!P0 LOP3.LUT R4, R12, 0xffff0000, RZ, 0xc0, !PT ;  /* 0xffff00000c048812 */ /* 0x000fe400078ec0ff */
[----:B------:R-:W-:Y:S02]  /*6ca0*/  @!P0 LOP3.LUT R29, R45, 0xffff0000, RZ, 0xc0, !PT ;  /* 0xffff00002d1d8812 */ /* 0x000fe400078ec0ff */
[----:B------:R-:W-:Y:S01]  /*6cb0*/  @!P0 PRMT R41, R50, 0x5432, R9 ;  /* 0x0000543232298816 */ /* 0x000fe20000000009 */
[----:B------:R-:W-:Y:S01]  /*6cc0*/  @!P0 IMAD.U32 R9, R5, 0x10000, RZ ;  /* 0x0001000005098824 */ /* 0x000fe200078e00ff */
[----:B------:R-:W-:Y:S01]  /*6cd0*/  @!P0 LOP3.LUT R5, R2, 0xffff0000, RZ, 0xc0, !PT ;  /* 0xffff000002058812 */ /* 0x000fe200078ec0ff */
[----:B------:R-:W-:Y:S01]  /*6ce0*/  @!P0 FMUL.FTZ R19, R4, R16 ;  /* 0x0000001004138220 */ /* 0x000fe20000410000 */
[----:B------:R-:W-:Y:S01]  /*6cf0*/  @!P0 PRMT R35, R49, 0x5432, R7 ;  /* 0x0000543231238816 */ /* 0x000fe20000000007 */
[----:B------:R-:W-:Y:S01]  /*6d00*/  @!P0 IMAD.U32 R7, R2, 0x10000, RZ ;  /* 0x0001000002078824 */ /* 0x000fe200078e00ff */
[----:B------:R-:W-:Y:S01]  /*6d10*/  @!P0 PRMT R6, R28, 0x5410, R6 ;  /* 0x000054101c068816 */ /* 0x000fe20000000006 */
[----:B------:R-:W-:Y:S01]  /*6d20*/  @!P0 FMUL.FTZ R18, R3, R9 ;  /* 0x0000000903128220 */ /* 0x000fe20000410000 */
[----:B------:R-:W-:Y:S01]  /*6d30*/  @!P0 LOP3.LUT R28, R35, 0xffff0000, RZ, 0xc0, !PT ;  /* 0xffff0000231c8812 */ /* 0x000fe200078ec0ff */
[-C--:B------:R-:W-:Y:S02]  /*6d40*/  @!P0 FMUL.FTZ R2, R3, R7.reuse ;  /* 0x0000000703028220 */ /* 0x080fe40000410000 */
[----:B------:R-:W-:Y:S01]  /*6d50*/  @!P0 FFMA.FTZ R59, R11, R7, -R18 ;  /* 0x000000070b3b8223 */ /* 0x000fe20000010812 */
[----:B------:R-:W-:Y:S01]  /*6d60*/  @!P0 SHF.L.U32 R18, R35, 0x10, RZ ;  /* 0x0000001023128819 */ /* 0x000fe200000006ff */
        /* <DEDUP_REMOVED lines=15> */
[-C--:B------:R-:W-:Y:S01]  /*6e60*/  @!P0 FMUL.FTZ R5, R5, R6.reuse ;  /* 0x0000000605058220 */ /* 0x080fe20000410000 */
[C---:B------:R-:W-:Y:S01]  /*6e70*/  @!P0 SHF.L.U32 R9, R8.reuse, 0x10, RZ ;  /* 0x0000001008098819 */ /* 0x040fe200000006ff */
        /* <DEDUP_REMOVED lines=15> */
[----:B------:R-:W-:Y:S02]  /*6f70*/  @!P0 FMUL.FTZ R43, R8, R39 ;  /* 0x00000027082b8220 */ /* 0x000fe40000410000 */
        /* <DEDUP_REMOVED lines=30> */
.L_x_2380:
[----:B------:R-:W-:Y:S05]  /*7160*/  BSYNC B1 ;  /* 0x0000000000017941 */ /* 0x000fea0003800000 */
.L_x_2379:
        /* <DEDUP_REMOVED lines=118> */
.L_x_2384:
[----:B------:R-:W-:Y:S05]  /*78d0*/  BSYNC B0 ;  /* 0x0000000000007941 */ /* 0x000fea0003800000 */
.L_x_2383:
        /* <DEDUP_REMOVED lines=11> */
[--C-:B------:R-:W-:Y:S02]  /*7990*/  @!P0 SHF.R.U64 R2, R24, 0x10, R25.reuse ;  /* 0x0000001018028819 */ /* 0x100fe40000001219 */
[----:B------:R-:W-:Y:S02]  /*79a0*/  @!P0 SHF.R.U32.HI R3, RZ, 0x10, R25 ;  /* 0x00000010ff038819 */ /* 0x000fe40000011619 */
[--C-:B------:R-:W-:Y:S02]  /*79b0*/  @!P0 SHF.R.U64 R4, R26, 0x10, R27.reuse ;  /* 0x000000101a048819 */ /* 0x100fe4000000121b */
[----:B------:R-:W-:Y:S02]  /*79c0*/  @!P0 SHF.R.U32.HI R6, RZ, 0x10, R27 ;  /* 0x00000010ff068819 */ /* 0x000fe4000001161b */
[----:B------:R-:W-:Y:S02]  /*79d0*/  @!P0 SHF.R.U64 R5, R64, 0x10, R65 ;  /* 0x0000001040058819 */ /* 0x000fe40000001241 */
[----:B------:R-:W-:Y:S02]  /*79e0*/  @!P0 SHF.R.U32.HI R9, RZ, 0x10, R67 ;  /* 0x00000010ff098819 */ /* 0x000fe40000011643 */
[----:B------:R-:W-:Y:S02]  /*79f0*/  @!P0 PRMT R17, R69, 0x5410, R5 ;  /* 0x0000541045118816 */ /* 0x000fe40000000005 */
[----:B------:R-:W-:Y:S01]  /*7a00*/  @!P0 PRMT R7, R32, 0x5432, R2 ;  /* 0x0000543220078816 */ /* 0x000fe20000000002 */
[----:B-1----:R-:W-:Y:S01]  /*7a10*/  @!P0 IMAD.U32 R2, R12, 0x10000, RZ ;  /* 0x000100000c028824 */ /* 0x002fe200078e00ff */
[----:B------:R-:W-:Y:S02]  /*7a20*/  @!P0 PRMT R5, R32, 0x5410, R3 ;  /* 0x0000541020058816 */ /* 0x000fe40000000003 */
[----:B------:R-:W-:Y:S02]  /*7a30*/  @!P0 SHF.L.U32 R3, R13, 0x10, RZ ;  /* 0x000000100d038819 */ /* 0x000fe400000006ff */
[----:B------:R-:W-:Y:S01]  /*7a40*/  @!P0 PRMT R22, R70, 0x5410, R9 ;  /* 0x0000541046168816 */ /* 0x000fe20000000009 */
[----:B------:R-:W-:Y:S01]  /*7a50*/  @!P0 IMAD.U32 R9, R17, 0x10000, RZ ;  /* 0x0001000011098824 */ /* 0x000fe200078e00ff */
[----:B------:R-:W-:Y:S01]  /*7a60*/  @!P0 SHF.R.U32.HI R8, RZ, 0x10, R65 ;  /* 0x00000010ff088819 */ /* 0x000fe20000011641 */
[----:B--2---:R-:W-:Y:S01]  /*7a70*/  @!P0 IMAD.U32 R11, R36, 0x10000, RZ ;  /* 0x00010000240b8824 */ /* 0x004fe200078e00ff */
[C---:B------:R-:W-:Y:S01]  /*7a80*/  @!P0 SHF.L.U32 R27, R39.reuse, 0x10, RZ ;  /* 0x00000010271b8819 */ /* 0x040fe200000006ff */
[----:B------:R-:W-:Y:S01]  /*7a90*/  @!P0 FMUL.FTZ R20, R2, R9 ;  /* 0x0000000902148220 */ /* 0x000fe20000410000 */
[----:B------:R-:W-:Y:S01]  /*7aa0*/  @!P0 LOP3.LUT R29, R39, 0xffff0000, RZ, 0xc0, !PT ;  /* 0xffff0000271d8812 */ /* 0x000fe200078ec0ff */
[----:B------:R-:W-:Y:S01]  /*7ab0*/  @!P0 IMAD.U32 R19, R37, 0x10000, RZ ;  /* 0x0001000025138824 */ /* 0x000fe200078e00ff */
[----:B------:R-:W-:Y:S01]  /*7ac0*/  @!P0 LOP3.LUT R25, R38, 0xffff0000, RZ, 0xc0, !PT ;  /* 0xffff000026198812 */ /* 0x000fe200078ec0ff */
[C---:B------:R-:W-:Y:S01]  /*7ad0*/  @!P0 IMAD.U32 R26, R22.reuse, 0x10000, RZ ;  /* 0x00010000161a8824 */ /* 0x040fe200078e00ff */
[----:B------:R-:W-:Y:S02]  /*7ae0*/  @!P0 PRMT R16, R69, 0x5432, R8 ;  /* 0x0000543245108816 */ /* 0x000fe40000000008 */
[----:B------:R-:W-:Y:S01]  /*7af0*/  @!P0 PRMT R8, R33, 0x5410, R6 ;  /* 0x0000541021088816 */ /* 0x000fe20000000006 */
[----:B------:R-:W-:Y:S01]  /*7b00*/  @!P0 IMAD.U32 R6, R5, 0x10000, RZ ;  /* 0x0001000005068824 */ /* 0x000fe200078e00ff */
[----:B------:R-:W-:Y:S01]  /*7b10*/  @!P0 LOP3.LUT R28, R22, 0xffff0000, RZ, 0xc0, !PT ;  /* 0xffff0000161c8812 */ /* 0x000fe200078ec0ff */
[----:B------:R-:W-:Y:S01]  /*7b20*/  @!P0 IMAD.U32 R18, R16, 0x10000, RZ ;  /* 0x0001000010128824 */ /* 0x000fe200078e00ff */
[----:B------:R-:W-:Y:S03]  /*7b30*/  @!P0 SHF.R.U64 R10, R66, 0x10, R67 ;  /* 0x00000010420a8819 */ /* 0x000fe60000001243 */
[----:B------:R-:W-:Y:S01]  /*7b40*/  @!P0 FMUL.FTZ R21, R3, R18 ;  /* 0x0000001203158220 */ /* 0x000fe20000410000 */
[----:B------:R-:W-:Y:S02]  /*7b50*/  @!P0 PRMT R24, R70, 0x5432, R10 ;  /* 0x0000543246188816 */ /* 0x000fe4000000000a */
[----:B------:R-:W-:Y:S01]  /*7b60*/  @!P0 PRMT R10, R33, 0x5432, R4 ;  /* 0x00005432210a8816 */ /* 0x000fe20000000004 */
[C---:B------:R-:W-:Y:S01]  /*7b70*/  @!P0 IMAD.U32 R4, R7.reuse, 0x10000, RZ ;  /* 0x0001000007048824 */ /* 0x040fe200078e00ff */
[----:B------:R-:W-:Y:S01]  /*7b80*/  @!P0 LOP3.LUT R7, R7, 0xffff0000, RZ, 0xc0, !PT ;  /* 0xffff000007078812 */ /* 0x000fe200078ec0ff */
[----:B------:R-:W-:Y:S01]  /*7b90*/  @!P0 FFMA.FTZ R41, R19, R6, -R21 ;  /* 0x0000000613298223 */ /* 0x000fe20000010815 */
[----:B------:R-:W-:Y:S01]  /*7ba0*/  @!P0 LOP3.LUT R21, R37, 0xffff0000, RZ, 0xc0, !PT ;  /* 0xffff000025158812 */ /* 0x000fe200078ec0ff */
[-C--:B------:R-:W-:Y:S02]  /*7bb0*/  @!P0 FMUL.FTZ R2, R2, R4.reuse ;  /* 0x0000000402028220 */ /* 0x080fe40000410000 */
[----:B------:R-:W-:Y:S01]  /*7bc0*/  @!P0 FFMA.FTZ R44, R11, R4, -R20 ;  /* 0x000000040b2c8223 */ /* 0x000fe20000010814 */
[----:B------:R-:W-:Y:S01]  /*7bd0*/  @!P0 LOP3.LUT R20, R16, 0xffff0000, RZ, 0xc0, !PT ;  /* 0xffff000010148812 */ /* 0x000fe200078ec0ff */
[----:B------:R-:W-:Y:S01]  /*7be0*/  @!P0 FMUL.FTZ R4, R3, R6 ;  /* 0x0000000603048220 */ /* 0x000fe20000410000 */
[----:B------:R-:W-:Y:S01]  /*7bf0*/  @!P0 LOP3.LUT R16, R17, 0xffff0000, RZ, 0xc0, !PT ;  /* 0xffff000011108812 */ /* 0x000fe200078ec0ff */
[----:B------:R-:W-:Y:S01]  /*7c00*/  @!P0 FFMA.FTZ R2, R9, R11, R2 ;  /* 0x0000000b09028223 */ /* 0x000fe20000010002 */
[----:B------:R-:W-:Y:S02]  /*7c10*/  @!P0 LOP3.LUT R17, R36, 0xffff0000, RZ, 0xc0, !PT ;  /* 0xffff000024118812 */ /* 0x000fe400078ec0ff */
[----:B------:R-:W-:Y:S02]  /*7c20*/  @!P0 LOP3.LUT R6, R12, 0xffff0000, RZ, 0xc0, !PT ;  /* 0xffff00000c068812 */ /* 0x000fe400078ec0ff */
[----:B------:R-:W-:Y:S02]  /*7c30*/  @!P0 LOP3.LUT R9, R5, 0xffff0000, RZ, 0xc0, !PT ;  /* 0xffff000005098812 */ /* 0x000fe400078ec0ff */
[----:B------:R-:W-:Y:S01]  /*7c40*/  @!P0 LOP3.LUT R3, R13, 0xffff0000, RZ, 0xc0, !PT ;  /* 0xffff00000d038812 */ /* 0x000fe200078ec0ff */
[C---:B------:R-:W-:Y:S04]  /*7c50*/  @!P0 FMUL.FTZ R23, R6.reuse, R16 ;  /* 0x0000001006178220 */ /* 0x040fe80000410000 */
[C---:B------:R-:W-:Y:S02]  /*7c60*/  @!P0 FMUL.FTZ R11, R3.reuse, R20 ;  /* 0x00000014030b8220 */ /* 0x040fe40000410000 */
[----:B------:R-:W-:Y:S02]  /*7c70*/  @!P0 FMUL.FTZ R5, R3, R9 ;  /* 0x0000000903058220 */ /* 0x000fe40000410000 */
[----:B------:R-:W-:Y:S02]  /*7c80*/  @!P0 FMUL.FTZ R3, R6, R7 ;  /* 0x0000000706038220 */ /* 0x000fe40000410000 */
[----:B------:R-:W-:Y:S02]  /*7c90*/  @!P0 IMAD.U32 R6, R15, 0x10000, RZ ;  /* 0x000100000f068824 */ /* 0x000fe400078e00ff */
[----:B------:R-:W-:Y:S01]  /*7ca0*/  @!P0 FFMA.FTZ R40, R21, R9, -R11 ;  /* 0x0000000915288223 */ /* 0x000fe2000001080b */
[C---:B------:R-:W-:Y:S01]  /*7cb0*/  @!P0 LOP3.LUT R11, R8.reuse, 0xffff0000, RZ, 0xc0, !PT ;  /* 0xffff0000080b8812 */ /* 0x040fe200078ec0ff */
[----:B------:R-:W-:Y:S01]  /*7cc0*/  @!P0 FFMA.FTZ R35, R17, R7, -R23 ;  /* 0x0000000711238223 */ /* 0x000fe20000010817 */
[----:B------:R-:W-:Y:S01]  /*7cd0*/  @!P0 LOP3.LUT R7, R15, 0xffff0000, RZ, 0xc0, !PT ;  /* 0xffff00000f078812 */ /* 0x000fe200078ec0ff */
[----:B------:R-:W-:Y:S02]  /*7ce0*/  @!P0 IMAD.U32 R9, R8, 0x10000, RZ ;  /* 0x0001000008098824 */ /* 0x000fe400078e00ff */
[C---:B------:R-:W-:Y:S02]  /*7cf0*/  @!P0 FMUL.FTZ R22, R6.reuse, R26 ;  /* 0x0000001a06168220 */ /* 0x040fe40000410000 */
[----:B------:R-:W-:Y:S02]  /*7d00*/  @!P0 FMUL.FTZ R23, R7, R28 ;  /* 0x0000001c07178220 */ /* 0x000fe40000410000 */
[-C--:B------:R-:W-:Y:S02]  /*7d10*/  @!P0 FMUL.FTZ R8, R6, R9.reuse ;  /* 0x0000000906088220 */ /* 0x080fe40000410000 */
[----:B------:R-:W-:Y:S02]  /*7d20*/  @!P0 FFMA.FTZ R33, R27, R9, -R22 ;  /* 0x000000091b218223 */ /* 0x000fe40000010816 */
[-C--:B------:R-:W-:Y:S01]  /*7d30*/  @!P0 FMUL.FTZ R9, R7, R11.reuse ;  /* 0x0000000b07098220 */ /* 0x080fe20000410000 */
[----:B------:R-:W-:Y:S01]  /*7d40*/  @!P0 LOP3.LUT R7, R14, 0xffff0000, RZ, 0xc0, !PT ;  /* 0xffff00000e078812 */ /* 0x000fe200078ec0ff */
[C---:B------:R-:W-:Y:S01]  /*7d50*/  @!P0 IMAD.U32 R22, R24.reuse, 0x10000, RZ ;  /* 0x0001000018168824 */ /* 0x040fe200078e00ff */
[----:B------:R-:W-:Y:S01]  /*7d60*/  @!P0 LOP3.LUT R24, R24, 0xffff0000, RZ, 0xc0, !PT ;  /* 0xffff000018188812 */ /* 0x000fe200078ec0ff */
[----:B------:R-:W-:Y:S02]  /*7d70*/  @!P0 IMAD.U32 R6, R14, 0x10000, RZ ;  /* 0x000100000e068824 */ /* 0x000fe400078e00ff */
[----:B------:R-:W-:Y:S01]  /*7d80*/  @!P0 FFMA.FTZ R32, R29, R11, -R23 ;  /* 0x0000000b1d208223 */ /* 0x000fe20000010817 */
[----:B------:R-:W-:Y:S01]  /*7d90*/  @!P0 SHF.L.U32 R23, R38, 0x10, RZ ;  /* 0x0000001026178819 */ /* 0x000fe200000006ff */
[C---:B------:R-:W-:Y:S01]  /*7da0*/  @!P0 IMAD.U32 R11, R10.reuse, 0x10000, RZ ;  /* 0x000100000a0b8824 */ /* 0x040fe200078e00ff */
[----:B------:R-:W-:Y:S01]  /*7db0*/  @!P0 LOP3.LUT R10, R10, 0xffff0000, RZ, 0xc0, !PT ;  /* 0xffff00000a0a8812 */ /* 0x000fe200078ec0ff */
[----:B------:R-:W-:Y:S02]  /*7dc0*/  @!P0 FMUL.FTZ R30, R6, R22 ;  /* 0x00000016061e8220 */ /* 0x000fe40000410000 */
[----:B------:R-:W-:Y:S02]  /*7dd0*/  @!P0 FMUL.FTZ R31, R7, R24 ;  /* 0x00000018071f8220 */ /* 0x000fe40000410000 */
[----:B------:R-:W-:Y:S01]  /*7de0*/  @!P0 FFMA.FTZ R3, R16, R17, R3 ;  /* 0x0000001110038223 */ /* 0x000fe20000010003 */
[----:B------:R-:W-:Y:S01]  /*7df0*/  @!P0 F2FP.BF16.PACK_AB R17, R35, R44 ;  /* 0x0000002c2311823e */ /* 0x000fe200000010ff */
[----:B------:R-:W-:Y:S01]  /*7e00*/  @!P0 FMUL.FTZ R6, R6, R11 ;  /* 0x0000000b06068220 */ /* 0x000fe20000410000 */
[----:B------:R-:W-:Y:S01]  /*7e10*/  @!P0 F2FP.BF16.PACK_AB R16, R32, R33 ;  /* 0x000000212010823e */ /* 0x000fe200000010ff */
[----:B------:R-:W-:Y:S01]  /*7e20*/  @!P0 FFMA.FTZ R11, R23, R11, -R30 ;  /* 0x0000000b170b8223 */ /* 0x000fe2000001081e */
[----:B------:R-:W-:Y:S01]  /*7e30*/  @!P0 MOV R36, R17 ;  /* 0x0000001100248202 */ /* 0x000fe20000000f00 */
[----:B------:R-:W-:Y:S01]  /*7e40*/  @!P0 FFMA.FTZ R31, R25, R10, -R31 ;  /* 0x0000000a191f8223 */ /* 0x000fe2000001081f */
[----:B------:R-:W-:Y:S01]  /*7e50*/  @!P0 MOV R39, R16 ;  /* 0x0000001000278202 */ /* 0x000fe20000000f00 */
        /* <DEDUP_REMOVED lines=29> */
.L_x_2354:
        /* <DEDUP_REMOVED lines=22> */
.L_x_2386:
[----:B------:R-:W-:Y:S05]  /*8190*/  BSYNC B0 ;  /* 0x0000000000007941 */ /* 0x000fea0003800000 */
.L_x_2385:
        /* <DEDUP_REMOVED lines=19> */
.L_x_2368:
[----:B------:R-:W-:Y:S05]  /*82d0*/  BSYNC B2 ;  /* 0x0000000000027941 */ /* 0x000fea0003800000 */
.L_x_2353:
[----:B--2---:R-:W-:Y:S01]  /*82e0*/  IMAD.WIDE.U32 R2, R34, 0x30, RZ ;  /* 0x0000003022027825 */ /* 0x004fe200078e00ff */
[----:B------:R-:W-:Y:S01]  /*82f0*/  ISETP.NE.AND P3, PT, R119, RZ, PT ;  /* 0x000000ff7700720c */ /* 0x000fe20003f65270 */
[----:B------:R-:W-:Y:S02]  /*8300*/  BSSY B0, `(.L_x_2387) ;  /* 0x0000046000007945 */ /* 0x000fe40003800000 */
[----:B-1----:R-:W-:Y:S01]  /*8310*/  IMAD R5, R92, 0x30, RZ ;  /* 0x000000305c057824 */ /* 0x002fe200078e02ff */
[-C--:B------:R-:W-:Y:S03]  /*8320*/  IADD3 R4, P0, R130, R2.reuse, RZ ;  /* 0x0000000282047210 */ /* 0x080fe60007f1e0ff */
[----:B------:R-:W-:Y:S04]  /*8330*/  IMAD.IADD R5, R3, 0x1, R5 ;  /* 0x0000000103057824 */ /* 0x000fe800078e0205 */
[----:B------:R-:W-:Y:S01]  /*8340*/  IMAD.X R3, R5, 0x1, R147, P0 ;  /* 0x0000000105037824 */ /* 0x000fe200000e0693 */
[----:B------:R-:W-:Y:S01]  /*8350*/  IADD3 R16, P0, R149, R2, RZ ;  /* 0x0000000295107210 */ /* 0x000fe20007f1e0ff */
[----:B------:R-:W-:Y:S03]  /*8360*/  IMAD.IADD R2, R88, 0x1, -R225 ;  /* 0x0000000158027824 */ /* 0x000fe600078e0ae1 */
[----:B------:R-:W-:Y:S02]  /*8370*/  IADD3.X R17, R5, R148, RZ, P0, !PT ;  /* 0x0000009405117210 */ /* 0x000fe400007fe4ff */
[----:B------:R-:W-:Y:S11]  /*8380*/  ISETP.GE.AND P0, PT, R2, 0x21, PT ;  /* 0x000000210200780c */ /* 0x000ff60003f06270 */
[----:B------:R-:W-:Y:S02]  /*8390*/  @!UPT UIADD3 URZ, URZ, URZ, URZ ;  /* 0x0000003f3f3ff290 */ /* 0x000fe4000fffe03f */
[----:B------:R-:W-:Y:S04]  /*83a0*/  @P0 IADD3 R5, P1, R4, 0x20, RZ ;  /* 0x0000002004050810 */ /* 0x000fe80007f3e0ff */
[----:B------:R-:W-:Y:S02]  /*83b0*/  @P0 IADD3.X R8, RZ, R3, RZ, P1, !PT ;  /* 0x00000003ff080210 */ /* 0x000fe40000ffe4ff */
[----:B------:R-:W-:Y:S11]  /*83c0*/  ISETP.GE.AND P1, PT, R2, 0x1, PT ;  /* 0x000000010200780c */ /* 0x000ff60003f26270 */
[----:B------:R-:W-:Y:S02]  /*83d0*/  @!UPT UIADD3 URZ, URZ, URZ, URZ ;  /* 0x0000003f3f3ff290 */ /* 0x000fe4000fffe03f */
[----:B------:R-:W-:Y:S01]  /*83e0*/  @P1 IMAD R6, R3, c[0x0][0x258], RZ ;  /* 0x0000960003061a24 */ /* 0x000fe200078e02ff */
[----:B------:R-:W-:Y:S01]  /*83f0*/  @P1 MOV R3, R108 ;  /* 0x0000006c00031202 */ /* 0x000fe20000000f00 */
[----:B------:R-:W-:Y:S04]  /*8400*/  @P1 IMAD.MOV.U32 R2, RZ, RZ, R98 ;  /* 0x000000ffff021224 */ /* 0x000fe800078e0062 */
[C---:B------:R-:W-:Y:S04]  /*8410*/  @P1 IMAD.WIDE.U32 R2, R4.reuse, c[0x0][0x258], R2 ;  /* 0x0000960004021a25 */ /* 0x040fe800078e0002 */
[----:B------:R-:W-:Y:S01]  /*8420*/  @P1 IMAD R4, R4, c[0x0][0x25c], R6 ;  /* 0x0000970004041a24 */ /* 0x000fe200078e0206 */
[----:B------:R-:W-:Y:S03]  /*8430*/  @P1 LEA R6, P2, R2, c[0x0][0x250], 0x1 ;  /* 0x0000940002061a11 */ /* 0x000fe600078408ff */
[----:B------:R-:W-:Y:S02]  /*8440*/  @P1 IMAD.IADD R3, R3, 0x1, R4 ;  /* 0x0000000103031824 */ /* 0x000fe400078e0204 */
[----:B------:R-:W-:Y:S03]  /*8450*/  @P0 IMAD R4, R8, c[0x0][0x258], RZ ;  /* 0x0000960008040a24 */ /* 0x000fe600078e02ff */
[----:B------:R-:W-:Y:S01]  /*8460*/  @P1 LEA.HI.X R7, R2, c[0x0][0x254], R3, 0x1, P2 ;  /* 0x0000950002071a11 */ /* 0x000fe200010f0c03 */
[----:B------:R-:W-:Y:S01]  /*8470*/  @P0 IMAD.MOV.U32 R3, RZ, RZ, R108 ;  /* 0x000000ffff030224 */ /* 0x000fe200078e006c */
[----:B------:R-:W-:Y:S03]  /*8480*/  @P0 MOV R2, R98 ;  /* 0x0000006200020202 */ /* 0x000fe60000000f00 */
[----:B------:R-:W-:Y:S01]  /*8490*/  @!PT LDS RZ, [RZ] ;  /* 0x00000000fffff984 */ /* 0x000fe20000000800 */
[----:B------:R-:W-:Y:S01]  /*84a0*/  @!PT LDS RZ, [RZ] ;  /* 0x00000000fffff984 */ /* 0x000fe20000000800 */
[----:B------:R-:W-:Y:S01]  /*84b0*/  @!PT LDS RZ, [RZ] ;  /* 0x00000000fffff984 */ /* 0x000fe20000000800 */
[----:B------:R1:W-:Y:S02]  /*84c0*/  @P1 LDGSTS.E.BYPASS.LTC128B.128 [R211+0x4080], [R6.64], !P3 ;  /* 0x0408000006d31fae */ /* 0x0003e4000d901d46 */
[C---:B------:R-:W-:Y:S02]  /*84d0*/  @P0 IMAD.WIDE.U32 R2, R5.reuse, c[0x0][0x258], R2 ;  /* 0x0000960005020a25 */ /* 0x040fe400078e0002 */
[----:B------:R1:W-:Y:S02]  /*84e0*/  @P1 LDGSTS.E.BYPASS.LTC128B.128 [R211+0x5880], [R6.64+0x80], !P6 ;  /* 0x0588008006d31fae */ /* 0x0003e4000f101d46 */
[----:B------:R-:W-:Y:S01]  /*84f0*/  @P0 IMAD R5, R5, c[0x0][0x25c], R4 ;  /* 0x0000970005050a24 */ /* 0x000fe200078e0204 */
[C---:B------:R-:W-:Y:S01]  /*8500*/  @P0 LEA R4, P2, R2.reuse, c[0x0][0x250], 0x1 ;  /* 0x0000940002040a11 */ /* 0x040fe200078408ff */
[----:B------:R1:W-:Y:S03]  /*8510*/  @P1 LDGSTS.E.BYPASS.LTC128B.128 [R211+0x7080], [R6.64+0x100], !P5 ;  /* 0x0708010006d31fae */ /* 0x0003e6000e901d46 */
[----:B------:R-:W-:Y:S01]  /*8520*/  @P0 IADD3 R3, R3, R5, RZ ;  /* 0x0000000503030210 */ /* 0x000fe20007ffe0ff */
[----:B------:R1:W-:Y:S03]  /*8530*/  @P1 LDGSTS.E.BYPASS.LTC128B.128 [R211+0x8880], [R6.64+0x180], !P4 ;  /* 0x0888018006d31fae */ /* 0x0003e6000e101d46 */
[----:B------:R-:W-:Y:S05]  /*8540*/  @P0 LEA.HI.X R5, R2, c[0x0][0x254], R3, 0x1, P2 ;  /* 0x0000950002050a11 */ /* 0x000fea00010f0c03 */
        /* <DEDUP_REMOVED lines=13> */
[----:B------:R-:W-:Y:S04]  /*8620*/  IMAD R2, R16, c[0x0][0x20c], R2 ;  /* 0x0000830010027a24 */ /* 0x000fe800078e0202 */
        /* <DEDUP_REMOVED lines=19> */
.L_x_2388:
[----:B-1----:R-:W-:Y:S05]  /*8760*/  BSYNC B0 ;  /* 0x0000000000007941 */ /* 0x002fea0003800000 */
.L_x_2387:
        /* <DEDUP_REMOVED lines=30> */
.L_x_2390:
[----:B------:R-:W-:Y:S05]  /*8950*/  BSYNC B0 ;  /* 0x0000000000007941 */ /* 0x000fea0003800000 */
.L_x_2389:
        /* <DEDUP_REMOVED lines=13> */
[C---:B------:R-:W-:Y:S11]  /*8a30*/  ISETP.GE.AND P1, PT, R5.reuse, 0x1, PT ;  /* 0x000000010500780c */ /* 0x040ff60003f26270 */
        /* <DEDUP_REMOVED lines=9> */
[----:B------:R-:W-:Y:S11]  /*8ad0*/  ISETP.NE.AND P2, PT, R119, RZ, PT ;  /* 0x000000ff7700720c */ /* 0x000ff60003f45270 */
        /* <DEDUP_REMOVED lines=12> */
.L_x_2392:
[----:B------:R-:W-:Y:S05]  /*8ba0*/  BSYNC B0 ;  /* 0x0000000000007941 */ /* 0x000fea0003800000 */
.L_x_2391:
[----:B------:R-:W0:Y:S01]  /*8bb0*/  LDGDEPBAR ;  /* 0x00000000000079af */ /* 0x000e220000000000 */
[----:B------:R-:W-:Y:S01]  /*8bc0*/  IADD3 R34, R34, -0x1, RZ ;  /* 0xffffffff22227810 */ /* 0x000fe20007ffe0ff */
[----:B------:R-:W-:-:S05]  /*8bd0*/  @P3 BRA `(.L_x_2393) ;  /* 0xffffa84000003947 */ /* 0x000fca000383ffff */
[----:B------:R-:W-:Y:S01]  /*8be0*/  WARPSYNC 0xffffffff ;  /* 0xffffffff00007948 */ /* 0x000fe20003800000 */
[----:B------:R-:W-:Y:S06]  /*8bf0*/  BAR.SYNC.DEFER_BLOCKING 0x0 ;  /* 0x0000000000007b1d */ /* 0x000fec0000010000 */
.L_x_2352:
[----:B-1----:R-:W2:Y:S01]  /*8c00*/  LDL R17, [R1+0x20] ;  /* 0x0000200001117983 */ /* 0x002ea20000100800 */
[----:B------:R-:W-:-:S05]  /*8c10*/  IMAD.MOV.U32 R0, RZ, RZ, c[0x0][0x2c4] ;  /* 0x0000b100ff007624 */ /* 0x000fca00078e00ff */
[----:B------:R-:W-:Y:S01]  /*8c20*/  ISETP.NE.AND P3, PT, R0, 0x1, PT ;  /* 0x000000010000780c */ /* 0x000fe20003f65270 */
[----:B------:R-:W-:Y:S01]  /*8c30*/  BSSY B0, `(.L_x_2394) ;  /* 0x000002a000007945 */ /* 0x000fe20003800000 */
[----:B------:R-:W-:Y:S01]  /*8c40*/  IMAD.IADD R10, R163, 0x1, R164 ;  /* 0x00000001a30a7824 */ /* 0x000fe200078e02a4 */
[----:B--2---:R-:W-:-:S10]  /*8c50*/  IADD3 R0, R17, 0x7f, RZ ;  /* 0x0000007f11007810 */ /* 0x004fd40007ffe0ff */
[----:B------:R-:W-:-:S05]  /*8c60*/  @P3 IMAD.HI.U32 R2, R0, c[0x0][0x2c8], RZ ;  /* 0x0000b20000023a27 */ /* 0x000fca00078e00ff */
[----:B------:R-:W-:-:S05]  /*8c70*/  @P3 SHF.R.U32.HI R0, RZ, c[0x0][0x2cc], R2 ;  /* 0x0000b300ff003a19 */ /* 0x000fca0000011602 */
[----:B------:R-:W-:-:S04]  /*8c80*/  IMAD.IADD R0, R167, 0x1, R0 ;  /* 0x00000001a7007824 */ /* 0x000fc800078e0200 */
[----:B------:R-:W-:-:S05]  /*8c90*/  IMAD.HI R0, R0, 0x2aaaaaab, RZ ;  /* 0x2aaaaaab00007827 */ /* 0x000fca00078e02ff */
[----:B------:R-:W-:-:S04]  /*8ca0*/  SHF.R.U32.HI R2, RZ, 0x1f, R0 ;  /* 0x0000001fff027819 */ /* 0x000fc80000011600 */
[----:B------:R-:W-:-:S04]  /*8cb0*/  LEA.HI.SX32 R0, R0, R2, 0x1d ;  /* 0x0000000200007211 */ /* 0x000fc800078feaff */
[----:B------:R-:W-:-:S04]  /*8cc0*/  IMNMX R5, R166, R0, PT ;  /* 0x00000000a6057217 */ /* 0x000fc80003800200 */
[----:B------:R-:W-:Y:S01]  /*8cd0*/  ISETP.GE.AND P0, PT, R5, 0x1, PT ;  /* 0x000000010500780c */ /* 0x000fe20003f06270 */
[----:B------:R-:W-:-:S12]  /*8ce0*/  IMAD.MOV.U32 R0, RZ, RZ, RZ ;  /* 0x000000ffff007224 */ /* 0x000fd800078e00ff */
        /* <DEDUP_REMOVED lines=30> */
.L_x_2395:
[----:B------:R-:W-:Y:S05]  /*8ed0*/  BSYNC B0 ;  /* 0x0000000000007941 */ /* 0x000fea0003800000 */
.L_x_2394:
[----:B------:R-:W2:Y:S01]  /*8ee0*/  LDL R2, [R1+0x50] ;  /* 0x0000500001027983 */ /* 0x000ea20000100800 */
        /* <DEDUP_REMOVED lines=68> */
[----:B------:R-:W-:-:S04]  /*9330*/  IMNMX R18, R5, R2, PT ;  /* 0x0000000205127217 */ /* 0x000fc80003800200 */
[----:B------:R-:W-:Y:S01]  /*9340*/  ISETP.GT.AND P0, PT, R18, R234, PT ;  /* 0x000000ea1200720c */ /* 0x000fe20003f04270 */
[----:B------:R1:W-:-:S12]  /*9350*/  STL [R1+0x28], R18 ;  /* 0x0000281201007387 */ /* 0x0003d80000100800 */
[----:B------:R-:W-:Y:S05]  /*9360*/  @!P0 BRA `(.L_x_2396) ;  /* 0x000137f000008947 */ /* 0x000fea0003800000 */
[----:B------:R-:W2:Y:S04]  /*9370*/  LDL R115, [R1+0x10] ;  /* 0x0000100001737983 */ /* 0x000ea80000100800 */
[----:B------:R-:W3:Y:S04]  /*9380*/  LDL R114, [R1+0x24] ;  /* 0x0000240001727983 */ /* 0x000ee80000100800 */
[----:B------:R-:W4:Y:S01]  /*9390*/  LDL R19, [R1+0x1c] ;  /* 0x00001c0001137983 */ /* 0x000f220000100800 */
[----:B------:R-:W-:-:S03]  /*93a0*/  ISETP.NE.U32.AND P0, PT, RZ, c[0x0][0x340], PT ;  /* 0x0000d000ff007a0c */ /* 0x000fc60003f05070 */
[----:B------:R-:W1:Y:S01]  /*93b0*/  S2R R6, SR_TID.X ;  /* 0x0000000000067919 */ /* 0x000e620000002100 */
[----:B------:R-:W-:-:S13]  /*93c0*/  ISETP.NE.AND.EX P2, PT, RZ, c[0x0][0x344], PT, P0 ;  /* 0x0000d100ff007a0c */ /* 0x000fda0003f45300 */
[----:B------:R-:W-:Y:S01]  /*93d0*/  @P2 IMAD.MOV.U32 R2, RZ, RZ, 0x4 ;  /* 0x00000004ff022424 */ /* 0x000fe200078e00ff */
[----:B------:R-:W-:-:S05]  /*93e0*/  SHF.R.S32.HI R0, RZ, 0x1f, R174 ;  /* 0x0000001fff007819 */ /* 0x000fca00000114ae */
[----:B------:R-:W-:Y:S01]  /*93f0*/  IMAD R0, R0, c[0x0][0x178], RZ ;  /* 0x00005e0000007a24 */ /* 0x000fe200078e02ff */
[----:B-1----:R-:W-:-:S03]  /*9400*/  LEA.HI R5, R186, R6, RZ, 0x3 ;  /* 0x00000006ba057211 */ /* 0x002fc600078f18ff */
[----:B------:R-:W-:Y:S01]  /*9410*/  IMAD R4, R174, c[0x0][0x17c], R0 ;  /* 0x00005f00ae047a24 */ /* 0x000fe200078e0200 */
[----:B------:R-:W-:Y:S01]  /*9420*/  LOP3.LUT R0, R5, 0xfffffff8, RZ, 0xc0, !PT ;  /* 0xfffffff805007812 */ /* 0x000fe200078ec0ff */
[----:B--2---:R-:W-:-:S05]  /*9430*/  @P2 IMAD.WIDE R2, R115, R2, c[0x0][0x340] ;  /* 0x0000d00073022625 */ /* 0x004fca00078e0202 */
[----:B------:R1:W2:Y:S01]  /*9440*/  @P2 LDG.E R15, [R2.64] ;  /* 0x00000006020f2981 */ /* 0x0002a2000c1e1900 */
[----:B------:R-:W-:Y:S01]  /*9450*/  ISETP.NE.U32.AND P1, PT, RZ, c[0x0][0x348], PT ;  /* 0x0000d200ff007a0c */ /* 0x000fe20003f25070 */
[----:B------:R-:W-:Y:S01]  /*9460*/  IMAD.IADD R96, R6, 0x1, -R0 ;  /* 0x0000000106607824 */ /* 0x000fe200078e0a00 */
[----:B------:R-:W-:Y:S02]  /*9470*/  SHF.R.S32.HI R9, RZ, 0x1f, R225 ;  /* 0x0000001fff097819 */ /* 0x000fe400000114e1 */
[----:B------:R-:W-:Y:S02]  /*9480*/  ISETP.NE.AND.EX P1, PT, RZ, c[0x0][0x34c], PT, P1 ;  /* 0x0000d300ff007a0c */ /* 0x000fe40003f25310 */
[----:B------:R-:W-:Y:S02]  /*9490*/  LEA R0, R96, R225, 0x5 ;  /* 0x000000e160007211 */ /* 0x000fe400078e28ff */
[----:B---3--:R-:W-:Y:S02]  /*94a0*/  SEL R7, R114, RZ, !P1 ;  /* 0x000000ff72077207 */ /* 0x008fe40004800000 */
[----:B------:R-:W-:Y:S01]  /*94b0*/  SEL R6, R115, RZ, !P1 ;  /* 0x000000ff73067207 */ /* 0x000fe20004800000 */
[----:B------:R-:W-:Y:S01]  /*94c0*/  IMAD.IADD R5, R17, 0x1, R0 ;  /* 0x0000000111057824 */ /* 0x000fe200078e0200 */
[----:B------:R-:W-:Y:S01]  /*94d0*/  ISETP.GE.AND P1, PT, R133, c[0x0][0x1d4], PT ;  /* 0x0000750085007a0c */ /* 0x000fe20003f26270 */
[----:B------:R-:W-:Y:S01]  /*94e0*/  IMAD R7, R7, c[0x0][0x1c0], RZ ;  /* 0x0000700007077a24 */ /* 0x000fe200078e02ff */
[----:B------:R-:W-:Y:S01]  /*94f0*/  LOP3.LUT R224, R224, 0xfffffffb, RZ, 0xc0, !PT ;  /* 0xfffffffbe0e07812 */ /* 0x000fe200078ec0ff */
[----:B------:R-:W-:Y:S01]  /*9500*/  @P3 IMAD.HI.U32 R8, R5, c[0x0][0x2c8], RZ ;  /* 0x0000b20005083a27 */ /* 0x000fe200078e00ff */
[----:B------:R-:W-:-:S02]  /*9510*/  IADD3 R116, R18, -0x1, RZ ;  /* 0xffffffff12747810 */ /* 0x000fc40007ffe0ff */
[----:B------:R-:W-:Y:S01]  /*9520*/  ISETP.GE.AND P4, PT, R226, c[0x0][0x198], PT ;  /* 0x00006600e2007a0c */ /* 0x000fe20003f86270 */
[----:B------:R-:W-:Y:S02]  /*9530*/  IMAD R14, R6, c[0x0][0x1c4], R7 ;  /* 0x00007100060e7a24 */ /* 0x000fe400078e0207 */
[----:B------:R-:W-:Y:S01]  /*9540*/  IMAD.MOV.U32 R0, RZ, RZ, R5 ;  /* 0x000000ffff007224 */ /* 0x000fe200078e0005 */
[----:B------:R-:W-:Y:S01]  /*9550*/  @P3 SHF.R.U32.HI R0, RZ, c[0x0][0x2cc], R8 ;  /* 0x0000b300ff003a19 */ /* 0x000fe20000011608 */
[----:B-1----:R-:W-:Y:S02]  /*9560*/  IMAD.WIDE.U32 R2, R174, c[0x0][0x178], RZ ;  /* 0x00005e00ae027a25 */ /* 0x002fe400078e00ff */
[----:B------:R-:W-:Y:S02]  /*9570*/  @P1 LOP3.LUT R224, R224, 0x4, RZ, 0xfc, !PT ;  /* 0x00000004e0e01812 */ /* 0x000fe400078efcff */
[----:B------:R-:W-:Y:S01]  /*9580*/  ISETP.GE.AND P3, PT, R226, c[0x0][0x1d4], PT ;  /* 0x00007500e2007a0c */ /* 0x000fe20003f66270 */
[----:B------:R-:W-:Y:S01]  /*9590*/  IMAD.IADD R3, R3, 0x1, R4 ;  /* 0x0000000103037824 */ /* 0x000fe200078e0204 */
[----:B------:R-:W-:-:S02]  /*95a0*/  IADD3 R4, P0, R225, R10, RZ ;  /* 0x0000000ae1047210 */ /* 0x000fc40007f1e0ff */
[----:B------:R-:W-:Y:S01]  /*95b0*/  LOP3.LUT R224, R224, 0xfffffff7, RZ, 0xc0, !PT ;  /* 0xfffffff7e0e07812 */ /* 0x000fe200078ec0ff */
[C---:B----4-:R-:W-:Y:S01]  /*95c0*/  IMAD.WIDE.U32 R2, R19.reuse, c[0x0][0x1b8], R2 ;  /* 0x00006e0013027a25 */ /* 0x050fe200078e0002 */
[----:B------:R-:W-:Y:S02]  /*95d0*/  LEA.HI.X.SX32 R12, R10, R9, 0x1, P0 ;  /* 0x000000090a0c7211 */ /* 0x000fe400000f0eff */
[----:B------:R-:W-:Y:S01]  /*95e0*/  ISETP.GE.AND P0, PT, R134, c[0x0][0x1d4], PT ;  /* 0x0000750086007a0c */ /* 0x000fe20003f06270 */
[----:B------:R-:W-:Y:S02]  /*95f0*/  IMAD R3, R19, c[0x0][0x1bc], R3 ;  /* 0x00006f0013037a24 */ /* 0x000fe400078e0203 */
[----:B------:R-:W-:Y:S02]  /*9600*/  IMAD R13, R12, c[0x0][0x1e0], RZ ;  /* 0x000078000c0d7a24 */ /* 0x000fe400078e02ff */
[----:B------:R-:W-:Y:S01]  /*9610*/  IMAD.WIDE.U32 R6, R6, c[0x0][0x1c0], R2 ;  /* 0x0000700006067a25 */ /* 0x000fe200078e0002 */
[----:B------:R-:W-:-:S03]  /*9620*/  MOV R3, R135 ;  /* 0x0000008700037202 */ /* 0x000fc60000000f00 */
[----:B------:R-:W-:Y:S02]  /*9630*/  IMAD.MOV.U32 R2, RZ, RZ, R134 ;  /* 0x000000ffff027224 */ /* 0x000fe400078e0086 */
[----:B------:R-:W-:Y:S02]  /*9640*/  IMAD R12, R12, c[0x0][0x208], RZ ;  /* 0x000082000c0c7a24 */ /* 0x000fe400078e02ff */
[----:B------:R-:W-:Y:S01]  /*9650*/  IMAD.WIDE.U32 R10, R4, c[0x0][0x1e0], R2 ;  /* 0x00007800040a7a25 */ /* 0x000fe200078e0002 */
[----:B------:R-:W-:-:S03]  /*9660*/  @P0 LOP3.LUT R224, R224, 0x8, RZ, 0xfc, !PT ;  /* 0x00000008e0e00812 */ /* 0x000fc600078efcff */
[----:B------:R-:W-:Y:S01]  /*9670*/  IMAD.WIDE.U32 R8, R4, c[0x0][0x208], R2 ;  /* 0x0000820004087a25 */ /* 0x000fe200078e0002 */
[----:B------:R-:W-:-:S03]  /*9680*/  LOP3.LUT R224, R224, 0xfffffffd, RZ, 0xc0, !PT ;  /* 0xfffffffde0e07812 */ /* 0x000fc600078ec0ff */
[----:B------:R-:W-:Y:S01]  /*9690*/  IMAD.MOV R2, RZ, RZ, -R0 ;  /* 0x000000ffff027224 */ /* 0x000fe200078e0a00 */
[----:B------:R-:W-:Y:S01]  /*96a0*/  @P3 LOP3.LUT R224, R224, 0x2, RZ, 0xfc, !PT ;  /* 0x00000002e0e03812 */ /* 0x000fe200078efcff */
[----:B------:R-:W-:Y:S02]  /*96b0*/  IMAD.IADD R3, R7, 0x1, R14 ;  /* 0x0000000107037824 */ /* 0x000fe400078e020e */
[C---:B------:R-:W-:Y:S01]  /*96c0*/  IMAD R16, R4.reuse, c[0x0][0x1e4], R13 ;  /* 0x0000790004107a24 */ /* 0x040fe200078e020d */
[----:B------:R-:W-:Y:S01]  /*96d0*/  SHF.R.S32.HI R13, RZ, 0x1f, R0 ;  /* 0x0000001fff0d7819 */ /* 0x000fe20000011400 */
[----:B------:R-:W-:Y:S01]  /*96e0*/  IMAD R14, R4, c[0x0][0x20c], R12 ;  /* 0x00008300040e7a24 */ /* 0x000fe200078e020c */
[----:B------:R-:W-:Y:S01]  /*96f0*/  LOP3.LUT R224, R224, 0xfffffffe, RZ, 0xc0, !PT ;  /* 0xfffffffee0e07812 */ /* 0x000fe200078ec0ff */
[----:B------:R-:W-:Y:S01]  /*9700*/  IMAD R12, R2, c[0x0][0x2c4], R5 ;  /* 0x0000b100020c7a24 */ /* 0x000fe200078e0205 */
[----:B------:R-:W-:Y:S01]  /*9710*/  SEL R5, RZ, 0xffffffff, P1 ;  /* 0xffffffffff057807 */ /* 0x000fe20000800000 */
[----:B------:R-:W-:Y:S01]  /*9720*/  IMAD R4, R13, c[0x0][0x1b0], RZ ;  /* 0x00006c000d047a24 */ /* 0x000fe200078e02ff */
[----:B------:R-:W-:Y:S01]  /*9730*/  MOV R2, R6 ;  /* 0x0000000600027202 */ /* 0x000fe20000000f00 */
[----:B------:R-:W-:Y:S01]  /*9740*/  IMAD.IADD R7, R11, 0x1, R16 ;  /* 0x000000010b077824 */ /* 0x000fe200078e0210 */
[----:B------:R-:W-:Y:S01]  /*9750*/  SEL R6, RZ, 0x1, P0 ;  /* 0x00000001ff067807 */ /* 0x000fe20000000000 */
[----:B------:R-:W-:Y:S01]  /*9760*/  IMAD.SHL.U32 R13, R5, 0x2, RZ ;  /* 0x00000002050d7824 */ /* 0x000fe200078e00ff */
[----:B------:R-:W-:Y:S01]  /*9770*/  IADD3 R5, R9, R14, RZ ;  /* 0x0000000e09057210 */ /* 0x000fe20007ffe0ff */
[C---:B------:R-:W-:Y:S01]  /*9780*/  IMAD R4, R0.reuse, c[0x0][0x1b4], R4 ;  /* 0x00006d0000047a24 */ /* 0x040fe200078e0204 */
[----:B------:R-:W-:Y:S01]  /*9790*/  ISETP.NE.U32.AND P0, PT, RZ, c[0x0][0x350], PT ;  /* 0x0000d400ff007a0c */ /* 0x000fe20003f05070 */
[----:B------:R-:W-:Y:S01]  /*97a0*/  IMAD.WIDE.U32 R2, R0, c[0x0][0x1b0], R2 ;  /* 0x00006c0000027a25 */ /* 0x000fe200078e0002 */
[----:B------:R-:W-:-:S02]  /*97b0*/  LOP3.LUT R14, R13, 0x2, R6, 0xe2, !PT ;  /* 0x000000020d0e7812 */ /* 0x000fc400078ee206 */
[----:B------:R-:W-:Y:S01]  /*97c0*/  SHF.R.S32.HI R0, RZ, 0x1f, R12 ;  /* 0x0000001fff007819 */ /* 0x000fe2000001140c */
[----:B------:R-:W-:Y:S01]  /*97d0*/  IMAD.MOV.U32 R6, RZ, RZ, R10 ;  /* 0x000000ffff067224 */ /* 0x000fe200078e000a */
[----:B------:R-:W-:Y:S01]  /*97e0*/  ISETP.NE.AND.EX P0, PT, RZ, c[0x0][0x354], PT, P0 ;  /* 0x0000d500ff007a0c */ /* 0x000fe20003f05300 */
[----:B------:R-:W-:Y:S01]  /*97f0*/  IMAD.IADD R3, R3, 0x1, R4 ;  /* 0x0000000103037824 */ /* 0x000fe200078e0204 */
[----:B------:R-:W-:Y:S01]  /*9800*/  MOV R4, R8 ;  /* 0x0000000800047202 */ /* 0x000fe20000000f00 */
[----:B------:R-:W-:Y:S01]  /*9810*/  IMAD.WIDE.U32 R6, R19, c[0x0][0x1e8], R6 ;  /* 0x00007a0013067a25 */ /* 0x000fe200078e0006 */
[----:B------:R-:W-:-:S03]  /*9820*/  ISETP.GE.AND P1, PT, R227, c[0x0][0x1d4], PT ;  /* 0x00007500e3007a0c */ /* 0x000fc60003f26270 */
[----:B------:R-:W-:Y:S01]  /*9830*/  IMAD.WIDE.U32 R8, R12, c[0x0][0x1a8], R2 ;  /* 0x00006a000c087a25 */ /* 0x000fe200078e0002 */
[----:B------:R-:W-:-:S03]  /*9840*/  SEL R11, RZ, 0x8, P1 ;  /* 0x00000008ff0b7807 */ /* 0x000fc60000800000 */
[----:B------:R-:W-:Y:S02]  /*9850*/  IMAD R0, R0, c[0x0][0x1a8], RZ ;  /* 0x00006a0000007a24 */ /* 0x000fe400078e02ff */
[----:B------:R-:W-:-:S04]  /*9860*/  IMAD.WIDE.U32 R2, R19, c[0x0][0x210], R4 ;  /* 0x0000840013027a25 */ /* 0x000fc800078e0004 */
[C---:B------:R-:W-:Y:S01]  /*9870*/  IMAD R5, R19.reuse, c[0x0][0x1ec], R7 ;  /* 0x00007b0013057a24 */ /* 0x040fe200078e0207 */
[----:B------:R-:W-:Y:S01]  /*9880*/  @P1 LOP3.LUT R224, R224, 0x1, RZ, 0xfc, !PT ;  /* 0x00000001e0e01812 */ /* 0x000fe200078efcff */
[----:B------:R-:W-:Y:S01]  /*9890*/  IMAD R13, R12, c[0x0][0x1ac], R0 ;  /* 0x00006b000c0d7a24 */ /* 0x000fe200078e0200 */
[----:B------:R-:W-:Y:S01]  /*98a0*/  SEL R12, RZ, 0x4, P3 ;  /* 0x00000004ff0c7807 */ /* 0x000fe20001800000 */
[----:B------:R-:W-:Y:S01]  /*98b0*/  IMAD R3, R19, c[0x0][0x214], R3 ;  /* 0x0000850013037a24 */ /* 0x000fe200078e0203 */
[----:B------:R-:W-:Y:S01]  /*98c0*/  ISETP.GE.AND P1, PT, R133, c[0x0][0x198], PT ;  /* 0x0000660085007a0c */ /* 0x000fe20003f26270 */
[----:B------:R-:W-:Y:S01]  /*98d0*/  IMAD.MOV.U32 R4, RZ, RZ, R6 ;  /* 0x000000ffff047224 */ /* 0x000fe200078e0006 */
[----:B------:R-:W-:Y:S01]  /*98e0*/  IADD3 R9, R9, R13, RZ ;  /* 0x0000000d09097210 */ /* 0x000fe20007ffe0ff */
[----:B------:R-:W-:Y:S01]  /*98f0*/  IMAD.IADD R16, R225, 0x1, R17 ;  /* 0x00000001e1107824 */ /* 0x000fe200078e0211 */
[----:B------:R-:W-:Y:S02]  /*9900*/  LOP3.LUT R120, R11, R14, R12, 0xfe, !PT ;  /* 0x0000000e0b787212 */ /* 0x000fe400078efe0c */
[----:B------:R-:W-:-:S02]  /*9910*/  ISETP.GE.AND P3, PT, R227, c[0x0][0x198], PT ;  /* 0x00006600e3007a0c */ /* 0x000fc40003f66270 */
[----:B--2---:R-:W-:Y:S01]  /*9920*/  @P2 SHF.R.S32.HI R10, RZ, 0x1f, R15 ;  /* 0x0000001fff0a2819 */ /* 0x004fe2000001140f */
[----:B------:R-:W-:Y:S02]  /*9930*/  @!P2 IMAD.MOV.U32 R10, RZ, RZ, R114 ;  /* 0x000000ffff0aa224 */ /* 0x000fe400078e0072 */
[----:B------:R-:W-:Y:S01]  /*9940*/  @!P2 IMAD.MOV.U32 R15, RZ, RZ, R115 ;  /* 0x000000ffff0fa224 */ /* 0x000fe200078e0073 */
[----:B------:R-:W-:Y:S02]  /*9950*/  ISETP.GE.AND P2, PT, R134, c[0x0][0x198], PT ;  /* 0x0000660086007a0c */ /* 0x000fe40003f46270 */
[----:B------:R-:W-:Y:S02]  /*9960*/  SEL R7, R10, RZ, !P0 ;  /* 0x000000ff0a077207 */ /* 0x000fe40004000000 */
[----:B------:R-:W-:Y:S02]  /*9970*/  SEL R0, R15, RZ, !P0 ;  /* 0x000000ff0f007207 */ /* 0x000fe40004000000 */
[----:B------:R-:W-:Y:S01]  /*9980*/  LEA R15, P0, R8, c[0x0][0x160], 0x1 ;  /* 0x00005800080f7a11 */ /* 0x000fe200078008ff */
[----:B------:R-:W-:-:S02]  /*9990*/  IMAD R6, R7, c[0x0][0x1f0], RZ ;  /* 0x00007c0007067a24 */ /* 0x000fc400078e02ff */
[----:B------:R-:W-:Y:S01]  /*99a0*/  IMAD R7, R7, c[0x0][0x218], RZ ;  /* 0x0000860007077a24 */ /* 0x000fe200078e02ff */
[----:B------:R-:W-:Y:S01]  /*99b0*/  LEA.HI.X R12, R8, c[0x0][0x164], R9, 0x1, P0 ;  /* 0x00005900080c7a11 */ /* 0x000fe200000f0c09 */
        /* <DEDUP_REMOVED lines=8> */
.L_x_2552:
[----:B------:R-:W-:Y:S05]  /*9a40*/  BRA.DIV ~URZ, `(.L_x_2398) ;  /* 0x00018a927f007947 */ /* 0x000fea000b800000 */
[----:B------:R3:W4:Y:S02]  /*9a50*/  SHFL.IDX PT, R2, R15, RZ, 0x181f ;  /* 0x00181fff0f027589 */ /* 0x00072400000e0000 */
.L_x_2553:
[----:B---3--:R-:W3:Y:S01]  /*9a60*/  LDL R0, [R1+0x14] ;  /* 0x0000140001007983 */ /* 0x008ee20000100800 */
[----:B------:R-:W-:Y:S01]  /*9a70*/  SHF.R.S32.HI R97, RZ, 0x1f, R133 ;  /* 0x0000001fff617819 */ /* 0x000fe20000011485 */
[----:B------:R-:W-:Y:S01]  /*9a80*/  BSSY B0, `(.L_x_2399) ;  /* 0x0000018000007945 */ /* 0x000fe20003800000 */
[----:B------:R-:W-:Y:S02]  /*9a90*/  SHF.R.S32.HI R13, RZ, 0x1f, R226 ;  /* 0x0000001fff0d7819 */ /* 0x000fe400000114e2 */
[----:B------:R-:W-:Y:S02]  /*9aa0*/  LEA.HI R59, R97, R133, RZ, 0x3 ;  /* 0x00000085613b7211 */ /* 0x000fe400078f18ff */
[----:B------:R-:W-:Y:S01]  /*9ab0*/  SHF.R.S32.HI R14, RZ, 0x1f, R227 ;  /* 0x0000001fff0e7819 */ /* 0x000fe200000114e3 */
[----:B---3--:R-:W-:Y:S01]  /*9ac0*/  IMAD R66, R0, c[0x0][0x2c4], RZ ;  /* 0x0000b10000427a24 */ /* 0x008fe200078e02ff */
[----:B------:R-:W-:-:S04]  /*9ad0*/  LOP3.LUT R0, R59, 0xfffffff8, RZ, 0xc0, !PT ;  /* 0xfffffff83b007812 */ /* 0x000fc800078ec0ff */
[----:B------:R-:W-:Y:S02]  /*9ae0*/  ISETP.GE.AND P6, PT, R16, R66, PT ;  /* 0x000000421000720c */ /* 0x000fe40003fc6270 */
[----:B------:R-:W-:-:S11]  /*9af0*/  SHF.R.S32.HI R24, RZ, 0x1f, R0 ;  /* 0x0000001fff187819 */ /* 0x000fd60000011400 */
        /* <DEDUP_REMOVED lines=16> */
.L_x_2400:
[----:B------:R-:W-:Y:S05]  /*9c00*/  BSYNC B0 ;  /* 0x0000000000007941 */ /* 0x000fea0003800000 */
.L_x_2399:
[----:B------:R-:W-:Y:S05]  /*9c10*/  BRA.DIV ~URZ, `(.L_x_2401) ;  /* 0x000189327f007947 */ /* 0x000fea000b800000 */
[----:B--2---:R2:W3:Y:S04]  /*9c20*/  SHFL.IDX PT, R4, R12, 0x1, 0x181f ;  /* 0x00381f000c047f89 */ /* 0x0044e800000e0000 */
[----:B----4-:R2:W4:Y:S02]  /*9c30*/  SHFL.IDX PT, R2, R15, 0x1, 0x181f ;  /* 0x00381f000f027f89 */ /* 0x01052400000e0000 */
.L_x_2554:
[----:B------:R-:W-:Y:S01]  /*9c40*/  IADD3 R3, R16, 0x20, RZ ;  /* 0x0000002010037810 */ /* 0x000fe20007ffe0ff */
[----:B------:R-:W-:Y:S01]  /*9c50*/  BSSY B0, `(.L_x_2402) ;  /* 0x0000014000007945 */ /* 0x000fe20003800000 */
[----:B------:R-:W-:Y:S02]  /*9c60*/  LOP3.LUT R224, R224, 0xffffffef, RZ, 0xc0, !PT ;  /* 0xffffffefe0e07812 */ /* 0x000fe400078ec0ff */
[----:B------:R-:W-:-:S13]  /*9c70*/  ISETP.GE.AND P0, PT, R3, R66, PT ;  /* 0x000000420300720c */ /* 0x000fda0003f06270 */
[----:B------:R-:W-:Y:S01]  /*9c80*/  @P0 LOP3.LUT R224, R224, 0x10, RZ, 0xfc, !PT ;  /* 0x00000010e0e00812 */ /* 0x000fe200078efcff */
[----:B------:R-:W-:Y:S05]  /*9c90*/  @P0 BRA `(.L_x_2403) ;  /* 0x000000f000000947 */ /* 0x000fea0003800000 */
[----:B----4-:R-:W-:-:S04]  /*9ca0*/  LEA R10, P0, R134, R2, 0x1 ;  /* 0x00000002860a7211 */ /* 0x010fc800078008ff */
[----:B---3--:R-:W-:Y:S02]  /*9cb0*/  LEA.HI.X R11, R134, R4, R135, 0x1, P0 ;  /* 0x00000004860b7211 */ /* 0x008fe400000f0c87 */
        /* <DEDUP_REMOVED lines=13> */
.L_x_2403:
[----:B------:R-:W-:Y:S05]  /*9d90*/  BSYNC B0 ;  /* 0x0000000000007941 */ /* 0x000fea0003800000 */
.L_x_2402:
[----:B------:R-:W-:Y:S05]  /*9da0*/  BRA.DIV ~URZ, `(.L_x_2404) ;  /* 0x000188727f007947 */ /* 0x000fea000b800000 */
[----:B---3--:R3:W1:Y:S02]  /*9db0*/  SHFL.IDX PT, R4, R12, 0x2, 0x181f ;  /* 0x00581f000c047f89 */ /* 0x00866400000e0000 */
.L_x_2555:
[----:B------:R-:W-:Y:S05]  /*9dc0*/  BRA.DIV ~URZ, `(.L_x_2405) ;  /* 0x000188c27f007947 */ /* 0x000fea000b800000 */
[----:B----4-:R4:W2:Y:S02]  /*9dd0*/  SHFL.IDX PT, R2, R15, 0x2, 0x181f ;  /* 0x00581f000f027f89 */ /* 0x0108a400000e0000 */
.L_x_2556:
[----:B------:R-:W-:Y:S01]  /*9de0*/  IADD3 R3, R16, 0x40, RZ ;  /* 0x0000004010037810 */ /* 0x000fe20007ffe0ff */
[----:B------:R-:W-:Y:S01]  /*9df0*/  BSSY B0, `(.L_x_2406) ;  /* 0x0000014000007945 */ /* 0x000fe20003800000 */
[----:B------:R-:W-:Y:S02]  /*9e00*/  LOP3.LUT R224, R224, 0xffffffdf, RZ, 0xc0, !PT ;  /* 0xffffffdfe0e07812 */ /* 0x000fe400078ec0ff */
[----:B------:R-:W-:-:S13]  /*9e10*/  ISETP.GE.AND P0, PT, R3, R66, PT ;  /* 0x000000420300720c */ /* 0x000fda0003f06270 */
[----:B------:R-:W-:Y:S01]  /*9e20*/  @P0 LOP3.LUT R224, R224, 0x20, RZ, 0xfc, !PT ;  /* 0x00000020e0e00812 */ /* 0x000fe200078efcff */
[----:B------:R-:W-:Y:S05]  /*9e30*/  @P0 BRA `(.L_x_2407) ;  /* 0x000000f000000947 */ /* 0x000fea0003800000 */
[----:B--2---:R-:W-:-:S04]  /*9e40*/  LEA R10, P0, R134, R2, 0x1 ;  /* 0x00000002860a7211 */ /* 0x004fc800078008ff */
        /* <DEDUP_REMOVED lines=14> */
.L_x_2407:
[----:B------:R-:W-:Y:S05]  /*9f30*/  BSYNC B0 ;  /* 0x0000000000007941 */ /* 0x000fea0003800000 */
.L_x_2406:
[----:B------:R-:W-:Y:S05]  /*9f40*/  BRA.DIV ~URZ, `(.L_x_2408) ;  /* 0x000187b27f007947 */ /* 0x000fea000b800000 */
[----:B-1----:R1:W3:Y:S04]  /*9f50*/  SHFL.IDX PT, R4, R12, 0x3, 0x181f ;  /* 0x00781f000c047f89 */ /* 0x0022e800000e0000 */
[----:B--2---:R1:W2:Y:S02]  /*9f60*/  SHFL.IDX PT, R2, R15, 0x3, 0x181f ;  /* 0x00781f000f027f89 */ /* 0x0042a400000e0000 */
.L_x_2557:
[----:B----4-:R-:W4:Y:S04]  /*9f70*/  LDL R130, [R1+0x28] ;  /* 0x0000280001827983 */ /* 0x010f280000100800 */
[----:B---3--:R-:W3:Y:S04]  /*9f80*/  LDL R131, [R1+0x18] ;  /* 0x0000180001837983 */ /* 0x008ee80000100800 */
[----:B------:R1:W5:Y:S01]  /*9f90*/  LDL R132, [R1+0x20] ;  /* 0x0000200001847983 */ /* 0x0003620000100800 */
[----:B------:R-:W-:-:S04]  /*9fa0*/  IADD3 R3, R16, 0x60, RZ ;  /* 0x0000006010037810 */ /* 0x000fc80007ffe0ff */
[----:B------:R-:W-:-:S13]  /*9fb0*/  ISETP.GE.AND P5, PT, R3, R66, PT ;  /* 0x000000420300720c */ /* 0x000fda0003fa6270 */
[----:B-12---:R-:W-:-:S04]  /*9fc0*/  @!P5 LEA R12, P0, R226, R2, 0x1 ;  /* 0x00000002e20cd211 */ /* 0x006fc800078008ff */
[----:B------:R-:W-:Y:S02]  /*9fd0*/  @!P5 LEA.HI.X R13, R226, R4, R13, 0x1, P0 ;  /* 0x00000004e20dd211 */ /* 0x000fe400000f0c0d */
[----:B------:R-:W-:-:S04]  /*9fe0*/  @!P5 LEA R8, P0, R134, R2, 0x1 ;  /* 0x000000028608d211 */ /* 0x000fc800078008ff */
[----:B------:R-:W-:Y:S02]  /*9ff0*/  @!P5 LEA.HI.X R9, R134, R4, R135, 0x1, P0 ;  /* 0x000000048609d211 */ /* 0x000fe400000f0c87 */
[C---:B------:R-:W-:Y:S01]  /*a000*/  @!P5 LEA R6, P0, R0.reuse, R2, 0x1 ;  /* 0x000000020006d211 */ /* 0x040fe200078008ff */
[----:B------:R-:W-:Y:S01]  /*a010*/  IMAD.MOV.U32 R127, RZ, RZ, 0x30 ;  /* 0x00000030ff7f7424 */ /* 0x000fe200078e00ff */
[----:B------:R-:W-:Y:S01]  /*a020*/  SHF.R.S32.HI R126, RZ, 0x1f, R116 ;  /* 0x0000001fff7e7819 */ /* 0x000fe20000011474 */
[----:B------:R-:W-:Y:S01]  /*a030*/  @!PT LDS RZ, [RZ] ;  /* 0x00000000fffff984 */ /* 0x000fe20000000800 */
[----:B------:R-:W-:Y:S01]  /*a040*/  @!PT LDS RZ, [RZ] ;  /* 0x00000000fffff984 */ /* 0x000fe20000000800 */
[----:B------:R-:W-:Y:S01]  /*a050*/  @!PT LDS RZ, [RZ] ;  /* 0x00000000fffff984 */ /* 0x000fe20000000800 */
[----:B------:R1:W-:Y:S01]  /*a060*/  @!P5 LDGSTS.E.BYPASS.LTC128B.128 [R213+0x13080], [R8.64], !P2 ;  /* 0x1308000008d5dfae */ /* 0x0003e2000d101d46 */
[----:B------:R-:W-:Y:S02]  /*a070*/  @!P5 LEA.HI.X R7, R0, R4, R24, 0x1, P0 ;  /* 0x000000040007d211 */ /* 0x000fe400000f0c18 */
[----:B------:R-:W-:-:S03]  /*a080*/  @!P5 LEA R10, P0, R227, R2, 0x1 ;  /* 0x00000002e30ad211 */ /* 0x000fc600078008ff */
[----:B------:R2:W-:Y:S01]  /*a090*/  @!P5 LDGSTS.E.BYPASS.LTC128B.128 [R213+0x17080], [R6.64], !P1 ;  /* 0x1708000006d5dfae */ /* 0x0005e2000c901d46 */
[----:B------:R-:W-:Y:S01]  /*a0a0*/  @!P5 LEA.HI.X R11, R227, R4, R14, 0x1, P0 ;  /* 0x00000004e30bd211 */ /* 0x000fe200000f0c0e */
[----:B------:R-:W-:Y:S02]  /*a0b0*/  IMAD R4, R126, c[0x0][0x1e0], RZ ;  /* 0x000078007e047a24 */ /* 0x000fe400078e02ff */
[C---:B------:R-:W-:Y:S01]  /*a0c0*/  IMAD.WIDE.U32 R2, R116.reuse, c[0x0][0x1e0], RZ ;  /* 0x0000780074027a25 */ /* 0x040fe200078e00ff */
[----:B------:R1:W-:Y:S03]  /*a0d0*/  @!P5 LDGSTS.E.BYPASS.LTC128B.128 [R213+0x1b080], [R12.64], !P4 ;  /* 0x1b0800000cd5dfae */ /* 0x0003e6000e101d46 */
[----:B------:R-:W-:Y:S01]  /*a0e0*/  IMAD R4, R116, c[0x0][0x1e4], R4 ;  /* 0x0000790074047a24 */ /* 0x000fe200078e0204 */
[----:B------:R3:W-:Y:S03]  /*a0f0*/  @!P5 LDGSTS.E.BYPASS.LTC128B.128 [R213+0x1f080], [R10.64], !P3 ;  /* 0x1f0800000ad5dfae */ /* 0x0007e6000d901d46 */
[----:B------:R-:W-:Y:S01]  /*a100*/  IMAD.IADD R4, R3, 0x1, R4 ;  /* 0x0000000103047824 */ /* 0x000fe200078e0204 */
[----:B------:R-:W0:Y:S03]  /*a110*/  LDGDEPBAR ;  /* 0x00000000000079af */ /* 0x000e260000000000 */
[----:B------:R-:W-:-:S02]  /*a120*/  IMAD R5, R4, 0x30, RZ ;  /* 0x0000003004057824 */ /* 0x000fc400078e02ff */
[----:B------:R-:W-:Y:S02]  /*a130*/  IMAD.MOV.U32 R128, RZ, RZ, R228 ;  /* 0x000000ffff807224 */ /* 0x000fe400078e00e4 */
[----:B------:R-:W-:Y:S02]  /*a140*/  IMAD.MOV.U32 R129, RZ, RZ, R232 ;  /* 0x000000ffff817224 */ /* 0x000fe400078e00e8 */
[----:B--2---:R-:W-:Y:S02]  /*a150*/  IMAD.MOV.U32 R7, RZ, RZ, 0x20 ;  /* 0x00000020ff077424 */ /* 0x004fe400078e00ff */
[----:B------:R-:W-:-:S04]  /*a160*/  IMAD.WIDE.U32 R2, R2, 0x30, R128 ;  /* 0x0000003002027825 */ /* 0x000fc800078e0080 */
[----:B-1----:R-:W-:Y:S02]  /*a170*/  IMAD R8, R7, c[0x0][0x1e4], RZ ;  /* 0x0000790007087a24 */ /* 0x002fe400078e02ff */
[----:B------:R-:W-:Y:S01]  /*a180*/  IMAD.IADD R3, R3, 0x1, R5 ;  /* 0x0000000103037824 */ /* 0x000fe200078e0205 */
[----:B------:R-:W-:Y:S01]  /*a190*/  WARPSYNC 0xffffffff ;  /* 0xffffffff00007948 */ /* 0x000fe20003800000 */
[----:B------:R-:W-:Y:S01]  /*a1a0*/  P2R R15, PR, RZ, 0x40 ;  /* 0x00000040ff0f7803 */ /* 0x000fe20000000000 */
[----:B------:R-:W-:Y:S01]  /*a1b0*/  BAR.SYNC.DEFER_BLOCKING 0x0 ;  /* 0x0000000000007b1d */ /* 0x000fe20000010000 */
[C---:B------:R-:W-:Y:S02]  /*a1c0*/  LOP3.LUT P6, RZ, R224.reuse, 0x8, RZ, 0xc0, !PT ;  /* 0x00000008e0ff7812 */ /* 0x040fe400078cc0ff */
[C---:B------:R-:W-:Y:S02]  /*a1d0*/  LOP3.LUT P3, RZ, R224.reuse, 0x2, RZ, 0xc0, !PT ;  /* 0x00000002e0ff7812 */ /* 0x040fe4000786c0ff */
[----:B------:R-:W-:Y:S01]  /*a1e0*/  LOP3.LUT P4, RZ, R224, 0x1, RZ, 0xc0, !PT ;  /* 0x00000001e0ff7812 */ /* 0x000fe2000788c0ff */
[----:B------:R-:W-:-:S02]  /*a1f0*/  IMAD.MOV.U32 R136, RZ, RZ, c[0x0][0x2c4] ;  /* 0x0000b100ff887624 */ /* 0x000fc400078e00ff */
[----:B----4-:R-:W-:-:S04]  /*a200*/  IMAD R127, R130, -0x30, R127 ;  /* 0xffffffd0827f7824 */ /* 0x010fc800078e027f */
[----:B---3--:R-:W-:-:S05]  /*a210*/  IMAD.IADD R125, R131, 0x1, R127 ;  /* 0x00000001837d7824 */ /* 0x008fca00078e027f */
[----:B------:R-:W-:-:S05]  /*a220*/  IMNMX R6, R125, 0x30, PT ;  /* 0x000000307d067817 */ /* 0x000fca0003800200 */
[----:B------:R-:W-:-:S05]  /*a230*/  IMAD.IADD R4, R6, 0x1, -R225 ;  /* 0x0000000106047824 */ /* 0x000fca00078e0ae1 */
[----:B------:R-:W-:Y:S01]  /*a240*/  ISETP.GE.AND P0, PT, R4, 0x21, PT ;  /* 0x000000210400780c */ /* 0x000fe20003f06270 */
[----:B------:R-:W-:-:S12]  /*a250*/  IMAD.WIDE.U32 R6, R7, c[0x0][0x1e0], RZ ;  /* 0x0000780007067a25 */ /* 0x000fd800078e00ff */
        /* <DEDUP_REMOVED lines=14> */
[----:B------:R1:W-:Y:S01]  /*a340*/  @P1 LDGSTS.E.BYPASS.LTC128B.128 [R211+0xe880], [R4.64+0x180], !P4 ;  /* 0x0e88018004d31fae */ /* 0x0003e2000e101d46 */
[----:B------:R-:W-:-:S13]  /*a350*/  LOP3.LUT P1, RZ, R224, 0x8, RZ, 0xc0, !PT ;  /* 0x00000008e0ff7812 */ /* 0x000fda000782c0ff */
[----:B------:R1:W-:Y:S04]  /*a360*/  @P0 LDGSTS.E.BYPASS.LTC128B.128 [R213+0xb080], [R2.64], !P1 ;  /* 0x0b08000002d50fae */ /* 0x0003e8000c901d46 */
[----:B------:R1:W-:Y:S04]  /*a370*/  @P0 LDGSTS.E.BYPASS.LTC128B.128 [R213+0xc880], [R2.64+0x80], !P2 ;  /* 0x0c88008002d50fae */ /* 0x0003e8000d101d46 */
[----:B------:R1:W-:Y:S04]  /*a380*/  @P0 LDGSTS.E.BYPASS.LTC128B.128 [R213+0xe080], [R2.64+0x100], !P3 ;  /* 0x0e08010002d50fae */ /* 0x0003e8000d901d46 */
[----:B------:R1:W-:Y:S01]  /*a390*/  @P0 LDGSTS.E.BYPASS.LTC128B.128 [R213+0xf880], [R2.64+0x180], !P4 ;  /* 0x0f88018002d50fae */ /* 0x0003e2000e101d46 */
[----:B------:R-:W-:-:S03]  /*a3a0*/  ISETP.LT.AND P0, PT, RZ, c[0x0][0x27c], PT ;  /* 0x00009f00ff007a0c */ /* 0x000fc60003f01270 */
[----:B------:R-:W0:Y:S01]  /*a3b0*/  LDGDEPBAR ;  /* 0x00000000000079af */ /* 0x000e220000000000 */
[----:B------:R-:W-:-:S09]  /*a3c0*/  ISETP.NE.AND P6, PT, R15, RZ, PT ;  /* 0x000000ff0f00720c */ /* 0x000fd20003fc5270 */
[----:B------:R-:W-:Y:S05]  /*a3d0*/  @P0 BRA `(.L_x_2409) ;  /* 0x0000002000000947 */ /* 0x000fea0003800000 */
[----:B------:R-:W-:-:S04]  /*a3e0*/  DEPBAR.LE SB0, 0x1 ;  /* 0x000080400000791a */ /* 0x000fc80000000000 */
[----:B------:R-:W-:Y:S05]  /*a3f0*/  BRA `(.L_x_2410) ;  /* 0x000095c000007947 */ /* 0x000fea0003800000 */
.L_x_2409:
[----:B------:R-:W-:Y:S01]  /*a400*/  ULDC.U8 UR4, c[0x0][0x298] ;  /* 0x0000a60000047ab9 */ /* 0x000fe20000000000 */
[----:B-1---5:R-:W-:Y:S01]  /*a410*/  SHF.R.S32.HI R2, RZ, 0x1f, R158 ;  /* 0x0000001fff027819 */ /* 0x022fe2000001149e */
[----:B------:R-:W-:Y:S01]  /*a420*/  IMAD.WIDE.U32 R6, R158, c[0x0][0x280], RZ ;  /* 0x0000a0009e067a25 */ /* 0x000fe200078e00ff */
[----:B------:R-:W-:Y:S01]  /*a430*/  ISETP.NE.AND P0, PT, RZ, UR4, PT ;  /* 0x00000004ff007c0c */ /* 0x000fe2000bf05270 */
[----:B------:R-:W-:Y:S02]  /*a440*/  BSSY B2, `(.L_x_2410) ;  /* 0x0000957000027945 */ /* 0x000fe40003800000 */
[C---:B------:R-:W-:Y:S02]  /*a450*/  IMAD R3, R2.reuse, c[0x0][0x280], RZ ;  /* 0x0000a00002037a24 */ /* 0x040fe400078e02ff */
[----:B------:R-:W-:Y:S02]  /*a460*/  IMAD R2, R2, c[0x0][0x290], RZ ;  /* 0x0000a40002027a24 */ /* 0x000fe400078e02ff */
[----:B------:R-:W-:-:S02]  /*a470*/  IMAD R3, R158, c[0x0][0x284], R3 ;  /* 0x0000a1009e037a24 */ /* 0x000fc400078e0203 */
[----:B------:R-:W-:Y:S01]  /*a480*/  IMAD R8, R158, c[0x0][0x294], R2 ;  /* 0x0000a5009e087a24 */ /* 0x000fe200078e0202 */
[----:B------:R-:W-:Y:S01]  /*a490*/  LEA R2, R96, R16, 0x5 ;  /* 0x0000001060027211 */ /* 0x000fe200078e28ff */
[----:B------:R-:W-:Y:S01]  /*a4a0*/  IMAD.WIDE.U32 R4, R158, c[0x0][0x290], RZ ;  /* 0x0000a4009e047a25 */ /* 0x000fe200078e00ff */
[----:B------:R-:W-:-:S04]  /*a4b0*/  IADD3 R3, R3, R7, RZ ;  /* 0x0000000703037210 */ /* 0x000fc80007ffe0ff */
[----:B------:R-:W-:Y:S01]  /*a4c0*/  IADD3 R8, R8, R5, RZ ;  /* 0x0000000508087210 */ /* 0x000fe20007ffe0ff */
[----:B------:R-:W-:Y:S05]  /*a4d0*/  @!P0 BRA `(.L_x_2411) ;  /* 0x0000494000008947 */ /* 0x000fea0003800000 */
[----:B------:R-:W-:Y:S01]  /*a4e0*/  ISETP.NE.AND P1, PT, R136, 0x1, PT ;  /* 0x000000018800780c */ /* 0x000fe20003f25270 */
[----:B------:R-:W-:Y:S01]  /*a4f0*/  IMAD.MOV.U32 R7, RZ, RZ, R3 ;  /* 0x000000ffff077224 */ /* 0x000fe200078e0003 */
[----:B------:R-:W-:Y:S01]  /*a500*/  BSSY B0, `(.L_x_2412) ;  /* 0x000004f000007945 */ /* 0x000fe20003800000 */
[----:B------:R-:W-:Y:S01]  /*a510*/  SHF.R.S32.HI R40, RZ, 0x1f, R142 ;  /* 0x0000001fff287819 */ /* 0x000fe2000001148e */
[----:B------:R-:W-:Y:S01]  /*a520*/  CS2R R64, SRZ ;  /* 0x0000000000407805 */ /* 0x000fe2000001ff00 */
        /* <DEDUP_REMOVED lines=8> */
[----:B------:R-:W-:Y:S01]  /*a5b0*/  @P1 IMAD.HI.U32 R0, R2, c[0x0][0x2c8], RZ ;  /* 0x0000b20002001a27 */ /* 0x000fe200078e00ff */
[----:B------:R-:W-:Y:S01]  /*a5c0*/  CS2R R36, SRZ ;  /* 0x0000000000247805 */ /* 0x000fe2000001ff00 */
[----:B------:R-:W-:Y:S01]  /*a5d0*/  CS2R R28, SRZ ;  /* 0x00000000001c7805 */ /* 0x000fe2000001ff00 */
[----:B------:R-:W-:-:S02]  /*a5e0*/  CS2R R24, SRZ ;  /* 0x0000000000187805 */ /* 0x000fc4000001ff00 */
[----:B------:R-:W-:-:S04]  /*a5f0*/  @P1 SHF.R.U32.HI R2, RZ, c[0x0][0x2cc], R0 ;  /* 0x0000b300ff021a19 */ /* 0x000fc80000011600 */
        /* <DEDUP_REMOVED lines=23> */
[----:B------:R-:W-:-:S09]  /*a770*/  ISETP.GE.AND P1, PT, R139, c[0x0][0x27c], PT ;  /* 0x00009f008b007a0c */ /* 0x000fd20003f26270 */
[C---:B------:R-:W-:Y:S01]  /*a780*/  @!P3 IMAD.SHL.U32 R6, R140.reuse, 0x2, RZ ;  /* 0x000000028c06b824 */ /* 0x040fe200078e00ff */
[----:B------:R-:W-:-:S04]  /*a790*/  @!P3 SHF.L.U64.HI R5, R140, 0x1, R38 ;  /* 0x000000018c05b819 */ /* 0x000fc80000010226 */
[----:B--2---:R-:W-:-:S05]  /*a7a0*/  @!P3 IADD3 R18, P0, R3, R6, RZ ;  /* 0x000000060312b210 */ /* 0x004fca0007f1e0ff */
[----:B----4-:R-:W-:Y:S01]  /*a7b0*/  @!P3 IMAD.X R19, R4, 0x1, R5, P0 ;  /* 0x000000010413b824 */ /* 0x010fe200000e0605 */
        /* <DEDUP_REMOVED lines=33> */
[----:B------:R-:W-:-:S05]  /*a9d0*/  @!P0 IMAD.X R5, R2, 0x1, R20, P4 ;  /* 0x0000000102058824 */ /* 0x000fca00020e0614 */
[----:B------:R1:W5:Y:S03]  /*a9e0*/  @!P0 LD.E.64 R44, [R4.64] ;  /* 0x00000006042c8980 */ /* 0x000366000c101b00 */
.L_x_2413:
[----:B------:R-:W-:Y:S05]  /*a9f0*/  BSYNC B0 ;  /* 0x0000000000007941 */ /* 0x000fea0003800000 */
.L_x_2412:
        /* <DEDUP_REMOVED lines=82> */
.L_x_2415:
[----:B------:R-:W-:Y:S05]  /*af20*/  BSYNC B0 ;  /* 0x0000000000007941 */ /* 0x000fea0003800000 */
.L_x_2414:
        /* <DEDUP_REMOVED lines=53> */
[----:B------:R1:W5:Y:S01]  /*b280*/  @!P3 LD.E.64 R60, [R18.64] ;  /* 0x00000006123cb980 */ /* 0x000362000c101b00 */
[----:B----4-:R-:W-:Y:S01]  /*b290*/  @!P3 IMAD.X R17, R2, 0x1, R6, P0 ;  /* 0x000000010211b824 */ /* 0x010fe200000e0606 */
[----:B------:R-:W-:Y:S02]  /*b2a0*/  @!P2 SHF.L.U64.HI R6, R143, 0x1, R21 ;  /* 0x000000018f06a819 */ /* 0x000fe40000010215 */
[-C--:B------:R-:W-:Y:S01]  /*b2b0*/  @!P2 IADD3 R14, P0, R3, R5.reuse, RZ ;  /* 0x00000005030ea210 */ /* 0x080fe20007f1e0ff */
[----:B------:R-:W-:Y:S01]  /*b2c0*/  CS2R R72, SRZ ;  /* 0x0000000000487805 */ /* 0x000fe2000001ff00 */
[----:B------:R-:W-:Y:S01]  /*b2d0*/  CS2R R74, SRZ ;  /* 0x00000000004a7805 */ /* 0x000fe2000001ff00 */
[----:B------:R-:W-:Y:S01]  /*b2e0*/  CS2R R76, SRZ ;  /* 0x00000000004c7805 */ /* 0x000fe2000001ff00 */
[----:B------:R2:W5:Y:S01]  /*b2f0*/  @!P3 LD.E.64 R62, [R16.64] ;  /* 0x00000006103eb980 */ /* 0x000562000c101b00 */
[----:B------:R-:W-:Y:S01]  /*b300*/  @!P2 IMAD.X R15, R4, 0x1, R6, P0 ;  /* 0x00000001040fa824 */ /* 0x000fe200000e0606 */
[----:B------:R-:W-:Y:S01]  /*b310*/  @!P2 IADD3 R12, P0, R0, R5, RZ ;  /* 0x00000005000ca210 */ /* 0x000fe20007f1e0ff */
[----:B------:R-:W-:-:S04]  /*b320*/  @!P1 IMAD.SHL.U32 R5, R139, 0x2, RZ ;  /* 0x000000028b059824 */ /* 0x000fc800078e00ff */
[----:B------:R-:W-:Y:S01]  /*b330*/  @!P2 IMAD.X R13, R2, 0x1, R6, P0 ;  /* 0x00000001020da824 */ /* 0x000fe200000e0606 */
[----:B------:R-:W-:Y:S02]  /*b340*/  @!P1 SHF.L.U64.HI R6, R139, 0x1, R31 ;  /* 0x000000018b069819 */ /* 0x000fe4000001021f */
[-C--:B------:R-:W-:Y:S02]  /*b350*/  @!P1 IADD3 R10, P0, R3, R5.reuse, RZ ;  /* 0x00000005030a9210 */ /* 0x080fe40007f1e0ff */
[----:B------:R2:W5:Y:S03]  /*b360*/  @!P2 LD.E.64 R68, [R12.64] ;  /* 0x000000060c44a980 */ /* 0x000566000c101b00 */
[----:B------:R-:W-:Y:S01]  /*b370*/  @!P1 IMAD.X R11, R4, 0x1, R6, P0 ;  /* 0x00000001040b9824 */ /* 0x000fe200000e0606 */
[----:B------:R-:W-:Y:S01]  /*b380*/  @!P1 IADD3 R8, P0, R0, R5, RZ ;  /* 0x0000000500089210 */ /* 0x000fe20007f1e0ff */
[----:B-1----:R-:W-:-:S03]  /*b390*/  CS2R R18, SRZ ;  /* 0x0000000000127805 */ /* 0x002fc6000001ff00 */
[----:B------:R2:W5:Y:S01]  /*b3a0*/  @!P1 LD.E.64 R70, [R10.64] ;  /* 0x000000060a469980 */ /* 0x000562000c101b00 */
[----:B------:R-:W-:Y:S01]  /*b3b0*/  @!P1 IMAD.X R9, R2, 0x1, R6, P0 ;  /* 0x0000000102099824 */ /* 0x000fe200000e0606 */
[C---:B------:R-:W-:Y:S02]  /*b3c0*/  ISETP.GE.AND P0, PT, R142.reuse, c[0x0][0x27c], PT ;  /* 0x00009f008e007a0c */ /* 0x040fe40003f06270 */
[----:B------:R2:W5:Y:S04]  /*b3d0*/  @!P2 LD.E.64 R18, [R14.64] ;  /* 0x000000060e12a980 */ /* 0x000568000c101b00 */
[----:B------:R2:W5:Y:S07]  /*b3e0*/  @!P1 LD.E.64 R72, [R8.64] ;  /* 0x0000000608489980 */ /* 0x00056e000c101b00 */
        /* <DEDUP_REMOVED lines=8> */
.L_x_2417:
[----:B------:R-:W-:Y:S05]  /*b470*/  BSYNC B0 ;  /* 0x0000000000007941 */ /* 0x000fea0003800000 */
.L_x_2416:
[----:B--2--5:R-:W-:Y:S01]  /*b480*/  IMAD.MOV.U32 R4, RZ, RZ, R70 ;  /* 0x000000ffff047224 */ /* 0x024fe200078e0046 */
[----:B---3--:R-:W-:Y:S01]  /*b490*/  MOV R3, R71 ;  /* 0x0000004700037202 */ /* 0x008fe20000000f00 */
[----:B----4-:R-:W-:Y:S01]  /*b4a0*/  IMAD.MOV.U32 R2, RZ, RZ, R74 ;  /* 0x000000ffff027224 */ /* 0x010fe200078e004a */
[----:B------:R-:W-:Y:S01]  /*b4b0*/  MOV R7, R68 ;  /* 0x0000004400077202 */ /* 0x000fe20000000f00 */
[----:B-1----:R-:W-:Y:S01]  /*b4c0*/  IMAD.MOV.U32 R0, RZ, RZ, R75 ;  /* 0x000000ffff007224 */ /* 0x002fe200078e004b */
        /* <DEDUP_REMOVED lines=8> */
[----:B------:R-:W1:Y:S01]  /*b550*/  SHFL.IDX PT, R3, R33, 0x3, 0x181f ;  /* 0x00781f0021037f89 */ /* 0x000e6200000e0000 */
[----:B------:R-:W-:Y:S01]  /*b560*/  IMAD.MOV.U32 R4, RZ, RZ, R73 ;  /* 0x000000ffff047224 */ /* 0x000fe200078e0049 */
[----:B------:R-:W-:Y:S01]  /*b570*/  BSSY B0, `(.L_x_2418) ;  /* 0x0000042000007945 */ /* 0x000fe20003800000 */
[----:B------:R-:W-:Y:S01]  /*b580*/  IMAD.MOV.U32 R6, RZ, RZ, R69 ;  /* 0x000000ffff067224 */ /* 0x000fe200078e0045 */
[----:B------:R-:W-:Y:S01]  /*b590*/  PRMT R108, R0, 0x5410, R2 ;  /* 0x00005410006c7816 */ /* 0x000fe20000000002 */
[----:B------:R-:W-:Y:S01]  /*b5a0*/  IMAD.MOV.U32 R2, RZ, RZ, R76 ;  /* 0x000000ffff027224 */ /* 0x000fe200078e004c */
[----:B------:R-:W-:Y:S01]  /*b5b0*/  MOV R0, R77 ;  /* 0x0000004d00007202 */ /* 0x000fe20000000f00 */
[----:B------:R2:W3:Y:S01]  /*b5c0*/  SHFL.IDX PT, R8, R30, 0x3, 0x181f ;  /* 0x00781f001e087f89 */ /* 0x0004e200000e0000 */
[----:B------:R-:W-:Y:S01]  /*b5d0*/  PRMT R109, R4, 0x5410, R5 ;  /* 0x00005410046d7816 */ /* 0x000fe20000000005 */
[----:B------:R-:W-:Y:S01]  /*b5e0*/  IMAD.MOV.U32 R5, RZ, RZ, R62 ;  /* 0x000000ffff057224 */ /* 0x000fe200078e003e */
[----:B------:R-:W-:Y:S01]  /*b5f0*/  PRMT R111, R0, 0x5410, R2 ;  /* 0x00005410006f7816 */ /* 0x000fe20000000002 */
[----:B------:R-:W-:Y:S01]  /*b600*/  CS2R R84, SRZ ;  /* 0x0000000000547805 */ /* 0x000fe2000001ff00 */
[----:B------:R-:W-:Y:S01]  /*b610*/  MOV R4, R63 ;  /* 0x0000003f00047202 */ /* 0x000fe20000000f00 */
[----:B------:R4:W1:Y:S01]  /*b620*/  SHFL.IDX PT, R2, R39, 0x3, 0x181f ;  /* 0x00781f0027027f89 */ /* 0x00086200000e0000 */
[----:B------:R-:W-:Y:S01]  /*b630*/  CS2R R80, SRZ ;  /* 0x0000000000507805 */ /* 0x000fe2000001ff00 */
[----:B------:R-:W-:Y:S01]  /*b640*/  CS2R R88, SRZ ;  /* 0x0000000000587805 */ /* 0x000fe2000001ff00 */
[----:B------:R-:W-:Y:S01]  /*b650*/  CS2R R86, SRZ ;  /* 0x0000000000567805 */ /* 0x000fe2000001ff00 */
[----:B------:R1:W3:Y:S01]  /*b660*/  SHFL.IDX PT, R0, R32, 0x3, 0x181f ;  /* 0x00781f0020007f89 */ /* 0x0002e200000e0000 */
[----:B------:R-:W-:Y:S01]  /*b670*/  CS2R R82, SRZ ;  /* 0x0000000000527805 */ /* 0x000fe2000001ff00 */
[----:B------:R-:W-:Y:S01]  /*b680*/  CS2R R78, SRZ ;  /* 0x00000000004e7805 */ /* 0x000fe2000001ff00 */
[----:B--2---:R-:W-:-:S02]  /*b690*/  PRMT R30, R4, 0x5410, R5 ;  /* 0x00005410041e7816 */ /* 0x004fc40000000005 */
[----:B----4-:R-:W-:Y:S01]  /*b6a0*/  PRMT R39, R6, 0x5410, R7 ;  /* 0x0000541006277816 */ /* 0x010fe20000000007 */
[----:B-1----:R-:W-:Y:S01]  /*b6b0*/  CS2R R32, SRZ ;  /* 0x0000000000207805 */ /* 0x002fe2000001ff00 */
[----:B------:R-:W-:Y:S05]  /*b6c0*/  @P5 BRA `(.L_x_2419) ;  /* 0x000002c000005947 */ /* 0x000fea0003800000 */
[----:B---3--:R-:W-:Y:S01]  /*b6d0*/  ISETP.GE.AND P1, PT, R143, c[0x0][0x27c], PT ;  /* 0x00009f008f007a0c */ /* 0x008fe20003f26270 */
[----:B------:R-:W-:Y:S01]  /*b6e0*/  CS2R R80, SRZ ;  /* 0x0000000000507805 */ /* 0x000fe2000001ff00 */
[----:B------:R-:W-:-:S11]  /*b6f0*/  CS2R R82, SRZ ;  /* 0x0000000000527805 */ /* 0x000fd6000001ff00 */
[C---:B------:R-:W-:Y:S01]  /*b700*/  @!P1 IMAD.SHL.U32 R4, R143.reuse, 0x2, RZ ;  /* 0x000000028f049824 */ /* 0x040fe200078e00ff */
[----:B------:R-:W-:-:S04]  /*b710*/  @!P1 SHF.L.U64.HI R5, R143, 0x1, R21 ;  /* 0x000000018f059819 */ /* 0x000fc80000010215 */
[----:B------:R-:W-:-:S05]  /*b720*/  @!P1 IADD3 R6, P0, R2, R4, RZ ;  /* 0x0000000402069210 */ /* 0x000fca0007f1e0ff */
        /* <DEDUP_REMOVED lines=18> */
[----:B------:R-:W-:-:S04]  /*b850*/  CS2R R32, SRZ ;  /* 0x0000000000207805 */ /* 0x000fc8000001ff00 */
[----:B-1----:R-:W-:Y:S02]  /*b860*/  @!P1 IADD3 R6, P0, R2, R9, RZ ;  /* 0x0000000902069210 */ /* 0x002fe40007f1e0ff */
[----:B--2---:R-:W-:-:S05]  /*b870*/  @!P1 SHF.L.U64.HI R5, R140, 0x1, R38 ;  /* 0x000000018c059819 */ /* 0x004fca0000010226 */
[----:B------:R-:W-:Y:S01]  /*b880*/  @!P1 IMAD.X R7, R3, 0x1, R5, P0 ;  /* 0x0000000103079824 */ /* 0x000fe200000e0605 */
[----:B------:R-:W-:Y:S01]  /*b890*/  @!P1 IADD3 R4, P0, R0, R9, RZ ;  /* 0x0000000900049210 */ /* 0x000fe20007f1e0ff */
[----:B------:R-:W-:-:S03]  /*b8a0*/  CS2R R78, SRZ ;  /* 0x00000000004e7805 */ /* 0x000fc6000001ff00 */
[----:B------:R1:W5:Y:S01]  /*b8b0*/  @!P1 LD.E.64 R32, [R6.64] ;  /* 0x0000000606209980 */ /* 0x000362000c101b00 */
[----:B------:R-:W-:Y:S01]  /*b8c0*/  @!P1 IMAD.X R5, R8, 0x1, R5, P0 ;  /* 0x0000000108059824 */ /* 0x000fe200000e0605 */
[----:B------:R-:W-:-:S04]  /*b8d0*/  ISETP.GE.AND P0, PT, R142, c[0x0][0x27c], PT ;  /* 0x00009f008e007a0c */ /* 0x000fc80003f06270 */
[----:B------:R2:W5:Y:S01]  /*b8e0*/  @!P1 LD.E.64 R78, [R4.64] ;  /* 0x00000006044e9980 */ /* 0x000562000c101b00 */
[----:B------:R-:W-:Y:S01]  /*b8f0*/  CS2R R90, SRZ ;  /* 0x00000000005a7805 */ /* 0x000fe2000001ff00 */
[----:B------:R-:W-:-:S07]  /*b900*/  CS2R R88, SRZ ;  /* 0x0000000000587805 */ /* 0x000fce000001ff00 */
[C---:B-1----:R-:W-:Y:S01]  /*b910*/  @!P0 IMAD.SHL.U32 R6, R142.reuse, 0x2, RZ ;  /* 0x000000028e068824 */ /* 0x042fe200078e00ff */
[----:B------:R-:W-:-:S04]  /*b920*/  @!P0 SHF.L.U64.HI R7, R142, 0x1, R40 ;  /* 0x000000018e078819 */ /* 0x000fc80000010228 */
[----:B--2---:R-:W-:-:S05]  /*b930*/  @!P0 IADD3 R4, P1, R2, R6, RZ ;  /* 0x0000000602048210 */ /* 0x004fca0007f3e0ff */
[----:B------:R-:W-:Y:S01]  /*b940*/  @!P0 IMAD.X R5, R3, 0x1, R7, P1 ;  /* 0x0000000103058824 */ /* 0x000fe200008e0607 */
[----:B------:R-:W-:-:S04]  /*b950*/  @!P0 IADD3 R2, P1, R0, R6, RZ ;  /* 0x0000000600028210 */ /* 0x000fc80007f3e0ff */
[----:B------:R1:W5:Y:S01]  /*b960*/  @!P0 LD.E.64 R90, [R4.64] ;  /* 0x00000006045a8980 */ /* 0x000362000c101b00 */
[----:B------:R-:W-:-:S05]  /*b970*/  @!P0 IMAD.X R3, R8, 0x1, R7, P1 ;  /* 0x0000000108038824 */ /* 0x000fca00008e0607 */
[----:B------:R1:W5:Y:S03]  /*b980*/  @!P0 LD.E.64 R88, [R2.64] ;  /* 0x0000000602588980 */ /* 0x000366000c101b00 */
.L_x_2419:
[----:B---3--:R-:W-:Y:S05]  /*b990*/  BSYNC B0 ;  /* 0x0000000000007941 */ /* 0x008fea0003800000 */
.L_x_2418:
        /* <DEDUP_REMOVED lines=82> */
.L_x_2423:
[----:B------:R-:W-:Y:S05]  /*bec0*/  BSYNC B0 ;  /* 0x0000000000007941 */ /* 0x000fea0003800000 */
.L_x_2422:
        /* <DEDUP_REMOVED lines=49> */
.L_x_2425:
[----:B------:R-:W-:Y:S05]  /*c1e0*/  BSYNC B0 ;  /* 0x0000000000007941 */ /* 0x000fea0003800000 */
.L_x_2424:
        /* <DEDUP_REMOVED lines=49> */
.L_x_2427:
[----:B------:R-:W-:Y:S05]  /*c500*/  BSYNC B0 ;  /* 0x0000000000007941 */ /* 0x000fea0003800000 */
.L_x_2426:
        /* <DEDUP_REMOVED lines=48> */
.L_x_2421:
[----:B------:R-:W-:Y:S05]  /*c810*/  BSYNC B1 ;  /* 0x0000000000017941 */ /* 0x000fea0003800000 */
.L_x_2420:
        /* <DEDUP_REMOVED lines=53> */
.L_x_2431:
[----:B------:R-:W-:Y:S05]  /*cb70*/  BSYNC B0 ;  /* 0x0000000000007941 */ /* 0x000fea0003800000 */
.L_x_2430:
        /* <DEDUP_REMOVED lines=49> */
.L_x_2433:
[----:B------:R-:W-:Y:S05]  /*ce90*/  BSYNC B0 ;  /* 0x0000000000007941 */ /* 0x000fea0003800000 */
.L_x_2432:
        /* <DEDUP_REMOVED lines=49> */
.L_x_2435:
[----:B------:R-:W-:Y:S05]  /*d1b0*/  BSYNC B0 ;  /* 0x0000000000007941 */ /* 0x000fea0003800000 */
.L_x_2434:
        /* <DEDUP_REMOVED lines=48> */
.L_x_2429:
[----:B------:R-:W-:Y:S05]  /*d4c0*/  BSYNC B1 ;  /* 0x0000000000017941 */ /* 0x000fea0003800000 */
.L_x_2428:
        /* <DEDUP_REMOVED lines=53> */
.L_x_2439:
[----:B------:R-:W-:Y:S05]  /*d820*/  BSYNC B0 ;  /* 0x0000000000007941 */ /* 0x000fea0003800000 */
.L_x_2438:
        /* <DEDUP_REMOVED lines=49> */
.L_x_2441:
[----:B------:R-:W-:Y:S05]  /*db40*/  BSYNC B0 ;  /* 0x0000000000007941 */ /* 0x000fea0003800000 */
.L_x_2440:
        /* <DEDUP_REMOVED lines=49> */
.L_x_2443:
[----:B------:R-:W-:Y:S05]  /*de60*/  BSYNC B0 ;  /* 0x0000000000007941 */ /* 0x000fea0003800000 */
.L_x_2442:
        /* <DEDUP_REMOVED lines=48> */
.L_x_2437:
[----:B------:R-:W-:Y:S05]  /*e170*/  BSYNC B1 ;  /* 0x0000000000017941 */ /* 0x000fea0003800000 */
.L_x_2436:
        /* <DEDUP_REMOVED lines=52> */
.L_x_2446:
[----:B------:R-:W-:Y:S05]  /*e4c0*/  BSYNC B0 ;  /* 0x0000000000007941 */ /* 0x000fea0003800000 */
.L_x_2445:
        /* <DEDUP_REMOVED lines=49> */
.L_x_2448:
[----:B------:R-:W-:Y:S05]  /*e7e0*/  BSYNC B0 ;  /* 0x0000000000007941 */ /* 0x000fea0003800000 */
.L_x_2447:
        /* <DEDUP_REMOVED lines=49> */
.L_x_2450:
[----:B------:R-:W-:Y:S05]  /*eb00*/  BSYNC B0 ;  /* 0x0000000000007941 */ /* 0x000fea0003800000 */
.L_x_2449:
        /* <DEDUP_REMOVED lines=49> */
.L_x_2411:
[----:B------:R-:W-:Y:S01]  /*ee20*/  ISETP.NE.AND P0, PT, R136, 0x1, PT ;  /* 0x000000018800780c */ /* 0x000fe20003f05270 */
[----:B------:R-:W-:Y:S01]  /*ee30*/  IMAD.MOV.U32 R7, RZ, RZ, R3 ;  /* 0x000000ffff077224 */ /* 0x000fe200078e0003 */
        /* <DEDUP_REMOVED lines=9> */
[----:B------:R-:W-:-:S02]  /*eed0*/  CS2R R20, SRZ ;  /* 0x0000000000147805 */ /* 0x000fc4000001ff00 */
        /* <DEDUP_REMOVED lines=47> */
.L_x_2452:
[----:B------:R-:W-:Y:S05]  /*f1d0*/  BSYNC B0 ;  /* 0x0000000000007941 */ /* 0x000fea0003800000 */
.L_x_2451:
[----:B-12--5:R-:W-:Y:S01]  /*f1e0*/  IMAD.MOV.U32 R3, RZ, RZ, R30 ;  /* 0x000000ffff037224 */ /* 0x026fe200078e001e */
[----:B------:R-:W-:Y:S01]  /*f1f0*/  LOP3.LUT P0, RZ, R224, 0x10, RZ, 0xc0, !PT ;  /* 0x00000010e0ff7812 */ /* 0x000fe2000780c0ff */
[----:B------:R-:W-:Y:S01]  /*f200*/  IMAD.MOV.U32 R2, RZ, RZ, R31 ;  /* 0x000000ffff027224 */ /* 0x000fe200078e001f */
[----:B------:R-:W-:Y:S01]  /*f210*/  MOV R4, R29 ;  /* 0x0000001d00047202 */ /* 0x000fe20000000f00 */
        /* <DEDUP_REMOVED lines=10> */
[----:B------:R-:W-:Y:S01]  /*f2c0*/  BSSY B0, `(.L_x_2453) ;  /* 0x0000032000007945 */ /* 0x000fe20003800000 */
[----:B------:R-:W-:Y:S01]  /*f2d0*/  PRMT R38, R2, 0x5410, R3 ;  /* 0x0000541002267816 */ /* 0x000fe20000000003 */
[----:B------:R-:W-:Y:S01]  /*f2e0*/  IMAD.MOV.U32 R3, RZ, RZ, R34 ;  /* 0x000000ffff037224 */ /* 0x000fe200078e0022 */
[----:B------:R-:W-:Y:S01]  /*f2f0*/  MOV R2, R35 ;  /* 0x0000002300027202 */ /* 0x000fe20000000f00 */
[----:B---3--:R1:W3:Y:S01]  /*f300*/  SHFL.IDX PT, R10, R14, 0x1, 0x181f ;  /* 0x00381f000e0a7f89 */ /* 0x0082e200000e0000 */
[----:B------:R-:W-:Y:S01]  /*f310*/  PRMT R27, R4, 0x5410, R5 ;  /* 0x00005410041b7816 */ /* 0x000fe20000000005 */
[----:B------:R-:W-:Y:S01]  /*f320*/  CS2R R52, SRZ ;  /* 0x0000000000347805 */ /* 0x000fe2000001ff00 */
[----:B------:R-:W-:Y:S01]  /*f330*/  PRMT R67, R2, 0x5410, R3 ;  /* 0x0000541002437816 */ /* 0x000fe20000000003 */
[----:B------:R-:W-:Y:S01]  /*f340*/  IMAD.MOV.U32 R3, RZ, RZ, R32 ;  /* 0x000000ffff037224 */ /* 0x000fe200078e0020 */
[----:B------:R1:W4:Y:S01]  /*f350*/  SHFL.IDX PT, R5, R15, 0x1, 0x181f ;  /* 0x00381f000f057f89 */ /* 0x00032200000e0000 */
[----:B------:R-:W-:Y:S01]  /*f360*/  IMAD.MOV.U32 R2, RZ, RZ, R33 ;  /* 0x000000ffff027224 */ /* 0x000fe200078e0021 */
[----:B------:R-:W-:Y:S01]  /*f370*/  PRMT R37, R6, 0x5410, R7 ;  /* 0x0000541006257816 */ /* 0x000fe20000000007 */
[----:B------:R-:W-:Y:S01]  /*f380*/  CS2R R42, SRZ ;  /* 0x00000000002a7805 */ /* 0x000fe2000001ff00 */
[----:B------:R1:W1:Y:S01]  /*f390*/  SHFL.IDX PT, R4, R25, 0x1, 0x181f ;  /* 0x00381f0019047f89 */ /* 0x00026200000e0000 */
        /* <DEDUP_REMOVED lines=36> */
.L_x_2454:
[----:B--2---:R-:W-:Y:S05]  /*f5e0*/  BSYNC B0 ;  /* 0x0000000000007941 */ /* 0x004fea0003800000 */
.L_x_2453:
[----:B-1---5:R-:W-:Y:S01]  /*f5f0*/  IMAD.MOV.U32 R3, RZ, RZ, R52 ;  /* 0x000000ffff037224 */ /* 0x022fe200078e0034 */
[----:B------:R-:W-:Y:S01]  /*f600*/  MOV R2, R53 ;  /* 0x0000003500027202 */ /* 0x000fe20000000f00 */
[----:B----4-:R-:W-:Y:S01]  /*f610*/  IMAD.MOV.U32 R5, RZ, RZ, R54 ;  /* 0x000000ffff057224 */ /* 0x010fe200078e0036 */
        /* <DEDUP_REMOVED lines=63> */
.L_x_2456:
[----:B--2---:R-:W-:Y:S05]  /*fa10*/  BSYNC B0 ;  /* 0x0000000000007941 */ /* 0x004fea0003800000 */
.L_x_2455:
[----:B-1---5:R-:W-:Y:S01]  /*fa20*/  IMAD.MOV.U32 R3, RZ, RZ, R74 ;  /* 0x000000ffff037224 */ /* 0x022fe200078e004a */
[----:B------:R-:W-:Y:S01]  /*fa30*/  MOV R4, R73 ;  /* 0x0000004900047202 */ /* 0x000fe20000000f00 */
[----:B------:R-:W-:Y:S01]  /*fa40*/  IMAD.MOV.U32 R2, RZ, RZ, R75 ;  /* 0x000000ffff027224 */ /* 0x000fe200078e004b */
[----:B------:R-:W-:Y:S01]  /*fa50*/  MOV R7, R70 ;  /* 0x0000004600077202 */ /* 0x000fe20000000f00 */
[----:B----4-:R-:W-:Y:S01]  /*fa60*/  IMAD.MOV.U32 R5, RZ, RZ, R72 ;  /* 0x000000ffff057224 */ /* 0x010fe200078e0048 */
[----:B------:R1:W2:Y:S01]  /*fa70*/  SHFL.IDX PT, R11, R13, 0x3, 0x181f ;  /* 0x00781f000d0b7f89 */ /* 0x0002a200000e0000 */
[----:B------:R-:W-:Y:S01]  /*fa80*/  IMAD.MOV.U32 R6, RZ, RZ, R71 ;  /* 0x000000ffff067224 */ /* 0x000fe200078e0047 */
        /* <DEDUP_REMOVED lines=11> */
[----:B------:R-:W-:Y:S01]  /*fb40*/  CS2R R92, SRZ ;  /* 0x00000000005c7805 */ /* 0x000fe2000001ff00 */
        /* <DEDUP_REMOVED lines=17> */
[----:B------:R-:W-:Y:S05]  /*fc60*/  @P5 BRA `(.L_x_2458) ;  /* 0x000001a000005947 */ /* 0x000fea0003800000 */
[----:B--2---:R-:W-:Y:S01]  /*fc70*/  ISETP.GE.AND P1, PT, R134, c[0x0][0x27c], PT ;  /* 0x00009f0086007a0c */ /* 0x004fe20003f26270 */
[----:B------:R-:W-:Y:S01]  /*fc80*/  CS2R R82, SRZ ;  /* 0x0000000000527805 */ /* 0x000fe2000001ff00 */
[----:B------:R-:W-:-:S11]  /*fc90*/  CS2R R80, SRZ ;  /* 0x0000000000507805 */ /* 0x000fd6000001ff00 */
        /* <DEDUP_REMOVED lines=23> */
.L_x_2458:
[----:B--2---:R-:W-:Y:S05]  /*fe10*/  BSYNC B0 ;  /* 0x0000000000007941 */ /* 0x004fea0003800000 */
.L_x_2457:
        /* <DEDUP_REMOVED lines=39> */
[----:B------:R-:W-:Y:S02]  /*10090*/  SHF.R.U64 R13, R18, 0x10, R19 ;  /* 0x00000010120d7819 */ /* 0x000fe40000001213 */
[----:B------:R-:W-:Y:S02]  /*100a0*/  LEA.HI R0, R0, R96, RZ, 0x1d ;  /* 0x0000006000007211 */ /* 0x000fe400078fe8ff */
[----:B------:R-:W-:Y:S02]  /*100b0*/  PRMT R14, R27, 0x5432, R14 ;  /* 0x000054321b0e7816 */ /* 0x000fe4000000000e */
[----:B------:R-:W-:Y:S01]  /*100c0*/  SHF.R.S32.HI R3, RZ, 0x1f, R0 ;  /* 0x0000001fff037819 */ /* 0x000fe20000011400 */
[----:B------:R-:W-:Y:S01]  /*100d0*/  IMAD.SHL.U32 R2, R0, 0x8, RZ ;  /* 0x0000000800027824 */ /* 0x000fe200078e00ff */
[----:B------:R-:W-:Y:S01]  /*100e0*/  SHF.R.U64 R15, R22, 0x10, R23 ;  /* 0x00000010160f7819 */ /* 0x000fe20000001217 */
[----:B------:R-:W-:Y:S01]  /*100f0*/  IMAD.U32 R39, R14, 0x10000, RZ ;  /* 0x000100000e277824 */ /* 0x000fe200078e00ff */
[----:B------:R-:W-:-:S02]  /*10100*/  LEA.HI R0, R3, R0, RZ, 0x3 ;  /* 0x0000000003007211 */ /* 0x000fc400078f18ff */
[----:B------:R-:W-:Y:S02]  /*10110*/  LOP3.LUT R2, R172, 0x38, R2, 0xf8, !PT ;  /* 0x00000038ac027812 */ /* 0x000fe400078ef802 */
[----:B------:R-:W-:Y:S01]  /*10120*/  SHF.R.U64 R3, R20, 0x10, R21 ;  /* 0x0000001014037819 */ /* 0x000fe20000001215 */
[----:B------:R-:W-:Y:S01]  /*10130*/  IMAD.SHL.U32 R0, R0, 0x400, RZ ;  /* 0x0000040000007824 */ /* 0x000fe200078e00ff */
[----:B------:R-:W-:Y:S02]  /*10140*/  LOP3.LUT R2, R2, R182, RZ, 0x3c, !PT ;  /* 0x000000b602027212 */ /* 0x000fe400078e3cff */
[----:B------:R-:W-:Y:S02]  /*10150*/  SHF.R.U32.HI R16, RZ, 0x10, R23 ;  /* 0x00000010ff107819 */ /* 0x000fe40000011617 */
[----:B------:R-:W-:Y:S02]  /*10160*/  LOP3.LUT R0, R0, 0x7fffe000, RZ, 0xc0, !PT ;  /* 0x7fffe00000007812 */ /* 0x000fe400078ec0ff */
[----:B------:R-:W-:-:S02]  /*10170*/  SHF.R.U32.HI R12, RZ, 0x10, R21 ;  /* 0x00000010ff0c7819 */ /* 0x000fc40000011615 */
[----:B------:R-:W-:Y:S02]  /*10180*/  IADD3 R0, R2, R0, R173 ;  /* 0x0000000002007210 */ /* 0x000fe40007ffe0ad */
[----:B------:R-:W-:Y:S02]  /*10190*/  SHF.R.U32.HI R2, RZ, 0x10, R19 ;  /* 0x00000010ff027819 */ /* 0x000fe40000011613 */
[----:B------:R-:W-:Y:S01]  /*101a0*/  PRMT R23, R37, 0x5432, R15 ;  /* 0x0000543225177816 */ /* 0x000fe2000000000f */
[----:B------:R-:W-:Y:S01]  /*101b0*/  IMAD.SHL.U32 R36, R0, 0x2, RZ ;  /* 0x0000000200247824 */ /* 0x000fe200078e00ff */
[----:B------:R-:W-:Y:S02]  /*101c0*/  SHF.R.U32.HI R0, RZ, 0x10, R17 ;  /* 0x00000010ff007819 */ /* 0x000fe40000011611 */
[----:B------:R-:W-:Y:S02]  /*101d0*/  PRMT R24, R38, 0x5410, R2 ;  /* 0x0000541026187816 */ /* 0x000fe40000000002 */
[----:B----4-:R-:W2:Y:S01]  /*101e0*/  LDS.128 R4, [R36+0x10080] ;  /* 0x0100800024047984 */ /* 0x010ea20000000c00 */
[----:B------:R-:W-:-:S02]  /*101f0*/  PRMT R18, R27, 0x5410, R0 ;  /* 0x000054101b127816 */ /* 0x000fc40000000000 */
[----:B------:R-:W-:Y:S01]  /*10200*/  PRMT R27, R38, 0x5432, R13 ;  /* 0x00005432261b7816 */ /* 0x000fe2000000000d */
[----:B-1----:R-:W-:Y:S01]  /*10210*/  IMAD.U32 R20, R10, 0x10000, RZ ;  /* 0x000100000a147824 */ /* 0x002fe200078e00ff */
[C---:B------:R-:W-:Y:S02]  /*10220*/  PRMT R13, R26.reuse, 0x5432, R3 ;  /* 0x000054321a0d7816 */ /* 0x040fe40000000003 */
[C---:B------:R-:W-:Y:S02]  /*10230*/  SHF.L.U32 R15, R9.reuse, 0x10, RZ ;  /* 0x00000010090f7819 */ /* 0x040fe400000006ff */
[----:B------:R-:W-:Y:S01]  /*10240*/  LOP3.LUT R19, R9, 0xffff0000, RZ, 0xc0, !PT ;  /* 0xffff000009137812 */ /* 0x000fe200078ec0ff */
[----:B------:R-:W-:Y:S01]  /*10250*/  IMAD.U32 R38, R13, 0x10000, RZ ;  /* 0x000100000d267824 */ /* 0x000fe200078e00ff */
[----:B------:R-:W-:Y:S01]  /*10260*/  PRMT R17, R26, 0x5410, R12 ;  /* 0x000054101a117816 */ /* 0x000fe2000000000c */
[----:B------:R-:W-:Y:S01]  /*10270*/  IMAD.U32 R12, R11, 0x10000, RZ ;  /* 0x000100000b0c7824 */ /* 0x000fe200078e00ff */
[----:B------:R-:W-:Y:S01]  /*10280*/  PRMT R22, R37, 0x5410, R16 ;  /* 0x0000541025167816 */ /* 0x000fe20000000010 */
[C---:B------:R-:W-:Y:S01]  /*10290*/  IMAD.U32 R16, R8.reuse, 0x10000, RZ ;  /* 0x0001000008107824 */ /* 0x040fe200078e00ff */
[----:B------:R-:W-:Y:S01]  /*102a0*/  LOP3.LUT R25, R11, 0xffff0000, RZ, 0xc0, !PT ;  /* 0xffff00000b197812 */ /* 0x000fe200078ec0ff */
[----:B------:R-:W-:Y:S01]  /*102b0*/  IMAD.U32 R57, R17, 0x10000, RZ ;  /* 0x0001000011397824 */ /* 0x000fe200078e00ff */
[----:B------:R-:W-:Y:S01]  /*102c0*/  LOP3.LUT R21, R8, 0xffff0000, RZ, 0xc0, !PT ;  /* 0xffff000008157812 */ /* 0x000fe200078ec0ff */
[----:B------:R-:W-:Y:S01]  /*102d0*/  IMAD.U32 R56, R22, 0x10000, RZ ;  /* 0x0001000016387824 */ /* 0x000fe200078e00ff */
[----:B------:R-:W-:-:S02]  /*102e0*/  LOP3.LUT R26, R10, 0xffff0000, RZ, 0xc0, !PT ;  /* 0xffff00000a1a7812 */ /* 0x000fc400078ec0ff */
        /* <DEDUP_REMOVED lines=17> */
[----:B------:R-:W-:Y:S01]  /*10400*/  FFMA.FTZ R37, R15, R11, -R9 ;  /* 0x0000000b0f257223 */ /* 0x000fe20000010809 */
[----:B------:R-:W-:Y:S01]  /*10410*/  LOP3.LUT R11, R17, 0xffff0000, RZ, 0xc0, !PT ;  /* 0xffff0000110b7812 */ /* 0x000fe200078ec0ff */
[----:B------:R-:W-:Y:S01]  /*10420*/  FMUL.FTZ R5, R0, R56 ;  /* 0x0000003800057220 */ /* 0x000fe20000410000 */
[----:B------:R-:W-:Y:S01]  /*10430*/  LOP3.LUT R9, R18, 0xffff0000, RZ, 0xc0, !PT ;  /* 0xffff000012097812 */ /* 0x000fe200078ec0ff */
[----:B------:R-:W-:Y:S01]  /*10440*/  FMUL.FTZ R0, R0, R16 ;  /* 0x0000001000007220 */ /* 0x000fe20000410000 */
[----:B------:R-:W-:Y:S01]  /*10450*/  LOP3.LUT R17, R27, 0xffff0000, RZ, 0xc0, !PT ;  /* 0xffff00001b117812 */ /* 0x000fe200078ec0ff */
[----:B------:R-:W-:Y:S01]  /*10460*/  FFMA.FTZ R15, R15, R57, R7 ;  /* 0x000000390f0f7223 */ /* 0x000fe20000010007 */
[----:B------:R-:W-:Y:S01]  /*10470*/  LOP3.LUT R7, R14, 0xffff0000, RZ, 0xc0, !PT ;  /* 0xffff00000e077812 */ /* 0x000fe200078ec0ff */
[----:B------:R-:W-:Y:S01]  /*10480*/  FFMA.FTZ R13, R12, R56, R0 ;  /* 0x000000380c0d7223 */ /* 0x000fe20000010000 */
[----:B------:R-:W-:Y:S01]  /*10490*/  LOP3.LUT R18, R22, 0xffff0000, RZ, 0xc0, !PT ;  /* 0xffff000016127812 */ /* 0x000fe200078ec0ff */
[----:B------:R-:W-:Y:S01]  /*104a0*/  FFMA.FTZ R16, R12, R16, -R5 ;  /* 0x000000100c107223 */ /* 0x000fe20000010805 */
[----:B------:R-:W-:Y:S01]  /*104b0*/  LOP3.LUT R14, R24, 0xffff0000, RZ, 0xc0, !PT ;  /* 0xffff0000180e7812 */ /* 0x000fe200078ec0ff */
[----:B------:R-:W-:-:S02]  /*104c0*/  FMUL.FTZ R0, R4, R58 ;  /* 0x0000003a04007220 */ /* 0x000fc40000410000 */
[----:B------:R-:W-:Y:S02]  /*104d0*/  FMUL.FTZ R5, R4, R7 ;  /* 0x0000000704057220 */ /* 0x000fe40000410000 */
[C---:B------:R-:W-:Y:S02]  /*104e0*/  FMUL.FTZ R4, R3.reuse, R11 ;  /* 0x0000000b03047220 */ /* 0x040fe40000410000 */
[----:B------:R-:W-:Y:S02]  /*104f0*/  FMUL.FTZ R3, R3, R9 ;  /* 0x0000000903037220 */ /* 0x000fe40000410000 */
[----:B------:R-:W-:Y:S02]  /*10500*/  FFMA.FTZ R8, R21, R7, -R0 ;  /* 0x0000000715087223 */ /* 0x000fe40000010800 */
[----:B------:R-:W-:Y:S02]  /*10510*/  IMAD.U32 R56, R23, 0x10000, RZ ;  /* 0x0001000017387824 */ /* 0x000fe400078e00ff */
[----:B------:R-:W-:Y:S01]  /*10520*/  IMAD.U32 R7, R27, 0x10000, RZ ;  /* 0x000100001b077824 */ /* 0x000fe200078e00ff */
[----:B------:R-:W-:Y:S01]  /*10530*/  F2FP.BF16.PACK_AB R8, R8, R39 ;  /* 0x000000270808723e */ /* 0x000fe200000010ff */
[----:B------:R-:W-:-:S02]  /*10540*/  FFMA.FTZ R12, R21, R58, R5 ;  /* 0x0000003a150c7223 */ /* 0x000fc40000010005 */
[C---:B------:R-:W-:Y:S02]  /*10550*/  FFMA.FTZ R9, R19.reuse, R9, -R4 ;  /* 0x0000000913097223 */ /* 0x040fe40000010804 */
[----:B------:R-:W-:Y:S01]  /*10560*/  FFMA.FTZ R5, R19, R11, R3 ;  /* 0x0000000b13057223 */ /* 0x000fe20000010003 */
[----:B------:R-:W-:Y:S01]  /*10570*/  LOP3.LUT R19, R23, 0xffff0000, RZ, 0xc0, !PT ;  /* 0xffff000017137812 */ /* 0x000fe200078ec0ff */
[CC--:B------:R-:W-:Y:S01]  /*10580*/  FMUL.FTZ R0, R2.reuse, R56.reuse ;  /* 0x0000003802007220 */ /* 0x0c0fe20000410000 */
[----:B------:R-:W-:Y:S01]  /*10590*/  F2FP.BF16.PACK_AB R9, R9, R37 ;  /* 0x000000250909723e */ /* 0x000fe200000010ff */
[----:B------:R-:W-:Y:S01]  /*105a0*/  FMUL.FTZ R2, R2, R7 ;  /* 0x0000000702027220 */ /* 0x000fe20000410000 */
[----:B------:R-:W-:Y:S01]  /*105b0*/  F2FP.BF16.PACK_AB R5, R5, R15 ;  /* 0x0000000f0505723e */ /* 0x000fe200000010ff */
[C---:B------:R-:W-:Y:S02]  /*105c0*/  FFMA.FTZ R11, R20.reuse, R7, -R0 ;  /* 0x00000007140b7223 */ /* 0x040fe40000010800 */
[----:B------:R-:W-:-:S02]  /*105d0*/  FFMA.FTZ R7, R20, R56, R2 ;  /* 0x0000003814077223 */ /* 0x000fc40000010002 */
[C---:B------:R-:W-:Y:S02]  /*105e0*/  FMUL.FTZ R4, R10.reuse, R19 ;  /* 0x000000130a047220 */ /* 0x040fe40000410000 */
[-C--:B------:R-:W-:Y:S02]  /*105f0*/  FMUL.FTZ R3, R10, R17.reuse ;  /* 0x000000110a037220 */ /* 0x080fe40000410000 */
        /* <DEDUP_REMOVED lines=13> */
.L_x_2462:
[----:B------:R-:W-:Y:S05]  /*106d0*/  BSYNC B0 ;  /* 0x0000000000007941 */ /* 0x000fea0003800000 */
.L_x_2461:
        /* <DEDUP_REMOVED lines=9> */
[----:B----4-:R-:W-:Y:S01]  /*10770*/  IMAD.SHL.U32 R5, R0, 0x8, RZ ;  /* 0x0000000800057824 */ /* 0x010fe200078e00ff */
        /* <DEDUP_REMOVED lines=12> */
[--C-:B------:R-:W-:Y:S02]  /*10840*/  SHF.R.U64 R14, R32, 0x10, R33.reuse ;  /* 0x00000010200e7819 */ /* 0x100fe40000001221 */
[----:B------:R-:W-:Y:S01]  /*10850*/  SHF.R.U32.HI R15, RZ, 0x10, R33 ;  /* 0x00000010ff0f7819 */ /* 0x000fe20000011621 */
[----:B------:R-:W-:Y:S01]  /*10860*/  IMAD.SHL.U32 R36, R0, 0x2, RZ ;  /* 0x0000000200247824 */ /* 0x000fe200078e00ff */
[----:B------:R-:W-:-:S02]  /*10870*/  SHF.R.U64 R0, R28, 0x10, R29 ;  /* 0x000000101c007819 */ /* 0x000fc4000000121d */
[----:B------:R-:W-:Y:S02]  /*10880*/  PRMT R24, R99, 0x5410, R12 ;  /* 0x0000541063187816 */ /* 0x000fe4000000000c */
[----:B------:R-:W2:Y:S01]  /*10890*/  LDS.128 R4, [R36+0x10080] ;  /* 0x0100800024047984 */ /* 0x000ea20000000c00 */
[C---:B------:R-:W-:Y:S02]  /*108a0*/  PRMT R12, R65.reuse, 0x5432, R14 ;  /* 0x00005432410c7816 */ /* 0x040fe4000000000e */
[----:B------:R-:W-:Y:S02]  /*108b0*/  SHF.R.U32.HI R18, RZ, 0x10, R35 ;  /* 0x00000010ff127819 */ /* 0x000fe40000011623 */
[----:B------:R-:W-:Y:S02]  /*108c0*/  PRMT R13, R98, 0x5432, R0 ;  /* 0x00005432620d7816 */ /* 0x000fe40000000000 */
[----:B------:R-:W-:Y:S02]  /*108d0*/  PRMT R17, R65, 0x5410, R15 ;  /* 0x0000541041117816 */ /* 0x000fe4000000000f */
[----:B------:R-:W-:Y:S01]  /*108e0*/  SHF.R.U32.HI R2, RZ, 0x10, R29 ;  /* 0x00000010ff027819 */ /* 0x000fe2000001161d */
[----:B------:R-:W-:Y:S01]  /*108f0*/  IMAD.U32 R29, R12, 0x10000, RZ ;  /* 0x000100000c1d7824 */ /* 0x000fe200078e00ff */
[----:B------:R-:W-:-:S02]  /*10900*/  SHF.R.U64 R16, R34, 0x10, R35 ;  /* 0x0000001022107819 */ /* 0x000fc40000001223 */
[C---:B------:R-:W-:Y:S02]  /*10910*/  PRMT R22, R67.reuse, 0x5410, R18 ;  /* 0x0000541043167816 */ /* 0x040fe40000000012 */
[----:B------:R-:W-:Y:S02]  /*10920*/  SHF.R.U64 R3, R30, 0x10, R31 ;  /* 0x000000101e037819 */ /* 0x000fe4000000121f */
[----:B------:R-:W-:Y:S02]  /*10930*/  PRMT R23, R67, 0x5432, R16 ;  /* 0x0000543243177816 */ /* 0x000fe40000000010 */
[----:B------:R-:W-:Y:S02]  /*10940*/  LOP3.LUT R12, R12, 0xffff0000, RZ, 0xc0, !PT ;  /* 0xffff00000c0c7812 */ /* 0x000fe400078ec0ff */
[----:B------:R-:W-:Y:S02]  /*10950*/  PRMT R27, R99, 0x5432, R3 ;  /* 0x00005432631b7816 */ /* 0x000fe40000000003 */
[----:B------:R-:W-:Y:S01]  /*10960*/  PRMT R21, R98, 0x5410, R2 ;  /* 0x0000541062157816 */ /* 0x000fe20000000002 */
[C---:B-1----:R-:W-:Y:S01]  /*10970*/  IMAD.U32 R15, R9.reuse, 0x10000, RZ ;  /* 0x00010000090f7824 */ /* 0x042fe200078e00ff */
[----:B------:R-:W-:Y:S01]  /*10980*/  LOP3.LUT R19, R9, 0xffff0000, RZ, 0xc0, !PT ;  /* 0xffff000009137812 */ /* 0x000fe200078ec0ff */
[C---:B------:R-:W-:Y:S01]  /*10990*/  IMAD.U32 R18, R11.reuse, 0x10000, RZ ;  /* 0x000100000b127824 */ /* 0x040fe200078e00ff */
[----:B------:R-:W-:Y:S01]  /*109a0*/  LOP3.LUT R25, R11, 0xffff0000, RZ, 0xc0, !PT ;  /* 0xffff00000b197812 */ /* 0x000fe200078ec0ff */
[C---:B------:R-:W-:Y:S01]  /*109b0*/  IMAD.U32 R20, R10.reuse, 0x10000, RZ ;  /* 0x000100000a147824 */ /* 0x040fe200078e00ff */
[----:B------:R-:W-:Y:S01]  /*109c0*/  LOP3.LUT R26, R10, 0xffff0000, RZ, 0xc0, !PT ;  /* 0xffff00000a1a7812 */ /* 0x000fe200078ec0ff */
[----:B------:R-:W-:Y:S01]  /*109d0*/  IMAD.U32 R11, R13, 0x10000, RZ ;  /* 0x000100000d0b7824 */ /* 0x000fe200078e00ff */
[C---:B------:R-:W-:Y:S01]  /*109e0*/  LOP3.LUT R16, R8.reuse, 0xffff0000, RZ, 0xc0, !PT ;  /* 0xffff000008107812 */ /* 0x040fe200078ec0ff */
[----:B------:R-:W-:-:S02]  /*109f0*/  IMAD.U32 R14, R8, 0x10000, RZ ;  /* 0x00010000080e7824 */ /* 0x000fc400078e00ff */
[C---:B--2---:R-:W-:Y:S01]  /*10a00*/  IMAD.U32 R9, R4.reuse, 0x10000, RZ ;  /* 0x0001000004097824 */ /* 0x044fe200078e00ff */
[----:B------:R-:W-:Y:S01]  /*10a10*/  LOP3.LUT R8, R4, 0xffff0000, RZ, 0xc0, !PT ;  /* 0xffff000004087812 */ /* 0x000fe200078ec0ff */
[C---:B------:R-:W-:Y:S01]  /*10a20*/  IMAD.U32 R4, R5.reuse, 0x10000, RZ ;  /* 0x0001000005047824 */ /* 0x040fe200078e00ff */
[----:B------:R-:W-:Y:S01]  /*10a30*/  LOP3.LUT R3, R5, 0xffff0000, RZ, 0xc0, !PT ;  /* 0xffff000005037812 */ /* 0x000fe200078ec0ff */
[C---:B------:R-:W-:Y:S01]  /*10a40*/  FMUL.FTZ R10, R9.reuse, R29 ;  /* 0x0000001d090a7220 */ /* 0x040fe20000410000 */
[C---:B------:R-:W-:Y:S01]  /*10a50*/  LOP3.LUT R5, R6.reuse, 0xffff0000, RZ, 0xc0, !PT ;  /* 0xffff000006057812 */ /* 0x040fe200078ec0ff */
[-C--:B------:R-:W-:Y:S02]  /*10a60*/  FMUL.FTZ R9, R9, R11.reuse ;  /* 0x0000000b09097220 */ /* 0x080fe40000410000 */
[----:B------:R-:W-:Y:S01]  /*10a70*/  IMAD.U32 R2, R6, 0x10000, RZ ;  /* 0x0001000006027824 */ /* 0x000fe200078e00ff */
[----:B------:R-:W-:Y:S01]  /*10a80*/  LOP3.LUT R6, R7, 0xffff0000, RZ, 0xc0, !PT ;  /* 0xffff000007067812 */ /* 0x000fe200078ec0ff */
[----:B------:R-:W-:Y:S01]  /*10a90*/  FFMA.FTZ R30, R14, R11, -R10 ;  /* 0x0000000b0e1e7223 */ /* 0x000fe2000001080a */
[----:B------:R-:W-:Y:S01]  /*10aa0*/  LOP3.LUT R10, R13, 0xffff0000, RZ, 0xc0, !PT ;  /* 0xffff00000d0a7812 */ /* 0x000fe200078ec0ff */
[----:B------:R-:W-:-:S02]  /*10ab0*/  IMAD.U32 R0, R7, 0x10000, RZ ;  /* 0x0001000007007824 */ /* 0x000fc400078e00ff */
[----:B------:R-:W-:Y:S02]  /*10ac0*/  FMUL.FTZ R7, R8, R12 ;  /* 0x0000000c08077220 */ /* 0x000fe40000410000 */
[----:B------:R-:W-:Y:S02]  /*10ad0*/  IMAD.U32 R11, R17, 0x10000, RZ ;  /* 0x00010000110b7824 */ /* 0x000fe400078e00ff */
[----:B------:R-:W-:Y:S02]  /*10ae0*/  FFMA.FTZ R29, R14, R29, R9 ;  /* 0x0000001d0e1d7223 */ /* 0x000fe40000010009 */
[----:B------:R-:W-:Y:S02]  /*10af0*/  IMAD.U32 R9, R21, 0x10000, RZ ;  /* 0x0001000015097824 */ /* 0x000fe400078e00ff */
[----:B------:R-:W-:Y:S02]  /*10b00*/  FFMA.FTZ R28, R16, R10, -R7 ;  /* 0x0000000a101c7223 */ /* 0x000fe40000010807 */
[----:B------:R-:W-:-:S02]  /*10b10*/  FMUL.FTZ R7, R4, R11 ;  /* 0x0000000b04077220 */ /* 0x000fc40000410000 */
[----:B------:R-:W-:Y:S02]  /*10b20*/  FMUL.FTZ R8, R8, R10 ;  /* 0x0000000a08087220 */ /* 0x000fe40000410000 */
[-C--:B------:R-:W-:Y:S02]  /*10b30*/  FMUL.FTZ R4, R4, R9.reuse ;  /* 0x0000000904047220 */ /* 0x080fe40000410000 */
[----:B------:R-:W-:Y:S02]  /*10b40*/  IMAD.U32 R10, R22, 0x10000, RZ ;  /* 0x00010000160a7824 */ /* 0x000fe400078e00ff */
[----:B------:R-:W-:Y:S01]  /*10b50*/  FFMA.FTZ R14, R15, R9, -R7 ;  /* 0x000000090f0e7223 */ /* 0x000fe20000010807 */
[----:B------:R-:W-:Y:S01]  /*10b60*/  LOP3.LUT R9, R21, 0xffff0000, RZ, 0xc0, !PT ;  /* 0xffff000015097812 */ /* 0x000fe200078ec0ff */
[----:B------:R-:W-:Y:S01]  /*10b70*/  FFMA.FTZ R15, R15, R11, R4 ;  /* 0x0000000b0f0f7223 */ /* 0x000fe20000010004 */
[----:B------:R-:W-:Y:S01]  /*10b80*/  LOP3.LUT R11, R17, 0xffff0000, RZ, 0xc0, !PT ;  /* 0xffff0000110b7812 */ /* 0x000fe200078ec0ff */
[----:B------:R-:W-:Y:S01]  /*10b90*/  IMAD.U32 R7, R24, 0x10000, RZ ;  /* 0x0001000018077824 */ /* 0x000fe200078e00ff */
[----:B------:R-:W-:Y:S01]  /*10ba0*/  LOP3.LUT R17, R27, 0xffff0000, RZ, 0xc0, !PT ;  /* 0xffff00001b117812 */ /* 0x000fe200078ec0ff */
[----:B------:R-:W-:-:S02]  /*10bb0*/  FMUL.FTZ R4, R0, R10 ;  /* 0x0000000a00047220 */ /* 0x000fc40000410000 */
[-C--:B------:R-:W-:Y:S02]  /*10bc0*/  FMUL.FTZ R0, R0, R7.reuse ;  /* 0x0000000700007220 */ /* 0x080fe40000410000 */
[----:B------:R-:W-:Y:S02]  /*10bd0*/  FFMA.FTZ R13, R18, R7, -R4 ;  /* 0x00000007120d7223 */ /* 0x000fe40000010804 */
[C---:B------:R-:W-:Y:S02]  /*10be0*/  FMUL.FTZ R4, R3.reuse, R11 ;  /* 0x0000000b03047220 */ /* 0x040fe40000410000 */
[----:B------:R-:W-:Y:S02]  /*10bf0*/  FMUL.FTZ R3, R3, R9 ;  /* 0x0000000903037220 */ /* 0x000fe40000410000 */
[----:B------:R-:W-:Y:S02]  /*10c00*/  IMAD.U32 R21, R23, 0x10000, RZ ;  /* 0x0001000017157824 */ /* 0x000fe400078e00ff */
[----:B------:R-:W-:-:S02]  /*10c10*/  IMAD.U32 R7, R27, 0x10000, RZ ;  /* 0x000100001b077824 */ /* 0x000fc400078e00ff */
[----:B------:R-:W-:Y:S01]  /*10c20*/  FFMA.FTZ R16, R16, R12, R8 ;  /* 0x0000000c10107223 */ /* 0x000fe20000010008 */
[----:B------:R-:W-:Y:S01]  /*10c30*/  LOP3.LUT R8, R24, 0xffff0000, RZ, 0xc0, !PT ;  /* 0xffff000018087812 */ /* 0x000fe200078ec0ff */
[----:B------:R-:W-:Y:S01]  /*10c40*/  FFMA.FTZ R12, R18, R10, R0 ;  /* 0x0000000a120c7223 */ /* 0x000fe20000010000 */
[----:B------:R-:W-:Y:S01]  /*10c50*/  LOP3.LUT R18, R22, 0xffff0000, RZ, 0xc0, !PT ;  /* 0xffff000016127812 */ /* 0x000fe200078ec0ff */
[C---:B------:R-:W-:Y:S02]  /*10c60*/  FFMA.FTZ R9, R19.reuse, R9, -R4 ;  /* 0x0000000913097223 */ /* 0x040fe40000010804 */
[----:B------:R-:W-:Y:S01]  /*10c70*/  FFMA.FTZ R11, R19, R11, R3 ;  /* 0x0000000b130b7223 */ /* 0x000fe20000010003 */
[----:B------:R-:W-:Y:S01]  /*10c80*/  LOP3.LUT R19, R23, 0xffff0000, RZ, 0xc0, !PT ;  /* 0xffff000017137812 */ /* 0x000fe200078ec0ff */
[C---:B------:R-:W-:Y:S01]  /*10c90*/  FMUL.FTZ R0, R2.reuse, R21 ;  /* 0x0000001502007220 */ /* 0x040fe20000410000 */
[----:B------:R-:W-:Y:S01]  /*10ca0*/  F2FP.BF16.PACK_AB R9, R9, R14 ;  /* 0x0000000e0909723e */ /* 0x000fe200000010ff */
[----:B------:R-:W-:-:S02]  /*10cb0*/  FMUL.FTZ R2, R2, R7 ;  /* 0x0000000702027220 */ /* 0x000fc40000410000 */
[C---:B------:R-:W-:Y:S02]  /*10cc0*/  FFMA.FTZ R10, R20.reuse, R7, -R0 ;  /* 0x00000007140a7223 */ /* 0x040fe40000010800 */
[----:B------:R-:W-:Y:S02]  /*10cd0*/  FFMA.FTZ R7, R20, R21, R2 ;  /* 0x0000001514077223 */ /* 0x000fe40000010002 */
[C---:B------:R-:W-:Y:S02]  /*10ce0*/  FMUL.FTZ R4, R5.reuse, R19 ;  /* 0x0000001305047220 */ /* 0x040fe40000410000 */
[----:B------:R-:W-:Y:S01]  /*10cf0*/  FMUL.FTZ R3, R5, R17 ;  /* 0x0000001105037220 */ /* 0x000fe20000410000 */
[----:B------:R-:W-:Y:S01]  /*10d00*/  F2FP.BF16.PACK_AB R5, R11, R15 ;  /* 0x0000000f0b05723e */ /* 0x000fe200000010ff */
[C---:B------:R-:W-:Y:S02]  /*10d10*/  FMUL.FTZ R2, R6.reuse, R18 ;  /* 0x0000001206027220 */ /* 0x040fe40000410000 */
[----:B------:R-:W-:-:S02]  /*10d20*/  FMUL.FTZ R0, R6, R8 ;  /* 0x0000000806007220 */ /* 0x000fc40000410000 */
[----:B------:R-:W-:Y:S01]  /*10d30*/  FFMA.FTZ R6, R26, R17, -R4 ;  /* 0x000000111a067223 */ /* 0x000fe20000010804 */
[----:B------:R-:W-:Y:S01]  /*10d40*/  F2FP.BF16.PACK_AB R4, R16, R29 ;  /* 0x0000001d1004723e */ /* 0x000fe200000010ff */
[----:B------:R-:W-:Y:S02]  /*10d50*/  FFMA.FTZ R3, R26, R19, R3 ;  /* 0x000000131a037223 */ /* 0x000fe40000010003 */
        /* <DEDUP_REMOVED lines=9> */
.L_x_2460:
[----:B------:R-:W-:Y:S05]  /*10df0*/  BSYNC B1 ;  /* 0x0000000000017941 */ /* 0x000fea0003800000 */
.L_x_2459:
[----:B------:R-:W-:Y:S01]  /*10e00*/  IADD3 R2, R225, 0x20, RZ ;  /* 0x00000020e1027810 */ /* 0x000fe20007ffe0ff */
[----:B------:R-:W-:Y:S01]  /*10e10*/  BSSY B1, `(.L_x_2463) ;  /* 0x00000e7000017945 */ /* 0x000fe20003800000 */
[----:B------:R-:W-:Y:S02]  /*10e20*/  SHF.R.S32.HI R39, RZ, 0x3, R59 ;  /* 0x00000003ff277819 */ /* 0x000fe4000001143b */
[----:B------:R-:W-:-:S13]  /*10e30*/  ISETP.GE.AND P0, PT, R2, R64, PT ;  /* 0x000000400200720c */ /* 0x000fda0003f06270 */
[----:B------:R-:W-:Y:S05]  /*10e40*/  @P0 BRA `(.L_x_2464) ;  /* 0x00000e3000000947 */ /* 0x000fea0003800000 */
[----:B------:R-:W-:Y:S01]  /*10e50*/  ISETP.GE.AND P0, PT, R134, c[0x0][0x27c], PT ;  /* 0x00009f0086007a0c */ /* 0x000fe20003f06270 */
[----:B------:R-:W-:Y:S01]  /*10e60*/  BSSY B0, `(.L_x_2465) ;  /* 0x0000071000007945 */ /* 0x000fe20003800000 */
[----:B------:R-:W-:Y:S02]  /*10e70*/  SHF.R.S32.HI R0, RZ, 0x1f, R2 ;  /* 0x0000001fff007819 */ /* 0x000fe40000011402 */
[----:B-1----:R-:W-:Y:S02]  /*10e80*/  SHF.R.U32.HI R37, RZ, 0x3, R159 ;  /* 0x00000003ff257819 */ /* 0x002fe4000001169f */
[----:B------:R-:W-:-:S05]  /*10e90*/  LEA.HI R0, R0, R2, RZ, 0x3 ;  /* 0x0000000200007211 */ /* 0x000fca00078f18ff */
[----:B------:R-:W-:-:S05]  /*10ea0*/  IMAD.SHL.U32 R0, R0, 0x40, RZ ;  /* 0x0000004000007824 */ /* 0x000fca00078e00ff */
[----:B------:R-:W-:Y:S01]  /*10eb0*/  LOP3.LUT R26, R0, 0xfffffe00, RZ, 0xc0, !PT ;  /* 0xfffffe00001a7812 */ /* 0x000fe200078ec0ff */
[----:B------:R-:W-:Y:S05]  /*10ec0*/  @P0 BRA `(.L_x_2466) ;  /* 0x000006a000000947 */ /* 0x000fea0003800000 */
[----:B------:R-:W-:Y:S01]  /*10ed0*/  IMAD.MOV.U32 R3, RZ, RZ, c[0x0][0x27c] ;  /* 0x00009f00ff037624 */ /* 0x000fe200078e00ff */
[----:B------:R-:W-:Y:S02]  /*10ee0*/  LOP3.LUT R0, R159, 0x38, R134, 0xf8, !PT ;  /* 0x000000389f007812 */ /* 0x000fe400078ef886 */
[----:B------:R-:W-:Y:S02]  /*10ef0*/  SHF.R.U64 R13, R44, 0x10, R45 ;  /* 0x000000102c0d7819 */ /* 0x000fe4000000122d */
        /* <DEDUP_REMOVED lines=8> */
[----:B------:R-:W-:Y:S01]  /*10f80*/  SHF.R.U32.HI R15, RZ, 0x10, R45 ;  /* 0x00000010ff0f7819 */ /* 0x000fe2000001162d */
        /* <DEDUP_REMOVED lines=10> */
[----:B------:R-:W-:Y:S01]  /*11030*/  PRMT R22, R101, 0x5410, R19 ;  /* 0x0000541065167816 */ /* 0x000fe20000000013 */
[----:B------:R-:W-:Y:S01]  /*11040*/  IMAD.U32 R36, R17, 0x10000, RZ ;  /* 0x0001000011247824 */ /* 0x000fe200078e00ff */
[----:B----4-:R-:W2:Y:S01]  /*11050*/  LDS.128 R4, [R29+0x10080] ;  /* 0x010080001d047984 */ /* 0x010ea20000000c00 */
[----:B------:R-:W-:-:S02]  /*11060*/  SHF.R.U64 R16, R46, 0x10, R47 ;  /* 0x000000102e107819 */ /* 0x000fc4000000122f */
[----:B------:R-:W-:Y:S02]  /*11070*/  PRMT R14, R102, 0x5432, R0 ;  /* 0x00005432660e7816 */ /* 0x000fe40000000000 */
[----:B------:R-:W-:Y:S02]  /*11080*/  SHF.L.U32 R33, R13, 0x10, RZ ;  /* 0x000000100d217819 */ /* 0x000fe400000006ff */
[----:B------:R-:W-:Y:S01]  /*11090*/  SHF.R.U32.HI R2, RZ, 0x10, R41 ;  /* 0x00000010ff027819 */ /* 0x000fe20000011629 */
[----:B------:R-:W-:Y:S01]  /*110a0*/  IMAD.U32 R31, R14, 0x10000, RZ ;  /* 0x000100000e1f7824 */ /* 0x000fe200078e00ff */
[----:B------:R-:W-:Y:S02]  /*110b0*/  SHF.R.U64 R3, R42, 0x10, R43 ;  /* 0x000000102a037819 */ /* 0x000fe4000000122b */
[----:B------:R-:W-:Y:S02]  /*110c0*/  PRMT R24, R103, 0x5410, R12 ;  /* 0x0000541067187816 */ /* 0x000fe4000000000c */
[----:B------:R-:W-:-:S02]  /*110d0*/  PRMT R23, R101, 0x5432, R16 ;  /* 0x0000543265177816 */ /* 0x000fc40000000010 */
        /* <DEDUP_REMOVED lines=9> */
[----:B------:R-:W-:-:S02]  /*11170*/  SHF.L.U32 R35, R22, 0x10, RZ ;  /* 0x0000001016237819 */ /* 0x000fc400000006ff */
[----:B------:R-:W-:Y:S02]  /*11180*/  LOP3.LUT R27, R10, 0xffff0000, RZ, 0xc0, !PT ;  /* 0xffff00000a1b7812 */ /* 0x000fe400078ec0ff */
[----:B------:R-:W-:Y:S01]  /*11190*/  LOP3.LUT R13, R13, 0xffff0000, RZ, 0xc0, !PT ;  /* 0xffff00000d0d7812 */ /* 0x000fe200078ec0ff */
[----:B--2---:R-:W-:Y:S01]  /*111a0*/  IMAD.U32 R9, R4, 0x10000, RZ ;  /* 0x0001000004097824 */ /* 0x004fe200078e00ff */
[C---:B------:R-:W-:Y:S01]  /*111b0*/  LOP3.LUT R3, R5.reuse, 0xffff0000, RZ, 0xc0, !PT ;  /* 0xffff000005037812 */ /* 0x040fe200078ec0ff */
[----:B------:R-:W-:Y:S01]  /*111c0*/  IMAD.U32 R8, R5, 0x10000, RZ ;  /* 0x0001000005087824 */ /* 0x000fe200078e00ff */
[----:B------:R-:W-:Y:S01]  /*111d0*/  LOP3.LUT R10, R6, 0xffff0000, RZ, 0xc0, !PT ;  /* 0xffff0000060a7812 */ /* 0x000fe200078ec0ff */
[C---:B------:R-:W-:Y:S01]  /*111e0*/  FMUL.FTZ R11, R9.reuse, R33 ;  /* 0x00000021090b7220 */ /* 0x040fe20000410000 */
[----:B------:R-:W-:Y:S01]  /*111f0*/  LOP3.LUT R4, R4, 0xffff0000, RZ, 0xc0, !PT ;  /* 0xffff000004047812 */ /* 0x000fe200078ec0ff */
[-C--:B------:R-:W-:Y:S02]  /*11200*/  FMUL.FTZ R5, R9, R31.reuse ;  /* 0x0000001f09057220 */ /* 0x080fe40000410000 */
[----:B------:R-:W-:-:S02]  /*11210*/  FFMA.FTZ R34, R16, R31, -R11 ;  /* 0x0000001f10227223 */ /* 0x000fc4000001080b */
[C---:B------:R-:W-:Y:S02]  /*11220*/  IMAD.U32 R0, R7.reuse, 0x10000, RZ ;  /* 0x0001000007007824 */ /* 0x040fe400078e00ff */
[----:B------:R-:W-:Y:S02]  /*11230*/  IMAD.U32 R11, R18, 0x10000, RZ ;  /* 0x00010000120b7824 */ /* 0x000fe400078e00ff */
[----:B------:R-:W-:Y:S02]  /*11240*/  IMAD.U32 R31, R24, 0x10000, RZ ;  /* 0x00010000181f7824 */ /* 0x000fe400078e00ff */
[----:B------:R-:W-:Y:S01]  /*11250*/  IMAD.U32 R2, R6, 0x10000, RZ ;  /* 0x0001000006027824 */ /* 0x000fe200078e00ff */
[----:B------:R-:W-:Y:S01]  /*11260*/  LOP3.LUT R6, R7, 0xffff0000, RZ, 0xc0, !PT ;  /* 0xffff000007067812 */ /* 0x000fe200078ec0ff */
[----:B------:R-:W-:Y:S02]  /*11270*/  FFMA.FTZ R33, R16, R33, R5 ;  /* 0x0000002110217223 */ /* 0x000fe40000010005 */
[----:B------:R-:W-:-:S02]  /*11280*/  FMUL.FTZ R9, R8, R36 ;  /* 0x0000002408097220 */ /* 0x000fc40000410000 */
[----:B------:R-:W-:Y:S02]  /*11290*/  FMUL.FTZ R7, R8, R11 ;  /* 0x0000000b08077220 */ /* 0x000fe40000410000 */
[C---:B------:R-:W-:Y:S02]  /*112a0*/  FMUL.FTZ R5, R0.reuse, R35 ;  /* 0x0000002300057220 */ /* 0x040fe40000410000 */
[----:B------:R-:W-:Y:S02]  /*112b0*/  FMUL.FTZ R0, R0, R31 ;  /* 0x0000001f00007220 */ /* 0x000fe40000410000 */
[----:B------:R-:W-:Y:S01]  /*112c0*/  FFMA.FTZ R32, R15, R11, -R9 ;  /* 0x0000000b0f207223 */ /* 0x000fe20000010809 */
        /* <DEDUP_REMOVED lines=31> */
[C---:B------:R-:W-:Y:S01]  /*114c0*/  FFMA.FTZ R6, R27.reuse, R14, -R4 ;  /* 0x0000000e1b067223 */ /* 0x040fe20000010804 */
        /* <DEDUP_REMOVED lines=10> */
.L_x_2466:
[----:B------:R-:W-:Y:S05]  /*11570*/  BSYNC B0 ;  /* 0x0000000000007941 */ /* 0x000fea0003800000 */
.L_x_2465:
        /* <DEDUP_REMOVED lines=8> */
[----:B----4-:R-:W-:Y:S01]  /*11600*/  SHF.R.S32.HI R5, RZ, 0x1f, R0 ;  /* 0x0000001fff057819 */ /* 0x010fe20000011400 */
        /* <DEDUP_REMOVED lines=9> */
[----:B---3--:R-:W1:Y:S01]  /*116a0*/  LDS.128 R8, [R30] ;  /* 0x000000001e087984 */ /* 0x008e620000000c00 */
[----:B------:R-:W-:-:S02]  /*116b0*/  SHF.R.U32.HI R12, RZ, 0x10, R55 ;  /* 0x00000010ff0c7819 */ /* 0x000fc40000011637 */
[----:B------:R-:W-:Y:S02]  /*116c0*/  IADD3 R0, R3, R0, R26 ;  /* 0x0000000003007210 */ /* 0x000fe40007ffe01a */
[--C-:B------:R-:W-:Y:S02]  /*116d0*/  SHF.R.U64 R14, R48, 0x10, R49.reuse ;  /* 0x00000010300e7819 */ /* 0x100fe40000001231 */
[----:B------:R-:W-:Y:S01]  /*116e0*/  SHF.R.U32.HI R15, RZ, 0x10, R49 ;  /* 0x00000010ff0f7819 */ /* 0x000fe20000011631 */
[----:B------:R-:W-:Y:S01]  /*116f0*/  IMAD.SHL.U32 R28, R0, 0x2, RZ ;  /* 0x00000002001c7824 */ /* 0x000fe200078e00ff */
[----:B------:R-:W-:Y:S02]  /*11700*/  SHF.R.U64 R0, R52, 0x10, R53 ;  /* 0x0000001034007819 */ /* 0x000fe40000001235 */
[----:B------:R-:W-:Y:S02]  /*11710*/  PRMT R24, R107, 0x5410, R12 ;  /* 0x000054106b187816 */ /* 0x000fe4000000000c */
[----:B------:R-:W2:Y:S01]  /*11720*/  LDS.128 R4, [R28+0x10080] ;  /* 0x010080001c047984 */ /* 0x000ea20000000c00 */
[----:B------:R-:W-:-:S02]  /*11730*/  PRMT R12, R104, 0x5432, R14 ;  /* 0x00005432680c7816 */ /* 0x000fc4000000000e */
[----:B------:R-:W-:Y:S02]  /*11740*/  SHF.R.U32.HI R18, RZ, 0x10, R51 ;  /* 0x00000010ff127819 */ /* 0x000fe40000011633 */
[----:B------:R-:W-:Y:S01]  /*11750*/  PRMT R13, R106, 0x5432, R0 ;  /* 0x000054326a0d7816 */ /* 0x000fe20000000000 */
[----:B------:R-:W-:Y:S01]  /*11760*/  IMAD.U32 R31, R12, 0x10000, RZ ;  /* 0x000100000c1f7824 */ /* 0x000fe200078e00ff */
[----:B------:R-:W-:Y:S02]  /*11770*/  PRMT R17, R104, 0x5410, R15 ;  /* 0x0000541068117816 */ /* 0x000fe4000000000f */
[----:B------:R-:W-:Y:S02]  /*11780*/  SHF.R.U64 R16, R50, 0x10, R51 ;  /* 0x0000001032107819 */ /* 0x000fe40000001233 */
[----:B------:R-:W-:Y:S02]  /*11790*/  PRMT R22, R105, 0x5410, R18 ;  /* 0x0000541069167816 */ /* 0x000fe40000000012 */
[----:B------:R-:W-:-:S02]  /*117a0*/  SHF.R.U64 R3, R54, 0x10, R55 ;  /* 0x0000001036037819 */ /* 0x000fc40000001237 */
[----:B------:R-:W-:Y:S02]  /*117b0*/  SHF.R.U32.HI R2, RZ, 0x10, R53 ;  /* 0x00000010ff027819 */ /* 0x000fe40000011635 */
        /* <DEDUP_REMOVED lines=76> */
.L_x_2464:
[----:B------:R-:W-:Y:S05]  /*11c80*/  BSYNC B1 ;  /* 0x0000000000017941 */ /* 0x000fea0003800000 */
.L_x_2463:
        /* <DEDUP_REMOVED lines=19> */
[----:B----4-:R-:W-:Y:S01]  /*11dc0*/  SHF.R.S32.HI R5, RZ, 0x1f, R4 ;  /* 0x0000001fff057819 */ /* 0x010fe20000011404 */
        /* <DEDUP_REMOVED lines=100> */
.L_x_2470:
[----:B------:R-:W-:Y:S05]  /*12410*/  BSYNC B0 ;  /* 0x0000000000007941 */ /* 0x000fea0003800000 */
.L_x_2469:
[----:B------:R-:W-:-:S13]  /*12420*/  ISETP.GE.AND P0, PT, R133, c[0x0][0x27c], PT ;  /* 0x00009f0085007a0c */ /* 0x000fda0003f06270 */
[----:B------:R-:W-:Y:S05]  /*12430*/  @P0 BRA `(.L_x_2468) ;  /* 0x000006e000000947 */ /* 0x000fea0003800000 */
[----:B------:R-:W-:Y:S01]  /*12440*/  IMAD.MOV.U32 R2, RZ, RZ, c[0x0][0x27c] ;  /* 0x00009f00ff027624 */ /* 0x000fe200078e00ff */
[----:B------:R-:W-:Y:S02]  /*12450*/  LEA.HI R3, R97, R133, RZ, 0x6 ;  /* 0x0000008561037211 */ /* 0x000fe400078f30ff */
[----:B-1----:R-:W-:Y:S02]  /*12460*/  LOP3.LUT R4, R0, 0x38, R59, 0xf8, !PT ;  /* 0x0000003800047812 */ /* 0x002fe400078ef83b */
[----:B------:R-:W-:Y:S01]  /*12470*/  LEA.HI R2, R2, R39, RZ, 0x1d ;  /* 0x0000002702027211 */ /* 0x000fe200078fe8ff */
[----:B------:R-:W-:Y:S01]  /*12480*/  IMAD.SHL.U32 R3, R3, 0x80, RZ ;  /* 0x0000008003037824 */ /* 0x000fe200078e00ff */
[----:B----4-:R-:W-:Y:S02]  /*12490*/  LOP3.LUT R5, R4, R38, RZ, 0x3c, !PT ;  /* 0x0000002604057212 */ /* 0x010fe400078e3cff */
        /* <DEDUP_REMOVED lines=20> */
[----:B------:R-:W-:Y:S02]  /*125e0*/  SHF.R.U32.HI R18, RZ, 0x10, R79 ;  /* 0x00000010ff127819 */ /* 0x000fe4000001164f */
[----:B------:R-:W-:Y:S01]  /*125f0*/  PRMT R13, R114, 0x5432, R0 ;  /* 0x00005432720d7816 */ /* 0x000fe20000000000 */
[----:B------:R-:W-:Y:S01]  /*12600*/  IMAD.U32 R31, R12, 0x10000, RZ ;  /* 0x000100000c1f7824 */ /* 0x000fe200078e00ff */
[----:B------:R-:W-:Y:S02]  /*12610*/  PRMT R17, R112, 0x5410, R15 ;  /* 0x0000541070117816 */ /* 0x000fe4000000000f */
[----:B------:R-:W-:Y:S02]  /*12620*/  SHF.R.U64 R16, R78, 0x10, R79 ;  /* 0x000000104e107819 */ /* 0x000fe4000000124f */
[----:B------:R-:W-:-:S02]  /*12630*/  PRMT R22, R113, 0x5410, R18 ;  /* 0x0000541071167816 */ /* 0x000fc40000000012 */
[----:B------:R-:W-:Y:S02]  /*12640*/  SHF.R.U64 R3, R74, 0x10, R75 ;  /* 0x000000104a037819 */ /* 0x000fe4000000124b */
        /* <DEDUP_REMOVED lines=77> */
.L_x_2468:
[----:B------:R-:W-:Y:S05]  /*12b20*/  BSYNC B1 ;  /* 0x0000000000017941 */ /* 0x000fea0003800000 */
.L_x_2467:
        /* <DEDUP_REMOVED lines=119> */
.L_x_2472:
[----:B------:R-:W-:Y:S05]  /*132a0*/  BSYNC B0 ;  /* 0x0000000000007941 */ /* 0x000fea0003800000 */
.L_x_2471:
        /* <DEDUP_REMOVED lines=9> */
[----:B----4-:R-:W-:Y:S01]  /*13340*/  IMAD.SHL.U32 R5, R2, 0x8, RZ ;  /* 0x0000000802057824 */ /* 0x010fe200078e00ff */
        /* <DEDUP_REMOVED lines=8> */
[--C-:B------:R-:W-:Y:S01]  /*133d0*/  SHF.R.U64 R13, R88, 0x10, R89.reuse ;  /* 0x00000010580d7819 */ /* 0x100fe20000001259 */
[----:B---3--:R-:W1:Y:S01]  /*133e0*/  LDS.128 R8, [R29] ;  /* 0x000000001d087984 */ /* 0x008e620000000c00 */
[----:B------:R-:W-:Y:S02]  /*133f0*/  IADD3 R0, R3, R0, R24 ;  /* 0x0000000003007210 */ /* 0x000fe40007ffe018 */
[----:B------:R-:W-:Y:S02]  /*13400*/  SHF.R.U32.HI R15, RZ, 0x10, R89 ;  /* 0x00000010ff0f7819 */ /* 0x000fe40000011659 */
[----:B------:R-:W-:Y:S01]  /*13410*/  SHF.R.U32.HI R19, RZ, 0x10, R91 ;  /* 0x00000010ff137819 */ /* 0x000fe2000001165b */
[----:B------:R-:W-:Y:S01]  /*13420*/  IMAD.SHL.U32 R28, R0, 0x2, RZ ;  /* 0x00000002001c7824 */ /* 0x000fe200078e00ff */
[----:B------:R-:W-:Y:S02]  /*13430*/  SHF.R.U64 R0, R92, 0x10, R93 ;  /* 0x000000105c007819 */ /* 0x000fe4000000125d */
[----:B------:R-:W-:-:S02]  /*13440*/  PRMT R13, R121, 0x5432, R13 ;  /* 0x00005432790d7816 */ /* 0x000fc4000000000d */
[----:B------:R-:W2:Y:S01]  /*13450*/  LDS.128 R4, [R28+0x10080] ;  /* 0x010080001c047984 */ /* 0x000ea20000000c00 */
[----:B------:R-:W-:Y:S02]  /*13460*/  SHF.R.U32.HI R12, RZ, 0x10, R95 ;  /* 0x00000010ff0c7819 */ /* 0x000fe4000001165f */
[----:B------:R-:W-:Y:S01]  /*13470*/  PRMT R17, R121, 0x5410, R15 ;  /* 0x0000541079117816 */ /* 0x000fe2000000000f */
[----:B------:R-:W-:Y:S01]  /*13480*/  IMAD.U32 R31, R13, 0x10000, RZ ;  /* 0x000100000d1f7824 */ /* 0x000fe200078e00ff */
[----:B------:R-:W-:Y:S02]  /*13490*/  PRMT R22, R122, 0x5410, R19 ;  /* 0x000054107a167816 */ /* 0x000fe40000000013 */
[----:B------:R-:W-:Y:S01]  /*134a0*/  SHF.R.U64 R16, R90, 0x10, R91 ;  /* 0x000000105a107819 */ /* 0x000fe2000000125b */
[----:B------:R-:W-:Y:S01]  /*134b0*/  IMAD.U32 R35, R17, 0x10000, RZ ;  /* 0x0001000011237824 */ /* 0x000fe200078e00ff */
[----:B------:R-:W-:Y:S01]  /*134c0*/  PRMT R14, R123, 0x5432, R0 ;  /* 0x000054327b0e7816 */ /* 0x000fe20000000000 */
[----:B------:R-:W-:Y:S01]  /*134d0*/  IMAD.U32 R34, R22, 0x10000, RZ ;  /* 0x0001000016227824 */ /* 0x000fe200078e00ff */
[----:B------:R-:W-:-:S02]  /*134e0*/  SHF.R.U32.HI R2, RZ, 0x10, R93 ;  /* 0x00000010ff027819 */ /* 0x000fc4000001165d */
[----:B------:R-:W-:Y:S01]  /*134f0*/  SHF.R.U64 R3, R94, 0x10, R95 ;  /* 0x000000105e037819 */ /* 0x000fe2000000125f */
[----:B------:R-:W-:Y:S01]  /*13500*/  IMAD.U32 R30, R14, 0x10000, RZ ;  /* 0x000100000e1e7824 */ /* 0x000fe200078e00ff */
[----:B------:R-:W-:Y:S02]  /*13510*/  PRMT R24, R124, 0x5410, R12 ;  /* 0x000054107c187816 */ /* 0x000fe4000000000c */
[----:B------:R-:W-:Y:S02]  /*13520*/  PRMT R23, R122, 0x5432, R16 ;  /* 0x000054327a177816 */ /* 0x000fe40000000010 */
[----:B------:R-:W-:Y:S02]  /*13530*/  PRMT R18, R123, 0x5410, R2 ;  /* 0x000054107b127816 */ /* 0x000fe40000000002 */
[----:B------:R-:W-:Y:S02]  /*13540*/  PRMT R27, R124, 0x5432, R3 ;  /* 0x000054327c1b7816 */ /* 0x000fe40000000003 */
        /* <DEDUP_REMOVED lines=19> */
[----:B------:R-:W-:Y:S02]  /*13680*/  IMAD.U32 R30, R24, 0x10000, RZ ;  /* 0x00010000181e7824 */ /* 0x000fe400078e00ff */
[----:B------:R-:W-:Y:S01]  /*13690*/  IMAD.U32 R2, R6, 0x10000, RZ ;  /* 0x0001000006027824 */ /* 0x000fe200078e00ff */
[----:B------:R-:W-:Y:S01]  /*136a0*/  LOP3.LUT R6, R7, 0xffff0000, RZ, 0xc0, !PT ;  /* 0xffff000007067812 */ /* 0x000fe200078ec0ff */
[----:B------:R-:W-:-:S02]  /*136b0*/  FFMA.FTZ R32, R16, R31, R5 ;  /* 0x0000001f10207223 */ /* 0x000fc40000010005 */
[C---:B------:R-:W-:Y:S02]  /*136c0*/  FMUL.FTZ R9, R8.reuse, R35 ;  /* 0x0000002308097220 */ /* 0x040fe40000410000 */
[-C--:B------:R-:W-:Y:S02]  /*136d0*/  FMUL.FTZ R7, R8, R11.reuse ;  /* 0x0000000b08077220 */ /* 0x080fe40000410000 */
        /* <DEDUP_REMOVED lines=33> */
[-C--:B------:R-:W-:Y:S02]  /*138f0*/  FMUL.FTZ R0, R6, R13.reuse ;  /* 0x0000000d06007220 */ /* 0x080fe40000410000 */
        /* <DEDUP_REMOVED lines=11> */
.L_x_2444:
[----:B------:R-:W-:Y:S05]  /*139b0*/  BSYNC B2 ;  /* 0x0000000000027941 */ /* 0x000fea0003800000 */
.L_x_2410:
[----:B-1----:R-:W1:Y:S01]  /*139c0*/  S2R R4, SR_TID.X ;  /* 0x0000000000047919 */ /* 0x002e620000002100 */
[----:B------:R-:W-:Y:S01]  /*139d0*/  IMAD R0, R126, c[0x0][0x208], RZ ;  /* 0x000082007e007a24 */ /* 0x000fe200078e02ff */
[----:B------:R-:W-:-:S04]  /*139e0*/  DEPBAR.LE SB0, 0x0 ;  /* 0x000080000000791a */ /* 0x000fc80000000000 */
[----:B------:R-:W-:Y:S01]  /*139f0*/  IMAD.WIDE.U32 R2, R116, c[0x0][0x208], RZ ;  /* 0x0000820074027a25 */ /* 0x000fe200078e00ff */
[----:B------:R-:W-:Y:S01]  /*13a00*/  BAR.SYNC.DEFER_BLOCKING 0x0 ;  /* 0x0000000000007b1d */ /* 0x000fe20000010000 */
[----:B------:R-:W-:Y:S02]  /*13a10*/  IADD3 R199, R190, 0x20, RZ ;  /* 0x00000020bec77810 */ /* 0x000fe40007ffe0ff */
[----:B------:R-:W-:Y:S01]  /*13a20*/  IMAD R0, R116, c[0x0][0x20c], R0 ;  /* 0x0000830074007a24 */ /* 0x000fe200078e0200 */
[C---:B------:R-:W-:Y:S01]  /*13a30*/  LOP3.LUT P3, RZ, R120.reuse, 0x1, RZ, 0xc0, !PT ;  /* 0x0000000178ff7812 */ /* 0x040fe2000786c0ff */
[----:B----4-:R-:W-:Y:S01]  /*13a40*/  IMAD.MOV.U32 R5, RZ, RZ, R233 ;  /* 0x000000ffff057224 */ /* 0x010fe200078e00e9 */
[C---:B------:R-:W-:Y:S01]  /*13a50*/  LOP3.LUT P2, RZ, R120.reuse, 0x2, RZ, 0xc0, !PT ;  /* 0x0000000278ff7812 */ /* 0x040fe2000784c0ff */
[----:B------:R-:W-:Y:S01]  /*13a60*/  IMAD.IADD R0, R3, 0x1, R0 ;  /* 0x0000000103007824 */ /* 0x000fe200078e0200 */
[----:B------:R-:W-:Y:S01]  /*13a70*/  LOP3.LUT P1, RZ, R120, 0x4, RZ, 0xc0, !PT ;  /* 0x0000000478ff7812 */ /* 0x000fe2000782c0ff */
[----:B------:R-:W-:Y:S02]  /*13a80*/  BSSY B0, `(.L_x_2473) ;  /* 0x0000130000007945 */ /* 0x000fe40003800000 */
[----:B------:R-:W-:Y:S01]  /*13a90*/  IMAD R0, R0, 0x30, RZ ;  /* 0x0000003000007824 */ /* 0x000fe200078e02ff */
[----:B-1----:R-:W-:Y:S01]  /*13aa0*/  ISETP.GT.AND P5, PT, R4, 0x7f, PT ;  /* 0x0000007f0400780c */ /* 0x002fe20003fa4270 */
[----:B------:R-:W-:-:S04]  /*13ab0*/  IMAD.MOV.U32 R4, RZ, RZ, R230 ;  /* 0x000000ffff047224 */ /* 0x000fc800078e00e6 */
[----:B------:R-:W-:Y:S01]  /*13ac0*/  IMAD.WIDE.U32 R4, R2, 0x30, R4 ;  /* 0x0000003002047825 */ /* 0x000fe200078e0004 */
[----:B------:R-:W-:Y:S04]  /*13ad0*/  LDSM.16.M88.4 R12, [R195] ;  /* 0x00000000c30c783b */ /* 0x000fe80000000200 */
[----:B------:R-:W-:Y:S01]  /*13ae0*/  IADD3 R0, R5, R0, RZ ;  /* 0x0000000005007210 */ /* 0x000fe20007ffe0ff */
[----:B------:R-:W1:Y:S01]  /*13af0*/  LDSM.16.M88.4 R20, [R190] ;  /* 0x00000000be14783b */ /* 0x000e620000000200 */
[C---:B------:R-:W-:Y:S01]  /*13b00*/  LEA R2, P0, R4.reuse, c[0x0][0x1f8], 0x1 ;  /* 0x00007e0004027a11 */ /* 0x040fe200078008ff */
[----:B------:R-:W-:Y:S02]  /*13b10*/  @!P5 IMAD.MOV.U32 R5, RZ, RZ, c[0x0][0x208] ;  /* 0x00008200ff05d624 */ /* 0x000fe400078e00ff */
[----:B------:R-:W-:Y:S01]  /*13b20*/  @!P5 IMAD.MOV.U32 R6, RZ, RZ, c[0x0][0x20c] ;  /* 0x00008300ff06d624 */ /* 0x000fe200078e00ff */
[----:B------:R-:W-:Y:S01]  /*13b30*/  LEA.HI.X R3, R4, c[0x0][0x1fc], R0, 0x1, P0 ;  /* 0x00007f0004037a11 */ /* 0x000fe200000f0c00 */
[----:B------:R-:W2:Y:S01]  /*13b40*/  LDSM.16.M88.4 R24, [R190+0x800] ;  /* 0x00080000be18783b */ /* 0x000ea20000000200 */
[----:B------:R-:W-:-:S02]  /*13b50*/  @!P5 LEA R4, P0, R5, R2, 0x6 ;  /* 0x000000020504d211 */ /* 0x000fc400078030ff */
[----:B------:R-:W-:Y:S01]  /*13b60*/  MOV R0, 0x40 ;  /* 0x0000004000007802 */ /* 0x000fe20000000f00 */
[----:B------:R-:W-:Y:S01]  /*13b70*/  LDSM.16.M88.4 R44, [R190+0x1000] ;  /* 0x00100000be2c783b */ /* 0x000fe20000000200 */
[----:B------:R-:W-:Y:S02]  /*13b80*/  @!P5 LEA.HI.X R5, R5, R3, R6, 0x6, P0 ;  /* 0x000000030505d211 */ /* 0x000fe400000f3406 */
[----:B------:R-:W-:Y:S01]  /*13b90*/  LOP3.LUT P0, RZ, R96, 0x2, RZ, 0xc0, !PT ;  /* 0x0000000260ff7812 */ /* 0x000fe2000780c0ff */
[----:B---3--:R-:W-:Y:S01]  /*13ba0*/  LDSM.16.M88.4 R8, [R196] ;  /* 0x00000000c408783b */ /* 0x008fe20000000200 */
[----:B------:R-:W-:-:S11]  /*13bb0*/  IADD3 R6, R127, R131, -R225 ;  /* 0x000000837f067210 */ /* 0x000fd60007ffe8e1 */
[----:B------:R-:W-:Y:S02]  /*13bc0*/  @P0 IADD3 R199, R190, -0x20, RZ ;  /* 0xffffffe0bec70810 */ /* 0x000fe40007ffe0ff */
[----:B------:R-:W-:Y:S02]  /*13bd0*/  LOP3.LUT P0, RZ, R96, 0x4, RZ, 0xc0, !PT ;  /* 0x0000000460ff7812 */ /* 0x000fe4000780c0ff */
[C---:B------:R-:W-:Y:S01]  /*13be0*/  IADD3 R210, R199.reuse, 0x1000, RZ ;  /* 0x00001000c7d27810 */ /* 0x040fe20007ffe0ff */
[----:B------:R-:W3:Y:S01]  /*13bf0*/  LDSM.16.M88.4 R36, [R199] ;  /* 0x00000000c724783b */ /* 0x000ee20000000200 */
[----:B------:R-:W-:Y:S02]  /*13c00*/  SEL R0, R0, 0xffffffc0, !P0 ;  /* 0xffffffc000007807 */ /* 0x000fe40004000000 */
[C---:B------:R-:W-:Y:S01]  /*13c10*/  ISETP.LT.OR P0, PT, R6.reuse, 0x1, !P3 ;  /* 0x000000010600780c */ /* 0x040fe20005f01670 */
[----:B------:R-:W4:Y:S01]  /*13c20*/  LDSM.16.M88.4 R52, [R199+0x800] ;  /* 0x00080000c734783b */ /* 0x000f220000000200 */
[----:B------:R-:W-:Y:S01]  /*13c30*/  @!P5 ISETP.LT.OR P3, PT, R6, 0x21, !P3 ;  /* 0x000000210600d80c */ /* 0x000fe20005f61670 */
[----:B------:R-:W-:Y:S01]  /*13c40*/  IMAD.IADD R189, R190, 0x1, R0 ;  /* 0x00000001bebd7824 */ /* 0x000fe200078e0200 */
[C---:B------:R-:W-:Y:S01]  /*13c50*/  IADD3 R188, R199.reuse, R0, RZ ;  /* 0x00000000c7bc7210 */ /* 0x040fe20007ffe0ff */
[----:B------:R-:W4:Y:S01]  /*13c60*/  LDSM.16.M88.4 R68, [R199+0x1000] ;  /* 0x00100000c744783b */ /* 0x000f220000000200 */
[----:B-1----:R-:W-:Y:S01]  /*13c70*/  HMMA.16816.F32.BF16 R16, R12, R20, RZ ;  /* 0x000000140c10723c */ /* 0x002fe200000418ff */
[----:B------:R-:W-:-:S02]  /*13c80*/  IADD3 R209, R199, 0x800, RZ ;  /* 0x00000800c7d17810 */ /* 0x000fc40007ffe0ff */
[C---:B------:R-:W-:Y:S02]  /*13c90*/  IADD3 R208, R199.reuse, 0x4800, RZ ;  /* 0x00004800c7d07810 */ /* 0x040fe40007ffe0ff */
[C---:B------:R-:W-:Y:S02]  /*13ca0*/  IADD3 R207, R199.reuse, 0x5800, RZ ;  /* 0x00005800c7cf7810 */ /* 0x040fe40007ffe0ff */
[----:B------:R-:W-:Y:S01]  /*13cb0*/  @!PT LDS RZ, [RZ] ;  /* 0x00000000fffff984 */ /* 0x000fe20000000800 */
[----:B------:R-:W-:Y:S01]  /*13cc0*/  @!PT LDS RZ, [RZ] ;  /* 0x00000000fffff984 */ /* 0x000fe20000000800 */
[----:B------:R-:W-:Y:S01]  /*13cd0*/  @!PT LDS RZ, [RZ] ;  /* 0x00000000fffff984 */ /* 0x000fe20000000800 */
[----:B------:R1:W-:Y:S01]  /*13ce0*/  LDGSTS.E.BYPASS.LTC128B.128 [R211+0x4080], [R2.64], !P0 ;  /* 0x0408000002d37fae */ /* 0x0003e2000c101d46 */
[C---:B------:R-:W-:Y:S01]  /*13cf0*/  ISETP.LT.OR P0, PT, R6.reuse, 0x1, !P2 ;  /* 0x000000010600780c */ /* 0x040fe20005701670 */
[----:B------:R-:W-:Y:S01]  /*13d00*/  HMMA.16816.F32.BF16 R28, R12, R22, RZ ;  /* 0x000000160c1c723c */ /* 0x000fe200000418ff */
[----:B------:R-:W-:Y:S02]  /*13d10*/  @!P5 ISETP.LT.OR P2, PT, R6, 0x21, !P2 ;  /* 0x000000210600d80c */ /* 0x000fe40005741670 */
[C---:B------:R-:W-:Y:S02]  /*13d20*/  IADD3 R206, R199.reuse, 0x5000, RZ ;  /* 0x00005000c7ce7810 */ /* 0x040fe40007ffe0ff */
[----:B------:R-:W-:-:S02]  /*13d30*/  IADD3 R205, R199, 0x3000, RZ ;  /* 0x00003000c7cd7810 */ /* 0x000fc40007ffe0ff */
[C---:B------:R-:W-:Y:S01]  /*13d40*/  IADD3 R204, R199.reuse, 0x4000, RZ ;  /* 0x00004000c7cc7810 */ /* 0x040fe20007ffe0ff */
[C---:B--2---:R-:W-:Y:S01]  /*13d50*/  HMMA.16816.F32.BF16 R32, R12.reuse, R24, RZ ;  /* 0x000000180c20723c */ /* 0x044fe200000418ff */
[C---:B------:R-:W-:Y:S02]  /*13d60*/  IADD3 R203, R199.reuse, 0x3800, RZ ;  /* 0x00003800c7cb7810 */ /* 0x040fe40007ffe0ff */
[C---:B------:R-:W-:Y:S01]  /*13d70*/  IADD3 R202, R199.reuse, 0x1800, RZ ;  /* 0x00001800c7ca7810 */ /* 0x040fe20007ffe0ff */
[----:B------:R1:W-:Y:S01]  /*13d80*/  LDGSTS.E.BYPASS.LTC128B.128 [R211+0x5880], [R2.64+0x80], !P0 ;  /* 0x0588008002d37fae */ /* 0x0003e2000c101d46 */
[C---:B------:R-:W-:Y:S02]  /*13d90*/  ISETP.LT.OR P0, PT, R6.reuse, 0x1, !P1 ;  /* 0x000000010600780c */ /* 0x040fe40004f01670 */
[----:B------:R-:W-:Y:S01]  /*13da0*/  @!P5 ISETP.LT.OR P1, PT, R6, 0x21, !P1 ;  /* 0x000000210600d80c */ /* 0x000fe20004f21670 */
[----:B------:R-:W-:Y:S01]  /*13db0*/  HMMA.16816.F32.BF16 R40, R12, R26, RZ ;  /* 0x0000001a0c28723c */ /* 0x000fe200000418ff */
[----:B------:R-:W-:-:S02]  /*13dc0*/  IADD3 R201, R199, 0x2800, RZ ;  /* 0x00002800c7c97810 */ /* 0x000fc40007ffe0ff */
[----:B------:R-:W-:-:S05]  /*13dd0*/  IADD3 R200, R199, 0x2000, RZ ;  /* 0x00002000c7c87810 */ /* 0x000fca0007ffe0ff */
[----:B---3--:R-:W-:Y:S02]  /*13de0*/  HMMA.16816.F32.BF16 R16, R8, R36, R16 ;  /* 0x000000240810723c */ /* 0x008fe40000041810 */
[----:B------:R1:W-:Y:S01]  /*13df0*/  LDGSTS.E.BYPASS.LTC128B.128 [R211+0x7080], [R2.64+0x100], !P0 ;  /* 0x0708010002d37fae */ /* 0x0003e2000c101d46 */
[----:B------:R-:W-:-:S04]  /*13e00*/  LOP3.LUT P0, RZ, R120, 0x8, RZ, 0xc0, !PT ;  /* 0x0000000878ff7812 */ /* 0x000fc8000780c0ff */
[C---:B------:R-:W-:Y:S01]  /*13e10*/  ISETP.LT.OR P4, PT, R6.reuse, 0x1, !P0 ;  /* 0x000000010600780c */ /* 0x040fe20004781670 */
[----:B------:R-:W-:Y:S01]  /*13e20*/  HMMA.16816.F32.BF16 R48, R12, R44, RZ ;  /* 0x0000002c0c30723c */ /* 0x000fe200000418ff */
[----:B------:R-:W-:-:S07]  /*13e30*/  @!P5 ISETP.LT.OR P0, PT, R6, 0x21, !P0 ;  /* 0x000000210600d80c */ /* 0x000fce0004701670 */
[----:B------:R-:W-:Y:S04]  /*13e40*/  HMMA.16816.F32.BF16 R44, R12, R46, RZ ;  /* 0x0000002e0c2c723c */ /* 0x000fe800000418ff */
[----:B------:R1:W-:Y:S04]  /*13e50*/  LDGSTS.E.BYPASS.LTC128B.128 [R211+0x8880], [R2.64+0x180], !P4 ;  /* 0x0888018002d37fae */ /* 0x0003e8000e101d46 */
[----:B------:R2:W-:Y:S01]  /*13e60*/  @!P5 LDGSTS.E.BYPASS.LTC128B.128 [R213+0x5080], [R4.64], !P3 ;  /* 0x0508000004d5dfae */ /* 0x0005e2000d901d46 */
[C---:B------:R-:W-:Y:S03]  /*13e70*/  HMMA.16816.F32.BF16 R28, R8.reuse, R38, R28 ;  /* 0x00000026081c723c */ /* 0x040fe6000004181c */
[----:B------:R2:W-:Y:S04]  /*13e80*/  @!P5 LDGSTS.E.BYPASS.LTC128B.128 [R213+0x6880], [R4.64+0x80], !P2 ;  /* 0x0688008004d5dfae */ /* 0x0005e8000d101d46 */
[----:B------:R2:W-:Y:S01]  /*13e90*/  @!P5 LDGSTS.E.BYPASS.LTC128B.128 [R213+0x8080], [R4.64+0x100], !P1 ;  /* 0x0808010004d5dfae */ /* 0x0005e2000c901d46 */
[----:B----4-:R-:W-:Y:S03]  /*13ea0*/  HMMA.16816.F32.BF16 R32, R8, R52, R32 ;  /* 0x000000340820723c */ /* 0x010fe60000041820 */
[----:B------:R2:W-:Y:S01]  /*13eb0*/  @!P5 LDGSTS.E.BYPASS.LTC128B.128 [R213+0x9880], [R4.64+0x180], !P0 ;  /* 0x0988018004d5dfae */ /* 0x0005e2000c101d46 */
[----:B------:R-:W-:-:S03]  /*13ec0*/  ISETP.GT.AND P0, PT, R116, R234, PT ;  /* 0x000000ea7400720c */ /* 0x000fc60003f04270 */
[----:B------:R-:W-:Y:S01]  /*13ed0*/  LDSM.16.M88.4 R56, [R189] ;  /* 0x00000000bd38783b */ /* 0x000fe20000000200 */
[C---:B------:R-:W-:Y:S03]  /*13ee0*/  HMMA.16816.F32.BF16 R40, R8.reuse, R54, R40 ;  /* 0x000000360828723c */ /* 0x040fe60000041828 */
[----:B------:R-:W-:Y:S04]  /*13ef0*/  LDSM.16.M88.4 R24, [R197] ;  /* 0x00000000c518783b */ /* 0x000fe80000000200 */
[----:B------:R-:W-:Y:S01]  /*13f00*/  LDSM.16.M88.4 R76, [R188] ;  /* 0x00000000bc4c783b */ /* 0x000fe20000000200 */
[C---:B------:R-:W-:Y:S03]  /*13f10*/  HMMA.16816.F32.BF16 R48, R8.reuse, R68, R48 ;  /* 0x000000440830723c */ /* 0x040fe60000041830 */
[----:B------:R-:W-:Y:S04]  /*13f20*/  LDSM.16.M88.4 R64, [R189+0x800] ;  /* 0x00080000bd40783b */ /* 0x000fe80000000200 */
[----:B------:R-:W-:Y:S01]  /*13f30*/  LDSM.16.M88.4 R60, [R189+0x1000] ;  /* 0x00100000bd3c783b */ /* 0x000fe20000000200 */
[----:B------:R-:W-:Y:S03]  /*13f40*/  HMMA.16816.F32.BF16 R44, R8, R70, R44 ;  /* 0x00000046082c723c */ /* 0x000fe6000004182c */
[----:B------:R-:W-:Y:S04]  /*13f50*/  LDSM.16.M88.4 R20, [R195+0x4000] ;  /* 0x00400000c314783b */ /* 0x000fe80000000200 */
[----:B--2---:R-:W2:Y:S04]  /*13f60*/  LDSM.16.M88.4 R4, [R198] ;  /* 0x00000000c604783b */ /* 0x004ea80000000200 */
[----:B------:R-:W3:Y:S04]  /*13f70*/  LDSM.16.M88.4 R80, [R190+0x1800] ;  /* 0x00180000be50783b */ /* 0x000ee80000000200 */
[----:B------:R-:W4:Y:S04]  /*13f80*/  LDSM.16.M88.4 R72, [R188+0x800] ;  /* 0x00080000bc48783b */ /* 0x000f280000000200 */
[----:B------:R-:W1:Y:S04]  /*13f90*/  LDSM.16.M88.4 R36, [R188+0x1000] ;  /* 0x00100000bc24783b */ /* 0x000e680000000200 */
[----:B------:R-:W-:Y:S04]  /*13fa0*/  LDSM.16.M88.4 R68, [R190+0x2000] ;  /* 0x00200000be44783b */ /* 0x000fe80000000200 */
[----:B------:R-:W-:Y:S04]  /*13fb0*/  LDSM.16.M88.4 R52, [R190+0x2800] ;  /* 0x00280000be34783b */ /* 0x000fe80000000200 */
[----:B------:R-:W-:Y:S04]  /*13fc0*/  LDSM.16.M88.4 R84, [R188+0x4800] ;  /* 0x00480000bc54783b */ /* 0x000fe80000000200 */
[----:B------:R-:W0:Y:S01]  /*13fd0*/  LDGDEPBAR ;  /* 0x00000000000079af */ /* 0x000e220000000000 */
[C---:B--2---:R-:W-:Y:S03]  /*13fe0*/  HMMA.16816.F32.BF16 R12, R4.reuse, R56, R16 ;  /* 0x00000038040c723c */ /* 0x044fe60000041810 */
[----:B------:R-:W-:Y:S05]  /*13ff0*/  LDSM.16.M88.4 R16, [R196+0x4000] ;  /* 0x00400000c410783b */ /* 0x000fea0000000200 */
[C---:B------:R-:W-:Y:S01]  /*14000*/  HMMA.16816.F32.BF16 R28, R4.reuse, R58, R28 ;  /* 0x0000003a041c723c */ /* 0x040fe2000004181c */
[----:B------:R-:W-:Y:S07]  /*14010*/  LDSM.16.M88.4 R56, [R199+0x2000] ;  /* 0x00200000c738783b */ /* 0x000fee0000000200 */
[----:B------:R-:W-:Y:S08]  /*14020*/  HMMA.16816.F32.BF16 R32, R4, R64, R32 ;  /* 0x000000400420723c */ /* 0x000ff00000041820 */
[----:B------:R-:W-:Y:S01]  /*14030*/  HMMA.16816.F32.BF16 R8, R24, R76, R12 ;  /* 0x0000004c1808723c */ /* 0x000fe2000004180c */
[----:B------:R-:W-:Y:S07]  /*14040*/  LDSM.16.M88.4 R12, [R198+0x4000] ;  /* 0x00400000c60c783b */ /* 0x000fee0000000200 */
[C---:B------:R-:W-:Y:S01]  /*14050*/  HMMA.16816.F32.BF16 R40, R4.reuse, R66, R40 ;  /* 0x000000420428723c */ /* 0x040fe20000041828 */
[----:B------:R-:W2:Y:S07]  /*14060*/  LDSM.16.M88.4 R64, [R199+0x1800] ;  /* 0x00180000c740783b */ /* 0x000eae0000000200 */
[C---:B------:R-:W-:Y:S08]  /*14070*/  HMMA.16816.F32.BF16 R48, R4.reuse, R60, R48 ;  /* 0x0000003c0430723c */ /* 0x040ff00000041830 */
[----:B------:R-:W-:Y:S01]  /*14080*/  HMMA.16816.F32.BF16 R44, R4, R62, R44 ;  /* 0x0000003e042c723c */ /* 0x000fe2000004182c */
[----:B------:R-:W-:Y:S07]  /*14090*/  LDSM.16.M88.4 R60, [R189+0x2000] ;  /* 0x00200000bd3c783b */ /* 0x000fee0000000200 */
[----:B------:R-:W-:Y:S01]  /*140a0*/  HMMA.16816.F32.BF16 R28, R24, R78, R28 ;  /* 0x0000004e181c723c */ /* 0x000fe2000004181c */
[----:B------:R-:W-:Y:S07]  /*140b0*/  LDSM.16.M88.4 R76, [R190+0x3000] ;  /* 0x00300000be4c783b */ /* 0x000fee0000000200 */
[----:B---3--:R-:W-:Y:S01]  /*140c0*/  HMMA.16816.F32.BF16 R4, R20, R80, R8 ;  /* 0x000000501404723c */ /* 0x008fe20000041808 */
[----:B------:R-:W-:Y:S07]  /*140d0*/  LDSM.16.M88.4 R8, [R197+0x4000] ;  /* 0x00400000c508783b */ /* 0x000fee0000000200 */
[C---:B----4-:R-:W-:Y:S08]  /*140e0*/  HMMA.16816.F32.BF16 R32, R24.reuse, R72, R32 ;  /* 0x000000481820723c */ /* 0x050ff00000041820 */
[C---:B------:R-:W-:Y:S01]  /*140f0*/  HMMA.16816.F32.BF16 R40, R24.reuse, R74, R40 ;  /* 0x0000004a1828723c */ /* 0x040fe20000041828 */
[----:B------:R-:W3:Y:S07]  /*14100*/  LDSM.16.M88.4 R72, [R189+0x1800] ;  /* 0x00180000bd48783b */ /* 0x000eee0000000200 */
[C---:B-1----:R-:W-:Y:S08]  /*14110*/  HMMA.16816.F32.BF16 R48, R24.reuse, R36, R48 ;  /* 0x000000241830723c */ /* 0x042ff00000041830 */
[----:B------:R-:W-:Y:S01]  /*14120*/  HMMA.16816.F32.BF16 R44, R24, R38, R44 ;  /* 0x00000026182c723c */ /* 0x000fe2000004182c */
[----:B------:R-:W-:Y:S07]  /*14130*/  LDSM.16.M88.4 R36, [R189+0x2800] ;  /* 0x00280000bd24783b */ /* 0x000fee0000000200 */
[----:B------:R-:W-:Y:S01]  /*14140*/  HMMA.16816.F32.BF16 R24, R20, R82, R28 ;  /* 0x000000521418723c */ /* 0x000fe2000004181c */
[----:B------:R-:W1:Y:S04]  /*14150*/  LDSM.16.M88.4 R28, [R199+0x2800] ;  /* 0x00280000c71c783b */ /* 0x000e680000000200 */
[----:B------:R-:W-:Y:S03]  /*14160*/  LDSM.16.M88.4 R80, [R189+0x4000] ;  /* 0x00400000bd50783b */ /* 0x000fe60000000200 */
[----:B--2---:R-:W-:Y:S08]  /*14170*/  HMMA.16816.F32.BF16 R4, R16, R64, R4 ;  /* 0x000000401004723c */ /* 0x004ff00000041804 */
[C---:B------:R-:W-:Y:S08]  /*14180*/  HMMA.16816.F32.BF16 R32, R20.reuse, R68, R32 ;  /* 0x000000441420723c */ /* 0x040ff00000041820 */
        /* <DEDUP_REMOVED lines=8> */
[----:B------:R-:W3:Y:S07]  /*14210*/  LDSM.16.M88.4 R4, [R195+0x8000] ;  /* 0x00800000c304783b */ /* 0x000eee0000000200 */
[C---:B------:R-:W-:Y:S08]  /*14220*/  HMMA.16816.F32.BF16 R32, R16.reuse, R56, R32 ;  /* 0x000000381020723c */ /* 0x040ff00000041820 */
[C---:B------:R-:W-:Y:S01]  /*14230*/  HMMA.16816.F32.BF16 R40, R16.reuse, R58, R40 ;  /* 0x0000003a1028723c */ /* 0x040fe20000041828 */
[----:B------:R-:W-:Y:S07]  /*14240*/  LDSM.16.M88.4 R56, [R190+0x3800] ;  /* 0x00380000be38783b */ /* 0x000fee0000000200 */
[C---:B-1----:R-:W-:Y:S08]  /*14250*/  HMMA.16816.F32.BF16 R48, R16.reuse, R28, R48 ;  /* 0x0000001c1030723c */ /* 0x042ff00000041830 */
[----:B------:R-:W-:Y:S08]  /*14260*/  HMMA.16816.F32.BF16 R44, R16, R30, R44 ;  /* 0x0000001e102c723c */ /* 0x000ff0000004182c */
[----:B------:R-:W-:Y:S01]  /*14270*/  HMMA.16816.F32.BF16 R28, R12, R74, R20 ;  /* 0x0000004a0c1c723c */ /* 0x000fe20000041814 */
[----:B------:R-:W-:Y:S07]  /*14280*/  LDSM.16.M88.4 R72, [R199+0x3000] ;  /* 0x00300000c748783b */ /* 0x000fee0000000200 */
[----:B--2---:R-:W-:Y:S01]  /*14290*/  HMMA.16816.F32.BF16 R16, R8, R68, R24 ;  /* 0x000000440810723c */ /* 0x004fe20000041818 */
        /* <DEDUP_REMOVED lines=8> */
[----:B------:R-:W2:Y:S03]  /*14320*/  LDSM.16.M88.4 R68, [R189+0x3000] ;  /* 0x00300000bd44783b */ /* 0x000ea60000000200 */
[----:B---3--:R-:W-:Y:S08]  /*14330*/  HMMA.16816.F32.BF16 R12, R4, R76, R16 ;  /* 0x0000004c040c723c */ /* 0x008ff00000041810 */
[C---:B------:R-:W-:Y:S08]  /*14340*/  HMMA.16816.F32.BF16 R32, R8.reuse, R64, R20 ;  /* 0x000000400820723c */ /* 0x040ff00000041814 */
[----:B------:R-:W-:Y:S01]  /*14350*/  HMMA.16816.F32.BF16 R20, R8, R66, R40 ;  /* 0x000000420814723c */ /* 0x000fe20000041828 */
[----:B------:R-:W3:Y:S04]  /*14360*/  LDSM.16.M88.4 R40, [R199+0x3800] ;  /* 0x00380000c728783b */ /* 0x000ee80000000200 */
        /* <DEDUP_REMOVED lines=13> */
[----:B--2---:R-:W-:Y:S08]  /*14440*/  HMMA.16816.F32.BF16 R8, R28, R68, R8 ;  /* 0x000000441c08723c */ /* 0x004ff00000041808 */
[C---:B------:R-:W-:Y:S08]  /*14450*/  HMMA.16816.F32.BF16 R48, R4.reuse, R60, R48 ;  /* 0x0000003c0430723c */ /* 0x040ff00000041830 */
[----:B------:R-:W-:Y:S01]  /*14460*/  HMMA.16816.F32.BF16 R52, R4, R62, R44 ;  /* 0x0000003e0434723c */ /* 0x000fe2000004182c */
[----:B------:R-:W2:Y:S04]  /*14470*/  LDSM.16.M88.4 R60, [R190+0x4800] ;  /* 0x00480000be3c783b */ /* 0x000ea80000000200 */
[----:B------:R-:W2:Y:S03]  /*14480*/  LDSM.16.M88.4 R44, [R188+0x3800] ;  /* 0x00380000bc2c783b */ /* 0x000ea60000000200 */
[----:B---3--:R-:W-:Y:S08]  /*14490*/  HMMA.16816.F32.BF16 R36, R24, R40, R36 ;  /* 0x000000281824723c */ /* 0x008ff00000041824 */
[----:B------:R-:W-:Y:S01]  /*144a0*/  HMMA.16816.F32.BF16 R32, R28, R70, R32 ;  /* 0x000000461c20723c */ /* 0x000fe20000041820 */
[----:B------:R-:W-:Y:S07]  /*144b0*/  LDSM.16.M88.4 R68, [R199+0x4800] ;  /* 0x00480000c744783b */ /* 0x000fee0000000200 */
[----:B-1----:R-:W-:Y:S01]  /*144c0*/  HMMA.16816.F32.BF16 R4, R20, R56, R8 ;  /* 0x000000381404723c */ /* 0x002fe20000041808 */
[----:B------:R-:W-:Y:S07]  /*144d0*/  LDSM.16.M88.4 R8, [R198+0xc000] ;  /* 0x00c00000c608783b */ /* 0x000fee0000000200 */
[----:B------:R-:W-:Y:S01]  /*144e0*/  HMMA.16816.F32.BF16 R40, R24, R42, R12 ;  /* 0x0000002a1828723c */ /* 0x000fe2000004180c */
[----:B------:R-:W1:Y:S07]  /*144f0*/  LDSM.16.M88.4 R12, [R196+0xc000] ;  /* 0x00c00000c40c783b */ /* 0x000e6e0000000200 */
[----:B----4-:R-:W-:Y:S08]  /*14500*/  HMMA.16816.F32.BF16 R36, R28, R72, R36 ;  /* 0x000000481c24723c */ /* 0x010ff00000041824 */
[----:B------:R-:W-:Y:S01]  /*14510*/  HMMA.16816.F32.BF16 R32, R20, R58, R32 ;  /* 0x0000003a1420723c */ /* 0x000fe20000041820 */
[----:B------:R-:W3:Y:S07]  /*14520*/  LDSM.16.M88.4 R56, [R189+0x4800] ;  /* 0x00480000bd38783b */ /* 0x000eee0000000200 */
[----:B--2---:R-:W-:Y:S08]  /*14530*/  HMMA.16816.F32.BF16 R4, R16, R60, R4 ;  /* 0x0000003c1004723c */ /* 0x004ff00000041804 */
[----:B------:R-:W-:Y:S08]  /*14540*/  HMMA.16816.F32.BF16 R48, R24, R64, R48 ;  /* 0x000000401830723c */ /* 0x000ff00000041830 */
[----:B------:R-:W-:Y:S01]  /*14550*/  HMMA.16816.F32.BF16 R40, R28, R74, R40 ;  /* 0x0000004a1c28723c */ /* 0x000fe20000041828 */
[----:B------:R-:W-:Y:S07]  /*14560*/  LDSM.16.M88.4 R72, [R199+0x5000] ;  /* 0x00500000c748783b */ /* 0x000fee0000000200 */
[----:B------:R-:W-:Y:S08]  /*14570*/  HMMA.16816.F32.BF16 R36, R20, R44, R36 ;  /* 0x0000002c1424723c */ /* 0x000ff00000041824 */
[----:B------:R-:W-:Y:S01]  /*14580*/  HMMA.16816.F32.BF16 R32, R16, R62, R32 ;  /* 0x0000003e1020723c */ /* 0x000fe20000041820 */
[----:B------:R-:W2:Y:S07]  /*14590*/  LDSM.16.M88.4 R60, [R188+0x4000] ;  /* 0x00400000bc3c783b */ /* 0x000eae0000000200 */
        /* <DEDUP_REMOVED lines=8> */
[----:B------:R-:W4:Y:S07]  /*14620*/  LDSM.16.M88.4 R68, [R190+0x5800] ;  /* 0x00580000be44783b */ /* 0x000f2e0000000200 */
[----:B---3--:R-:W-:Y:S08]  /*14630*/  HMMA.16816.F32.BF16 R24, R8, R56, R24 ;  /* 0x000000380818723c */ /* 0x008ff00000041818 */
[----:B------:R-:W-:Y:S01]  /*14640*/  HMMA.16816.F32.BF16 R28, R28, R82, R52 ;  /* 0x000000521c1c723c */ /* 0x000fe20000041834 */
[----:B------:R-:W-:Y:S07]  /*14650*/  LDSM.16.M88.4 R52, [R188+0x5000] ;  /* 0x00500000bc34783b */ /* 0x000fee0000000200 */
[----:B--2---:R-:W-:Y:S08]  /*14660*/  HMMA.16816.F32.BF16 R32, R20, R60, R48 ;  /* 0x0000003c1420723c */ /* 0x004ff00000041830 */
[----:B------:R-:W-:Y:S08]  /*14670*/  HMMA.16816.F32.BF16 R44, R16, R78, R44 ;  /* 0x0000004e102c723c */ /* 0x000ff0000004182c */
[----:B------:R-:W-:Y:S08]  /*14680*/  HMMA.16816.F32.BF16 R40, R12, R72, R40 ;  /* 0x000000480c28723c */ /* 0x000ff00000041828 */
[----:B------:R-:W-:Y:S01]  /*14690*/  HMMA.16816.F32.BF16 R36, R8, R58, R36 ;  /* 0x0000003a0824723c */ /* 0x000fe20000041824 */
[----:B------:R-:W2:Y:S07]  /*146a0*/  LDSM.16.M88.4 R56, [R199+0x5800] ;  /* 0x00580000c738783b */ /* 0x000eae0000000200 */
[----:B-1----:R-:W-:Y:S08]  /*146b0*/  HMMA.16816.F32.BF16 R48, R4, R84, R24 ;  /* 0x000000540430723c */ /* 0x002ff00000041818 */
[----:B------:R-:W-:Y:S08]  /*146c0*/  HMMA.16816.F32.BF16 R20, R20, R62, R28 ;  /* 0x0000003e1414723c */ /* 0x000ff0000004181c */
[----:B----4-:R-:W-:Y:S08]  /*146d0*/  HMMA.16816.F32.BF16 R24, R16, R68, R32 ;  /* 0x000000441018723c */ /* 0x010ff00000041820 */
[----:B------:R-:W-:Y:S01]  /*146e0*/  HMMA.16816.F32.BF16 R28, R12, R74, R44 ;  /* 0x0000004a0c1c723c */ /* 0x000fe2000004182c */
[----:B------:R-:W-:-:S04]  /*146f0*/  FMUL.FTZ R0, R48, c[0x0][0x320] ;  /* 0x0000c80030007a20 */ /* 0x000fc80000410000 */
[----:B------:R1:W3:Y:S03]  /*14700*/  MUFU.TANH R60, R0 ;  /* 0x00000000003c7308 */ /* 0x0002e60000002400 */
[----:B------:R-:W-:Y:S01]  /*14710*/  HMMA.16816.F32.BF16 R32, R8, R64, R40 ;  /* 0x000000400820723c */ /* 0x000fe20000041828 */
[----:B------:R-:W4:Y:S07]  /*14720*/  LDSM.16.M88.4 R40, [R189+0x5800] ;  /* 0x00580000bd28783b */ /* 0x000f2e0000000200 */
[----:B------:R-:W-:Y:S01]  /*14730*/  HMMA.16816.F32.BF16 R36, R4, R86, R36 ;  /* 0x000000560424723c */ /* 0x000fe20000041824 */
[----:B-1----:R-:W-:-:S07]  /*14740*/  FMUL.FTZ R0, R49, c[0x0][0x320] ;  /* 0x0000c80031007a20 */ /* 0x002fce0000410000 */
[----:B------:R-:W-:Y:S01]  /*14750*/  HMMA.16816.F32.BF16 R16, R16, R70, R20 ;  /* 0x000000461010723c */ /* 0x000fe20000041814 */
[----:B------:R1:W1:Y:S07]  /*14760*/  MUFU.TANH R46, R0 ;  /* 0x00000000002e7308 */ /* 0x00026e0000002400 */
[----:B--2---:R-:W-:Y:S08]  /*14770*/  HMMA.16816.F32.BF16 R20, R12, R56, R24 ;  /* 0x000000380c14723c */ /* 0x004ff00000041818 */
[----:B------:R-:W-:Y:S01]  /*14780*/  HMMA.16816.F32.BF16 R24, R8, R66, R28 ;  /* 0x000000420818723c */ /* 0x000fe2000004181c */
[----:B-1----:R-:W-:-:S04]  /*14790*/  FMUL.FTZ R0, R50, c[0x0][0x320] ;  /* 0x0000c80032007a20 */ /* 0x002fc80000410000 */
[----:B------:R1:W2:Y:S03]  /*147a0*/  MUFU.TANH R48, R0 ;  /* 0x0000000000307308 */ /* 0x0002a60000002400 */
[----:B------:R-:W-:Y:S01]  /*147b0*/  HMMA.16816.F32.BF16 R28, R4, R52, R32 ;  /* 0x00000034041c723c */ /* 0x000fe20000041820 */
[----:B------:R-:W2:Y:S01]  /*147c0*/  LDSM.16.M88.4 R32, [R188+0x5800] ;  /* 0x00580000bc20783b */ /* 0x000ea20000000200 */
[----:B------:R-:W-:-:S06]  /*147d0*/  DEPBAR.LE SB0, 0x0 ;  /* 0x000080000000791a */ /* 0x000fcc0000000000 */
[----:B------:R-:W-:Y:S01]  /*147e0*/  HMMA.16816.F32.BF16 R12, R12, R58, R16 ;  /* 0x0000003a0c0c723c */ /* 0x000fe20000041810 */
[----:B-1----:R-:W-:-:S07]  /*147f0*/  FMUL.FTZ R0, R51, c[0x0][0x320] ;  /* 0x0000c80033007a20 */ /* 0x002fce0000410000 */
[----:B----4-:R-:W-:Y:S01]  /*14800*/  HMMA.16816.F32.BF16 R16, R8, R40, R20 ;  /* 0x000000280810723c */ /* 0x010fe20000041814 */
[----:B------:R1:W4:Y:S07]  /*14810*/  MUFU.TANH R47, R0 ;  /* 0x00000000002f7308 */ /* 0x00032e0000002400 */
[----:B------:R-:W-:Y:S08]  /*14820*/  HMMA.16816.F32.BF16 R20, R4, R54, R24 ;  /* 0x000000360414723c */ /* 0x000ff00000041818 */
[----:B------:R-:W-:Y:S01]  /*14830*/  HMMA.16816.F32.BF16 R8, R8, R42, R12 ;  /* 0x0000002a0808723c */ /* 0x000fe2000004180c */
[----:B-1----:R-:W-:-:S04]  /*14840*/  FMUL.FTZ R0, R36, c[0x0][0x320] ;  /* 0x0000c80024007a20 */ /* 0x002fc80000410000 */
[----:B------:R1:W1:Y:S03]  /*14850*/  MUFU.TANH R44, R0 ;  /* 0x00000000002c7308 */ /* 0x0002660000002400 */
[C---:B--2---:R-:W-:Y:S01]  /*14860*/  HMMA.16816.F32.BF16 R12, R4.reuse, R32, R16 ;  /* 0x00000020040c723c */ /* 0x044fe20000041810 */
[----:B-1----:R-:W-:Y:S11]  /*14870*/  FMUL.FTZ R0, R37, c[0x0][0x320] ;  /* 0x0000c80025007a20 */ /* 0x002ff60000410000 */
[----:B------:R-:W-:Y:S04]  /*14880*/  @!UPT UIADD3 URZ, URZ, URZ, URZ ;  /* 0x0000003f3f3ff290 */ /* 0x000fe8000fffe03f */
[----:B------:R-:W-:Y:S01]  /*14890*/  HMMA.16816.F32.BF16 R4, R4, R34, R8 ;  /* 0x000000220404723c */ /* 0x000fe20000041808 */
[----:B------:R1:W2:Y:S02]  /*148a0*/  MUFU.TANH R37, R0 ;  /* 0x0000000000257308 */ /* 0x0002a40000002400 */
        /* <DEDUP_REMOVED lines=38> */
[----:B-1234-:R-:W-:Y:S02]  /*14b10*/  IADD3 R0, -R225, 0x30, RZ ;  /* 0x00000030e1007810 */ /* 0x01efe40007ffe1ff */
[----:B------:R-:W-:Y:S02]  /*14b20*/  IADD3 R4, R130, -0x2, RZ ;  /* 0xfffffffe82047810 */ /* 0x000fe40007ffe0ff */
[----:B------:R-:W-:-:S02]  /*14b30*/  ISETP.GE.AND P0, PT, R0, 0x21, PT ;  /* 0x000000210000780c */ /* 0x000fc40003f06270 */
[----:B------:R-:W-:Y:S02]  /*14b40*/  SHF.R.S32.HI R2, RZ, 0x1f, R4 ;  /* 0x0000001fff027819 */ /* 0x000fe40000011404 */
[C---:B------:R-:W-:Y:S02]  /*14b50*/  LOP3.LUT P5, RZ, R224.reuse, 0x8, RZ, 0xc0, !PT ;  /* 0x00000008e0ff7812 */ /* 0x040fe400078ac0ff */
[----:B------:R-:W-:Y:S01]  /*14b60*/  LOP3.LUT P3, RZ, R224, 0x4, RZ, 0xc0, !PT ;  /* 0x00000004e0ff7812 */ /* 0x000fe2000786c0ff */
[----:B------:R-:W-:Y:S01]  /*14b70*/  IMAD R2, R2, c[0x0][0x1e0], RZ ;  /* 0x0000780002027a24 */ /* 0x000fe200078e02ff */
[C---:B------:R-:W-:Y:S02]  /*14b80*/  LOP3.LUT P4, RZ, R224.reuse, 0x2, RZ, 0xc0, !PT ;  /* 0x00000002e0ff7812 */ /* 0x040fe4000788c0ff */
[----:B------:R-:W-:Y:S01]  /*14b90*/  LOP3.LUT P6, RZ, R224, 0x1, RZ, 0xc0, !PT ;  /* 0x00000001e0ff7812 */ /* 0x000fe200078cc0ff */
        /* <DEDUP_REMOVED lines=30> */
.L_x_2474:
[----:B--234-:R-:W-:Y:S05]  /*14d80*/  BSYNC B0 ;  /* 0x0000000000007941 */ /* 0x01cfea0003800000 */
.L_x_2473:
[----:B-1----:R-:W2:Y:S04]  /*14d90*/  LDL R0, [R1+0x54] ;  /* 0x0000540001007983 */ /* 0x002ea80000100800 */
[----:B------:R-:W3:Y:S01]  /*14da0*/  LDL R113, [R1+0x14] ;  /* 0x0000140001717983 */ /* 0x000ee20000100800 */
[----:B------:R-:W-:Y:S01]  /*14db0*/  ISETP.NE.AND P3, PT, R136, 0x1, PT ;  /* 0x000000018800780c */ /* 0x000fe20003f65270 */
[----:B------:R-:W-:Y:S01]  /*14dc0*/  IMAD.IADD R4, R125, 0x1, -R235 ;  /* 0x000000017d047824 */ /* 0x000fe200078e0aeb */
[----:B------:R-:W-:Y:S01]  /*14dd0*/  IADD3 R3, -R235, 0x1, R125 ;  /* 0x00000001eb037810 */ /* 0x000fe20007ffe17d */
[----:B------:R-:W-:Y:S04]  /*14de0*/  LDSM.16.MT88.4 R32, [R192] ;  /* 0x00000000c020783b */ /* 0x000fe80000004200 */
[----:B------:R-:W-:Y:S04]  /*14df0*/  LDSM.16.MT88.4 R40, [R192+0x800] ;  /* 0x00080000c028783b */ /* 0x000fe80000004200 */
[----:B------:R-:W-:Y:S04]  /*14e00*/  LDSM.16.MT88.4 R64, [R194+0x3000] ;  /* 0x00300000c240783b */ /* 0x000fe80000004200 */
[----:B------:R-:W-:Y:S04]  /*14e10*/  LDSM.16.MT88.4 R68, [R192+0x3000] ;  /* 0x00300000c044783b */ /* 0x000fe80000004200 */
[----:B------:R-:W-:Y:S04]  /*14e20*/  LDSM.16.MT88.4 R72, [R192+0x3800] ;  /* 0x00380000c048783b */ /* 0x000fe80000004200 */
[----:B------:R-:W-:Y:S04]  /*14e30*/  LDSM.16.MT88.4 R76, [R193+0x3000] ;  /* 0x00300000c14c783b */ /* 0x000fe80000004200 */
[----:B------:R-:W-:Y:S04]  /*14e40*/  LDSM.16.MT88.4 R152, [R192+0x1000] ;  /* 0x00100000c098783b */ /* 0x000fe80000004200 */
[----:B------:R-:W-:Y:S04]  /*14e50*/  LDSM.16.MT88.4 R160, [R191+0x1000] ;  /* 0x00100000bfa0783b */ /* 0x000fe80000004200 */
[----:B------:R-:W0:Y:S01]  /*14e60*/  LDGDEPBAR ;  /* 0x00000000000079af */ /* 0x000e220000000000 */
[----:B--2--5:R-:W-:-:S04]  /*14e70*/  IMAD.IADD R0, R0, 0x1, R132 ;  /* 0x0000000100007824 */ /* 0x024fc800078e0284 */
[----:B------:R-:W-:-:S04]  /*14e80*/  @P3 IMAD.HI.U32 R2, R0, c[0x0][0x2c8], RZ ;  /* 0x0000b20000023a27 */ /* 0x000fc800078e00ff */
[----:B---3--:R-:W-:Y:S01]  /*14e90*/  IMAD.IADD R3, R3, 0x1, -R113 ;  /* 0x0000000103037824 */ /* 0x008fe200078e0a71 */
[----:B------:R-:W-:-:S05]  /*14ea0*/  @P3 SHF.R.U32.HI R0, RZ, c[0x0][0x2cc], R2 ;  /* 0x0000b300ff003a19 */ /* 0x000fca0000011602 */
[----:B------:R-:W1:Y:S04]  /*14eb0*/  SHFL.IDX PT, R2, R0, RZ, 0x1c1f ;  /* 0x001c1fff00027589 */ /* 0x000e6800000e0000 */
[----:B------:R-:W2:Y:S01]  /*14ec0*/  SHFL.IDX PT, R5, R0, 0x1, 0x1c1f ;  /* 0x003c1f0000057f89 */ /* 0x000ea200000e0000 */
[C---:B-1----:R-:W-:Y:S02]  /*14ed0*/  IMAD.IADD R2, R3.reuse, 0x1, R2 ;  /* 0x0000000103027824 */ /* 0x042fe400078e0202 */
[----:B--2---:R-:W-:-:S03]  /*14ee0*/  IMAD.IADD R5, R3, 0x1, R5 ;  /* 0x0000000103057824 */ /* 0x004fc600078e0205 */
[----:B------:R-:W-:-:S04]  /*14ef0*/  IMNMX R2, R4, R2, PT ;  /* 0x0000000204027217 */ /* 0x000fc80003800200 */
[C---:B------:R-:W-:Y:S02]  /*14f00*/  ISETP.GT.AND P0, PT, R2.reuse, RZ, PT ;  /* 0x000000ff0200720c */ /* 0x040fe40003f04270 */
[----:B------:R-:W-:Y:S02]  /*14f10*/  ISETP.GT.AND P1, PT, R2, 0x1, PT ;  /* 0x000000010200780c */ /* 0x000fe40003f24270 */
[----:B------:R-:W-:Y:S02]  /*14f20*/  FSEL R11, R60, -INF , P0 ;  /* 0xff8000003c0b7808 */ /* 0x000fe40000000000 */
[----:B------:R-:W-:Y:S01]  /*14f30*/  ISETP.GT.AND P0, PT, R2, 0x8, PT ;  /* 0x000000080200780c */ /* 0x000fe20003f04270 */
[----:B------:R-:W-:Y:S01]  /*14f40*/  LDSM.16.MT88.4 R60, [R191+0x3000] ;  /* 0x00300000bf3c783b */ /* 0x000fe20000004200 */
        /* <DEDUP_REMOVED lines=12> */
[----:B------:R-:W-:Y:S02]  /*15010*/  ISETP.GT.AND P1, PT, R2, 0x19, PT ;  /* 0x000000190200780c */ /* 0x000fe40003f24270 */
        /* <DEDUP_REMOVED lines=10> */
[----:B------:R-:W-:Y:S02]  /*150c0*/  IMNMX R0, R4, R5, PT ;  /* 0x0000000504007217 */ /* 0x000fe40003800200 */
[----:B------:R-:W-:Y:S02]  /*150d0*/  ISETP.GT.AND P1, PT, R2, 0x29, PT ;  /* 0x000000290200780c */ /* 0x000fe40003f24270 */
[----:B------:R-:W-:-:S02]  /*150e0*/  FMNMX.FTZ R3, R13, R3, !PT ;  /* 0x000000030d037209 */ /* 0x000fc40007810000 */
[----:B------:R-:W-:Y:S02]  /*150f0*/  FSEL R92, R9, -INF , P0 ;  /* 0xff800000095c7808 */ /* 0x000fe40000000000 */
[----:B------:R-:W-:Y:S02]  /*15100*/  ISETP.GT.AND P0, PT, R0, RZ, PT ;  /* 0x000000ff0000720c */ /* 0x000fe40003f04270 */
[----:B------:R-:W-:Y:S02]  /*15110*/  FSEL R91, R8, -INF , P1 ;  /* 0xff800000085b7808 */ /* 0x000fe40000800000 */
[----:B------:R-:W-:Y:S02]  /*15120*/  ISETP.GT.AND P1, PT, R0, 0x1, PT ;  /* 0x000000010000780c */ /* 0x000fe40003f24270 */
[----:B------:R-:W-:Y:S02]  /*15130*/  FMNMX.FTZ R2, R94, R3, !PT ;  /* 0x000000035e027209 */ /* 0x000fe40007810000 */
[----:B------:R-:W-:-:S02]  /*15140*/  FSEL R5, R48, -INF , P0 ;  /* 0xff80000030057808 */ /* 0x000fc40000000000 */
[C---:B------:R-:W-:Y:S01]  /*15150*/  ISETP.GT.AND P0, PT, R0.reuse, 0x8, PT ;  /* 0x000000080000780c */ /* 0x040fe20003f04270 */
[----:B------:R-:W-:Y:S01]  /*15160*/  LDSM.16.MT88.4 R48, [R192+0x1800] ;  /* 0x00180000c030783b */ /* 0x000fe20000004200 */
[----:B------:R-:W-:Y:S02]  /*15170*/  FSEL R10, R47, -INF , P1 ;  /* 0xff8000002f0a7808 */ /* 0x000fe40000800000 */
[----:B------:R-:W-:Y:S02]  /*15180*/  FMNMX.FTZ R2, R93, R2, !PT ;  /* 0x000000025d027209 */ /* 0x000fe40007810000 */
[----:B------:R-:W-:Y:S02]  /*15190*/  ISETP.GT.AND P1, PT, R0, 0x9, PT ;  /* 0x000000090000780c */ /* 0x000fe40003f24270 */
[----:B------:R-:W-:Y:S02]  /*151a0*/  FSEL R9, R45, -INF , P0 ;  /* 0xff8000002d097808 */ /* 0x000fe40000000000 */
[----:B------:R-:W-:Y:S01]  /*151b0*/  FMNMX.FTZ R3, R5, R10, !PT ;  /* 0x0000000a05037209 */ /* 0x000fe20007810000 */
[----:B------:R-:W-:Y:S01]  /*151c0*/  LDSM.16.MT88.4 R44, [R193] ;  /* 0x00000000c12c783b */ /* 0x000fe20000004200 */
[----:B------:R-:W-:-:S02]  /*151d0*/  FMNMX.FTZ R2, R92, R2, !PT ;  /* 0x000000025c027209 */ /* 0x000fc40007810000 */
[----:B------:R-:W-:Y:S02]  /*151e0*/  ISETP.GT.AND P0, PT, R0, 0x10, PT ;  /* 0x000000100000780c */ /* 0x000fe40003f04270 */
[----:B------:R-:W-:Y:S02]  /*151f0*/  FSEL R8, R38, -INF , P1 ;  /* 0xff80000026087808 */ /* 0x000fe40000800000 */
[----:B------:R-:W-:Y:S01]  /*15200*/  FMNMX.FTZ R3, R9, R3, !PT ;  /* 0x0000000309037209 */ /* 0x000fe20007810000 */
[----:B------:R-:W-:Y:S01]  /*15210*/  LDSM.16.MT88.4 R36, [R191+0x1800] ;  /* 0x00180000bf24783b */ /* 0x000fe20000004200 */
[----:B------:R-:W-:Y:S02]  /*15220*/  FMNMX.FTZ R2, R91, R2, !PT ;  /* 0x000000025b027209 */ /* 0x000fe40007810000 */
[----:B------:R-:W-:Y:S02]  /*15230*/  ISETP.GT.AND P1, PT, R0, 0x11, PT ;  /* 0x000000110000780c */ /* 0x000fe40003f24270 */
[----:B------:R-:W-:Y:S01]  /*15240*/  FSEL R7, R30, -INF , P0 ;  /* 0xff8000001e077808 */ /* 0x000fe20000000000 */
[----:B------:R-:W1:Y:S01]  /*15250*/  SHFL.BFLY PT, R4, R2, 0x2, 0x1f ;  /* 0x0c401f0002047f89 */ /* 0x000e6200000e0000 */
[----:B------:R-:W-:-:S02]  /*15260*/  FMNMX.FTZ R3, R8, R3, !PT ;  /* 0x0000000308037209 */ /* 0x000fc40007810000 */
[C---:B------:R-:W-:Y:S02]  /*15270*/  ISETP.GT.AND P0, PT, R0.reuse, 0x18, PT ;  /* 0x000000180000780c */ /* 0x040fe40003f04270 */
[----:B------:R-:W-:Y:S02]  /*15280*/  FSEL R6, R29, -INF , P1 ;  /* 0xff8000001d067808 */ /* 0x000fe40000800000 */
[----:B------:R-:W-:Y:S01]  /*15290*/  FMNMX.FTZ R3, R7, R3, !PT ;  /* 0x0000000307037209 */ /* 0x000fe20007810000 */
[----:B------:R-:W-:Y:S01]  /*152a0*/  LDSM.16.MT88.4 R28, [R194] ;  /* 0x00000000c21c783b */ /* 0x000fe20000004200 */
        /* <DEDUP_REMOVED lines=33> */
[----:B------:R1:W-:Y:S01]  /*154c0*/  MUFU.EX2 R83, R3 ;  /* 0x0000000300537308 */ /* 0x0003e20000000800 */
[----:B------:R-:W-:-:S07]  /*154d0*/  FSETP.NEU.FTZ.AND P0, PT, R132, -INF , PT ;  /* 0xff8000008400780b */ /* 0x000fce0003f1d000 */
[----:B------:R2:W-:Y:S01]  /*154e0*/  MUFU.EX2 R252, R0 ;  /* 0x0000000000fc7308 */ /* 0x0005e20000000800 */
[----:B-1----:R-:W-:-:S07]  /*154f0*/  FFMA.FTZ R3, R14, c[0x0][0x2d0], -R2 ;  /* 0x0000b4000e037a23 */ /* 0x002fce0000010802 */
[----:B------:R1:W-:Y:S01]  /*15500*/  MUFU.EX2 R86, R3 ;  /* 0x0000000300567308 */ /* 0x0003e20000000800 */
[----:B--2---:R-:W-:-:S05]  /*15510*/  FMUL.FTZ R0, R132, c[0x0][0x2d0] ;  /* 0x0000b40084007a20 */ /* 0x004fca0000410000 */
[----:B------:R-:W-:Y:S01]  /*15520*/  FSEL R0, R0, RZ, P0 ;  /* 0x000000ff00007208 */ /* 0x000fe20000000000 */
[----:B-1----:R-:W-:-:S04]  /*15530*/  FFMA.FTZ R3, R17, c[0x0][0x2d0], -R2 ;  /* 0x0000b40011037a23 */ /* 0x002fc80000010802 */
[----:B------:R1:W-:Y:S02]  /*15540*/  MUFU.EX2 R85, R3 ;  /* 0x0000000300557308 */ /* 0x0003e40000000800 */
[--C-:B-1----:R-:W-:Y:S02]  /*15550*/  FFMA.FTZ R3, R16, c[0x0][0x2d0], -R2.reuse ;  /* 0x0000b40010037a23 */ /* 0x102fe40000010802 */
[----:B------:R-:W1:Y:S04]  /*15560*/  LDSM.16.MT88.4 R16, [R191] ;  /* 0x00000000bf10783b */ /* 0x000e680000004200 */
        /* <DEDUP_REMOVED lines=8> */
[----:B--2---:R-:W-:Y:S01]  /*155f0*/  FFMA.FTZ R3, R10, c[0x0][0x2d0], -R0 ;  /* 0x0000b4000a037a23 */ /* 0x004fe20000010800 */
[----:B------:R-:W-:-:S05]  /*15600*/  F2FP.BF16.PACK_AB R10, R85, R86 ;  /* 0x00000056550a723e */ /* 0x000fca00000010ff */
[----:B------:R2:W3:Y:S02]  /*15610*/  MUFU.EX2 R81, R3 ;  /* 0x0000000300517308 */ /* 0x0004e40000000800 */
[----:B--2---:R-:W-:Y:S01]  /*15620*/  FFMA.FTZ R3, R9, c[0x0][0x2d0], -R0 ;  /* 0x0000b40009037a23 */ /* 0x004fe20000010800 */
[----:B---3--:R-:W-:-:S05]  /*15630*/  F2FP.BF16.PACK_AB R9, R81, R82 ;  /* 0x000000525109723e */ /* 0x008fca00000010ff */
[----:B------:R2:W-:Y:S02]  /*15640*/  MUFU.EX2 R80, R3 ;  /* 0x0000000300507308 */ /* 0x0005e40000000800 */
[----:B--2---:R-:W-:Y:S01]  /*15650*/  FFMA.FTZ R3, R8, c[0x0][0x2d0], -R0 ;  /* 0x0000b40008037a23 */ /* 0x004fe20000010800 */
[----:B------:R-:W-:-:S05]  /*15660*/  F2FP.BF16.PACK_AB R8, R83, R84 ;  /* 0x000000545308723e */ /* 0x000fca00000010ff */
[----:B------:R2:W3:Y:S02]  /*15670*/  MUFU.EX2 R136, R3 ;  /* 0x0000000300887308 */ /* 0x0004e40000000800 */
[----:B--2---:R-:W-:Y:S01]  /*15680*/  FFMA.FTZ R3, R7, c[0x0][0x2d0], -R0 ;  /* 0x0000b40007037a23 */ /* 0x004fe20000010800 */
[----:B---3--:R-:W-:-:S05]  /*15690*/  F2FP.BF16.PACK_AB R11, R136, R80 ;  /* 0x00000050880b723e */ /* 0x008fca00000010ff */
[----:B------:R2:W-:Y:S02]  /*156a0*/  MUFU.EX2 R137, R3 ;  /* 0x0000000300897308 */ /* 0x0005e40000000800 */
[----:B------:R-:W-:Y:S01]  /*156b0*/  HMMA.16816.F32.BF16 R12, R8, R32, RZ ;  /* 0x00000020080c723c */ /* 0x000fe200000418ff */
[----:B--2---:R-:W-:Y:S01]  /*156c0*/  FFMA.FTZ R3, R6, c[0x0][0x2d0], -R0 ;  /* 0x0000b40006037a23 */ /* 0x004fe20000010800 */
[----:B------:R-:W-:-:S04]  /*156d0*/  F2FP.BF16.PACK_AB R6, R111, R112 ;  /* 0x000000706f06723e */ /* 0x000fc800000010ff */
[----:B------:R2:W3:Y:S02]  /*156e0*/  MUFU.EX2 R214, R3 ;  /* 0x0000000300d67308 */ /* 0x0004e40000000800 */
[----:B--2---:R-:W-:Y:S01]  /*156f0*/  FFMA.FTZ R3, R21, c[0x0][0x2d0], -R0 ;  /* 0x0000b40015037a23 */ /* 0x004fe20000010800 */
[----:B---3--:R-:W-:-:S05]  /*15700*/  F2FP.BF16.PACK_AB R5, R214, R137 ;  /* 0x00000089d605723e */ /* 0x008fca00000010ff */
[----:B------:R2:W-:Y:S02]  /*15710*/  MUFU.EX2 R215, R3 ;  /* 0x0000000300d77308 */ /* 0x0005e40000000800 */
[----:B--2---:R-:W-:Y:S02]  /*15720*/  FFMA.FTZ R3, R20, c[0x0][0x2d0], -R0 ;  /* 0x0000b40014037a23 */ /* 0x004fe40000010800 */
[C---:B-1----:R-:W-:Y:S04]  /*15730*/  HMMA.16816.F32.BF16 R20, R8.reuse, R16, RZ ;  /* 0x000000100814723c */ /* 0x042fe800000418ff */
[----:B------:R-:W1:Y:S04]  /*15740*/  MUFU.EX2 R212, R3 ;  /* 0x0000000300d47308 */ /* 0x000e680000000800 */
[----:B------:R-:W-:Y:S01]  /*15750*/  HMMA.16816.F32.BF16 R16, R8, R18, RZ ;  /* 0x000000120810723c */ /* 0x000fe200000418ff */
[----:B-1----:R-:W-:Y:S11]  /*15760*/  F2FP.BF16.PACK_AB R7, R212, R215 ;  /* 0x000000d7d407723e */ /* 0x002ff600000010ff */
[----:B------:R-:W-:Y:S04]  /*15770*/  @!UPT UIADD3 URZ, URZ, URZ, URZ ;  /* 0x0000003f3f3ff290 */ /* 0x000fe8000fffe03f */
        /* <DEDUP_REMOVED lines=19> */
[----:B------:R-:W-:Y:S01]  /*158b0*/  HMMA.16816.F32.BF16 R56, R4, R26, R16 ;  /* 0x0000001a0438723c */ /* 0x000fe20000041810 */
[----:B------:R-:W1:Y:S07]  /*158c0*/  LDSM.16.MT88.4 R24, [R194+0x1800] ;  /* 0x00180000c218783b */ /* 0x000e6e0000004200 */
[----:B------:R-:W-:Y:S08]  /*158d0*/  HMMA.16816.F32.BF16 R28, R8, R36, RZ ;  /* 0x00000024081c723c */ /* 0x000ff000000418ff */
[C---:B--2---:R-:W-:Y:S01]  /*158e0*/  HMMA.16816.F32.BF16 R244, R4.reuse, R54, R20 ;  /* 0x0000003604f4723c */ /* 0x044fe20000041814 */
[----:B------:R-:W2:Y:S07]  /*158f0*/  LDSM.16.MT88.4 R20, [R193+0x1800] ;  /* 0x00180000c114783b */ /* 0x000eae0000004200 */
[----:B------:R-:W-:Y:S01]  /*15900*/  HMMA.16816.F32.BF16 R12, R4, R52, R12 ;  /* 0x00000034040c723c */ /* 0x000fe2000004180c */
[----:B------:R-:W3:Y:S01]  /*15910*/  LDSM.16.MT88.4 R52, [R194+0x2000] ;  /* 0x00200000c234783b */ /* 0x000ee20000004200 */
[----:B------:R-:W-:-:S02]  /*15920*/  IMAD.MOV.U32 R99, RZ, RZ, R56 ;  /* 0x000000ffff637224 */ /* 0x000fc400078e0038 */
[----:B------:R-:W-:Y:S02]  /*15930*/  IMAD.MOV.U32 R98, RZ, RZ, R57 ;  /* 0x000000ffff627224 */ /* 0x000fe400078e0039 */
[----:B------:R-:W-:Y:S02]  /*15940*/  IMAD.MOV.U32 R97, RZ, RZ, R58 ;  /* 0x000000ffff617224 */ /* 0x000fe400078e003a */
[----:B------:R-:W-:Y:S01]  /*15950*/  HMMA.16816.F32.BF16 R16, R8, R38, RZ ;  /* 0x000000260810723c */ /* 0x000fe200000418ff */
[----:B------:R-:W-:Y:S02]  /*15960*/  IMAD.MOV.U32 R96, RZ, RZ, R59 ;  /* 0x000000ffff607224 */ /* 0x000fe400078e003b */
[----:B------:R-:W4:Y:S05]  /*15970*/  LDSM.16.MT88.4 R56, [R192+0x2000] ;  /* 0x00200000c038783b */ /* 0x000f2a0000004200 */
[----:B------:R-:W-:Y:S08]  /*15980*/  HMMA.16816.F32.BF16 R28, R4, R32, R28 ;  /* 0x00000020041c723c */ /* 0x000ff0000004181c */
[----:B-1----:R-:W-:Y:S01]  /*15990*/  HMMA.16816.F32.BF16 R36, R8, R24, RZ ;  /* 0x000000180824723c */ /* 0x002fe200000418ff */
[----:B------:R-:W-:-:S02]  /*159a0*/  IMAD.MOV.U32 R106, RZ, RZ, R12 ;  /* 0x000000ffff6a7224 */ /* 0x000fc400078e000c */
[----:B------:R-:W-:Y:S02]  /*159b0*/  IMAD.MOV.U32 R105, RZ, RZ, R13 ;  /* 0x000000ffff697224 */ /* 0x000fe400078e000d */
[----:B------:R-:W-:Y:S02]  /*159c0*/  IMAD.MOV.U32 R104, RZ, RZ, R14 ;  /* 0x000000ffff687224 */ /* 0x000fe400078e000e */
[----:B------:R-:W-:Y:S01]  /*159d0*/  IMAD.MOV.U32 R103, RZ, RZ, R15 ;  /* 0x000000ffff677224 */ /* 0x000fe200078e000f */
[----:B------:R-:W-:Y:S08]  /*159e0*/  HMMA.16816.F32.BF16 R248, R4, R34, R16 ;  /* 0x0000002204f8723c */ /* 0x000ff00000041810 */
[----:B------:R-:W-:Y:S01]  /*159f0*/  IMAD.MOV.U32 R110, RZ, RZ, R28 ;  /* 0x000000ffff6e7224 */ /* 0x000fe200078e001c */
[----:B------:R-:W-:Y:S01]  /*15a00*/  HMMA.16816.F32.BF16 R32, R8, R26, RZ ;  /* 0x0000001a0820723c */ /* 0x000fe200000418ff */
[----:B------:R-:W-:-:S02]  /*15a10*/  IMAD.MOV.U32 R109, RZ, RZ, R29 ;  /* 0x000000ffff6d7224 */ /* 0x000fc400078e001d */
[----:B------:R-:W-:Y:S02]  /*15a20*/  IMAD.MOV.U32 R108, RZ, RZ, R30 ;  /* 0x000000ffff6c7224 */ /* 0x000fe400078e001e */
[----:B------:R-:W-:-:S03]  /*15a30*/  IMAD.MOV.U32 R107, RZ, RZ, R31 ;  /* 0x000000ffff6b7224 */ /* 0x000fc600078e001f */
[C---:B--2---:R-:W-:Y:S08]  /*15a40*/  HMMA.16816.F32.BF16 R28, R8.reuse, R20, RZ ;  /* 0x00000014081c723c */ /* 0x044ff000000418ff */
[C---:B------:R-:W-:Y:S08]  /*15a50*/  HMMA.16816.F32.BF16 R24, R8.reuse, R22, RZ ;  /* 0x000000160818723c */ /* 0x040ff000000418ff */
        /* <DEDUP_REMOVED lines=11> */
[----:B------:R-:W-:-:S07]  /*15b10*/  IMAD.MOV.U32 R46, RZ, RZ, R108 ;  /* 0x000000ffff2e7224 */ /* 0x000fce00078e006c */
[----:B------:R-:W-:Y:S01]  /*15b20*/  HMMA.16816.F32.BF16 R216, R4, R54, R32 ;  /* 0x0000003604d8723c */ /* 0x000fe20000041820 */
[----:B------:R-:W2:Y:S06]  /*15b30*/  LDSM.16.MT88.4 R32, [R191+0x4800] ;  /* 0x00480000bf20783b */ /* 0x000eac0000004200 */
[----:B------:R-:W-:Y:S01]  /*15b40*/  IMAD.MOV.U32 R55, RZ, RZ, R130 ;  /* 0x000000ffff377224 */ /* 0x000fe200078e0082 */
[C---:B------:R-:W-:Y:S07]  /*15b50*/  HMMA.16816.F32.BF16 R24, R8.reuse, R64, RZ ;  /* 0x000000400818723c */ /* 0x040fee00000418ff */
[----:B------:R-:W-:Y:S01]  /*15b60*/  IMAD.MOV.U32 R64, RZ, RZ, R106 ;  /* 0x000000ffff407224 */ /* 0x000fe200078e006a */
[----:B------:R-:W-:Y:S01]  /*15b70*/  HMMA.16816.F32.BF16 R20, R8, R66, RZ ;  /* 0x000000420814723c */ /* 0x000fe200000418ff */
[----:B------:R-:W-:-:S06]  /*15b80*/  IMAD.MOV.U32 R65, RZ, RZ, R105 ;  /* 0x000000ffff417224 */ /* 0x000fcc00078e0069 */
[----:B------:R-:W-:Y:S01]  /*15b90*/  IMAD.MOV.U32 R66, RZ, RZ, R104 ;  /* 0x000000ffff427224 */ /* 0x000fe200078e0068 */
[----:B----4-:R-:W-:Y:S01]  /*15ba0*/  HMMA.16816.F32.BF16 R240, R4, R56, R12 ;  /* 0x0000003804f0723c */ /* 0x010fe2000004180c */
[----:B------:R-:W-:-:S07]  /*15bb0*/  IMAD.MOV.U32 R67, RZ, RZ, R103 ;  /* 0x000000ffff437224 */ /* 0x000fce00078e0067 */
[----:B------:R-:W-:Y:S07]  /*15bc0*/  HMMA.16816.F32.BF16 R12, R8, R68, RZ ;  /* 0x00000044080c723c */ /* 0x000fee00000418ff */
[----:B------:R-:W-:Y:S01]  /*15bd0*/  IMAD.MOV.U32 R69, RZ, RZ, R113 ;  /* 0x000000ffff457224 */ /* 0x000fe200078e0071 */
[----:B------:R-:W-:Y:S01]  /*15be0*/  HMMA.16816.F32.BF16 R56, R4, R58, R48 ;  /* 0x0000003a0438723c */ /* 0x000fe20000041830 */
[----:B------:R-:W3:Y:S01]  /*15bf0*/  LDSM.16.MT88.4 R48, [R193+0x3800] ;  /* 0x00380000c130783b */ /* 0x000ee20000004200 */
[----:B------:R-:W-:-:S06]  /*15c00*/  IMAD.MOV.U32 R68, RZ, RZ, R131 ;  /* 0x000000ffff447224 */ /* 0x000fcc00078e0083 */
        /* <DEDUP_REMOVED lines=9> */
[----:B------:R-:W-:Y:S07]  /*15ca0*/  HMMA.16816.F32.BF16 R180, R4, R72, R12 ;  /* 0x0000004804b4723c */ /* 0x000fee000004180c */
[----:B------:R-:W-:Y:S01]  /*15cb0*/  IMAD.MOV.U32 R72, RZ, RZ, R102 ;  /* 0x000000ffff487224 */ /* 0x000fe200078e0066 */
[----:B------:R-:W-:Y:S01]  /*15cc0*/  HMMA.16816.F32.BF16 R16, R8, R76, RZ ;  /* 0x0000004c0810723c */ /* 0x000fe200000418ff */
[----:B------:R-:W-:-:S06]  /*15cd0*/  IMAD.MOV.U32 R73, RZ, RZ, R101 ;  /* 0x000000ffff497224 */ /* 0x000fcc00078e0065 */
[----:B------:R-:W-:Y:S01]  /*15ce0*/  IMAD.MOV.U32 R76, RZ, RZ, R99 ;  /* 0x000000ffff4c7224 */ /* 0x000fe200078e0063 */
[----:B------:R-:W-:Y:S01]  /*15cf0*/  HMMA.16816.F32.BF16 R12, R8, R78, RZ ;  /* 0x0000004e080c723c */ /* 0x000fe200000418ff */
[----:B------:R-:W-:-:S06]  /*15d00*/  IMAD.MOV.U32 R77, RZ, RZ, R98 ;  /* 0x000000ffff4d7224 */ /* 0x000fcc00078e0062 */
[----:B------:R-:W-:Y:S01]  /*15d10*/  IMAD.MOV.U32 R78, RZ, RZ, R97 ;  /* 0x000000ffff4e7224 */ /* 0x000fe200078e0061 */
[----:B--2---:R-:W-:Y:S01]  /*15d20*/  HMMA.16816.F32.BF16 R24, R8, R32, RZ ;  /* 0x000000200818723c */ /* 0x004fe200000418ff */
[----:B------:R-:W-:-:S07]  /*15d30*/  IMAD.MOV.U32 R79, RZ, RZ, R96 ;  /* 0x000000ffff4f7224 */ /* 0x000fce00078e0060 */
[----:B------:R-:W-:Y:S01]  /*15d40*/  HMMA.16816.F32.BF16 R96, R4, R74, R28 ;  /* 0x0000004a0460723c */ /* 0x000fe2000004181c */
[----:B------:R-:W2:Y:S06]  /*15d50*/  LDSM.16.MT88.4 R28, [R192+0x5000] ;  /* 0x00500000c01c783b */ /* 0x000eac0000004200 */
[----:B------:R-:W-:Y:S01]  /*15d60*/  IMAD.MOV.U32 R74, RZ, RZ, R100 ;  /* 0x000000ffff4a7224 */ /* 0x000fe200078e0064 */
[----:B------:R-:W-:Y:S01]  /*15d70*/  HMMA.16816.F32.BF16 R20, R8, R34, RZ ;  /* 0x000000220814723c */ /* 0x000fe200000418ff */
[----:B------:R-:W2:Y:S01]  /*15d80*/  LDSM.16.MT88.4 R32, [R194+0x4800] ;  /* 0x00480000c220783b */ /* 0x000ea20000004200 */
[----:B------:R-:W-:-:S02]  /*15d90*/  IMAD.MOV.U32 R75, RZ, RZ, R3 ;  /* 0x000000ffff4b7224 */ /* 0x000fc400078e0003 */
[----:B------:R-:W-:-:S04]  /*15da0*/  FFMA.FTZ R3, R94, c[0x0][0x2d0], -R2 ;  /* 0x0000b4005e037a23 */ /* 0x000fc80000010802 */
        /* <DEDUP_REMOVED lines=9> */
[C---:B--2---:R-:W-:Y:S08]  /*15e40*/  HMMA.16816.F32.BF16 R108, R4.reuse, R28, R16 ;  /* 0x0000001c046c723c */ /* 0x044ff00000041810 */
[----:B------:R-:W-:Y:S08]  /*15e50*/  HMMA.16816.F32.BF16 R24, R4, R30, R12 ;  /* 0x0000001e0418723c */ /* 0x000ff0000004180c */
[C---:B------:R-:W-:Y:S08]  /*15e60*/  HMMA.16816.F32.BF16 R16, R8.reuse, R32, RZ ;  /* 0x000000200810723c */ /* 0x040ff000000418ff */
        /* <DEDUP_REMOVED lines=10> */
[C---:B-1----:R-:W-:Y:S08]  /*15f10*/  HMMA.16816.F32.BF16 R124, R4.reuse, R12, R16 ;  /* 0x0000000c047c723c */ /* 0x042ff00000041810 */
[----:B------:R-:W-:Y:S01]  /*15f20*/  HMMA.16816.F32.BF16 R16, R4, R14, R8 ;  /* 0x0000000e0410723c */ /* 0x000fe20000041808 */
[----:B------:R1:W-:Y:S01]  /*15f30*/  MUFU.EX2 R11, R3 ;  /* 0x00000003000b7308 */ /* 0x0003e20000000800 */
[----:B------:R-:W-:Y:S01]  /*15f40*/  LDSM.16.MT88.4 R12, [R193+0x5800] ;  /* 0x00580000c10c783b */ /* 0x000fe20000004200 */
[----:B-1----:R-:W-:-:S06]  /*15f50*/  FFMA.FTZ R3, R93, c[0x0][0x2d0], -R2 ;  /* 0x0000b4005d037a23 */ /* 0x002fcc0000010802 */
        /* <DEDUP_REMOVED lines=17> */
[----:B------:R-:W2:Y:S01]  /*16070*/  MUFU.EX2 R4, R0 ;  /* 0x0000000000047308 */ /* 0x000ea20000000800 */
[----:B-1----:R-:W-:-:S04]  /*16080*/  FADD.FTZ R2, R82, R81 ;  /* 0x0000005152027221 */ /* 0x002fc80000010000 */
[----:B------:R-:W-:Y:S02]  /*16090*/  FADD.FTZ R2, R80, R2 ;  /* 0x0000000250027221 */ /* 0x000fe40000010000 */
[----:B------:R-:W-:Y:S01]  /*160a0*/  LDSM.16.MT88.4 R80, [R192+0x4000] ;  /* 0x00400000c050783b */ /* 0x000fe20000004200 */
[----:B--2---:R-:W-:Y:S01]  /*160b0*/  F2FP.BF16.PACK_AB R131, R4, R5 ;  /* 0x000000050483723e */ /* 0x004fe200000010ff */
[----:B------:R-:W-:-:S06]  /*160c0*/  FADD.FTZ R0, R86, R3 ;  /* 0x0000000356007221 */ /* 0x000fcc0000010000 */
[C---:B------:R-:W-:Y:S01]  /*160d0*/  HMMA.16816.F32.BF16 R28, R128.reuse, R32, R64 ;  /* 0x00000020801c723c */ /* 0x040fe20000041840 */
[----:B------:R-:W-:Y:S01]  /*160e0*/  FADD.FTZ R0, R85, R0 ;  /* 0x0000000055007221 */ /* 0x000fe20000010000 */
[----:B------:R-:W-:Y:S06]  /*160f0*/  LDSM.16.MT88.4 R64, [R193+0x2800] ;  /* 0x00280000c140783b */ /* 0x000fec0000004200 */
[C---:B------:R-:W-:Y:S01]  /*16100*/  HMMA.16816.F32.BF16 R32, R128.reuse, R34, R244 ;  /* 0x000000228020723c */ /* 0x040fe200000418f4 */
[----:B------:R-:W2:Y:S07]  /*16110*/  LDL R246, [R1+0x20] ;  /* 0x0000200001f67983 */ /* 0x000eae0000100800 */
[C---:B------:R-:W-:Y:S08]  /*16120*/  HMMA.16816.F32.BF16 R156, R128.reuse, R152, R156 ;  /* 0x00000098809c723c */ /* 0x040ff0000004189c */
[----:B------:R-:W-:Y:S01]  /*16130*/  HMMA.16816.F32.BF16 R36, R128, R40, R44 ;  /* 0x000000288024723c */ /* 0x000fe2000004182c */
[----:B------:R-:W-:-:S02]  /*16140*/  FADD.FTZ R3, R136, R2 ;  /* 0x0000000288037221 */ /* 0x000fc40000010000 */
[----:B------:R-:W-:Y:S02]  /*16150*/  IMAD.MOV.U32 R244, RZ, RZ, R53 ;  /* 0x000000fffff47224 */ /* 0x000fe400078e0035 */
[----:B------:R-:W-:Y:S02]  /*16160*/  IMAD.MOV.U32 R245, RZ, RZ, R52 ;  /* 0x000000fffff57224 */ /* 0x000fe400078e0034 */
[----:B------:R-:W-:Y:S01]  /*16170*/  IMAD.MOV.U32 R247, RZ, RZ, R55 ;  /* 0x000000fffff77224 */ /* 0x000fe200078e0037 */
[C---:B------:R-:W-:Y:S01]  /*16180*/  HMMA.16816.F32.BF16 R152, R128.reuse, R154, R144 ;  /* 0x0000009a8098723c */ /* 0x040fe20000041890 */
[----:B------:R-:W1:Y:S07]  /*16190*/  LDSM.16.MT88.4 R144, [R194+0x1000] ;  /* 0x00100000c290783b */ /* 0x000e6e0000004200 */
[C---:B------:R-:W-:Y:S08]  /*161a0*/  HMMA.16816.F32.BF16 R164, R128.reuse, R160, R164 ;  /* 0x000000a080a4723c */ /* 0x040ff000000418a4 */
[C---:B------:R-:W-:Y:S08]  /*161b0*/  HMMA.16816.F32.BF16 R40, R128.reuse, R42, R248 ;  /* 0x0000002a8028723c */ /* 0x040ff000000418f8 */
[C---:B-1----:R-:W-:Y:S08]  /*161c0*/  HMMA.16816.F32.BF16 R148, R128.reuse, R144, R148 ;  /* 0x000000908094723c */ /* 0x042ff00000041894 */
[C---:B------:R-:W-:Y:S08]  /*161d0*/  HMMA.16816.F32.BF16 R144, R128.reuse, R146, R76 ;  /* 0x000000928090723c */ /* 0x040ff0000004184c */
[C---:B------:R-:W-:Y:S08]  /*161e0*/  HMMA.16816.F32.BF16 R76, R128.reuse, R80, R180 ;  /* 0x00000050804c723c */ /* 0x040ff000000418b4 */
[----:B------:R-:W-:Y:S01]  /*161f0*/  HMMA.16816.F32.BF16 R80, R128, R82, R96 ;  /* 0x000000528050723c */ /* 0x000fe20000041860 */
[----:B------:R-:W1:Y:S01]  /*16200*/  LDSM.16.MT88.4 R96, [R193+0x4000] ;  /* 0x00400000c160783b */ /* 0x000e620000004200 */
[----:B------:R-:W-:-:S06]  /*16210*/  IMAD.MOV.U32 R249, RZ, RZ, R95 ;  /* 0x000000fffff97224 */ /* 0x000fcc00078e005f */
[C---:B------:R-:W-:Y:S08]  /*16220*/  HMMA.16816.F32.BF16 R44, R128.reuse, R48, R240 ;  /* 0x00000030802c723c */ /* 0x040ff000000418f0 */
[C---:B------:R-:W-:Y:S01]  /*16230*/  HMMA.16816.F32.BF16 R160, R128.reuse, R162, R72 ;  /* 0x000000a280a0723c */ /* 0x040fe20000041848 */
[----:B------:R-:W-:Y:S07]  /*16240*/  LDSM.16.MT88.4 R72, [R191+0x4000] ;  /* 0x00400000bf48783b */ /* 0x000fee0000004200 */
[C---:B-1----:R-:W-:Y:S01]  /*16250*/  HMMA.16816.F32.BF16 R92, R128.reuse, R96, R112 ;  /* 0x00000060805c723c */ /* 0x042fe20000041870 */
[----:B------:R-:W-:Y:S07]  /*16260*/  LDSM.16.MT88.4 R112, [R192+0x5800] ;  /* 0x00580000c070783b */ /* 0x000fee0000004200 */
[C---:B------:R-:W-:Y:S01]  /*16270*/  HMMA.16816.F32.BF16 R96, R128.reuse, R98, R104 ;  /* 0x000000628060723c */ /* 0x040fe20000041868 */
[----:B------:R-:W1:Y:S07]  /*16280*/  LDSM.16.MT88.4 R104, [R191+0x5800] ;  /* 0x00580000bf68783b */ /* 0x000e6e0000004200 */
[----:B------:R-:W-:Y:S01]  /*16290*/  HMMA.16816.F32.BF16 R48, R128, R50, R56 ;  /* 0x000000328030723c */ /* 0x000fe20000041838 */
[----:B------:R-:W3:Y:S01]  /*162a0*/  LDSM.16.MT88.4 R56, [R194+0x2800] ;  /* 0x00280000c238783b */ /* 0x000ee20000004200 */
[----:B------:R-:W-:-:S02]  /*162b0*/  IMAD.MOV.U32 R251, RZ, RZ, R68 ;  /* 0x000000fffffb7224 */ /* 0x000fc400078e0044 */
[----:B------:R-:W-:-:S04]  /*162c0*/  IMAD.MOV.U32 R250, RZ, RZ, R69 ;  /* 0x000000fffffa7224 */ /* 0x000fc800078e0045 */
[C---:B------:R-:W-:Y:S07]  /*162d0*/  HMMA.16816.F32.BF16 R124, R128.reuse, R12, R124 ;  /* 0x0000000c807c723c */ /* 0x040fee000004187c */
[----:B------:R-:W-:Y:S01]  /*162e0*/  FADD.FTZ R12, R249, R0 ;  /* 0x00000000f90c7221 */ /* 0x000fe20000010000 */
[C---:B-1----:R-:W-:Y:S08]  /*162f0*/  HMMA.16816.F32.BF16 R100, R128.reuse, R104, R100 ;  /* 0x000000688064723c */ /* 0x042ff00000041864 */
[----:B------:R-:W-:Y:S01]  /*16300*/  HMMA.16816.F32.BF16 R104, R128, R106, R120 ;  /* 0x0000006a8068723c */ /* 0x000fe20000041878 */
[----:B------:R-:W1:Y:S01]  /*16310*/  LDSM.16.MT88.4 R120, [R194+0x5800] ;  /* 0x00580000c278783b */ /* 0x000e620000004200 */
[----:B------:R-:W-:-:S06]  /*16320*/  IADD3 R182, R247, -0x2, RZ ;  /* 0xfffffffef7b67810 */ /* 0x000fcc0007ffe0ff */
[C---:B---3--:R-:W-:Y:S08]  /*16330*/  HMMA.16816.F32.BF16 R52, R128.reuse, R56, R236 ;  /* 0x000000388034723c */ /* 0x048ff000000418ec */
[C---:B------:R-:W-:Y:S08]  /*16340*/  HMMA.16816.F32.BF16 R56, R128.reuse, R58, R216 ;  /* 0x0000003a8038723c */ /* 0x040ff000000418d8 */
[C---:B------:R-:W-:Y:S08]  /*16350*/  HMMA.16816.F32.BF16 R60, R128.reuse, R64, R60 ;  /* 0x00000040803c723c */ /* 0x040ff0000004183c */
[C---:B------:R-:W-:Y:S08]  /*16360*/  HMMA.16816.F32.BF16 R68, R128.reuse, R72, R220 ;  /* 0x000000488044723c */ /* 0x040ff000000418dc */
[C---:B------:R-:W-:Y:S08]  /*16370*/  HMMA.16816.F32.BF16 R84, R128.reuse, R88, R172 ;  /* 0x000000588054723c */ /* 0x040ff000000418ac */
[C---:B------:R-:W-:Y:S08]  /*16380*/  HMMA.16816.F32.BF16 R108, R128.reuse, R112, R108 ;  /* 0x00000070806c723c */ /* 0x040ff0000004186c */
[C---:B-1----:R-:W-:Y:S08]  /*16390*/  HMMA.16816.F32.BF16 R116, R128.reuse, R120, R116 ;  /* 0x000000788074723c */ /* 0x042ff00000041874 */
[C---:B------:R-:W-:Y:S08]  /*163a0*/  HMMA.16816.F32.BF16 R64, R128.reuse, R66, R176 ;  /* 0x000000428040723c */ /* 0x040ff000000418b0 */
[----:B------:R-:W-:Y:S01]  /*163b0*/  HMMA.16816.F32.BF16 R72, R128, R74, R184 ;  /* 0x0000004a8048723c */ /* 0x000fe200000418b8 */
[----:B--2---:R-:W-:-:S04]  /*163c0*/  @P3 IMAD.HI.U32 R2, R246, c[0x0][0x2c8], RZ ;  /* 0x0000b200f6023a27 */ /* 0x004fc800078e00ff */
[----:B------:R-:W-:Y:S01]  /*163d0*/  IMAD.MOV.U32 R0, RZ, RZ, R246 ;  /* 0x000000ffff007224 */ /* 0x000fe200078e00f6 */
[----:B------:R-:W-:Y:S01]  /*163e0*/  @P3 SHF.R.U32.HI R0, RZ, c[0x0][0x2cc], R2 ;  /* 0x0000b300ff003a19 */ /* 0x000fe20000011602 */
[----:B------:R-:W-:Y:S02]  /*163f0*/  FADD.FTZ R2, R137, R3 ;  /* 0x0000000389027221 */ /* 0x000fe40000010000 */
[----:B------:R-:W-:Y:S01]  /*16400*/  FADD.FTZ R3, R252, R12 ;  /* 0x0000000cfc037221 */ /* 0x000fe20000010000 */
[----:B------:R-:W-:Y:S01]  /*16410*/  IADD3 R0, R0, R251, -R250 ;  /* 0x000000fb00007210 */ /* 0x000fe20007ffe8fa */
[----:B------:R-:W-:Y:S02]  /*16420*/  FADD.FTZ R2, R214, R2 ;  /* 0x00000002d6027221 */ /* 0x000fe40000010000 */
[----:B------:R-:W-:Y:S02]  /*16430*/  FADD.FTZ R3, R244, R3 ;  /* 0x00000003f4037221 */ /* 0x000fe40000010000 */
[----:B------:R-:W-:-:S04]  /*16440*/  IMAD.HI R12, R0, 0x2aaaaaab, RZ ;  /* 0x2aaaaaab000c7827 */ /* 0x000fc800078e02ff */
[----:B------:R-:W-:Y:S02]  /*16450*/  FADD.FTZ R0, R215, R2 ;  /* 0x00000002d7007221 */ /* 0x000fe40000010000 */
[----:B------:R-:W-:Y:S01]  /*16460*/  FADD.FTZ R2, R245, R3 ;  /* 0x00000003f5027221 */ /* 0x000fe20000010000 */
[----:B------:R-:W-:-:S04]  /*16470*/  SHF.R.U32.HI R3, RZ, 0x1f, R12 ;  /* 0x0000001fff037819 */ /* 0x000fc8000001160c */
[----:B------:R-:W-:Y:S01]  /*16480*/  LEA.HI.SX32 R3, R12, R3, 0x1d ;  /* 0x000000030c037211 */ /* 0x000fe200078feaff */
[----:B------:R-:W-:-:S03]  /*16490*/  FADD.FTZ R0, R212, R0 ;  /* 0x00000000d4007221 */ /* 0x000fc60000010000 */
[----:B------:R-:W-:Y:S01]  /*164a0*/  IMNMX R217, R234, R3, !PT ;  /* 0x00000003ead97217 */ /* 0x000fe20007800200 */
[----:B------:R-:W-:-:S03]  /*164b0*/  FADD.FTZ R2, R11, R2 ;  /* 0x000000020b027221 */ /* 0x000fc60000010000 */
[----:B------:R-:W-:Y:S01]  /*164c0*/  ISETP.GE.AND P0, PT, R182, R217, PT ;  /* 0x000000d9b600720c */ /* 0x000fe20003f06270 */
[----:B------:R-:W-:Y:S02]  /*164d0*/  FADD.FTZ R0, R7, R0 ;  /* 0x0000000007007221 */ /* 0x000fe40000010000 */
[----:B------:R-:W-:Y:S02]  /*164e0*/  FADD.FTZ R2, R10, R2 ;  /* 0x000000020a027221 */ /* 0x000fe40000010000 */
[----:B------:R-:W-:Y:S01]  /*164f0*/  FADD.FTZ R0, R6, R0 ;  /* 0x0000000006007221 */ /* 0x000fe20000010000 */
[----:B------:R-:W-:Y:S01]  /*16500*/  HMMA.16816.F32.BF16 R88, R128, R90, R168 ;  /* 0x0000005a8058723c */ /* 0x000fe200000418a8 */
[----:B------:R-:W-:Y:S02]  /*16510*/  FADD.FTZ R2, R9, R2 ;  /* 0x0000000209027221 */ /* 0x000fe40000010000 */
[----:B------:R-:W-:-:S05]  /*16520*/  FADD.FTZ R0, R5, R0 ;  /* 0x0000000005007221 */ /* 0x000fca0000010000 */
[----:B------:R-:W-:Y:S01]  /*16530*/  HMMA.16816.F32.BF16 R112, R128, R114, R24 ;  /* 0x000000728070723c */ /* 0x000fe20000041818 */
[----:B------:R-:W-:Y:S02]  /*16540*/  FADD.FTZ R215, R8, R2 ;  /* 0x0000000208d77221 */ /* 0x000fe40000010000 */
[----:B------:R-:W-:-:S05]  /*16550*/  FADD.FTZ R218, R4, R0 ;  /* 0x0000000004da7221 */ /* 0x000fca0000010000 */
[C---:B------:R-:W-:Y:S08]  /*16560*/  HMMA.16816.F32.BF16 R120, R128.reuse, R122, R20 ;  /* 0x0000007a8078723c */ /* 0x040ff00000041814 */
[----:B------:R-:W-:Y:S01]  /*16570*/  HMMA.16816.F32.BF16 R128, R128, R14, R16 ;  /* 0x0000000e8080723c */ /* 0x000fe20000041810 */
[----:B------:R-:W-:Y:S07]  /*16580*/  @!P0 BRA `(.L_x_2475) ;  /* 0x0000304000008947 */ /* 0x000fee0003800000 */
[----:B------:R-:W2:Y:S01]  /*16590*/  LDL R247, [R1+0x54] ;  /* 0x0000540001f77983 */ /* 0x000ea20000100800 */
[----:B------:R-:W-:Y:S01]  /*165a0*/  IMAD.MOV.U32 R136, RZ, RZ, R132 ;  /* 0x000000ffff887224 */ /* 0x000fe200078e0084 */
[----:B------:R-:W-:-:S02]  /*165b0*/  MOV R137, R138 ;  /* 0x0000008a00897202 */ /* 0x000fc40000000f00 */
[----:B------:R-:W-:Y:S01]  /*165c0*/  MOV R212, R182 ;  /* 0x000000b600d47202 */ /* 0x000fe20000000f00 */
[----:B--2---:R-:W-:-:S04]  /*165d0*/  IMAD.IADD R216, R247, 0x1, R246 ;  /* 0x00000001f7d87824 */ /* 0x004fc800078e02f6 */
[----:B------:R-:W-:-:S05]  /*165e0*/  @P3 IMAD.HI.U32 R0, R216, c[0x0][0x2c8], RZ ;  /* 0x0000b200d8003a27 */ /* 0x000fca00078e00ff */
[----:B------:R-:W-:Y:S02]  /*165f0*/  @P3 SHF.R.U32.HI R219, RZ, c[0x0][0x2cc], R0 ;  /* 0x0000b300ffdb3a19 */ /* 0x000fe40000011600 */
.L_x_2480:
[----:B------:R-:W-:Y:S04]  /*16600*/  DEPBAR.LE SB0, 0x0 ;  /* 0x000080000000791a */ /* 0x000fe80000000000 */
[----:B------:R-:W-:Y:S01]  /*16610*/  WARPSYNC 0xffffffff ;  /* 0xffffffff00007948 */ /* 0x000fe20003800000 */
[----:B------:R-:W-:Y:S01]  /*16620*/  BAR.SYNC.DEFER_BLOCKING 0x0 ;  /* 0x0000000000007b1d */ /* 0x000fe20000010000 */
[----:B------:R-:W-:Y:S02]  /*16630*/  ISETP.GT.AND P0, PT, R234, R212, PT ;  /* 0x000000d4ea00720c */ /* 0x000fe40003f04270 */
        /* <DEDUP_REMOVED lines=13> */
[----:B------:R-:W5:Y:S01]  /*16710*/  S2R R2, SR_TID.X ;  /* 0x0000000000027919 */ /* 0x000f620000002100 */
[----:B------:R-:W-:Y:S02]  /*16720*/  SHF.R.S32.HI R0, RZ, 0x1f, R212 ;  /* 0x0000001fff007819 */ /* 0x000fe400000114d4 */
[----:B------:R-:W-:Y:S03]  /*16730*/  LOP3.LUT P3, RZ, R224, 0x8, RZ, 0xc0, !PT ;  /* 0x00000008e0ff7812 */ /* 0x000fe6000786c0ff */
[----:B------:R-:W-:Y:S04]  /*16740*/  IMAD R0, R0, c[0x0][0x208], RZ ;  /* 0x0000820000007a24 */ /* 0x000fe800078e02ff */
[----:B------:R-:W-:Y:S01]  /*16750*/  IMAD R0, R212, c[0x0][0x20c], R0 ;  /* 0x00008300d4007a24 */ /* 0x000fe200078e0200 */
[----:B-----5:R-:W-:Y:S01]  /*16760*/  ISETP.GT.AND P2, PT, R2, 0x7f, PT ;  /* 0x0000007f0200780c */ /* 0x020fe20003f44270 */
[----:B------:R-:W-:Y:S04]  /*16770*/  IMAD.WIDE.U32 R2, R212, c[0x0][0x208], RZ ;  /* 0x00008200d4027a25 */ /* 0x000fe800078e00ff */
[----:B------:R-:W-:Y:S02]  /*16780*/  IMAD.IADD R0, R3, 0x1, R0 ;  /* 0x0000000103007824 */ /* 0x000fe400078e0200 */
[----:B------:R-:W-:Y:S04]  /*16790*/  IMAD.WIDE.U32 R2, R2, 0x30, RZ ;  /* 0x0000003002027825 */ /* 0x000fe800078e00ff */
[----:B------:R-:W-:Y:S01]  /*167a0*/  IMAD R0, R0, 0x30, RZ ;  /* 0x0000003000007824 */ /* 0x000fe200078e02ff */
[-C--:B------:R-:W-:Y:S01]  /*167b0*/  IADD3 R5, P1, R230, R2.reuse, RZ ;  /* 0x00000002e6057210 */ /* 0x080fe20007f3e0ff */
[----:B------:R-:W-:Y:S02]  /*167c0*/  @!P2 IMAD.MOV.U32 R4, RZ, RZ, c[0x0][0x208] ;  /* 0x00008200ff04a624 */ /* 0x000fe400078e00ff */
[----:B------:R-:W-:Y:S02]  /*167d0*/  IMAD.IADD R0, R3, 0x1, R0 ;  /* 0x0000000103007824 */ /* 0x000fe400078e0200 */
[----:B------:R-:W-:Y:S01]  /*167e0*/  @!P2 IMAD.MOV.U32 R3, RZ, RZ, c[0x0][0x20c] ;  /* 0x00008300ff03a624 */ /* 0x000fe200078e00ff */
[C---:B------:R-:W-:Y:S04]  /*167f0*/  @!P2 LEA R2, P0, R4.reuse, R2, 0x5 ;  /* 0x000000020402a211 */ /* 0x040fe800078028ff */
[----:B------:R-:W-:Y:S01]  /*16800*/  @!P2 LEA.HI.X R3, R4, R0, R3, 0x5, P0 ;  /* 0x000000000403a211 */ /* 0x000fe200000f2c03 */
[--C-:B------:R-:W-:Y:S01]  /*16810*/  IMAD.X R0, R0, 0x1, R233.reuse, P1 ;  /* 0x0000000100007824 */ /* 0x100fe200008e06e9 */
[C---:B------:R-:W-:Y:S04]  /*16820*/  LEA R4, P0, R5.reuse, c[0x0][0x1f8], 0x1 ;  /* 0x00007e0005047a11 */ /* 0x040fe800078008ff */
[----:B------:R-:W-:Y:S02]  /*16830*/  LEA.HI.X R5, R5, c[0x0][0x1fc], R0, 0x1, P0 ;  /* 0x00007f0005057a11 */ /* 0x000fe400000f0c00 */
[----:B------:R-:W-:Y:S03]  /*16840*/  @!P2 IADD3 R0, P0, R2, R230, RZ ;  /* 0x000000e60200a210 */ /* 0x000fe60007f1e0ff */
[----:B------:R-:W-:Y:S01]  /*16850*/  @!PT LDS RZ, [RZ] ;  /* 0x00000000fffff984 */ /* 0x000fe20000000800 */
[----:B------:R-:W-:Y:S01]  /*16860*/  @!PT LDS RZ, [RZ] ;  /* 0x00000000fffff984 */ /* 0x000fe20000000800 */
[----:B------:R-:W-:Y:S01]  /*16870*/  @!PT LDS RZ, [RZ] ;  /* 0x00000000fffff984 */ /* 0x000fe20000000800 */
[----:B------:R4:W-:Y:S02]  /*16880*/  LDGSTS.E.BYPASS.LTC128B.128 [R211+0x4080], [R4.64], !P3 ;  /* 0x0408000004d37fae */ /* 0x0009e4000d901d46 */
        /* <DEDUP_REMOVED lines=10> */
.L_x_2477:
[----:B------:R-:W-:Y:S05]  /*16930*/  BSYNC B0 ;  /* 0x0000000000007941 */ /* 0x000fea0003800000 */
.L_x_2476:
        /* <DEDUP_REMOVED lines=148> */
[C---:B-1----:R-:W-:Y:S08]  /*17280*/  HMMA.16816.F32.BF16 R4, R172.reuse, R176, R4 ;  /* 0x000000b0ac04723c */ /* 0x042ff00000041804 */
[C---:B------:R-:W-:Y:S08]  /*17290*/  HMMA.16816.F32.BF16 R8, R172.reuse, R178, R8 ;  /* 0x000000b2ac08723c */ /* 0x040ff00000041808 */
[C---:B--2---:R-:W-:Y:S08]  /*172a0*/  HMMA.16816.F32.BF16 R12, R172.reuse, R168, R12 ;  /* 0x000000a8ac0c723c */ /* 0x044ff0000004180c */
[----:B------:R-:W-:Y:S01]  /*172b0*/  FMUL.FTZ R0, R4, c[0x0][0x320] ;  /* 0x0000c80004007a20 */ /* 0x000fe20000410000 */
[C---:B------:R-:W-:Y:S03]  /*172c0*/  HMMA.16816.F32.BF16 R16, R172.reuse, R170, R16 ;  /* 0x000000aaac10723c */ /* 0x040fe60000041810 */
[----:B------:R1:W2:Y:S04]  /*172d0*/  MUFU.TANH R185, R0 ;  /* 0x0000000000b97308 */ /* 0x0002a80000002400 */
[----:B------:R-:W-:Y:S02]  /*172e0*/  FMUL.FTZ R3, R11, c[0x0][0x320] ;  /* 0x0000c8000b037a20 */ /* 0x000fe40000410000 */
[----:B------:R-:W-:Y:S04]  /*172f0*/  FMUL.FTZ R10, R10, c[0x0][0x320] ;  /* 0x0000c8000a0a7a20 */ /* 0x000fe80000410000 */
[----:B------:R-:W3:Y:S02]  /*17300*/  MUFU.TANH R138, R10 ;  /* 0x0000000a008a7308 */ /* 0x000ee40000002400 */
[----:B------:R-:W-:Y:S08]  /*17310*/  FMUL.FTZ R2, R13, c[0x0][0x320] ;  /* 0x0000c8000d027a20 */ /* 0x000ff00000410000 */
[----:B------:R-:W4:Y:S01]  /*17320*/  MUFU.TANH R132, R3 ;  /* 0x0000000300847308 */ /* 0x000f220000002400 */
[----:B-1----:R-:W-:Y:S09]  /*17330*/  FMUL.FTZ R0, R5, c[0x0][0x320] ;  /* 0x0000c80005007a20 */ /* 0x002ff20000410000 */
[----:B------:R1:W1:Y:S10]  /*17340*/  MUFU.TANH R184, R0 ;  /* 0x0000000000b87308 */ /* 0x0002740000002400 */
[----:B------:R-:W2:Y:S01]  /*17350*/  MUFU.TANH R180, R2 ;  /* 0x0000000200b47308 */ /* 0x000ea20000002400 */
[----:B-1----:R-:W-:Y:S09]  /*17360*/  FMUL.FTZ R0, R6, c[0x0][0x320] ;  /* 0x0000c80006007a20 */ /* 0x002ff20000410000 */
[----:B------:R1:W1:Y:S02]  /*17370*/  MUFU.TANH R177, R0 ;  /* 0x0000000000b17308 */ /* 0x0002640000002400 */
[----:B-1----:R-:W-:Y:S02]  /*17380*/  FMUL.FTZ R0, R7, c[0x0][0x320] ;  /* 0x0000c80007007a20 */ /* 0x002fe40000410000 */
[----:B------:R-:W1:Y:S01]  /*17390*/  LDSM.16.M88.4 R4, [R188+0x5800] ;  /* 0x00580000bc04783b */ /* 0x000e620000000200 */
[----:B------:R-:W-:Y:S05]  /*173a0*/  DEPBAR.LE SB0, 0x0 ;  /* 0x000080000000791a */ /* 0x000fea0000000000 */
[----:B------:R5:W1:Y:S01]  /*173b0*/  MUFU.TANH R176, R0 ;  /* 0x0000000000b07308 */ /* 0x000a620000002400 */
[----:B------:R-:W-:Y:S01]  /*173c0*/  BAR.SYNC.DEFER_BLOCKING 0x0 ;  /* 0x0000000000007b1d */ /* 0x000fe20000010000 */
[----:B-----5:R-:W-:Y:S08]  /*173d0*/  FMUL.FTZ R0, R8, c[0x0][0x320] ;  /* 0x0000c80008007a20 */ /* 0x020ff00000410000 */
[----:B------:R5:W2:Y:S01]  /*173e0*/  MUFU.TANH R183, R0 ;  /* 0x0000000000b77308 */ /* 0x000aa20000002400 */
[C---:B-1----:R-:W-:Y:S08]  /*173f0*/  HMMA.16816.F32.BF16 R20, R172.reuse, R4, R20 ;  /* 0x00000004ac14723c */ /* 0x042ff00000041814 */
[----:B------:R-:W-:Y:S04]  /*17400*/  HMMA.16816.F32.BF16 R24, R172, R6, R24 ;  /* 0x00000006ac18723c */ /* 0x000fe80000041818 */
[----:B-----5:R-:W-:Y:S04]  /*17410*/  FMUL.FTZ R0, R9, c[0x0][0x320] ;  /* 0x0000c80009007a20 */ /* 0x020fe80000410000 */
[----:B------:R1:W1:Y:S04]  /*17420*/  MUFU.TANH R182, R0 ;  /* 0x0000000000b67308 */ /* 0x0002680000002400 */
        /* <DEDUP_REMOVED lines=29> */
[----:B------:R1:W1:Y:S01]  /*17600*/  MUFU.TANH R10, R0 ;  /* 0x00000000000a7308 */ /* 0x0002620000002400 */
[----:B------:R-:W-:-:S05]  /*17610*/  @!P0 BRA `(.L_x_2479) ;  /* 0x0000024000008947 */ /* 0x000fca0003800000 */
[----:B-1234-:R-:W-:Y:S02]  /*17620*/  IADD3 R0, R212, -0x1, RZ ;  /* 0xffffffffd4007810 */ /* 0x01efe40007ffe0ff */
[----:B------:R-:W-:Y:S02]  /*17630*/  IADD3 R3, -R225, 0x30, RZ ;  /* 0x00000030e1037810 */ /* 0x000fe40007ffe1ff */
[----:B------:R-:W-:Y:S02]  /*17640*/  SHF.R.S32.HI R2, RZ, 0x1f, R0 ;  /* 0x0000001fff027819 */ /* 0x000fe40000011400 */
[C---:B------:R-:W-:Y:S02]  /*17650*/  ISETP.GE.AND P0, PT, R3.reuse, 0x21, PT ;  /* 0x000000210300780c */ /* 0x040fe40003f06270 */
[----:B------:R-:W-:Y:S01]  /*17660*/  ISETP.GE.AND P1, PT, R3, 0x1, PT ;  /* 0x000000010300780c */ /* 0x000fe20003f26270 */
[----:B------:R-:W-:Y:S02]  /*17670*/  IMAD R4, R2, c[0x0][0x1e0], RZ ;  /* 0x0000780002047a24 */ /* 0x000fe400078e02ff */
[C---:B------:R-:W-:Y:S04]  /*17680*/  IMAD.WIDE.U32 R2, R0.reuse, c[0x0][0x1e0], RZ ;  /* 0x0000780000027a25 */ /* 0x040fe800078e00ff */
[----:B------:R-:W-:Y:S04]  /*17690*/  IMAD R4, R0, c[0x0][0x1e4], R4 ;  /* 0x0000790000047a24 */ /* 0x000fe800078e0204 */
[----:B------:R-:W-:Y:S02]  /*176a0*/  IMAD.IADD R0, R3, 0x1, R4 ;  /* 0x0000000103007824 */ /* 0x000fe400078e0204 */
[----:B------:R-:W-:Y:S04]  /*176b0*/  IMAD.WIDE.U32 R2, R2, 0x30, RZ ;  /* 0x0000003002027825 */ /* 0x000fe800078e00ff */
[----:B------:R-:W-:Y:S01]  /*176c0*/  @P0 IMAD.MOV.U32 R4, RZ, RZ, c[0x0][0x1e0] ;  /* 0x00007800ff040624 */ /* 0x000fe200078e00ff */
[-C--:B------:R-:W-:Y:S01]  /*176d0*/  @P1 IADD3 R5, P3, R228, R2.reuse, RZ ;  /* 0x00000002e4051210 */ /* 0x080fe20007f7e0ff */
[----:B------:R-:W-:Y:S03]  /*176e0*/  IMAD R0, R0, 0x30, RZ ;  /* 0x0000003000007824 */ /* 0x000fe600078e02ff */
[----:B------:R-:W-:Y:S01]  /*176f0*/  @P0 LEA R2, P2, R4, R2, 0x5 ;  /* 0x0000000204020211 */ /* 0x000fe200078428ff */
[----:B------:R-:W-:Y:S02]  /*17700*/  IMAD.IADD R0, R3, 0x1, R0 ;  /* 0x0000000103007824 */ /* 0x000fe400078e0200 */
[----:B------:R-:W-:Y:S02]  /*17710*/  @P0 IMAD.MOV.U32 R3, RZ, RZ, c[0x0][0x1e4] ;  /* 0x00007900ff030624 */ /* 0x000fe400078e00ff */
[--C-:B------:R-:W-:Y:S01]  /*17720*/  @P1 IMAD.X R6, R0, 0x1, R232.reuse, P3 ;  /* 0x0000000100061824 */ /* 0x100fe200018e06e8 */
[----:B------:R-:W-:Y:S02]  /*17730*/  LOP3.LUT P3, RZ, R224, 0x8, RZ, 0xc0, !PT ;  /* 0x00000008e0ff7812 */ /* 0x000fe4000786c0ff */
[----:B------:R-:W-:Y:S02]  /*17740*/  @P0 LEA.HI.X R3, R4, R0, R3, 0x5, P2 ;  /* 0x0000000004030211 */ /* 0x000fe400010f2c03 */
[----:B------:R-:W-:Y:S05]  /*17750*/  @P0 IADD3 R0, P2, R2, R228, RZ ;  /* 0x000000e402000210 */ /* 0x000fea0007f5e0ff */
        /* <DEDUP_REMOVED lines=16> */
.L_x_2479:
[----:B--234-:R-:W-:Y:S05]  /*17860*/  BSYNC B0 ;  /* 0x0000000000007941 */ /* 0x01cfea0003800000 */
.L_x_2478:
[----:B-1----:R-:W2:Y:S01]  /*17870*/  LDL R5, [R1+0x18] ;  /* 0x0000180001057983 */ /* 0x002ea20000100800 */
[----:B------:R-:W-:Y:S03]  /*17880*/  MOV R0, c[0x0][0x2c4] ;  /* 0x0000b10000007a02 */ /* 0x000fe60000000f00 */
[----:B------:R-:W2:Y:S01]  /*17890*/  LDL R4, [R1+0x14] ;  /* 0x0000140001047983 */ /* 0x000ea20000100800 */
[----:B------:R-:W-:Y:S02]  /*178a0*/  ISETP.NE.AND P0, PT, R0, 0x1, PT ;  /* 0x000000010000780c */ /* 0x000fe40003f05270 */
[----:B------:R-:W-:Y:S01]  /*178b0*/  MOV R0, R216 ;  /* 0x000000d800007202 */ /* 0x000fe20000000f00 */
[----:B------:R-:W0:Y:S10]  /*178c0*/  LDGDEPBAR ;  /* 0x00000000000079af */ /* 0x000e340000000000 */
[----:B------:R-:W-:Y:S05]  /*178d0*/  @P0 MOV R0, R219 ;  /* 0x000000db00000202 */ /* 0x000fea0000000f00 */
[----:B------:R-:W1:Y:S08]  /*178e0*/  SHFL.IDX PT, R3, R0, RZ, 0x1c1f ;  /* 0x001c1fff00037589 */ /* 0x000e7000000e0000 */
[----:B------:R3:W4:Y:S02]  /*178f0*/  SHFL.IDX PT, R2, R0, 0x1, 0x1c1f ;  /* 0x003c1f0000027f89 */ /* 0x00072400000e0000 */
[----:B---3--:R-:W-:Y:S05]  /*17900*/  IMAD R0, R212, -0x30, RZ ;  /* 0xffffffd0d4007824 */ /* 0x008fea00078e02ff */
[----:B------:R-:W-:Y:S04]  /*17910*/  IADD3 R0, -R235, 0x1, R0 ;  /* 0x00000001eb007810 */ /* 0x000fe80007ffe100 */
[----:B--2---:R-:W-:Y:S04]  /*17920*/  IADD3 R0, -R4, R0, R5 ;  /* 0x0000000004007210 */ /* 0x004fe80007ffe105 */
[C---:B-1----:R-:W-:Y:S02]  /*17930*/  IADD3 R4, R0.reuse, R3, RZ ;  /* 0x0000000300047210 */ /* 0x042fe40007ffe0ff */
[----:B----4-:R-:W-:Y:S02]  /*17940*/  IADD3 R0, R0, R2, RZ ;  /* 0x0000000200007210 */ /* 0x010fe40007ffe0ff */
[----:B------:R-:W-:Y:S02]  /*17950*/  ISETP.GT.AND P5, PT, R4, 0x19, PT ;  /* 0x000000190400780c */ /* 0x000fe40003fa4270 */
[C---:B------:R-:W-:Y:S02]  /*17960*/  ISETP.GT.AND P0, PT, R0.reuse, RZ, PT ;  /* 0x000000ff0000720c */ /* 0x040fe40003f04270 */
[C---:B------:R-:W-:Y:S02]  /*17970*/  ISETP.GT.AND P1, PT, R0.reuse, 0x1, PT ;  /* 0x000000010000780c */ /* 0x040fe40003f24270 */
[----:B------:R-:W-:Y:S02]  /*17980*/  FSEL R5, R177, -INF , P0 ;  /* 0xff800000b1057808 */ /* 0x000fe40000000000 */
[----:B------:R-:W-:Y:S02]  /*17990*/  ISETP.GT.AND P0, PT, R0, 0x8, PT ;  /* 0x000000080000780c */ /* 0x000fe40003f04270 */
[----:B------:R-:W-:Y:S02]  /*179a0*/  FSEL R20, R176, -INF , P1 ;  /* 0xff800000b0147808 */ /* 0x000fe40000800000 */
[----:B------:R-:W-:Y:S02]  /*179b0*/  FSEL R19, R138, -INF , P0 ;  /* 0xff8000008a137808 */ /* 0x000fe40000000000 */
[C---:B------:R-:W-:Y:S02]  /*179c0*/  ISETP.GT.AND P1, PT, R0.reuse, 0x9, PT ;  /* 0x000000090000780c */ /* 0x040fe40003f24270 */
        /* <DEDUP_REMOVED lines=12> */
[C---:B------:R-:W-:Y:S02]  /*17a90*/  ISETP.GT.AND P0, PT, R0.reuse, 0x29, PT ;  /* 0x000000290000780c */ /* 0x040fe40003f04270 */
[----:B------:R-:W-:Y:S02]  /*17aa0*/  ISETP.GT.AND P1, PT, R0, 0x28, PT ;  /* 0x000000280000780c */ /* 0x000fe40003f24270 */
[----:B------:R-:W-:Y:S02]  /*17ab0*/  FMNMX.FTZ R0, R5, R136, !PT ;  /* 0x0000008805007209 */ /* 0x000fe40007810000 */
[----:B------:R-:W-:Y:S02]  /*17ac0*/  FSEL R12, R7, -INF , P2 ;  /* 0xff800000070c7808 */ /* 0x000fe40001000000 */
[----:B------:R-:W-:Y:S02]  /*17ad0*/  FMNMX.FTZ R0, R20, R0, !PT ;  /* 0x0000000014007209 */ /* 0x000fe40007810000 */
[----:B------:R-:W-:Y:S02]  /*17ae0*/  FSEL R6, R9, -INF , P1 ;  /* 0xff80000009067808 */ /* 0x000fe40000800000 */
[----:B------:R-:W-:Y:S02]  /*17af0*/  FMNMX.FTZ R0, R19, R0, !PT ;  /* 0x0000000013007209 */ /* 0x000fe40007810000 */
[----:B------:R-:W-:Y:S02]  /*17b00*/  FSEL R3, R10, -INF , P0 ;  /* 0xff8000000a037808 */ /* 0x000fe40000000000 */
[----:B------:R-:W-:Y:S02]  /*17b10*/  FMNMX.FTZ R0, R18, R0, !PT ;  /* 0x0000000012007209 */ /* 0x000fe40007810000 */
[----:B------:R-:W-:Y:S02]  /*17b20*/  ISETP.GT.AND P0, PT, R4, RZ, PT ;  /* 0x000000ff0400720c */ /* 0x000fe40003f04270 */
        /* <DEDUP_REMOVED lines=16> */
[----:B------:R-:W-:Y:S01]  /*17c30*/  ISETP.GT.AND P2, PT, R4, 0x1, PT ;  /* 0x000000010400780c */ /* 0x000fe20003f44270 */
[----:B------:R-:W1:Y:S01]  /*17c40*/  SHFL.BFLY PT, R2, R0, 0x2, 0x1f ;  /* 0x0c401f0000027f89 */ /* 0x000e6200000e0000 */
[----:B------:R-:W-:Y:S02]  /*17c50*/  FSEL R21, R180, -INF , P1 ;  /* 0xff800000b4157808 */ /* 0x000fe40000800000 */
[----:B------:R-:W-:Y:S02]  /*17c60*/  FSEL R25, R184, -INF , P2 ;  /* 0xff800000b8197808 */ /* 0x000fe40001000000 */
[----:B------:R-:W-:Y:S02]  /*17c70*/  FSEL R9, R178, -INF , P5 ;  /* 0xff800000b2097808 */ /* 0x000fe40002800000 */
[C---:B------:R-:W-:Y:S02]  /*17c80*/  ISETP.GT.AND P6, PT, R4.reuse, 0x18, PT ;  /* 0x000000180400780c */ /* 0x040fe40003fc4270 */
[C---:B------:R-:W-:Y:S02]  /*17c90*/  ISETP.GT.AND P4, PT, R4.reuse, 0x20, PT ;  /* 0x000000200400780c */ /* 0x040fe40003f84270 */
[----:B------:R-:W-:Y:S02]  /*17ca0*/  FSEL R10, R179, -INF , P6 ;  /* 0xff800000b30a7808 */ /* 0x000fe40003000000 */
[----:B------:R-:W-:Y:S02]  /*17cb0*/  FSEL R8, R169, -INF , P4 ;  /* 0xff800000a9087808 */ /* 0x000fe40002000000 */
[C---:B------:R-:W-:Y:S02]  /*17cc0*/  ISETP.GT.AND P3, PT, R4.reuse, 0x21, PT ;  /* 0x000000210400780c */ /* 0x040fe40003f64270 */
[----:B------:R-:W-:Y:S02]  /*17cd0*/  ISETP.GT.AND P2, PT, R4, 0x28, PT ;  /* 0x000000280400780c */ /* 0x000fe40003f44270 */
[----:B------:R-:W-:Y:S02]  /*17ce0*/  FSEL R7, R168, -INF , P3 ;  /* 0xff800000a8077808 */ /* 0x000fe40001800000 */
[----:B------:R-:W-:Y:S02]  /*17cf0*/  ISETP.GT.AND P1, PT, R4, 0x29, PT ;  /* 0x000000290400780c */ /* 0x000fe40003f24270 */
[----:B-1----:R-:W-:Y:S02]  /*17d00*/  FMNMX.FTZ R0, R0, R2, !PT ;  /* 0x0000000200007209 */ /* 0x002fe40007810000 */
[----:B------:R-:W-:Y:S03]  /*17d10*/  FSEL R4, R171, -INF , P1 ;  /* 0xff800000ab047808 */ /* 0x000fe60000800000 */
[----:B------:R-:W1:Y:S02]  /*17d20*/  SHFL.BFLY PT, R2, R0, 0x1, 0x1f ;  /* 0x0c201f0000027f89 */ /* 0x000e6400000e0000 */
[----:B-1----:R-:W-:Y:S04]  /*17d30*/  FMNMX.FTZ R132, R0, R2, !PT ;  /* 0x0000000200847209 */ /* 0x002fe80007810000 */
[C---:B------:R-:W-:Y:S04]  /*17d40*/  FSETP.NEU.FTZ.AND P0, PT, R132.reuse, -INF , PT ;  /* 0xff8000008400780b */ /* 0x040fe80003f1d000 */
[----:B------:R-:W-:Y:S05]  /*17d50*/  FSEL R0, R132, RZ, P0 ;  /* 0x000000ff84007208 */ /* 0x000fea0000000000 */
[----:B------:R-:W-:Y:S02]  /*17d60*/  FADD.FTZ R2, -R0, R136 ;  /* 0x0000008800027221 */ /* 0x000fe40000010100 */
[----:B------:R-:W-:Y:S02]  /*17d70*/  FMUL.FTZ R0, R132, c[0x0][0x2d0] ;  /* 0x0000b40084007a20 */ /* 0x000fe40000410000 */
[----:B------:R-:W-:Y:S03]  /*17d80*/  FMUL.FTZ R2, R2, c[0x0][0x2d0] ;  /* 0x0000b40002027a20 */ /* 0x000fe60000410000 */
[----:B------:R-:W-:Y:S03]  /*17d90*/  FSEL R0, R0, RZ, P0 ;  /* 0x000000ff00007208 */ /* 0x000fe60000000000 */
[----:B------:R-:W1:Y:S02]  /*17da0*/  MUFU.EX2 R2, R2 ;  /* 0x0000000200027308 */ /* 0x000e640000000800 */
[--C-:B------:R-:W-:Y:S02]  /*17db0*/  FFMA.FTZ R20, R20, c[0x0][0x2d0], -R0.reuse ;  /* 0x0000b40014147a23 */ /* 0x100fe40000010800 */
[--C-:B------:R-:W-:Y:S02]  /*17dc0*/  FFMA.FTZ R19, R19, c[0x0][0x2d0], -R0.reuse ;  /* 0x0000b40013137a23 */ /* 0x100fe40000010800 */
[--C-:B------:R-:W-:Y:S02]  /*17dd0*/  FFMA.FTZ R18, R18, c[0x0][0x2d0], -R0.reuse ;  /* 0x0000b40012127a23 */ /* 0x100fe40000010800 */
[--C-:B------:R-:W-:Y:S01]  /*17de0*/  FFMA.FTZ R26, R5, c[0x0][0x2d0], -R0.reuse ;  /* 0x0000b400051a7a23 */ /* 0x100fe20000010800 */
[----:B------:R-:W-:Y:S01]  /*17df0*/  FSEL R5, R170, -INF , P2 ;  /* 0xff800000aa057808 */ /* 0x000fe20001000000 */
[--C-:B------:R-:W-:Y:S01]  /*17e00*/  FFMA.FTZ R178, R17, c[0x0][0x2d0], -R0.reuse ;  /* 0x0000b40011b27a23 */ /* 0x100fe20000010800 */
[----:B------:R2:W-:Y:S01]  /*17e10*/  MUFU.EX2 R168, R19 ;  /* 0x0000001300a87308 */ /* 0x0005e20000000800 */
[--C-:B------:R-:W-:Y:S02]  /*17e20*/  FFMA.FTZ R177, R16, c[0x0][0x2d0], -R0.reuse ;  /* 0x0000b40010b17a23 */ /* 0x100fe40000010800 */
[--C-:B------:R-:W-:Y:S02]  /*17e30*/  FFMA.FTZ R180, R15, c[0x0][0x2d0], -R0.reuse ;  /* 0x0000b4000fb47a23 */ /* 0x100fe40000010800 */
[--C-:B------:R-:W-:Y:S02]  /*17e40*/  FFMA.FTZ R181, R14, c[0x0][0x2d0], -R0.reuse ;  /* 0x0000b4000eb57a23 */ /* 0x100fe40000010800 */
[--C-:B------:R-:W-:Y:S02]  /*17e50*/  FFMA.FTZ R186, R13, c[0x0][0x2d0], -R0.reuse ;  /* 0x0000b4000dba7a23 */ /* 0x100fe40000010800 */
[--C-:B------:R-:W-:Y:S01]  /*17e60*/  FFMA.FTZ R185, R12, c[0x0][0x2d0], -R0.reuse ;  /* 0x0000b4000cb97a23 */ /* 0x100fe20000010800 */
[----:B------:R3:W4:Y:S01]  /*17e70*/  MUFU.EX2 R172, R18 ;  /* 0x0000001200ac7308 */ /* 0x0007220000000800 */
[--C-:B------:R-:W-:Y:S02]  /*17e80*/  FFMA.FTZ R187, R6, c[0x0][0x2d0], -R0.reuse ;  /* 0x0000b40006bb7a23 */ /* 0x100fe40000010800 */
[----:B------:R-:W-:Y:S01]  /*17e90*/  FFMA.FTZ R214, R3, c[0x0][0x2d0], -R0 ;  /* 0x0000b40003d67a23 */ /* 0x000fe20000010800 */
[----:B------:R-:W-:Y:S01]  /*17ea0*/  FMNMX.FTZ R0, R11, R137, !PT ;  /* 0x000000890b007209 */ /* 0x000fe20007810000 */
[C---:B-1----:R-:W-:Y:S02]  /*17eb0*/  FMUL.FTZ R27, R2.reuse, R147 ;  /* 0x00000093021b7220 */ /* 0x042fe40000410000 */
[C---:B------:R-:W-:Y:S01]  /*17ec0*/  FMUL.FTZ R14, R2.reuse, R158 ;  /* 0x0000009e020e7220 */ /* 0x040fe20000410000 */
[----:B------:R-:W-:Y:S01]  /*17ed0*/  FMNMX.FTZ R0, R25, R0, !PT ;  /* 0x0000000019007209 */ /* 0x000fe20007810000 */
[C---:B------:R-:W-:Y:S01]  /*17ee0*/  FMUL.FTZ R15, R2.reuse, R159 ;  /* 0x0000009f020f7220 */ /* 0x040fe20000410000 */
[----:B------:R1:W-:Y:S01]  /*17ef0*/  MUFU.EX2 R136, R26 ;  /* 0x0000001a00887308 */ /* 0x0003e20000000800 */
[----:B------:R-:W-:Y:S01]  /*17f00*/  FMUL.FTZ R30, R2, R30 ;  /* 0x0000001e021e7220 */ /* 0x000fe20000410000 */
[----:B------:R-:W-:Y:S01]  /*17f10*/  FMNMX.FTZ R0, R24, R0, !PT ;  /* 0x0000000018007209 */ /* 0x000fe20007810000 */
[C---:B------:R-:W-:Y:S02]  /*17f20*/  FMUL.FTZ R31, R2.reuse, R31 ;  /* 0x0000001f021f7220 */ /* 0x040fe40000410000 */
[C---:B--2---:R-:W-:Y:S01]  /*17f30*/  FMUL.FTZ R19, R2.reuse, R155 ;  /* 0x0000009b02137220 */ /* 0x044fe20000410000 */
[----:B------:R-:W-:Y:S01]  /*17f40*/  FMNMX.FTZ R0, R23, R0, !PT ;  /* 0x0000000017007209 */ /* 0x000fe20007810000 */
[C---:B------:R-:W-:Y:S02]  /*17f50*/  FMUL.FTZ R34, R2.reuse, R34 ;  /* 0x0000002202227220 */ /* 0x040fe40000410000 */
[----:B------:R-:W-:Y:S01]  /*17f60*/  FMUL.FTZ R35, R2, R35 ;  /* 0x0000002302237220 */ /* 0x000fe20000410000 */
[----:B------:R-:W-:Y:S01]  /*17f70*/  FMNMX.FTZ R0, R22, R0, !PT ;  /* 0x0000000016007209 */ /* 0x000fe20007810000 */
[C---:B------:R-:W-:Y:S02]  /*17f80*/  FMUL.FTZ R38, R2.reuse, R38 ;  /* 0x0000002602267220 */ /* 0x040fe40000410000 */
[C---:B------:R-:W-:Y:S01]  /*17f90*/  FMUL.FTZ R39, R2.reuse, R39 ;  /* 0x0000002702277220 */ /* 0x040fe20000410000 */
[----:B------:R-:W-:Y:S01]  /*17fa0*/  FMNMX.FTZ R0, R21, R0, !PT ;  /* 0x0000000015007209 */ /* 0x000fe20007810000 */
[----:B---3--:R-:W-:Y:S01]  /*17fb0*/  FMUL.FTZ R18, R2, R154 ;  /* 0x0000009a02127220 */ /* 0x008fe20000410000 */
[----:B----4-:R-:W-:Y:S01]  /*17fc0*/  F2FP.BF16.PACK_AB R147, R172, R168 ;  /* 0x000000a8ac93723e */ /* 0x010fe200000010ff */
[----:B------:R-:W-:Y:S01]  /*17fd0*/  FMUL.FTZ R42, R2, R42 ;  /* 0x0000002a022a7220 */ /* 0x000fe20000410000 */
[----:B------:R-:W-:Y:S01]  /*17fe0*/  FMNMX.FTZ R0, R10, R0, !PT ;  /* 0x000000000a007209 */ /* 0x000fe20007810000 */
[C---:B------:R-:W-:Y:S02]  /*17ff0*/  FMUL.FTZ R43, R2.reuse, R43 ;  /* 0x0000002b022b7220 */ /* 0x040fe40000410000 */
[C---:B------:R-:W-:Y:S01]  /*18000*/  FMUL.FTZ R46, R2.reuse, R46 ;  /* 0x0000002e022e7220 */ /* 0x040fe20000410000 */
[----:B------:R-:W-:Y:S01]  /*18010*/  FMNMX.FTZ R0, R9, R0, !PT ;  /* 0x0000000009007209 */ /* 0x000fe20007810000 */
[C---:B------:R-:W-:Y:S02]  /*18020*/  FMUL.FTZ R47, R2.reuse, R47 ;  /* 0x0000002f022f7220 */ /* 0x040fe40000410000 */
[----:B-1----:R-:W-:Y:S01]  /*18030*/  FMUL.FTZ R26, R2, R146 ;  /* 0x00000092021a7220 */ /* 0x002fe20000410000 */
        /* <DEDUP_REMOVED lines=43> */
[----:B------:R-:W-:Y:S01]  /*182f0*/  FMUL.FTZ R119, R2, R119 ;  /* 0x0000007702777220 */ /* 0x000fe20000410000 */
[C---:B------:R-:W-:Y:S01]  /*18300*/  FSETP.NEU.FTZ.AND P0, PT, R138.reuse, -INF , PT ;  /* 0xff8000008a00780b */ /* 0x040fe20003f1d000 */
[----:B------:R-:W-:Y:S02]  /*18310*/  FMUL.FTZ R3, R138, c[0x0][0x2d0] ;  /* 0x0000b4008a037a20 */ /* 0x000fe40000410000 */
[----:B------:R-:W-:Y:S01]  /*18320*/  FMUL.FTZ R122, R2, R122 ;  /* 0x0000007a027a7220 */ /* 0x000fe20000410000 */
[----:B------:R-:W-:Y:S01]  /*18330*/  FSEL R0, R138, RZ, P0 ;  /* 0x000000ff8a007208 */ /* 0x000fe20000000000 */
[C---:B------:R-:W-:Y:S01]  /*18340*/  FMUL.FTZ R123, R2.reuse, R123 ;  /* 0x0000007b027b7220 */ /* 0x040fe20000410000 */
[----:B------:R-:W-:Y:S01]  /*18350*/  FSEL R3, R3, RZ, P0 ;  /* 0x000000ff03037208 */ /* 0x000fe20000000000 */
[----:B------:R-:W-:Y:S01]  /*18360*/  FMUL.FTZ R126, R2, R126 ;  /* 0x0000007e027e7220 */ /* 0x000fe20000410000 */
[----:B------:R-:W-:Y:S01]  /*18370*/  ISETP.GT.AND P0, PT, R212, R217, PT ;  /* 0x000000d9d400720c */ /* 0x000fe20003f04270 */
[----:B------:R-:W-:Y:S02]  /*18380*/  FADD.FTZ R0, -R0, R137 ;  /* 0x0000008900007221 */ /* 0x000fe40000010100 */
[----:B------:R-:W-:Y:S01]  /*18390*/  MUFU.EX2 R137, R20 ;  /* 0x0000001400897308 */ /* 0x000fe20000000800 */
[--C-:B------:R-:W-:Y:S02]  /*183a0*/  FFMA.FTZ R171, R23, c[0x0][0x2d0], -R3.reuse ;  /* 0x0000b40017ab7a23 */ /* 0x100fe40000010803 */
[----:B------:R-:W-:Y:S02]  /*183b0*/  FMUL.FTZ R0, R0, c[0x0][0x2d0] ;  /* 0x0000b40000007a20 */ /* 0x000fe40000410000 */
[----:B------:R-:W-:Y:S02]  /*183c0*/  FMUL.FTZ R23, R2, R151 ;  /* 0x0000009702177220 */ /* 0x000fe40000410000 */
[--C-:B------:R-:W-:Y:S02]  /*183d0*/  FFMA.FTZ R174, R22, c[0x0][0x2d0], -R3.reuse ;  /* 0x0000b40016ae7a23 */ /* 0x100fe40000010803 */
[----:B------:R-:W-:Y:S01]  /*183e0*/  FMUL.FTZ R22, R2, R150 ;  /* 0x0000009602167220 */ /* 0x000fe20000410000 */
        /* <DEDUP_REMOVED lines=10> */
[----:B------:R-:W-:Y:S02]  /*18490*/  FMUL.FTZ R7, R2, R167 ;  /* 0x000000a702077220 */ /* 0x000fe40000410000 */
[--C-:B------:R-:W-:Y:S01]  /*184a0*/  FFMA.FTZ R184, R5, c[0x0][0x2d0], -R3.reuse ;  /* 0x0000b40005b87a23 */ /* 0x100fe20000010803 */
[----:B------:R-:W-:Y:S01]  /*184b0*/  MUFU.EX2 R158, R173 ;  /* 0x000000ad009e7308 */ /* 0x000fe20000000800 */
[----:B------:R-:W-:Y:S02]  /*184c0*/  FFMA.FTZ R3, R4, c[0x0][0x2d0], -R3 ;  /* 0x0000b40004037a23 */ /* 0x000fe40000010803 */
[----:B------:R-:W-:Y:S02]  /*184d0*/  FMUL.FTZ R10, R2, R162 ;  /* 0x000000a2020a7220 */ /* 0x000fe40000410000 */
[C---:B-1----:R-:W-:Y:S02]  /*184e0*/  FMUL.FTZ R20, R0.reuse, R148 ;  /* 0x0000009400147220 */ /* 0x042fe40000410000 */
[C---:B------:R-:W-:Y:S02]  /*184f0*/  FMUL.FTZ R21, R0.reuse, R149 ;  /* 0x0000009500157220 */ /* 0x040fe40000410000 */
[----:B------:R-:W1:Y:S01]  /*18500*/  LDSM.16.MT88.4 R148, [R191] ;  /* 0x00000000bf94783b */ /* 0x000e620000004200 */
[C---:B------:R-:W-:Y:S01]  /*18510*/  FMUL.FTZ R12, R0.reuse, R156 ;  /* 0x0000009c000c7220 */ /* 0x040fe20000410000 */
[----:B------:R-:W-:Y:S01]  /*18520*/  MUFU.EX2 R159, R176 ;  /* 0x000000b0009f7308 */ /* 0x000fe20000000800 */
[C---:B------:R-:W-:Y:S02]  /*18530*/  FMUL.FTZ R16, R0.reuse, R152 ;  /* 0x0000009800107220 */ /* 0x040fe40000410000 */
[C---:B------:R-:W-:Y:S02]  /*18540*/  FMUL.FTZ R17, R0.reuse, R153 ;  /* 0x0000009900117220 */ /* 0x040fe40000410000 */
[C---:B------:R-:W-:Y:S02]  /*18550*/  FMUL.FTZ R4, R0.reuse, R164 ;  /* 0x000000a400047220 */ /* 0x040fe40000410000 */
[C---:B------:R-:W-:Y:S02]  /*18560*/  FMUL.FTZ R5, R0.reuse, R165 ;  /* 0x000000a500057220 */ /* 0x040fe40000410000 */
[C---:B------:R-:W-:Y:S01]  /*18570*/  FMUL.FTZ R24, R0.reuse, R144 ;  /* 0x0000009000187220 */ /* 0x040fe20000410000 */
[----:B------:R-:W3:Y:S01]  /*18580*/  MUFU.EX2 R153, R11 ;  /* 0x0000000b00997308 */ /* 0x000ee20000000800 */
[----:B------:R-:W-:Y:S01]  /*18590*/  FMUL.FTZ R25, R0, R145 ;  /* 0x0000009100197220 */ /* 0x000fe20000410000 */
[----:B------:R-:W-:Y:S01]  /*185a0*/  F2FP.BF16.PACK_AB R145, R137, R136 ;  /* 0x000000888991723e */ /* 0x000fe200000010ff */
[----:B--2---:R-:W-:Y:S02]  /*185b0*/  FMUL.FTZ R6, R2, R166 ;  /* 0x000000a602067220 */ /* 0x004fe40000410000 */
        /* <DEDUP_REMOVED lines=9> */
[----:B------:R-:W2:Y:S01]  /*18650*/  MUFU.EX2 R156, R171 ;  /* 0x000000ab009c7308 */ /* 0x000ea20000000800 */
[C---:B------:R-:W-:Y:S02]  /*18660*/  FMUL.FTZ R37, R0.reuse, R37 ;  /* 0x0000002500257220 */ /* 0x040fe40000410000 */
[----:B------:R-:W-:Y:S01]  /*18670*/  FMUL.FTZ R40, R0, R40 ;  /* 0x0000002800287220 */ /* 0x000fe20000410000 */
[----:B---3--:R-:W-:Y:S01]  /*18680*/  F2FP.BF16.PACK_AB R144, R153, R169 ;  /* 0x000000a99990723e */ /* 0x008fe200000010ff */
[----:B------:R-:W-:Y:S02]  /*18690*/  FMUL.FTZ R11, R2, R163 ;  /* 0x000000a3020b7220 */ /* 0x000fe40000410000 */
        /* <DEDUP_REMOVED lines=12> */
[C---:B------:R-:W-:Y:S02]  /*18760*/  FFMA.FTZ R161, R0.reuse, R215, R169 ;  /* 0x000000d700a17223 */ /* 0x040fe400000100a9 */
[C---:B------:R-:W-:Y:S02]  /*18770*/  FMUL.FTZ R60, R0.reuse, R60 ;  /* 0x0000003c003c7220 */ /* 0x040fe40000410000 */
[C---:B------:R-:W-:Y:S01]  /*18780*/  FMUL.FTZ R61, R0.reuse, R61 ;  /* 0x0000003d003d7220 */ /* 0x040fe20000410000 */
[----:B------:R2:W-:Y:S01]  /*18790*/  MUFU.EX2 R173, R182 ;  /* 0x000000b600ad7308 */ /* 0x0005e20000000800 */
[C---:B-1----:R-:W-:Y:S05]  /*187a0*/  HMMA.16816.F32.BF16 R4, R144.reuse, R148, R4 ;  /* 0x000000949004723c */ /* 0x042fea0000041804 */
[C---:B------:R-:W-:Y:S02]  /*187b0*/  FMUL.FTZ R64, R0.reuse, R64 ;  /* 0x0000004000407220 */ /* 0x040fe40000410000 */
[C---:B------:R-:W-:Y:S01]  /*187c0*/  FMUL.FTZ R65, R0.reuse, R65 ;  /* 0x0000004100417220 */ /* 0x040fe20000410000 */
[C---:B------:R-:W-:Y:S01]  /*187d0*/  HMMA.16816.F32.BF16 R8, R144.reuse, R150, R8 ;  /* 0x000000969008723c */ /* 0x040fe20000041808 */
[----:B------:R-:W1:Y:S01]  /*187e0*/  LDSM.16.MT88.4 R148, [R192] ;  /* 0x00000000c094783b */ /* 0x000e620000004200 */
[----:B------:R-:W-:Y:S02]  /*187f0*/  MUFU.EX2 R175, R183 ;  /* 0x000000b700af7308 */ /* 0x000fe40000000800 */
[C---:B------:R-:W-:Y:S02]  /*18800*/  FMUL.FTZ R68, R0.reuse, R68 ;  /* 0x0000004400447220 */ /* 0x040fe40000410000 */
[C---:B------:R-:W-:Y:S02]  /*18810*/  FMUL.FTZ R69, R0.reuse, R69 ;  /* 0x0000004500457220 */ /* 0x040fe40000410000 */
[C---:B------:R-:W-:Y:S04]  /*18820*/  FMUL.FTZ R72, R0.reuse, R72 ;  /* 0x0000004800487220 */ /* 0x040fe80000410000 */
[C---:B------:R-:W-:Y:S01]  /*18830*/  FMUL.FTZ R73, R0.reuse, R73 ;  /* 0x0000004900497220 */ /* 0x040fe20000410000 */
[----:B------:R-:W-:Y:S01]  /*18840*/  MUFU.EX2 R176, R184 ;  /* 0x000000b800b07308 */ /* 0x000fe20000000800 */
[----:B------:R-:W-:Y:S01]  /*18850*/  FMUL.FTZ R76, R0, R76 ;  /* 0x0000004c004c7220 */ /* 0x000fe20000410000 */
[----:B--2---:R-:W-:Y:S01]  /*18860*/  IADD3 R182, R212, -0x1, RZ ;  /* 0xffffffffd4b67810 */ /* 0x004fe20007ffe0ff */
[C---:B------:R-:W-:Y:S02]  /*18870*/  FMUL.FTZ R77, R0.reuse, R77 ;  /* 0x0000004d004d7220 */ /* 0x040fe40000410000 */
[C---:B------:R-:W-:Y:S01]  /*18880*/  FMUL.FTZ R80, R0.reuse, R80 ;  /* 0x0000005000507220 */ /* 0x040fe20000410000 */
[----:B------:R-:W-:Y:S01]  /*18890*/  MOV R212, R182 ;  /* 0x000000b600d47202 */ /* 0x000fe20000000f00 */
        /* <DEDUP_REMOVED lines=13> */
[C---:B-1----:R-:W-:Y:S03]  /*18970*/  HMMA.16816.F32.BF16 R12, R144.reuse, R148, R12 ;  /* 0x00000094900c723c */ /* 0x042fe6000004180c */
[C---:B------:R-:W-:Y:S02]  /*18980*/  FMUL.FTZ R104, R0.reuse, R104 ;  /* 0x0000006800687220 */ /* 0x040fe40000410000 */
[C---:B------:R-:W-:Y:S01]  /*18990*/  FMUL.FTZ R105, R0.reuse, R105 ;  /* 0x0000006900697220 */ /* 0x040fe20000410000 */
[----:B--2---:R-:W-:Y:S01]  /*189a0*/  F2FP.BF16.PACK_AB R170, R177, R176 ;  /* 0x000000b0b1aa723e */ /* 0x004fe200000010ff */
        /* <DEDUP_REMOVED lines=16> */
[C---:B------:R-:W-:Y:S02]  /*18ab0*/  FMUL.FTZ R131, R2.reuse, R131 ;  /* 0x0000008302837220 */ /* 0x040fe40000410000 */
[----:B------:R-:W-:Y:S02]  /*18ac0*/  FFMA.FTZ R0, R2, R218, R136 ;  /* 0x000000da02007223 */ /* 0x000fe40000010088 */
[----:B------:R-:W2:Y:S02]  /*18ad0*/  MUFU.EX2 R2, R178 ;  /* 0x000000b200027308 */ /* 0x000ea40000000800 */
[----:B------:R-:W-:Y:S01]  /*18ae0*/  FADD.FTZ R0, R137, R0 ;  /* 0x0000000089007221 */ /* 0x000fe20000010000 */
[C---:B-1----:R-:W-:Y:S03]  /*18af0*/  HMMA.16816.F32.BF16 R20, R144.reuse, R148, R20 ;  /* 0x000000949014723c */ /* 0x042fe60000041814 */
[----:B------:R-:W-:Y:S01]  /*18b00*/  FADD.FTZ R160, R168, R0 ;  /* 0x00000000a8a07221 */ /* 0x000fe20000010000 */
[----:B------:R-:W-:Y:S01]  /*18b10*/  F2FP.BF16.PACK_AB R168, R175, R173 ;  /* 0x000000adafa8723e */ /* 0x000fe200000010ff */
[----:B------:R-:W-:Y:S02]  /*18b20*/  FADD.FTZ R0, R153, R161 ;  /* 0x000000a199007221 */ /* 0x000fe40000010000 */
[----:B------:R-:W-:Y:S01]  /*18b30*/  MUFU.EX2 R137, R174 ;  /* 0x000000ae00897308 */ /* 0x000fe20000000800 */
[----:B------:R-:W-:Y:S01]  /*18b40*/  FADD.FTZ R160, R172, R160 ;  /* 0x000000a0aca07221 */ /* 0x000fe20000010000 */
[C---:B------:R-:W-:Y:S01]  /*18b50*/  HMMA.16816.F32.BF16 R24, R144.reuse, R150, R24 ;  /* 0x000000969018723c */ /* 0x040fe20000041818 */
[----:B------:R-:W1:Y:S02]  /*18b60*/  LDSM.16.MT88.4 R148, [R193] ;  /* 0x00000000c194783b */ /* 0x000e640000004200 */
[----:B------:R-:W-:Y:S05]  /*18b70*/  FADD.FTZ R0, R152, R0 ;  /* 0x0000000098007221 */ /* 0x000fea0000010000 */
[----:B------:R-:W3:Y:S01]  /*18b80*/  MUFU.EX2 R136, R180 ;  /* 0x000000b400887308 */ /* 0x000ee20000000800 */
[----:B------:R-:W-:Y:S03]  /*18b90*/  LDSM.16.MT88.4 R152, [R192+0x800] ;  /* 0x00080000c098783b */ /* 0x000fe60000004200 */
[----:B------:R-:W-:Y:S02]  /*18ba0*/  FADD.FTZ R156, R156, R0 ;  /* 0x000000009c9c7221 */ /* 0x000fe40000010000 */
[----:B--2---:R-:W-:Y:S03]  /*18bb0*/  FADD.FTZ R0, R2, R160 ;  /* 0x000000a002007221 */ /* 0x004fe60000010000 */
[----:B------:R-:W-:Y:S01]  /*18bc0*/  LDSM.16.MT88.4 R160, [R191+0x1000] ;  /* 0x00100000bfa0783b */ /* 0x000fe20000004200 */
[----:B------:R-:W2:Y:S01]  /*18bd0*/  MUFU.EX2 R178, R181 ;  /* 0x000000b500b27308 */ /* 0x000ea20000000800 */
[----:B------:R-:W-:Y:S09]  /*18be0*/  FADD.FTZ R0, R157, R0 ;  /* 0x000000009d007221 */ /* 0x000ff20000010000 */
[----:B------:R-:W4:Y:S01]  /*18bf0*/  MUFU.EX2 R172, R186 ;  /* 0x000000ba00ac7308 */ /* 0x000f220000000800 */
[----:B---3--:R-:W-:Y:S09]  /*18c00*/  FADD.FTZ R0, R136, R0 ;  /* 0x0000000088007221 */ /* 0x008ff20000010000 */
[----:B------:R-:W3:Y:S01]  /*18c10*/  MUFU.EX2 R174, R185 ;  /* 0x000000b900ae7308 */ /* 0x000ee20000000800 */
[C---:B-1----:R-:W-:Y:S03]  /*18c20*/  HMMA.16816.F32.BF16 R28, R144.reuse, R148, R28 ;  /* 0x00000094901c723c */ /* 0x042fe6000004181c */
[----:B--2---:R-:W-:Y:S05]  /*18c30*/  FADD.FTZ R0, R178, R0 ;  /* 0x00000000b2007221 */ /* 0x004fea0000010000 */
[C---:B------:R-:W-:Y:S01]  /*18c40*/  HMMA.16816.F32.BF16 R32, R144.reuse, R150, R32 ;  /* 0x000000969020723c */ /* 0x040fe20000041820 */
[----:B------:R-:W1:Y:S03]  /*18c50*/  LDSM.16.MT88.4 R148, [R191+0x1800] ;  /* 0x00180000bf94783b */ /* 0x000e660000004200 */
[----:B----4-:R-:W-:Y:S01]  /*18c60*/  FADD.FTZ R0, R172, R0 ;  /* 0x00000000ac007221 */ /* 0x010fe20000010000 */
[C---:B---3--:R-:W-:Y:S03]  /*18c70*/  F2FP.BF16.PACK_AB R169, R174.reuse, R172 ;  /* 0x000000acaea9723e */ /* 0x048fe600000010ff */
        /* <DEDUP_REMOVED lines=40> */
[----:B------:R-:W-:Y:S01]  /*18f00*/  F2FP.BF16.PACK_AB R146, R179, R159 ;  /* 0x0000009fb392723e */ /* 0x000fe200000010ff */
[----:B------:R-:W-:Y:S01]  /*18f10*/  FADD.FTZ R2, R137, R156 ;  /* 0x0000009c89027221 */ /* 0x000fe20000010000 */
[----:B------:R-:W-:Y:S01]  /*18f20*/  F2FP.BF16.PACK_AB R147, R178, R136 ;  /* 0x00000088b293723e */ /* 0x000fe200000010ff */
[----:B------:R-:W2:Y:S01]  /*18f30*/  MUFU.EX2 R137, R214 ;  /* 0x000000d600897308 */ /* 0x000ea20000000800 */
[----:B------:R-:W-:Y:S01]  /*18f40*/  MOV R136, R132 ;  /* 0x0000008400887202 */ /* 0x000fe20000000f00 */
[----:B------:R-:W-:Y:S04]  /*18f50*/  FADD.FTZ R2, R158, R2 ;  /* 0x000000029e027221 */ /* 0x000fe80000010000 */
[----:B------:R-:W-:Y:S04]  /*18f60*/  FADD.FTZ R2, R159, R2 ;  /* 0x000000029f027221 */ /* 0x000fe80000010000 */
[----:B------:R-:W-:Y:S04]  /*18f70*/  FADD.FTZ R2, R179, R2 ;  /* 0x00000002b3027221 */ /* 0x000fe80000010000 */
[----:B------:R-:W-:Y:S04]  /*18f80*/  FADD.FTZ R2, R173, R2 ;  /* 0x00000002ad027221 */ /* 0x000fe80000010000 */
[----:B------:R-:W-:Y:S04]  /*18f90*/  FADD.FTZ R2, R175, R2 ;  /* 0x00000002af027221 */ /* 0x000fe80000010000 */
[----:B------:R-:W-:Y:S01]  /*18fa0*/  FADD.FTZ R2, R176, R2 ;  /* 0x00000002b0027221 */ /* 0x000fe20000010000 */
[C---:B--2---:R-:W-:Y:S01]  /*18fb0*/  F2FP.BF16.PACK_AB R171, R137.reuse, R3 ;  /* 0x0000000389ab723e */ /* 0x044fe200000010ff */
[----:B------:R-:W-:Y:S01]  /*18fc0*/  FADD.FTZ R218, R137, R0 ;  /* 0x0000000089da7221 */ /* 0x000fe20000010000 */
[C---:B-1----:R-:W-:Y:S03]  /*18fd0*/  HMMA.16816.F32.BF16 R4, R144.reuse, R148, R4 ;  /* 0x000000949004723c */ /* 0x042fe60000041804 */
[----:B------:R-:W-:Y:S01]  /*18fe0*/  MOV R137, R138 ;  /* 0x0000008a00897202 */ /* 0x000fe20000000f00 */
[----:B------:R-:W-:Y:S04]  /*18ff0*/  FADD.FTZ R215, R177, R2 ;  /* 0x00000002b1d77221 */ /* 0x000fe80000010000 */
        /* <DEDUP_REMOVED lines=93> */
.L_x_2475:
[----:B------:R-:W-:-:S13]  /*195d0*/  ISETP.GE.AND P0, PT, R182, R234, PT ;  /* 0x000000eab600720c */ /* 0x000fda0003f06270 */
[----:B------:R-:W-:Y:S05]  /*195e0*/  @!P0 BRA `(.L_x_2481) ;  /* 0x00002b7000008947 */ /* 0x000fea0003800000 */
.L_x_2484:
[----:B------:R-:W-:Y:S04]  /*195f0*/  DEPBAR.LE SB0, 0x0 ;  /* 0x000080000000791a */ /* 0x000fe80000000000 */
[----:B------:R-:W-:Y:S01]  /*19600*/  WARPSYNC 0xffffffff ;  /* 0xffffffff00007948 */ /* 0x000fe20003800000 */
[----:B------:R-:W-:Y:S01]  /*19610*/  BAR.SYNC.DEFER_BLOCKING 0x0 ;  /* 0x0000000000007b1d */ /* 0x000fe20000010000 */
[----:B------:R-:W-:Y:S02]  /*19620*/  SHF.R.S32.HI R0, RZ, 0x1f, R182 ;  /* 0x0000001fff007819 */ /* 0x000fe400000114b6 */
[C---:B------:R-:W-:Y:S02]  /*19630*/  LOP3.LUT P3, RZ, R224.reuse, 0x8, RZ, 0xc0, !PT ;  /* 0x00000008e0ff7812 */ /* 0x040fe4000786c0ff */
[----:B------:R-:W-:Y:S01]  /*19640*/  LOP3.LUT P6, RZ, R224, 0x4, RZ, 0xc0, !PT ;  /* 0x00000004e0ff7812 */ /* 0x000fe200078cc0ff */
[----:B------:R-:W-:Y:S01]  /*19650*/  IMAD R0, R0, c[0x0][0x208], RZ ;  /* 0x0000820000007a24 */ /* 0x000fe200078e02ff */
[C---:B------:R-:W-:Y:S02]  /*19660*/  LOP3.LUT P5, RZ, R224.reuse, 0x2, RZ, 0xc0, !PT ;  /* 0x00000002e0ff7812 */ /* 0x040fe400078ac0ff */
[----:B------:R-:W-:Y:S01]  /*19670*/  LOP3.LUT P4, RZ, R224, 0x1, RZ, 0xc0, !PT ;  /* 0x00000001e0ff7812 */ /* 0x000fe2000788c0ff */
[----:B------:R-:W-:Y:S01]  /*19680*/  IMAD R0, R182, c[0x0][0x20c], R0 ;  /* 0x00008300b6007a24 */ /* 0x000fe200078e0200 */
[----:B------:R-:W-:Y:S01]  /*19690*/  LDSM.16.M88.4 R24, [R195] ;  /* 0x00000000c318783b */ /* 0x000fe20000000200 */
[----:B------:R-:W-:Y:S05]  /*196a0*/  BSSY B0, `(.L_x_2482) ;  /* 0x000011b000007945 */ /* 0x000fea0003800000 */
[----:B------:R-:W1:Y:S06]  /*196b0*/  LDSM.16.M88.4 R8, [R190] ;  /* 0x00000000be08783b */ /* 0x000e6c0000000200 */
[----:B------:R-:W2:Y:S06]  /*196c0*/  LDSM.16.M88.4 R16, [R190+0x800] ;  /* 0x00080000be10783b */ /* 0x000eac0000000200 */
[----:B------:R-:W3:Y:S06]  /*196d0*/  LDSM.16.M88.4 R168, [R190+0x1000] ;  /* 0x00100000bea8783b */ /* 0x000eec0000000200 */
[----:B------:R-:W-:Y:S06]  /*196e0*/  LDSM.16.M88.4 R172, [R196] ;  /* 0x00000000c4ac783b */ /* 0x000fec0000000200 */
[----:B------:R-:W4:Y:S01]  /*196f0*/  S2R R2, SR_TID.X ;  /* 0x0000000000027919 */ /* 0x000f220000002100 */
[C---:B-1----:R-:W-:Y:S08]  /*19700*/  HMMA.16816.F32.BF16 R4, R24.reuse, R8, RZ ;  /* 0x000000081804723c */ /* 0x042ff000000418ff */
[C---:B------:R-:W-:Y:S01]  /*19710*/  HMMA.16816.F32.BF16 R8, R24.reuse, R10, RZ ;  /* 0x0000000a1808723c */ /* 0x040fe200000418ff */
[----:B----4-:R-:W-:Y:S03]  /*19720*/  ISETP.GT.AND P2, PT, R2, 0x7f, PT ;  /* 0x0000007f0200780c */ /* 0x010fe60003f44270 */
[----:B------:R-:W-:Y:S04]  /*19730*/  IMAD.WIDE.U32 R2, R182, c[0x0][0x208], RZ ;  /* 0x00008200b6027a25 */ /* 0x000fe800078e00ff */
[C---:B--2---:R-:W-:Y:S01]  /*19740*/  HMMA.16816.F32.BF16 R12, R24.reuse, R16, RZ ;  /* 0x00000010180c723c */ /* 0x044fe200000418ff */
[----:B------:R-:W-:Y:S03]  /*19750*/  IADD3 R0, R3, R0, RZ ;  /* 0x0000000003007210 */ /* 0x000fe60007ffe0ff */
[----:B------:R-:W-:Y:S02]  /*19760*/  IMAD.WIDE.U32 R2, R2, 0x30, RZ ;  /* 0x0000003002027825 */ /* 0x000fe400078e00ff */
[----:B------:R-:W-:Y:S02]  /*19770*/  @!P2 MOV R137, c[0x0][0x208] ;  /* 0x000082000089aa02 */ /* 0x000fe40000000f00 */
[C---:B------:R-:W-:Y:S01]  /*19780*/  HMMA.16816.F32.BF16 R16, R24.reuse, R18, RZ ;  /* 0x000000121810723c */ /* 0x040fe200000418ff */
[----:B------:R-:W-:Y:S05]  /*19790*/  IMAD R0, R0, 0x30, RZ ;  /* 0x0000003000007824 */ /* 0x000fea00078e02ff */
[----:B------:R-:W-:Y:S02]  /*197a0*/  IADD3 R0, R3, R0, RZ ;  /* 0x0000000003007210 */ /* 0x000fe40007ffe0ff */
[C---:B---3--:R-:W-:Y:S01]  /*197b0*/  HMMA.16816.F32.BF16 R20, R24.reuse, R168, RZ ;  /* 0x000000a81814723c */ /* 0x048fe200000418ff */
[-C--:B------:R-:W-:Y:S04]  /*197c0*/  IADD3 R3, P1, R230, R2.reuse, RZ ;  /* 0x00000002e6037210 */ /* 0x080fe80007f3e0ff */
[-C--:B------:R-:W-:Y:S03]  /*197d0*/  IADD3.X R136, R0, R233.reuse, RZ, P1, !PT ;  /* 0x000000e900887210 */ /* 0x080fe60000ffe4ff */
[----:B------:R-:W-:Y:S01]  /*197e0*/  HMMA.16816.F32.BF16 R24, R24, R170, RZ ;  /* 0x000000aa1818723c */ /* 0x000fe200000418ff */
[----:B------:R-:W1:Y:S07]  /*197f0*/  LDSM.16.M88.4 R168, [R199] ;  /* 0x00000000c7a8783b */ /* 0x000e6e0000000200 */
[C---:B-1----:R-:W-:Y:S08]  /*19800*/  HMMA.16816.F32.BF16 R4, R172.reuse, R168, R4 ;  /* 0x000000a8ac04723c */ /* 0x042ff00000041804 */
[C---:B------:R-:W-:Y:S01]  /*19810*/  HMMA.16816.F32.BF16 R8, R172.reuse, R170, R8 ;  /* 0x000000aaac08723c */ /* 0x040fe20000041808 */
[----:B------:R-:W1:Y:S07]  /*19820*/  LDSM.16.M88.4 R168, [R209] ;  /* 0x00000000d1a8783b */ /* 0x000e6e0000000200 */
[C---:B-1----:R-:W-:Y:S07]  /*19830*/  HMMA.16816.F32.BF16 R12, R172.reuse, R168, R12 ;  /* 0x000000a8ac0c723c */ /* 0x042fee000004180c */
[C---:B------:R-:W-:Y:S01]  /*19840*/  @!P2 LEA R168, P0, R137.reuse, R2, 0x5 ;  /* 0x0000000289a8a211 */ /* 0x040fe200078028ff */
[C---:B------:R-:W-:Y:S01]  /*19850*/  HMMA.16816.F32.BF16 R16, R172.reuse, R170, R16 ;  /* 0x000000aaac10723c */ /* 0x040fe20000041810 */
[----:B------:R-:W-:Y:S04]  /*19860*/  @!P2 MOV R2, c[0x0][0x20c] ;  /* 0x000083000002aa02 */ /* 0x000fe80000000f00 */
[----:B------:R-:W-:Y:S02]  /*19870*/  @!P2 LEA.HI.X R137, R137, R0, R2, 0x5, P0 ;  /* 0x000000008989a211 */ /* 0x000fe400000f2c02 */
[C---:B------:R-:W-:Y:S02]  /*19880*/  LEA R2, P0, R3.reuse, c[0x0][0x1f8], 0x1 ;  /* 0x00007e0003027a11 */ /* 0x040fe400078008ff */
[----:B------:R-:W-:Y:S02]  /*19890*/  @!P2 IADD3 R0, P1, R168, R230, RZ ;  /* 0x000000e6a800a210 */ /* 0x000fe40007f3e0ff */
[----:B------:R-:W1:Y:S01]  /*198a0*/  LDSM.16.M88.4 R168, [R210] ;  /* 0x00000000d2a8783b */ /* 0x000e620000000200 */
[----:B------:R-:W-:Y:S02]  /*198b0*/  LEA.HI.X R3, R3, c[0x0][0x1fc], R136, 0x1, P0 ;  /* 0x00007f0003037a11 */ /* 0x000fe400000f0c88 */
[C---:B------:R-:W-:Y:S02]  /*198c0*/  @!P2 LEA R136, P0, R0.reuse, c[0x0][0x1f8], 0x1 ;  /* 0x00007e000088aa11 */ /* 0x040fe400078008ff */
[----:B------:R-:W-:Y:S01]  /*198d0*/  @!P2 IADD3.X R137, R137, R233, RZ, P1, !PT ;  /* 0x000000e98989a210 */ /* 0x000fe20000ffe4ff */
[----:B------:R-:W-:Y:S01]  /*198e0*/  @!PT LDS RZ, [RZ] ;  /* 0x00000000fffff984 */ /* 0x000fe20000000800 */
[----:B------:R-:W-:Y:S01]  /*198f0*/  @!PT LDS RZ, [RZ] ;  /* 0x00000000fffff984 */ /* 0x000fe20000000800 */
[----:B------:R-:W-:Y:S01]  /*19900*/  @!PT LDS RZ, [RZ] ;  /* 0x00000000fffff984 */ /* 0x000fe20000000800 */
[----:B------:R2:W-:Y:S03]  /*19910*/  LDGSTS.E.BYPASS.LTC128B.128 [R213+0x4080], [R2.64], !P3 ;  /* 0x0408000002d57fae */ /* 0x0005e6000d901d46 */
[----:B------:R-:W-:Y:S03]  /*19920*/  @!P2 LEA.HI.X R137, R0, c[0x0][0x1fc], R137, 0x1, P0 ;  /* 0x00007f000089aa11 */ /* 0x000fe600000f0c89 */
[----:B------:R2:W-:Y:S06]  /*19930*/  LDGSTS.E.BYPASS.LTC128B.128 [R213+0x5880], [R2.64+0x80], !P6 ;  /* 0x0588008002d57fae */ /* 0x0005ec000f101d46 */
[----:B------:R2:W-:Y:S06]  /*19940*/  LDGSTS.E.BYPASS.LTC128B.128 [R213+0x7080], [R2.64+0x100], !P5 ;  /* 0x0708010002d57fae */ /* 0x0005ec000e901d46 */
[----:B------:R2:W-:Y:S06]  /*19950*/  LDGSTS.E.BYPASS.LTC128B.128 [R213+0x8880], [R2.64+0x180], !P4 ;  /* 0x0888018002d57fae */ /* 0x0005ec000e101d46 */
[----:B------:R3:W-:Y:S01]  /*19960*/  @!P2 LDGSTS.E.BYPASS.LTC128B.128 [R213+0x5080], [R136.64], !P3 ;  /* 0x0508000088d5afae */ /* 0x0007e2000d901d46 */
[----:B------:R-:W-:Y:S05]  /*19970*/  ISETP.GT.AND P3, PT, R182, R234, PT ;  /* 0x000000eab600720c */ /* 0x000fea0003f64270 */
[----:B------:R3:W-:Y:S01]  /*19980*/  @!P2 LDGSTS.E.BYPASS.LTC128B.128 [R213+0x6880], [R136.64+0x80], !P6 ;  /* 0x0688008088d5afae */ /* 0x0007e2000f101d46 */
[C---:B-1----:R-:W-:Y:S05]  /*19990*/  HMMA.16816.F32.BF16 R20, R172.reuse, R168, R20 ;  /* 0x000000a8ac14723c */ /* 0x042fea0000041814 */
[----:B------:R3:W-:Y:S03]  /*199a0*/  @!P2 LDGSTS.E.BYPASS.LTC128B.128 [R213+0x8080], [R136.64+0x100], !P5 ;  /* 0x0808010088d5afae */ /* 0x0007e6000e901d46 */
[----:B------:R-:W-:Y:S03]  /*199b0*/  HMMA.16816.F32.BF16 R24, R172, R170, R24 ;  /* 0x000000aaac18723c */ /* 0x000fe60000041818 */
[----:B------:R3:W-:Y:S06]  /*199c0*/  @!P2 LDGSTS.E.BYPASS.LTC128B.128 [R213+0x9880], [R136.64+0x180], !P4 ;  /* 0x0988018088d5afae */ /* 0x0007ec000e101d46 */
[----:B------:R-:W-:Y:S06]  /*199d0*/  LDSM.16.M88.4 R168, [R198] ;  /* 0x00000000c6a8783b */ /* 0x000fec0000000200 */
[----:B------:R-:W1:Y:S06]  /*199e0*/  LDSM.16.M88.4 R172, [R189] ;  /* 0x00000000bdac783b */ /* 0x000e6c0000000200 */
[----:B------:R-:W0:Y:S01]  /*199f0*/  LDGDEPBAR ;  /* 0x00000000000079af */ /* 0x000e220000000000 */
        /* <DEDUP_REMOVED lines=132> */
[----:B------:R-:W1:Y:S11]  /*1a240*/  LDSM.16.M88.4 R172, [R188+0x5000] ;  /* 0x00500000bcac783b */ /* 0x000e760000000200 */
[----:B------:R-:W-:Y:S04]  /*1a250*/  @!UPT UIADD3 URZ, URZ, URZ, URZ ;  /* 0x0000003f3f3ff290 */ /* 0x000fe8000fffe03f */
[----:B------:R-:W-:Y:S04]  /*1a260*/  FMUL.FTZ R0, R4, c[0x0][0x320] ;  /* 0x0000c80004007a20 */ /* 0x000fe80000410000 */
[----:B------:R4:W3:Y:S04]  /*1a270*/  MUFU.TANH R179, R0 ;  /* 0x0000000000b37308 */ /* 0x0008e80000002400 */
[----:B--2---:R-:W-:Y:S06]  /*1a280*/  FMUL.FTZ R2, R8, c[0x0][0x320] ;  /* 0x0000c80008027a20 */ /* 0x004fec0000410000 */
[----:B------:R-:W2:Y:S01]  /*1a290*/  MUFU.TANH R177, R2 ;  /* 0x0000000200b17308 */ /* 0x000ea20000002400 */
[C---:B-1----:R-:W-:Y:S03]  /*1a2a0*/  HMMA.16816.F32.BF16 R12, R168.reuse, R172, R12 ;  /* 0x000000aca80c723c */ /* 0x042fe6000004180c */
[----:B----4-:R-:W-:Y:S06]  /*1a2b0*/  FMUL.FTZ R0, R5, c[0x0][0x320] ;  /* 0x0000c80005007a20 */ /* 0x010fec0000410000 */
[----:B------:R1:W4:Y:S01]  /*1a2c0*/  MUFU.TANH R180, R0 ;  /* 0x0000000000b47308 */ /* 0x0003220000002400 */
[C---:B------:R-:W-:Y:S03]  /*1a2d0*/  HMMA.16816.F32.BF16 R16, R168.reuse, R174, R16 ;  /* 0x000000aea810723c */ /* 0x040fe60000041810 */
[----:B-1----:R-:W-:Y:S06]  /*1a2e0*/  FMUL.FTZ R0, R6, c[0x0][0x320] ;  /* 0x0000c80006007a20 */ /* 0x002fec0000410000 */
[----:B------:R1:W1:Y:S03]  /*1a2f0*/  MUFU.TANH R178, R0 ;  /* 0x0000000000b27308 */ /* 0x0002660000002400 */
[----:B-1----:R-:W-:Y:S02]  /*1a300*/  FMUL.FTZ R0, R7, c[0x0][0x320] ;  /* 0x0000c80007007a20 */ /* 0x002fe40000410000 */
[----:B------:R-:W1:Y:S01]  /*1a310*/  LDSM.16.M88.4 R4, [R188+0x5800] ;  /* 0x00580000bc04783b */ /* 0x000e620000000200 */
[----:B------:R-:W-:Y:S04]  /*1a320*/  DEPBAR.LE SB0, 0x0 ;  /* 0x000080000000791a */ /* 0x000fe80000000000 */
[----:B------:R5:W1:Y:S01]  /*1a330*/  MUFU.TANH R181, R0 ;  /* 0x0000000000b57308 */ /* 0x000a620000002400 */
[----:B------:R-:W-:Y:S01]  /*1a340*/  BAR.SYNC.DEFER_BLOCKING 0x0 ;  /* 0x0000000000007b1d */ /* 0x000fe20000010000 */
[----:B-----5:R-:W-:Y:S08]  /*1a350*/  FMUL.FTZ R0, R9, c[0x0][0x320] ;  /* 0x0000c80009007a20 */ /* 0x020ff00000410000 */
[----:B------:R5:W2:Y:S01]  /*1a360*/  MUFU.TANH R176, R0 ;  /* 0x0000000000b07308 */ /* 0x000aa20000002400 */
[C---:B-1----:R-:W-:Y:S07]  /*1a370*/  HMMA.16816.F32.BF16 R20, R168.reuse, R4, R20 ;  /* 0x00000004a814723c */ /* 0x042fee0000041814 */
[----:B------:R-:W-:Y:S01]  /*1a380*/  MOV R4, R138 ;  /* 0x0000008a00047202 */ /* 0x000fe20000000f00 */
        /* <DEDUP_REMOVED lines=34> */
[----:B---3--:R1:W3:Y:S02]  /*1a5b0*/  MUFU.TANH R137, R0 ;  /* 0x0000000000897308 */ /* 0x0082e40000002400 */
[----:B-1----:R-:W-:Y:S08]  /*1a5c0*/  FMUL.FTZ R0, R27, c[0x0][0x320] ;  /* 0x0000c8001b007a20 */ /* 0x002ff00000410000 */
[----:B------:R1:W1:Y:S01]  /*1a5d0*/  MUFU.TANH R136, R0 ;  /* 0x0000000000887308 */ /* 0x0002620000002400 */
[----:B------:R-:W-:-:S05]  /*1a5e0*/  @!P3 BRA `(.L_x_2483) ;  /* 0x000002600000b947 */ /* 0x000fca0003800000 */
[----:B-1234-:R-:W-:Y:S02]  /*1a5f0*/  IADD3 R0, R182, -0x1, RZ ;  /* 0xffffffffb6007810 */ /* 0x01efe40007ffe0ff */
[----:B------:R-:W-:Y:S02]  /*1a600*/  IADD3 R6, -R225, 0x30, RZ ;  /* 0x00000030e1067810 */ /* 0x000fe40007ffe1ff */
[----:B------:R-:W-:Y:S02]  /*1a610*/  SHF.R.S32.HI R2, RZ, 0x1f, R0 ;  /* 0x0000001fff027819 */ /* 0x000fe40000011400 */
[----:B------:R-:W-:Y:S03]  /*1a620*/  ISETP.GE.AND P0, PT, R6, 0x21, PT ;  /* 0x000000210600780c */ /* 0x000fe60003f06270 */
[----:B------:R-:W-:Y:S02]  /*1a630*/  IMAD R5, R2, c[0x0][0x1e0], RZ ;  /* 0x0000780002057a24 */ /* 0x000fe400078e02ff */
[C---:B------:R-:W-:Y:S04]  /*1a640*/  IMAD.WIDE.U32 R2, R0.reuse, c[0x0][0x1e0], RZ ;  /* 0x0000780000027a25 */ /* 0x040fe800078e00ff */
[----:B------:R-:W-:Y:S04]  /*1a650*/  IMAD R0, R0, c[0x0][0x1e4], R5 ;  /* 0x0000790000007a24 */ /* 0x000fe800078e0205 */
[----:B------:R-:W-:Y:S02]  /*1a660*/  IMAD.IADD R0, R3, 0x1, R0 ;  /* 0x0000000103007824 */ /* 0x000fe400078e0200 */
[----:B------:R-:W-:Y:S02]  /*1a670*/  @P0 IMAD.MOV.U32 R7, RZ, RZ, c[0x0][0x1e0] ;  /* 0x00007800ff070624 */ /* 0x000fe400078e00ff */
[----:B------:R-:W-:Y:S04]  /*1a680*/  IMAD.WIDE.U32 R2, R2, 0x30, RZ ;  /* 0x0000003002027825 */ /* 0x000fe800078e00ff */
[----:B------:R-:W-:Y:S01]  /*1a690*/  IMAD R0, R0, 0x30, RZ ;  /* 0x0000003000007824 */ /* 0x000fe200078e02ff */
[----:B------:R-:W-:Y:S01]  /*1a6a0*/  @P0 LEA R5, P1, R7, R2, 0x5 ;  /* 0x0000000207050211 */ /* 0x000fe200078228ff */
[----:B------:R-:W-:Y:S02]  /*1a6b0*/  @P0 IMAD.MOV.U32 R14, RZ, RZ, c[0x0][0x1e4] ;  /* 0x00007900ff0e0624 */ /* 0x000fe400078e00ff */
[----:B------:R-:W-:Y:S05]  /*1a6c0*/  IMAD.IADD R0, R3, 0x1, R0 ;  /* 0x0000000103007824 */ /* 0x000fea00078e0200 */
[----:B------:R-:W-:Y:S02]  /*1a6d0*/  @P0 LEA.HI.X R3, R7, R0, R14, 0x5, P1 ;  /* 0x0000000007030211 */ /* 0x000fe400008f2c0e */
[----:B------:R-:W-:Y:S11]  /*1a6e0*/  ISETP.GE.AND P1, PT, R6, 0x1, PT ;  /* 0x000000010600780c */ /* 0x000ff60003f26270 */
[----:B------:R-:W-:Y:S02]  /*1a6f0*/  @!UPT UIADD3 URZ, URZ, URZ, URZ ;  /* 0x0000003f3f3ff290 */ /* 0x000fe4000fffe03f */
[----:B------:R-:W-:Y:S05]  /*1a700*/  @P1 IADD3 R2, P2, R228, R2, RZ ;  /* 0x00000002e4021210 */ /* 0x000fea0007f5e0ff */
[----:B------:R-:W-:Y:S01]  /*1a710*/  @P1 IMAD.X R0, R0, 0x1, R232, P2 ;  /* 0x0000000100001824 */ /* 0x000fe200010e06e8 */
[C---:B------:R-:W-:Y:S04]  /*1a720*/  @P1 LEA R6, P2, R2.reuse, c[0x0][0x1c8], 0x1 ;  /* 0x0000720002061a11 */ /* 0x040fe800078408ff */
[----:B------:R-:W-:Y:S02]  /*1a730*/  @P1 LEA.HI.X R7, R2, c[0x0][0x1cc], R0, 0x1, P2 ;  /* 0x0000730002071a11 */ /* 0x000fe400010f0c00 */
        /* <DEDUP_REMOVED lines=17> */
.L_x_2483:
[----:B--234-:R-:W-:Y:S05]  /*1a850*/  BSYNC B0 ;  /* 0x0000000000007941 */ /* 0x01cfea0003800000 */
.L_x_2482:
[----:B-1----:R-:W-:Y:S01]  /*1a860*/  FMNMX.FTZ R3, R179, R138, !PT ;  /* 0x0000008ab3037209 */ /* 0x002fe20007810000 */
[----:B------:R-:W-:Y:S01]  /*1a870*/  LDSM.16.MT88.4 R168, [R191] ;  /* 0x00000000bfa8783b */ /* 0x000fe20000004200 */
[----:B------:R-:W-:Y:S02]  /*1a880*/  FMNMX.FTZ R0, R178, R132, !PT ;  /* 0x00000084b2007209 */ /* 0x000fe40007810000 */
[----:B------:R-:W-:Y:S02]  /*1a890*/  FMNMX.FTZ R3, R180, R3, !PT ;  /* 0x00000003b4037209 */ /* 0x000fe40007810000 */
[----:B------:R-:W-:Y:S02]  /*1a8a0*/  FMNMX.FTZ R0, R181, R0, !PT ;  /* 0x00000000b5007209 */ /* 0x000fe40007810000 */
[----:B------:R-:W-:Y:S01]  /*1a8b0*/  FMNMX.FTZ R3, R177, R3, !PT ;  /* 0x00000003b1037209 */ /* 0x000fe20007810000 */
[----:B------:R-:W0:Y:S01]  /*1a8c0*/  LDGDEPBAR ;  /* 0x00000000000079af */ /* 0x000e220000000000 */
        /* <DEDUP_REMOVED lines=20> */
[----:B------:R-:W-:Y:S08]  /*1aa10*/  SHFL.BFLY PT, R5, R3, 0x2, 0x1f ;  /* 0x0c401f0003057f89 */ /* 0x000ff000000e0000 */
[----:B------:R-:W1:Y:S02]  /*1aa20*/  SHFL.BFLY PT, R2, R0, 0x2, 0x1f ;  /* 0x0c401f0000027f89 */ /* 0x000e6400000e0000 */
[----:B-1----:R-:W-:Y:S02]  /*1aa30*/  FMNMX.FTZ R0, R0, R2, !PT ;  /* 0x0000000200007209 */ /* 0x002fe40007810000 */
[----:B------:R-:W-:Y:S04]  /*1aa40*/  FMNMX.FTZ R5, R3, R5, !PT ;  /* 0x0000000503057209 */ /* 0x000fe80007810000 */
[----:B------:R-:W1:Y:S08]  /*1aa50*/  SHFL.BFLY PT, R3, R0, 0x1, 0x1f ;  /* 0x0c201f0000037f89 */ /* 0x000e7000000e0000 */
[----:B------:R-:W2:Y:S01]  /*1aa60*/  SHFL.BFLY PT, R6, R5, 0x1, 0x1f ;  /* 0x0c201f0005067f89 */ /* 0x000ea200000e0000 */
[----:B-1----:R-:W-:Y:S02]  /*1aa70*/  FMNMX.FTZ R3, R0, R3, !PT ;  /* 0x0000000300037209 */ /* 0x002fe40007810000 */
[----:B--2---:R-:W-:Y:S05]  /*1aa80*/  FMNMX.FTZ R138, R5, R6, !PT ;  /* 0x00000006058a7209 */ /* 0x004fea0007810000 */
[C---:B------:R-:W-:Y:S02]  /*1aa90*/  FADD.FTZ R2, -R138.reuse, R4 ;  /* 0x000000048a027221 */ /* 0x040fe40000010100 */
[----:B------:R-:W-:Y:S02]  /*1aaa0*/  FMUL.FTZ R4, R138, c[0x0][0x2d0] ;  /* 0x0000b4008a047a20 */ /* 0x000fe40000410000 */
[----:B------:R-:W-:Y:S02]  /*1aab0*/  FMUL.FTZ R2, R2, c[0x0][0x2d0] ;  /* 0x0000b40002027a20 */ /* 0x000fe40000410000 */
[--C-:B------:R-:W-:Y:S02]  /*1aac0*/  FFMA.FTZ R5, R180, c[0x0][0x2d0], -R4.reuse ;  /* 0x0000b400b4057a23 */ /* 0x100fe40000010804 */
[--C-:B------:R-:W-:Y:S02]  /*1aad0*/  FFMA.FTZ R0, R179, c[0x0][0x2d0], -R4.reuse ;  /* 0x0000b400b3007a23 */ /* 0x100fe40000010804 */
[----:B------:R1:W-:Y:S01]  /*1aae0*/  MUFU.EX2 R214, R5 ;  /* 0x0000000500d67308 */ /* 0x0003e20000000800 */
[--C-:B------:R-:W-:Y:S02]  /*1aaf0*/  FFMA.FTZ R179, R9, c[0x0][0x2d0], -R4.reuse ;  /* 0x0000b40009b37a23 */ /* 0x100fe40000010804 */
[--C-:B------:R-:W-:Y:S07]  /*1ab00*/  FFMA.FTZ R172, R172, c[0x0][0x2d0], -R4.reuse ;  /* 0x0000b400acac7a23 */ /* 0x100fee0000010804 */
[----:B------:R2:W-:Y:S10]  /*1ab10*/  MUFU.EX2 R14, R0 ;  /* 0x00000000000e7308 */ /* 0x0005f40000000800 */
[----:B------:R-:W3:Y:S01]  /*1ab20*/  MUFU.EX2 R2, R2 ;  /* 0x0000000200027308 */ /* 0x000ee20000000800 */
[--C-:B-1----:R-:W-:Y:S02]  /*1ab30*/  FFMA.FTZ R5, R177, c[0x0][0x2d0], -R4.reuse ;  /* 0x0000b400b1057a23 */ /* 0x102fe40000010804 */
[----:B------:R-:W-:Y:S07]  /*1ab40*/  FFMA.FTZ R177, R10, c[0x0][0x2d0], -R4 ;  /* 0x0000b4000ab17a23 */ /* 0x000fee0000010804 */
[----:B------:R1:W-:Y:S01]  /*1ab50*/  MUFU.EX2 R221, R5 ;  /* 0x0000000500dd7308 */ /* 0x0003e20000000800 */
[C---:B--2---:R-:W-:Y:S02]  /*1ab60*/  FADD.FTZ R0, -R3.reuse, R132 ;  /* 0x0000008403007221 */ /* 0x044fe40000010100 */
[----:B------:R-:W-:Y:S02]  /*1ab70*/  FMUL.FTZ R132, R3, c[0x0][0x2d0] ;  /* 0x0000b40003847a20 */ /* 0x000fe40000410000 */
[----:B------:R-:W-:Y:S02]  /*1ab80*/  FMUL.FTZ R0, R0, c[0x0][0x2d0] ;  /* 0x0000b40000007a20 */ /* 0x000fe40000410000 */
[----:B------:R-:W-:Y:S03]  /*1ab90*/  FFMA.FTZ R6, R174, c[0x0][0x2d0], -R132 ;  /* 0x0000b400ae067a23 */ /* 0x000fe60000010884 */
[----:B------:R-:W-:Y:S01]  /*1aba0*/  MUFU.EX2 R217, R172 ;  /* 0x000000ac00d97308 */ /* 0x000fe20000000800 */
[--C-:B------:R-:W-:Y:S02]  /*1abb0*/  FFMA.FTZ R174, R173, c[0x0][0x2d0], -R4.reuse ;  /* 0x0000b400adae7a23 */ /* 0x100fe40000010804 */
[C---:B---3--:R-:W-:Y:S02]  /*1abc0*/  FMUL.FTZ R9, R2.reuse, R161 ;  /* 0x000000a102097220 */ /* 0x048fe40000410000 */
[C---:B------:R-:W-:Y:S02]  /*1abd0*/  FMUL.FTZ R16, R2.reuse, R152 ;  /* 0x0000009802107220 */ /* 0x040fe40000410000 */
[C---:B------:R-:W-:Y:S02]  /*1abe0*/  FMUL.FTZ R17, R2.reuse, R153 ;  /* 0x0000009902117220 */ /* 0x040fe40000410000 */
[--C-:B------:R-:W-:Y:S01]  /*1abf0*/  FFMA.FTZ R173, R13, c[0x0][0x2d0], -R4.reuse ;  /* 0x0000b4000dad7a23 */ /* 0x100fe20000010804 */
[----:B------:R-:W2:Y:S01]  /*1ac00*/  MUFU.EX2 R0, R0 ;  /* 0x0000000000007308 */ /* 0x000ea20000000800 */
[----:B------:R-:W-:Y:S02]  /*1ac10*/  FMUL.FTZ R24, R2, R144 ;  /* 0x0000009002187220 */ /* 0x000fe40000410000 */
[--C-:B-1----:R-:W-:Y:S02]  /*1ac20*/  FFMA.FTZ R5, R176, c[0x0][0x2d0], -R4.reuse ;  /* 0x0000b400b0057a23 */ /* 0x102fe40000010804 */
[----:B------:R-:W-:Y:S02]  /*1ac30*/  FFMA.FTZ R176, R11, c[0x0][0x2d0], -R4 ;  /* 0x0000b4000bb07a23 */ /* 0x000fe40000010804 */
[C---:B------:R-:W-:Y:S02]  /*1ac40*/  FMUL.FTZ R25, R2.reuse, R145 ;  /* 0x0000009102197220 */ /* 0x040fe40000410000 */
[C---:B------:R-:W-:Y:S01]  /*1ac50*/  FMUL.FTZ R13, R2.reuse, R157 ;  /* 0x0000009d020d7220 */ /* 0x040fe20000410000 */
[----:B------:R1:W3:Y:S01]  /*1ac60*/  MUFU.EX2 R223, R5 ;  /* 0x0000000500df7308 */ /* 0x0002e20000000800 */
[C---:B------:R-:W-:Y:S02]  /*1ac70*/  FFMA.FTZ R157, R2.reuse, R215, R14 ;  /* 0x000000d7029d7223 */ /* 0x040fe4000001000e */
[C---:B------:R-:W-:Y:S02]  /*1ac80*/  FMUL.FTZ R20, R2.reuse, R148 ;  /* 0x0000009402147220 */ /* 0x040fe40000410000 */
[C---:B------:R-:W-:Y:S02]  /*1ac90*/  FMUL.FTZ R21, R2.reuse, R149 ;  /* 0x0000009502157220 */ /* 0x040fe40000410000 */
[C---:B------:R-:W-:Y:S02]  /*1aca0*/  FMUL.FTZ R28, R2.reuse, R28 ;  /* 0x0000001c021c7220 */ /* 0x040fe40000410000 */
[C---:B------:R-:W-:Y:S01]  /*1acb0*/  FMUL.FTZ R29, R2.reuse, R29 ;  /* 0x0000001d021d7220 */ /* 0x040fe20000410000 */
[----:B------:R4:W-:Y:S01]  /*1acc0*/  MUFU.EX2 R220, R6 ;  /* 0x0000000600dc7308 */ /* 0x0009e20000000800 */
[C---:B------:R-:W-:Y:S02]  /*1acd0*/  FMUL.FTZ R32, R2.reuse, R32 ;  /* 0x0000002002207220 */ /* 0x040fe40000410000 */
[----:B------:R-:W-:Y:S02]  /*1ace0*/  FMUL.FTZ R33, R2, R33 ;  /* 0x0000002102217220 */ /* 0x000fe40000410000 */
[C---:B--2---:R-:W-:Y:S02]  /*1acf0*/  FMUL.FTZ R10, R0.reuse, R162 ;  /* 0x000000a2000a7220 */ /* 0x044fe40000410000 */
[C---:B------:R-:W-:Y:S02]  /*1ad00*/  FMUL.FTZ R11, R0.reuse, R163 ;  /* 0x000000a3000b7220 */ /* 0x040fe40000410000 */
[C---:B------:R-:W-:Y:S01]  /*1ad10*/  FMUL.FTZ R18, R0.reuse, R154 ;  /* 0x0000009a00127220 */ /* 0x040fe20000410000 */
[----:B------:R-:W-:Y:S01]  /*1ad20*/  MUFU.EX2 R216, R173 ;  /* 0x000000ad00d87308 */ /* 0x000fe20000000800 */
[----:B------:R-:W-:Y:S02]  /*1ad30*/  FMUL.FTZ R19, R0, R155 ;  /* 0x0000009b00137220 */ /* 0x000fe40000410000 */
[----:B------:R-:W-:Y:S01]  /*1ad40*/  LDSM.16.MT88.4 R152, [R194] ;  /* 0x00000000c298783b */ /* 0x000fe20000004200 */
[----:B-1----:R-:W-:Y:S02]  /*1ad50*/  FFMA.FTZ R5, R178, c[0x0][0x2d0], -R132 ;  /* 0x0000b400b2057a23 */ /* 0x002fe40000010884 */
[----:B------:R-:W-:Y:S02]  /*1ad60*/  FFMA.FTZ R178, R8, c[0x0][0x2d0], -R4 ;  /* 0x0000b40008b27a23 */ /* 0x000fe40000010804 */
[----:B------:R-:W-:Y:S02]  /*1ad70*/  FMUL.FTZ R8, R2, R160 ;  /* 0x000000a002087220 */ /* 0x000fe40000410000 */
[----:B------:R1:W-:Y:S01]  /*1ad80*/  MUFU.EX2 R180, R5 ;  /* 0x0000000500b47308 */ /* 0x0003e20000000800 */
[----:B------:R-:W2:Y:S01]  /*1ad90*/  LDSM.16.MT88.4 R160, [R192] ;  /* 0x00000000c0a0783b */ /* 0x000ea20000004200 */
[C---:B------:R-:W-:Y:S02]  /*1ada0*/  FMUL.FTZ R7, R0.reuse, R167 ;  /* 0x000000a700077220 */ /* 0x040fe40000410000 */
[C---:B----4-:R-:W-:Y:S01]  /*1adb0*/  FMUL.FTZ R6, R0.reuse, R166 ;  /* 0x000000a600067220 */ /* 0x050fe20000410000 */
[----:B---3--:R-:W-:Y:S01]  /*1adc0*/  F2FP.BF16.PACK_AB R166, R223, R221 ;  /* 0x000000dddfa6723e */ /* 0x008fe200000010ff */
[C---:B------:R-:W-:Y:S02]  /*1add0*/  FMUL.FTZ R26, R0.reuse, R146 ;  /* 0x00000092001a7220 */ /* 0x040fe40000410000 */
[C---:B------:R-:W-:Y:S02]  /*1ade0*/  FMUL.FTZ R27, R0.reuse, R147 ;  /* 0x00000093001b7220 */ /* 0x040fe40000410000 */
[----:B------:R-:W3:Y:S01]  /*1adf0*/  LDSM.16.MT88.4 R144, [R193] ;  /* 0x00000000c190783b */ /* 0x000ee20000004200 */
[C---:B------:R-:W-:Y:S01]  /*1ae00*/  FMUL.FTZ R15, R0.reuse, R159 ;  /* 0x0000009f000f7220 */ /* 0x040fe20000410000 */
[----:B------:R-:W-:Y:S01]  /*1ae10*/  MUFU.EX2 R173, R176 ;  /* 0x000000b000ad7308 */ /* 0x000fe20000000800 */
[C---:B------:R-:W-:Y:S02]  /*1ae20*/  FMUL.FTZ R22, R0.reuse, R150 ;  /* 0x0000009600167220 */ /* 0x040fe40000410000 */
[C---:B------:R-:W-:Y:S02]  /*1ae30*/  FMUL.FTZ R23, R0.reuse, R151 ;  /* 0x0000009700177220 */ /* 0x040fe40000410000 */
[C---:B------:R-:W-:Y:S01]  /*1ae40*/  FMUL.FTZ R30, R0.reuse, R30 ;  /* 0x0000001e001e7220 */ /* 0x040fe20000410000 */
[----:B------:R-:W-:Y:S01]  /*1ae50*/  LDSM.16.MT88.4 R148, [R191+0x800] ;  /* 0x00080000bf94783b */ /* 0x000fe20000004200 */
[C---:B------:R-:W-:Y:S02]  /*1ae60*/  FMUL.FTZ R31, R0.reuse, R31 ;  /* 0x0000001f001f7220 */ /* 0x040fe40000410000 */
[C---:B------:R-:W-:Y:S01]  /*1ae70*/  FMUL.FTZ R34, R0.reuse, R34 ;  /* 0x0000002200227220 */ /* 0x040fe20000410000 */
[----:B------:R-:W-:Y:S01]  /*1ae80*/  MUFU.EX2 R176, R177 ;  /* 0x000000b100b07308 */ /* 0x000fe20000000800 */
[----:B------:R-:W-:Y:S02]  /*1ae90*/  FMUL.FTZ R35, R0, R35 ;  /* 0x0000002300237220 */ /* 0x000fe40000410000 */
[--C-:B-1----:R-:W-:Y:S02]  /*1aea0*/  FFMA.FTZ R5, R181, c[0x0][0x2d0], -R132.reuse ;  /* 0x0000b400b5057a23 */ /* 0x102fe40000010884 */
[C---:B------:R-:W-:Y:S02]  /*1aeb0*/  FMUL.FTZ R36, R2.reuse, R36 ;  /* 0x0000002402247220 */ /* 0x040fe40000410000 */
[----:B------:R-:W-:Y:S02]  /*1aec0*/  FMUL.FTZ R37, R2, R37 ;  /* 0x0000002502257220 */ /* 0x000fe40000410000 */
[C---:B------:R-:W-:Y:S01]  /*1aed0*/  FMUL.FTZ R38, R0.reuse, R38 ;  /* 0x0000002600267220 */ /* 0x040fe20000410000 */
[----:B------:R1:W-:Y:S01]  /*1aee0*/  MUFU.EX2 R219, R5 ;  /* 0x0000000500db7308 */ /* 0x0003e20000000800 */
        /* <DEDUP_REMOVED lines=14> */
[----:B------:R-:W-:Y:S02]  /*1afd0*/  FFMA.FTZ R175, R12, c[0x0][0x2d0], -R4 ;  /* 0x0000b4000caf7a23 */ /* 0x000fe40000010804 */
[----:B------:R-:W1:Y:S01]  /*1afe0*/  MUFU.EX2 R222, R5 ;  /* 0x0000000500de7308 */ /* 0x000e620000000800 */
[----:B------:R-:W-:Y:S01]  /*1aff0*/  FMUL.FTZ R4, R2, R164 ;  /* 0x000000a402047220 */ /* 0x000fe20000410000 */
[----:B------:R-:W-:Y:S01]  /*1b000*/  F2FP.BF16.PACK_AB R164, R214, R14 ;  /* 0x0000000ed6a4723e */ /* 0x000fe200000010ff */
        /* <DEDUP_REMOVED lines=13> */
[C---:B------:R-:W-:Y:S01]  /*1b0e0*/  FMUL.FTZ R5, R2.reuse, R165 ;  /* 0x000000a502057220 */ /* 0x040fe20000410000 */
[----:B------:R-:W-:Y:S01]  /*1b0f0*/  F2FP.BF16.PACK_AB R165, R219, R180 ;  /* 0x000000b4dba5723e */ /* 0x000fe200000010ff */
[C---:B------:R-:W-:Y:S02]  /*1b100*/  FMUL.FTZ R60, R2.reuse, R60 ;  /* 0x0000003c023c7220 */ /* 0x040fe40000410000 */
[----:B------:R-:W-:Y:S02]  /*1b110*/  FMUL.FTZ R61, R2, R61 ;  /* 0x0000003d023d7220 */ /* 0x000fe40000410000 */
[C---:B------:R-:W-:Y:S02]  /*1b120*/  FMUL.FTZ R62, R0.reuse, R62 ;  /* 0x0000003e003e7220 */ /* 0x040fe40000410000 */
[C---:B------:R-:W-:Y:S05]  /*1b130*/  HMMA.16816.F32.BF16 R4, R164.reuse, R168, R4 ;  /* 0x000000a8a404723c */ /* 0x040fea0000041804 */
[----:B------:R-:W-:Y:S02]  /*1b140*/  FMUL.FTZ R63, R0, R63 ;  /* 0x0000003f003f7220 */ /* 0x000fe40000410000 */
[C---:B------:R-:W-:Y:S01]  /*1b150*/  FMUL.FTZ R64, R2.reuse, R64 ;  /* 0x0000004002407220 */ /* 0x040fe20000410000 */
[C---:B------:R-:W-:Y:S04]  /*1b160*/  HMMA.16816.F32.BF16 R8, R164.reuse, R170, R8 ;  /* 0x000000aaa408723c */ /* 0x040fe80000041808 */
[----:B------:R-:W-:Y:S01]  /*1b170*/  FMUL.FTZ R65, R2, R65 ;  /* 0x0000004102417220 */ /* 0x000fe20000410000 */
[----:B------:R-:W-:Y:S01]  /*1b180*/  F2FP.BF16.PACK_AB R168, R176, R173 ;  /* 0x000000adb0a8723e */ /* 0x000fe200000010ff */
[C---:B------:R-:W-:Y:S02]  /*1b190*/  FMUL.FTZ R66, R0.reuse, R66 ;  /* 0x0000004200427220 */ /* 0x040fe40000410000 */
[C---:B--2---:R-:W-:Y:S04]  /*1b1a0*/  HMMA.16816.F32.BF16 R12, R164.reuse, R160, R12 ;  /* 0x000000a0a40c723c */ /* 0x044fe8000004180c */
[----:B------:R-:W-:Y:S02]  /*1b1b0*/  FMUL.FTZ R67, R0, R67 ;  /* 0x0000004300437220 */ /* 0x000fe40000410000 */
[C---:B------:R-:W-:Y:S02]  /*1b1c0*/  FMUL.FTZ R68, R2.reuse, R68 ;  /* 0x0000004402447220 */ /* 0x040fe40000410000 */
[C---:B------:R-:W-:Y:S01]  /*1b1d0*/  HMMA.16816.F32.BF16 R16, R164.reuse, R162, R16 ;  /* 0x000000a2a410723c */ /* 0x040fe20000041810 */
[----:B------:R-:W-:Y:S03]  /*1b1e0*/  LDSM.16.MT88.4 R160, [R191+0x1000] ;  /* 0x00100000bfa0783b */ /* 0x000fe60000004200 */
[----:B------:R-:W-:Y:S02]  /*1b1f0*/  FMUL.FTZ R69, R2, R69 ;  /* 0x0000004502457220 */ /* 0x000fe40000410000 */
[C---:B------:R-:W-:Y:S02]  /*1b200*/  FMUL.FTZ R70, R0.reuse, R70 ;  /* 0x0000004600467220 */ /* 0x040fe40000410000 */
        /* <DEDUP_REMOVED lines=56> */
[C---:B------:R-:W-:Y:S02]  /*1b590*/  FMUL.FTZ R117, R2.reuse, R117 ;  /* 0x0000007502757220 */ /* 0x040fe40000410000 */
[C---:B------:R-:W-:Y:S01]  /*1b5a0*/  FMUL.FTZ R120, R2.reuse, R120 ;  /* 0x0000007802787220 */ /* 0x040fe20000410000 */
[C---:B------:R-:W-:Y:S01]  /*1b5b0*/  HMMA.16816.F32.BF16 R48, R164.reuse, R146, R48 ;  /* 0x00000092a430723c */ /* 0x040fe20000041830 */
[----:B------:R-:W1:Y:S03]  /*1b5c0*/  LDSM.16.MT88.4 R144, [R194+0x1800] ;  /* 0x00180000c290783b */ /* 0x000e660000004200 */
[----:B------:R-:W-:Y:S02]  /*1b5d0*/  FMUL.FTZ R121, R2, R121 ;  /* 0x0000007902797220 */ /* 0x000fe40000410000 */
[C---:B------:R-:W-:Y:S02]  /*1b5e0*/  FMUL.FTZ R118, R0.reuse, R118 ;  /* 0x0000007600767220 */ /* 0x040fe40000410000 */
[C---:B------:R-:W-:Y:S04]  /*1b5f0*/  FMUL.FTZ R119, R0.reuse, R119 ;  /* 0x0000007700777220 */ /* 0x040fe80000410000 */
[C---:B------:R-:W-:Y:S02]  /*1b600*/  FMUL.FTZ R122, R0.reuse, R122 ;  /* 0x0000007a007a7220 */ /* 0x040fe40000410000 */
[C---:B------:R-:W-:Y:S02]  /*1b610*/  FMUL.FTZ R123, R0.reuse, R123 ;  /* 0x0000007b007b7220 */ /* 0x040fe40000410000 */
[----:B------:R-:W-:Y:S02]  /*1b620*/  FFMA.FTZ R156, R0, R218, R180 ;  /* 0x000000da009c7223 */ /* 0x000fe400000100b4 */
[C---:B------:R-:W-:Y:S02]  /*1b630*/  FMUL.FTZ R124, R2.reuse, R124 ;  /* 0x0000007c027c7220 */ /* 0x040fe40000410000 */
[C---:B------:R-:W-:Y:S02]  /*1b640*/  FMUL.FTZ R125, R2.reuse, R125 ;  /* 0x0000007d027d7220 */ /* 0x040fe40000410000 */
[C---:B------:R-:W-:Y:S02]  /*1b650*/  FMUL.FTZ R128, R2.reuse, R128 ;  /* 0x0000008002807220 */ /* 0x040fe40000410000 */
[----:B------:R-:W-:Y:S02]  /*1b660*/  FMUL.FTZ R129, R2, R129 ;  /* 0x0000008102817220 */ /* 0x000fe40000410000 */
[--C-:B------:R-:W-:Y:S02]  /*1b670*/  FFMA.FTZ R2, R187, c[0x0][0x2d0], -R132.reuse ;  /* 0x0000b400bb027a23 */ /* 0x100fe40000010884 */
[C---:B------:R-:W-:Y:S02]  /*1b680*/  FMUL.FTZ R126, R0.reuse, R126 ;  /* 0x0000007e007e7220 */ /* 0x040fe40000410000 */
[----:B------:R2:W3:Y:S01]  /*1b690*/  MUFU.EX2 R215, R2 ;  /* 0x0000000200d77308 */ /* 0x0004e20000000800 */
[C---:B------:R-:W-:Y:S02]  /*1b6a0*/  FMUL.FTZ R127, R0.reuse, R127 ;  /* 0x0000007f007f7220 */ /* 0x040fe40000410000 */
[C---:B------:R-:W-:Y:S02]  /*1b6b0*/  FMUL.FTZ R130, R0.reuse, R130 ;  /* 0x0000008200827220 */ /* 0x040fe40000410000 */
[----:B------:R-:W-:Y:S02]  /*1b6c0*/  FMUL.FTZ R131, R0, R131 ;  /* 0x0000008300837220 */ /* 0x000fe40000410000 */
[--C-:B------:R-:W-:Y:S02]  /*1b6d0*/  FFMA.FTZ R0, R212, c[0x0][0x2d0], -R132.reuse ;  /* 0x0000b400d4007a23 */ /* 0x100fe40000010884 */
[--C-:B------:R-:W-:Y:S01]  /*1b6e0*/  FFMA.FTZ R137, R137, c[0x0][0x2d0], -R132.reuse ;  /* 0x0000b40089897a23 */ /* 0x100fe20000010884 */
[C---:B-1----:R-:W-:Y:S01]  /*1b6f0*/  HMMA.16816.F32.BF16 R52, R164.reuse, R144, R52 ;  /* 0x00000090a434723c */ /* 0x042fe20000041834 */
[----:B------:R1:W-:Y:S07]  /*1b700*/  MUFU.EX2 R180, R0 ;  /* 0x0000000000b47308 */ /* 0x0003ee0000000800 */
[C---:B------:R-:W-:Y:S01]  /*1b710*/  HMMA.16816.F32.BF16 R56, R164.reuse, R146, R56 ;  /* 0x00000092a438723c */ /* 0x040fe20000041838 */
[----:B------:R-:W4:Y:S02]  /*1b720*/  LDSM.16.MT88.4 R144, [R193+0x1800] ;  /* 0x00180000c190783b */ /* 0x000f240000004200 */
[----:B------:R-:W-:Y:S01]  /*1b730*/  MUFU.EX2 R137, R137 ;  /* 0x0000008900897308 */ /* 0x000fe20000000800 */
[--C-:B--2---:R-:W-:Y:S09]  /*1b740*/  FFMA.FTZ R2, R186, c[0x0][0x2d0], -R132.reuse ;  /* 0x0000b400ba027a23 */ /* 0x104ff20000010884 */
[----:B------:R2:W-:Y:S01]  /*1b750*/  MUFU.EX2 R187, R2 ;  /* 0x0000000200bb7308 */ /* 0x0005e20000000800 */
[--C-:B-1----:R-:W-:Y:S09]  /*1b760*/  FFMA.FTZ R0, R183, c[0x0][0x2d0], -R132.reuse ;  /* 0x0000b400b7007a23 */ /* 0x102ff20000010884 */
[----:B------:R-:W-:Y:S10]  /*1b770*/  MUFU.EX2 R186, R175 ;  /* 0x000000af00ba7308 */ /* 0x000ff40000000800 */
[----:B------:R1:W-:Y:S01]  /*1b780*/  MUFU.EX2 R174, R0 ;  /* 0x0000000000ae7308 */ /* 0x0003e20000000800 */
[----:B--2---:R-:W-:Y:S01]  /*1b790*/  FFMA.FTZ R2, R185, c[0x0][0x2d0], -R132 ;  /* 0x0000b400b9027a23 */ /* 0x004fe20000010884 */
[C---:B----4-:R-:W-:Y:S08]  /*1b7a0*/  HMMA.16816.F32.BF16 R60, R164.reuse, R144, R60 ;  /* 0x00000090a43c723c */ /* 0x050ff0000004183c */
[----:B------:R2:W-:Y:S01]  /*1b7b0*/  MUFU.EX2 R181, R2 ;  /* 0x0000000200b57308 */ /* 0x0005e20000000800 */
[C---:B------:R-:W-:Y:S01]  /*1b7c0*/  HMMA.16816.F32.BF16 R64, R164.reuse, R146, R64 ;  /* 0x00000092a440723c */ /* 0x040fe20000041840 */
[----:B------:R-:W4:Y:S08]  /*1b7d0*/  LDSM.16.MT88.4 R144, [R191+0x3000] ;  /* 0x00300000bf90783b */ /* 0x000f300000004200 */
[----:B------:R-:W5:Y:S03]  /*1b7e0*/  MUFU.EX2 R175, R179 ;  /* 0x000000b300af7308 */ /* 0x000f660000000800 */
[----:B-1----:R-:W-:Y:S04]  /*1b7f0*/  FADD.FTZ R0, R219, R156 ;  /* 0x0000009cdb007221 */ /* 0x002fe80000010000 */
[----:B------:R-:W-:Y:S04]  /*1b800*/  FADD.FTZ R0, R222, R0 ;  /* 0x00000000de007221 */ /* 0x000fe80000010000 */
[----:B------:R-:W-:Y:S02]  /*1b810*/  FADD.FTZ R0, R220, R0 ;  /* 0x00000000dc007221 */ /* 0x000fe40000010000 */
[--C-:B--2---:R-:W-:Y:S02]  /*1b820*/  FFMA.FTZ R2, R184, c[0x0][0x2d0], -R132.reuse ;  /* 0x0000b400b8027a23 */ /* 0x104fe40000010884 */
[----:B------:R-:W-:Y:S02]  /*1b830*/  FFMA.FTZ R132, R136, c[0x0][0x2d0], -R132 ;  /* 0x0000b40088847a23 */ /* 0x000fe40000010884 */
[----:B------:R-:W-:Y:S01]  /*1b840*/  FADD.FTZ R136, R214, R157 ;  /* 0x0000009dd6887221 */ /* 0x000fe20000010000 */
[----:B------:R-:W1:Y:S01]  /*1b850*/  MUFU.EX2 R172, R2 ;  /* 0x0000000200ac7308 */ /* 0x000e620000000800 */
[----:B---3--:R-:W-:Y:S01]  /*1b860*/  FADD.FTZ R0, R215, R0 ;  /* 0x00000000d7007221 */ /* 0x008fe20000010000 */
[----:B-----5:R-:W-:Y:S03]  /*1b870*/  F2FP.BF16.PACK_AB R170, R177, R175 ;  /* 0x000000afb1aa723e */ /* 0x020fe600000010ff */
[----:B------:R-:W-:Y:S05]  /*1b880*/  FADD.FTZ R0, R187, R0 ;  /* 0x00000000bb007221 */ /* 0x000fea0000010000 */
[----:B------:R-:W2:Y:S01]  /*1b890*/  MUFU.EX2 R132, R132 ;  /* 0x0000008400847308 */ /* 0x000ea20000000800 */
[----:B------:R-:W-:Y:S01]  /*1b8a0*/  FADD.FTZ R0, R181, R0 ;  /* 0x00000000b5007221 */ /* 0x000fe20000010000 */
[C---:B----4-:R-:W-:Y:S03]  /*1b8b0*/  HMMA.16816.F32.BF16 R68, R164.reuse, R144, R68 ;  /* 0x00000090a444723c */ /* 0x050fe60000041844 */
[----:B-1----:R-:W-:Y:S01]  /*1b8c0*/  F2FP.BF16.PACK_AB R169, R174, R172 ;  /* 0x000000acaea9723e */ /* 0x002fe200000010ff */
[----:B------:R-:W-:Y:S04]  /*1b8d0*/  FADD.FTZ R2, R221, R136 ;  /* 0x00000088dd027221 */ /* 0x000fe80000010000 */
[C---:B------:R-:W-:Y:S01]  /*1b8e0*/  HMMA.16816.F32.BF16 R72, R164.reuse, R146, R72 ;  /* 0x00000092a448723c */ /* 0x040fe20000041848 */
[----:B------:R-:W1:Y:S03]  /*1b8f0*/  LDSM.16.MT88.4 R144, [R192+0x3000] ;  /* 0x00300000c090783b */ /* 0x000e660000004200 */
[----:B------:R-:W-:Y:S01]  /*1b900*/  FADD.FTZ R2, R223, R2 ;  /* 0x00000002df027221 */ /* 0x000fe20000010000 */
[----:B--2---:R-:W-:Y:S03]  /*1b910*/  F2FP.BF16.PACK_AB R171, R132, R137 ;  /* 0x0000008984ab723e */ /* 0x004fe600000010ff */
[----:B------:R-:W-:Y:S04]  /*1b920*/  FADD.FTZ R2, R158, R2 ;  /* 0x000000029e027221 */ /* 0x000fe80000010000 */
[C---:B------:R-:W-:Y:S04]  /*1b930*/  FADD.FTZ R2, R217.reuse, R2 ;  /* 0x00000002d9027221 */ /* 0x040fe80000010000 */
        /* <DEDUP_REMOVED lines=21> */
[----:B------:R-:W-:Y:S04]  /*1ba90*/  HMMA.16816.F32.BF16 R128, R164, R146, R128 ;  /* 0x00000092a480723c */ /* 0x000fe80000041880 */
[----:B------:R-:W-:Y:S03]  /*1baa0*/  F2FP.BF16.PACK_AB R145, R187, R215 ;  /* 0x000000d7bb91723e */ /* 0x000fe600000010ff */
[----:B------:R-:W-:Y:S02]  /*1bab0*/  F2FP.BF16.PACK_AB R146, R186, R216 ;  /* 0x000000d8ba92723e */ /* 0x000fe400000010ff */
[----:B------:R-:W-:Y:S07]  /*1bac0*/  F2FP.BF16.PACK_AB R147, R180, R181 ;  /* 0x000000b5b493723e */ /* 0x000fee00000010ff */
[C---:B------:R-:W-:Y:S08]  /*1bad0*/  HMMA.16816.F32.BF16 R4, R144.reuse, R148, R4 ;  /* 0x000000949004723c */ /* 0x040ff00000041804 */
        /* <DEDUP_REMOVED lines=102> */
[----:B------:R-:W-:Y:S01]  /*1c140*/  MOV R132, R3 ;  /* 0x0000000300847202 */ /* 0x000fe20000000f00 */
[----:B------:R-:W-:-:S05]  /*1c150*/  @P3 BRA `(.L_x_2484) ;  /* 0xffffd49000003947 */ /* 0x000fca000383ffff */
.L_x_2481:
[----:B------:R-:W-:Y:S02]  /*1c160*/  MOV R7, 0x1f ;  /* 0x0000001f00077802 */ /* 0x000fe40000000f00 */
[----:B------:R-:W-:Y:S01]  /*1c170*/  MOV R6, 0xffffffff ;  /* 0xffffffff00067802 */ /* 0x000fe20000000f00 */
[----:B------:R-:W-:Y:S05]  /*1c180*/  BRA.DIV ~URZ, `(.L_x_2485) ;  /* 0x000066427f007947 */ /* 0x000fea000b800000 */
[----:B------:R1:W2:Y:S02]  /*1c190*/  SHFL.BFLY PT, R0, R215, 0x2, 0x1f ;  /* 0x0c401f00d7007f89 */ /* 0x0002a400000e0000 */
.L_x_2558:
[----:B--2---:R-:W-:Y:S01]  /*1c1a0*/  FADD.FTZ R0, R0, R215 ;  /* 0x000000d700007221 */ /* 0x004fe20000010000 */
[----:B------:R-:W-:Y:S05]  /*1c1b0*/  BRA.DIV ~URZ, `(.L_x_2486) ;  /* 0x000066727f007947 */ /* 0x000fea000b800000 */
[----:B------:R-:W2:Y:S04]  /*1c1c0*/  SHFL.BFLY PT, R2, R218, 0x2, 0x1f ;  /* 0x0c401f00da027f89 */ /* 0x000ea800000e0000 */
[----:B------:R-:W3:Y:S01]  /*1c1d0*/  SHFL.BFLY PT, R5, R0, 0x1, 0x1f ;  /* 0x0c201f0000057f89 */ /* 0x000ee200000e0000 */
[----:B--2---:R-:W-:-:S02]  /*1c1e0*/  FADD.FTZ R4, R2, R218 ;  /* 0x000000da02047221 */ /* 0x004fc40000010000 */
[----:B---3--:R-:W-:-:S03]  /*1c1f0*/  FADD.FTZ R0, R0, R5 ;  /* 0x0000000500007221 */ /* 0x008fc60000010000 */
[----:B------:R2:W3:Y:S04]  /*1c200*/  SHFL.BFLY PT, R3, R4, 0x1, 0x1f ;  /* 0x0c201f0004037f89 */ /* 0x0004e800000e0000 */
.L_x_2559:
[----:B------:R-:W-:Y:S01]  /*1c210*/  FSETP.NE.FTZ.AND P1, PT, R0, RZ, PT ;  /* 0x000000ff0000720b */ /* 0x000fe20003f35000 */
[----:B---3--:R-:W-:Y:S01]  /*1c220*/  FADD.FTZ R3, R3, R4 ;  /* 0x0000000403037221 */ /* 0x008fe20000010000 */
[----:B------:R-:W-:Y:S02]  /*1c230*/  MOV R2, RZ ;  /* 0x000000ff00027202 */ /* 0x000fe40000000f00 */
[----:B------:R-:W-:Y:S02]  /*1c240*/  MOV R21, 0xff800000 ;  /* 0xff80000000157802 */ /* 0x000fe40000000f00 */
[----:B------:R-:W-:Y:S02]  /*1c250*/  FSETP.NE.FTZ.AND P0, PT, R3, RZ, PT ;  /* 0x000000ff0300720b */ /* 0x000fe40003f15000 */
[----:B------:R-:W-:-:S05]  /*1c260*/  MOV R20, 0xff800000 ;  /* 0xff80000000147802 */ /* 0x000fca0000000f00 */
        /* <DEDUP_REMOVED lines=143> */
.L_x_2396:
[----:B------:R2:W5:Y:S01]  /*1cb60*/  LDL R6, [R1] ;  /* 0x0000000001067983 */ /* 0x0005620000100800 */
        /* <DEDUP_REMOVED lines=17> */
[----:B------:R2:W-:Y:S02]  /*1cc80*/  STL [R1], R6 ;  /* 0x0000000601007387 */ /* 0x0005e40000100800 */
.L_x_2488:
[----:B--2---:R-:W-:Y:S05]  /*1cc90*/  BSYNC B0 ;  /* 0x0000000000007941 */ /* 0x004fea0003800000 */
.L_x_2487:
        /* <DEDUP_REMOVED lines=20> */
[----:B--2---:R2:W-:Y:S04]  /*1cde0*/  STS [R9+0x80], R0 ;  /* 0x0000800009007388 */ /* 0x0045e80000000800 */
[----:B------:R1:W-:Y:S04]  /*1cdf0*/  STS [R9+0x480], R2 ;  /* 0x0004800209007388 */ /* 0x0003e80000000800 */
[----:B---3--:R3:W-:Y:S01]  /*1ce00*/  STS [R13], R3 ;  /* 0x000000030d007388 */ /* 0x0087e20000000800 */
[----:B--2---:R-:W-:Y:S02]  /*1ce10*/  F2FP.BF16.PACK_AB R0, R125, R124 ;  /* 0x0000007c7d00723e */ /* 0x004fe400000010ff */
[----:B-1----:R-:W-:-:S03]  /*1ce20*/  F2FP.BF16.PACK_AB R2, R27, R26 ;  /* 0x0000001a1b02723e */ /* 0x002fc600000010ff */
        /* <DEDUP_REMOVED lines=141> */
.L_x_2491:
[----:B-1----:R-:W2:Y:S04]  /*1d700*/  LDL R4, [R1+0x54] ;  /* 0x0000540001047983 */ /* 0x002ea80000100800 */
[----:B------:R-:W2:Y:S04]  /*1d710*/  LDL R115, [R1+0x20] ;  /* 0x0000200001737983 */ /* 0x000ea80000100800 */
[----:B------:R-:W3:Y:S04]  /*1d720*/  LDL R118, [R1+0x1c] ;  /* 0x00001c0001767983 */ /* 0x000ee80000100800 */
        /* <DEDUP_REMOVED lines=15> */
[----:B-1----:R-:W-:Y:S01]  /*1d820*/  IMAD R3, R7, R0, RZ ;  /* 0x0000000007037224 */ /* 0x002fe200078e02ff */
[----:B------:R-:W-:Y:S01]  /*1d830*/  LOP3.LUT R224, R224, 0xfffffffd, RZ, 0xc0, !PT ;  /* 0xfffffffde0e07812 */ /* 0x000fe200078ec0ff */
[----:B--2---:R-:W-:Y:S01]  /*1d840*/  IMAD.IADD R8, R4, 0x1, R115 ;  /* 0x0000000104087824 */ /* 0x004fe200078e0273 */
        /* <DEDUP_REMOVED lines=39> */
[----:B------:R-:W-:Y:S01]  /*1dac0*/  IMAD R11, R12, c[0x0][0x4e8], RZ ;  /* 0x00013a000c0b7a24 */ /* 0x000fe200078e02ff */
[----:B------:R2:W-:Y:S02]  /*1dad0*/  SHFL.IDX PT, R4, R3, 0x1, 0x1c1f ;  /* 0x003c1f0003047f89 */ /* 0x0005e400000e0000 */
[----:B------:R-:W-:Y:S02]  /*1dae0*/  LOP3.LUT P0, RZ, R15, 0x3, RZ, 0xc0, !PT ;  /* 0x000000030fff7812 */ /* 0x000fe4000780c0ff */
        /* <DEDUP_REMOVED lines=28> */
[C---:B------:R-:W-:Y:S01]  /*1dcb0*/  IMAD.WIDE.U32 R4, R118.reuse, c[0x0][0x3e8], R2 ;  /* 0x0000fa0076047a25 */ /* 0x040fe200078e0002 */
        /* <DEDUP_REMOVED lines=37> */
.L_x_2560:
[----:B------:R-:W-:Y:S05]  /*1df10*/  BRA.DIV ~URZ, `(.L_x_2494) ;  /* 0x00004a827f007947 */ /* 0x000fea000b800000 */
[----:B------:R4:W2:Y:S02]  /*1df20*/  SHFL.IDX PT, R2, R14, RZ, 0x181f ;  /* 0x00181fff0e027589 */ /* 0x0008a400000e0000 */
.L_x_2561:
        /* <DEDUP_REMOVED lines=26> */
.L_x_2496:
[----:B------:R-:W-:Y:S05]  /*1e0d0*/  BSYNC B0 ;  /* 0x0000000000007941 */ /* 0x000fea0003800000 */
.L_x_2495:
[----:B------:R-:W-:Y:S05]  /*1e0e0*/  BRA.DIV ~URZ, `(.L_x_2497) ;  /* 0x000049227f007947 */ /* 0x000fea000b800000 */
[----:B---3--:R3:W4:Y:S04]  /*1e0f0*/  SHFL.IDX PT, R10, R13, 0x1, 0x181f ;  /* 0x00381f000d0a7f89 */ /* 0x00872800000e0000 */
[----:B--2---:R3:W2:Y:S02]  /*1e100*/  SHFL.IDX PT, R2, R14, 0x1, 0x181f ;  /* 0x00381f000e027f89 */ /* 0x0046a400000e0000 */
.L_x_2562:
        /* <DEDUP_REMOVED lines=20> */
.L_x_2499:
[----:B------:R-:W-:Y:S05]  /*1e250*/  BSYNC B0 ;  /* 0x0000000000007941 */ /* 0x000fea0003800000 */
.L_x_2498:
[----:B------:R-:W-:Y:S05]  /*1e260*/  BRA.DIV ~URZ, `(.L_x_2500) ;  /* 0x000048727f007947 */ /* 0x000fea000b800000 */
[----:B----4-:R4:W3:Y:S02]  /*1e270*/  SHFL.IDX PT, R10, R13, 0x2, 0x181f ;  /* 0x00581f000d0a7f89 */ /* 0x0108e400000e0000 */
.L_x_2563:
[----:B------:R-:W-:Y:S05]  /*1e280*/  BRA.DIV ~URZ, `(.L_x_2501) ;  /* 0x000048c27f007947 */ /* 0x000fea000b800000 */
[----:B--2---:R2:W4:Y:S02]  /*1e290*/  SHFL.IDX PT, R2, R14, 0x2, 0x181f ;  /* 0x00581f000e027f89 */ /* 0x00452400000e0000 */
.L_x_2564:
        /* <DEDUP_REMOVED lines=20> */
.L_x_2503:
[----:B------:R-:W-:Y:S05]  /*1e3e0*/  BSYNC B0 ;  /* 0x0000000000007941 */ /* 0x000fea0003800000 */
.L_x_2502:
[----:B------:R-:W-:Y:S05]  /*1e3f0*/  BRA.DIV ~URZ, `(.L_x_2504) ;  /* 0x000047c27f007947 */ /* 0x000fea000b800000 */
[----:B---3--:R3:W2:Y:S04]  /*1e400*/  SHFL.IDX PT, R10, R13, 0x3, 0x181f ;  /* 0x00781f000d0a7f89 */ /* 0x0086a800000e0000 */
[----:B----4-:R3:W4:Y:S02]  /*1e410*/  SHFL.IDX PT, R2, R14, 0x3, 0x181f ;  /* 0x00781f000e027f89 */ /* 0x01072400000e0000 */
.L_x_2565:
        /* <DEDUP_REMOVED lines=21> */
.L_x_2492:
        /* <DEDUP_REMOVED lines=35> */
.L_x_2566:
[----:B------:R-:W-:Y:S05]  /*1e7a0*/  BRA.DIV ~URZ, `(.L_x_2507) ;  /* 0x000045527f007947 */ /* 0x000fea000b800000 */
[----:B------:R3:W4:Y:S02]  /*1e7b0*/  SHFL.IDX PT, R0, R17, RZ, 0x1c1f ;  /* 0x001c1fff11007589 */ /* 0x00072400000e0000 */
.L_x_2567:
        /* <DEDUP_REMOVED lines=34> */
[C---:B--2---:R-:W-:Y:S02]  /*1e9e0*/  @!P5 LEA R6, P1, R14.reuse, R0, 0x2 ;  /* 0x000000000e06d211 */ /* 0x044fe400078210ff */
        /* <DEDUP_REMOVED lines=8> */
[----:B------:R-:W-:Y:S02]  /*1ea70*/  SHF.R.S32.HI R13, RZ, 0x1f, R13 ;  /* 0x0000001fff0d7819 */ /* 0x000fe4000001140d */
[----:B------:R-:W-:Y:S02]  /*1ea80*/  IADD3 R12, R235, 0x48, RZ ;  /* 0x00000048eb0c7810 */ /* 0x000fe40007ffe0ff */
[----:B------:R-:W-:-:S02]  /*1ea90*/  @!P6 LEA.HI.X R9, R11, R4, R13, 0x2, P1 ;  /* 0x000000040b09e211 */ /* 0x000fc400008f140d */
[C---:B------:R-:W-:Y:S02]  /*1eaa0*/  IADD3 R11, R235.reuse, 0x38, RZ ;  /* 0x00000038eb0b7810 */ /* 0x040fe40007ffe0ff */
[----:B------:R-:W-:Y:S01]  /*1eab0*/  IADD3 R13, R235, 0x30, RZ ;  /* 0x00000030eb0d7810 */ /* 0x000fe20007ffe0ff */
[----:B------:R5:W-:Y:S01]  /*1eac0*/  @!P6 ST.E.64 [R8.64], R144 ;  /* 0x000000900800e985 */ /* 0x000be2000c101b06 */
[----:B------:R-:W-:Y:S02]  /*1ead0*/  SHF.R.S32.HI R11, RZ, 0x1f, R11 ;  /* 0x0000001fff0b7819 */ /* 0x000fe4000001140b */
[----:B------:R-:W-:Y:S02]  /*1eae0*/  SHF.R.S32.HI R13, RZ, 0x1f, R13 ;  /* 0x0000001fff0d7819 */ /* 0x000fe4000001140d */
[----:B--2---:R-:W-:Y:S02]  /*1eaf0*/  @!P3 LEA R6, P0, R5, R0, 0x2 ;  /* 0x000000000506b211 */ /* 0x004fe400078010ff */
[----:B------:R-:W-:-:S02]  /*1eb00*/  ISETP.GE.AND P1, PT, R12, c[0x0][0x3c8], PT ;  /* 0x0000f2000c007a0c */ /* 0x000fc40003f26270 */
[----:B------:R-:W-:Y:S02]  /*1eb10*/  @!P3 LEA.HI.X R7, R5, R4, R13, 0x2, P0 ;  /* 0x000000040507b211 */ /* 0x000fe400000f140d */
[C---:B------:R-:W-:Y:S02]  /*1eb20*/  IADD3 R5, R235.reuse, 0x50, RZ ;  /* 0x00000050eb057810 */ /* 0x040fe40007ffe0ff */
[----:B------:R-:W-:Y:S01]  /*1eb30*/  IADD3 R13, R235, 0x40, RZ ;  /* 0x00000040eb0d7810 */ /* 0x000fe20007ffe0ff */
[----:B------:R2:W-:Y:S01]  /*1eb40*/  @!P3 ST.E.64 [R6.64], R28 ;  /* 0x0000001c0600b985 */ /* 0x0005e2000c101b06 */
[----:B------:R-:W-:Y:S02]  /*1eb50*/  ISETP.GE.AND P5, PT, R5, c[0x0][0x3c8], PT ;  /* 0x0000f20005007a0c */ /* 0x000fe40003fa6270 */
[----:B------:R-:W-:Y:S02]  /*1eb60*/  SHF.R.S32.HI R13, RZ, 0x1f, R13 ;  /* 0x0000001fff0d7819 */ /* 0x000fe4000001140d */
[----:B----4-:R-:W-:-:S04]  /*1eb70*/  @!P2 LEA R2, P4, R10, R0, 0x2 ;  /* 0x000000000a02a211 */ /* 0x010fc800078810ff */
[----:B------:R-:W-:Y:S02]  /*1eb80*/  @!P2 LEA.HI.X R3, R10, R4, R11, 0x2, P4 ;  /* 0x000000040a03a211 */ /* 0x000fe400020f140b */
[----:B------:R-:W-:Y:S02]  /*1eb90*/  IADD3 R10, R235, 0x40, RZ ;  /* 0x00000040eb0a7810 */ /* 0x000fe40007ffe0ff */
[----:B------:R-:W-:Y:S01]  /*1eba0*/  SHF.R.S32.HI R11, RZ, 0x1f, R5 ;  /* 0x0000001fff0b7819 */ /* 0x000fe20000011405 */
[----:B------:R4:W-:Y:S01]  /*1ebb0*/  @!P2 ST.E.64 [R2.64], R22 ;  /* 0x000000160200a985 */ /* 0x0009e2000c101b06 */
[----:B------:R-:W-:-:S13]  /*1ebc0*/  ISETP.GE.AND P6, PT, R10, c[0x0][0x3c8], PT ;  /* 0x0000f2000a007a0c */ /* 0x000fda0003fc6270 */
[-C--:B-----5:R-:W-:Y:S02]  /*1ebd0*/  @!P6 LEA R8, P0, R10, R0.reuse, 0x2 ;  /* 0x000000000a08e211 */ /* 0x0a0fe400078010ff */
[----:B--2---:R-:W-:Y:S02]  /*1ebe0*/  SHF.R.S32.HI R7, RZ, 0x1f, R12 ;  /* 0x0000001fff077819 */ /* 0x004fe4000001140c */
[----:B------:R-:W-:Y:S02]  /*1ebf0*/  @!P1 LEA R6, P2, R12, R0, 0x2 ;  /* 0x000000000c069211 */ /* 0x000fe400078410ff */
[-C--:B------:R-:W-:Y:S02]  /*1ec00*/  @!P6 LEA.HI.X R9, R10, R4.reuse, R13, 0x2, P0 ;  /* 0x000000040a09e211 */ /* 0x080fe400000f140d */
[----:B------:R-:W-:Y:S02]  /*1ec10*/  @!P1 LEA.HI.X R7, R12, R4, R7, 0x2, P2 ;  /* 0x000000040c079211 */ /* 0x000fe400010f1407 */
[C---:B------:R-:W-:Y:S01]  /*1ec20*/  @!P5 LEA R10, P0, R5.reuse, R0, 0x2 ;  /* 0x00000000050ad211 */ /* 0x040fe200078010ff */
[----:B------:R2:W-:Y:S03]  /*1ec30*/  @!P6 ST.E.64 [R8.64], R36 ;  /* 0x000000240800e985 */ /* 0x0005e6000c101b06 */
[----:B------:R-:W-:Y:S01]  /*1ec40*/  @!P5 LEA.HI.X R11, R5, R4, R11, 0x2, P0 ;  /* 0x00000004050bd211 */ /* 0x000fe200000f140b */
[----:B------:R5:W-:Y:S01]  /*1ec50*/  @!P1 ST.E.64 [R6.64], R32 ;  /* 0x0000002006009985 */ /* 0x000be2000c101b06 */
[----:B----4-:R-:W-:-:S02]  /*1ec60*/  IADD3 R3, R235, 0x58, RZ ;  /* 0x00000058eb037810 */ /* 0x010fc40007ffe0ff */
[----:B------:R-:W-:Y:S01]  /*1ec70*/  IADD3 R2, R235, 0x60, RZ ;  /* 0x00000060eb027810 */ /* 0x000fe20007ffe0ff */
[----:B------:R4:W-:Y:S01]  /*1ec80*/  @!P5 ST.E.64 [R10.64], R44 ;  /* 0x0000002c0a00d985 */ /* 0x0009e2000c101b06 */
[----:B------:R-:W-:Y:S02]  /*1ec90*/  ISETP.GE.AND P3, PT, R3, c[0x0][0x3c8], PT ;  /* 0x0000f20003007a0c */ /* 0x000fe40003f66270 */
[----:B------:R-:W-:Y:S02]  /*1eca0*/  ISETP.GE.AND P4, PT, R2, c[0x0][0x3c8], PT ;  /* 0x0000f20002007a0c */ /* 0x000fe40003f86270 */
[----:B------:R-:W-:-:S04]  /*1ecb0*/  IADD3 R5, R235, 0x70, RZ ;  /* 0x00000070eb057810 */ /* 0x000fc80007ffe0ff */
[----:B------:R-:W-:-:S07]  /*1ecc0*/  ISETP.GE.AND P6, PT, R5, c[0x0][0x3c8], PT ;  /* 0x0000f20005007a0c */ /* 0x000fce0003fc6270 */
[-C--:B------:R-:W-:Y:S02]  /*1ecd0*/  @!P4 LEA R12, P0, R2, R0.reuse, 0x2 ;  /* 0x00000000020cc211 */ /* 0x080fe400078010ff */
[----:B--2---:R-:W-:Y:S02]  /*1ece0*/  SHF.R.S32.HI R9, RZ, 0x1f, R3 ;  /* 0x0000001fff097819 */ /* 0x004fe40000011403 */
[----:B------:R-:W-:Y:S02]  /*1ecf0*/  @!P3 LEA R8, P1, R3, R0, 0x2 ;  /* 0x000000000308b211 */ /* 0x000fe400078210ff */
[----:B-----5:R-:W-:Y:S02]  /*1ed00*/  IADD3 R6, R235, 0x68, RZ ;  /* 0x00000068eb067810 */ /* 0x020fe40007ffe0ff */
[----:B------:R-:W-:Y:S02]  /*1ed10*/  SHF.R.S32.HI R7, RZ, 0x1f, R2 ;  /* 0x0000001fff077819 */ /* 0x000fe40000011402 */
[----:B------:R-:W-:-:S02]  /*1ed20*/  ISETP.GE.AND P2, PT, R6, c[0x0][0x3c8], PT ;  /* 0x0000f20006007a0c */ /* 0x000fc40003f46270 */
[-C--:B------:R-:W-:Y:S02]  /*1ed30*/  @!P3 LEA.HI.X R9, R3, R4.reuse, R9, 0x2, P1 ;  /* 0x000000040309b211 */ /* 0x080fe400008f1409 */
[C---:B------:R-:W-:Y:S02]  /*1ed40*/  IADD3 R3, R235.reuse, 0x78, RZ ;  /* 0x00000078eb037810 */ /* 0x040fe40007ffe0ff */
[----:B------:R-:W-:Y:S01]  /*1ed50*/  @!P4 LEA.HI.X R13, R2, R4, R7, 0x2, P0 ;  /* 0x00000004020dc211 */ /* 0x000fe200000f1407 */
[----:B------:R2:W-:Y:S01]  /*1ed60*/  @!P3 ST.E.64 [R8.64], R40 ;  /* 0x000000280800b985 */ /* 0x0005e2000c101b06 */
[----:B------:R-:W-:Y:S02]  /*1ed70*/  IADD3 R2, R235, 0x80, RZ ;  /* 0x00000080eb027810 */ /* 0x000fe40007ffe0ff */
[----:B------:R-:W-:Y:S01]  /*1ed80*/  ISETP.GE.AND P3, PT, R3, c[0x0][0x3c8], PT ;  /* 0x0000f20003007a0c */ /* 0x000fe20003f66270 */
[----:B------:R5:W-:Y:S01]  /*1ed90*/  @!P4 ST.E.64 [R12.64], R52 ;  /* 0x000000340c00c985 */ /* 0x000be2000c101b06 */
[----:B------:R-:W-:-:S02]  /*1eda0*/  ISETP.GE.AND P5, PT, R2, c[0x0][0x3c8], PT ;  /* 0x0000f20002007a0c */ /* 0x000fc40003fa6270 */
[----:B------:R-:W-:Y:S02]  /*1edb0*/  SHF.R.S32.HI R7, RZ, 0x1f, R6 ;  /* 0x0000001fff077819 */ /* 0x000fe40000011406 */
[----:B----4-:R-:W-:Y:S02]  /*1edc0*/  SHF.R.S32.HI R11, RZ, 0x1f, R5 ;  /* 0x0000001fff0b7819 */ /* 0x010fe40000011405 */
[----:B------:R-:W-:-:S04]  /*1edd0*/  @!P6 LEA R10, P0, R5, R0, 0x2 ;  /* 0x00000000050ae211 */ /* 0x000fc800078010ff */
[----:B------:R-:W-:Y:S02]  /*1ede0*/  @!P6 LEA.HI.X R11, R5, R4, R11, 0x2, P0 ;  /* 0x00000004050be211 */ /* 0x000fe400000f140b */
[----:B------:R-:W-:-:S04]  /*1edf0*/  IADD3 R5, R235, 0x90, RZ ;  /* 0x00000090eb057810 */ /* 0x000fc80007ffe0ff */
[----:B------:R-:W-:Y:S02]  /*1ee00*/  ISETP.GE.AND P4, PT, R5, c[0x0][0x3c8], PT ;  /* 0x0000f20005007a0c */ /* 0x000fe40003f86270 */
[----:B--2---:R-:W-:-:S04]  /*1ee10*/  @!P2 LEA R8, P1, R6, R0, 0x2 ;  /* 0x000000000608a211 */ /* 0x004fc800078210ff */
[----:B------:R-:W-:Y:S02]  /*1ee20*/  @!P2 LEA.HI.X R9, R6, R4, R7, 0x2, P1 ;  /* 0x000000040609a211 */ /* 0x000fe400008f1407 */
[----:B------:R-:W-:Y:S02]  /*1ee30*/  IADD3 R6, R235, 0x88, RZ ;  /* 0x00000088eb067810 */ /* 0x000fe40007ffe0ff */
[----:B------:R-:W-:Y:S01]  /*1ee40*/  SHF.R.S32.HI R7, RZ, 0x1f, R2 ;  /* 0x0000001fff077819 */ /* 0x000fe20000011402 */
[----:B------:R2:W-:Y:S01]  /*1ee50*/  @!P2 ST.E.64 [R8.64], R48 ;  /* 0x000000300800a985 */ /* 0x0005e2000c101b06 */
[----:B------:R-:W-:Y:S02]  /*1ee60*/  ISETP.GE.AND P2, PT, R6, c[0x0][0x3c8], PT ;  /* 0x0000f20006007a0c */ /* 0x000fe40003f46270 */
[C---:B-----5:R-:W-:Y:S01]  /*1ee70*/  @!P5 LEA R12, P0, R2.reuse, R0, 0x2 ;  /* 0x00000000020cd211 */ /* 0x060fe200078010ff */
[----:B------:R4:W-:Y:S03]  /*1ee80*/  @!P6 ST.E.64 [R10.64], R60 ;  /* 0x0000003c0a00e985 */ /* 0x0009e6000c101b06 */
[----:B------:R-:W-:-:S02]  /*1ee90*/  @!P5 LEA.HI.X R13, R2, R4, R7, 0x2, P0 ;  /* 0x00000004020dd211 */ /* 0x000fc400000f1407 */
[----:B------:R-:W-:Y:S02]  /*1eea0*/  IADD3 R2, R235, 0xa0, RZ ;  /* 0x000000a0eb027810 */ /* 0x000fe40007ffe0ff */
[----:B------:R-:W-:Y:S02]  /*1eeb0*/  SHF.R.S32.HI R7, RZ, 0x1f, R5 ;  /* 0x0000001fff077819 */ /* 0x000fe40000011405 */
[----:B--2---:R-:W-:Y:S02]  /*1eec0*/  SHF.R.S32.HI R9, RZ, 0x1f, R3 ;  /* 0x0000001fff097819 */ /* 0x004fe40000011403 */
[-C--:B------:R-:W-:Y:S02]  /*1eed0*/  @!P3 LEA R8, P1, R3, R0.reuse, 0x2 ;  /* 0x000000000308b211 */ /* 0x080fe400078210ff */
[----:B----4-:R-:W-:Y:S02]  /*1eee0*/  @!P4 LEA R10, P0, R5, R0, 0x2 ;  /* 0x00000000050ac211 */ /* 0x010fe400078010ff */
[----:B------:R-:W-:-:S02]  /*1eef0*/  @!P3 LEA.HI.X R9, R3, R4, R9, 0x2, P1 ;  /* 0x000000040309b211 */ /* 0x000fc400008f1409 */
[----:B------:R-:W-:Y:S02]  /*1ef00*/  IADD3 R3, R235, 0x98, RZ ;  /* 0x00000098eb037810 */ /* 0x000fe40007ffe0ff */
[----:B------:R-:W-:Y:S01]  /*1ef10*/  @!P4 LEA.HI.X R11, R5, R4, R7, 0x2, P0 ;  /* 0x00000004050bc211 */ /* 0x000fe200000f1407 */
[----:B------:R2:W-:Y:S01]  /*1ef20*/  @!P3 ST.E.64 [R8.64], R56 ;  /* 0x000000380800b985 */ /* 0x0005e2000c101b06 */
[----:B------:R-:W-:Y:S02]  /*1ef30*/  ISETP.GE.AND P3, PT, R3, c[0x0][0x3c8], PT ;  /* 0x0000f20003007a0c */ /* 0x000fe40003f66270 */
[----:B------:R-:W-:Y:S01]  /*1ef40*/  IADD3 R5, R235, 0xb0, RZ ;  /* 0x000000b0eb057810 */ /* 0x000fe20007ffe0ff */
[----:B------:R4:W-:Y:S01]  /*1ef50*/  @!P5 ST.E.64 [R12.64], R68 ;  /* 0x000000440c00d985 */ /* 0x0009e2000c101b06 */
[----:B------:R-:W-:Y:S02]  /*1ef60*/  ISETP.GE.AND P5, PT, R2, c[0x0][0x3c8], PT ;  /* 0x0000f20002007a0c */ /* 0x000fe40003fa6270 */
[----:B------:R-:W-:-:S02]  /*1ef70*/  SHF.R.S32.HI R7, RZ, 0x1f, R2 ;  /* 0x0000001fff077819 */ /* 0x000fc40000011402 */
[----:B------:R-:W-:Y:S02]  /*1ef80*/  ISETP.GE.AND P6, PT, R5, c[0x0][0x3c8], PT ;  /* 0x0000f20005007a0c */ /* 0x000fe40003fc6270 */
[----:B--2---:R-:W-:Y:S02]  /*1ef90*/  SHF.R.S32.HI R9, RZ, 0x1f, R6 ;  /* 0x0000001fff097819 */ /* 0x004fe40000011406 */
[----:B------:R-:W-:-:S05]  /*1efa0*/  @!P2 LEA R8, P1, R6, R0, 0x2 ;  /* 0x000000000608a211 */ /* 0x000fca00078210ff */
        /* <DEDUP_REMOVED lines=10> */
[----:B--2---:R-:W-:Y:S02]  /*1f050*/  SHF.R.S32.HI R9, RZ, 0x1f, R3 ;  /* 0x0000001fff097819 */ /* 0x004fe40000011403 */
[-C--:B------:R-:W-:Y:S02]  /*1f060*/  @!P3 LEA R8, P1, R3, R0.reuse, 0x2 ;  /* 0x000000000308b211 */ /* 0x080fe400078210ff */
[----:B----4-:R-:W-:Y:S02]  /*1f070*/  @!P6 LEA R10, P0, R5, R0, 0x2 ;  /* 0x00000000050ae211 */ /* 0x010fe400078010ff */
[----:B------:R-:W-:Y:S02]  /*1f080*/  @!P3 LEA.HI.X R9, R3, R4, R9, 0x2, P1 ;  /* 0x000000040309b211 */ /* 0x000fe400008f1409 */
[----:B------:R-:W-:-:S02]  /*1f090*/  IADD3 R3, R235, 0xb8, RZ ;  /* 0x000000b8eb037810 */ /* 0x000fc40007ffe0ff */
[----:B------:R-:W-:Y:S01]  /*1f0a0*/  @!P6 LEA.HI.X R11, R5, R4, R7, 0x2, P0 ;  /* 0x00000004050be211 */ /* 0x000fe200000f1407 */
[----:B------:R2:W-:Y:S01]  /*1f0b0*/  @!P3 ST.E.64 [R8.64], R72 ;  /* 0x000000480800b985 */ /* 0x0005e2000c101b06 */
[----:B------:R-:W-:Y:S02]  /*1f0c0*/  ISETP.GE.AND P3, PT, R3, c[0x0][0x3c8], PT ;  /* 0x0000f20003007a0c */ /* 0x000fe40003f66270 */
[----:B------:R-:W-:Y:S01]  /*1f0d0*/  IADD3 R5, R235, 0xd0, RZ ;  /* 0x000000d0eb057810 */ /* 0x000fe20007ffe0ff */
[----:B------:R4:W-:Y:S01]  /*1f0e0*/  @!P5 ST.E.64 [R12.64], R84 ;  /* 0x000000540c00d985 */ /* 0x0009e2000c101b06 */
[----:B------:R-:W-:Y:S02]  /*1f0f0*/  SHF.R.S32.HI R7, RZ, 0x1f, R2 ;  /* 0x0000001fff077819 */ /* 0x000fe40000011402 */
[----:B------:R-:W-:Y:S02]  /*1f100*/  ISETP.GE.AND P5, PT, R5, c[0x0][0x3c8], PT ;  /* 0x0000f20005007a0c */ /* 0x000fe40003fa6270 */
[----:B--2---:R-:W-:-:S02]  /*1f110*/  SHF.R.S32.HI R9, RZ, 0x1f, R6 ;  /* 0x0000001fff097819 */ /* 0x004fc40000011406 */
[-C--:B------:R-:W-:Y:S02]  /*1f120*/  @!P2 LEA R8, P1, R6, R0.reuse, 0x2 ;  /* 0x000000000608a211 */ /* 0x080fe400078210ff */
[----:B----4-:R-:W-:Y:S02]  /*1f130*/  @!P4 LEA R12, P0, R2, R0, 0x2 ;  /* 0x00000000020cc211 */ /* 0x010fe400078010ff */
[-C--:B------:R-:W-:Y:S02]  /*1f140*/  @!P2 LEA.HI.X R9, R6, R4.reuse, R9, 0x2, P1 ;  /* 0x000000040609a211 */ /* 0x080fe400008f1409 */
[----:B------:R-:W-:Y:S02]  /*1f150*/  IADD3 R6, R235, 0xc8, RZ ;  /* 0x000000c8eb067810 */ /* 0x000fe40007ffe0ff */
[----:B------:R-:W-:Y:S01]  /*1f160*/  @!P4 LEA.HI.X R13, R2, R4, R7, 0x2, P0 ;  /* 0x00000004020dc211 */ /* 0x000fe200000f1407 */
[----:B------:R2:W-:Y:S01]  /*1f170*/  @!P2 ST.E.64 [R8.64], R80 ;  /* 0x000000500800a985 */ /* 0x0005e2000c101b06 */
[----:B------:R-:W-:-:S02]  /*1f180*/  ISETP.GE.AND P2, PT, R6, c[0x0][0x3c8], PT ;  /* 0x0000f20006007a0c */ /* 0x000fc40003f46270 */
[C---:B------:R-:W-:Y:S01]  /*1f190*/  IADD3 R2, R235.reuse, 0xd8, RZ ;  /* 0x000000d8eb027810 */ /* 0x040fe20007ffe0ff */
[----:B------:R4:W-:Y:S01]  /*1f1a0*/  @!P6 ST.E.64 [R10.64], R92 ;  /* 0x0000005c0a00e985 */ /* 0x0009e2000c101b06 */
[----:B------:R-:W-:-:S04]  /*1f1b0*/  IADD3 R7, R235, 0xe0, RZ ;  /* 0x000000e0eb077810 */ /* 0x000fc80007ffe0ff */
[----:B------:R-:W-:Y:S02]  /*1f1c0*/  ISETP.GE.AND P6, PT, R7, c[0x0][0x3c8], PT ;  /* 0x0000f20007007a0c */ /* 0x000fe40003fc6270 */
[----:B--2---:R-:W-:Y:S02]  /*1f1d0*/  SHF.R.S32.HI R9, RZ, 0x1f, R3 ;  /* 0x0000001fff097819 */ /* 0x004fe40000011403 */
[-C--:B------:R-:W-:Y:S02]  /*1f1e0*/  @!P3 LEA R8, P1, R3, R0.reuse, 0x2 ;  /* 0x000000000308b211 */ /* 0x080fe400078210ff */
[----:B----4-:R-:W-:Y:S02]  /*1f1f0*/  @!P5 LEA R10, P0, R5, R0, 0x2 ;  /* 0x00000000050ad211 */ /* 0x010fe400078010ff */
[----:B------:R-:W-:Y:S02]  /*1f200*/  @!P3 LEA.HI.X R9, R3, R4, R9, 0x2, P1 ;  /* 0x000000040309b211 */ /* 0x000fe400008f1409 */
[----:B------:R-:W-:-:S03]  /*1f210*/  SHF.R.S32.HI R3, RZ, 0x1f, R5 ;  /* 0x0000001fff037819 */ /* 0x000fc60000011405 */
[----:B------:R2:W-:Y:S01]  /*1f220*/  @!P3 ST.E.64 [R8.64], R88 ;  /* 0x000000580800b985 */ /* 0x0005e2000c101b06 */
[----:B------:R-:W-:Y:S02]  /*1f230*/  @!P5 LEA.HI.X R11, R5, R4, R3, 0x2, P0 ;  /* 0x00000004050bd211 */ /* 0x000fe400000f1403 */
[----:B------:R-:W-:Y:S01]  /*1f240*/  IADD3 R5, R235, 0xe8, RZ ;  /* 0x000000e8eb057810 */ /* 0x000fe20007ffe0ff */
[----:B------:R4:W-:Y:S01]  /*1f250*/  @!P4 ST.E.64 [R12.64], R100 ;  /* 0x000000640c00c985 */ /* 0x0009e2000c101b06 */
[----:B------:R-:W-:Y:S02]  /*1f260*/  ISETP.GE.AND P4, PT, R2, c[0x0][0x3c8], PT ;  /* 0x0000f20002007a0c */ /* 0x000fe40003f86270 */
[----:B------:R-:W-:Y:S02]  /*1f270*/  ISETP.GE.AND P3, PT, R5, c[0x0][0x3c8], PT ;  /* 0x0000f20005007a0c */ /* 0x000fe40003f66270 */
[----:B------:R-:W-:Y:S02]  /*1f280*/  IADD3 R3, R235, 0xf0, RZ ;  /* 0x000000f0eb037810 */ /* 0x000fe40007ffe0ff */
[----:B--2---:R-:W-:-:S02]  /*1f290*/  SHF.R.S32.HI R9, RZ, 0x1f, R6 ;  /* 0x0000001fff097819 */ /* 0x004fc40000011406 */
[CC--:B------:R-:W-:Y:S02]  /*1f2a0*/  @!P2 LEA R8, P1, R6.reuse, R0.reuse, 0x2 ;  /* 0x000000000608a211 */ /* 0x0c0fe400078210ff */
[----:B----4-:R-:W-:Y:S02]  /*1f2b0*/  @!P6 LEA R12, P0, R7, R0, 0x2 ;  /* 0x00000000070ce211 */ /* 0x010fe400078010ff */
[----:B------:R-:W-:Y:S02]  /*1f2c0*/  @!P2 LEA.HI.X R9, R6, R4, R9, 0x2, P1 ;  /* 0x000000040609a211 */ /* 0x000fe400008f1409 */
[----:B------:R-:W-:Y:S02]  /*1f2d0*/  SHF.R.S32.HI R6, RZ, 0x1f, R2 ;  /* 0x0000001fff067819 */ /* 0x000fe40000011402 */
[----:B------:R-:W-:Y:S01]  /*1f2e0*/  @!P4 LEA R14, P1, R2, R0, 0x2 ;  /* 0x00000000020ec211 */ /* 0x000fe200078210ff */
[----:B------:R2:W-:Y:S01]  /*1f2f0*/  @!P2 ST.E.64 [R8.64], R96 ;  /* 0x000000600800a985 */ /* 0x0005e2000c101b06 */
[----:B------:R-:W-:-:S02]  /*1f300*/  ISETP.GE.AND P2, PT, R3, c[0x0][0x3c8], PT ;  /* 0x0000f20003007a0c */ /* 0x000fc40003f46270 */
[----:B------:R-:W-:Y:S01]  /*1f310*/  @!P4 LEA.HI.X R15, R2, R4, R6, 0x2, P1 ;  /* 0x00000004020fc211 */ /* 0x000fe200008f1406 */
[----:B------:R4:W-:Y:S01]  /*1f320*/  @!P5 ST.E.64 [R10.64], R108 ;  /* 0x0000006c0a00d985 */ /* 0x0009e2000c101b06 */
[----:B------:R-:W-:Y:S02]  /*1f330*/  IADD3 R2, R235, 0xf8, RZ ;  /* 0x000000f8eb027810 */ /* 0x000fe40007ffe0ff */
[----:B------:R-:W-:Y:S01]  /*1f340*/  SHF.R.S32.HI R6, RZ, 0x1f, R5 ;  /* 0x0000001fff067819 */ /* 0x000fe20000011405 */
[----:B------:R1:W-:Y:S01]  /*1f350*/  @!P4 ST.E.64 [R14.64], R160 ;  /* 0x000000a00e00c985 */ /* 0x0003e2000c101b06 */
[----:B------:R-:W-:Y:S02]  /*1f360*/  ISETP.GE.AND P1, PT, R2, c[0x0][0x3c8], PT ;  /* 0x0000f20002007a0c */ /* 0x000fe40003f26270 */
        /* <DEDUP_REMOVED lines=14> */
.L_x_2509:
[----:B------:R-:W-:Y:S05]  /*1f450*/  BSYNC B0 ;  /* 0x0000000000007941 */ /* 0x000fea0003800000 */
.L_x_2508:
[----:B------:R-:W-:Y:S05]  /*1f460*/  BRA.DIV ~URZ, `(.L_x_2510) ;  /* 0x000039027f007947 */ /* 0x000fea000b800000 */
[----:B--2---:R2:W1:Y:S04]  /*1f470*/  SHFL.IDX PT, R4, R16, 0x1, 0x1c1f ;  /* 0x003c1f0010047f89 */ /* 0x00446800000e0000 */
[----:B----4-:R2:W4:Y:S02]  /*1f480*/  SHFL.IDX PT, R0, R17, 0x1, 0x1c1f ;  /* 0x003c1f0011007f89 */ /* 0x01052400000e0000 */
.L_x_2568:
        /* <DEDUP_REMOVED lines=34> */
[----:B------:R-:W-:Y:S02]  /*1f6b0*/  @!P4 LEA R8, P0, R15, R0, 0x2 ;  /* 0x000000000f08c211 */ /* 0x000fe400078010ff */
[----:B------:R-:W-:Y:S01]  /*1f6c0*/  ISETP.GE.AND P1, PT, R13, c[0x0][0x3c8], PT ;  /* 0x0000f2000d007a0c */ /* 0x000fe20003f26270 */
[----:B------:R1:W-:Y:S01]  /*1f6d0*/  @!P5 ST.E.64 [R2.64], R128 ;  /* 0x000000800200d985 */ /* 0x0003e2000c101b06 */
[----:B------:R-:W-:Y:S02]  /*1f6e0*/  @!P4 LEA.HI.X R9, R15, R4, R16, 0x2, P0 ;  /* 0x000000040f09c211 */ /* 0x000fe400000f1410 */
[----:B----4-:R-:W-:Y:S02]  /*1f6f0*/  @!P3 LEA R6, P6, R12, R0, 0x2 ;  /* 0x000000000c06b211 */ /* 0x010fe400078c10ff */
[----:B------:R-:W-:Y:S01]  /*1f700*/  ISETP.GE.AND P0, PT, R10, c[0x0][0x3c8], PT ;  /* 0x0000f2000a007a0c */ /* 0x000fe20003f06270 */
[----:B------:R2:W-:Y:S01]  /*1f710*/  @!P4 ST.E.64 [R8.64], R154 ;  /* 0x0000009a0800c985 */ /* 0x0005e2000c101b06 */
[----:B------:R-:W-:-:S02]  /*1f720*/  @!P3 LEA.HI.X R7, R12, R4, R14, 0x2, P6 ;  /* 0x000000040c07b211 */ /* 0x000fc400030f140e */
[C---:B------:R-:W-:Y:S02]  /*1f730*/  IADD3 R12, R235.reuse, 0x40, RZ ;  /* 0x00000040eb0c7810 */ /* 0x040fe40007ffe0ff */
[C---:B------:R-:W-:Y:S01]  /*1f740*/  IADD3 R15, R235.reuse, 0x30, RZ ;  /* 0x00000030eb0f7810 */ /* 0x040fe20007ffe0ff */
[----:B------:R4:W-:Y:S01]  /*1f750*/  @!P3 ST.E.64 [R6.64], R150 ;  /* 0x000000960600b985 */ /* 0x0009e2000c101b06 */
[----:B------:R-:W-:Y:S02]  /*1f760*/  ISETP.GE.AND P4, PT, R12, c[0x0][0x3c8], PT ;  /* 0x0000f2000c007a0c */ /* 0x000fe40003f86270 */
[----:B------:R-:W-:Y:S02]  /*1f770*/  SHF.R.S32.HI R15, RZ, 0x1f, R15 ;  /* 0x0000001fff0f7819 */ /* 0x000fe4000001140f */
[----:B------:R-:W-:Y:S02]  /*1f780*/  IADD3 R14, R235, 0x48, RZ ;  /* 0x00000048eb0e7810 */ /* 0x000fe40007ffe0ff */
[----:B-1----:R-:W-:-:S04]  /*1f790*/  @!P2 LEA R2, P5, R5, R0, 0x2 ;  /* 0x000000000502a211 */ /* 0x002fc800078a10ff */
[----:B------:R-:W-:Y:S02]  /*1f7a0*/  @!P2 LEA.HI.X R3, R5, R4, R11, 0x2, P5 ;  /* 0x000000040503a211 */ /* 0x000fe400028f140b */
[----:B------:R-:W-:Y:S02]  /*1f7b0*/  IADD3 R11, R235, 0x38, RZ ;  /* 0x00000038eb0b7810 */ /* 0x000fe40007ffe0ff */
        /* <DEDUP_REMOVED lines=10> */
[----:B------:R-:W-:Y:S02]  /*1f860*/  IADD3 R15, R235, 0x40, RZ ;  /* 0x00000040eb0f7810 */ /* 0x000fe40007ffe0ff */
[----:B------:R-:W-:Y:S01]  /*1f870*/  SHF.R.S32.HI R13, RZ, 0x1f, R5 ;  /* 0x0000001fff0d7819 */ /* 0x000fe20000011405 */
[----:B------:R4:W-:Y:S01]  /*1f880*/  @!P0 ST.E.64 [R6.64], R30 ;  /* 0x0000001e06008985 */ /* 0x0009e2000c101b06 */
[----:B------:R-:W-:-:S02]  /*1f890*/  SHF.R.S32.HI R15, RZ, 0x1f, R15 ;  /* 0x0000001fff0f7819 */ /* 0x000fc4000001140f */
[----:B------:R-:W-:-:S04]  /*1f8a0*/  @!P4 LEA R10, P0, R12, R0, 0x2 ;  /* 0x000000000c0ac211 */ /* 0x000fc800078010ff */
[----:B------:R-:W-:Y:S02]  /*1f8b0*/  @!P4 LEA.HI.X R11, R12, R4, R15, 0x2, P0 ;  /* 0x000000040c0bc211 */ /* 0x000fe400000f140f */
[----:B------:R-:W-:Y:S02]  /*1f8c0*/  @!P6 LEA R16, P0, R5, R0, 0x2 ;  /* 0x000000000510e211 */ /* 0x000fe400078010ff */
[C---:B-1----:R-:W-:Y:S01]  /*1f8d0*/  IADD3 R3, R235.reuse, 0x58, RZ ;  /* 0x00000058eb037810 */ /* 0x042fe20007ffe0ff */
[----:B------:R1:W-:Y:S01]  /*1f8e0*/  @!P4 ST.E.64 [R10.64], R38 ;  /* 0x000000260a00c985 */ /* 0x0003e2000c101b06 */
[----:B------:R-:W-:Y:S02]  /*1f8f0*/  IADD3 R2, R235, 0x60, RZ ;  /* 0x00000060eb027810 */ /* 0x000fe40007ffe0ff */
[----:B------:R-:W-:Y:S02]  /*1f900*/  ISETP.GE.AND P5, PT, R3, c[0x0][0x3c8], PT ;  /* 0x0000f20003007a0c */ /* 0x000fe40003fa6270 */
[----:B------:R-:W-:-:S02]  /*1f910*/  SHF.R.S32.HI R12, RZ, 0x1f, R3 ;  /* 0x0000001fff0c7819 */ /* 0x000fc40000011403 */
[----:B---3--:R-:W-:Y:S02]  /*1f920*/  @!P6 LEA.HI.X R17, R5, R4, R13, 0x2, P0 ;  /* 0x000000040511e211 */ /* 0x008fe400000f140d */
[----:B------:R-:W-:Y:S02]  /*1f930*/  ISETP.GE.AND P4, PT, R2, c[0x0][0x3c8], PT ;  /* 0x0000f20002007a0c */ /* 0x000fe40003f86270 */
[----:B--2---:R-:W-:Y:S02]  /*1f940*/  @!P3 LEA R8, P1, R14, R0, 0x2 ;  /* 0x000000000e08b211 */ /* 0x004fe400078210ff */
[C---:B------:R-:W-:Y:S02]  /*1f950*/  IADD3 R5, R235.reuse, 0x70, RZ ;  /* 0x00000070eb057810 */ /* 0x040fe40007ffe0ff */
[----:B----4-:R-:W-:Y:S02]  /*1f960*/  SHF.R.S32.HI R7, RZ, 0x1f, R14 ;  /* 0x0000001fff077819 */ /* 0x010fe4000001140e */
[----:B------:R-:W-:-:S02]  /*1f970*/  IADD3 R6, R235, 0x68, RZ ;  /* 0x00000068eb067810 */ /* 0x000fc40007ffe0ff */
[----:B------:R-:W-:Y:S02]  /*1f980*/  @!P3 LEA.HI.X R9, R14, R4, R7, 0x2, P1 ;  /* 0x000000040e09b211 */ /* 0x000fe400008f1407 */
[C---:B------:R-:W-:Y:S02]  /*1f990*/  @!P5 LEA R14, P1, R3.reuse, R0, 0x2 ;  /* 0x00000000030ed211 */ /* 0x040fe400078210ff */
[----:B------:R-:W-:Y:S01]  /*1f9a0*/  ISETP.GE.AND P2, PT, R6, c[0x0][0x3c8], PT ;  /* 0x0000f20006007a0c */ /* 0x000fe20003f46270 */
[----:B------:R2:W-:Y:S01]  /*1f9b0*/  @!P3 ST.E.64 [R8.64], R34 ;  /* 0x000000220800b985 */ /* 0x0005e2000c101b06 */
[----:B------:R-:W-:Y:S02]  /*1f9c0*/  @!P5 LEA.HI.X R15, R3, R4, R12, 0x2, P1 ;  /* 0x00000004030fd211 */ /* 0x000fe400008f140c */
[----:B------:R-:W-:Y:S01]  /*1f9d0*/  ISETP.GE.AND P1, PT, R5, c[0x0][0x3c8], PT ;  /* 0x0000f20005007a0c */ /* 0x000fe20003f26270 */
[----:B------:R3:W-:Y:S01]  /*1f9e0*/  @!P6 ST.E.64 [R16.64], R46 ;  /* 0x0000002e1000e985 */ /* 0x0007e2000c101b06 */
[----:B------:R-:W-:-:S02]  /*1f9f0*/  @!P4 LEA R12, P0, R2, R0, 0x2 ;  /* 0x00000000020cc211 */ /* 0x000fc400078010ff */
[----:B------:R-:W-:Y:S01]  /*1fa00*/  SHF.R.S32.HI R7, RZ, 0x1f, R6 ;  /* 0x0000001fff077819 */ /* 0x000fe20000011406 */
[----:B------:R4:W-:Y:S01]  /*1fa10*/  @!P5 ST.E.64 [R14.64], R42 ;  /* 0x0000002a0e00d985 */ /* 0x0009e2000c101b06 */
[----:B------:R-:W-:-:S03]  /*1fa20*/  IADD3 R3, R235, 0x78, RZ ;  /* 0x00000078eb037810 */ /* 0x000fc60007ffe0ff */
[----:B-1----:R-:W-:-:S04]  /*1fa30*/  @!P2 LEA R10, P3, R6, R0, 0x2 ;  /* 0x00000000060aa211 */ /* 0x002fc800078610ff */
[----:B------:R-:W-:Y:S02]  /*1fa40*/  @!P2 LEA.HI.X R11, R6, R4, R7, 0x2, P3 ;  /* 0x00000004060ba211 */ /* 0x000fe400018f1407 */
[----:B------:R-:W-:Y:S02]  /*1fa50*/  IADD3 R7, R235, 0x88, RZ ;  /* 0x00000088eb077810 */ /* 0x000fe40007ffe0ff */
[----:B------:R-:W-:Y:S02]  /*1fa60*/  SHF.R.S32.HI R6, RZ, 0x1f, R3 ;  /* 0x0000001fff067819 */ /* 0x000fe40000011403 */
[----:B------:R-:W-:Y:S02]  /*1fa70*/  ISETP.GE.AND P5, PT, R7, c[0x0][0x3c8], PT ;  /* 0x0000f20007007a0c */ /* 0x000fe40003fa6270 */
[----:B--2---:R-:W-:Y:S02]  /*1fa80*/  SHF.R.S32.HI R8, RZ, 0x1f, R2 ;  /* 0x0000001fff087819 */ /* 0x004fe40000011402 */
[----:B------:R-:W-:-:S02]  /*1fa90*/  SHF.R.S32.HI R9, RZ, 0x1f, R5 ;  /* 0x0000001fff097819 */ /* 0x000fc40000011405 */
[C---:B------:R-:W-:Y:S02]  /*1faa0*/  @!P4 LEA.HI.X R13, R2.reuse, R4, R8, 0x2, P0 ;  /* 0x00000004020dc211 */ /* 0x040fe400000f1408 */
[----:B------:R-:W-:Y:S02]  /*1fab0*/  @!P1 LEA R18, P4, R5, R0, 0x2 ;  /* 0x0000000005129211 */ /* 0x000fe400078810ff */
[----:B------:R-:W-:Y:S02]  /*1fac0*/  ISETP.GE.AND P0, PT, R3, c[0x0][0x3c8], PT ;  /* 0x0000f20003007a0c */ /* 0x000fe40003f06270 */
[----:B------:R-:W-:Y:S02]  /*1fad0*/  @!P1 LEA.HI.X R19, R5, R4, R9, 0x2, P4 ;  /* 0x0000000405139211 */ /* 0x000fe400020f1409 */
[----:B------:R-:W-:Y:S02]  /*1fae0*/  ISETP.GE.AND P4, PT, R2, c[0x0][0x3c8], PT ;  /* 0x0000f20002007a0c */ /* 0x000fe40003f86270 */
[----:B------:R-:W-:-:S02]  /*1faf0*/  IADD3 R8, R235, 0x80, RZ ;  /* 0x00000080eb087810 */ /* 0x000fc40007ffe0ff */
[----:B------:R-:W-:Y:S02]  /*1fb00*/  SHF.R.S32.HI R5, RZ, 0x1f, R7 ;  /* 0x0000001fff057819 */ /* 0x000fe40000011407 */
[----:B------:R-:W-:Y:S02]  /*1fb10*/  ISETP.GE.AND P6, PT, R8, c[0x0][0x3c8], PT ;  /* 0x0000f20008007a0c */ /* 0x000fe40003fc6270 */
[----:B------:R-:W-:Y:S02]  /*1fb20*/  IADD3 R2, R235, 0x90, RZ ;  /* 0x00000090eb027810 */ /* 0x000fe40007ffe0ff */
[C---:B---3--:R-:W-:Y:S02]  /*1fb30*/  @!P0 LEA R16, P3, R3.reuse, R0, 0x2 ;  /* 0x0000000003108211 */ /* 0x048fe400078610ff */
[----:B------:R-:W-:Y:S01]  /*1fb40*/  SHF.R.S32.HI R9, RZ, 0x1f, R2 ;  /* 0x0000001fff097819 */ /* 0x000fe20000011402 */
[----:B------:R1:W-:Y:S01]  /*1fb50*/  @!P4 ST.E.64 [R12.64], R54 ;  /* 0x000000360c00c985 */ /* 0x0003e2000c101b06 */
[----:B------:R-:W-:-:S02]  /*1fb60*/  @!P0 LEA.HI.X R17, R3, R4, R6, 0x2, P3 ;  /* 0x0000000403118211 */ /* 0x000fc400018f1406 */
[C---:B------:R-:W-:Y:S01]  /*1fb70*/  IADD3 R6, R235.reuse, 0x98, RZ ;  /* 0x00000098eb067810 */ /* 0x040fe20007ffe0ff */
[----:B------:R2:W-:Y:S01]  /*1fb80*/  @!P2 ST.E.64 [R10.64], R50 ;  /* 0x000000320a00a985 */ /* 0x0005e2000c101b06 */
[----:B------:R-:W-:Y:S02]  /*1fb90*/  SHF.R.S32.HI R3, RZ, 0x1f, R8 ;  /* 0x0000001fff037819 */ /* 0x000fe40000011408 */
[----:B----4-:R-:W-:Y:S01]  /*1fba0*/  @!P6 LEA R14, P3, R8, R0, 0x2 ;  /* 0x00000000080ee211 */ /* 0x010fe200078610ff */
[----:B------:R-:W-:Y:S01]  /*1fbb0*/  @!P1 ST.E.64 [R18.64], R62 ;  /* 0x0000003e12009985 */ /* 0x000fe2000c101b06 */
[----:B------:R-:W-:Y:S02]  /*1fbc0*/  ISETP.GE.AND P4, PT, R6, c[0x0][0x3c8], PT ;  /* 0x0000f20006007a0c */ /* 0x000fe40003f86270 */
[----:B------:R-:W-:Y:S01]  /*1fbd0*/  @!P6 LEA.HI.X R15, R8, R4, R3, 0x2, P3 ;  /* 0x00000004080fe211 */ /* 0x000fe200018f1403 */
[----:B------:R3:W-:Y:S01]  /*1fbe0*/  @!P0 ST.E.64 [R16.64], R58 ;  /* 0x0000003a10008985 */ /* 0x0007e2000c101b06 */
[----:B------:R-:W-:-:S03]  /*1fbf0*/  IADD3 R3, R235, 0xa8, RZ ;  /* 0x000000a8eb037810 */ /* 0x000fc60007ffe0ff */
[----:B------:R-:W-:Y:S01]  /*1fc00*/  @!P6 ST.E.64 [R14.64], R70 ;  /* 0x000000460e00e985 */ /* 0x000fe2000c101b06 */
[----:B------:R-:W-:-:S05]  /*1fc10*/  ISETP.GE.AND P6, PT, R2, c[0x0][0x3c8], PT ;  /* 0x0000f20002007a0c */ /* 0x000fca0003fc6270 */
[-C--:B------:R-:W-:Y:S02]  /*1fc20*/  @!P4 LEA R8, P1, R6, R0.reuse, 0x2 ;  /* 0x000000000608c211 */ /* 0x080fe400078210ff */
        /* <DEDUP_REMOVED lines=8> */
[-C--:B------:R-:W-:Y:S02]  /*1fcb0*/  @!P2 LEA.HI.X R11, R2, R4.reuse, R9, 0x2, P0 ;  /* 0x00000004020ba211 */ /* 0x080fe400000f1409 */
[----:B------:R-:W-:Y:S02]  /*1fcc0*/  ISETP.GE.AND P2, PT, R3, c[0x0][0x3c8], PT ;  /* 0x0000f20003007a0c */ /* 0x000fe40003f46270 */
[----:B------:R-:W-:Y:S01]  /*1fcd0*/  @!P4 LEA.HI.X R9, R6, R4, R7, 0x2, P1 ;  /* 0x000000040609c211 */ /* 0x000fe200008f1407 */
[----:B------:R2:W-:Y:S01]  /*1fce0*/  @!P6 ST.E.64 [R10.64], R78 ;  /* 0x0000004e0a00e985 */ /* 0x0005e2000c101b06 */
[----:B---3--:R-:W-:Y:S02]  /*1fcf0*/  @!P3 LEA R16, P0, R5, R0, 0x2 ;  /* 0x000000000510b211 */ /* 0x008fe400078010ff */
[C---:B------:R-:W-:Y:S01]  /*1fd00*/  IADD3 R6, R235.reuse, 0xb8, RZ ;  /* 0x000000b8eb067810 */ /* 0x040fe20007ffe0ff */
[----:B------:R3:W-:Y:S01]  /*1fd10*/  @!P4 ST.E.64 [R8.64], R74 ;  /* 0x0000004a0800c985 */ /* 0x0007e2000c101b06 */
[----:B------:R-:W-:-:S02]  /*1fd20*/  IADD3 R7, R235, 0xb0, RZ ;  /* 0x000000b0eb077810 */ /* 0x000fc40007ffe0ff */
[----:B------:R-:W-:Y:S02]  /*1fd30*/  IADD3 R2, R235, 0xc8, RZ ;  /* 0x000000c8eb027810 */ /* 0x000fe40007ffe0ff */
[----:B------:R-:W-:Y:S02]  /*1fd40*/  ISETP.GE.AND P1, PT, R7, c[0x0][0x3c8], PT ;  /* 0x0000f20007007a0c */ /* 0x000fe40003f26270 */
[----:B-1----:R-:W-:Y:S02]  /*1fd50*/  SHF.R.S32.HI R13, RZ, 0x1f, R5 ;  /* 0x0000001fff0d7819 */ /* 0x002fe40000011405 */
[----:B------:R-:W-:Y:S02]  /*1fd60*/  SHF.R.S32.HI R12, RZ, 0x1f, R3 ;  /* 0x0000001fff0c7819 */ /* 0x000fe40000011403 */
[----:B------:R-:W-:Y:S02]  /*1fd70*/  @!P3 LEA.HI.X R17, R5, R4, R13, 0x2, P0 ;  /* 0x000000040511b211 */ /* 0x000fe400000f140d */
[----:B------:R-:W-:-:S02]  /*1fd80*/  ISETP.GE.AND P0, PT, R6, c[0x0][0x3c8], PT ;  /* 0x0000f20006007a0c */ /* 0x000fc40003f06270 */
[C---:B------:R-:W-:Y:S01]  /*1fd90*/  @!P2 LEA R14, P5, R3.reuse, R0, 0x2 ;  /* 0x00000000030ea211 */ /* 0x040fe200078a10ff */
[----:B------:R1:W-:Y:S01]  /*1fda0*/  @!P3 ST.E.64 [R16.64], R86 ;  /* 0x000000561000b985 */ /* 0x0003e2000c101b06 */
[----:B------:R-:W-:Y:S02]  /*1fdb0*/  SHF.R.S32.HI R5, RZ, 0x1f, R6 ;  /* 0x0000001fff057819 */ /* 0x000fe40000011406 */
[----:B------:R-:W-:Y:S02]  /*1fdc0*/  @!P2 LEA.HI.X R15, R3, R4, R12, 0x2, P5 ;  /* 0x00000004030fa211 */ /* 0x000fe400028f140c */
[----:B------:R-:W-:Y:S02]  /*1fdd0*/  IADD3 R3, R235, 0xc0, RZ ;  /* 0x000000c0eb037810 */ /* 0x000fe40007ffe0ff */
[----:B------:R-:W-:Y:S01]  /*1fde0*/  @!P1 LEA R12, P5, R7, R0, 0x2 ;  /* 0x00000000070c9211 */ /* 0x000fe200078a10ff */
[----:B------:R4:W-:Y:S01]  /*1fdf0*/  @!P2 ST.E.64 [R14.64], R82 ;  /* 0x000000520e00a985 */ /* 0x0009e2000c101b06 */
[----:B------:R-:W-:-:S02]  /*1fe00*/  ISETP.GE.AND P6, PT, R3, c[0x0][0x3c8], PT ;  /* 0x0000f20003007a0c */ /* 0x000fc40003fc6270 */
[C---:B--2---:R-:W-:Y:S02]  /*1fe10*/  @!P0 LEA R10, P4, R6.reuse, R0, 0x2 ;  /* 0x00000000060a8211 */ /* 0x044fe400078810ff */
[----:B---3--:R-:W-:Y:S02]  /*1fe20*/  SHF.R.S32.HI R8, RZ, 0x1f, R7 ;  /* 0x0000001fff087819 */ /* 0x008fe40000011407 */
[-C--:B------:R-:W-:Y:S02]  /*1fe30*/  @!P0 LEA.HI.X R11, R6, R4.reuse, R5, 0x2, P4 ;  /* 0x00000004060b8211 */ /* 0x080fe400020f1405 */
[----:B------:R-:W-:Y:S02]  /*1fe40*/  ISETP.GE.AND P4, PT, R2, c[0x0][0x3c8], PT ;  /* 0x0000f20002007a0c */ /* 0x000fe40003f86270 */
[----:B------:R-:W-:Y:S02]  /*1fe50*/  SHF.R.S32.HI R5, RZ, 0x1f, R3 ;  /* 0x0000001fff057819 */ /* 0x000fe40000011403 */
[----:B------:R-:W-:-:S02]  /*1fe60*/  @!P1 LEA.HI.X R13, R7, R4, R8, 0x2, P5 ;  /* 0x00000004070d9211 */ /* 0x000fc400028f1408 */
[C---:B------:R-:W-:Y:S02]  /*1fe70*/  IADD3 R7, R235.reuse, 0xd0, RZ ;  /* 0x000000d0eb077810 */ /* 0x040fe40007ffe0ff */
[----:B------:R-:W-:Y:S01]  /*1fe80*/  IADD3 R8, R235, 0xd8, RZ ;  /* 0x000000d8eb087810 */ /* 0x000fe20007ffe0ff */
[----:B------:R2:W-:Y:S01]  /*1fe90*/  @!P1 ST.E.64 [R12.64], R162 ;  /* 0x000000a20c009985 */ /* 0x0005e2000c101b06 */
[----:B------:R-:W-:Y:S02]  /*1fea0*/  ISETP.GE.AND P5, PT, R7, c[0x0][0x3c8], PT ;  /* 0x0000f20007007a0c */ /* 0x000fe40003fa6270 */
[----:B------:R-:W-:Y:S01]  /*1feb0*/  SHF.R.S32.HI R6, RZ, 0x1f, R2 ;  /* 0x0000001fff067819 */ /* 0x000fe20000011402 */
[----:B------:R3:W-:Y:S01]  /*1fec0*/  @!P0 ST.E.64 [R10.64], R90 ;  /* 0x0000005a0a008985 */ /* 0x0007e2000c101b06 */
[----:B-1----:R-:W-:Y:S02]  /*1fed0*/  @!P4 LEA R16, P2, R2, R0, 0x2 ;  /* 0x000000000210c211 */ /* 0x002fe400078410ff */
[----:B------:R-:W-:-:S02]  /*1fee0*/  ISETP.GE.AND P4, PT, R8, c[0x0][0x3c8], PT ;  /* 0x0000f20008007a0c */ /* 0x000fc40003f86270 */
[----:B------:R-:W-:Y:S02]  /*1fef0*/  SHF.R.S32.HI R9, RZ, 0x1f, R8 ;  /* 0x0000001fff097819 */ /* 0x000fe40000011408 */
[----:B----4-:R-:W-:-:S04]  /*1ff00*/  @!P6 LEA R14, P3, R3, R0, 0x2 ;  /* 0x00000000030ee211 */ /* 0x010fc800078610ff */
[----:B------:R-:W-:Y:S02]  /*1ff10*/  @!P6 LEA.HI.X R15, R3, R4, R5, 0x2, P3 ;  /* 0x00000004030fe211 */ /* 0x000fe400018f1405 */
[C---:B------:R-:W-:Y:S02]  /*1ff20*/  ISETP.GE.AND P3, PT, R2.reuse, c[0x0][0x3c8], PT ;  /* 0x0000f20002007a0c */ /* 0x040fe40003f66270 */
[----:B------:R-:W-:Y:S01]  /*1ff30*/  SHF.R.S32.HI R3, RZ, 0x1f, R7 ;  /* 0x0000001fff037819 */ /* 0x000fe20000011407 */
[----:B------:R-:W-:Y:S01]  /*1ff40*/  @!P6 ST.E.64 [R14.64], R166 ;  /* 0x000000a60e00e985 */ /* 0x000fe2000c101b06 */
[----:B------:R-:W-:Y:S02]  /*1ff50*/  IADD3 R5, R235, 0xe8, RZ ;  /* 0x000000e8eb057810 */ /* 0x000fe40007ffe0ff */
[----:B------:R-:W-:Y:S02]  /*1ff60*/  ISETP.GE.AND P6, PT, R2, c[0x0][0x3c8], PT ;  /* 0x0000f20002007a0c */ /* 0x000fe40003fc6270 */
[----:B--2---:R-:W-:-:S05]  /*1ff70*/  @!P5 LEA R12, P1, R7, R0, 0x2 ;  /* 0x00000000070cd211 */ /* 0x004fca00078210ff */
[-C--:B------:R-:W-:Y:S02]  /*1ff80*/  @!P3 LEA.HI.X R17, R2, R4.reuse, R6, 0x2, P2 ;  /* 0x000000040211b211 */ /* 0x080fe400010f1406 */
[----:B------:R-:W-:Y:S02]  /*1ff90*/  IADD3 R6, R235, 0xe0, RZ ;  /* 0x000000e0eb067810 */ /* 0x000fe40007ffe0ff */
[----:B------:R-:W-:Y:S02]  /*1ffa0*/  @!P5 LEA.HI.X R13, R7, R4, R3, 0x2, P1 ;  /* 0x00000004070dd211 */ /* 0x000fe400008f1403 */
[----:B------:R-:W-:Y:S01]  /*1ffb0*/  @!P6 ST.E.64 [R16.64], R170 ;  /* 0x000000aa1000e985 */ /* 0x000fe2000c101b06 */
[----:B------:R-:W-:Y:S02]  /*1ffc0*/  ISETP.GE.AND P3, PT, R6, c[0x0][0x3c8], PT ;  /* 0x0000f20006007a0c */ /* 0x000fe40003f66270 */
[----:B------:R-:W-:Y:S01]  /*1ffd0*/  ISETP.GE.AND P2, PT, R5, c[0x0][0x3c8], PT ;  /* 0x0000f20005007a0c */ /* 0x000fe20003f46270 */
[----:B------:R-:W-:Y:S01]  /*1ffe0*/  @!P5 ST.E.64 [R12.64], R168 ;  /* 0x000000a80c00d985 */ /* 0x000fe2000c101b06 */
[----:B------:R-:W-:-:S02]  /*1fff0*/  IADD3 R3, R235, 0xf0, RZ ;  /* 0x000000f0eb037810 */ /* 0x000fc40007ffe0ff */
[C---:B---3--:R-:W-:Y:S02]  /*20000*/  @!P4 LEA R10, P0, R8.reuse, R0, 0x2 ;  /* 0x00000000080ac211 */ /* 0x048fe400078010ff */
[----:B------:R-:W-:Y:S02]  /*20010*/  ISETP.GE.AND P1, PT, R3, c[0x0][0x3c8], PT ;  /* 0x0000f20003007a0c */ /* 0x000fe40003f26270 */
[----:B------:R-:W-:Y:S02]  /*20020*/  @!P4 LEA.HI.X R11, R8, R4, R9, 0x2, P0 ;  /* 0x00000004080bc211 */ /* 0x000fe400000f1409 */
[----:B------:R-:W-:Y:S02]  /*20030*/  SHF.R.S32.HI R7, RZ, 0x1f, R6 ;  /* 0x0000001fff077819 */ /* 0x000fe40000011406 */
[C---:B------:R-:W-:Y:S01]  /*20040*/  @!P3 LEA R8, P0, R6.reuse, R0, 0x2 ;  /* 0x000000000608b211 */ /* 0x040fe200078010ff */
[----:B------:R-:W-:Y:S03]  /*20050*/  @!P4 ST.E.64 [R10.64], R110 ;  /* 0x0000006e0a00c985 */ /* 0x000fe6000c101b06 */
[----:B------:R-:W-:-:S02]  /*20060*/  @!P3 LEA.HI.X R9, R6, R4, R7, 0x2, P0 ;  /* 0x000000040609b211 */ /* 0x000fc400000f1407 */
        /* <DEDUP_REMOVED lines=17> */
.L_x_2490:
[----:B------:R-:W2:Y:S04]  /*20180*/  LDL.LU R0, [R1+0x4c] ;  /* 0x00004c0001007983 */ /* 0x000ea80000300800 */
[----:B------:R-:W3:Y:S04]  /*20190*/  LDL R8, [R1+0x10] ;  /* 0x0000100001087983 */ /* 0x000ee80000100800 */
[----:B------:R-:W4:Y:S01]  /*201a0*/  LDL R7, [R1+0x24] ;  /* 0x0000240001077983 */ /* 0x000f220000100800 */
        /* <DEDUP_REMOVED lines=13> */
[----:B-1----:R-:W-:Y:S01]  /*20280*/  SEL R18, R0, c[0x0][0x3d4], P0 ;  /* 0x0000f50000127a07 */ /* 0x002fe20000000000 */
[----:B------:R-:W-:Y:S05]  /*20290*/  @P1 BRA `(.L_x_2511) ;  /* 0x0000004000001947 */ /* 0x000fea0003800000 */
[----:B------:R-:W-:Y:S05]  /*202a0*/  @!P2 BRA `(.L_x_2511) ;  /* 0x000000300000a947 */ /* 0x000fea0003800000 */
[----:B------:R1:W2:Y:S04]  /*202b0*/  LDG.E R0, [R4.64] ;  /* 0x0000000604007981 */ /* 0x0002a8000c1e1900 */
[----:B-1-3--:R-:W2:Y:S02]  /*202c0*/  LDG.E R4, [R4.64+0x4] ;  /* 0x0000040604047981 */ /* 0x00aea4000c1e1900 */
[----:B--2--5:R-:W-:Y:S02]  /*202d0*/  IADD3 R19, -R0, R4, RZ ;  /* 0x0000000400137210 */ /* 0x024fe40007ffe1ff */
.L_x_2511:
[----:B------:R-:W1:Y:S01]  /*202e0*/  S2R R21, SR_TID.X ;  /* 0x0000000000157919 */ /* 0x000e620000002100 */
[----:B------:R-:W-:Y:S01]  /*202f0*/  BSSY B0, `(.L_x_2512) ;  /* 0x0000038000007945 */ /* 0x000fe20003800000 */
[----:B------:R-:W-:Y:S02]  /*20300*/  SEL R12, R8, RZ, !P2 ;  /* 0x000000ff080c7207 */ /* 0x000fe40005000000 */
[----:B------:R-:W-:-:S02]  /*20310*/  SEL R20, R7, RZ, !P2 ;  /* 0x000000ff07147207 */ /* 0x000fc40005000000 */
[----:B-----5:R-:W-:Y:S02]  /*20320*/  SHF.R.S32.HI R17, RZ, 0x1f, R6 ;  /* 0x0000001fff117819 */ /* 0x020fe40000011406 */
[----:B-1----:R-:W-:-:S13]  /*20330*/  ISETP.GT.AND P0, PT, R21, 0x7f, PT ;  /* 0x0000007f1500780c */ /* 0x002fda0003f04270 */
[----:B------:R-:W-:Y:S05]  /*20340*/  @P0 BRA `(.L_x_2513) ;  /* 0x0000032000000947 */ /* 0x000fea0003800000 */
[----:B---3--:R-:W2:Y:S01]  /*20350*/  LDL R2, [R1+0x20] ;  /* 0x0000200001027983 */ /* 0x008ea20000100800 */
        /* <DEDUP_REMOVED lines=49> */
.L_x_2513:
[----:B------:R-:W-:Y:S05]  /*20670*/  BSYNC B0 ;  /* 0x0000000000007941 */ /* 0x000fea0003800000 */
.L_x_2512:
[----:B------:R-:W-:-:S13]  /*20680*/  ISETP.GT.AND P0, PT, R18, 0x1, PT ;  /* 0x000000011200780c */ /* 0x000fda0003f04270 */
[----:B------:R-:W-:Y:S05]  /*20690*/  @P0 BRA `(.L_x_2505) ;  /* 0x000008d000000947 */ /* 0x000fea0003800000 */
[----:B------:R-:W2:Y:S04]  /*206a0*/  LDL.LU R8, [R1+0x1c] ;  /* 0x00001c0001087983 */ /* 0x000ea80000300800 */
[----:B------:R-:W4:Y:S01]  /*206b0*/  LDL.LU R7, [R1+0x20] ;  /* 0x0000200001077983 */ /* 0x000f220000300800 */
[----:B-1-3--:R-:W-:Y:S01]  /*206c0*/  SHF.R.S32.HI R4, RZ, 0x1f, R21 ;  /* 0x0000001fff047819 */ /* 0x00afe20000011415 */
        /* <DEDUP_REMOVED lines=12> */
[----:B--2---:R-:W-:-:S04]  /*20790*/  IMAD.WIDE.U32 R2, R8, c[0x0][0x3e8], R2 ;  /* 0x0000fa0008027a25 */ /* 0x004fc800078e0002 */
[----:B----4-:R-:W-:Y:S01]  /*207a0*/  IMAD.IADD R4, R7, 0x1, R0 ;  /* 0x0000000107047824 */ /* 0x010fe200078e0200 */
[----:B------:R-:W-:Y:S01]  /*207b0*/  IADD3 R13, R225, R7, RZ ;  /* 0x00000007e10d7210 */ /* 0x000fe20007ffe0ff */
[----:B------:R-:W-:Y:S02]  /*207c0*/  IMAD R3, R8, c[0x0][0x3ec], R3 ;  /* 0x0000fb0008037a24 */ /* 0x000fe400078e0203 */
[----:B------:R-:W-:Y:S01]  /*207d0*/  @P0 IMAD.HI.U32 R6, R4, c[0x0][0x4ec], RZ ;  /* 0x00013b0004060a27 */ /* 0x000fe200078e00ff */
[----:B------:R-:W-:-:S03]  /*207e0*/  MOV R0, R4 ;  /* 0x0000000400007202 */ /* 0x000fc60000000f00 */
[----:B------:R-:W-:Y:S01]  /*207f0*/  IMAD.WIDE.U32 R2, R12, c[0x0][0x3f0], R2 ;  /* 0x0000fc000c027a25 */ /* 0x000fe200078e0002 */
[----:B------:R-:W-:-:S04]  /*20800*/  @P0 SHF.R.U32.HI R0, RZ, c[0x0][0x4f0], R6 ;  /* 0x00013c00ff000a19 */ /* 0x000fc80000011606 */
[--C-:B------:R-:W-:Y:S02]  /*20810*/  SHF.R.S32.HI R6, RZ, 0x1f, R0.reuse ;  /* 0x0000001fff067819 */ /* 0x100fe40000011400 */
[----:B------:R-:W-:Y:S01]  /*20820*/  IADD3 R3, R3, R5, RZ ;  /* 0x0000000503037210 */ /* 0x000fe20007ffe0ff */
[----:B------:R-:W-:Y:S02]  /*20830*/  IMAD.MOV R5, RZ, RZ, -R0 ;  /* 0x000000ffff057224 */ /* 0x000fe400078e0a00 */
[----:B------:R-:W-:Y:S02]  /*20840*/  IMAD R6, R6, c[0x0][0x3e0], RZ ;  /* 0x0000f80006067a24 */ /* 0x000fe400078e02ff */
        /* <DEDUP_REMOVED lines=13> */
.L_x_2569:
[----:B------:R-:W-:Y:S05]  /*20920*/  BRA.DIV ~URZ, `(.L_x_2515) ;  /* 0x000025827f007947 */ /* 0x000fea000b800000 */
[----:B------:R3:W4:Y:S02]  /*20930*/  SHFL.IDX PT, R2, R14, RZ, 0x181f ;  /* 0x00181fff0e027589 */ /* 0x00072400000e0000 */
.L_x_2570:
        /* <DEDUP_REMOVED lines=27> */
.L_x_2517:
[----:B------:R-:W-:Y:S05]  /*20af0*/  BSYNC B0 ;  /* 0x0000000000007941 */ /* 0x000fea0003800000 */
.L_x_2516:
[----:B------:R-:W-:Y:S05]  /*20b00*/  BRA.DIV ~URZ, `(.L_x_2518) ;  /* 0x000024127f007947 */ /* 0x000fea000b800000 */
[----:B--2---:R2:W1:Y:S04]  /*20b10*/  SHFL.IDX PT, R10, R11, 0x1, 0x181f ;  /* 0x00381f000b0a7f89 */ /* 0x00446800000e0000 */
[----:B----4-:R2:W4:Y:S02]  /*20b20*/  SHFL.IDX PT, R2, R14, 0x1, 0x181f ;  /* 0x00381f000e027f89 */ /* 0x01052400000e0000 */
.L_x_2571:
        /* <DEDUP_REMOVED lines=20> */
.L_x_2520:
[----:B------:R-:W-:Y:S05]  /*20c70*/  BSYNC B0 ;  /* 0x0000000000007941 */ /* 0x000fea0003800000 */
.L_x_2519:
[----:B------:R-:W-:Y:S05]  /*20c80*/  BRA.DIV ~URZ, `(.L_x_2521) ;  /* 0x000023627f007947 */ /* 0x000fea000b800000 */
[----:B-1----:R1:W2:Y:S02]  /*20c90*/  SHFL.IDX PT, R10, R11, 0x2, 0x181f ;  /* 0x00581f000b0a7f89 */ /* 0x0022a400000e0000 */
.L_x_2572:
[----:B------:R-:W-:Y:S05]  /*20ca0*/  BRA.DIV ~URZ, `(.L_x_2522) ;  /* 0x000023b27f007947 */ /* 0x000fea000b800000 */
[----:B----4-:R4:W1:Y:S02]  /*20cb0*/  SHFL.IDX PT, R2, R14, 0x2, 0x181f ;  /* 0x00581f000e027f89 */ /* 0x01086400000e0000 */
.L_x_2573:
        /* <DEDUP_REMOVED lines=20> */
.L_x_2524:
[----:B------:R-:W-:Y:S05]  /*20e00*/  BSYNC B0 ;  /* 0x0000000000007941 */ /* 0x000fea0003800000 */
.L_x_2523:
[----:B------:R-:W-:Y:S05]  /*20e10*/  BRA.DIV ~URZ, `(.L_x_2525) ;  /* 0x000022b27f007947 */ /* 0x000fea000b800000 */
[----:B--2---:R2:W3:Y:S04]  /*20e20*/  SHFL.IDX PT, R10, R11, 0x3, 0x181f ;  /* 0x00781f000b0a7f89 */ /* 0x0044e800000e0000 */
[----:B-1----:R2:W1:Y:S02]  /*20e30*/  SHFL.IDX PT, R2, R14, 0x3, 0x181f ;  /* 0x00781f000e027f89 */ /* 0x00246400000e0000 */
.L_x_2574:
        /* <DEDUP_REMOVED lines=19> */
.L_x_2505:
[----:B------:R-:W-:Y:S05]  /*20f70*/  BSYNC B1 ;  /* 0x0000000000017941 */ /* 0x000fea0003800000 */
.L_x_2489:
[----:B-1--4-:R-:W4:Y:S02]  /*20f80*/  LDL R0, [R1+0x58] ;  /* 0x0000580001007983 */ /* 0x012f240000100800 */
[----:B----4-:R-:W-:-:S13]  /*20f90*/  ISETP.NE.AND P0, PT, R0, RZ, PT ;  /* 0x000000ff0000720c */ /* 0x010fda0003f05270 */
[----:B------:R-:W-:Y:S01]  /*20fa0*/  @P0 WARPSYNC 0xffffffff ;  /* 0xffffffff00000948 */ /* 0x000fe20003800000 */
[----:B------:R-:W-:Y:S06]  /*20fb0*/  @P0 BAR.SYNC.DEFER_BLOCKING 0x5, 0x100 ;  /* 0x0144000000000b1d */ /* 0x000fec0000010000 */
[----:B---3--:R-:W1:Y:S04]  /*20fc0*/  @P0 LDS.128 R4, [0x20080] ;  /* 0x02008000ff040984 */ /* 0x008e680000000c00 */
[----:B-1----:R1:W-:Y:S04]  /*20fd0*/  @P0 STL.64 [R1], R4 ;  /* 0x0000000401000387 */ /* 0x0023e80000100a00 */
        /* <DEDUP_REMOVED lines=9> */
.L_x_2575:
[----:B------:R-:W-:Y:S05]  /*21070*/  BRA.DIV ~URZ, `(.L_x_2528) ;  /* 0x000021927f007947 */ /* 0x000fea000b800000 */
[----:B------:R3:W4:Y:S02]  /*21080*/  SHFL.IDX PT, R8, R114, 0x1, 0x1f ;  /* 0x00201f0072087f89 */ /* 0x00072400000e0000 */
.L_x_2576:
        /* <DEDUP_REMOVED lines=19> */
.L_x_2577:
        /* <DEDUP_REMOVED lines=16> */
.L_x_2578:
[----:B---3--:R-:W-:Y:S01]  /*212c0*/  IMAD R0, R0, c[0x0][0x538], RZ ;  /* 0x00014e0000007a24 */ /* 0x008fe200078e02ff */
[----:B------:R-:W-:Y:S04]  /*212d0*/  BSSY B1, `(.L_x_2531) ;  /* 0x00000d0000017945 */ /* 0x000fe80003800000 */
[----:B----4-:R-:W-:-:S04]  /*212e0*/  IADD3 R8, R0, R8, RZ ;  /* 0x0000000800087210 */ /* 0x010fc80007ffe0ff */
[----:B--2---:R-:W-:-:S13]  /*212f0*/  ISETP.GT.AND P0, PT, R8, R10, PT ;  /* 0x0000000a0800720c */ /* 0x004fda0003f04270 */
[----:B------:R-:W-:Y:S05]  /*21300*/  @P0 BRA `(.L_x_2532) ;  /* 0x0000025000000947 */ /* 0x000fea0003800000 */
.L_x_2536:
        /* <DEDUP_REMOVED lines=17> */
.L_x_2579:
        /* <DEDUP_REMOVED lines=16> */
.L_x_2580:
[----:B--2---:R-:W-:-:S05]  /*21520*/  IMAD R0, R0, c[0x0][0x538], RZ ;  /* 0x00014e0000007a24 */ /* 0x004fca00078e02ff */
[----:B------:R-:W-:-:S04]  /*21530*/  IADD3 R8, R0, R8, RZ ;  /* 0x0000000800087210 */ /* 0x000fc80007ffe0ff */
[----:B------:R-:W-:-:S13]  /*21540*/  ISETP.GT.AND P0, PT, R8, R10, PT ;  /* 0x0000000a0800720c */ /* 0x000fda0003f04270 */
[----:B-1----:R-:W-:Y:S05]  /*21550*/  @!P0 BRA `(.L_x_2536) ;  /* 0xfffffdb000008947 */ /* 0x002fea000383ffff */
.L_x_2532:
[----:B------:R-:W-:-:S05]  /*21560*/  IADD3 R12, -R0, R8, RZ ;  /* 0x00000008000c7210 */ /* 0x000fca0007ffe1ff */
[----:B------:R-:W-:-:S05]  /*21570*/  IMAD R0, R4, c[0x0][0x538], R12 ;  /* 0x00014e0004007a24 */ /* 0x000fca00078e020c */
[----:B------:R-:W-:Y:S01]  /*21580*/  ISETP.GT.AND P0, PT, R0, R10, PT ;  /* 0x0000000a0000720c */ /* 0x000fe20003f04270 */
[----:B------:R-:W-:-:S12]  /*21590*/  BRA.DIV ~URZ, `(.L_x_2537) ;  /* 0x000020d27f007947 */ /* 0x000fd8000b800000 */
[----:B------:R-:W-:-:S03]  /*215a0*/  VOTE.ANY R11, PT, !P0 ;  /* 0x00000000000b7806 */ /* 0x000fc600040e0100 */
.L_x_2581:
[----:B------:R-:W2:Y:S01]  /*215b0*/  LDL.LU R2, [R1+0xc] ;  /* 0x00000c0001027983 */ /* 0x000ea20000300800 */
[----:B------:R-:W2:Y:S02]  /*215c0*/  POPC R0, R11 ;  /* 0x0000000b00007309 */ /* 0x000ea40000000000 */
[----:B--2---:R-:W-:-:S05]  /*215d0*/  IADD3 R2, R0, R2, RZ ;  /* 0x0000000200027210 */ /* 0x004fca0007ffe0ff */
[----:B------:R2:W-:Y:S01]  /*215e0*/  STL [R1+0xc], R2 ;  /* 0x00000c0201007387 */ /* 0x0005e20000100800 */
[----:B------:R-:W-:Y:S05]  /*215f0*/  BRA.DIV ~URZ, `(.L_x_2538) ;  /* 0x000020c27f007947 */ /* 0x000fea000b800000 */
[----:B------:R3:W4:Y:S04]  /*21600*/  SHFL.IDX PT, R8, R6, R0, 0x1f ;  /* 0x00001f0006087589 */ /* 0x00072800000e0000 */
[----:B------:R3:W1:Y:S02]  /*21610*/  SHFL.IDX PT, R7, R7, R0, 0x1f ;  /* 0x00001f0007077589 */ /* 0x00066400000e0000 */
.L_x_2582:
[----:B------:R-:W-:Y:S01]  /*21620*/  ISETP.NE.AND P0, PT, R11, RZ, PT ;  /* 0x000000ff0b00720c */ /* 0x000fe20003f05270 */
[----:B------:R-:W-:-:S12]  /*21630*/  BSSY B0, `(.L_x_2539) ;  /* 0x0000005000007945 */ /* 0x000fd80003800000 */
[----:B------:R-:W-:Y:S05]  /*21640*/  @!P0 BRA `(.L_x_2540) ;  /* 0x0000003000008947 */ /* 0x000fea0003800000 */
[----:B---3--:R-:W-:Y:S01]  /*21650*/  IADD3 R0, R0, -0x1, RZ ;  /* 0xffffffff00007810 */ /* 0x008fe20007ffe0ff */
[----:B------:R-:W-:Y:S05]  /*21660*/  BRA.DIV ~URZ, `(.L_x_2541) ;  /* 0x000021227f007947 */ /* 0x000fea000b800000 */
[----:B------:R3:W2:Y:S02]  /*21670*/  SHFL.IDX PT, R13, R4, R0, 0x1f ;  /* 0x00001f00040d7589 */ /* 0x0006a400000e0000 */
.L_x_2540:
[----:B------:R-:W-:Y:S05]  /*21680*/  BSYNC B0 ;  /* 0x0000000000007941 */ /* 0x000fea0003800000 */
.L_x_2539:
[----:B--23--:R-:W-:Y:S01]  /*21690*/  IMAD R0, R13, c[0x0][0x538], R12 ;  /* 0x00014e000d007a24 */ /* 0x00cfe200078e020c */
[----:B-1----:R-:W-:Y:S01]  /*216a0*/  ISETP.NE.AND P0, PT, R7, 0x1, PT ;  /* 0x000000010700780c */ /* 0x002fe20003f05270 */
[----:B------:R-:W-:Y:S03]  /*216b0*/  BSSY B0, `(.L_x_2542) ;  /* 0x0000088000007945 */ /* 0x000fe60003800000 */
[----:B------:R1:W-:Y:S01]  /*216c0*/  STL [R1], R0 ;  /* 0x0000000001007387 */ /* 0x0003e20000100800 */
[----:B------:R-:W-:-:S08]  /*216d0*/  IADD3 R6, -R0, R10, RZ ;  /* 0x0000000a00067210 */ /* 0x000fd00007ffe1ff */
[----:B------:R-:W-:Y:S05]  /*216e0*/  @!P0 BRA `(.L_x_2543) ;  /* 0x000003f000008947 */ /* 0x000fea0003800000 */
[-C--:B-1--4-:R-:W-:Y:S02]  /*216f0*/  IABS R0, R8.reuse ;  /* 0x0000000800007213 */ /* 0x092fe40000000000 */
        /* <DEDUP_REMOVED lines=62> */
.L_x_2543:
        /* <DEDUP_REMOVED lines=69> */
.L_x_2544:
[----:B------:R-:W-:Y:S05]  /*21f30*/  BSYNC B0 ;  /* 0x0000000000007941 */ /* 0x000fea0003800000 */
.L_x_2542:
[----:B------:R-:W-:-:S04]  /*21f40*/  LOP3.LUT R2, RZ, R2, RZ, 0x33, !PT ;  /* 0x00000002ff027212 */ /* 0x000fc800078e33ff */
[----:B-1----:R-:W-:-:S05]  /*21f50*/  IADD3 R0, R2, R8, RZ ;  /* 0x0000000802007210 */ /* 0x002fca0007ffe0ff */
[----:B------:R1:W-:Y:S01]  /*21f60*/  STL [R1+0x4], R0 ;  /* 0x0000040001007387 */ /* 0x0003e20000100800 */
[----:B------:R-:W-:Y:S05]  /*21f70*/  BRA `(.L_x_2545) ;  /* 0x0000005000007947 */ /* 0x000fea0003800000 */
.L_x_2533:
[----:B------:R-:W-:Y:S01]  /*21f80*/  MOV R0, c[0x0][0x53c] ;  /* 0x00014f0000007a02 */ /* 0x000fe20000000f00 */
[----:B------:R2:W-:Y:S04]  /*21f90*/  STL [R1], R10 ;  /* 0x0000000a01007387 */ /* 0x0005e80000100800 */
[----:B------:R2:W-:Y:S04]  /*21fa0*/  STL [R1+0x4], RZ ;  /* 0x000004ff01007387 */ /* 0x0005e80000100800 */
[----:B------:R2:W-:Y:S04]  /*21fb0*/  STL [R1+0x8], RZ ;  /* 0x000008ff01007387 */ /* 0x0005e80000100800 */
[----:B------:R2:W-:Y:S02]  /*21fc0*/  STL [R1+0xc], R0 ;  /* 0x00000c0001007387 */ /* 0x0005e40000100800 */
.L_x_2545:
[----:B------:R-:W-:Y:S05]  /*21fd0*/  BSYNC B1 ;  /* 0x0000000000017941 */ /* 0x000fea0003800000 */
.L_x_2531:
[----:B-1----:R-:W3:Y:S04]  /*21fe0*/  LDL R4, [R1] ;  /* 0x0000000001047983 */ /* 0x002ee80000100800 */
        /* <DEDUP_REMOVED lines=8> */
.L_x_2526:
[----:B--2---:R-:W2:Y:S02]  /*22070*/  LDL R0, [R1+0xc] ;  /* 0x00000c0001007983 */ /* 0x004ea40000100800 */
[----:B--2---:R-:W-:-:S13]  /*22080*/  ISETP.GE.AND P0, PT, R0, c[0x0][0x53c], PT ;  /* 0x00014f0000007a0c */ /* 0x004fda0003f06270 */
[----:B-1----:R-:W-:Y:S01]  /*22090*/  @P0 CALL.REL.NOINC `(.L_x_2546) ;  /* 0x0000001000000944 */ /* 0x002fe20003c00000 */
[----:B------:R-:W-:Y:S05]  /*220a0*/  BRA `(.L_x_2547) ;  /* 0xfffdf93000007947 */ /* 0x000fea000383ffff */
.L_x_2546:
[----:B------:R-:W-:Y:S05]  /*220b0*/  EXIT ;  /* 0x000000000000794d */ /* 0x000fea0003800000 */
.L_x_2335:
[----:B------:R-:W-:Y:S01]  /*220c0*/  IMAD.MOV.U32 R0, RZ, RZ, R5 ;  /* 0x000000ffff007224 */ /* 0x000fe200078e0005 */
[----:B------:R-:W-:Y:S02]  /*220d0*/  MOV R2, 0x1 ;  /* 0x0000000100027802 */ /* 0x000fe40000000f00 */
[----:B------:R-:W-:Y:S02]  /*220e0*/  MOV R3, 0x22100 ;  /* 0x0002210000037802 */ /* 0x000fe40000000f00 */
[----:B------:R-:W-:Y:S05]  /*220f0*/  CALL.REL.NOINC `($__internal_50_$__cuda_sm70_shflsync_up_p) ;  /* 0x000017a000007944 */ /* 0x000fea0003c00000 */
[----:B------:R-:W-:Y:S01]  /*22100*/  MOV R0, R4 ;  /* 0x0000000400007202 */ /* 0x000fe20000000f00 */
[----:B------:R-:W-:Y:S05]  /*22110*/  BRA `(.L_x_2548) ;  /* 0xfffde36000007947 */ /* 0x000fea000383ffff */
.L_x_2336:
[----:B------:R-:W-:Y:S01]  /*22120*/  IMAD.MOV.U32 R0, RZ, RZ, R5 ;  /* 0x000000ffff007224 */ /* 0x000fe200078e0005 */
[----:B------:R-:W-:Y:S02]  /*22130*/  MOV R2, 0x2 ;  /* 0x0000000200027802 */ /* 0x000fe40000000f00 */
[----:B------:R-:W-:Y:S02]  /*22140*/  MOV R3, 0x22160 ;  /* 0x0002216000037802 */ /* 0x000fe40000000f00 */
[----:B------:R-:W-:Y:S05]  /*22150*/  CALL.REL.NOINC `($__internal_50_$__cuda_sm70_shflsync_up_p) ;  /* 0x0000174000007944 */ /* 0x000fea0003c00000 */
[----:B------:R-:W-:Y:S01]  /*22160*/  SEL R0, R4, RZ, P4 ;  /* 0x000000ff04007207 */ /* 0x000fe20002000000 */
[----:B------:R-:W-:Y:S01]  /*22170*/  IMAD.MOV.U32 R2, RZ, RZ, 0x4 ;  /* 0x00000004ff027424 */ /* 0x000fe200078e00ff */
[----:B------:R-:W-:-:S03]  /*22180*/  MOV R3, 0x221b0 ;  /* 0x000221b000037802 */ /* 0x000fc60000000f00 */
[----:B------:R-:W-:Y:S02]  /*22190*/  IMAD.IADD R0, R5, 0x1, R0 ;  /* 0x0000000105007824 */ /* 0x000fe400078e0200 */
        /* <DEDUP_REMOVED lines=13> */
[----:B------:R-:W-:Y:S02]  /*22270*/  MOV R3, 0x1f ;  /* 0x0000001f00037802 */ /* 0x000fe40000000f00 */
[----:B------:R-:W-:Y:S01]  /*22280*/  MOV R2, 0x222c0 ;  /* 0x000222c000027802 */ /* 0x000fe20000000f00 */
[----:B------:R-:W-:-:S04]  /*22290*/  IMAD.IADD R4, R0, 0x1, R4 ;  /* 0x0000000100047824 */ /* 0x000fc800078e0204 */
[----:B------:R-:W-:Y:S02]  /*222a0*/  IMAD.MOV.U32 R9, RZ, RZ, R4 ;  /* 0x000000ffff097224 */ /* 0x000fe400078e0004 */
[----:B------:R-:W-:Y:S05]  /*222b0*/  CALL.REL.NOINC `($__internal_49_$__cuda_sm70_shflsync_idx_p) ;  /* 0x0000159000007944 */ /* 0x000fea0003c00000 */
[----:B------:R-:W-:Y:S01]  /*222c0*/  MOV R0, R5 ;  /* 0x0000000500007202 */ /* 0x000fe20000000f00 */
[----:B------:R-:W-:Y:S05]  /*222d0*/  BRA `(.L_x_2549) ;  /* 0xfffde2a000007947 */ /* 0x000fea000383ffff */
.L_x_2338:
[----:B------:R-:W-:Y:S02]  /*222e0*/  SEL R0, RZ, 0x1, P0 ;  /* 0x00000001ff007807 */ /* 0x000fe40000000000 */
[----:B------:R-:W-:Y:S02]  /*222f0*/  MOV R2, 0x22310 ;  /* 0x0002231000027802 */ /* 0x000fe40000000f00 */
[----:B------:R-:W-:Y:S05]  /*22300*/  CALL.REL.NOINC `($__internal_51_$__cuda_sm70_votesync_ballot) ;  /* 0x0000160000007944 */ /* 0x000fea0003c00000 */
[----:B------:R-:W-:Y:S01]  /*22310*/  MOV R11, R0 ;  /* 0x00000000000b7202 */ /* 0x000fe20000000f00 */
[----:B------:R-:W-:Y:S05]  /*22320*/  BRA `(.L_x_2550) ;  /* 0xfffde2e000007947 */ /* 0x000fea000383ffff */
.L_x_2339:
[----:B------:R-:W-:Y:S01]  /*22330*/  IMAD.MOV.U32 R9, RZ, RZ, R10 ;  /* 0x000000ffff097224 */ /* 0x000fe200078e000a */
[----:B------:R-:W-:Y:S01]  /*22340*/  MOV R5, R0 ;  /* 0x0000000000057202 */ /* 0x000fe20000000f00 */
[----:B------:R-:W-:Y:S01]  /*22350*/  IMAD.MOV.U32 R3, RZ, RZ, 0x1f ;  /* 0x0000001fff037424 */ /* 0x000fe200078e00ff */
[----:B-1----:R-:W-:Y:S02]  /*22360*/  MOV R2, 0x22380 ;  /* 0x0002238000027802 */ /* 0x002fe40000000f00 */
[----:B------:R-:W-:Y:S05]  /*22370*/  CALL.REL.NOINC `($__internal_49_$__cuda_sm70_shflsync_idx_p) ;  /* 0x000014d000007944 */ /* 0x000fea0003c00000 */
[----:B------:R-:W-:Y:S01]  /*22380*/  IMAD.MOV.U32 R13, RZ, RZ, R5 ;  /* 0x000000ffff0d7224 */ /* 0x000fe200078e0005 */
[----:B------:R-:W-:Y:S01]  /*22390*/  MOV R9, R8 ;  /* 0x0000000800097202 */ /* 0x000fe20000000f00 */
[----:B------:R-:W-:Y:S01]  /*223a0*/  IMAD.MOV.U32 R6, RZ, RZ, RZ ;  /* 0x000000ffff067224 */ /* 0x000fe200078e00ff */
[----:B------:R-:W-:Y:S01]  /*223b0*/  MOV R5, R0 ;  /* 0x0000000000057202 */ /* 0x000fe20000000f00 */
[----:B------:R-:W-:Y:S01]  /*223c0*/  IMAD.MOV.U32 R3, RZ, RZ, 0x1f ;  /* 0x0000001fff037424 */ /* 0x000fe200078e00ff */
[----:B------:R-:W-:-:S02]  /*223d0*/  MOV R2, 0x223f0 ;  /* 0x000223f000027802 */ /* 0x000fc40000000f00 */
[----:B------:R-:W-:Y:S05]  /*223e0*/  CALL.REL.NOINC `($__internal_49_$__cuda_sm70_shflsync_idx_p) ;  /* 0x0000146000007944 */ /* 0x000fea0003c00000 */
[----:B------:R-:W-:Y:S01]  /*223f0*/  MOV R10, R5 ;  /* 0x00000005000a7202 */ /* 0x000fe20000000f00 */
[----:B------:R-:W-:Y:S05]  /*22400*/  BRA `(.L_x_2551) ;  /* 0xfffde27000007947 */ /* 0x000fea000383ffff */
.L_x_2342:
[----:B------:R-:W-:Y:S01]  /*22410*/  IMAD.MOV.U32 R9, RZ, RZ, R4 ;  /* 0x000000ffff097224 */ /* 0x000fe200078e0004 */
[----:B------:R-:W-:-:S02]  /*22420*/  MOV R3, 0x1f ;  /* 0x0000001f00037802 */ /* 0x000fc40000000f00 */
[----:B-1----:R-:W-:Y:S02]  /*22430*/  MOV R2, 0x22450 ;  /* 0x0002245000027802 */ /* 0x002fe40000000f00 */
[----:B--234-:R-:W-:Y:S05]  /*22440*/  CALL.REL.NOINC `($__internal_49_$__cuda_sm70_shflsync_idx_p) ;  /* 0x0000140000007944 */ /* 0x01cfea0003c00000 */
[----:B------:R-:W-:Y:S01]  /*22450*/  MOV R6, R5 ;  /* 0x0000000500067202 */ /* 0x000fe20000000f00 */
[----:B------:R-:W-:Y:S05]  /*22460*/  BRA `(.L_x_2341) ;  /* 0xfffde27000007947 */ /* 0x000fea000383ffff */
.L_x_2397:
[----:B------:R-:W-:Y:S01]  /*22470*/  IMAD.MOV.U32 R9, RZ, RZ, R12 ;  /* 0x000000ffff097224 */ /* 0x000fe200078e000c */
[----:B------:R-:W-:Y:S01]  /*22480*/  MOV R5, RZ ;  /* 0x000000ff00057202 */ /* 0x000fe20000000f00 */
[----:B------:R-:W-:Y:S01]  /*22490*/  IMAD.MOV.U32 R3, RZ, RZ, 0x181f ;  /* 0x0000181fff037424 */ /* 0x000fe200078e00ff */
[----:B------:R-:W-:Y:S02]  /*224a0*/  MOV R2, 0x224c0 ;  /* 0x000224c000027802 */ /* 0x000fe40000000f00 */
[----:B-----5:R-:W-:Y:S05]  /*224b0*/  CALL.REL.NOINC `($__internal_49_$__cuda_sm70_shflsync_idx_p) ;  /* 0x0000139000007944 */ /* 0x020fea0003c00000 */
[----:B------:R-:W-:Y:S01]  /*224c0*/  MOV R4, R5 ;  /* 0x0000000500047202 */ /* 0x000fe20000000f00 */
[----:B------:R-:W-:Y:S05]  /*224d0*/  BRA `(.L_x_2552) ;  /* 0xfffe756000007947 */ /* 0x000fea000383ffff */
.L_x_2398:
[----:B------:R-:W-:Y:S01]  /*224e0*/  IMAD.MOV.U32 R9, RZ, RZ, R15 ;  /* 0x000000ffff097224 */ /* 0x000fe200078e000f */
[----:B------:R-:W-:Y:S01]  /*224f0*/  MOV R5, RZ ;  /* 0x000000ff00057202 */ /* 0x000fe20000000f00 */
[----:B------:R-:W-:Y:S01]  /*22500*/  IMAD.MOV.U32 R3, RZ, RZ, 0x181f ;  /* 0x0000181fff037424 */ /* 0x000fe200078e00ff */
[----:B------:R-:W-:Y:S02]  /*22510*/  MOV R2, 0x22530 ;  /* 0x0002253000027802 */ /* 0x000fe40000000f00 */
[----:B-12--5:R-:W-:Y:S05]  /*22520*/  CALL.REL.NOINC `($__internal_49_$__cuda_sm70_shflsync_idx_p) ;  /* 0x0000132000007944 */ /* 0x026fea0003c00000 */
[----:B------:R-:W-:Y:S01]  /*22530*/  MOV R2, R5 ;  /* 0x0000000500027202 */ /* 0x000fe20000000f00 */
[----:B------:R-:W-:Y:S05]  /*22540*/  BRA `(.L_x_2553) ;  /* 0xfffe751000007947 */ /* 0x000fea000383ffff */
.L_x_2401:
[----:B--2---:R-:W-:Y:S01]  /*22550*/  IMAD.MOV.U32 R9, RZ, RZ, R12 ;  /* 0x000000ffff097224 */ /* 0x004fe200078e000c */
[----:B------:R-:W-:Y:S01]  /*22560*/  MOV R5, 0x1 ;  /* 0x0000000100057802 */ /* 0x000fe20000000f00 */
[----:B------:R-:W-:Y:S01]  /*22570*/  IMAD.MOV.U32 R3, RZ, RZ, 0x181f ;  /* 0x0000181fff037424 */ /* 0x000fe200078e00ff */
[----:B----4-:R-:W-:-:S02]  /*22580*/  MOV R2, 0x225a0 ;  /* 0x000225a000027802 */ /* 0x010fc40000000f00 */
[----:B-1---5:R-:W-:Y:S05]  /*22590*/  CALL.REL.NOINC `($__internal_49_$__cuda_sm70_shflsync_idx_p) ;  /* 0x000012b000007944 */ /* 0x022fea0003c00000 */
[----:B------:R-:W-:Y:S01]  /*225a0*/  IMAD.MOV.U32 R4, RZ, RZ, R5 ;  /* 0x000000ffff047224 */ /* 0x000fe200078e0005 */
[----:B------:R-:W-:Y:S01]  /*225b0*/  MOV R5, 0x1 ;  /* 0x0000000100057802 */ /* 0x000fe20000000f00 */
[----:B------:R-:W-:Y:S01]  /*225c0*/  IMAD.MOV.U32 R9, RZ, RZ, R15 ;  /* 0x000000ffff097224 */ /* 0x000fe200078e000f */
[----:B------:R-:W-:-:S02]  /*225d0*/  MOV R3, 0x181f ;  /* 0x0000181f00037802 */ /* 0x000fc40000000f00 */
[----:B------:R-:W-:Y:S02]  /*225e0*/  MOV R2, 0x22600 ;  /* 0x0002260000027802 */ /* 0x000fe40000000f00 */
[----:B------:R-:W-:Y:S05]  /*225f0*/  CALL.REL.NOINC `($__internal_49_$__cuda_sm70_shflsync_idx_p) ;  /* 0x0000125000007944 */ /* 0x000fea0003c00000 */
[----:B------:R-:W-:Y:S01]  /*22600*/  MOV R2, R5 ;  /* 0x0000000500027202 */ /* 0x000fe20000000f00 */
[----:B------:R-:W-:Y:S05]  /*22610*/  BRA `(.L_x_2554) ;  /* 0xfffe762000007947 */ /* 0x000fea000383ffff */
.L_x_2404:
[----:B---3--:R-:W-:Y:S01]  /*22620*/  IMAD.MOV.U32 R9, RZ, RZ, R12 ;  /* 0x000000ffff097224 */ /* 0x008fe200078e000c */
[----:B------:R-:W-:Y:S01]  /*22630*/  MOV R5, 0x2 ;  /* 0x0000000200057802 */ /* 0x000fe20000000f00 */
[----:B------:R-:W-:Y:S01]  /*22640*/  IMAD.MOV.U32 R3, RZ, RZ, 0x181f ;  /* 0x0000181fff037424 */ /* 0x000fe200078e00ff */
[----:B----4-:R-:W-:Y:S02]  /*22650*/  MOV R2, 0x22670 ;  /* 0x0002267000027802 */ /* 0x010fe40000000f00 */
[----:B-12--5:R-:W-:Y:S05]  /*22660*/  CALL.REL.NOINC `($__internal_49_$__cuda_sm70_shflsync_idx_p) ;  /* 0x000011e000007944 */ /* 0x026fea0003c00000 */
[----:B------:R-:W-:Y:S01]  /*22670*/  MOV R4, R5 ;  /* 0x0000000500047202 */ /* 0x000fe20000000f00 */
[----:B------:R-:W-:Y:S05]  /*22680*/  BRA `(.L_x_2555) ;  /* 0xfffe773000007947 */ /* 0x000fea000383ffff */
.L_x_2405:
[----:B------:R-:W-:Y:S01]  /*22690*/  IMAD.MOV.U32 R9, RZ, RZ, R15 ;  /* 0x000000ffff097224 */ /* 0x000fe200078e000f */
[----:B------:R-:W-:Y:S01]  /*226a0*/  MOV R5, 0x2 ;  /* 0x0000000200057802 */ /* 0x000fe20000000f00 */
[----:B------:R-:W-:Y:S01]  /*226b0*/  IMAD.MOV.U32 R3, RZ, RZ, 0x181f ;  /* 0x0000181fff037424 */ /* 0x000fe200078e00ff */
[----:B----4-:R-:W-:Y:S02]  /*226c0*/  MOV R2, 0x226e0 ;  /* 0x000226e000027802 */ /* 0x010fe40000000f00 */
[----:B-123-5:R-:W-:Y:S05]  /*226d0*/  CALL.REL.NOINC `($__internal_49_$__cuda_sm70_shflsync_idx_p) ;  /* 0x0000117000007944 */ /* 0x02efea0003c00000 */
[----:B------:R-:W-:Y:S01]  /*226e0*/  MOV R2, R5 ;  /* 0x0000000500027202 */ /* 0x000fe20000000f00 */
[----:B------:R-:W-:Y:S05]  /*226f0*/  BRA `(.L_x_2556) ;  /* 0xfffe76e000007947 */ /* 0x000fea000383ffff */
.L_x_2408:
[----:B-1----:R-:W-:Y:S01]  /*22700*/  IMAD.MOV.U32 R9, RZ, RZ, R12 ;  /* 0x000000ffff097224 */ /* 0x002fe200078e000c */
[----:B------:R-:W-:Y:S01]  /*22710*/  MOV R5, 0x3 ;  /* 0x0000000300057802 */ /* 0x000fe20000000f00 */
[----:B------:R-:W-:Y:S01]  /*22720*/  IMAD.MOV.U32 R3, RZ, RZ, 0x181f ;  /* 0x0000181fff037424 */ /* 0x000fe200078e00ff */
[----:B--2---:R-:W-:-:S02]  /*22730*/  MOV R2, 0x22750 ;  /* 0x0002275000027802 */ /* 0x004fc40000000f00 */
[----:B---345:R-:W-:Y:S05]  /*22740*/  CALL.REL.NOINC `($__internal_49_$__cuda_sm70_shflsync_idx_p) ;  /* 0x0000110000007944 */ /* 0x038fea0003c00000 */
        /* <DEDUP_REMOVED lines=8> */
.L_x_2485:
[----:B------:R-:W-:Y:S01]  /*227d0*/  IMAD.MOV.U32 R2, RZ, RZ, R215 ;  /* 0x000000ffff027224 */ /* 0x000fe200078e00d7 */
[----:B------:R-:W-:Y:S02]  /*227e0*/  MOV R5, 0x2 ;  /* 0x0000000200057802 */ /* 0x000fe40000000f00 */
[----:B------:R-:W-:Y:S02]  /*227f0*/  MOV R3, 0x22810 ;  /* 0x0002281000037802 */ /* 0x000fe40000000f00 */
[----:B------:R-:W-:Y:S05]  /*22800*/  CALL.REL.NOINC `($__internal_48_$__cuda_sm70_shflsync_bfly_p) ;  /* 0x00000ff000007944 */ /* 0x000fea0003c00000 */
[----:B------:R-:W-:Y:S01]  /*22810*/  MOV R0, R5 ;  /* 0x0000000500007202 */ /* 0x000fe20000000f00 */
[----:B------:R-:W-:Y:S05]  /*22820*/  BRA `(.L_x_2558) ;  /* 0xffff997000007947 */ /* 0x000fea000383ffff */
.L_x_2486:
[----:B------:R-:W-:Y:S01]  /*22830*/  IMAD.MOV.U32 R2, RZ, RZ, R0 ;  /* 0x000000ffff027224 */ /* 0x000fe200078e0000 */
[----:B------:R-:W-:Y:S02]  /*22840*/  MOV R5, 0x1 ;  /* 0x0000000100057802 */ /* 0x000fe40000000f00 */
[----:B------:R-:W-:Y:S02]  /*22850*/  MOV R3, 0x22870 ;  /* 0x0002287000037802 */ /* 0x000fe40000000f00 */
[----:B-1----:R-:W-:Y:S05]  /*22860*/  CALL.REL.NOINC `($__internal_48_$__cuda_sm70_shflsync_bfly_p) ;  /* 0x00000f9000007944 */ /* 0x002fea0003c00000 */
[----:B------:R-:W-:Y:S01]  /*22870*/  FADD.FTZ R0, R0, R5 ;  /* 0x0000000500007221 */ /* 0x000fe20000010000 */
[----:B------:R-:W-:Y:S02]  /*22880*/  MOV R2, R218 ;  /* 0x000000da00027202 */ /* 0x000fe40000000f00 */
[----:B------:R-:W-:-:S02]  /*22890*/  MOV R5, 0x2 ;  /* 0x0000000200057802 */ /* 0x000fc40000000f00 */
[----:B------:R-:W-:Y:S02]  /*228a0*/  MOV R3, 0x228c0 ;  /* 0x000228c000037802 */ /* 0x000fe40000000f00 */
[----:B------:R-:W-:Y:S05]  /*228b0*/  CALL.REL.NOINC `($__internal_48_$__cuda_sm70_shflsync_bfly_p) ;  /* 0x00000f4000007944 */ /* 0x000fea0003c00000 */
[----:B------:R-:W-:Y:S01]  /*228c0*/  FADD.FTZ R4, R218, R5 ;  /* 0x00000005da047221 */ /* 0x000fe20000010000 */
[----:B------:R-:W-:Y:S02]  /*228d0*/  MOV R5, 0x1 ;  /* 0x0000000100057802 */ /* 0x000fe40000000f00 */
[----:B------:R-:W-:Y:S02]  /*228e0*/  MOV R3, 0x22910 ;  /* 0x0002291000037802 */ /* 0x000fe40000000f00 */
[----:B------:R-:W-:Y:S02]  /*228f0*/  MOV R2, R4 ;  /* 0x0000000400027202 */ /* 0x000fe40000000f00 */
[----:B------:R-:W-:Y:S05]  /*22900*/  CALL.REL.NOINC `($__internal_48_$__cuda_sm70_shflsync_bfly_p) ;  /* 0x00000ef000007944 */ /* 0x000fea0003c00000 */
[----:B------:R-:W-:Y:S01]  /*22910*/  MOV R3, R5 ;  /* 0x0000000500037202 */ /* 0x000fe20000000f00 */
[----:B------:R-:W-:Y:S05]  /*22920*/  BRA `(.L_x_2559) ;  /* 0xffff98e000007947 */ /* 0x000fea000383ffff */
.L_x_2493:
[----:B--234-:R-:W-:Y:S01]  /*22930*/  IMAD.MOV.U32 R9, RZ, RZ, R13 ;  /* 0x000000ffff097224 */ /* 0x01cfe200078e000d */
[----:B------:R-:W-:Y:S01]  /*22940*/  MOV R5, RZ ;  /* 0x000000ff00057202 */ /* 0x000fe20000000f00 */
[----:B------:R-:W-:Y:S01]  /*22950*/  IMAD.MOV.U32 R3, RZ, RZ, 0x181f ;  /* 0x0000181fff037424 */ /* 0x000fe200078e00ff */
[----:B------:R-:W-:Y:S02]  /*22960*/  MOV R2, 0x22980 ;  /* 0x0002298000027802 */ /* 0x000fe40000000f00 */
[----:B-1----:R-:W-:Y:S05]  /*22970*/  CALL.REL.NOINC `($__internal_49_$__cuda_sm70_shflsync_idx_p) ;  /* 0x00000ed000007944 */ /* 0x002fea0003c00000 */
[----:B------:R-:W-:Y:S01]  /*22980*/  MOV R10, R5 ;  /* 0x00000005000a7202 */ /* 0x000fe20000000f00 */
[----:B------:R-:W-:Y:S05]  /*22990*/  BRA `(.L_x_2560) ;  /* 0xffffb57000007947 */ /* 0x000fea000383ffff */
.L_x_2494:
[----:B------:R-:W-:Y:S01]  /*229a0*/  IMAD.MOV.U32 R9, RZ, RZ, R14 ;  /* 0x000000ffff097224 */ /* 0x000fe200078e000e */
[----:B------:R-:W-:Y:S01]  /*229b0*/  MOV R5, RZ ;  /* 0x000000ff00057202 */ /* 0x000fe20000000f00 */
[----:B------:R-:W-:Y:S01]  /*229c0*/  IMAD.MOV.U32 R3, RZ, RZ, 0x181f ;  /* 0x0000181fff037424 */ /* 0x000fe200078e00ff */
[----:B------:R-:W-:-:S02]  /*229d0*/  MOV R2, 0x229f0 ;  /* 0x000229f000027802 */ /* 0x000fc40000000f00 */
[----:B-123--:R-:W-:Y:S05]  /*229e0*/  CALL.REL.NOINC `($__internal_49_$__cuda_sm70_shflsync_idx_p) ;  /* 0x00000e6000007944 */ /* 0x00efea0003c00000 */
[----:B------:R-:W-:Y:S01]  /*229f0*/  MOV R2, R5 ;  /* 0x0000000500027202 */ /* 0x000fe20000000f00 */
[----:B------:R-:W-:Y:S05]  /*22a00*/  BRA `(.L_x_2561) ;  /* 0xffffb52000007947 */ /* 0x000fea000383ffff */
.L_x_2497:
[----:B--2---:R-:W-:Y:S01]  /*22a10*/  IMAD.MOV.U32 R9, RZ, RZ, R13 ;  /* 0x000000ffff097224 */ /* 0x004fe200078e000d */
[----:B------:R-:W-:Y:S01]  /*22a20*/  MOV R5, 0x1 ;  /* 0x0000000100057802 */ /* 0x000fe20000000f00 */
[----:B------:R-:W-:Y:S01]  /*22a30*/  IMAD.MOV.U32 R3, RZ, RZ, 0x181f ;  /* 0x0000181fff037424 */ /* 0x000fe200078e00ff */
[----:B------:R-:W-:-:S02]  /*22a40*/  MOV R2, 0x22a60 ;  /* 0x00022a6000027802 */ /* 0x000fc40000000f00 */
[----:B-1-34-:R-:W-:Y:S05]  /*22a50*/  CALL.REL.NOINC `($__internal_49_$__cuda_sm70_shflsync_idx_p) ;  /* 0x00000df000007944 */ /* 0x01afea0003c00000 */
        /* <DEDUP_REMOVED lines=8> */
.L_x_2500:
[----:B--2---:R-:W-:Y:S01]  /*22ae0*/  IMAD.MOV.U32 R9, RZ, RZ, R13 ;  /* 0x000000ffff097224 */ /* 0x004fe200078e000d */
[----:B------:R-:W-:Y:S01]  /*22af0*/  MOV R5, 0x2 ;  /* 0x0000000200057802 */ /* 0x000fe20000000f00 */
[----:B------:R-:W-:Y:S01]  /*22b00*/  IMAD.MOV.U32 R3, RZ, RZ, 0x181f ;  /* 0x0000181fff037424 */ /* 0x000fe200078e00ff */
[----:B------:R-:W-:Y:S02]  /*22b10*/  MOV R2, 0x22b30 ;  /* 0x00022b3000027802 */ /* 0x000fe40000000f00 */
[----:B-1-34-:R-:W-:Y:S05]  /*22b20*/  CALL.REL.NOINC `($__internal_49_$__cuda_sm70_shflsync_idx_p) ;  /* 0x00000d2000007944 */ /* 0x01afea0003c00000 */
[----:B------:R-:W-:Y:S01]  /*22b30*/  MOV R10, R5 ;  /* 0x00000005000a7202 */ /* 0x000fe20000000f00 */
[----:B------:R-:W-:Y:S05]  /*22b40*/  BRA `(.L_x_2563) ;  /* 0xffffb73000007947 */ /* 0x000fea000383ffff */
.L_x_2501:
[----:B--2---:R-:W-:Y:S01]  /*22b50*/  IMAD.MOV.U32 R9, RZ, RZ, R14 ;  /* 0x000000ffff097224 */ /* 0x004fe200078e000e */
[----:B------:R-:W-:Y:S01]  /*22b60*/  MOV R5, 0x2 ;  /* 0x0000000200057802 */ /* 0x000fe20000000f00 */
[----:B------:R-:W-:Y:S01]  /*22b70*/  IMAD.MOV.U32 R3, RZ, RZ, 0x181f ;  /* 0x0000181fff037424 */ /* 0x000fe200078e00ff */
[----:B------:R-:W-:Y:S02]  /*22b80*/  MOV R2, 0x22ba0 ;  /* 0x00022ba000027802 */ /* 0x000fe40000000f00 */
[----:B-1-34-:R-:W-:Y:S05]  /*22b90*/  CALL.REL.NOINC `($__internal_49_$__cuda_sm70_shflsync_idx_p) ;  /* 0x00000cb000007944 */ /* 0x01afea0003c00000 */
[----:B------:R-:W-:Y:S01]  /*22ba0*/  MOV R2, R5 ;  /* 0x0000000500027202 */ /* 0x000fe20000000f00 */
[----:B------:R-:W-:Y:S05]  /*22bb0*/  BRA `(.L_x_2564) ;  /* 0xffffb6e000007947 */ /* 0x000fea000383ffff */
.L_x_2504:
[----:B---3--:R-:W-:Y:S01]  /*22bc0*/  IMAD.MOV.U32 R9, RZ, RZ, R13 ;  /* 0x000000ffff097224 */ /* 0x008fe200078e000d */
[----:B------:R-:W-:Y:S01]  /*22bd0*/  MOV R5, 0x3 ;  /* 0x0000000300057802 */ /* 0x000fe20000000f00 */
[----:B------:R-:W-:Y:S01]  /*22be0*/  IMAD.MOV.U32 R3, RZ, RZ, 0x181f ;  /* 0x0000181fff037424 */ /* 0x000fe200078e00ff */
[----:B----4-:R-:W-:-:S02]  /*22bf0*/  MOV R2, 0x22c10 ;  /* 0x00022c1000027802 */ /* 0x010fc40000000f00 */
[----:B-12---:R-:W-:Y:S05]  /*22c00*/  CALL.REL.NOINC `($__internal_49_$__cuda_sm70_shflsync_idx_p) ;  /* 0x00000c4000007944 */ /* 0x006fea0003c00000 */
        /* <DEDUP_REMOVED lines=8> */
.L_x_2506:
[----:B------:R-:W-:Y:S01]  /*22c90*/  IMAD.MOV.U32 R9, RZ, RZ, R16 ;  /* 0x000000ffff097224 */ /* 0x000fe200078e0010 */
[----:B------:R-:W-:Y:S01]  /*22ca0*/  MOV R5, RZ ;  /* 0x000000ff00057202 */ /* 0x000fe20000000f00 */
[----:B------:R-:W-:Y:S01]  /*22cb0*/  IMAD.MOV.U32 R3, RZ, RZ, 0x1c1f ;  /* 0x00001c1fff037424 */ /* 0x000fe200078e00ff */
[----:B------:R-:W-:Y:S02]  /*22cc0*/  MOV R2, 0x22ce0 ;  /* 0x00022ce000027802 */ /* 0x000fe40000000f00 */
[----:B------:R-:W-:Y:S05]  /*22cd0*/  CALL.REL.NOINC `($__internal_49_$__cuda_sm70_shflsync_idx_p) ;  /* 0x00000b7000007944 */ /* 0x000fea0003c00000 */
[----:B------:R-:W-:Y:S01]  /*22ce0*/  MOV R4, R5 ;  /* 0x0000000500047202 */ /* 0x000fe20000000f00 */
[----:B------:R-:W-:Y:S05]  /*22cf0*/  BRA `(.L_x_2566) ;  /* 0xffffbaa000007947 */ /* 0x000fea000383ffff */
.L_x_2507:
[----:B------:R-:W-:Y:S01]  /*22d00*/  IMAD.MOV.U32 R9, RZ, RZ, R17 ;  /* 0x000000ffff097224 */ /* 0x000fe200078e0011 */
[----:B------:R-:W-:Y:S01]  /*22d10*/  MOV R5, RZ ;  /* 0x000000ff00057202 */ /* 0x000fe20000000f00 */
[----:B------:R-:W-:Y:S01]  /*22d20*/  IMAD.MOV.U32 R3, RZ, RZ, 0x1c1f ;  /* 0x00001c1fff037424 */ /* 0x000fe200078e00ff */
[----:B------:R-:W-:Y:S02]  /*22d30*/  MOV R2, 0x22d50 ;  /* 0x00022d5000027802 */ /* 0x000fe40000000f00 */
[----:B-12---:R-:W-:Y:S05]  /*22d40*/  CALL.REL.NOINC `($__internal_49_$__cuda_sm70_shflsync_idx_p) ;  /* 0x00000b0000007944 */ /* 0x006fea0003c00000 */
[----:B------:R-:W-:Y:S01]  /*22d50*/  MOV R0, R5 ;  /* 0x0000000500007202 */ /* 0x000fe20000000f00 */
[----:B------:R-:W-:Y:S05]  /*22d60*/  BRA `(.L_x_2567) ;  /* 0xffffba5000007947 */ /* 0x000fea000383ffff */
.L_x_2510:
[----:B-1----:R-:W-:Y:S01]  /*22d70*/  IMAD.MOV.U32 R9, RZ, RZ, R16 ;  /* 0x000000ffff097224 */ /* 0x002fe200078e0010 */
[----:B------:R-:W-:Y:S01]  /*22d80*/  MOV R5, 0x1 ;  /* 0x0000000100057802 */ /* 0x000fe20000000f00 */
[----:B------:R-:W-:Y:S01]  /*22d90*/  IMAD.MOV.U32 R3, RZ, RZ, 0x1c1f ;  /* 0x00001c1fff037424 */ /* 0x000fe200078e00ff */
[----:B------:R-:W-:-:S02]  /*22da0*/  MOV R2, 0x22dc0 ;  /* 0x00022dc000027802 */ /* 0x000fc40000000f00 */
[----:B--234-:R-:W-:Y:S05]  /*22db0*/  CALL.REL.NOINC `($__internal_49_$__cuda_sm70_shflsync_idx_p) ;  /* 0x00000a9000007944 */ /* 0x01cfea0003c00000 */
        /* <DEDUP_REMOVED lines=8> */
.L_x_2514:
[----:B------:R-:W-:Y:S01]  /*22e40*/  IMAD.MOV.U32 R9, RZ, RZ, R11 ;  /* 0x000000ffff097224 */ /* 0x000fe200078e000b */
[----:B------:R-:W-:Y:S01]  /*22e50*/  MOV R5, RZ ;  /* 0x000000ff00057202 */ /* 0x000fe20000000f00 */
[----:B------:R-:W-:Y:S01]  /*22e60*/  IMAD.MOV.U32 R3, RZ, RZ, 0x181f ;  /* 0x0000181fff037424 */ /* 0x000fe200078e00ff */
[----:B------:R-:W-:Y:S02]  /*22e70*/  MOV R2, 0x22e90 ;  /* 0x00022e9000027802 */ /* 0x000fe40000000f00 */
[----:B------:R-:W-:Y:S05]  /*22e80*/  CALL.REL.NOINC `($__internal_49_$__cuda_sm70_shflsync_idx_p) ;  /* 0x000009c000007944 */ /* 0x000fea0003c00000 */
[----:B------:R-:W-:Y:S01]  /*22e90*/  MOV R10, R5 ;  /* 0x00000005000a7202 */ /* 0x000fe20000000f00 */
[----:B------:R-:W-:Y:S05]  /*22ea0*/  BRA `(.L_x_2569) ;  /* 0xffffda7000007947 */ /* 0x000fea000383ffff */
.L_x_2515:
[----:B------:R-:W-:Y:S01]  /*22eb0*/  IMAD.MOV.U32 R9, RZ, RZ, R14 ;  /* 0x000000ffff097224 */ /* 0x000fe200078e000e */
[----:B------:R-:W-:Y:S01]  /*22ec0*/  MOV R5, RZ ;  /* 0x000000ff00057202 */ /* 0x000fe20000000f00 */
[----:B------:R-:W-:Y:S01]  /*22ed0*/  IMAD.MOV.U32 R3, RZ, RZ, 0x181f ;  /* 0x0000181fff037424 */ /* 0x000fe200078e00ff */
[----:B------:R-:W-:Y:S02]  /*22ee0*/  MOV R2, 0x22f00 ;  /* 0x00022f0000027802 */ /* 0x000fe40000000f00 */
[----:B-12---:R-:W-:Y:S05]  /*22ef0*/  CALL.REL.NOINC `($__internal_49_$__cuda_sm70_shflsync_idx_p) ;  /* 0x0000095000007944 */ /* 0x006fea0003c00000 */
[----:B------:R-:W-:Y:S01]  /*22f00*/  MOV R2, R5 ;  /* 0x0000000500027202 */ /* 0x000fe20000000f00 */
[----:B------:R-:W-:Y:S05]  /*22f10*/  BRA `(.L_x_2570) ;  /* 0xffffda2000007947 */ /* 0x000fea000383ffff */
.L_x_2518:
[----:B--2---:R-:W-:Y:S01]  /*22f20*/  IMAD.MOV.U32 R9, RZ, RZ, R11 ;  /* 0x000000ffff097224 */ /* 0x004fe200078e000b */
[----:B------:R-:W-:Y:S01]  /*22f30*/  MOV R5, 0x1 ;  /* 0x0000000100057802 */ /* 0x000fe20000000f00 */
[----:B------:R-:W-:Y:S01]  /*22f40*/  IMAD.MOV.U32 R3, RZ, RZ, 0x181f ;  /* 0x0000181fff037424 */ /* 0x000fe200078e00ff */
[----:B----4-:R-:W-:-:S02]  /*22f50*/  MOV R2, 0x22f70 ;  /* 0x00022f7000027802 */ /* 0x010fc40000000f00 */
[----:B-1-3--:R-:W-:Y:S05]  /*22f60*/  CALL.REL.NOINC `($__internal_49_$__cuda_sm70_shflsync_idx_p) ;  /* 0x000008e000007944 */ /* 0x00afea0003c00000 */
        /* <DEDUP_REMOVED lines=8> */
.L_x_2521:
[----:B-1----:R-:W-:Y:S01]  /*22ff0*/  IMAD.MOV.U32 R9, RZ, RZ, R11 ;  /* 0x000000ffff097224 */ /* 0x002fe200078e000b */
[----:B------:R-:W-:Y:S01]  /*23000*/  MOV R5, 0x2 ;  /* 0x0000000200057802 */ /* 0x000fe20000000f00 */
[----:B------:R-:W-:Y:S01]  /*23010*/  IMAD.MOV.U32 R3, RZ, RZ, 0x181f ;  /* 0x0000181fff037424 */ /* 0x000fe200078e00ff */
[----:B----4-:R-:W-:Y:S02]  /*23020*/  MOV R2, 0x23040 ;  /* 0x0002304000027802 */ /* 0x010fe40000000f00 */
[----:B--23--:R-:W-:Y:S05]  /*23030*/  CALL.REL.NOINC `($__internal_49_$__cuda_sm70_shflsync_idx_p) ;  /* 0x0000081000007944 */ /* 0x00cfea0003c00000 */
[----:B------:R-:W-:Y:S01]  /*23040*/  MOV R10, R5 ;  /* 0x00000005000a7202 */ /* 0x000fe20000000f00 */
[----:B------:R-:W-:Y:S05]  /*23050*/  BRA `(.L_x_2572) ;  /* 0xffffdc4000007947 */ /* 0x000fea000383ffff */
.L_x_2522:
[----:B------:R-:W-:Y:S01]  /*23060*/  IMAD.MOV.U32 R9, RZ, RZ, R14 ;  /* 0x000000ffff097224 */ /* 0x000fe200078e000e */
[----:B------:R-:W-:Y:S01]  /*23070*/  MOV R5, 0x2 ;  /* 0x0000000200057802 */ /* 0x000fe20000000f00 */
[----:B------:R-:W-:Y:S01]  /*23080*/  IMAD.MOV.U32 R3, RZ, RZ, 0x181f ;  /* 0x0000181fff037424 */ /* 0x000fe200078e00ff */
[----:B----4-:R-:W-:Y:S02]  /*23090*/  MOV R2, 0x230b0 ;  /* 0x000230b000027802 */ /* 0x010fe40000000f00 */
[----:B-123--:R-:W-:Y:S05]  /*230a0*/  CALL.REL.NOINC `($__internal_49_$__cuda_sm70_shflsync_idx_p) ;  /* 0x000007a000007944 */ /* 0x00efea0003c00000 */
[----:B------:R-:W-:Y:S01]  /*230b0*/  MOV R2, R5 ;  /* 0x0000000500027202 */ /* 0x000fe20000000f00 */
[----:B------:R-:W-:Y:S05]  /*230c0*/  BRA `(.L_x_2573) ;  /* 0xffffdbf000007947 */ /* 0x000fea000383ffff */
.L_x_2525:
        /* <DEDUP_REMOVED lines=13> */
.L_x_2527:
[----:B------:R-:W-:Y:S01]  /*231a0*/  IMAD.MOV.U32 R9, RZ, RZ, R114 ;  /* 0x000000ffff097224 */ /* 0x000fe200078e0072 */
[----:B------:R-:W-:Y:S01]  /*231b0*/  MOV R5, RZ ;  /* 0x000000ff00057202 */ /* 0x000fe20000000f00 */
[----:B------:R-:W-:Y:S01]  /*231c0*/  IMAD.MOV.U32 R3, RZ, RZ, 0x1f ;  /* 0x0000001fff037424 */ /* 0x000fe200078e00ff */
[----:B------:R-:W-:Y:S02]  /*231d0*/  MOV R2, 0x231f0 ;  /* 0x000231f000027802 */ /* 0x000fe40000000f00 */
[----:B------:R-:W-:Y:S05]  /*231e0*/  CALL.REL.NOINC `($__internal_49_$__cuda_sm70_shflsync_idx_p) ;  /* 0x0000066000007944 */ /* 0x000fea0003c00000 */
[----:B------:R-:W-:Y:S01]  /*231f0*/  MOV R10, R5 ;  /* 0x00000005000a7202 */ /* 0x000fe20000000f00 */
[----:B------:R-:W-:Y:S05]  /*23200*/  BRA `(.L_x_2575) ;  /* 0xffffde6000007947 */ /* 0x000fea000383ffff */
.L_x_2528:
[----:B------:R-:W-:Y:S01]  /*23210*/  IMAD.MOV.U32 R9, RZ, RZ, R114 ;  /* 0x000000ffff097224 */ /* 0x000fe200078e0072 */
[----:B------:R-:W-:Y:S01]  /*23220*/  MOV R5, 0x1 ;  /* 0x0000000100057802 */ /* 0x000fe20000000f00 */
[----:B------:R-:W-:Y:S01]  /*23230*/  IMAD.MOV.U32 R3, RZ, RZ, 0x1f ;  /* 0x0000001fff037424 */ /* 0x000fe200078e00ff */
[----:B------:R-:W-:Y:S02]  /*23240*/  MOV R2, 0x23260 ;  /* 0x0002326000027802 */ /* 0x000fe40000000f00 */
[----:B-12---:R-:W-:Y:S05]  /*23250*/  CALL.REL.NOINC `($__internal_49_$__cuda_sm70_shflsync_idx_p) ;  /* 0x000005f000007944 */ /* 0x006fea0003c00000 */
[----:B------:R-:W-:Y:S01]  /*23260*/  MOV R8, R5 ;  /* 0x0000000500087202 */ /* 0x000fe20000000f00 */
[----:B------:R-:W-:Y:S05]  /*23270*/  BRA `(.L_x_2576) ;  /* 0xffffde1000007947 */ /* 0x000fea000383ffff */
.L_x_2529:
[----:B------:R-:W-:Y:S02]  /*23280*/  MOV R2, 0x1 ;  /* 0x0000000100027802 */ /* 0x000fe40000000f00 */
[----:B------:R-:W-:-:S02]  /*23290*/  MOV R3, 0x232b0 ;  /* 0x000232b000037802 */ /* 0x000fc40000000f00 */
[----:B-1234-:R-:W-:Y:S05]  /*232a0*/  CALL.REL.NOINC `($__internal_50_$__cuda_sm70_shflsync_up_p) ;  /* 0x000005f000007944 */ /* 0x01efea0003c00000 */
[----:B------:R-:W-:Y:S05]  /*232b0*/  BRA `(.L_x_2577) ;  /* 0xffffdf0000007947 */ /* 0x000fea000383ffff */
.L_x_2530:
[----:B------:R-:W-:Y:S02]  /*232c0*/  MOV R2, 0x2 ;  /* 0x0000000200027802 */ /* 0x000fe40000000f00 */
[----:B------:R-:W-:-:S02]  /*232d0*/  MOV R3, 0x232f0 ;  /* 0x000232f000037802 */ /* 0x000fc40000000f00 */
[----:B--2-4-:R-:W-:Y:S05]  /*232e0*/  CALL.REL.NOINC `($__internal_50_$__cuda_sm70_shflsync_up_p) ;  /* 0x000005b000007944 */ /* 0x014fea0003c00000 */
[----:B------:R-:W-:Y:S01]  /*232f0*/  SEL R3, R4, RZ, P1 ;  /* 0x000000ff04037207 */ /* 0x000fe20000800000 */
[----:B------:R-:W-:-:S04]  /*23300*/  IMAD.MOV.U32 R2, RZ, RZ, 0x4 ;  /* 0x00000004ff027424 */ /* 0x000fc800078e00ff */
[----:B------:R-:W-:Y:S01]  /*23310*/  IMAD.IADD R0, R0, 0x1, R3 ;  /* 0x0000000100007824 */ /* 0x000fe200078e0203 */
        /* <DEDUP_REMOVED lines=21> */
.L_x_2534:
[----:B------:R-:W-:Y:S02]  /*23470*/  MOV R2, 0x1 ;  /* 0x0000000100027802 */ /* 0x000fe40000000f00 */
[----:B------:R-:W-:Y:S02]  /*23480*/  MOV R3, 0x234a0 ;  /* 0x000234a000037802 */ /* 0x000fe40000000f00 */
[----:B------:R-:W-:Y:S05]  /*23490*/  CALL.REL.NOINC `($__internal_50_$__cuda_sm70_shflsync_up_p) ;  /* 0x0000040000007944 */ /* 0x000fea0003c00000 */
[----:B------:R-:W-:Y:S01]  /*234a0*/  MOV R2, R4 ;  /* 0x0000000400027202 */ /* 0x000fe20000000f00 */
[----:B------:R-:W-:Y:S05]  /*234b0*/  BRA `(.L_x_2579) ;  /* 0xffffdf6000007947 */ /* 0x000fea000383ffff */
.L_x_2535:
        /* <DEDUP_REMOVED lines=27> */
.L_x_2537:
[----:B------:R-:W-:Y:S02]  /*23670*/  SEL R0, RZ, 0x1, P0 ;  /* 0x00000001ff007807 */ /* 0x000fe40000000000 */
[----:B------:R-:W-:Y:S02]  /*23680*/  MOV R2, 0x236a0 ;  /* 0x000236a000027802 */ /* 0x000fe40000000f00 */
[----:B-1----:R-:W-:Y:S05]  /*23690*/  CALL.REL.NOINC `($__internal_51_$__cuda_sm70_votesync_ballot) ;  /* 0x0000027000007944 */ /* 0x002fea0003c00000 */
[----:B------:R-:W-:Y:S01]  /*236a0*/  MOV R11, R0 ;  /* 0x00000000000b7202 */ /* 0x000fe20000000f00 */
[----:B------:R-:W-:Y:S05]  /*236b0*/  BRA `(.L_x_2581) ;  /* 0xffffdef000007947 */ /* 0x000fea000383ffff */
.L_x_2538:
[----:B------:R-:W-:Y:S01]  /*236c0*/  IMAD.MOV.U32 R9, RZ, RZ, R6 ;  /* 0x000000ffff097224 */ /* 0x000fe200078e0006 */
[----:B------:R-:W-:Y:S01]  /*236d0*/  MOV R5, R0 ;  /* 0x0000000000057202 */ /* 0x000fe20000000f00 */
[----:B------:R-:W-:Y:S01]  /*236e0*/  IMAD.MOV.U32 R3, RZ, RZ, 0x1f ;  /* 0x0000001fff037424 */ /* 0x000fe200078e00ff */
[----:B--2---:R-:W-:Y:S02]  /*236f0*/  MOV R2, 0x23710 ;  /* 0x0002371000027802 */ /* 0x004fe40000000f00 */
[----:B-1----:R-:W-:Y:S05]  /*23700*/  CALL.REL.NOINC `($__internal_49_$__cuda_sm70_shflsync_idx_p) ;  /* 0x0000014000007944 */ /* 0x002fea0003c00000 */
[----:B------:R-:W-:Y:S01]  /*23710*/  IMAD.MOV.U32 R8, RZ, RZ, R5 ;  /* 0x000000ffff087224 */ /* 0x000fe200078e0005 */
[----:B------:R-:W-:Y:S01]  /*23720*/  MOV R5, R0 ;  /* 0x0000000000057202 */ /* 0x000fe20000000f00 */
[----:B------:R-:W-:Y:S01]  /*23730*/  IMAD.MOV.U32 R9, RZ, RZ, R7 ;  /* 0x000000ffff097224 */ /* 0x000fe200078e0007 */
[----:B------:R-:W-:-:S02]  /*23740*/  MOV R3, 0x1f ;  /* 0x0000001f00037802 */ /* 0x000fc40000000f00 */
[----:B------:R-:W-:Y:S02]  /*23750*/  MOV R2, 0x23770 ;  /* 0x0002377000027802 */ /* 0x000fe40000000f00 */
[----:B------:R-:W-:Y:S05]  /*23760*/  CALL.REL.NOINC `($__internal_49_$__cuda_sm70_shflsync_idx_p) ;  /* 0x000000e000007944 */ /* 0x000fea0003c00000 */
[----:B------:R-:W-:Y:S01]  /*23770*/  MOV R7, R5 ;  /* 0x0000000500077202 */ /* 0x000fe20000000f00 */
[----:B------:R-:W-:Y:S05]  /*23780*/  BRA `(.L_x_2582) ;  /* 0xffffde9000007947 */ /* 0x000fea000383ffff */
.L_x_2541:
[----:B------:R-:W-:Y:S01]  /*23790*/  IMAD.MOV.U32 R9, RZ, RZ, R4 ;  /* 0x000000ffff097224 */ /* 0x000fe200078e0004 */
[----:B------:R-:W-:Y:S01]  /*237a0*/  MOV R5, R0 ;  /* 0x0000000000057202 */ /* 0x000fe20000000f00 */
[----:B------:R-:W-:Y:S01]  /*237b0*/  IMAD.MOV.U32 R3, RZ, RZ, 0x1f ;  /* 0x0000001fff037424 */ /* 0x000fe200078e00ff */
[----:B--2---:R-:W-:Y:S02]  /*237c0*/  MOV R2, 0x237e0 ;  /* 0x000237e000027802 */ /* 0x004fe40000000f00 */
[----:B-1--4-:R-:W-:Y:S05]  /*237d0*/  CALL.REL.NOINC `($__internal_49_$__cuda_sm70_shflsync_idx_p) ;  /* 0x0000007000007944 */ /* 0x012fea0003c00000 */
[----:B------:R-:W-:Y:S01]  /*237e0*/  MOV R13, R5 ;  /* 0x00000005000d7202 */ /* 0x000fe20000000f00 */
[----:B------:R-:W-:Y:S05]  /*237f0*/  BRA `(.L_x_2540) ;  /* 0xffffde8000007947 */ /* 0x000fea000383ffff */
        .weak           $__internal_48_$__cuda_sm70_shflsync_bfly_p
        .type           $__internal_48_$__cuda_sm70_shflsync_bfly_p,@function
        .size           $__internal_48_$__cuda_sm70_shflsync_bfly_p,($__internal_49_$__cuda_sm70_shflsync_idx_p - $__internal_48_$__cuda_sm70_shflsync_bfly_p)
$__internal_48_$__cuda_sm70_shflsync_bfly_p:
[----:B------:R-:W-:Y:S04]  /*23800*/  WARPSYNC R6 ;  /* 0x0000000600007348 */ /* 0x000fe80003800000 */
[----:B------:R1:W2:Y:S02]  /*23810*/  SHFL.BFLY PT, R5, R2, R5, R7 ;  /* 0x0c00000502057389 */ /* 0x0002a400000e0007 */
[----:B-1----:R-:W-:-:S02]  /*23820*/  MOV R2, R3 ;  /* 0x0000000300027202 */ /* 0x002fc40000000f00 */
[----:B------:R-:W-:-:S04]  /*23830*/  MOV R3, 0x0 ;  /* 0x0000000000037802 */ /* 0x000fc80000000f00 */
[----:B--2---:R-:W-:Y:S05]  /*23840*/  RET.REL.NODEC R2 `(_ZN7cutlass13device_kernelIN5flash19enable_sm80_to_sm89INS1_16FlashAttnFwdSm80INS1_25CollectiveMainloopFwdSm80ILi8ELi1ELb0EN4cute5tupleIJNS5_1CILi128EEENS7_ILi48EEENS7_ILi256EEEEEELi256ENS_10bfloat16_tEfNS_4arch4Sm80ELb1ELb0ELb1ELb1ELb0ELb1ELb1ELb1EEENS1_21CollectiveEpilogueFwdINS6_IJS8_SA_S9_EEENS6_IJNS7_ILi1EEESI_SI_EEESC_SE_Li256ELb1ELb1ELb1ELb0EEENS1_36VarlenDynamicPersistentTileSchedulerILi128ELi48ELi256ELi256ELb1ELb1ELb0ELb1ELb1ELb1EEEEEEEEEvNT_6ParamsE) ;  /* 0xfffdc7b002007950 */ /* 0x004fea0003c3ffff */
        .weak           $__internal_49_$__cuda_sm70_shflsync_idx_p
        .type           $__internal_49_$__cuda_sm70_shflsync_idx_p,@function
        .size           $__internal_49_$__cuda_sm70_shflsync_idx_p,($__internal_50_$__cuda_sm70_shflsync_up_p - $__internal_49_$__cuda_sm70_shflsync_idx_p)
$__internal_49_$__cuda_sm70_shflsync_idx_p:
[----:B------:R-:W-:-:S04]  /*23850*/  MOV R115, 0xffffffff ;  /* 0xffffffff00737802 */ /* 0x000fc80000000f00 */
[----:B------:R-:W-:Y:S04]  /*23860*/  WARPSYNC R115 ;  /* 0x0000007300007348 */ /* 0x000fe80003800000 */
[----:B------:R1:W2:Y:S02]  /*23870*/  SHFL.IDX PT, R5, R9, R5, R3 ;  /* 0x0000000509057389 */ /* 0x0002a400000e0003 */
[----:B-1----:R-:W-:-:S04]  /*23880*/  MOV R3, 0x0 ;  /* 0x0000000000037802 */ /* 0x002fc80000000f00 */
[----:B--2---:R-:W-:Y:S05]  /*23890*/  RET.REL.NODEC R2 `(_ZN7cutlass13device_kernelIN5flash19enable_sm80_to_sm89INS1_16FlashAttnFwdSm80INS1_25CollectiveMainloopFwdSm80ILi8ELi1ELb0EN4cute5tupleIJNS5_1CILi128EEENS7_ILi48EEENS7_ILi256EEEEEELi256ENS_10bfloat16_tEfNS_4arch4Sm80ELb1ELb0ELb1ELb1ELb0ELb1ELb1ELb1EEENS1_21CollectiveEpilogueFwdINS6_IJS8_SA_S9_EEENS6_IJNS7_ILi1EEESI_SI_EEESC_SE_Li256ELb1ELb1ELb1ELb0EEENS1_36VarlenDynamicPersistentTileSchedulerILi128ELi48ELi256ELi256ELb1ELb1ELb0ELb1ELb1ELb1EEEEEEEEEvNT_6ParamsE) ;  /* 0xfffdc76002007950 */ /* 0x004fea0003c3ffff */
        .weak           $__internal_50_$__cuda_sm70_shflsync_up_p
        .type           $__internal_50_$__cuda_sm70_shflsync_up_p,@function
        .size           $__internal_50_$__cuda_sm70_shflsync_up_p,($__internal_51_$__cuda_sm70_votesync_ballot - $__internal_50_$__cuda_sm70_shflsync_up_p)
$__internal_50_$__cuda_sm70_shflsync_up_p:
[----:B------:R-:W-:Y:S02]  /*238a0*/  IMAD.MOV.U32 R4, RZ, RZ, RZ ;  /* 0x000000ffff047224 */ /* 0x000fe400078e00ff */
[----:B------:R-:W-:-:S04]  /*238b0*/  IMAD.MOV.U32 R9, RZ, RZ, -0x1 ;  /* 0xffffffffff097424 */ /* 0x000fc800078e00ff */
[----:B------:R-:W-:Y:S04]  /*238c0*/  WARPSYNC R9 ;  /* 0x0000000900007348 */ /* 0x000fe80003800000 */
[----:B------:R1:W2:Y:S02]  /*238d0*/  SHFL.UP PT, R4, R0, R2, R4 ;  /* 0x0400000200047389 */ /* 0x0002a400000e0004 */
[----:B-1----:R-:W-:Y:S02]  /*238e0*/  MOV R2, R3 ;  /* 0x0000000300027202 */ /* 0x002fe40000000f00 */
[----:B------:R-:W-:-:S04]  /*238f0*/  MOV R3, 0x0 ;  /* 0x0000000000037802 */ /* 0x000fc80000000f00 */
[----:B--2---:R-:W-:Y:S05]  /*23900*/  RET.REL.NODEC R2 `(_ZN7cutlass13device_kernelIN5flash19enable_sm80_to_sm89INS1_16FlashAttnFwdSm80INS1_25CollectiveMainloopFwdSm80ILi8ELi1ELb0EN4cute5tupleIJNS5_1CILi128EEENS7_ILi48EEENS7_ILi256EEEEEELi256ENS_10bfloat16_tEfNS_4arch4Sm80ELb1ELb0ELb1ELb1ELb0ELb1ELb1ELb1EEENS1_21CollectiveEpilogueFwdINS6_IJS8_SA_S9_EEENS6_IJNS7_ILi1EEESI_SI_EEESC_SE_Li256ELb1ELb1ELb1ELb0EEENS1_36VarlenDynamicPersistentTileSchedulerILi128ELi48ELi256ELi256ELb1ELb1ELb0ELb1ELb1ELb1EEEEEEEEEvNT_6ParamsE) ;  /* 0xfffdc6f002007950 */ /* 0x004fea0003c3ffff */
        .weak           $__internal_51_$__cuda_sm70_votesync_ballot
        .type           $__internal_51_$__cuda_sm70_votesync_ballot,@function
        .size           $__internal_51_$__cuda_sm70_votesync_ballot,(.L_x_5234 - $__internal_51_$__cuda_sm70_votesync_ballot)
$__internal_51_$__cuda_sm70_votesync_ballot:
[----:B------:R-:W-:Y:S01]  /*23910*/  ISETP.NE.U32.AND P0, PT, R0, 0x1, PT ;  /* 0x000000010000780c */ /* 0x000fe20003f05070 */
[----:B------:R-:W-:-:S04]  /*23920*/  IMAD.MOV.U32 R3, RZ, RZ, -0x1 ;  /* 0xffffffffff037424 */ /* 0x000fc800078e00ff */
[----:B------:R-:W-:Y:S08]  /*23930*/  WARPSYNC R3 ;  /* 0x0000000300007348 */ /* 0x000ff00003800000 */
[----:B------:R-:W-:-:S04]  /*23940*/  VOTE.ANY R0, PT, !P0 ;  /* 0x0000000000007806 */ /* 0x000fc800040e0100 */
[----:B------:R-:W-:Y:S01]  /*23950*/  LOP3.LUT R0, R0, R3, RZ, 0xc0, !PT ;  /* 0x0000000300007212 */ /* 0x000fe200078ec0ff */
[----:B------:R-:W-:-:S04]  /*23960*/  IMAD.MOV.U32 R3, RZ, RZ, 0x0 ;  /* 0x00000000ff037424 */ /* 0x000fc800078e00ff */
[----:B------:R-:W-:Y:S05]  /*23970*/  RET.REL.NODEC R2 `(_ZN7cutlass13device_kernelIN5flash19enable_sm80_to_sm89INS1_16FlashAttnFwdSm80INS1_25CollectiveMainloopFwdSm80ILi8ELi1ELb0EN4cute5tupleIJNS5_1CILi128EEENS7_ILi48EEENS7_ILi256EEEEEELi256ENS_10bfloat16_tEfNS_4arch4Sm80ELb1ELb0ELb1ELb1ELb0ELb1ELb1ELb1EEENS1_21CollectiveEpilogueFwdINS6_IJS8_SA_S9_EEENS6_IJNS7_ILi1EEESI_SI_EEESC_SE_Li256ELb1ELb1ELb1ELb0EEENS1_36VarlenDynamicPersistentTileSchedulerILi128ELi48ELi256ELi256ELb1ELb1ELb0ELb1ELb1ELb1EEEEEEEEEvNT_6ParamsE) ;  /* 0xfffdc68002007950 */ /* 0x000fea0003c3ffff */
.L_x_2583:
        /* <DEDUP_REMOVED lines=16> */
.L_x_5234:


//--------------------- .text._ZN7cutlass13device_kernelIN5flash19enable_sm80_to_sm89INS1_16FlashAttnFwdSm80INS1_25CollectiveMainloopFwdSm80ILi8ELi1ELb1EN4cute5tupleIJNS5_1CILi128EEENS7_ILi64EEENS7_ILi256EEEEEELi256ENS_10bfloat16_tEfNS_4arch4Sm80ELb0ELb0ELb0ELb0ELb0ELb0ELb1ELb1EEENS1_21CollectiveEpilogueFwdINS6_IJS8_SA_S9_EEENS6_IJNS7_ILi1EEESI_SI_EEESC_SE_Li256ELb0ELb1ELb1ELb0EEENS1_19SingleTileSchedulerILb0ELb1ELb1ELi128EEEEEEEEEvNT_6ParamsE --------------------------
	.section	.text._ZN7cutlass13device_kernelIN5flash19enable_sm80_to_sm89INS1_16FlashAttnFwdSm80INS1_25CollectiveMainloopFwdSm80ILi8ELi1ELb1EN4cute5tupleIJNS5_1CILi128EEENS7_ILi64EEENS7_ILi256EEEEEELi256ENS_10bfloat16_tEfNS_4arch4Sm80ELb0ELb0ELb0ELb0ELb0ELb0ELb1ELb1EEENS1_21CollectiveEpilogueFwdINS6_IJS8_SA_S9_EEENS6_IJNS7_ILi1EEESI_SI_EEESC_SE_Li256ELb0ELb1ELb1ELb0EEENS1_19SingleTileSchedulerILb0ELb1ELb1ELi128EEEEEEEEEvNT_6ParamsE,"ax",@progbits
	.sectioninfo	@"SHI_REGISTERS=255"
	.align	128
.text._ZN7cutlass13device_kernelIN5flash19enable_sm80_to_sm89INS1_16FlashAttnFwdSm80INS1_25CollectiveMainloopFwdSm80ILi8ELi1ELb1EN4cute5tupleIJNS5_1CILi128EEENS7_ILi64EEENS7_ILi256EEEEEELi256ENS_10bfloat16_tEfNS_4arch4Sm80ELb0ELb0ELb0ELb0ELb0ELb0ELb1ELb1EEENS1_21CollectiveEpilogueFwdINS6_IJS8_SA_S9_EEENS6_IJNS7_ILi1EEESI_SI_EEESC_SE_Li256ELb0ELb1ELb1ELb0EEENS1_19SingleTileSchedulerILb0ELb1ELb1ELi128EEEEEEEEEvNT_6ParamsE:
        .type           _ZN7cutlass13device_kernelIN5flash19enable_sm80_to_sm89INS1_16FlashAttnFwdSm80INS1_25CollectiveMainloopFwdSm80ILi8ELi1ELb1EN4cute5tupleIJNS5_1CILi128EEENS7_ILi64EEENS7_ILi256EEEEEELi256ENS_10bfloat16_tEfNS_4arch4Sm80ELb0ELb0ELb0ELb0ELb0ELb0ELb1ELb1EEENS1_21CollectiveEpilogueFwdINS6_IJS8_SA_S9_EEENS6_IJNS7_ILi1EEESI_SI_EEESC_SE_Li256ELb0ELb1ELb1ELb0EEENS1_19SingleTileSchedulerILb0ELb1ELb1ELi128EEEEEEEEEvNT_6ParamsE,@function
        .size           _ZN7cutlass13device_kernelIN5flash19enable_sm80_to_sm89INS1_16FlashAttnFwdSm80INS1_25CollectiveMainloopFwdSm80ILi8ELi1ELb1EN4cute5tupleIJNS5_1CILi128EEENS7_ILi64EEENS7_ILi256EEEEEELi256ENS_10bfloat16_tEfNS_4arch4Sm80ELb0ELb0ELb0ELb0ELb0ELb0ELb1ELb1EEENS1_21CollectiveEpilogueFwdINS6_IJS8_SA_S9_EEENS6_IJNS7_ILi1EEESI_SI_EEESC_SE_Li256ELb0ELb1ELb1ELb0EEENS1_19SingleTileSchedulerILb0ELb1ELb1ELi128EEEEEEEEEvNT_6ParamsE,(.L_x_5239 - _ZN7cutlass13device_kernelIN5flash19enable_sm80_to_sm89INS1_16FlashAttnFwdSm80INS1_25CollectiveMainloopFwdSm80ILi8ELi1ELb1EN4cute5tupleIJNS5_1CILi128EEENS7_ILi64EEENS7_ILi256EEEEEELi256ENS_10bfloat16_tEfNS_4arch4Sm80ELb0ELb0ELb0ELb0ELb0ELb0ELb1ELb1EEENS1_21CollectiveEpilogueFwdINS6_IJS8_SA_S9_EEENS6_IJNS7_ILi1EEESI_SI_EEESC_SE_Li256ELb0ELb1ELb1ELb0EEENS1_19SingleTileSchedulerILb0ELb1ELb1ELi128EEEEEEEEEvNT_6ParamsE)
        .other          _ZN7cutlass13device_kernelIN5flash19enable_sm80_to_sm89INS1_16FlashAttnFwdSm80INS1_25CollectiveMainloopFwdSm80ILi8ELi1ELb1EN4cute5tupleIJNS5_1CILi128EEENS7_ILi64EEENS7_ILi256EEEEEELi256ENS_10bfloat16_tEfNS_4arch4Sm80ELb0ELb0ELb0ELb0ELb0ELb0ELb1ELb1EEENS1_21CollectiveEpilogueFwdINS6_IJS8_SA_S9_EEENS6_IJNS7_ILi1EEESI_SI_EEESC_SE_Li256ELb0ELb1ELb1ELb0EEENS1_19SingleTileSchedulerILb0ELb1ELb1ELi128EEEEEEEEEvNT_6ParamsE,@"STO_CUDA_ENTRY STV_DEFAULT"
_ZN7cutlass13device_kernelIN5flash19enable_sm80_to_sm89INS1_16FlashAttnFwdSm80INS1_25CollectiveMainloopFwdSm80ILi8ELi1ELb1EN4cute5tupleIJNS5_1CILi128EEENS7_ILi64EEENS7_ILi256EEEEEELi256ENS_10bfloat16_tEfNS_4arch4Sm80ELb0ELb0ELb0ELb0ELb0ELb0ELb1ELb1EEENS1_21CollectiveEpilogueFwdINS6_IJS8_SA_S9_EEENS6_IJNS7_ILi1EEESI_SI_EEESC_SE_Li256ELb0ELb1ELb1ELb0EEENS1_19SingleTileSchedulerILb0ELb1ELb1ELi128EEEEEEEEEvNT_6ParamsE:
        /* <DEDUP_REMOVED lines=18> */
.L_x_2584:
[----:B---3--:R-:W-:Y:S02]  /*0120*/  ULDC.64 UR4, c[0x0][0x550] ;  /* 0x0001540000047ab9 */ /* 0x008fe40000000a00 */
[----:B------:R-:W-:Y:S02]  /*0130*/  UISETP.NE.AND UP0, UPT, UR4, 0x1, UPT ;  /* 0x000000010400788c */ /* 0x000fe4000bf05270 */
[----:B------:R-:W-:-:S02]  /*0140*/  UIMAD.WIDE.U32 UR8, UR6, UR5, URZ ;  /* 0x00000005060872a5 */ /* 0x000fc4000f8e003f */
[----:B------:R-:W-:Y:S02]  /*0150*/  ULDC UR4, c[0x0][0x558] ;  /* 0x0001560000047ab9 */ /* 0x000fe40000000800 */
[----:B------:R-:W-:-:S05]  /*0160*/  UMOV UR11, UR6 ;  /* 0x00000006000b7c82 */ /* 0x000fca0008000000 */
[----:B------:R-:W-:-:S03]  /*0170*/  @UP0 USHF.R.U32.HI UR11, URZ, UR4, UR9 ;  /* 0x000000043f0b0299 */ /* 0x000fc60008011609 */
.L_x_2585:
        /* <DEDUP_REMOVED lines=50> */
.L_x_2586:
        /* <DEDUP_REMOVED lines=97> */
[----:B------:R-:W-:Y:S01]  /*0ab0*/  IMAD.U32 R3, RZ, RZ, UR7 ;  /* 0x00000007ff037e24 */ /* 0x000fe2000f8e00ff */
[----:B------:R-:W-:Y:S01]  /*0ac0*/  UIADD3 UR7, UR14, -0x1, URZ ;  /* 0xffffffff0e077890 */ /* 0x000fe2000fffe03f */
[----:B------:R-:W-:Y:S01]  /*0ad0*/  IMAD.U32 R3, RZ, RZ, UR4 ;  /* 0x00000004ff037e24 */ /* 0x000fe2000f8e00ff */
        /* <DEDUP_REMOVED lines=9> */
[----:B------:R-:W-:-:S02]  /*0b70*/  UIMAD UR4, UR11, UR5, UR4 ;  /* 0x000000050b0472a4 */ /* 0x000fc4000f8e0204 */
[----:B------:R-:W-:Y:S01]  /*0b80*/  IMAD R0, R25, 0x20, R23 ;  /* 0x0000002019007824 */ /* 0x000fe200078e0217 */
[----:B------:R-:W-:Y:S02]  /*0b90*/  USHF.R.S32.HI UR6, URZ, 0x1f, UR7 ;  /* 0x0000001f3f067899 */ /* 0x000fe40008011407 */
[----:B------:R-:W-:Y:S02]  /*0ba0*/  UISETP.GT.AND UP0, UPT, UR7, UR8, UPT ;  /* 0x000000080700728c */ /* 0x000fe4000bf04270 */
[----:B-1----:R-:W-:Y:S01]  /*0bb0*/  LEA R4, R8, R0, 0x7 ;  /* 0x0000000008047211 */ /* 0x002fe200078e38ff */
[----:B------:R-:W-:-:S04]  /*0bc0*/  UIADD3 UR14, UR14, -0x2, URZ ;  /* 0xfffffffe0e0e7890 */ /* 0x000fc8000fffe03f */
[----:B------:R-:W-:-:S04]  /*0bd0*/  @P1 IMAD.HI.U32 R5, R4, c[0x0][0x2c8], RZ ;  /* 0x0000b20004051a27 */ /* 0x000fc800078e00ff */
[----:B------:R-:W-:Y:S01]  /*0be0*/  IMAD.MOV.U32 R0, RZ, RZ, R4 ;  /* 0x000000ffff007224 */ /* 0x000fe200078e0004 */
[----:B------:R-:W-:Y:S01]  /*0bf0*/  @P1 SHF.R.U32.HI R0, RZ, c[0x0][0x2cc], R5 ;  /* 0x0000b300ff001a19 */ /* 0x000fe20000011605 */
[----:B------:R-:W-:-:S03]  /*0c00*/  IMAD R5, R12, c[0x0][0x1c4], R6 ;  /* 0x000071000c057a24 */ /* 0x000fc600078e0206 */
[--C-:B------:R-:W-:Y:S02]  /*0c10*/  SHF.R.S32.HI R6, RZ, 0x1f, R0.reuse ;  /* 0x0000001fff067819 */ /* 0x100fe40000011400 */
[----:B------:R-:W-:Y:S01]  /*0c20*/  IADD3 R3, R3, R5, RZ ;  /* 0x0000000503037210 */ /* 0x000fe20007ffe0ff */
[----:B------:R-:W-:Y:S02]  /*0c30*/  IMAD.MOV R5, RZ, RZ, -R0 ;  /* 0x000000ffff057224 */ /* 0x000fe400078e0a00 */
[----:B------:R-:W-:Y:S02]  /*0c40*/  IMAD R6, R6, c[0x0][0x1b0], RZ ;  /* 0x00006c0006067a24 */ /* 0x000fe400078e02ff */
[----:B------:R-:W-:Y:S02]  /*0c50*/  IMAD R4, R5, c[0x0][0x2c4], R4 ;  /* 0x0000b10005047a24 */ /* 0x000fe400078e0204 */
[----:B------:R-:W-:-:S03]  /*0c60*/  IMAD.WIDE.U32 R2, R0, c[0x0][0x1b0], R2 ;  /* 0x00006c0000027a25 */ /* 0x000fc600078e0002 */
[----:B------:R-:W-:Y:S01]  /*0c70*/  SHF.R.S32.HI R5, RZ, 0x1f, R4 ;  /* 0x0000001fff057819 */ /* 0x000fe20000011404 */
[----:B------:R-:W-:Y:S02]  /*0c80*/  IMAD R0, R0, c[0x0][0x1b4], R6 ;  /* 0x00006d0000007a24 */ /* 0x000fe400078e0206 */
[----:B------:R-:W-:Y:S02]  /*0c90*/  IMAD.U32 R6, RZ, RZ, UR7 ;  /* 0x00000007ff067e24 */ /* 0x000fe4000f8e00ff */
[----:B------:R-:W-:Y:S02]  /*0ca0*/  IMAD.IADD R3, R3, 0x1, R0 ;  /* 0x0000000103037824 */ /* 0x000fe400078e0200 */
[----:B------:R-:W-:Y:S02]  /*0cb0*/  IMAD R0, R5, c[0x0][0x1a8], RZ ;  /* 0x00006a0005007a24 */ /* 0x000fe400078e02ff */
[----:B------:R-:W-:Y:S02]  /*0cc0*/  IMAD.SHL.U32 R5, R23, 0x40, RZ ;  /* 0x0000004017057824 */ /* 0x000fe400078e00ff */
[----:B------:R-:W-:-:S02]  /*0cd0*/  IMAD R9, R4, c[0x0][0x1ac], R0 ;  /* 0x00006b0004097a24 */ /* 0x000fc400078e0200 */
[----:B------:R-:W-:Y:S01]  /*0ce0*/  IMAD.WIDE.U32 R2, R4, c[0x0][0x1a8], R2 ;  /* 0x00006a0004027a25 */ /* 0x000fe200078e0002 */
[----:B------:R-:W-:Y:S02]  /*0cf0*/  LEA R4, R8, R23, 0x7 ;  /* 0x0000001708047211 */ /* 0x000fe400078e38ff */
[----:B------:R-:W-:Y:S01]  /*0d00*/  LOP3.LUT R0, R5, 0x1c0, RZ, 0xc0, !PT ;  /* 0x000001c005007812 */ /* 0x000fe200078ec0ff */
[----:B------:R-:W-:Y:S01]  /*0d10*/  IMAD.SHL.U32 R8, R25, 0x8, RZ ;  /* 0x0000000819087824 */ /* 0x000fe200078e00ff */
[----:B------:R-:W-:Y:S01]  /*0d20*/  LEA R22, P2, R2, c[0x0][0x160], 0x1 ;  /* 0x0000580002167a11 */ /* 0x000fe200078408ff */
[----:B------:R-:W-:Y:S01]  /*0d30*/  IMAD R24, R6, -0x40, R7 ;  /* 0xffffffc006187824 */ /* 0x000fe200078e0207 */
[----:B------:R-:W-:Y:S01]  /*0d40*/  SHF.R.U32.HI R7, RZ, 0x3, R0 ;  /* 0x00000003ff077819 */ /* 0x000fe20000011600 */
[----:B------:R-:W-:Y:S01]  /*0d50*/  IMAD R5, R10, c[0x0][0x168], RZ ;  /* 0x00005a000a057a24 */ /* 0x000fe200078e02ff */
[----:B------:R-:W-:Y:S01]  /*0d60*/  LOP3.LUT R6, R0, 0x38, R8, 0xf8, !PT ;  /* 0x0000003800067812 */ /* 0x000fe200078ef808 */
[----:B------:R-:W-:Y:S01]  /*0d70*/  IMAD.IADD R0, R3, 0x1, R9 ;  /* 0x0000000103007824 */ /* 0x000fe200078e0209 */
[----:B------:R-:W-:-:S02]  /*0d80*/  LEA.HI R3, R27, R164, RZ, 0x6 ;  /* 0x000000a41b037211 */ /* 0x000fc400078f30ff */
[----:B------:R-:W-:Y:S02]  /*0d90*/  ISETP.GE.AND P6, PT, R4, R5, PT ;  /* 0x000000050400720c */ /* 0x000fe40003fc6270 */
[----:B------:R-:W-:Y:S01]  /*0da0*/  LEA.HI.X R21, R2, c[0x0][0x164], R0, 0x1, P2 ;  /* 0x0000590002157a11 */ /* 0x000fe200010f0c00 */
[----:B------:R-:W-:Y:S01]  /*0db0*/  IMAD.SHL.U32 R0, R3, 0x8, RZ ;  /* 0x0000000803007824 */ /* 0x000fe200078e00ff */
[----:B------:R-:W-:Y:S01]  /*0dc0*/  SHFL.IDX PT, R2, R22, RZ, 0x181f ;  /* 0x00181fff16027589 */ /* 0x000fe200000e0000 */
[----:B------:R-:W-:Y:S02]  /*0dd0*/  LOP3.LUT R6, R6, R7, RZ, 0x3c, !PT ;  /* 0x0000000706067212 */ /* 0x000fe400078e3cff */
[----:B------:R-:W-:Y:S01]  /*0de0*/  IADD3 R10, R4, 0x20, RZ ;  /* 0x00000020040a7810 */ /* 0x000fe20007ffe0ff */
[----:B------:R-:W1:Y:S01]  /*0df0*/  SHFL.IDX PT, R3, R21, RZ, 0x181f ;  /* 0x00181fff15037589 */ /* 0x000e6200000e0000 */
[----:B------:R-:W-:Y:S02]  /*0e00*/  LOP3.LUT R16, R6, 0xfffffe00, R0, 0xf8, !PT ;  /* 0xfffffe0006107812 */ /* 0x000fe400078ef800 */
[----:B------:R-:W-:Y:S01]  /*0e10*/  IADD3 R0, R8, 0x80, RZ ;  /* 0x0000008008007810 */ /* 0x000fe20007ffe0ff */
[----:B------:R-:W2:Y:S01]  /*0e20*/  SHFL.IDX PT, R6, R22, 0x1, 0x181f ;  /* 0x00381f0016067f89 */ /* 0x000ea200000e0000 */
[----:B------:R-:W-:Y:S01]  /*0e30*/  ISETP.GE.AND P1, PT, R10, R5, PT ;  /* 0x000000050a00720c */ /* 0x000fe20003f26270 */
[----:B------:R-:W-:Y:S01]  /*0e40*/  IMAD.SHL.U32 R101, R16, 0x2, RZ ;  /* 0x0000000210657824 */ /* 0x000fe200078e00ff */
[----:B------:R-:W-:-:S02]  /*0e50*/  IADD3 R10, R8, 0x40, RZ ;  /* 0x00000040080a7810 */ /* 0x000fc40007ffe0ff */
[----:B------:R-:W-:Y:S02]  /*0e60*/  @!P6 SHF.R.S32.HI R7, RZ, 0x1f, R0 ;  /* 0x0000001fff07e819 */ /* 0x000fe40000011400 */
[----:B------:R-:W-:Y:S01]  /*0e70*/  @!P6 SHF.R.S32.HI R13, RZ, 0x1f, R10 ;  /* 0x0000001fff0de819 */ /* 0x000fe2000001140a */
[----:B------:R-:W-:Y:S01]  /*0e80*/  STL [R1+0x18], R101 ;  /* 0x0000186501007387 */ /* 0x000fe20000100800 */
[----:B------:R-:W-:Y:S02]  /*0e90*/  @!P6 LEA.HI R19, R7, R0, RZ, 0x3 ;  /* 0x000000000713e211 */ /* 0x000fe400078f18ff */
[----:B------:R-:W-:Y:S01]  /*0ea0*/  ISETP.GE.AND P2, PT, R8, c[0x0][0x198], PT ;  /* 0x0000660008007a0c */ /* 0x000fe20003f46270 */
[----:B------:R-:W4:Y:S01]  /*0eb0*/  SHFL.IDX PT, R7, R21, 0x1, 0x181f ;  /* 0x00381f0015077f89 */ /* 0x000f2200000e0000 */
[----:B------:R-:W-:Y:S02]  /*0ec0*/  @!P6 LEA.HI R13, R13, R10, RZ, 0x3 ;  /* 0x0000000a0d0de211 */ /* 0x000fe400078f18ff */
[----:B------:R-:W-:-:S02]  /*0ed0*/  ISETP.GE.AND P5, PT, R10, c[0x0][0x198], PT ;  /* 0x000066000a007a0c */ /* 0x000fc40003fa6270 */
        /* <DEDUP_REMOVED lines=22> */
[----:B--2---:R-:W-:Y:S01]  /*1040*/  IMAD R17, R26, c[0x0][0x1e0], RZ ;  /* 0x000078001a117a24 */ /* 0x004fe200078e02ff */
[----:B------:R-:W-:Y:S02]  /*1050*/  @!P1 SHF.R.S32.HI R16, RZ, 0x1f, R10 ;  /* 0x0000001fff109819 */ /* 0x000fe4000001140a */
[----:B---3--:R-:W-:Y:S01]  /*1060*/  IADD3 R3, R4, 0x40, RZ ;  /* 0x0000004004037810 */ /* 0x008fe20007ffe0ff */
        /* <DEDUP_REMOVED lines=10> */
[----:B------:R-:W-:Y:S02]  /*1110*/  @!P1 LEA.HI R18, R16, R10, RZ, 0x3 ;  /* 0x0000000a10129211 */ /* 0x000fe400078f18ff */
        /* <DEDUP_REMOVED lines=13> */
[----:B------:R-:W1:Y:S04]  /*11f0*/  SHFL.IDX PT, R3, R21, 0x3, 0x181f ;  /* 0x00781f0015037f89 */ /* 0x000e6800000e0000 */
        /* <DEDUP_REMOVED lines=21> */
[--C-:B------:R-:W-:Y:S01]  /*1350*/  @!P0 LEA.HI.X R7, R8, R3, R9.reuse, 0x1, P1 ;  /* 0x0000000308078211 */ /* 0x100fe200008f0c09 */
        /* <DEDUP_REMOVED lines=16> */
[----:B------:R-:W-:Y:S01]  /*1460*/  IMAD.WIDE.U32 R28, R14, c[0x0][0x1f0], R4 ;  /* 0x00007c000e1c7a25 */ /* 0x000fe200078e0004 */
[----:B------:R-:W-:-:S02]  /*1470*/  USHF.L.U64.HI UR15, UR4, UR15, UR5 ;  /* 0x0000000f040f7299 */ /* 0x000fc40008010205 */
[----:B------:R-:W-:Y:S01]  /*1480*/  USHF.L.U32 UR10, UR4, 0x5, URZ ;  /* 0x00000005040a7899 */ /* 0x000fe2000800063f */
[----:B------:R-:W-:Y:S01]  /*1490*/  IMAD.U32 R100, RZ, RZ, UR16 ;  /* 0x00000010ff647e24 */ /* 0x000fe2000f8e00ff */
[----:B------:R-:W-:Y:S01]  /*14a0*/  UIMAD UR18, UR15, UR7, URZ ;  /* 0x000000070f1272a4 */ /* 0x000fe2000f8e023f */
[----:B------:R-:W-:Y:S01]  /*14b0*/  IMAD.MOV.U32 R102, RZ, RZ, R28 ;  /* 0x000000ffff667224 */ /* 0x000fe200078e001c */
[----:B------:R-:W-:Y:S01]  /*14c0*/  USHF.L.U64.HI UR9, UR4, UR9, UR5 ;  /* 0x0000000904097299 */ /* 0x000fe20008010205 */
[----:B------:R-:W-:Y:S01]  /*14d0*/  IMAD.IADD R17, R17, 0x1, -R13 ;  /* 0x0000000111117824 */ /* 0x000fe200078e0a0d */
        /* <DEDUP_REMOVED lines=11> */
[----:B------:R-:W-:Y:S01]  /*1590*/  ULDC.64 UR4, c[0x0][0x208] ;  /* 0x0000820000047ab9 */ /* 0x000fe20000000a00 */
[----:B------:R-:W-:Y:S02]  /*15a0*/  IADD3 R103, R29, R12, RZ ;  /* 0x0000000c1d677210 */ /* 0x000fe40007ffe0ff */
        /* <DEDUP_REMOVED lines=22> */
[----:B-1----:R-:W-:-:S05]  /*1710*/  @P2 LEA R6, P3, R2, c[0x0][0x1c8], 0x1 ;  /* 0x0000720002062a11 */ /* 0x002fca00078608ff */
[----:B------:R-:W-:Y:S01]  /*1720*/  IMAD.U32 R13, RZ, RZ, UR4 ;  /* 0x00000004ff0d7e24 */ /* 0x000fe2000f8e00ff */
[----:B------:R-:W-:Y:S01]  /*1730*/  ULDC UR4, c[0x0][0x1d0] ;  /* 0x0000740000047ab9 */ /* 0x000fe20000000800 */
[----:B--2---:R-:W-:Y:S01]  /*1740*/  IMAD.SHL.U32 R4, R25, 0x40, RZ ;  /* 0x0000004019047824 */ /* 0x004fe200078e00ff */
[C---:B------:R-:W-:Y:S01]  /*1750*/  @P1 IADD3 R5, P0, R2.reuse, UR10, RZ ;  /* 0x0000000a02051c10 */ /* 0x040fe2000ff1e0ff */
[----:B------:R-:W-:Y:S01]  /*1760*/  UIMAD UR4, UR7, UR5, UR4 ;  /* 0x00000005070472a4 */ /* 0x000fe2000f8e0204 */
[----:B------:R-:W-:Y:S02]  /*1770*/  @P2 LEA.HI.X R7, R2, c[0x0][0x1cc], R0, 0x1, P3 ;  /* 0x0000730002072a11 */ /* 0x000fe400018f0c00 */
[----:B------:R-:W-:Y:S02]  /*1780*/  LOP3.LUT R3, R4, 0x1c0, RZ, 0xc0, !PT ;  /* 0x000001c004037812 */ /* 0x000fe400078ec0ff */
[----:B------:R-:W-:Y:S01]  /*1790*/  @P1 IADD3.X R2, R0, UR9, RZ, P0, !PT ;  /* 0x0000000900021c10 */ /* 0x000fe200087fe4ff */
[----:B------:R-:W-:Y:S01]  /*17a0*/  IMAD R0, R26, c[0x0][0x208], RZ ;  /* 0x000082001a007a24 */ /* 0x000fe200078e02ff */
[----:B------:R-:W-:Y:S01]  /*17b0*/  LOP3.LUT R10, R3, 0x8, R10, 0xf8, !PT ;  /* 0x00000008030a7812 */ /* 0x000fe200078ef80a */
[----:B------:R1:W-:Y:S01]  /*17c0*/  @P2 LDGSTS.E.BYPASS.LTC128B.128 [R101+0x10100], [R6.64], !P6 ;  /* 0x1010000006652fae */ /* 0x0003e2000f101d4c */
[----:B------:R-:W-:Y:S01]  /*17d0*/  SHF.R.U32.HI R3, RZ, 0x3, R3 ;  /* 0x00000003ff037819 */ /* 0x000fe20000011603 */
[----:B------:R-:W-:Y:S01]  /*17e0*/  IMAD R0, R23, c[0x0][0x20c], R0 ;  /* 0x0000830017007a24 */ /* 0x000fe200078e0200 */
[----:B------:R-:W-:Y:S01]  /*17f0*/  ISETP.GE.AND P3, PT, R11, c[0x0][0x1d4], PT ;  /* 0x000075000b007a0c */ /* 0x000fe20003f66270 */
[----:B------:R1:W-:Y:S01]  /*1800*/  @P2 LDGSTS.E.BYPASS.LTC128B.128 [R101+0x12100], [R6.64+0x80], !P5 ;  /* 0x1210008006652fae */ /* 0x0003e2000e901d4c */
[----:B------:R-:W-:Y:S01]  /*1810*/  LOP3.LUT R3, R10, R3, RZ, 0x3c, !PT ;  /* 0x000000030a037212 */ /* 0x000fe200078e3cff */
[----:B------:R-:W-:Y:S01]  /*1820*/  IMAD.IADD R9, R9, 0x1, R0 ;  /* 0x0000000109097824 */ /* 0x000fe200078e0200 */
[----:B------:R-:W-:Y:S01]  /*1830*/  LOP3.LUT R10, R18, 0xfffffff0, RZ, 0xc0, !PT ;  /* 0xfffffff0120a7812 */ /* 0x000fe200078ec0ff */
[----:B------:R1:W-:Y:S01]  /*1840*/  @P2 LDGSTS.E.BYPASS.LTC128B.128 [R101+0x14100], [R6.64+0x100], !P4 ;  /* 0x1410010006652fae */ /* 0x0003e2000e101d4c */
[----:B------:R-:W-:Y:S01]  /*1850*/  @P1 LEA R4, P0, R5, c[0x0][0x1c8], 0x1 ;  /* 0x0000720005041a11 */ /* 0x000fe200078008ff */
[----:B------:R-:W-:Y:S01]  /*1860*/  IMAD R0, R17, 0x200, R3 ;  /* 0x0000020011007824 */ /* 0x000fe200078e0203 */
[----:B------:R-:W-:Y:S01]  /*1870*/  SEL R11, RZ, 0x2, P5 ;  /* 0x00000002ff0b7807 */ /* 0x000fe20002800000 */
[----:B------:R-:W-:Y:S01]  /*1880*/  IMAD.IADD R10, R164, 0x1, -R10 ;  /* 0x00000001a40a7824 */ /* 0x000fe200078e0a0a */
[----:B------:R-:W-:Y:S01]  /*1890*/  @P1 LEA.HI.X R5, R5, c[0x0][0x1cc], R2, 0x1, P0 ;  /* 0x0000730005051a11 */ /* 0x000fe200000f0c02 */
[----:B------:R-:W-:Y:S01]  /*18a0*/  IMAD.SHL.U32 R236, R0, 0x2, RZ ;  /* 0x0000000200ec7824 */ /* 0x000fe200078e00ff */
[----:B------:R-:W-:Y:S01]  /*18b0*/  MOV R2, UR11 ;  /* 0x0000000b00027c02 */ /* 0x000fe20008000f00 */
[----:B------:R1:W-:Y:S01]  /*18c0*/  @P2 LDGSTS.E.BYPASS.LTC128B.128 [R101+0x16100], [R6.64+0x180], !P3 ;  /* 0x1610018006652fae */ /* 0x0003e2000d901d4c */
[----:B------:R-:W-:-:S02]  /*18d0*/  SHF.R.S32.HI R16, RZ, 0x1f, R10 ;  /* 0x0000001fff107819 */ /* 0x000fc4000001140a */
[----:B------:R-:W-:Y:S01]  /*18e0*/  LOP3.LUT P0, RZ, R25, 0x2, RZ, 0xc0, !PT ;  /* 0x0000000219ff7812 */ /* 0x000fe2000780c0ff */
[----:B------:R-:W-:Y:S01]  /*18f0*/  IMAD.WIDE.U32 R2, R2, c[0x0][0x210], R8 ;  /* 0x0000840002027a25 */ /* 0x000fe200078e0008 */
[----:B------:R-:W-:Y:S01]  /*1900*/  LEA.HI R16, R16, R10, RZ, 0x3 ;  /* 0x0000000a10107211 */ /* 0x000fe200078f18ff */
[----:B------:R2:W-:Y:S01]  /*1910*/  @P1 LDGSTS.E.BYPASS.LTC128B.128 [R101+0x11100], [R4.64], !P6 ;  /* 0x1110000004651fae */ /* 0x0005e2000f101d4c */
[----:B------:R-:W-:Y:S02]  /*1920*/  IADD3 R8, R236, 0x10100, RZ ;  /* 0x00010100ec087810 */ /* 0x000fe40007ffe0ff */
[----:B------:R-:W-:Y:S01]  /*1930*/  LOP3.LUT R0, R16, 0xfffffff8, RZ, 0xc0, !PT ;  /* 0xfffffff810007812 */ /* 0x000fe200078ec0ff */
[----:B------:R2:W-:Y:S01]  /*1940*/  @P1 LDGSTS.E.BYPASS.LTC128B.128 [R101+0x13100], [R4.64+0x80], !P5 ;  /* 0x1310008004651fae */ /* 0x0005e2000e901d4c */
[----:B------:R-:W-:Y:S02]  /*1950*/  IADD3 R3, R3, UR17, RZ ;  /* 0x0000001103037c10 */ /* 0x000fe4000fffe0ff */
[----:B------:R-:W-:Y:S01]  /*1960*/  IADD3 R10, R10, -R0, RZ ;  /* 0x800000000a0a7210 */ /* 0x000fe20007ffe0ff */
[----:B------:R-:W-:Y:S01]  /*1970*/  IMAD R0, R15, c[0x0][0x218], RZ ;  /* 0x000086000f007a24 */ /* 0x000fe200078e02ff */
[----:B------:R2:W-:Y:S01]  /*1980*/  @P1 LDGSTS.E.BYPASS.LTC128B.128 [R101+0x15100], [R4.64+0x100], !P4 ;  /* 0x1510010004651fae */ /* 0x0005e2000e101d4c */
[----:B------:R-:W-:Y:S01]  /*1990*/  IMAD.WIDE.U32 R20, R14, c[0x0][0x218], R2 ;  /* 0x000086000e147a25 */ /* 0x000fe200078e0002 */
[----:B------:R-:W-:-:S02]  /*19a0*/  IADD3 R243, R236, 0x10120, RZ ;  /* 0x00010120ecf37810 */ /* 0x000fc40007ffe0ff */
[----:B------:R2:W-:Y:S01]  /*19b0*/  @P1 LDGSTS.E.BYPASS.LTC128B.128 [R101+0x17100], [R4.64+0x180], !P3 ;  /* 0x1710018004651fae */ /* 0x0005e2000d901d4c */
[----:B------:R-:W-:Y:S01]  /*19c0*/  IMAD R15, R14, c[0x0][0x21c], R0 ;  /* 0x000087000e0f7a24 */ /* 0x000fe200078e0200 */
[----:B------:R-:W-:Y:S01]  /*19d0*/  @P0 IADD3 R243, R8, -0x20, RZ ;  /* 0xffffffe008f30810 */ /* 0x000fe20007ffe0ff */
[----:B------:R-:W-:Y:S01]  /*19e0*/  IMAD.SHL.U32 R0, R10, 0x40, RZ ;  /* 0x000000400a007824 */ /* 0x000fe200078e00ff */
[----:B------:R-:W0:Y:S01]  /*19f0*/  LDGDEPBAR ;  /* 0x00000000000079af */ /* 0x000e220000000000 */
[----:B------:R-:W-:Y:S01]  /*1a00*/  IMAD.U32 R3, RZ, RZ, UR19 ;  /* 0x00000013ff037e24 */ /* 0x000fe2000f8e00ff */
[----:B------:R-:W-:Y:S01]  /*1a10*/  SHF.L.U32 R3, R17, 0x3, RZ ;  /* 0x0000000311037819 */ /* 0x000fe200000006ff */
[----:B------:R-:W-:Y:S01]  /*1a20*/  IMAD.U32 R2, RZ, RZ, UR18 ;  /* 0x00000012ff027e24 */ /* 0x000fe2000f8e00ff */
[----:B------:R-:W-:Y:S01]  /*1a30*/  LOP3.LUT R0, R0, 0x1c0, RZ, 0xc0, !PT ;  /* 0x000001c000007812 */ /* 0x000fe200078ec0ff */
[----:B------:R-:W-:Y:S01]  /*1a40*/  IMAD.IADD R19, R21, 0x1, R15 ;  /* 0x0000000115137824 */ /* 0x000fe200078e020f */
[----:B------:R-:W-:Y:S01]  /*1a50*/  SEL R9, RZ, 0x4, P4 ;  /* 0x00000004ff097807 */ /* 0x000fe20002000000 */
[----:B------:R-:W-:Y:S01]  /*1a60*/  STL.64 [R1+0x60], R20 ;  /* 0x0000601401007387 */ /* 0x000fe20000100a00 */
[----:B------:R-:W-:-:S02]  /*1a70*/  LOP3.LUT R8, R0, 0x8, R3, 0xf8, !PT ;  /* 0x0000000800087812 */ /* 0x000fc400078ef803 */
[----:B------:R-:W-:Y:S01]  /*1a80*/  SHF.R.U32.HI R3, RZ, 0x3, R0 ;  /* 0x00000003ff037819 */ /* 0x000fe20000011600 */
[----:B------:R-:W-:Y:S01]  /*1a90*/  STL [R1+0x54], R19 ;  /* 0x0000541301007387 */ /* 0x000fe20000100800 */
[----:B------:R-:W-:Y:S02]  /*1aa0*/  LEA R0, P0, R2, R20, 0x6 ;  /* 0x0000001402007211 */ /* 0x000fe400078030ff */
[----:B------:R-:W-:Y:S02]  /*1ab0*/  LOP3.LUT R3, R8, R3, RZ, 0x3c, !PT ;  /* 0x0000000308037212 */ /* 0x000fe400078e3cff */
[----:B------:R-:W-:Y:S02]  /*1ac0*/  LEA.HI.X R2, R2, R19, R13, 0x6, P0 ;  /* 0x0000001302027211 */ /* 0x000fe400000f340d */
[----:B-1----:R-:W-:Y:S02]  /*1ad0*/  LEA R6, P1, R0, c[0x0][0x1f8], 0x1 ;  /* 0x00007e0000067a11 */ /* 0x002fe400078208ff */
[----:B------:R-:W-:-:S02]  /*1ae0*/  IADD3 R9, R9, R11, R12 ;  /* 0x0000000b09097210 */ /* 0x000fc40007ffe00c */
[----:B------:R-:W-:Y:S01]  /*1af0*/  LEA.HI.X R7, R0, c[0x0][0x1fc], R2, 0x1, P1 ;  /* 0x00007f0000077a11 */ /* 0x000fe200008f0c02 */
[----:B--2---:R-:W-:Y:S01]  /*1b00*/  IMAD.SHL.U32 R4, R16, 0x40, RZ ;  /* 0x0000004010047824 */ /* 0x004fe200078e00ff */
[----:B------:R-:W-:Y:S01]  /*1b10*/  SHF.L.U32 R0, R92, 0x5, RZ ;  /* 0x000000055c007819 */ /* 0x000fe200000006ff */
[----:B------:R-:W-:Y:S01]  /*1b20*/  IMAD.MOV.U32 R5, RZ, RZ, c[0x0][0x20c] ;  /* 0x00008300ff057624 */ /* 0x000fe200078e00ff */
[----:B------:R-:W-:Y:S01]  /*1b30*/  SEL R2, RZ, 0x8, P3 ;  /* 0x00000008ff027807 */ /* 0x000fe20001800000 */
[----:B------:R-:W-:-:S04]  /*1b40*/  DEPBAR.LE SB0, 0x1 ;  /* 0x000080400000791a */ /* 0x000fc80000000000 */
[----:B------:R-:W-:Y:S01]  /*1b50*/  LOP3.LUT R4, R3, 0xfffffe00, R4, 0xf8, !PT ;  /* 0xfffffe0003047812 */ /* 0x000fe200078ef804 */
[----:B------:R-:W-:Y:S01]  /*1b60*/  IMAD.MOV.U32 R3, RZ, RZ, c[0x0][0x208] ;  /* 0x00008200ff037624 */ /* 0x000fe200078e00ff */
[----:B------:R-:W-:Y:S01]  /*1b70*/  LOP3.LUT R0, R0, 0x7ffffc00, RZ, 0xc0, !PT ;  /* 0x7ffffc0000007812 */ /* 0x000fe200078ec0ff */
[----:B------:R-:W-:Y:S01]  /*1b80*/  BAR.SYNC.DEFER_BLOCKING 0x0 ;  /* 0x0000000000007b1d */ /* 0x000fe20000010000 */
[----:B------:R-:W-:Y:S01]  /*1b90*/  LOP3.LUT P0, RZ, R10, 0x4, RZ, 0xc0, !PT ;  /* 0x000000040aff7812 */ /* 0x000fe2000780c0ff */
[C---:B------:R-:W-:Y:S01]  /*1ba0*/  IMAD.SHL.U32 R237, R4.reuse, 0x2, RZ ;  /* 0x0000000204ed7824 */ /* 0x040fe200078e00ff */
[----:B------:R-:W-:Y:S01]  /*1bb0*/  LEA R8, P1, R3, R6, 0x6 ;  /* 0x0000000603087211 */ /* 0x000fe200078230ff */
[----:B------:R-:W-:Y:S01]  /*1bc0*/  IMAD.IADD R220, R4, 0x1, R0 ;  /* 0x0000000104dc7824 */ /* 0x000fe200078e0200 */
[----:B------:R-:W-:Y:S01]  /*1bd0*/  LOP3.LUT P2, RZ, R10, 0x2, RZ, 0xc0, !PT ;  /* 0x000000020aff7812 */ /* 0x000fe2000784c0ff */
[----:B------:R-:W-:Y:S01]  /*1be0*/  IMAD.IADD R10, R9, 0x1, R2 ;  /* 0x00000001090a7824 */ /* 0x000fe200078e0202 */
[----:B------:R-:W-:Y:S01]  /*1bf0*/  LEA.HI.X R9, R3, R7, R5, 0x6, P1 ;  /* 0x0000000703097211 */ /* 0x000fe200008f3405 */
[----:B------:R-:W-:Y:S01]  /*1c00*/  IMAD.MOV.U32 R5, RZ, RZ, 0x10 ;  /* 0x00000010ff057424 */ /* 0x000fe200078e00ff */
[C---:B------:R-:W-:Y:S01]  /*1c10*/  LEA R228, R220.reuse, 0x100, 0x1 ;  /* 0x00000100dce47811 */ /* 0x040fe200078e08ff */
[----:B------:R-:W-:Y:S01]  /*1c20*/  IMAD.MOV.U32 R0, RZ, RZ, 0x20 ;  /* 0x00000020ff007424 */ /* 0x000fe200078e00ff */
[----:B------:R-:W-:Y:S01]  /*1c30*/  IADD3 R3, -R23, UR4, RZ ;  /* 0x0000000417037c10 */ /* 0x000fe2000fffe1ff */
[----:B------:R-:W-:Y:S01]  /*1c40*/  IMAD.SHL.U32 R220, R220, 0x2, RZ ;  /* 0x00000002dcdc7824 */ /* 0x000fe200078e00ff */
[----:B------:R-:W-:Y:S01]  /*1c50*/  SEL R5, R5, 0xfffffff0, !P2 ;  /* 0xfffffff005057807 */ /* 0x000fe20005000000 */
[----:B------:R-:W-:Y:S01]  /*1c60*/  IMAD.MOV.U32 R2, RZ, RZ, -0x40 ;  /* 0xffffffc0ff027424 */ /* 0x000fe200078e00ff */
[----:B------:R-:W-:-:S02]  /*1c70*/  SEL R0, R0, 0xffffffe0, !P0 ;  /* 0xffffffe000007807 */ /* 0x000fc40004000000 */
[C---:B------:R-:W-:Y:S01]  /*1c80*/  LEA R224, R5.reuse, R228, 0x1 ;  /* 0x000000e405e07211 */ /* 0x040fe200078e08ff */
[----:B------:R-:W-:Y:S01]  /*1c90*/  IMAD R238, R5, 0x2, R237 ;  /* 0x0000000205ee7824 */ /* 0x000fe200078e02ed */
[----:B------:R-:W-:Y:S01]  /*1ca0*/  LOP3.LUT P2, RZ, R10, 0x2, RZ, 0xc0, !PT ;  /* 0x000000020aff7812 */ /* 0x000fe2000784c0ff */
[C---:B------:R-:W-:Y:S01]  /*1cb0*/  IMAD R228, R0.reuse, 0x2, R228 ;  /* 0x0000000200e47824 */ /* 0x040fe200078e02e4 */
[C---:B------:R-:W-:Y:S01]  /*1cc0*/  ISETP.LT.OR P1, PT, R3.reuse, 0x1, P6 ;  /* 0x000000010300780c */ /* 0x040fe20003721670 */
[C---:B------:R-:W-:Y:S01]  /*1cd0*/  IMAD R232, R0.reuse, 0x2, R224 ;  /* 0x0000000200e87824 */ /* 0x040fe200078e02e0 */
[C---:B------:R-:W-:Y:S01]  /*1ce0*/  ISETP.LT.OR P0, PT, R3.reuse, 0x1, !P2 ;  /* 0x000000010300780c */ /* 0x040fe20005701670 */
[----:B------:R-:W1:Y:S01]  /*1cf0*/  LDSM.16.M88.4 R168, [R220+0x100] ;  /* 0x00010000dca8783b */ /* 0x000e620000000200 */
[----:B------:R-:W-:Y:S01]  /*1d00*/  P2R R11, PR, RZ, 0x20 ;  /* 0x00000020ff0b7803 */ /* 0x000fe20000000000 */
[C---:B------:R-:W-:Y:S01]  /*1d10*/  IMAD R240, R0.reuse, 0x2, R238 ;  /* 0x0000000200f07824 */ /* 0x040fe200078e02ee */
[----:B------:R-:W-:Y:S01]  /*1d20*/  ISETP.LT.OR P2, PT, R3, 0x21, !P2 ;  /* 0x000000210300780c */ /* 0x000fe20005741670 */
[----:B------:R-:W-:Y:S01]  /*1d30*/  LDSM.16.M88.4 R188, [R220+0x4100] ;  /* 0x00410000dcbc783b */ /* 0x000fe20000000200 */
[----:B------:R-:W-:-:S03]  /*1d40*/  LEA R241, R0, R237, 0x1 ;  /* 0x000000ed00f17211 */ /* 0x000fc600078e08ff */
        /* <DEDUP_REMOVED lines=15> */
[----:B-1----:R-:W-:Y:S04]  /*1e40*/  STL [R1+0x74], R170 ;  /* 0x000074aa01007387 */ /* 0x002fe80000100800 */
[----:B------:R-:W-:Y:S01]  /*1e50*/  STL [R1+0x70], R171 ;  /* 0x000070ab01007387 */ /* 0x000fe20000100800 */
[----:B------:R-:W-:-:S04]  /*1e60*/  DEPBAR.LE SB0, 0x0 ;  /* 0x000080000000791a */ /* 0x000fc80000000000 */
[----:B------:R-:W-:Y:S06]  /*1e70*/  BAR.SYNC.DEFER_BLOCKING 0x0 ;  /* 0x0000000000007b1d */ /* 0x000fec0000010000 */
[----:B------:R-:W1:Y:S04]  /*1e80*/  LDSM.16.M88.4 R16, [R236+0x10100] ;  /* 0x01010000ec10783b */ /* 0x000e680000000200 */
[----:B------:R-:W2:Y:S04]  /*1e90*/  LDSM.16.M88.4 R32, [R236+0x10900] ;  /* 0x01090000ec20783b */ /* 0x000ea80000000200 */
[----:B------:R-:W-:Y:S04]  /*1ea0*/  LDSM.16.M88.4 R36, [R236+0x11100] ;  /* 0x01110000ec24783b */ /* 0x000fe80000000200 */
[----:B------:R-:W3:Y:S04]  /*1eb0*/  LDSM.16.M88.4 R40, [R236+0x11900] ;  /* 0x01190000ec28783b */ /* 0x000ee80000000200 */
[----:B------:R-:W4:Y:S04]  /*1ec0*/  LDSM.16.M88.4 R28, [R243] ;  /* 0x00000000f31c783b */ /* 0x000f280000000200 */
[----:B------:R-:W4:Y:S04]  /*1ed0*/  LDSM.16.M88.4 R48, [R243+0x800] ;  /* 0x00080000f330783b */ /* 0x000f280000000200 */
[----:B------:R-:W4:Y:S04]  /*1ee0*/  LDSM.16.M88.4 R60, [R243+0x1000] ;  /* 0x00100000f33c783b */ /* 0x000f280000000200 */
[----:B------:R-:W4:Y:S04]  /*1ef0*/  LDSM.16.M88.4 R72, [R243+0x1800] ;  /* 0x00180000f348783b */ /* 0x000f280000000200 */
        /* <DEDUP_REMOVED lines=9> */
[----:B--2---:R-:W-:Y:S02]  /*1f90*/  HMMA.16816.F32.BF16 R20, R168, R32, RZ ;  /* 0x00000020a814723c */ /* 0x004fe400000418ff */
[----:B------:R1:W-:Y:S01]  /*1fa0*/  LDGSTS.E.BYPASS.LTC128B.128 [R101+0x4100], [R6.64+0x100], !P0 ;  /* 0x0410010006657fae */ /* 0x0003e2000c101d4c */
[----:B------:R-:W-:-:S04]  /*1fb0*/  LOP3.LUT P0, RZ, R25, 0x4, RZ, 0xc0, !PT ;  /* 0x0000000419ff7812 */ /* 0x000fc8000780c0ff */
[----:B------:R-:W-:Y:S01]  /*1fc0*/  SEL R2, R2, 0x40, P0 ;  /* 0x0000004002027807 */ /* 0x000fe20000000000 */
[----:B---3--:R-:W-:Y:S01]  /*1fd0*/  HMMA.16816.F32.BF16 R24, R168, R40, RZ ;  /* 0x00000028a818723c */ /* 0x008fe200000418ff */
[----:B------:R-:W-:Y:S02]  /*1fe0*/  LOP3.LUT P0, RZ, R10, 0x8, RZ, 0xc0, !PT ;  /* 0x000000080aff7812 */ /* 0x000fe4000780c0ff */
[----:B------:R-:W-:Y:S01]  /*1ff0*/  IADD3 R242, R236, R2, RZ ;  /* 0x00000002ecf27210 */ /* 0x000fe20007ffe0ff */
[----:B------:R-:W-:Y:S01]  /*2000*/  IMAD.IADD R239, R2, 0x1, R243 ;  /* 0x0000000102ef7824 */ /* 0x000fe200078e02f3 */
[C---:B------:R-:W-:Y:S02]  /*2010*/  ISETP.LT.OR P5, PT, R3.reuse, 0x1, !P0 ;  /* 0x000000010300780c */ /* 0x040fe400047a1670 */
[----:B------:R-:W-:Y:S01]  /*2020*/  ISETP.LT.OR P0, PT, R3, 0x21, !P0 ;  /* 0x000000210300780c */ /* 0x000fe20004701670 */
[----:B----4-:R-:W-:Y:S01]  /*2030*/  HMMA.16816.F32.BF16 R64, R172, R28, R12 ;  /* 0x0000001cac40723c */ /* 0x010fe2000004180c */
[----:B------:R-:W-:-:S05]  /*2040*/  LOP3.LUT R2, R92, 0xffffffe0, RZ, 0xc0, !PT ;  /* 0xffffffe05c027812 */ /* 0x000fca00078ec0ff */
[----:B------:R-:W-:Y:S02]  /*2050*/  IMAD.IADD R2, R164, 0x1, -R2 ;  /* 0x00000001a4027824 */ /* 0x000fe400078e0a02 */
[----:B------:R-:W-:Y:S02]  /*2060*/  HMMA.16816.F32.BF16 R12, R168, R18, RZ ;  /* 0x00000012a80c723c */ /* 0x000fe400000418ff */
[----:B------:R1:W-:Y:S01]  /*2070*/  LDGSTS.E.BYPASS.LTC128B.128 [R101+0x6100], [R6.64+0x180], !P5 ;  /* 0x0610018006657fae */ /* 0x0003e2000e901d4c */
[----:B------:R-:W-:Y:S02]  /*2080*/  ISETP.LT.OR P5, PT, R3, 0x21, P6 ;  /* 0x000000210300780c */ /* 0x000fe400037a1670 */
[----:B------:R-:W-:-:S03]  /*2090*/  SHF.R.S32.HI R3, RZ, 0x1f, R2 ;  /* 0x0000001fff037819 */ /* 0x000fc60000011402 */
[----:B------:R-:W-:Y:S01]  /*20a0*/  HMMA.16816.F32.BF16 R16, R168, R34, RZ ;  /* 0x00000022a810723c */ /* 0x000fe200000418ff */
[----:B------:R-:W-:-:S04]  /*20b0*/  LEA.HI R3, R3, R2, RZ, 0x2 ;  /* 0x0000000203037211 */ /* 0x000fc800078f10ff */
[----:B------:R-:W-:-:S03]  /*20c0*/  LOP3.LUT R3, R3, 0x7ffffffc, RZ, 0xc0, !PT ;  /* 0x7ffffffc03037812 */ /* 0x000fc600078ec0ff */
[----:B------:R2:W-:Y:S01]  /*20d0*/  LDGSTS.E.BYPASS.LTC128B.128 [R101+0x1100], [R8.64], !P5 ;  /* 0x0110000008657fae */ /* 0x0005e2000e901d4c */
[----:B------:R-:W-:Y:S01]  /*20e0*/  ISETP.NE.AND P5, PT, R11, RZ, PT ;  /* 0x000000ff0b00720c */ /* 0x000fe20003fa5270 */
[C---:B------:R-:W-:Y:S01]  /*20f0*/  HMMA.16816.F32.BF16 R32, R172.reuse, R48, R20 ;  /* 0x00000030ac20723c */ /* 0x040fe20000041814 */
[----:B------:R-:W-:Y:S01]  /*2100*/  IMAD.IADD R3, R2, 0x1, -R3 ;  /* 0x0000000102037824 */ /* 0x000fe200078e0a03 */
[----:B------:R2:W-:Y:S01]  /*2110*/  LDGSTS.E.BYPASS.LTC128B.128 [R101+0x3100], [R8.64+0x80], !P2 ;  /* 0x0310008008657fae */ /* 0x0005e2000d101d4c */
[----:B------:R-:W-:Y:S01]  /*2120*/  IMAD.U32 R2, RZ, RZ, UR4 ;  /* 0x00000004ff027e24 */ /* 0x000fe2000f8e00ff */
[----:B------:R-:W-:Y:S02]  /*2130*/  @UP0 USHF.R.S32.HI UR4, URZ, 0x1f, UR14 ;  /* 0x0000001f3f040899 */ /* 0x000fe4000801140e */
[----:B------:R2:W-:Y:S01]  /*2140*/  LDGSTS.E.BYPASS.LTC128B.128 [R101+0x5100], [R8.64+0x100], !P1 ;  /* 0x0510010008657fae */ /* 0x0005e2000c901d4c */
[----:B------:R-:W-:Y:S01]  /*2150*/  IMAD R2, R3, -0x2, R2 ;  /* 0xfffffffe03027824 */ /* 0x000fe200078e0202 */
[----:B------:R-:W-:Y:S01]  /*2160*/  HMMA.16816.F32.BF16 R56, R172, R30, R12 ;  /* 0x0000001eac38723c */ /* 0x000fe2000004180c */
[----:B------:R-:W-:Y:S01]  /*2170*/  @UP0 UIMAD UR4, UR4, UR16, UR15 ;  /* 0x00000010040402a4 */ /* 0x000fe2000f8e020f */
[----:B------:R2:W-:Y:S02]  /*2180*/  LDGSTS.E.BYPASS.LTC128B.128 [R101+0x7100], [R8.64+0x180], !P0 ;  /* 0x0710018008657fae */ /* 0x0005e4000c101d4c */
[----:B------:R-:W-:-:S02]  /*2190*/  ISETP.GT.AND P0, PT, R2, RZ, PT ;  /* 0x000000ff0200720c */ /* 0x000fc40003f04270 */
[----:B------:R-:W3:Y:S01]  /*21a0*/  LDSM.16.M88.4 R52, [R242+0x10100] ;  /* 0x01010000f234783b */ /* 0x000ee20000000200 */
[C---:B------:R-:W-:Y:S01]  /*21b0*/  ISETP.GT.AND P2, PT, R2.reuse, 0x1, PT ;  /* 0x000000010200780c */ /* 0x040fe20003f44270 */
[C---:B------:R-:W-:Y:S01]  /*21c0*/  HMMA.16816.F32.BF16 R12, R168.reuse, R38, RZ ;  /* 0x00000026a80c723c */ /* 0x040fe200000418ff */
[----:B------:R-:W-:Y:S01]  /*21d0*/  ISETP.GT.AND P1, PT, R2, 0x8, PT ;  /* 0x000000080200780c */ /* 0x000fe20003f24270 */
[----:B------:R-:W4:Y:S04]  /*21e0*/  LDSM.16.M88.4 R76, [R242+0x10900] ;  /* 0x01090000f24c783b */ /* 0x000f280000000200 */
[----:B------:R-:W1:Y:S02]  /*21f0*/  LDSM.16.M88.4 R44, [R242+0x11100] ;  /* 0x01110000f22c783b */ /* 0x000e640000000200 */
[----:B------:R-:W-:Y:S02]  /*2200*/  HMMA.16816.F32.BF16 R28, R168, R42, RZ ;  /* 0x0000002aa81c723c */ /* 0x000fe400000418ff */
[----:B------:R-:W1:Y:S04]  /*2210*/  LDSM.16.M88.4 R68, [R242+0x11900] ;  /* 0x01190000f244783b */ /* 0x000e680000000200 */
[----:B------:R-:W-:Y:S02]  /*2220*/  LDSM.16.M88.4 R80, [R239] ;  /* 0x00000000ef50783b */ /* 0x000fe40000000200 */
[----:B------:R-:W-:Y:S02]  /*2230*/  HMMA.16816.F32.BF16 R20, R172, R50, R16 ;  /* 0x00000032ac14723c */ /* 0x000fe40000041810 */
[----:B------:R-:W1:Y:S04]  /*2240*/  LDSM.16.M88.4 R48, [R239+0x800] ;  /* 0x00080000ef30783b */ /* 0x000e680000000200 */
[----:B------:R-:W-:Y:S02]  /*2250*/  LDSM.16.M88.4 R84, [R236+0x12100] ;  /* 0x01210000ec54783b */ /* 0x000fe40000000200 */
[----:B--2---:R-:W-:Y:S02]  /*2260*/  HMMA.16816.F32.BF16 R8, R168, R36, RZ ;  /* 0x00000024a808723c */ /* 0x004fe400000418ff */
[----:B------:R-:W-:Y:S04]  /*2270*/  LDSM.16.M88.4 R88, [R243+0x2800] ;  /* 0x00280000f358783b */ /* 0x000fe80000000200 */
[----:B------:R-:W0:Y:S02]  /*2280*/  LDGDEPBAR ;  /* 0x00000000000079af */ /* 0x000e240000000000 */
[C---:B------:R-:W-:Y:S08]  /*2290*/  HMMA.16816.F32.BF16 R12, R172.reuse, R62, R12 ;  /* 0x0000003eac0c723c */ /* 0x040ff0000004180c */
[C---:B------:R-:W-:Y:S08]  /*22a0*/  HMMA.16816.F32.BF16 R28, R172.reuse, R74, R28 ;  /* 0x0000004aac1c723c */ /* 0x040ff0000004181c */
[C---:B------:R-:W-:Y:S01]  /*22b0*/  HMMA.16816.F32.BF16 R16, R172.reuse, R60, R8 ;  /* 0x0000003cac10723c */ /* 0x040fe20000041808 */
[----:B------:R-:W-:Y:S07]  /*22c0*/  LDSM.16.M88.4 R60, [R236+0x13100] ;  /* 0x01310000ec3c783b */ /* 0x000fee0000000200 */
[----:B------:R-:W-:Y:S01]  /*22d0*/  HMMA.16816.F32.BF16 R8, R172, R72, R24 ;  /* 0x00000048ac08723c */ /* 0x000fe20000041818 */
[----:B------:R-:W-:Y:S07]  /*22e0*/  LDSM.16.M88.4 R72, [R239+0x1800] ;  /* 0x00180000ef48783b */ /* 0x000fee0000000200 */
[C---:B---3--:R-:W-:Y:S01]  /*22f0*/  HMMA.16816.F32.BF16 R40, R180.reuse, R52, R64 ;  /* 0x00000034b428723c */ /* 0x048fe20000041840 */
[----:B------:R-:W2:Y:S07]  /*2300*/  LDSM.16.M88.4 R64, [R239+0x1000] ;  /* 0x00100000ef40783b */ /* 0x000eae0000000200 */
[C---:B----4-:R-:W-:Y:S08]  /*2310*/  HMMA.16816.F32.BF16 R36, R180.reuse, R76, R32 ;  /* 0x0000004cb424723c */ /* 0x050ff00000041820 */
[C---:B------:R-:W-:Y:S01]  /*2320*/  HMMA.16816.F32.BF16 R32, R180.reuse, R78, R20 ;  /* 0x0000004eb420723c */ /* 0x040fe20000041814 */
[----:B------:R-:W3:Y:S07]  /*2330*/  LDSM.16.M88.4 R76, [R236+0x12900] ;  /* 0x01290000ec4c783b */ /* 0x000eee0000000200 */
[C---:B------:R-:W-:Y:S08]  /*2340*/  HMMA.16816.F32.BF16 R56, R180.reuse, R54, R56 ;  /* 0x00000036b438723c */ /* 0x040ff00000041838 */
[C---:B-1----:R-:W-:Y:S08]  /*2350*/  HMMA.16816.F32.BF16 R24, R180.reuse, R44, R16 ;  /* 0x0000002cb418723c */ /* 0x042ff00000041810 */
[C---:B------:R-:W-:Y:S08]  /*2360*/  HMMA.16816.F32.BF16 R20, R180.reuse, R46, R12 ;  /* 0x0000002eb414723c */ /* 0x040ff0000004180c */
[C---:B------:R-:W-:Y:S08]  /*2370*/  HMMA.16816.F32.BF16 R16, R180.reuse, R68, R8 ;  /* 0x00000044b410723c */ /* 0x040ff00000041808 */
[----:B------:R-:W-:Y:S01]  /*2380*/  HMMA.16816.F32.BF16 R12, R180, R70, R28 ;  /* 0x00000046b40c723c */ /* 0x000fe2000004181c */
[----:B------:R-:W1:Y:S07]  /*2390*/  LDSM.16.M88.4 R68, [R236+0x13900] ;  /* 0x01390000ec44783b */ /* 0x000e6e0000000200 */
[C---:B------:R-:W-:Y:S08]  /*23a0*/  HMMA.16816.F32.BF16 R52, R184.reuse, R48, R36 ;  /* 0x00000030b834723c */ /* 0x040ff00000041824 */
[C---:B------:R-:W-:Y:S08]  /*23b0*/  HMMA.16816.F32.BF16 R8, R184.reuse, R80, R40 ;  /* 0x00000050b808723c */ /* 0x040ff00000041828 */
[C---:B------:R-:W-:Y:S08]  /*23c0*/  HMMA.16816.F32.BF16 R48, R184.reuse, R50, R32 ;  /* 0x00000032b830723c */ /* 0x040ff00000041820 */
[C---:B------:R-:W-:Y:S01]  /*23d0*/  HMMA.16816.F32.BF16 R56, R184.reuse, R82, R56 ;  /* 0x00000052b838723c */ /* 0x040fe20000041838 */
[----:B------:R-:W4:Y:S07]  /*23e0*/  LDSM.16.M88.4 R80, [R243+0x2000] ;  /* 0x00200000f350783b */ /* 0x000f2e0000000200 */
[C---:B--2---:R-:W-:Y:S08]  /*23f0*/  HMMA.16816.F32.BF16 R44, R184.reuse, R64, R24 ;  /* 0x00000040b82c723c */ /* 0x044ff00000041818 */
[C---:B------:R-:W-:Y:S08]  /*2400*/  HMMA.16816.F32.BF16 R40, R184.reuse, R66, R20 ;  /* 0x00000042b828723c */ /* 0x040ff00000041814 */
[C---:B------:R-:W-:Y:S08]  /*2410*/  HMMA.16816.F32.BF16 R36, R184.reuse, R72, R16 ;  /* 0x00000048b824723c */ /* 0x040ff00000041810 */
[----:B------:R-:W-:Y:S01]  /*2420*/  HMMA.16816.F32.BF16 R32, R184, R74, R12 ;  /* 0x0000004ab820723c */ /* 0x000fe2000004180c */
[----:B------:R-:W2:Y:S07]  /*2430*/  LDSM.16.M88.4 R72, [R243+0x3000] ;  /* 0x00300000f348783b */ /* 0x000eae0000000200 */
[C---:B------:R-:W-:Y:S08]  /*2440*/  HMMA.16816.F32.BF16 R28, R188.reuse, R84, R8 ;  /* 0x00000054bc1c723c */ /* 0x040ff00000041808 */
[C---:B---3--:R-:W-:Y:S08]  /*2450*/  HMMA.16816.F32.BF16 R20, R188.reuse, R76, R52 ;  /* 0x0000004cbc14723c */ /* 0x048ff00000041834 */
[C---:B------:R-:W-:Y:S01]  /*2460*/  HMMA.16816.F32.BF16 R16, R188.reuse, R78, R48 ;  /* 0x0000004ebc10723c */ /* 0x040fe20000041830 */
[----:B------:R-:W3:Y:S04]  /*2470*/  LDSM.16.M88.4 R76, [R243+0x3800] ;  /* 0x00380000f34c783b */ /* 0x000ee80000000200 */
[----:B------:R-:W-:Y:S03]  /*2480*/  LDSM.16.M88.4 R48, [R242+0x12900] ;  /* 0x01290000f230783b */ /* 0x000fe60000000200 */
[C---:B------:R-:W-:Y:S01]  /*2490*/  HMMA.16816.F32.BF16 R24, R188.reuse, R86, R56 ;  /* 0x00000056bc18723c */ /* 0x040fe20000041838 */
[----:B------:R-:W-:Y:S07]  /*24a0*/  LDSM.16.M88.4 R84, [R243+0x7000] ;  /* 0x00700000f354783b */ /* 0x000fee0000000200 */
[C---:B------:R-:W-:Y:S08]  /*24b0*/  HMMA.16816.F32.BF16 R12, R188.reuse, R60, R44 ;  /* 0x0000003cbc0c723c */ /* 0x040ff0000004182c */
[C---:B------:R-:W-:Y:S01]  /*24c0*/  HMMA.16816.F32.BF16 R8, R188.reuse, R62, R40 ;  /* 0x0000003ebc08723c */ /* 0x040fe20000041828 */
[----:B------:R-:W2:Y:S07]  /*24d0*/  LDSM.16.M88.4 R40, [R242+0x12100] ;  /* 0x01210000f228783b */ /* 0x000eae0000000200 */
[C---:B-1----:R-:W-:Y:S08]  /*24e0*/  HMMA.16816.F32.BF16 R52, R188.reuse, R68, R36 ;  /* 0x00000044bc34723c */ /* 0x042ff00000041824 */
[----:B------:R-:W-:Y:S01]  /*24f0*/  HMMA.16816.F32.BF16 R68, R188, R70, R32 ;  /* 0x00000046bc44723c */ /* 0x000fe20000041820 */
[----:B------:R-:W1:Y:S07]  /*2500*/  LDSM.16.M88.4 R32, [R242+0x13100] ;  /* 0x01310000f220783b */ /* 0x000e6e0000000200 */
[C---:B----4-:R-:W-:Y:S01]  /*2510*/  HMMA.16816.F32.BF16 R64, R192.reuse, R80, R28 ;  /* 0x00000050c040723c */ /* 0x050fe2000004181c */
[----:B------:R-:W4:Y:S07]  /*2520*/  LDSM.16.M88.4 R28, [R242+0x13900] ;  /* 0x01390000f21c783b */ /* 0x000f2e0000000200 */
[C---:B------:R-:W-:Y:S01]  /*2530*/  HMMA.16816.F32.BF16 R60, R192.reuse, R82, R24 ;  /* 0x00000052c03c723c */ /* 0x040fe20000041818 */
[----:B------:R-:W-:Y:S07]  /*2540*/  LDSM.16.M88.4 R80, [R239+0x2800] ;  /* 0x00280000ef50783b */ /* 0x000fee0000000200 */
[C---:B------:R-:W-:Y:S08]  /*2550*/  HMMA.16816.F32.BF16 R56, R192.reuse, R88, R20 ;  /* 0x00000058c038723c */ /* 0x040ff00000041814 */
[C---:B--2---:R-:W-:Y:S08]  /*2560*/  HMMA.16816.F32.BF16 R36, R192.reuse, R72, R12 ;  /* 0x00000048c024723c */ /* 0x044ff0000004180c */
[C---:B------:R-:W-:Y:S01]  /*2570*/  HMMA.16816.F32.BF16 R24, R192.reuse, R74, R8 ;  /* 0x0000004ac018723c */ /* 0x040fe20000041808 */
[----:B------:R-:W2:Y:S07]  /*2580*/  LDSM.16.M88.4 R72, [R239+0x2000] ;  /* 0x00200000ef48783b */ /* 0x000eae0000000200 */
[C---:B------:R-:W-:Y:S01]  /*2590*/  HMMA.16816.F32.BF16 R44, R192.reuse, R90, R16 ;  /* 0x0000005ac02c723c */ /* 0x040fe20000041810 */
[----:B------:R-:W-:Y:S07]  /*25a0*/  LDSM.16.M88.4 R88, [R242+0x16900] ;  /* 0x01690000f258783b */ /* 0x000fee0000000200 */
[C---:B---3--:R-:W-:Y:S08]  /*25b0*/  HMMA.16816.F32.BF16 R20, R192.reuse, R76, R52 ;  /* 0x0000004cc014723c */ /* 0x048ff00000041834 */
[----:B------:R-:W-:Y:S01]  /*25c0*/  HMMA.16816.F32.BF16 R16, R192, R78, R68 ;  /* 0x0000004ec010723c */ /* 0x000fe20000041844 */
[----:B------:R-:W3:Y:S04]  /*25d0*/  LDSM.16.M88.4 R68, [R239+0x3000] ;  /* 0x00300000ef44783b */ /* 0x000ee80000000200 */
[----:B------:R-:W2:Y:S03]  /*25e0*/  LDSM.16.M88.4 R76, [R239+0x3800] ;  /* 0x00380000ef4c783b */ /* 0x000ea60000000200 */
[C---:B------:R-:W-:Y:S08]  /*25f0*/  HMMA.16816.F32.BF16 R8, R196.reuse, R42, R60 ;  /* 0x0000002ac408723c */ /* 0x040ff0000004183c */
[C---:B------:R-:W-:Y:S08]  /*2600*/  HMMA.16816.F32.BF16 R12, R196.reuse, R40, R64 ;  /* 0x00000028c40c723c */ /* 0x040ff00000041840 */
[C---:B------:R-:W-:Y:S08]  /*2610*/  HMMA.16816.F32.BF16 R60, R196.reuse, R48, R56 ;  /* 0x00000030c43c723c */ /* 0x040ff00000041838 */
[C---:B-1----:R-:W-:Y:S01]  /*2620*/  HMMA.16816.F32.BF16 R56, R196.reuse, R32, R36 ;  /* 0x00000020c438723c */ /* 0x042fe20000041824 */
[----:B------:R-:W1:Y:S07]  /*2630*/  LDSM.16.M88.4 R36, [R236+0x14100] ;  /* 0x01410000ec24783b */ /* 0x000e6e0000000200 */
[C---:B------:R-:W-:Y:S01]  /*2640*/  HMMA.16816.F32.BF16 R52, R196.reuse, R34, R24 ;  /* 0x00000022c434723c */ /* 0x040fe20000041818 */
[----:B------:R-:W1:Y:S07]  /*2650*/  LDSM.16.M88.4 R32, [R236+0x14900] ;  /* 0x01490000ec20783b */ /* 0x000e6e0000000200 */
[C---:B------:R-:W-:Y:S08]  /*2660*/  HMMA.16816.F32.BF16 R64, R196.reuse, R50, R44 ;  /* 0x00000032c440723c */ /* 0x040ff0000004182c */
[C---:B----4-:R-:W-:Y:S08]  /*2670*/  HMMA.16816.F32.BF16 R48, R196.reuse, R28, R20 ;  /* 0x0000001cc430723c */ /* 0x050ff00000041814 */
[----:B------:R-:W-:Y:S01]  /*2680*/  HMMA.16816.F32.BF16 R44, R196, R30, R16 ;  /* 0x0000001ec42c723c */ /* 0x000fe20000041810 */
[----:B------:R-:W4:Y:S07]  /*2690*/  LDSM.16.M88.4 R28, [R236+0x15100] ;  /* 0x01510000ec1c783b */ /* 0x000f2e0000000200 */
[C---:B--2---:R-:W-:Y:S08]  /*26a0*/  HMMA.16816.F32.BF16 R40, R200.reuse, R72, R12 ;  /* 0x00000048c828723c */ /* 0x044ff0000004180c */
[C---:B------:R-:W-:Y:S01]  /*26b0*/  HMMA.16816.F32.BF16 R24, R200.reuse, R74, R8 ;  /* 0x0000004ac818723c */ /* 0x040fe20000041808 */
[----:B------:R-:W-:Y:S07]  /*26c0*/  LDSM.16.M88.4 R72, [R242+0x15100] ;  /* 0x01510000f248783b */ /* 0x000fee0000000200 */
[C---:B------:R-:W-:Y:S08]  /*26d0*/  HMMA.16816.F32.BF16 R20, R200.reuse, R80, R60 ;  /* 0x00000050c814723c */ /* 0x040ff0000004183c */
[C---:B---3--:R-:W-:Y:S08]  /*26e0*/  HMMA.16816.F32.BF16 R12, R200.reuse, R68, R56 ;  /* 0x00000044c80c723c */ /* 0x048ff00000041838 */
[C---:B------:R-:W-:Y:S01]  /*26f0*/  HMMA.16816.F32.BF16 R8, R200.reuse, R70, R52 ;  /* 0x00000046c808723c */ /* 0x040fe20000041834 */
[----:B------:R-:W-:Y:S07]  /*2700*/  LDSM.16.M88.4 R68, [R243+0x4000] ;  /* 0x00400000f344783b */ /* 0x000fee0000000200 */
[C---:B------:R-:W-:Y:S01]  /*2710*/  HMMA.16816.F32.BF16 R16, R200.reuse, R82, R64 ;  /* 0x00000052c810723c */ /* 0x040fe20000041840 */
[----:B------:R-:W2:Y:S04]  /*2720*/  LDSM.16.M88.4 R64, [R236+0x15900] ;  /* 0x01590000ec40783b */ /* 0x000ea80000000200 */
[----:B------:R-:W3:Y:S03]  /*2730*/  LDSM.16.M88.4 R80, [R243+0x4800] ;  /* 0x00480000f350783b */ /* 0x000ee60000000200 */
[----:B------:R-:W-:Y:S08]  /*2740*/  HMMA.16816.F32.BF16 R48, R200, R76, R48 ;  /* 0x0000004cc830723c */ /* 0x000ff00000041830 */
[C---:B-1----:R-:W-:Y:S08]  /*2750*/  HMMA.16816.F32.BF16 R56, R204.reuse, R36, R40 ;  /* 0x00000024cc38723c */ /* 0x042ff00000041828 */
[----:B------:R-:W-:Y:S08]  /*2760*/  HMMA.16816.F32.BF16 R52, R204, R32, R20 ;  /* 0x00000020cc34723c */ /* 0x000ff00000041814 */
[----:B------:R-:W-:Y:S01]  /*2770*/  HMMA.16816.F32.BF16 R60, R200, R78, R44 ;  /* 0x0000004ec83c723c */ /* 0x000fe2000004182c */
[----:B------:R-:W-:Y:S07]  /*2780*/  LDSM.16.M88.4 R76, [R242+0x15900] ;  /* 0x01590000f24c783b */ /* 0x000fee0000000200 */
[C---:B----4-:R-:W-:Y:S08]  /*2790*/  HMMA.16816.F32.BF16 R40, R204.reuse, R28, R12 ;  /* 0x0000001ccc28723c */ /* 0x050ff0000004180c */
[C---:B------:R-:W-:Y:S01]  /*27a0*/  HMMA.16816.F32.BF16 R20, R204.reuse, R30, R8 ;  /* 0x0000001ecc14723c */ /* 0x040fe20000041808 */
[----:B------:R-:W1:Y:S07]  /*27b0*/  LDSM.16.M88.4 R28, [R243+0x5000] ;  /* 0x00500000f31c783b */ /* 0x000e6e0000000200 */
[C---:B------:R-:W-:Y:S01]  /*27c0*/  HMMA.16816.F32.BF16 R36, R204.reuse, R38, R24 ;  /* 0x00000026cc24723c */ /* 0x040fe20000041818 */
[----:B------:R-:W4:Y:S07]  /*27d0*/  LDSM.16.M88.4 R24, [R243+0x5800] ;  /* 0x00580000f318783b */ /* 0x000f2e0000000200 */
[C---:B------:R-:W-:Y:S01]  /*27e0*/  HMMA.16816.F32.BF16 R44, R204.reuse, R34, R16 ;  /* 0x00000022cc2c723c */ /* 0x040fe20000041810 */
[----:B------:R-:W1:Y:S07]  /*27f0*/  LDSM.16.M88.4 R32, [R242+0x14100] ;  /* 0x01410000f220783b */ /* 0x000e6e0000000200 */
[C---:B--2---:R-:W-:Y:S08]  /*2800*/  HMMA.16816.F32.BF16 R16, R204.reuse, R64, R48 ;  /* 0x00000040cc10723c */ /* 0x044ff00000041830 */
[----:B------:R-:W-:Y:S01]  /*2810*/  HMMA.16816.F32.BF16 R12, R204, R66, R60 ;  /* 0x00000042cc0c723c */ /* 0x000fe2000004183c */
[----:B------:R-:W2:Y:S07]  /*2820*/  LDSM.16.M88.4 R64, [R242+0x14900] ;  /* 0x01490000f240783b */ /* 0x000eae0000000200 */
[C---:B------:R-:W-:Y:S08]  /*2830*/  HMMA.16816.F32.BF16 R8, R208.reuse, R68, R56 ;  /* 0x00000044d008723c */ /* 0x040ff00000041838 */
        /* <DEDUP_REMOVED lines=8> */
[C---:B----4-:R-:W-:Y:S08]  /*28c0*/  HMMA.16816.F32.BF16 R52, R208.reuse, R24, R16 ;  /* 0x00000018d034723c */ /* 0x050ff00000041810 */
[----:B------:R-:W-:Y:S08]  /*28d0*/  HMMA.16816.F32.BF16 R44, R208, R26, R12 ;  /* 0x0000001ad02c723c */ /* 0x000ff0000004180c */
[C---:B------:R-:W-:Y:S08]  /*28e0*/  HMMA.16816.F32.BF16 R24, R212.reuse, R32, R8 ;  /* 0x00000020d418723c */ /* 0x040ff00000041808 */
[C---:B------:R-:W-:Y:S01]  /*28f0*/  HMMA.16816.F32.BF16 R20, R212.reuse, R34, R36 ;  /* 0x00000022d414723c */ /* 0x040fe20000041824 */
[----:B------:R-:W4:Y:S07]  /*2900*/  LDSM.16.M88.4 R32, [R239+0x5000] ;  /* 0x00500000ef20783b */ /* 0x000f2e0000000200 */
[C---:B--2---:R-:W-:Y:S08]  /*2910*/  HMMA.16816.F32.BF16 R16, R212.reuse, R64, R48 ;  /* 0x00000040d410723c */ /* 0x044ff00000041830 */
[C---:B------:R-:W-:Y:S08]  /*2920*/  HMMA.16816.F32.BF16 R8, R212.reuse, R72, R60 ;  /* 0x00000048d408723c */ /* 0x040ff0000004183c */
[C---:B------:R-:W-:Y:S01]  /*2930*/  HMMA.16816.F32.BF16 R12, R212.reuse, R66, R56 ;  /* 0x00000042d40c723c */ /* 0x040fe20000041838 */
[----:B------:R-:W2:Y:S07]  /*2940*/  LDSM.16.M88.4 R64, [R236+0x16100] ;  /* 0x01610000ec40783b */ /* 0x000eae0000000200 */
[C---:B------:R-:W-:Y:S01]  /*2950*/  HMMA.16816.F32.BF16 R40, R212.reuse, R74, R40 ;  /* 0x0000004ad428723c */ /* 0x040fe20000041828 */
[----:B------:R-:W-:Y:S07]  /*2960*/  LDSM.16.M88.4 R72, [R236+0x16900] ;  /* 0x01690000ec48783b */ /* 0x000fee0000000200 */
[----:B------:R-:W-:Y:S08]  /*2970*/  HMMA.16816.F32.BF16 R60, R212, R76, R52 ;  /* 0x0000004cd43c723c */ /* 0x000ff00000041834 */
[C---:B---3--:R-:W-:Y:S08]  /*2980*/  HMMA.16816.F32.BF16 R52, R216.reuse, R80, R24 ;  /* 0x00000050d834723c */ /* 0x048ff00000041818 */
[----:B------:R-:W-:Y:S01]  /*2990*/  HMMA.16816.F32.BF16 R48, R216, R82, R20 ;  /* 0x00000052d830723c */ /* 0x000fe20000041814 */
[----:B------:R-:W3:Y:S07]  /*29a0*/  LDSM.16.M88.4 R80, [R236+0x17100] ;  /* 0x01710000ec50783b */ /* 0x000eee0000000200 */
[----:B------:R-:W-:Y:S01]  /*29b0*/  HMMA.16816.F32.BF16 R56, R212, R78, R44 ;  /* 0x0000004ed438723c */ /* 0x000fe2000004182c */
[----:B------:R-:W-:Y:S07]  /*29c0*/  LDSM.16.M88.4 R76, [R243+0x6800] ;  /* 0x00680000f34c783b */ /* 0x000fee0000000200 */
[C---:B-1----:R-:W-:Y:S08]  /*29d0*/  HMMA.16816.F32.BF16 R44, R216.reuse, R28, R16 ;  /* 0x0000001cd82c723c */ /* 0x042ff00000041810 */
[C---:B----4-:R-:W-:Y:S08]  /*29e0*/  HMMA.16816.F32.BF16 R24, R216.reuse, R32, R8 ;  /* 0x00000020d818723c */ /* 0x050ff00000041808 */
[C---:B------:R-:W-:Y:S08]  /*29f0*/  HMMA.16816.F32.BF16 R20, R216.reuse, R34, R40 ;  /* 0x00000022d814723c */ /* 0x040ff00000041828 */
[C---:B------:R-:W-:Y:S01]  /*2a00*/  HMMA.16816.F32.BF16 R16, R216.reuse, R68, R60 ;  /* 0x00000044d810723c */ /* 0x040fe2000004183c */
[----:B------:R-:W1:Y:S07]  /*2a10*/  LDSM.16.M88.4 R60, [R243+0x6000] ;  /* 0x00600000f33c783b */ /* 0x000e6e0000000200 */
[----:B------:R-:W-:Y:S01]  /*2a20*/  HMMA.16816.F32.BF16 R36, R216, R30, R12 ;  /* 0x0000001ed824723c */ /* 0x000fe2000004180c */
[----:B------:R-:W4:Y:S07]  /*2a30*/  LDSM.16.M88.4 R28, [R236+0x17900] ;  /* 0x01790000ec1c783b */ /* 0x000f2e0000000200 */
[C---:B--2---:R-:W-:Y:S08]  /*2a40*/  HMMA.16816.F32.BF16 R8, R220.reuse, R64, R52 ;  /* 0x00000040dc08723c */ /* 0x044ff00000041834 */
[----:B------:R-:W-:Y:S01]  /*2a50*/  HMMA.16816.F32.BF16 R48, R220, R66, R48 ;  /* 0x00000042dc30723c */ /* 0x000fe20000041830 */
[----:B------:R-:W-:Y:S07]  /*2a60*/  LDSM.16.M88.4 R64, [R239+0x6000] ;  /* 0x00600000ef40783b */ /* 0x000fee0000000200 */
[----:B------:R-:W-:Y:S01]  /*2a70*/  HMMA.16816.F32.BF16 R12, R216, R70, R56 ;  /* 0x00000046d80c723c */ /* 0x000fe20000041838 */
[----:B------:R-:W-:Y:S07]  /*2a80*/  LDSM.16.M88.4 R68, [R243+0x7800] ;  /* 0x00780000f344783b */ /* 0x000fee0000000200 */
[C---:B---3--:R-:W-:Y:S08]  /*2a90*/  HMMA.16816.F32.BF16 R32, R220.reuse, R80, R24 ;  /* 0x00000050dc20723c */ /* 0x048ff00000041818 */
[C---:B------:R-:W-:Y:S01]  /*2aa0*/  HMMA.16816.F32.BF16 R56, R220.reuse, R82, R20 ;  /* 0x00000052dc38723c */ /* 0x040fe20000041814 */
[----:B------:R-:W2:Y:S07]  /*2ab0*/  LDSM.16.M88.4 R80, [R242+0x16100] ;  /* 0x01610000f250783b */ /* 0x000eae0000000200 */
[C---:B------:R-:W-:Y:S08]  /*2ac0*/  HMMA.16816.F32.BF16 R44, R220.reuse, R72, R44 ;  /* 0x00000048dc2c723c */ /* 0x040ff0000004182c */
[----:B------:R-:W-:Y:S01]  /*2ad0*/  HMMA.16816.F32.BF16 R40, R220, R74, R36 ;  /* 0x0000004adc28723c */ /* 0x000fe20000041824 */
[----:B------:R-:W-:Y:S07]  /*2ae0*/  LDSM.16.M88.4 R72, [R239+0x6800] ;  /* 0x00680000ef48783b */ /* 0x000fee0000000200 */
[C---:B-1----:R-:W-:Y:S08]  /*2af0*/  HMMA.16816.F32.BF16 R24, R224.reuse, R60, R8 ;  /* 0x0000003ce018723c */ /* 0x042ff00000041808 */
[----:B------:R-:W-:Y:S01]  /*2b00*/  HMMA.16816.F32.BF16 R20, R224, R62, R48 ;  /* 0x0000003ee014723c */ /* 0x000fe20000041830 */
[----:B------:R-:W-:Y:S07]  /*2b10*/  LDSM.16.M88.4 R60, [R239+0x7000] ;  /* 0x00700000ef3c783b */ /* 0x000fee0000000200 */
[C---:B----4-:R-:W-:Y:S08]  /*2b20*/  HMMA.16816.F32.BF16 R52, R220.reuse, R28, R16 ;  /* 0x0000001cdc34723c */ /* 0x050ff00000041810 */
[----:B------:R-:W-:Y:S01]  /*2b30*/  HMMA.16816.F32.BF16 R36, R220, R30, R12 ;  /* 0x0000001edc24723c */ /* 0x000fe2000004180c */
[----:B------:R-:W1:Y:S07]  /*2b40*/  LDSM.16.M88.4 R28, [R242+0x17100] ;  /* 0x01710000f21c783b */ /* 0x000e6e0000000200 */
[C---:B------:R-:W-:Y:S08]  /*2b50*/  HMMA.16816.F32.BF16 R16, R224.reuse, R76, R44 ;  /* 0x0000004ce010723c */ /* 0x040ff0000004182c */
[C---:B------:R-:W-:Y:S08]  /*2b60*/  HMMA.16816.F32.BF16 R8, R224.reuse, R84, R32 ;  /* 0x00000054e008723c */ /* 0x040ff00000041820 */
[C---:B------:R-:W-:Y:S01]  /*2b70*/  HMMA.16816.F32.BF16 R32, R224.reuse, R86, R56 ;  /* 0x00000056e020723c */ /* 0x040fe20000041838 */
[----:B------:R-:W3:Y:S07]  /*2b80*/  LDSM.16.M88.4 R56, [R242+0x17900] ;  /* 0x01790000f238783b */ /* 0x000eee0000000200 */
[----:B------:R-:W-:Y:S08]  /*2b90*/  HMMA.16816.F32.BF16 R12, R224, R78, R40 ;  /* 0x0000004ee00c723c */ /* 0x000ff00000041828 */
[C---:B--2---:R-:W-:Y:S08]  /*2ba0*/  HMMA.16816.F32.BF16 R24, R228.reuse, R80, R24 ;  /* 0x00000050e418723c */ /* 0x044ff00000041818 */
[----:B------:R-:W-:Y:S08]  /*2bb0*/  HMMA.16816.F32.BF16 R40, R228, R82, R20 ;  /* 0x00000052e428723c */ /* 0x000ff00000041814 */
[C---:B------:R-:W-:Y:S08]  /*2bc0*/  HMMA.16816.F32.BF16 R48, R224.reuse, R68, R52 ;  /* 0x00000044e030723c */ /* 0x040ff00000041834 */
[----:B------:R-:W-:Y:S01]  /*2bd0*/  HMMA.16816.F32.BF16 R44, R224, R70, R36 ;  /* 0x00000046e02c723c */ /* 0x000fe20000041824 */
[----:B------:R-:W2:Y:S01]  /*2be0*/  LDSM.16.M88.4 R68, [R239+0x7800] ;  /* 0x00780000ef44783b */ /* 0x000ea20000000200 */
[----:B------:R-:W-:-:S06]  /*2bf0*/  DEPBAR.LE SB0, 0x0 ;  /* 0x000080000000791a */ /* 0x000fcc0000000000 */
[C---:B------:R-:W-:Y:S08]  /*2c00*/  HMMA.16816.F32.BF16 R36, R228.reuse, R88, R16 ;  /* 0x00000058e424723c */ /* 0x040ff00000041810 */
[----:B------:R-:W-:Y:S08]  /*2c10*/  HMMA.16816.F32.BF16 R52, R228, R90, R12 ;  /* 0x0000005ae434723c */ /* 0x000ff0000004180c */
[----:B------:R-:W-:Y:S08]  /*2c20*/  HMMA.16816.F32.BF16 R24, R232, R64, R24 ;  /* 0x00000040e818723c */ /* 0x000ff00000041818 */
[C---:B-1----:R-:W-:Y:S08]  /*2c30*/  HMMA.16816.F32.BF16 R12, R228.reuse, R30, R32 ;  /* 0x0000001ee40c723c */ /* 0x042ff00000041820 */
[----:B------:R-:W-:Y:S08]  /*2c40*/  HMMA.16816.F32.BF16 R8, R228, R28, R8 ;  /* 0x0000001ce408723c */ /* 0x000ff00000041808 */
[----:B------:R-:W-:Y:S01]  /*2c50*/  HMMA.16816.F32.BF16 R28, R232, R66, R40 ;  /* 0x00000042e81c723c */ /* 0x000fe20000041828 */
[----:B------:R-:W-:-:S02]  /*2c60*/  FSEL R6, R24, -INF , P0 ;  /* 0xff80000018067808 */ /* 0x000fc40000000000 */
[----:B------:R-:W-:-:S04]  /*2c70*/  FSEL R7, R25, -INF , P2 ;  /* 0xff80000019077808 */ /* 0x000fc80001000000 */
[----:B------:R-:W-:Y:S01]  /*2c80*/  FMNMX.FTZ R3, R6, R7, !PT ;  /* 0x0000000706037209 */ /* 0x000fe20007810000 */
[----:B---3--:R-:W-:Y:S08]  /*2c90*/  HMMA.16816.F32.BF16 R16, R228, R56, R48 ;  /* 0x00000038e410723c */ /* 0x008ff00000041830 */
[C---:B------:R-:W-:Y:S08]  /*2ca0*/  HMMA.16816.F32.BF16 R36, R232.reuse, R72, R36 ;  /* 0x00000048e824723c */ /* 0x040ff00000041824 */
[----:B------:R-:W-:Y:S08]  /*2cb0*/  HMMA.16816.F32.BF16 R48, R232, R74, R52 ;  /* 0x0000004ae830723c */ /* 0x000ff00000041834 */
[----:B------:R-:W-:Y:S08]  /*2cc0*/  HMMA.16816.F32.BF16 R20, R228, R58, R44 ;  /* 0x0000003ae414723c */ /* 0x000ff0000004182c */
[C---:B------:R-:W-:Y:S07]  /*2cd0*/  HMMA.16816.F32.BF16 R32, R232.reuse, R62, R12 ;  /* 0x0000003ee820723c */ /* 0x040fee000004180c */
[----:B------:R-:W-:Y:S01]  /*2ce0*/  FSEL R15, R26, -INF , P0 ;  /* 0xff8000001a0f7808 */ /* 0x000fe20000000000 */
[----:B------:R-:W-:Y:S01]  /*2cf0*/  HMMA.16816.F32.BF16 R44, R232, R60, R8 ;  /* 0x0000003ce82c723c */ /* 0x000fe20000041808 */
[----:B------:R-:W-:Y:S01]  /*2d00*/  BAR.SYNC.DEFER_BLOCKING 0x0 ;  /* 0x0000000000007b1d */ /* 0x000fe20000010000 */
[----:B------:R-:W-:-:S04]  /*2d10*/  ISETP.GT.AND P0, PT, R2, 0x9, PT ;  /* 0x000000090200780c */ /* 0x000fc80003f04270 */
[----:B------:R-:W-:Y:S01]  /*2d20*/  FSEL R12, R29, -INF , P0 ;  /* 0xff8000001d0c7808 */ /* 0x000fe20000000000 */
[----:B------:R-:W-:Y:S01]  /*2d30*/  IMAD.U32 R11, RZ, RZ, UR10 ;  /* 0x0000000aff0b7e24 */ /* 0x000fe2000f8e00ff */
[----:B------:R-:W-:Y:S01]  /*2d40*/  FSEL R10, R28, -INF , P1 ;  /* 0xff8000001c0a7808 */ /* 0x000fe20000800000 */
[C---:B--2---:R-:W-:Y:S01]  /*2d50*/  HMMA.16816.F32.BF16 R40, R232.reuse, R68, R16 ;  /* 0x00000044e828723c */ /* 0x044fe20000041810 */
[----:B------:R-:W-:Y:S02]  /*2d60*/  FSEL R26, R31, -INF , P0 ;  /* 0xff8000001f1a7808 */ /* 0x000fe40000000000 */
[----:B------:R-:W-:Y:S02]  /*2d70*/  FMNMX.FTZ R3, R10, R3, !PT ;  /* 0x000000030a037209 */ /* 0x000fe40007810000 */
[C---:B------:R-:W-:Y:S02]  /*2d80*/  ISETP.GT.AND P0, PT, R2.reuse, 0x18, PT ;  /* 0x000000180200780c */ /* 0x040fe40003f04270 */
[----:B------:R-:W-:Y:S01]  /*2d90*/  FSEL R16, R27, -INF , P2 ;  /* 0xff8000001b107808 */ /* 0x000fe20001000000 */
[----:B------:R-:W-:Y:S01]  /*2da0*/  HMMA.16816.F32.BF16 R20, R232, R70, R20 ;  /* 0x00000046e814723c */ /* 0x000fe20000041814 */
[----:B------:R-:W-:-:S02]  /*2db0*/  ISETP.GT.AND P2, PT, R2, 0x10, PT ;  /* 0x000000100200780c */ /* 0x000fc40003f44270 */
[----:B------:R-:W-:Y:S02]  /*2dc0*/  FSEL R17, R30, -INF , P1 ;  /* 0xff8000001e117808 */ /* 0x000fe40000800000 */
[----:B------:R-:W-:Y:S02]  /*2dd0*/  ISETP.GT.AND P1, PT, R2, 0x11, PT ;  /* 0x000000110200780c */ /* 0x000fe40003f24270 */
[----:B------:R-:W-:Y:S02]  /*2de0*/  FSEL R14, R36, -INF , P2 ;  /* 0xff800000240e7808 */ /* 0x000fe40001000000 */
[----:B------:R-:W-:Y:S02]  /*2df0*/  FMNMX.FTZ R3, R12, R3, !PT ;  /* 0x000000030c037209 */ /* 0x000fe40007810000 */
        /* <DEDUP_REMOVED lines=18> */
[----:B------:R-:W-:Y:S02]  /*2f20*/  FMNMX.FTZ R8, R15, R16, !PT ;  /* 0x000000100f087209 */ /* 0x000fe40007810000 */
        /* <DEDUP_REMOVED lines=11> */
[----:B------:R-:W-:Y:S02]  /*2fe0*/  FSEL R97, R35, -INF , P1 ;  /* 0xff80000023617808 */ /* 0x000fe40000800000 */
[----:B------:R-:W-:-:S02]  /*2ff0*/  FSEL R99, R42, -INF , P0 ;  /* 0xff8000002a637808 */ /* 0x000fc40000000000 */
[----:B------:R-:W-:Y:S02]  /*3000*/  FSEL R94, R40, -INF , P0 ;  /* 0xff800000285e7808 */ /* 0x000fe40000000000 */
[C---:B------:R-:W-:Y:S02]  /*3010*/  ISETP.GT.AND P2, PT, R2.reuse, 0x31, PT ;  /* 0x000000310200780c */ /* 0x040fe40003f44270 */
[C---:B------:R-:W-:Y:S02]  /*3020*/  ISETP.GT.AND P1, PT, R2.reuse, 0x38, PT ;  /* 0x000000380200780c */ /* 0x040fe40003f24270 */
[----:B------:R-:W-:Y:S02]  /*3030*/  ISETP.GT.AND P0, PT, R2, 0x39, PT ;  /* 0x000000390200780c */ /* 0x000fe40003f04270 */
[----:B------:R-:W-:Y:S02]  /*3040*/  FMNMX.FTZ R3, R79, R3, !PT ;  /* 0x000000034f037209 */ /* 0x000fe40007810000 */
[----:B------:R-:W-:-:S02]  /*3050*/  FMNMX.FTZ R2, R28, R8, !PT ;  /* 0x000000081c027209 */ /* 0x000fc40007810000 */
[----:B------:R-:W-:Y:S02]  /*3060*/  FSEL R93, R41, -INF , P2 ;  /* 0xff800000295d7808 */ /* 0x000fe40001000000 */
[----:B------:R-:W-:Y:S02]  /*3070*/  FMNMX.FTZ R3, R94, R3, !PT ;  /* 0x000000035e037209 */ /* 0x000fe40007810000 */
[----:B------:R-:W-:Y:S02]  /*3080*/  FMNMX.FTZ R2, R29, R2, !PT ;  /* 0x000000021d027209 */ /* 0x000fe40007810000 */
[----:B------:R-:W-:Y:S02]  /*3090*/  FSEL R92, R20, -INF , P1 ;  /* 0xff800000145c7808 */ /* 0x000fe40000800000 */
[----:B------:R-:W-:Y:S02]  /*30a0*/  FMNMX.FTZ R3, R93, R3, !PT ;  /* 0x000000035d037209 */ /* 0x000fe40007810000 */
[----:B------:R-:W-:-:S02]  /*30b0*/  FMNMX.FTZ R2, R52, R2, !PT ;  /* 0x0000000234027209 */ /* 0x000fc40007810000 */
[----:B------:R-:W-:Y:S02]  /*30c0*/  FSEL R86, R21, -INF , P0 ;  /* 0xff80000015567808 */ /* 0x000fe40000000000 */
[----:B------:R-:W-:Y:S02]  /*30d0*/  FMNMX.FTZ R3, R92, R3, !PT ;  /* 0x000000035c037209 */ /* 0x000fe40007810000 */
[----:B------:R-:W-:Y:S02]  /*30e0*/  FMNMX.FTZ R2, R53, R2, !PT ;  /* 0x0000000235027209 */ /* 0x000fe40007810000 */
[----:B------:R-:W-:Y:S02]  /*30f0*/  FMNMX.FTZ R3, R86, R3, !PT ;  /* 0x0000000356037209 */ /* 0x000fe40007810000 */
[----:B------:R-:W-:Y:S02]  /*3100*/  FMNMX.FTZ R2, R96, R2, !PT ;  /* 0x0000000260027209 */ /* 0x000fe40007810000 */
[----:B------:R-:W-:Y:S01]  /*3110*/  FSEL R78, R43, -INF , P2 ;  /* 0xff8000002b4e7808 */ /* 0x000fe20001000000 */
[----:B------:R-:W1:Y:S01]  /*3120*/  SHFL.BFLY PT, R8, R3, 0x2, 0x1f ;  /* 0x0c401f0003087f89 */ /* 0x000e6200000e0000 */
[----:B------:R-:W-:-:S02]  /*3130*/  FMNMX.FTZ R2, R95, R2, !PT ;  /* 0x000000025f027209 */ /* 0x000fc40007810000 */
[----:B------:R-:W-:Y:S02]  /*3140*/  FSEL R77, R22, -INF , P1 ;  /* 0xff800000164d7808 */ /* 0x000fe40000800000 */
[----:B------:R-:W-:Y:S02]  /*3150*/  FMNMX.FTZ R2, R98, R2, !PT ;  /* 0x0000000262027209 */ /* 0x000fe40007810000 */
[----:B------:R-:W-:Y:S02]  /*3160*/  FSEL R76, R23, -INF , P0 ;  /* 0xff800000174c7808 */ /* 0x000fe40000000000 */
[----:B------:R-:W-:Y:S02]  /*3170*/  FMNMX.FTZ R2, R97, R2, !PT ;  /* 0x0000000261027209 */ /* 0x000fe40007810000 */
[----:B------:R-:W-:Y:S02]  /*3180*/  PLOP3.LUT P0, PT, PT, PT, UP0, 0x80, 0x0 ;  /* 0x000000000000781c */ /* 0x000fe40003f0f008 */
[----:B------:R-:W-:-:S04]  /*3190*/  FMNMX.FTZ R2, R99, R2, !PT ;  /* 0x0000000263027209 */ /* 0x000fc80007810000 */
[----:B------:R-:W-:-:S04]  /*31a0*/  FMNMX.FTZ R2, R78, R2, !PT ;  /* 0x000000024e027209 */ /* 0x000fc80007810000 */
[----:B------:R-:W-:Y:S02]  /*31b0*/  FMNMX.FTZ R2, R77, R2, !PT ;  /* 0x000000024d027209 */ /* 0x000fe40007810000 */
        /* <DEDUP_REMOVED lines=30> */
[----:B------:R-:W-:Y:S01]  /*33a0*/  FSETP.NEU.FTZ.AND P1, PT, R2, -INF , PT ;  /* 0xff8000000200780b */ /* 0x000fe20003f3d000 */
[----:B------:R3:W-:Y:S01]  /*33b0*/  @P0 LDGSTS.E.BYPASS.LTC128B.128 [R101+0x12100], [R6.64+0x80], !P5 ;  /* 0x1210008006650fae */ /* 0x0007e2000e901d4c */
[----:B------:R1:W4:Y:S02]  /*33c0*/  MUFU.EX2 R177, R10 ;  /* 0x0000000a00b17308 */ /* 0x0003240000000800 */
[----:B------:R-:W-:Y:S01]  /*33d0*/  FSEL R12, R12, RZ, P1 ;  /* 0x000000ff0c0c7208 */ /* 0x000fe20000800000 */
[----:B------:R3:W-:Y:S04]  /*33e0*/  @P0 LDGSTS.E.BYPASS.LTC128B.128 [R101+0x14100], [R6.64+0x100], !P4 ;  /* 0x1410010006650fae */ /* 0x0007e8000e101d4c */
[--C-:B------:R-:W-:Y:S01]  /*33f0*/  FFMA.FTZ R4, R16, c[0x0][0x2d0], -R12.reuse ;  /* 0x0000b40010047a23 */ /* 0x100fe2000001080c */
[----:B------:R3:W-:Y:S01]  /*3400*/  @P0 LDGSTS.E.BYPASS.LTC128B.128 [R101+0x16100], [R6.64+0x180], !P3 ;  /* 0x1610018006650fae */ /* 0x0007e2000d901d4c */
[----:B--2---:R-:W-:-:S02]  /*3410*/  FFMA.FTZ R0, R28, c[0x0][0x2d0], -R12 ;  /* 0x0000b4001c007a23 */ /* 0x004fc4000001080c */
[----:B------:R2:W-:Y:S01]  /*3420*/  MUFU.EX2 R178, R4 ;  /* 0x0000000400b27308 */ /* 0x0005e20000000800 */
[----:B------:R4:W-:Y:S04]  /*3430*/  @P0 LDGSTS.E.BYPASS.LTC128B.128 [R101+0x11100], [R8.64], !P6 ;  /* 0x1110000008650fae */ /* 0x0009e8000f101d4c */
[----:B------:R4:W-:Y:S01]  /*3440*/  @P0 LDGSTS.E.BYPASS.LTC128B.128 [R101+0x13100], [R8.64+0x80], !P5 ;  /* 0x1310008008650fae */ /* 0x0009e2000e901d4c */
[----:B-1----:R-:W-:Y:S02]  /*3450*/  FFMA.FTZ R10, R14, c[0x0][0x2d0], -R13 ;  /* 0x0000b4000e0a7a23 */ /* 0x002fe4000001080d */
[----:B------:R1:W-:Y:S01]  /*3460*/  MUFU.EX2 R157, R0 ;  /* 0x00000000009d7308 */ /* 0x0003e20000000800 */
[----:B------:R4:W-:Y:S04]  /*3470*/  @P0 LDGSTS.E.BYPASS.LTC128B.128 [R101+0x15100], [R8.64+0x100], !P4 ;  /* 0x1510010008650fae */ /* 0x0009e8000e101d4c */
[----:B------:R4:W-:Y:S01]  /*3480*/  @P0 LDGSTS.E.BYPASS.LTC128B.128 [R101+0x17100], [R8.64+0x180], !P3 ;  /* 0x1710018008650fae */ /* 0x0009e2000d901d4c */
[----:B--2---:R-:W-:-:S03]  /*3490*/  FFMA.FTZ R4, R17, c[0x0][0x2d0], -R12 ;  /* 0x0000b40011047a23 */ /* 0x004fc6000001080c */
[----:B------:R-:W-:Y:S01]  /*34a0*/  LDSM.16.MT88.4 R20, [R237+0x100] ;  /* 0x00010000ed14783b */ /* 0x000fe20000004200 */
[----:B------:R4:W-:Y:S03]  /*34b0*/  MUFU.EX2 R252, R10 ;  /* 0x0000000a00fc7308 */ /* 0x0009e60000000800 */
[----:B------:R-:W2:Y:S01]  /*34c0*/  LDSM.16.MT88.4 R16, [R238+0x100] ;  /* 0x00010000ee10783b */ /* 0x000ea20000004200 */
[----:B---3--:R-:W-:-:S03]  /*34d0*/  FFMA.FTZ R6, R15, c[0x0][0x2d0], -R12 ;  /* 0x0000b4000f067a23 */ /* 0x008fc6000001080c */
[----:B------:R-:W3:Y:S01]  /*34e0*/  LDSM.16.MT88.4 R36, [R241+0x100] ;  /* 0x00010000f124783b */ /* 0x000ee20000004200 */
[----:B------:R4:W-:Y:S01]  /*34f0*/  MUFU.EX2 R159, R4 ;  /* 0x00000004009f7308 */ /* 0x0009e20000000800 */
[----:B-1----:R-:W-:Y:S02]  /*3500*/  FFMA.FTZ R0, R29, c[0x0][0x2d0], -R12 ;  /* 0x0000b4001d007a23 */ /* 0x002fe4000001080c */
[----:B------:R-:W1:Y:S04]  /*3510*/  LDSM.16.MT88.4 R40, [R238+0x900] ;  /* 0x00090000ee28783b */ /* 0x000e680000004200 */
[----:B------:R-:W1:Y:S01]  /*3520*/  LDSM.16.MT88.4 R28, [R241+0x900] ;  /* 0x00090000f11c783b */ /* 0x000e620000004200 */
[----:B------:R-:W4:Y:S02]  /*3530*/  MUFU.EX2 R179, R6 ;  /* 0x0000000600b37308 */ /* 0x000f240000000800 */
[----:B----4-:R-:W-:Y:S01]  /*3540*/  F2FP.BF16.PACK_AB R10, R177, R156 ;  /* 0x0000009cb10a723e */ /* 0x010fe200000010ff */
[----:B------:R-:W4:Y:S01]  /*3550*/  LDSM.16.MT88.4 R56, [R240+0x100] ;  /* 0x00010000f038783b */ /* 0x000f220000004200 */
[----:B------:R-:W-:-:S03]  /*3560*/  F2FP.BF16.PACK_AB R8, R89, R88 ;  /* 0x000000585908723e */ /* 0x000fc600000010ff */
[----:B------:R-:W1:Y:S01]  /*3570*/  LDSM.16.MT88.4 R44, [R237+0x900] ;  /* 0x00090000ed2c783b */ /* 0x000e620000004200 */
[----:B------:R-:W-:Y:S01]  /*3580*/  FFMA.FTZ R4, R26, c[0x0][0x2d0], -R12 ;  /* 0x0000b4001a047a23 */ /* 0x000fe2000001080c */
[----:B------:R2:W-:Y:S02]  /*3590*/  MUFU.EX2 R6, R0 ;  /* 0x0000000000067308 */ /* 0x0005e40000000800 */
[----:B------:R-:W1:Y:S04]  /*35a0*/  LDSM.16.MT88.4 R68, [R237+0x2100] ;  /* 0x00210000ed44783b */ /* 0x000e680000004200 */
[----:B------:R-:W1:Y:S01]  /*35b0*/  LDSM.16.MT88.4 R64, [R240+0x900] ;  /* 0x00090000f040783b */ /* 0x000e620000004200 */
[----:B------:R-:W-:Y:S01]  /*35c0*/  F2FP.BF16.PACK_AB R9, R178, R179 ;  /* 0x000000b3b209723e */ /* 0x000fe200000010ff */
[----:B------:R3:W3:Y:S02]  /*35d0*/  MUFU.EX2 R158, R4 ;  /* 0x00000004009e7308 */ /* 0x0006e40000000800 */
[----:B------:R-:W1:Y:S01]  /*35e0*/  LDSM.16.MT88.4 R72, [R237+0x2900] ;  /* 0x00290000ed48783b */ /* 0x000e620000004200 */
[----:B------:R-:W-:-:S03]  /*35f0*/  UISETP.GE.AND UP0, UPT, UR14, UR8, UPT ;  /* 0x000000080e00728c */ /* 0x000fc6000bf06270 */
[----:B------:R-:W0:Y:S01]  /*3600*/  LDGDEPBAR ;  /* 0x00000000000079af */ /* 0x000e220000000000 */
[----:B--2---:R-:W-:-:S04]  /*3610*/  FFMA.FTZ R0, R52, c[0x0][0x2d0], -R12 ;  /* 0x0000b40034007a23 */ /* 0x004fc8000001080c */
[----:B------:R2:W-:Y:S01]  /*3620*/  MUFU.EX2 R14, R0 ;  /* 0x00000000000e7308 */ /* 0x0005e20000000800 */
[----:B---3--:R-:W-:Y:S01]  /*3630*/  FFMA.FTZ R4, R25, c[0x0][0x2d0], -R13 ;  /* 0x0000b40019047a23 */ /* 0x008fe2000001080d */
[----:B------:R-:W-:-:S06]  /*3640*/  F2FP.BF16.PACK_AB R11, R158, R159 ;  /* 0x0000009f9e0b723e */ /* 0x000fcc00000010ff */
[----:B------:R3:W-:Y:S01]  /*3650*/  MUFU.EX2 R166, R4 ;  /* 0x0000000400a67308 */ /* 0x0007e20000000800 */
[C---:B------:R-:W-:Y:S01]  /*3660*/  HMMA.16816.F32.BF16 R32, R8.reuse, R16, RZ ;  /* 0x000000100820723c */ /* 0x040fe200000418ff */
[----:B--2---:R-:W-:Y:S02]  /*3670*/  FFMA.FTZ R0, R53, c[0x0][0x2d0], -R12 ;  /* 0x0000b40035007a23 */ /* 0x004fe4000001080c */
[----:B------:R-:W2:Y:S05]  /*3680*/  LDSM.16.MT88.4 R52, [R238+0x2100] ;  /* 0x00210000ee34783b */ /* 0x000eaa0000004200 */
[----:B------:R-:W-:Y:S01]  /*3690*/  HMMA.16816.F32.BF16 R60, R8, R20, RZ ;  /* 0x00000014083c723c */ /* 0x000fe200000418ff */
[----:B------:R1:W1:Y:S01]  /*36a0*/  MUFU.EX2 R83, R0 ;  /* 0x0000000000537308 */ /* 0x0002620000000800 */
[----:B---3--:R-:W-:-:S06]  /*36b0*/  FFMA.FTZ R4, R24, c[0x0][0x2d0], -R13 ;  /* 0x0000b40018047a23 */ /* 0x008fcc000001080d */
[C---:B------:R-:W-:Y:S01]  /*36c0*/  HMMA.16816.F32.BF16 R24, R8.reuse, R18, RZ ;  /* 0x000000120818723c */ /* 0x040fe200000418ff */
[----:B------:R3:W3:Y:S07]  /*36d0*/  MUFU.EX2 R167, R4 ;  /* 0x0000000400a77308 */ /* 0x0006ee0000000800 */
[----:B------:R-:W-:Y:S01]  /*36e0*/  HMMA.16816.F32.BF16 R48, R8, R22, RZ ;  /* 0x000000160830723c */ /* 0x000fe200000418ff */
[----:B-1----:R-:W-:Y:S01]  /*36f0*/  IMAD.MOV.U32 R0, RZ, RZ, R6 ;  /* 0x000000ffff007224 */ /* 0x002fe200078e0006 */
[----:B------:R-:W-:-:S04]  /*3700*/  F2FP.BF16.PACK_AB R7, R83, R14 ;  /* 0x0000000e5307723e */ /* 0x000fc800000010ff */
[----:B------:R-:W-:Y:S02]  /*3710*/  F2FP.BF16.PACK_AB R5, R0, R157 ;  /* 0x0000009d0005723e */ /* 0x000fe400000010ff */
[----:B------:R-:W-:Y:S01]  /*3720*/  HMMA.16816.F32.BF16 R16, R8, R38, RZ ;  /* 0x000000260810723c */ /* 0x000fe200000418ff */
[----:B---3--:R-:W-:Y:S02]  /*3730*/  F2FP.BF16.PACK_AB R4, R166, R252 ;  /* 0x000000fca604723e */ /* 0x008fe400000010ff */
[----:B------:R-:W-:-:S05]  /*3740*/  F2FP.BF16.PACK_AB R6, R82, R167 ;  /* 0x000000a75206723e */ /* 0x000fca00000010ff */
[----:B------:R-:W-:Y:S08]  /*3750*/  HMMA.16816.F32.BF16 R20, R8, R36, RZ ;  /* 0x000000240814723c */ /* 0x000ff000000418ff */
[C---:B------:R-:W-:Y:S08]  /*3760*/  HMMA.16816.F32.BF16 R24, R4.reuse, R42, R24 ;  /* 0x0000002a0418723c */ /* 0x040ff00000041818 */
[----:B------:R-:W-:Y:S08]  /*3770*/  HMMA.16816.F32.BF16 R16, R4, R30, R16 ;  /* 0x0000001e0410723c */ /* 0x000ff00000041810 */
[----:B----4-:R-:W-:Y:S08]  /*3780*/  HMMA.16816.F32.BF16 R36, R8, R56, RZ ;  /* 0x000000380824723c */ /* 0x010ff000000418ff */
[----:B------:R-:W-:Y:S01]  /*3790*/  HMMA.16816.F32.BF16 R20, R4, R28, R20 ;  /* 0x0000001c0414723c */ /* 0x000fe20000041814 */
[----:B------:R-:W-:Y:S01]  /*37a0*/  MOV R119, R25 ;  /* 0x0000001900777202 */ /* 0x000fe20000000f00 */
[----:B------:R-:W-:-:S02]  /*37b0*/  IMAD.MOV.U32 R116, RZ, RZ, R24 ;  /* 0x000000ffff747224 */ /* 0x000fc400078e0018 */
[----:B------:R-:W-:Y:S02]  /*37c0*/  IMAD.MOV.U32 R118, RZ, RZ, R26 ;  /* 0x000000ffff767224 */ /* 0x000fe400078e001a */
[----:B------:R-:W-:Y:S02]  /*37d0*/  IMAD.MOV.U32 R117, RZ, RZ, R27 ;  /* 0x000000ffff757224 */ /* 0x000fe400078e001b */
[----:B------:R-:W-:Y:S01]  /*37e0*/  HMMA.16816.F32.BF16 R32, R4, R40, R32 ;  /* 0x000000280420723c */ /* 0x000fe20000041820 */
[----:B------:R-:W-:Y:S01]  /*37f0*/  IMAD.MOV.U32 R115, RZ, RZ, R16 ;  /* 0x000000ffff737224 */ /* 0x000fe200078e0010 */
[----:B------:R-:W-:Y:S01]  /*3800*/  MOV R91, R18 ;  /* 0x00000012005b7202 */ /* 0x000fe20000000f00 */
[----:B------:R-:W-:Y:S02]  /*3810*/  IMAD.MOV.U32 R114, RZ, RZ, R17 ;  /* 0x000000ffff727224 */ /* 0x000fe400078e0011 */
[----:B------:R-:W-:-:S03]  /*3820*/  IMAD.MOV.U32 R90, RZ, RZ, R19 ;  /* 0x000000ffff5a7224 */ /* 0x000fc600078e0013 */
[C---:B------:R-:W-:Y:S08]  /*3830*/  HMMA.16816.F32.BF16 R60, R4.reuse, R44, R60 ;  /* 0x0000002c043c723c */ /* 0x040ff0000004183c */
[----:B------:R-:W-:Y:S01]  /*3840*/  HMMA.16816.F32.BF16 R44, R4, R46, R48 ;  /* 0x0000002e042c723c */ /* 0x000fe20000041830 */
[----:B------:R-:W-:Y:S01]  /*3850*/  IMAD.MOV.U32 R25, RZ, RZ, R22 ;  /* 0x000000ffff197224 */ /* 0x000fe200078e0016 */
[----:B------:R-:W-:Y:S01]  /*3860*/  MOV R24, R21 ;  /* 0x0000001500187202 */ /* 0x000fe20000000f00 */
[----:B------:R-:W-:Y:S01]  /*3870*/  IMAD.MOV.U32 R170, RZ, RZ, R20 ;  /* 0x000000ffffaa7224 */ /* 0x000fe200078e0014 */
[----:B------:R-:W-:Y:S01]  /*3880*/  LDSM.16.MT88.4 R48, [R237+0x4100] ;  /* 0x00410000ed30783b */ /* 0x000fe20000004200 */
[----:B------:R-:W-:-:S03]  /*3890*/  IMAD.MOV.U32 R171, RZ, RZ, R23 ;  /* 0x000000ffffab7224 */ /* 0x000fc600078e0017 */
[----:B------:R-:W-:Y:S01]  /*38a0*/  HMMA.16816.F32.BF16 R16, R8, R68, RZ ;  /* 0x000000440810723c */ /* 0x000fe200000418ff */
[----:B------:R-:W-:Y:S02]  /*38b0*/  IMAD.MOV.U32 R41, RZ, RZ, R34 ;  /* 0x000000ffff297224 */ /* 0x000fe400078e0022 */
[----:B------:R-:W-:Y:S02]  /*38c0*/  IMAD.MOV.U32 R40, RZ, RZ, R35 ;  /* 0x000000ffff287224 */ /* 0x000fe400078e0023 */
[----:B------:R-:W-:Y:S02]  /*38d0*/  IMAD.MOV.U32 R125, RZ, RZ, R33 ;  /* 0x000000ffff7d7224 */ /* 0x000fe400078e0021 */
[----:B------:R-:W-:Y:S01]  /*38e0*/  IMAD.MOV.U32 R124, RZ, RZ, R32 ;  /* 0x000000ffff7c7224 */ /* 0x000fe200078e0020 */
[----:B------:R-:W-:Y:S01]  /*38f0*/  HMMA.16816.F32.BF16 R28, R4, R64, R36 ;  /* 0x00000040041c723c */ /* 0x000fe20000041824 */
[----:B------:R-:W1:Y:S01]  /*3900*/  LDSM.16.MT88.4 R32, [R241+0x2100] ;  /* 0x00210000f120783b */ /* 0x000e620000004200 */
[----:B------:R-:W-:Y:S01]  /*3910*/  IMAD.MOV.U32 R123, RZ, RZ, R62 ;  /* 0x000000ffff7b7224 */ /* 0x000fe200078e003e */
[----:B------:R-:W-:Y:S01]  /*3920*/  MOV R121, R61 ;  /* 0x0000003d00797202 */ /* 0x000fe20000000f00 */
[----:B------:R-:W-:Y:S01]  /*3930*/  IMAD.MOV.U32 R122, RZ, RZ, R63 ;  /* 0x000000ffff7a7224 */ /* 0x000fe200078e003f */
[----:B------:R-:W3:Y:S01]  /*3940*/  LDSM.16.MT88.4 R36, [R238+0x2900] ;  /* 0x00290000ee24783b */ /* 0x000ee20000004200 */
[----:B------:R-:W-:-:S02]  /*3950*/  IMAD.MOV.U32 R120, RZ, RZ, R60 ;  /* 0x000000ffff787224 */ /* 0x000fc400078e003c */
[----:B------:R-:W-:Y:S01]  /*3960*/  HMMA.16816.F32.BF16 R20, R8, R58, RZ ;  /* 0x0000003a0814723c */ /* 0x000fe200000418ff */
[----:B------:R-:W-:Y:S01]  /*3970*/  IMAD.MOV.U32 R113, RZ, RZ, R46 ;  /* 0x000000ffff717224 */ /* 0x000fe200078e002e */
[----:B------:R-:W-:Y:S01]  /*3980*/  MOV R80, R44 ;  /* 0x0000002c00507202 */ /* 0x000fe20000000f00 */
[----:B------:R-:W-:Y:S01]  /*3990*/  IMAD.MOV.U32 R112, RZ, RZ, R47 ;  /* 0x000000ffff707224 */ /* 0x000fe200078e002f */
[----:B------:R-:W-:Y:S01]  /*39a0*/  LDSM.16.MT88.4 R56, [R241+0x2900] ;  /* 0x00290000f138783b */ /* 0x000fe20000004200 */
[----:B------:R-:W-:-:S03]  /*39b0*/  IMAD.MOV.U32 R81, RZ, RZ, R45 ;  /* 0x000000ffff517224 */ /* 0x000fc600078e002d */
[----:B------:R-:W-:Y:S01]  /*39c0*/  HMMA.16816.F32.BF16 R248, R4, R72, R16 ;  /* 0x0000004804f8723c */ /* 0x000fe20000041810 */
[----:B------:R-:W4:Y:S04]  /*39d0*/  LDSM.16.MT88.4 R44, [R240+0x2100] ;  /* 0x00210000f02c783b */ /* 0x000f280000004200 */
[----:B------:R-:W-:Y:S02]  /*39e0*/  LDSM.16.MT88.4 R60, [R241+0x4100] ;  /* 0x00410000f13c783b */ /* 0x000fe40000004200 */
[----:B------:R-:W-:Y:S01]  /*39f0*/  IMAD.MOV.U32 R73, RZ, RZ, R25 ;  /* 0x000000ffff497224 */ /* 0x000fe200078e0019 */
[----:B------:R-:W-:Y:S01]  /*3a00*/  MOV R15, R31 ;  /* 0x0000001f000f7202 */ /* 0x000fe20000000f00 */
[----:B------:R-:W-:Y:S02]  /*3a10*/  IMAD.MOV.U32 R176, RZ, RZ, R28 ;  /* 0x000000ffffb07224 */ /* 0x000fe400078e001c */
[----:B------:R-:W-:-:S02]  /*3a20*/  IMAD.MOV.U32 R165, RZ, RZ, R29 ;  /* 0x000000ffffa57224 */ /* 0x000fc400078e001d */
[----:B------:R-:W-:Y:S02]  /*3a30*/  IMAD.MOV.U32 R164, RZ, RZ, R30 ;  /* 0x000000ffffa47224 */ /* 0x000fe400078e001e */
[----:B------:R-:W-:Y:S01]  /*3a40*/  HMMA.16816.F32.BF16 R28, R8, R70, RZ ;  /* 0x00000046081c723c */ /* 0x000fe200000418ff */
[----:B------:R-:W-:Y:S01]  /*3a50*/  IMAD.MOV.U32 R72, RZ, RZ, R24 ;  /* 0x000000ffff487224 */ /* 0x000fe200078e0018 */
[----:B------:R-:W-:Y:S06]  /*3a60*/  LDSM.16.MT88.4 R68, [R240+0x4100] ;  /* 0x00410000f044783b */ /* 0x000fec0000004200 */
[----:B------:R-:W-:Y:S01]  /*3a70*/  HMMA.16816.F32.BF16 R244, R4, R66, R20 ;  /* 0x0000004204f4723c */ /* 0x000fe20000041814 */
[----:B------:R-:W-:Y:S07]  /*3a80*/  LDSM.16.MT88.4 R64, [R238+0x4900] ;  /* 0x00490000ee40783b */ /* 0x000fee0000004200 */
[C---:B--2---:R-:W-:Y:S08]  /*3a90*/  HMMA.16816.F32.BF16 R24, R8.reuse, R52, RZ ;  /* 0x000000340818723c */ /* 0x044ff000000418ff */
[C---:B------:R-:W-:Y:S01]  /*3aa0*/  HMMA.16816.F32.BF16 R20, R8.reuse, R54, RZ ;  /* 0x000000360814723c */ /* 0x040fe200000418ff */
[----:B------:R-:W2:Y:S07]  /*3ab0*/  LDSM.16.MT88.4 R52, [R240+0x2900] ;  /* 0x00290000f034783b */ /* 0x000eae0000004200 */
[----:B-1----:R-:W-:Y:S08]  /*3ac0*/  HMMA.16816.F32.BF16 R16, R8, R32, RZ ;  /* 0x000000200810723c */ /* 0x002ff000000418ff */
[C---:B------:R-:W-:Y:S07]  /*3ad0*/  HMMA.16816.F32.BF16 R160, R4.reuse, R74, R28 ;  /* 0x0000004a04a0723c */ /* 0x040fee000004181c */
[----:B------:R-:W-:Y:S01]  /*3ae0*/  IMAD.MOV.U32 R74, RZ, RZ, R41 ;  /* 0x000000ffff4a7224 */ /* 0x000fe200078e0029 */
[----:B---3--:R-:W-:Y:S01]  /*3af0*/  HMMA.16816.F32.BF16 R148, R4, R36, R24 ;  /* 0x000000240494723c */ /* 0x008fe20000041818 */
[----:B------:R-:W-:-:S02]  /*3b00*/  IMAD.MOV.U32 R75, RZ, RZ, R40 ;  /* 0x000000ffff4b7224 */ /* 0x000fc400078e0028 */
[----:B------:R-:W1:Y:S05]  /*3b10*/  LDSM.16.MT88.4 R40, [R238+0x4100] ;  /* 0x00410000ee28783b */ /* 0x000e6a0000004200 */
[----:B------:R-:W-:Y:S01]  /*3b20*/  HMMA.16816.F32.BF16 R100, R4, R38, R20 ;  /* 0x000000260464723c */ /* 0x000fe20000041814 */
[----:B------:R-:W3:Y:S07]  /*3b30*/  LDSM.16.MT88.4 R36, [R237+0x4900] ;  /* 0x00490000ed24783b */ /* 0x000eee0000004200 */
[C---:B------:R-:W-:Y:S08]  /*3b40*/  HMMA.16816.F32.BF16 R32, R8.reuse, R34, RZ ;  /* 0x000000220820723c */ /* 0x040ff000000418ff */
[----:B----4-:R-:W-:Y:S08]  /*3b50*/  HMMA.16816.F32.BF16 R24, R8, R46, RZ ;  /* 0x0000002e0818723c */ /* 0x010ff000000418ff */
[----:B------:R-:W-:Y:S08]  /*3b60*/  HMMA.16816.F32.BF16 R104, R4, R56, R16 ;  /* 0x000000380468723c */ /* 0x000ff00000041810 */
[C---:B------:R-:W-:Y:S08]  /*3b70*/  HMMA.16816.F32.BF16 R20, R8.reuse, R48, RZ ;  /* 0x000000300814723c */ /* 0x040ff000000418ff */
[C---:B------:R-:W-:Y:S01]  /*3b80*/  HMMA.16816.F32.BF16 R16, R8.reuse, R50, RZ ;  /* 0x000000320810723c */ /* 0x040fe200000418ff */
[----:B------:R-:W-:Y:S07]  /*3b90*/  LDSM.16.MT88.4 R48, [R237+0x6100] ;  /* 0x00610000ed30783b */ /* 0x000fee0000004200 */
[----:B------:R-:W-:Y:S01]  /*3ba0*/  HMMA.16816.F32.BF16 R28, R8, R44, RZ ;  /* 0x0000002c081c723c */ /* 0x000fe200000418ff */
[----:B------:R-:W4:Y:S07]  /*3bb0*/  LDSM.16.MT88.4 R44, [R241+0x4900] ;  /* 0x00490000f12c783b */ /* 0x000f2e0000004200 */
[C---:B------:R-:W-:Y:S01]  /*3bc0*/  HMMA.16816.F32.BF16 R108, R4.reuse, R58, R32 ;  /* 0x0000003a046c723c */ /* 0x040fe20000041820 */
[----:B------:R-:W4:Y:S07]  /*3bd0*/  LDSM.16.MT88.4 R56, [R240+0x4900] ;  /* 0x00490000f038783b */ /* 0x000f2e0000004200 */
[----:B--2---:R-:W-:Y:S07]  /*3be0*/  HMMA.16816.F32.BF16 R140, R4, R54, R24 ;  /* 0x00000036048c723c */ /* 0x004fee0000041818 */
[----:B------:R-:W-:Y:S01]  /*3bf0*/  IMAD.MOV.U32 R54, RZ, RZ, R118 ;  /* 0x000000ffff367224 */ /* 0x000fe200078e0076 */
[----:B------:R-:W-:Y:S01]  /*3c00*/  HMMA.16816.F32.BF16 R24, R8, R60, RZ ;  /* 0x0000003c0818723c */ /* 0x000fe200000418ff */
[----:B------:R-:W-:-:S06]  /*3c10*/  IMAD.MOV.U32 R55, RZ, RZ, R117 ;  /* 0x000000ffff377224 */ /* 0x000fcc00078e0075 */
[----:B------:R-:W-:Y:S01]  /*3c20*/  MOV R61, R125 ;  /* 0x0000007d003d7202 */ /* 0x000fe20000000f00 */
[----:B-1----:R-:W-:Y:S01]  /*3c30*/  HMMA.16816.F32.BF16 R32, R8, R40, RZ ;  /* 0x000000280820723c */ /* 0x002fe200000418ff */
[----:B------:R-:W-:-:S07]  /*3c40*/  IMAD.MOV.U32 R60, RZ, RZ, R124 ;  /* 0x000000ffff3c7224 */ /* 0x000fce00078e007c */
[C---:B---3--:R-:W-:Y:S08]  /*3c50*/  HMMA.16816.F32.BF16 R152, R4.reuse, R36, R20 ;  /* 0x000000240498723c */ /* 0x048ff00000041814 */
[----:B------:R-:W-:Y:S01]  /*3c60*/  HMMA.16816.F32.BF16 R136, R4, R38, R16 ;  /* 0x000000260488723c */ /* 0x000fe20000041810 */
[----:B------:R-:W1:Y:S07]  /*3c70*/  LDSM.16.MT88.4 R36, [R237+0x6900] ;  /* 0x00690000ed24783b */ /* 0x000e6e0000004200 */
[C---:B------:R-:W-:Y:S07]  /*3c80*/  HMMA.16816.F32.BF16 R20, R8.reuse, R62, RZ ;  /* 0x0000003e0814723c */ /* 0x040fee00000418ff */
[----:B------:R-:W-:Y:S01]  /*3c90*/  IMAD.MOV.U32 R62, RZ, RZ, R123 ;  /* 0x000000ffff3e7224 */ /* 0x000fe200078e007b */
[----:B------:R-:W-:Y:S01]  /*3ca0*/  HMMA.16816.F32.BF16 R16, R8, R68, RZ ;  /* 0x000000440810723c */ /* 0x000fe200000418ff */
[----:B------:R-:W-:-:S06]  /*3cb0*/  IMAD.MOV.U32 R63, RZ, RZ, R122 ;  /* 0x000000ffff3f7224 */ /* 0x000fcc00078e007a */
[----:B------:R-:W-:Y:S01]  /*3cc0*/  MOV R68, R115 ;  /* 0x0000007300447202 */ /* 0x000fe20000000f00 */
[----:B------:R-:W-:Y:S01]  /*3cd0*/  HMMA.16816.F32.BF16 R144, R4, R52, R28 ;  /* 0x000000340490723c */ /* 0x000fe2000004181c */
[----:B------:R-:W-:-:S06]  /*3ce0*/  IMAD.MOV.U32 R69, RZ, RZ, R114 ;  /* 0x000000ffff457224 */ /* 0x000fcc00078e0072 */
[----:B------:R-:W-:Y:S01]  /*3cf0*/  IMAD.MOV.U32 R53, RZ, RZ, R119 ;  /* 0x000000ffff357224 */ /* 0x000fe200078e0077 */
[----:B----4-:R-:W-:Y:S01]  /*3d00*/  HMMA.16816.F32.BF16 R132, R4, R44, R24 ;  /* 0x0000002c0484723c */ /* 0x010fe20000041818 */
[----:B------:R-:W-:-:S06]  /*3d10*/  IMAD.MOV.U32 R52, RZ, RZ, R116 ;  /* 0x000000ffff347224 */ /* 0x000fcc00078e0074 */
[----:B------:R-:W-:Y:S01]  /*3d20*/  IMAD.MOV.U32 R45, RZ, RZ, R121 ;  /* 0x000000ffff2d7224 */ /* 0x000fe200078e0079 */
[----:B------:R-:W-:Y:S01]  /*3d30*/  HMMA.16816.F32.BF16 R28, R8, R42, RZ ;  /* 0x0000002a081c723c */ /* 0x000fe200000418ff */
[----:B------:R-:W-:Y:S01]  /*3d40*/  MOV R44, R120 ;  /* 0x00000078002c7202 */ /* 0x000fe20000000f00 */
[----:B------:R-:W-:Y:S06]  /*3d50*/  LDSM.16.MT88.4 R40, [R241+0x6100] ;  /* 0x00610000f128783b */ /* 0x000fec0000004200 */
[C---:B------:R-:W-:Y:S01]  /*3d60*/  HMMA.16816.F32.BF16 R124, R4.reuse, R64, R32 ;  /* 0x00000040047c723c */ /* 0x040fe20000041820 */
[----:B------:R-:W2:Y:S07]  /*3d70*/  LDSM.16.MT88.4 R32, [R238+0x6100] ;  /* 0x00610000ee20783b */ /* 0x000eae0000004200 */
[C---:B------:R-:W-:Y:S07]  /*3d80*/  HMMA.16816.F32.BF16 R120, R4.reuse, R46, R20 ;  /* 0x0000002e0478723c */ /* 0x040fee0000041814 */
[----:B------:R-:W-:Y:S01]  /*3d90*/  IMAD.MOV.U32 R46, RZ, RZ, R113 ;  /* 0x000000ffff2e7224 */ /* 0x000fe200078e0071 */
[----:B------:R-:W-:Y:S01]  /*3da0*/  HMMA.16816.F32.BF16 R116, R4, R56, R16 ;  /* 0x000000380474723c */ /* 0x000fe20000041810 */
[----:B------:R-:W-:-:S06]  /*3db0*/  IMAD.MOV.U32 R47, RZ, RZ, R112 ;  /* 0x000000ffff2f7224 */ /* 0x000fcc00078e0070 */
[----:B------:R-:W-:Y:S01]  /*3dc0*/  IMAD.MOV.U32 R56, RZ, RZ, R91 ;  /* 0x000000ffff387224 */ /* 0x000fe200078e005b */
[----:B------:R-:W-:Y:S01]  /*3dd0*/  HMMA.16816.F32.BF16 R20, R8, R48, RZ ;  /* 0x000000300814723c */ /* 0x000fe200000418ff */
[----:B------:R-:W-:-:S06]  /*3de0*/  MOV R57, R90 ;  /* 0x0000005a00397202 */ /* 0x000fcc0000000f00 */
[----:B------:R-:W-:Y:S01]  /*3df0*/  IMAD.MOV.U32 R48, RZ, RZ, R83 ;  /* 0x000000ffff307224 */ /* 0x000fe200078e0053 */
[----:B------:R-:W-:Y:S01]  /*3e00*/  HMMA.16816.F32.BF16 R16, R8, R50, RZ ;  /* 0x000000320810723c */ /* 0x000fe200000418ff */
[----:B------:R-:W-:-:S06]  /*3e10*/  IMAD.MOV.U32 R49, RZ, RZ, R82 ;  /* 0x000000ffff317224 */ /* 0x000fcc00078e0052 */
[----:B------:R-:W-:Y:S01]  /*3e20*/  MOV R50, R81 ;  /* 0x0000005100327202 */ /* 0x000fe20000000f00 */
[----:B------:R-:W-:Y:S01]  /*3e30*/  HMMA.16816.F32.BF16 R24, R8, R70, RZ ;  /* 0x000000460818723c */ /* 0x000fe200000418ff */
[----:B------:R-:W-:-:S06]  /*3e40*/  IMAD.MOV.U32 R51, RZ, RZ, R80 ;  /* 0x000000ffff337224 */ /* 0x000fcc00078e0050 */
[----:B------:R-:W-:Y:S01]  /*3e50*/  IMAD.MOV.U32 R70, RZ, RZ, R89 ;  /* 0x000000ffff467224 */ /* 0x000fe200078e0059 */
[C---:B------:R-:W-:Y:S01]  /*3e60*/  HMMA.16816.F32.BF16 R128, R4.reuse, R66, R28 ;  /* 0x000000420480723c */ /* 0x040fe2000004181c */
[----:B------:R-:W-:Y:S01]  /*3e70*/  IMAD.MOV.U32 R71, RZ, RZ, R88 ;  /* 0x000000ffff477224 */ /* 0x000fe200078e0058 */
[----:B------:R-:W3:Y:S06]  /*3e80*/  LDSM.16.MT88.4 R28, [R238+0x6900] ;  /* 0x00690000ee1c783b */ /* 0x000eec0000004200 */
[C---:B-1----:R-:W-:Y:S08]  /*3e90*/  HMMA.16816.F32.BF16 R88, R4.reuse, R36, R20 ;  /* 0x000000240458723c */ /* 0x042ff00000041814 */
[C---:B------:R-:W-:Y:S01]  /*3ea0*/  HMMA.16816.F32.BF16 R80, R4.reuse, R38, R16 ;  /* 0x000000260450723c */ /* 0x040fe20000041810 */
[----:B------:R-:W1:Y:S07]  /*3eb0*/  LDSM.16.MT88.4 R36, [R241+0x6900] ;  /* 0x00690000f124783b */ /* 0x000e6e0000004200 */
[----:B------:R-:W-:Y:S08]  /*3ec0*/  HMMA.16816.F32.BF16 R112, R4, R58, R24 ;  /* 0x0000003a0470723c */ /* 0x000ff00000041818 */
[C---:B--2---:R-:W-:Y:S08]  /*3ed0*/  HMMA.16816.F32.BF16 R24, R8.reuse, R32, RZ ;  /* 0x000000200818723c */ /* 0x044ff000000418ff */
[C---:B------:R-:W-:Y:S08]  /*3ee0*/  HMMA.16816.F32.BF16 R20, R8.reuse, R34, RZ ;  /* 0x000000220814723c */ /* 0x040ff000000418ff */
[----:B------:R-:W-:Y:S07]  /*3ef0*/  HMMA.16816.F32.BF16 R16, R8, R40, RZ ;  /* 0x000000280810723c */ /* 0x000fee00000418ff */
[----:B------:R-:W-:Y:S01]  /*3f00*/  IMAD.MOV.U32 R40, RZ, RZ, R70 ;  /* 0x000000ffff287224 */ /* 0x000fe200078e0046 */
[----:B------:R-:W-:Y:S01]  /*3f10*/  MOV R41, R71 ;  /* 0x0000004700297202 */ /* 0x000fe20000000f00 */
[----:B------:R-:W-:Y:S01]  /*3f20*/  IMAD.MOV.U32 R70, RZ, RZ, R56 ;  /* 0x000000ffff467224 */ /* 0x000fe200078e0038 */
[----:B---3--:R-:W-:Y:S01]  /*3f30*/  HMMA.16816.F32.BF16 R64, R4, R28, R24 ;  /* 0x0000001c0440723c */ /* 0x008fe20000041818 */
[----:B------:R-:W-:-:S06]  /*3f40*/  IMAD.MOV.U32 R71, RZ, RZ, R57 ;  /* 0x000000ffff477224 */ /* 0x000fcc00078e0039 */
[----:B------:R-:W-:Y:S01]  /*3f50*/  IMAD.MOV.U32 R29, RZ, RZ, R50 ;  /* 0x000000ffff1d7224 */ /* 0x000fe200078e0032 */
[----:B------:R-:W-:Y:S01]  /*3f60*/  HMMA.16816.F32.BF16 R56, R4, R30, R20 ;  /* 0x0000001e0438723c */ /* 0x000fe20000041814 */
[----:B------:R-:W-:-:S06]  /*3f70*/  IMAD.MOV.U32 R28, RZ, RZ, R51 ;  /* 0x000000ffff1c7224 */ /* 0x000fcc00078e0033 */
[----:B------:R-:W-:Y:S01]  /*3f80*/  IMAD.MOV.U32 R30, RZ, RZ, R48 ;  /* 0x000000ffff1e7224 */ /* 0x000fe200078e0030 */
[----:B------:R-:W-:Y:S01]  /*3f90*/  HMMA.16816.F32.BF16 R20, R8, R42, RZ ;  /* 0x0000002a0814723c */ /* 0x000fe200000418ff */
[----:B------:R-:W-:-:S06]  /*3fa0*/  IMAD.MOV.U32 R31, RZ, RZ, R49 ;  /* 0x000000ffff1f7224 */ /* 0x000fcc00078e0031 */
[----:B------:R-:W-:Y:S01]  /*3fb0*/  IMAD.MOV.U32 R43, RZ, RZ, R166 ;  /* 0x000000ffff2b7224 */ /* 0x000fe200078e00a6 */
[----:B-1----:R-:W-:Y:S01]  /*3fc0*/  HMMA.16816.F32.BF16 R48, R4, R36, R16 ;  /* 0x000000240430723c */ /* 0x002fe20000041810 */
[----:B------:R-:W1:Y:S01]  /*3fd0*/  LDSM.16.MT88.4 R16, [R240+0x6100] ;  /* 0x00610000f010783b */ /* 0x000e620000004200 */
[----:B------:R-:W-:-:S05]  /*3fe0*/  IMAD.MOV.U32 R42, RZ, RZ, R167 ;  /* 0x000000ffff2a7224 */ /* 0x000fca00078e00a7 */
[----:B------:R-:W-:Y:S01]  /*3ff0*/  MOV R36, R0 ;  /* 0x0000000000247202 */ /* 0x000fe20000000f00 */
[----:B------:R-:W-:Y:S02]  /*4000*/  FFMA.FTZ R0, R87, c[0x0][0x2d0], -R13 ;  /* 0x0000b40057007a23 */ /* 0x000fe4000001080d */
[----:B------:R-:W-:-:S06]  /*4010*/  IMAD.MOV.U32 R37, RZ, RZ, R177 ;  /* 0x000000ffff257224 */ /* 0x000fcc00078e00b1 */
[----:B------:R-:W-:Y:S07]  /*4020*/  HMMA.16816.F32.BF16 R32, R4, R38, R20 ;  /* 0x000000260420723c */ /* 0x000fee0000041814 */
[----:B------:R-:W-:Y:S02]  /*4030*/  IMAD.MOV.U32 R39, RZ, RZ, R156 ;  /* 0x000000ffff277224 */ /* 0x000fe400078e009c */
[----:B------:R2:W-:Y:S01]  /*4040*/  MUFU.EX2 R156, R0 ;  /* 0x00000000009c7308 */ /* 0x0005e20000000800 */
[----:B-1----:R-:W-:Y:S01]  /*4050*/  HMMA.16816.F32.BF16 R24, R8, R16, RZ ;  /* 0x000000100818723c */ /* 0x002fe200000418ff */
[----:B--2---:R-:W-:-:S06]  /*4060*/  FFMA.FTZ R0, R85, c[0x0][0x2d0], -R13 ;  /* 0x0000b40055007a23 */ /* 0x004fcc000001080d */
[----:B------:R1:W2:Y:S01]  /*4070*/  MUFU.EX2 R166, R0 ;  /* 0x0000000000a67308 */ /* 0x0002a20000000800 */
[----:B------:R-:W-:Y:S01]  /*4080*/  HMMA.16816.F32.BF16 R8, R8, R18, RZ ;  /* 0x000000120808723c */ /* 0x000fe200000418ff */
[----:B------:R-:W3:Y:S01]  /*4090*/  LDSM.16.MT88.4 R16, [R240+0x6900] ;  /* 0x00690000f010783b */ /* 0x000ee20000004200 */
[----:B-1----:R-:W-:-:S05]  /*40a0*/  FFMA.FTZ R0, R84, c[0x0][0x2d0], -R13 ;  /* 0x0000b40054007a23 */ /* 0x002fca000001080d */
[----:B------:R1:W-:Y:S02]  /*40b0*/  MUFU.EX2 R167, R0 ;  /* 0x0000000000a77308 */ /* 0x0003e40000000800 */
[----:B-1----:R-:W-:-:S06]  /*40c0*/  FFMA.FTZ R0, R79, c[0x0][0x2d0], -R13 ;  /* 0x0000b4004f007a23 */ /* 0x002fcc000001080d */
[----:B------:R1:W4:Y:S09]  /*40d0*/  MUFU.EX2 R177, R0 ;  /* 0x0000000000b17308 */ /* 0x0003320000000800 */
[C---:B---3--:R-:W-:Y:S01]  /*40e0*/  HMMA.16816.F32.BF16 R20, R4.reuse, R18, R8 ;  /* 0x000000120414723c */ /* 0x048fe20000041808 */
[----:B------:R-:W3:Y:S07]  /*40f0*/  LDSM.16.MT88.4 R8, [R237+0x1100] ;  /* 0x00110000ed08783b */ /* 0x000eee0000004200 */
[----:B------:R-:W-:Y:S01]  /*4100*/  HMMA.16816.F32.BF16 R24, R4, R16, R24 ;  /* 0x000000100418723c */ /* 0x000fe20000041818 */
[----:B-1----:R-:W-:Y:S01]  /*4110*/  FFMA.FTZ R0, R96, c[0x0][0x2d0], -R12 ;  /* 0x0000b40060007a23 */ /* 0x002fe2000001080c */
[----:B------:R-:W-:Y:S01]  /*4120*/  MOV R96, R39 ;  /* 0x0000002700607202 */ /* 0x000fe20000000f00 */
[----:B------:R-:W-:-:S02]  /*4130*/  IMAD.MOV.U32 R39, RZ, RZ, R42 ;  /* 0x000000ffff277224 */ /* 0x000fc400078e002a */
[----:B------:R-:W-:Y:S02]  /*4140*/  IMAD.MOV.U32 R42, RZ, RZ, R43 ;  /* 0x000000ffff2a7224 */ /* 0x000fe400078e002b */
[----:B------:R-:W-:Y:S02]  /*4150*/  IMAD.MOV.U32 R43, RZ, RZ, R36 ;  /* 0x000000ffff2b7224 */ /* 0x000fe400078e0024 */
[----:B------:R-:W-:Y:S01]  /*4160*/  IMAD.MOV.U32 R36, RZ, RZ, R37 ;  /* 0x000000ffff247224 */ /* 0x000fe200078e0025 */
[----:B------:R-:W-:Y:S01]  /*4170*/  MOV R37, R30 ;  /* 0x0000001e00257202 */ /* 0x000fe20000000f00 */
[----:B------:R-:W-:Y:S02]  /*4180*/  IMAD.MOV.U32 R30, RZ, RZ, R31 ;  /* 0x000000ffff1e7224 */ /* 0x000fe400078e001f */
[----:B------:R-:W-:Y:S02]  /*4190*/  IMAD.MOV.U32 R31, RZ, RZ, R46 ;  /* 0x000000ffff1f7224 */ /* 0x000fe400078e002e */
        /* <DEDUP_REMOVED lines=8> */
[----:B------:R-:W-:Y:S01]  /*4220*/  IMAD.MOV.U32 R74, RZ, RZ, R75 ;  /* 0x000000ffff4a7224 */ /* 0x000fe200078e004b */
[----:B------:R1:W-:Y:S01]  /*4230*/  MUFU.EX2 R19, R0 ;  /* 0x0000000000137308 */ /* 0x0003e20000000800 */
[----:B------:R-:W-:-:S02]  /*4240*/  IMAD.MOV.U32 R84, RZ, RZ, R36 ;  /* 0x000000ffff547224 */ /* 0x000fc400078e0024 */
[----:B------:R-:W-:Y:S02]  /*4250*/  IMAD.MOV.U32 R36, RZ, RZ, R47 ;  /* 0x000000ffff247224 */ /* 0x000fe400078e002f */
[----:B------:R-:W-:Y:S01]  /*4260*/  IMAD.MOV.U32 R47, RZ, RZ, R74 ;  /* 0x000000ffff2f7224 */ /* 0x000fe200078e004a */
[----:B------:R-:W-:Y:S01]  /*4270*/  MOV R74, R164 ;  /* 0x000000a4004a7202 */ /* 0x000fe20000000f00 */
[----:B------:R-:W-:Y:S01]  /*4280*/  IMAD.MOV.U32 R87, RZ, RZ, R42 ;  /* 0x000000ffff577224 */ /* 0x000fe200078e002a */
[----:B------:R-:W-:Y:S01]  /*4290*/  MOV R85, R43 ;  /* 0x0000002b00557202 */ /* 0x000fe20000000f00 */
[----:B------:R-:W-:Y:S01]  /*42a0*/  IMAD.MOV.U32 R38, RZ, RZ, R45 ;  /* 0x000000ffff267224 */ /* 0x000fe200078e002d */
[----:B--2---:R-:W-:Y:S01]  /*42b0*/  F2FP.BF16.PACK_AB R4, R166, R156 ;  /* 0x0000009ca604723e */ /* 0x004fe200000010ff */
[----:B------:R-:W-:Y:S02]  /*42c0*/  IMAD.MOV.U32 R75, RZ, RZ, R170 ;  /* 0x000000ffff4b7224 */ /* 0x000fe400078e00aa */
[----:B-1----:R-:W-:Y:S01]  /*42d0*/  FFMA.FTZ R0, R95, c[0x0][0x2d0], -R12 ;  /* 0x0000b4005f007a23 */ /* 0x002fe2000001080c */
[----:B----4-:R-:W-:Y:S01]  /*42e0*/  F2FP.BF16.PACK_AB R6, R177, R167 ;  /* 0x000000a7b106723e */ /* 0x010fe200000010ff */
[----:B------:R-:W-:Y:S01]  /*42f0*/  IMAD.MOV.U32 R95, RZ, RZ, R39 ;  /* 0x000000ffff5f7224 */ /* 0x000fe200078e0027 */
[----:B------:R1:W5:Y:S01]  /*4300*/  LDL.LU R170, [R1+0x74] ;  /* 0x0000740001aa7983 */ /* 0x0003620000300800 */
[----:B------:R2:W4:Y:S01]  /*4310*/  MUFU.EX2 R164, R0 ;  /* 0x0000000000a47308 */ /* 0x0005220000000800 */
[----:B------:R-:W-:-:S02]  /*4320*/  IMAD.MOV.U32 R39, RZ, RZ, R62 ;  /* 0x000000ffff277224 */ /* 0x000fc400078e003e */
[----:B------:R-:W-:Y:S02]  /*4330*/  IMAD.MOV.U32 R62, RZ, RZ, R73 ;  /* 0x000000ffff3e7224 */ /* 0x000fe400078e0049 */
[----:B------:R-:W-:Y:S02]  /*4340*/  IMAD.MOV.U32 R42, RZ, RZ, R30 ;  /* 0x000000ffff2a7224 */ /* 0x000fe400078e001e */
[----:B------:R-:W-:Y:S02]  /*4350*/  IMAD.MOV.U32 R73, RZ, RZ, R165 ;  /* 0x000000ffff497224 */ /* 0x000fe400078e00a5 */
[----:B------:R-:W-:Y:S01]  /*4360*/  IMAD.MOV.U32 R30, RZ, RZ, R31 ;  /* 0x000000ffff1e7224 */ /* 0x000fe200078e001f */
[----:B------:R-:W-:Y:S01]  /*4370*/  MOV R31, R46 ;  /* 0x0000002e001f7202 */ /* 0x000fe20000000f00 */
[----:B------:R-:W-:Y:S01]  /*4380*/  IMAD.MOV.U32 R46, RZ, RZ, R61 ;  /* 0x000000ffff2e7224 */ /* 0x000fe200078e003d */
[----:B------:R-:W-:Y:S01]  /*4390*/  MOV R61, R72 ;  /* 0x00000048003d7202 */ /* 0x000fe20000000f00 */
[----:B------:R-:W-:-:S02]  /*43a0*/  IMAD.MOV.U32 R43, RZ, RZ, R37 ;  /* 0x000000ffff2b7224 */ /* 0x000fc400078e0025 */
[----:B------:R-:W-:Y:S02]  /*43b0*/  IMAD.MOV.U32 R45, RZ, RZ, R60 ;  /* 0x000000ffff2d7224 */ /* 0x000fe400078e003c */
[----:B--2---:R-:W-:Y:S02]  /*43c0*/  FFMA.FTZ R0, R98, c[0x0][0x2d0], -R12 ;  /* 0x0000b40062007a23 */ /* 0x004fe4000001080c */
[----:B------:R-:W-:Y:S02]  /*43d0*/  IMAD.MOV.U32 R72, RZ, RZ, R176 ;  /* 0x000000ffff487224 */ /* 0x000fe400078e00b0 */
[----:B------:R2:W-:Y:S01]  /*43e0*/  MUFU.EX2 R165, R0 ;  /* 0x0000000000a57308 */ /* 0x0005e20000000800 */
[----:B------:R-:W-:Y:S01]  /*43f0*/  IMAD.MOV.U32 R37, RZ, RZ, R44 ;  /* 0x000000ffff257224 */ /* 0x000fe200078e002c */
[----:B----4-:R-:W-:Y:S01]  /*4400*/  F2FP.BF16.PACK_AB R5, R164, R19 ;  /* 0x00000013a405723e */ /* 0x010fe200000010ff */
[----:B------:R-:W-:Y:S01]  /*4410*/  IMAD.MOV.U32 R60, RZ, RZ, R75 ;  /* 0x000000ffff3c7224 */ /* 0x000fe200078e004b */
[----:B------:R-:W-:Y:S01]  /*4420*/  MOV R44, R63 ;  /* 0x0000003f002c7202 */ /* 0x000fe20000000f00 */
[----:B------:R-:W-:-:S02]  /*4430*/  IMAD.MOV.U32 R63, RZ, RZ, R171 ;  /* 0x000000ffff3f7224 */ /* 0x000fc400078e00ab */
[----:B--2---:R-:W-:Y:S01]  /*4440*/  FFMA.FTZ R0, R97, c[0x0][0x2d0], -R12 ;  /* 0x0000b40061007a23 */ /* 0x004fe2000001080c */
[----:B------:R1:W5:Y:S01]  /*4450*/  LDL.LU R171, [R1+0x70] ;  /* 0x0000700001ab7983 */ /* 0x0003620000300800 */
[----:B------:R-:W-:Y:S01]  /*4460*/  IMAD.MOV.U32 R75, RZ, RZ, R15 ;  /* 0x000000ffff4b7224 */ /* 0x000fe200078e000f */
[----:B------:R-:W-:Y:S01]  /*4470*/  PLOP3.LUT P0, PT, PT, PT, UP0, 0x80, 0x0 ;  /* 0x000000000000781c */ /* 0x000fe20003f0f008 */
[----:B------:R-:W2:Y:S01]  /*4480*/  MUFU.EX2 R176, R0 ;  /* 0x0000000000b07308 */ /* 0x000ea20000000800 */
[----:B------:R-:W-:Y:S02]  /*4490*/  IMAD.MOV.U32 R98, RZ, RZ, R14 ;  /* 0x000000ffff627224 */ /* 0x000fe400078e000e */
[--C-:B------:R-:W-:Y:S02]  /*44a0*/  FFMA.FTZ R17, R94, c[0x0][0x2d0], -R13.reuse ;  /* 0x0000b4005e117a23 */ /* 0x100fe4000001080d */
[--C-:B------:R-:W-:Y:S02]  /*44b0*/  FFMA.FTZ R16, R93, c[0x0][0x2d0], -R13.reuse ;  /* 0x0000b4005d107a23 */ /* 0x100fe4000001080d */
[----:B------:R-:W-:-:S02]  /*44c0*/  FFMA.FTZ R15, R92, c[0x0][0x2d0], -R13 ;  /* 0x0000b4005c0f7a23 */ /* 0x000fc4000001080d */
[----:B------:R-:W-:Y:S01]  /*44d0*/  FFMA.FTZ R14, R86, c[0x0][0x2d0], -R13 ;  /* 0x0000b400560e7a23 */ /* 0x000fe2000001080d */
[----:B------:R-:W-:Y:S01]  /*44e0*/  MUFU.EX2 R17, R17 ;  /* 0x0000001100117308 */ /* 0x000fe20000000800 */
[--C-:B------:R-:W-:Y:S02]  /*44f0*/  FFMA.FTZ R13, R99, c[0x0][0x2d0], -R12.reuse ;  /* 0x0000b400630d7a23 */ /* 0x100fe4000001080c */
[--C-:B------:R-:W-:Y:S01]  /*4500*/  FFMA.FTZ R18, R77, c[0x0][0x2d0], -R12.reuse ;  /* 0x0000b4004d127a23 */ /* 0x100fe2000001080c */
[----:B--2---:R-:W-:Y:S01]  /*4510*/  F2FP.BF16.PACK_AB R7, R176, R165 ;  /* 0x000000a5b007723e */ /* 0x004fe200000010ff */
[----:B------:R-:W-:-:S03]  /*4520*/  FFMA.FTZ R0, R78, c[0x0][0x2d0], -R12 ;  /* 0x0000b4004e007a23 */ /* 0x000fc6000001080c */
[----:B------:R-:W2:Y:S01]  /*4530*/  MUFU.EX2 R16, R16 ;  /* 0x0000001000107308 */ /* 0x000ea20000000800 */
[----:B------:R-:W-:Y:S02]  /*4540*/  FFMA.FTZ R12, R76, c[0x0][0x2d0], -R12 ;  /* 0x0000b4004c0c7a23 */ /* 0x000fe4000001080c */
        /* <DEDUP_REMOVED lines=10> */
[----:B------:R-:W-:Y:S01]  /*45f0*/  HMMA.16816.F32.BF16 R76, R4, R10, R244 ;  /* 0x0000000a044c723c */ /* 0x000fe200000418f4 */
[----:B------:R-:W3:Y:S06]  /*4600*/  LDSM.16.MT88.4 R8, [R237+0x3100] ;  /* 0x00310000ed08783b */ /* 0x000eec0000004200 */
[----:B------:R-:W-:Y:S01]  /*4610*/  IMAD.MOV.U32 R245, RZ, RZ, R84 ;  /* 0x000000fffff57224 */ /* 0x000fe200078e0054 */
[----:B------:R-:W-:Y:S01]  /*4620*/  MOV R246, R85 ;  /* 0x0000005500f67202 */ /* 0x000fe20000000f00 */
[----:B------:R-:W-:-:S02]  /*4630*/  IMAD.MOV.U32 R247, RZ, RZ, R87 ;  /* 0x000000fffff77224 */ /* 0x000fc400078e0057 */
[----:B------:R-:W-:Y:S01]  /*4640*/  IMAD.MOV.U32 R244, RZ, RZ, R98 ;  /* 0x000000fffff47224 */ /* 0x000fe200078e0062 */
[C---:B---3--:R-:W-:Y:S07]  /*4650*/  HMMA.16816.F32.BF16 R84, R4.reuse, R8, R248 ;  /* 0x000000080454723c */ /* 0x048fee00000418f8 */
[----:B------:R-:W-:Y:S01]  /*4660*/  IMAD.MOV.U32 R250, RZ, RZ, R95 ;  /* 0x000000fffffa7224 */ /* 0x000fe200078e005f */
[----:B------:R-:W-:Y:S01]  /*4670*/  MOV R248, R244 ;  /* 0x000000f400f87202 */ /* 0x000fe20000000f00 */
[----:B------:R-:W-:Y:S01]  /*4680*/  HMMA.16816.F32.BF16 R92, R4, R10, R160 ;  /* 0x0000000a045c723c */ /* 0x000fe200000418a0 */
[----:B------:R-:W3:Y:S01]  /*4690*/  LDSM.16.MT88.4 R8, [R238+0x3100] ;  /* 0x00310000ee08783b */ /* 0x000ee20000004200 */
[----:B------:R-:W-:-:S02]  /*46a0*/  IMAD.MOV.U32 R251, RZ, RZ, R96 ;  /* 0x000000fffffb7224 */ /* 0x000fc400078e0060 */
[----:B------:R-:W-:-:S04]  /*46b0*/  IMAD.MOV.U32 R249, RZ, RZ, R245 ;  /* 0x000000fffff97224 */ /* 0x000fc800078e00f5 */
[C---:B---3--:R-:W-:Y:S08]  /*46c0*/  HMMA.16816.F32.BF16 R96, R4.reuse, R8, R148 ;  /* 0x000000080460723c */ /* 0x048ff00000041894 */
[C---:B------:R-:W-:Y:S01]  /*46d0*/  HMMA.16816.F32.BF16 R100, R4.reuse, R10, R100 ;  /* 0x0000000a0464723c */ /* 0x040fe20000041864 */
[----:B------:R-:W3:Y:S07]  /*46e0*/  LDSM.16.MT88.4 R8, [R241+0x3100] ;  /* 0x00310000f108783b */ /* 0x000eee0000004200 */
[C---:B---3--:R-:W-:Y:S08]  /*46f0*/  HMMA.16816.F32.BF16 R104, R4.reuse, R8, R104 ;  /* 0x000000080468723c */ /* 0x048ff00000041868 */
[C---:B------:R-:W-:Y:S01]  /*4700*/  HMMA.16816.F32.BF16 R108, R4.reuse, R10, R108 ;  /* 0x0000000a046c723c */ /* 0x040fe2000004186c */
[----:B------:R-:W3:Y:S07]  /*4710*/  LDSM.16.MT88.4 R8, [R240+0x3100] ;  /* 0x00310000f008783b */ /* 0x000eee0000004200 */
[C---:B---3--:R-:W-:Y:S08]  /*4720*/  HMMA.16816.F32.BF16 R144, R4.reuse, R8, R144 ;  /* 0x000000080490723c */ /* 0x048ff00000041890 */
        /* <DEDUP_REMOVED lines=11> */
[----:B------:R-:W3:Y:S01]  /*47e0*/  LDSM.16.MT88.4 R8, [R237+0x5100] ;  /* 0x00510000ed08783b */ /* 0x000ee20000004200 */
[----:B------:R-:W-:Y:S02]  /*47f0*/  IMAD.MOV.U32 R250, RZ, RZ, R247 ;  /* 0x000000fffffa7224 */ /* 0x000fe400078e00f7 */
[----:B------:R-:W-:Y:S02]  /*4800*/  IMAD.MOV.U32 R247, RZ, RZ, R42 ;  /* 0x000000fffff77224 */ /* 0x000fe400078e002a */
[----:B------:R-:W-:Y:S02]  /*4810*/  IMAD.MOV.U32 R246, RZ, RZ, R43 ;  /* 0x000000fffff67224 */ /* 0x000fe400078e002b */
[----:B------:R-:W-:Y:S02]  /*4820*/  IMAD.MOV.U32 R163, RZ, RZ, R145 ;  /* 0x000000ffffa37224 */ /* 0x000fe400078e0091 */
[----:B------:R-:W-:Y:S01]  /*4830*/  IMAD.MOV.U32 R160, RZ, RZ, R144 ;  /* 0x000000ffffa07224 */ /* 0x000fe200078e0090 */
[C---:B---3--:R-:W-:Y:S08]  /*4840*/  HMMA.16816.F32.BF16 R152, R4.reuse, R8, R152 ;  /* 0x000000080498723c */ /* 0x048ff00000041898 */
[C---:B------:R-:W-:Y:S01]  /*4850*/  HMMA.16816.F32.BF16 R136, R4.reuse, R10, R136 ;  /* 0x0000000a0488723c */ /* 0x040fe20000041888 */
[----:B------:R-:W3:Y:S07]  /*4860*/  LDSM.16.MT88.4 R8, [R238+0x5100] ;  /* 0x00510000ee08783b */ /* 0x000eee0000004200 */
[C---:B---3--:R-:W-:Y:S08]  /*4870*/  HMMA.16816.F32.BF16 R124, R4.reuse, R8, R124 ;  /* 0x00000008047c723c */ /* 0x048ff0000004187c */
[C---:B------:R-:W-:Y:S01]  /*4880*/  HMMA.16816.F32.BF16 R128, R4.reuse, R10, R128 ;  /* 0x0000000a0480723c */ /* 0x040fe20000041880 */
[----:B------:R-:W3:Y:S07]  /*4890*/  LDSM.16.MT88.4 R8, [R241+0x5100] ;  /* 0x00510000f108783b */ /* 0x000eee0000004200 */
[C---:B---3--:R-:W-:Y:S08]  /*48a0*/  HMMA.16816.F32.BF16 R140, R4.reuse, R8, R132 ;  /* 0x00000008048c723c */ /* 0x048ff00000041884 */
[----:B------:R-:W-:Y:S07]  /*48b0*/  HMMA.16816.F32.BF16 R8, R4, R10, R120 ;  /* 0x0000000a0408723c */ /* 0x000fee0000041878 */
[----:B------:R-:W-:Y:S01]  /*48c0*/  IMAD.MOV.U32 R120, RZ, RZ, R146 ;  /* 0x000000ffff787224 */ /* 0x000fe200078e0092 */
[----:B------:R-:W-:Y:S01]  /*48d0*/  MOV R122, R248 ;  /* 0x000000f8007a7202 */ /* 0x000fe20000000f00 */
[----:B------:R-:W-:-:S02]  /*48e0*/  IMAD.MOV.U32 R121, RZ, RZ, R147 ;  /* 0x000000ffff797224 */ /* 0x000fc400078e0093 */
[----:B------:R-:W-:-:S05]  /*48f0*/  IMAD.MOV.U32 R123, RZ, RZ, R249 ;  /* 0x000000ffff7b7224 */ /* 0x000fca00078e00f9 */
[----:B------:R-:W-:Y:S01]  /*4900*/  MOV R135, R141 ;  /* 0x0000008d00877202 */ /* 0x000fe20000000f00 */
[----:B------:R-:W-:Y:S02]  /*4910*/  IMAD.MOV.U32 R134, RZ, RZ, R142 ;  /* 0x000000ffff867224 */ /* 0x000fe400078e008e */
[----:B------:R-:W-:Y:S02]  /*4920*/  IMAD.MOV.U32 R133, RZ, RZ, R143 ;  /* 0x000000ffff857224 */ /* 0x000fe400078e008f */
[----:B------:R-:W-:-:S03]  /*4930*/  IMAD.MOV.U32 R132, RZ, RZ, R140 ;  /* 0x000000ffff847224 */ /* 0x000fc600078e008c */
[----:B------:R-:W-:Y:S01]  /*4940*/  IMAD.MOV.U32 R149, RZ, RZ, R8 ;  /* 0x000000ffff957224 */ /* 0x000fe200078e0008 */
[----:B------:R-:W-:Y:S01]  /*4950*/  MOV R148, R9 ;  /* 0x0000000900947202 */ /* 0x000fe20000000f00 */
[----:B------:R-:W-:Y:S02]  /*4960*/  IMAD.MOV.U32 R43, RZ, RZ, R10 ;  /* 0x000000ffff2b7224 */ /* 0x000fe400078e000a */
[----:B------:R-:W-:Y:S02]  /*4970*/  IMAD.MOV.U32 R42, RZ, RZ, R11 ;  /* 0x000000ffff2a7224 */ /* 0x000fe400078e000b */
[----:B------:R-:W3:Y:S02]  /*4980*/  LDSM.16.MT88.4 R8, [R240+0x5100] ;  /* 0x00510000f008783b */ /* 0x000ee40000004200 */
[C---:B---3--:R-:W-:Y:S07]  /*4990*/  HMMA.16816.F32.BF16 R144, R4.reuse, R8, R116 ;  /* 0x000000080490723c */ /* 0x048fee0000041874 */
[----:B------:R-:W-:Y:S01]  /*49a0*/  IMAD.MOV.U32 R117, RZ, RZ, R135 ;  /* 0x000000ffff757224 */ /* 0x000fe200078e0087 */
[----:B------:R-:W-:Y:S01]  /*49b0*/  HMMA.16816.F32.BF16 R140, R4, R10, R112 ;  /* 0x0000000a048c723c */ /* 0x000fe20000041870 */
[----:B------:R-:W3:Y:S01]  /*49c0*/  LDSM.16.MT88.4 R8, [R237+0x7100] ;  /* 0x00710000ed08783b */ /* 0x000ee20000004200 */
[----:B------:R-:W-:Y:S01]  /*49d0*/  IMAD.MOV.U32 R118, RZ, RZ, R134 ;  /* 0x000000ffff767224 */ /* 0x000fe200078e0086 */
[----:B------:R-:W-:Y:S01]  /*49e0*/  MOV R116, R132 ;  /* 0x0000008400747202 */ /* 0x000fe20000000f00 */
[----:B------:R-:W-:-:S03]  /*49f0*/  IMAD.MOV.U32 R119, RZ, RZ, R133 ;  /* 0x000000ffff777224 */ /* 0x000fc600078e0085 */
[----:B------:R-:W-:Y:S02]  /*4a00*/  IMAD.MOV.U32 R115, RZ, RZ, R250 ;  /* 0x000000ffff737224 */ /* 0x000fe400078e00fa */
[----:B------:R-:W-:Y:S02]  /*4a10*/  IMAD.MOV.U32 R114, RZ, RZ, R251 ;  /* 0x000000ffff727224 */ /* 0x000fe400078e00fb */
[----:B------:R-:W-:Y:S02]  /*4a20*/  IMAD.MOV.U32 R112, RZ, RZ, R43 ;  /* 0x000000ffff707224 */ /* 0x000fe400078e002b */
[----:B------:R-:W-:Y:S01]  /*4a30*/  IMAD.MOV.U32 R113, RZ, RZ, R42 ;  /* 0x000000ffff717224 */ /* 0x000fe200078e002a */
[C---:B---3--:R-:W-:Y:S08]  /*4a40*/  HMMA.16816.F32.BF16 R132, R4.reuse, R8, R88 ;  /* 0x000000080484723c */ /* 0x048ff00000041858 */
[----:B------:R-:W-:Y:S01]  /*4a50*/  HMMA.16816.F32.BF16 R248, R4, R10, R80 ;  /* 0x0000000a04f8723c */ /* 0x000fe20000041850 */
[----:B------:R-:W3:Y:S06]  /*4a60*/  LDSM.16.MT88.4 R8, [R238+0x7100] ;  /* 0x00710000ee08783b */ /* 0x000eec0000004200 */
[----:B------:R-:W-:Y:S01]  /*4a70*/  IMAD.MOV.U32 R80, RZ, RZ, R121 ;  /* 0x000000ffff507224 */ /* 0x000fe200078e0079 */
[----:B------:R-:W-:Y:S01]  /*4a80*/  MOV R121, R244 ;  /* 0x000000f400797202 */ /* 0x000fe20000000f00 */
[----:B------:R-:W-:Y:S01]  /*4a90*/  IMAD.MOV.U32 R82, RZ, RZ, R246 ;  /* 0x000000ffff527224 */ /* 0x000fe200078e00f6 */
[----:B------:R-:W-:Y:S01]  /*4aa0*/  MOV R81, R123 ;  /* 0x0000007b00517202 */ /* 0x000fe20000000f00 */
[----:B------:R-:W-:-:S02]  /*4ab0*/  IMAD.MOV.U32 R83, RZ, RZ, R247 ;  /* 0x000000ffff537224 */ /* 0x000fc400078e00f7 */
[----:B------:R-:W-:Y:S01]  /*4ac0*/  IMAD.MOV.U32 R123, RZ, RZ, R150 ;  /* 0x000000ffff7b7224 */ /* 0x000fe200078e0096 */
[C---:B---3--:R-:W-:Y:S11]  /*4ad0*/  HMMA.16816.F32.BF16 R88, R4.reuse, R8, R64 ;  /* 0x000000080458723c */ /* 0x048ff60000041840 */
[----:B------:R-:W-:Y:S11]  /*4ae0*/  @!UPT UIADD3 URZ, URZ, URZ, URZ ;  /* 0x0000003f3f3ff290 */ /* 0x000ff6000fffe03f */
[----:B------:R-:W-:Y:S02]  /*4af0*/  @!UPT UIADD3 URZ, URZ, URZ, URZ ;  /* 0x0000003f3f3ff290 */ /* 0x000fe4000fffe03f */
[----:B------:R-:W-:Y:S01]  /*4b00*/  IMAD.MOV.U32 R66, RZ, RZ, R89 ;  /* 0x000000ffff427224 */ /* 0x000fe200078e0059 */
[----:B------:R-:W-:Y:S01]  /*4b10*/  MOV R65, R90 ;  /* 0x0000005a00417202 */ /* 0x000fe20000000f00 */
[----:B------:R-:W-:Y:S02]  /*4b20*/  IMAD.MOV.U32 R89, RZ, RZ, R120 ;  /* 0x000000ffff597224 */ /* 0x000fe400078e0078 */
[----:B------:R-:W-:Y:S02]  /*4b30*/  IMAD.MOV.U32 R120, RZ, RZ, R245 ;  /* 0x000000ffff787224 */ /* 0x000fe400078e00f5 */
[----:B------:R-:W-:Y:S01]  /*4b40*/  HMMA.16816.F32.BF16 R244, R4, R10, R56 ;  /* 0x0000000a04f4723c */ /* 0x000fe20000041838 */
[----:B------:R-:W3:Y:S01]  /*4b50*/  LDSM.16.MT88.4 R8, [R241+0x7100] ;  /* 0x00710000f108783b */ /* 0x000ee20000004200 */
[----:B------:R-:W-:Y:S02]  /*4b60*/  IMAD.MOV.U32 R67, RZ, RZ, R88 ;  /* 0x000000ffff437224 */ /* 0x000fe400078e0058 */
[----:B------:R-:W-:Y:S01]  /*4b70*/  IMAD.MOV.U32 R64, RZ, RZ, R91 ;  /* 0x000000ffff407224 */ /* 0x000fe200078e005b */
[----:B------:R-:W-:Y:S01]  /*4b80*/  MOV R91, R148 ;  /* 0x00000094005b7202 */ /* 0x000fe20000000f00 */
[----:B------:R-:W-:Y:S01]  /*4b90*/  IMAD.MOV.U32 R88, RZ, RZ, R122 ;  /* 0x000000ffff587224 */ /* 0x000fe200078e007a */
[----:B------:R-:W-:Y:S01]  /*4ba0*/  MOV R59, R41 ;  /* 0x00000029003b7202 */ /* 0x000fe20000000f00 */
[----:B------:R-:W-:-:S02]  /*4bb0*/  IMAD.MOV.U32 R122, RZ, RZ, R151 ;  /* 0x000000ffff7a7224 */ /* 0x000fc400078e0097 */
[----:B------:R-:W-:Y:S02]  /*4bc0*/  IMAD.MOV.U32 R90, RZ, RZ, R149 ;  /* 0x000000ffff5a7224 */ /* 0x000fe400078e0095 */
[----:B------:R-:W-:Y:S02]  /*4bd0*/  IMAD.MOV.U32 R58, RZ, RZ, R40 ;  /* 0x000000ffff3a7224 */ /* 0x000fe400078e0028 */
[----:B------:R-:W-:Y:S01]  /*4be0*/  LDSM.16.MT88.4 R40, [R237+0x1900] ;  /* 0x00190000ed28783b */ /* 0x000fe20000004200 */
[C---:B---3--:R-:W-:Y:S03]  /*4bf0*/  HMMA.16816.F32.BF16 R148, R4.reuse, R8, R48 ;  /* 0x000000080494723c */ /* 0x048fe60000041830 */
[----:B------:R-:W-:Y:S05]  /*4c00*/  LDSM.16.MT88.4 R48, [R238+0x1900] ;  /* 0x00190000ee30783b */ /* 0x000fea0000004200 */
[C---:B------:R-:W-:Y:S01]  /*4c10*/  HMMA.16816.F32.BF16 R32, R4.reuse, R10, R32 ;  /* 0x0000000a0420723c */ /* 0x040fe20000041820 */
[----:B------:R-:W3:Y:S07]  /*4c20*/  LDSM.16.MT88.4 R8, [R240+0x7100] ;  /* 0x00710000f008783b */ /* 0x000eee0000004200 */
[C---:B---3--:R-:W-:Y:S01]  /*4c30*/  HMMA.16816.F32.BF16 R24, R4.reuse, R8, R24 ;  /* 0x000000080418723c */ /* 0x048fe20000041818 */
[----:B------:R3:W-:Y:S07]  /*4c40*/  MUFU.EX2 R9, R13 ;  /* 0x0000000d00097308 */ /* 0x0007ee0000000800 */
[----:B------:R-:W-:Y:S01]  /*4c50*/  HMMA.16816.F32.BF16 R20, R4, R10, R20 ;  /* 0x0000000a0414723c */ /* 0x000fe20000041814 */
[----:B------:R-:W-:Y:S06]  /*4c60*/  MUFU.EX2 R11, R15 ;  /* 0x0000000f000b7308 */ /* 0x000fec0000000800 */
[----:B------:R-:W-:-:S02]  /*4c70*/  FADD.FTZ R5, R179, R178 ;  /* 0x000000b2b3057221 */ /* 0x000fc40000010000 */
[----:B------:R4:W1:Y:S01]  /*4c80*/  MUFU.EX2 R10, R14 ;  /* 0x0000000e000a7308 */ /* 0x0008620000000800 */
[----:B------:R-:W-:Y:S02]  /*4c90*/  IMAD.MOV.U32 R179, RZ, RZ, R88 ;  /* 0x000000ffffb37224 */ /* 0x000fe400078e0058 */
[----:B------:R-:W-:Y:S01]  /*4ca0*/  FADD.FTZ R5, R159, R5 ;  /* 0x000000059f057221 */ /* 0x000fe20000010000 */
[----:B------:R-:W-:Y:S01]  /*4cb0*/  MOV R159, R89 ;  /* 0x00000059009f7202 */ /* 0x000fe20000000f00 */
[----:B------:R-:W-:Y:S02]  /*4cc0*/  IMAD.MOV.U32 R88, RZ, RZ, R90 ;  /* 0x000000ffff587224 */ /* 0x000fe400078e005a */
[----:B------:R-:W-:Y:S01]  /*4cd0*/  IMAD.MOV.U32 R89, RZ, RZ, R91 ;  /* 0x000000ffff597224 */ /* 0x000fe200078e005b */
[----:B------:R1:W1:Y:S01]  /*4ce0*/  MUFU.EX2 R8, R0 ;  /* 0x0000000000087308 */ /* 0x0002620000000800 */
[----:B------:R-:W-:Y:S01]  /*4cf0*/  IMAD.MOV.U32 R90, RZ, RZ, R112 ;  /* 0x000000ffff5a7224 */ /* 0x000fe200078e0070 */
[----:B------:R-:W-:Y:S01]  /*4d00*/  MOV R91, R113 ;  /* 0x00000071005b7202 */ /* 0x000fe20000000f00 */
[----:B------:R-:W-:Y:S01]  /*4d10*/  IMAD.MOV.U32 R113, RZ, RZ, R163 ;  /* 0x000000ffff717224 */ /* 0x000fe200078e00a3 */
[----:B---3--:R-:W-:Y:S01]  /*4d20*/  MOV R13, R89 ;  /* 0x00000059000d7202 */ /* 0x008fe20000000f00 */
[----:B------:R-:W-:Y:S01]  /*4d30*/  IMAD.MOV.U32 R112, RZ, RZ, R160 ;  /* 0x000000ffff707224 */ /* 0x000fe200078e00a0 */
[----:B--2---:R-:W-:Y:S01]  /*4d40*/  F2FP.BF16.PACK_AB R160, R16, R17 ;  /* 0x0000001110a0723e */ /* 0x004fe200000010ff */
[----:B------:R-:W-:Y:S01]  /*4d50*/  IMAD.MOV.U32 R178, RZ, RZ, R83 ;  /* 0x000000ffffb27224 */ /* 0x000fe200078e0053 */
[----:B------:R2:W-:Y:S01]  /*4d60*/  MUFU.EX2 R7, R18 ;  /* 0x0000001200077308 */ /* 0x0005e20000000800 */
[----:B----4-:R-:W-:-:S02]  /*4d70*/  IMAD.MOV.U32 R14, RZ, RZ, R90 ;  /* 0x000000ffff0e7224 */ /* 0x010fc400078e005a */
[----:B------:R-:W-:-:S05]  /*4d80*/  IMAD.MOV.U32 R15, RZ, RZ, R91 ;  /* 0x000000ffff0f7224 */ /* 0x000fca00078e005b */
[----:B------:R3:W4:Y:S01]  /*4d90*/  MUFU.EX2 R6, R12 ;  /* 0x0000000c00067308 */ /* 0x0007220000000800 */
[----:B-1----:R-:W-:Y:S02]  /*4da0*/  FADD.FTZ R0, R59, R58 ;  /* 0x0000003a3b007221 */ /* 0x002fe40000010000 */
[----:B------:R-:W1:Y:S02]  /*4db0*/  LDSM.16.MT88.4 R56, [R241+0x1900] ;  /* 0x00190000f138783b */ /* 0x000e640000004200 */
[----:B------:R-:W-:Y:S02]  /*4dc0*/  FADD.FTZ R0, R80, R0 ;  /* 0x0000000050007221 */ /* 0x000fe40000010000 */
[----:B--2---:R-:W-:Y:S02]  /*4dd0*/  IMAD.MOV.U32 R18, RZ, RZ, R82 ;  /* 0x000000ffff127224 */ /* 0x004fe400078e0052 */
[----:B------:R-:W-:Y:S02]  /*4de0*/  FADD.FTZ R4, R81, R0 ;  /* 0x0000000051047221 */ /* 0x000fe40000010000 */
[----:B------:R-:W-:Y:S01]  /*4df0*/  FADD.FTZ R0, R158, R5 ;  /* 0x000000059e007221 */ /* 0x000fe20000010000 */
[----:B------:R-:W-:Y:S01]  /*4e00*/  LDSM.16.MT88.4 R80, [R238+0x3900] ;  /* 0x00390000ee50783b */ /* 0x000fe20000004200 */
[----:B------:R-:W-:Y:S01]  /*4e10*/  IMAD.MOV.U32 R5, RZ, RZ, R114 ;  /* 0x000000ffff057224 */ /* 0x000fe200078e0072 */
[----:B------:R-:W-:Y:S01]  /*4e20*/  MOV R114, R162 ;  /* 0x000000a200727202 */ /* 0x000fe20000000f00 */
[----:B------:R-:W-:Y:S01]  /*4e30*/  IMAD.MOV.U32 R158, RZ, RZ, R115 ;  /* 0x000000ffff9e7224 */ /* 0x000fe200078e0073 */
[----:B------:R-:W-:Y:S01]  /*4e40*/  F2FP.BF16.PACK_AB R162, R10, R11 ;  /* 0x0000000b0aa2723e */ /* 0x000fe200000010ff */
[----:B------:R-:W-:Y:S01]  /*4e50*/  IMAD.MOV.U32 R115, RZ, RZ, R161 ;  /* 0x000000ffff737224 */ /* 0x000fe200078e00a1 */
[----:B------:R-:W-:Y:S01]  /*4e60*/  F2FP.BF16.PACK_AB R161, R8, R9 ;  /* 0x0000000908a1723e */ /* 0x000fe200000010ff */
[----:B---3--:R-:W-:Y:S01]  /*4e70*/  IMAD.MOV.U32 R12, RZ, RZ, R88 ;  /* 0x000000ffff0c7224 */ /* 0x008fe200078e0058 */
[----:B----4-:R-:W-:Y:S01]  /*4e80*/  F2FP.BF16.PACK_AB R163, R6, R7 ;  /* 0x0000000706a3723e */ /* 0x010fe200000010ff */
[----:B------:R-:W-:Y:S01]  /*4e90*/  LDSM.16.MT88.4 R88, [R241+0x3900] ;  /* 0x00390000f158783b */ /* 0x000fe20000004200 */
        /* <DEDUP_REMOVED lines=12> */
[----:B------:R-:W-:Y:S01]  /*4f60*/  IMAD.MOV.U32 R28, RZ, RZ, R67 ;  /* 0x000000ffff1c7224 */ /* 0x000fe200078e0043 */
[----:B------:R-:W-:Y:S01]  /*4f70*/  MOV R29, R66 ;  /* 0x00000042001d7202 */ /* 0x000fe20000000f00 */
[----:B------:R-:W-:Y:S01]  /*4f80*/  IMAD.MOV.U32 R30, RZ, RZ, R65 ;  /* 0x000000ffff1e7224 */ /* 0x000fe200078e0041 */
[----:B------:R-:W-:Y:S01]  /*4f90*/  HMMA.16816.F32.BF16 R44, R160, R48, R44 ;  /* 0x00000030a02c723c */ /* 0x000fe2000004182c */
[----:B------:R-:W-:Y:S02]  /*4fa0*/  IMAD.MOV.U32 R31, RZ, RZ, R64 ;  /* 0x000000ffff1f7224 */ /* 0x000fe400078e0040 */
[----:B------:R-:W2:Y:S01]  /*4fb0*/  LDSM.16.MT88.4 R64, [R240+0x1900] ;  /* 0x00190000f040783b */ /* 0x000ea20000004200 */
[----:B------:R-:W-:-:S02]  /*4fc0*/  FADD.FTZ R4, R166, R4 ;  /* 0x00000004a6047221 */ /* 0x000fc40000010000 */
[----:B------:R-:W-:Y:S02]  /*4fd0*/  FADD.FTZ R0, R164, R0 ;  /* 0x00000000a4007221 */ /* 0x000fe40000010000 */
[C---:B------:R-:W-:Y:S01]  /*4fe0*/  HMMA.16816.F32.BF16 R48, R160.reuse, R50, R52 ;  /* 0x00000032a030723c */ /* 0x040fe20000041834 */
[----:B------:R-:W-:Y:S02]  /*4ff0*/  FADD.FTZ R5, R167, R4 ;  /* 0x00000004a7057221 */ /* 0x000fe40000010000 */
[----:B------:R-:W-:Y:S02]  /*5000*/  FADD.FTZ R4, R165, R0 ;  /* 0x00000000a5047221 */ /* 0x000fe40000010000 */
[----:B------:R-:W-:Y:S02]  /*5010*/  FADD.FTZ R0, R177, R5 ;  /* 0x00000005b1007221 */ /* 0x000fe40000010000 */
[----:B------:R-:W-:Y:S01]  /*5020*/  FADD.FTZ R4, R176, R4 ;  /* 0x00000004b0047221 */ /* 0x000fe20000010000 */
[----:B-1----:R-:W-:Y:S01]  /*5030*/  HMMA.16816.F32.BF16 R52, R160, R56, R60 ;  /* 0x00000038a034723c */ /* 0x002fe2000004183c */
[----:B------:R-:W-:-:S02]  /*5040*/  FADD.FTZ R17, R17, R0 ;  /* 0x0000000011117221 */ /* 0x000fc40000010000 */
[----:B------:R-:W-:Y:S02]  /*5050*/  FADD.FTZ R9, R9, R4 ;  /* 0x0000000409097221 */ /* 0x000fe40000010000 */
[----:B------:R-:W-:Y:S02]  /*5060*/  FADD.FTZ R16, R16, R17 ;  /* 0x0000001110107221 */ /* 0x000fe40000010000 */
[----:B------:R-:W-:Y:S01]  /*5070*/  FADD.FTZ R8, R8, R9 ;  /* 0x0000000908087221 */ /* 0x000fe20000010000 */
[----:B------:R-:W-:Y:S01]  /*5080*/  HMMA.16816.F32.BF16 R56, R160, R58, R68 ;  /* 0x0000003aa038723c */ /* 0x000fe20000041844 */
[----:B------:R-:W-:Y:S02]  /*5090*/  FADD.FTZ R11, R11, R16 ;  /* 0x000000100b0b7221 */ /* 0x000fe40000010000 */
[----:B------:R-:W-:Y:S02]  /*50a0*/  FADD.FTZ R7, R7, R8 ;  /* 0x0000000807077221 */ /* 0x000fe40000010000 */
[----:B------:R-:W-:-:S02]  /*50b0*/  FADD.FTZ R4, R10, R11 ;  /* 0x0000000b0a047221 */ /* 0x000fc40000010000 */
[----:B------:R-:W-:-:S05]  /*50c0*/  FADD.FTZ R0, R6, R7 ;  /* 0x0000000706007221 */ /* 0x000fca0000010000 */
[----:B------:R-:W-:Y:S04]  /*50d0*/  STL [R1+0x20], R0 ;  /* 0x0000200001007387 */ /* 0x000fe80000100800 */
[----:B------:R-:W-:Y:S01]  /*50e0*/  STL [R1+0x1c], R4 ;  /* 0x00001c0401007387 */ /* 0x000fe20000100800 */
[C---:B--2---:R-:W-:Y:S03]  /*50f0*/  HMMA.16816.F32.BF16 R60, R160.reuse, R64, R72 ;  /* 0x00000040a03c723c */ /* 0x044fe60000041848 */
[----:B------:R-:W1:Y:S05]  /*5100*/  LDSM.16.MT88.4 R72, [R237+0x3900] ;  /* 0x00390000ed48783b */ /* 0x000e6a0000004200 */
[C---:B------:R-:W-:Y:S08]  /*5110*/  HMMA.16816.F32.BF16 R64, R160.reuse, R66, R76 ;  /* 0x00000042a040723c */ /* 0x040ff0000004184c */
[C---:B------:R-:W-:Y:S01]  /*5120*/  HMMA.16816.F32.BF16 R76, R160.reuse, R80, R96 ;  /* 0x00000050a04c723c */ /* 0x040fe20000041860 */
[----:B------:R-:W2:Y:S07]  /*5130*/  LDSM.16.MT88.4 R96, [R240+0x3900] ;  /* 0x00390000f060783b */ /* 0x000eae0000004200 */
[C---:B------:R-:W-:Y:S08]  /*5140*/  HMMA.16816.F32.BF16 R80, R160.reuse, R82, R100 ;  /* 0x00000052a050723c */ /* 0x040ff00000041864 */
[C---:B-1----:R-:W-:Y:S08]  /*5150*/  HMMA.16816.F32.BF16 R68, R160.reuse, R72, R84 ;  /* 0x00000048a044723c */ /* 0x042ff00000041854 */
[C---:B------:R-:W-:Y:S07]  /*5160*/  HMMA.16816.F32.BF16 R72, R160.reuse, R74, R92 ;  /* 0x0000004aa048723c */ /* 0x040fee000004185c */
[----:B------:R-:W-:Y:S01]  /*5170*/  IMAD.MOV.U32 R92, RZ, RZ, R112 ;  /* 0x000000ffff5c7224 */ /* 0x000fe200078e0070 */
[----:B------:R-:W-:Y:S01]  /*5180*/  MOV R93, R113 ;  /* 0x00000071005d7202 */ /* 0x000fe20000000f00 */
[----:B------:R-:W-:Y:S01]  /*5190*/  IMAD.MOV.U32 R94, RZ, RZ, R114 ;  /* 0x000000ffff5e7224 */ /* 0x000fe200078e0072 */
[C---:B------:R-:W-:Y:S01]  /*51a0*/  HMMA.16816.F32.BF16 R84, R160.reuse, R88, R104 ;  /* 0x00000058a054723c */ /* 0x040fe20000041868 */
[----:B------:R-:W-:Y:S01]  /*51b0*/  IMAD.MOV.U32 R95, RZ, RZ, R115 ;  /* 0x000000ffff5f7224 */ /* 0x000fe200078e0073 */
[----:B------:R-:W1:Y:S04]  /*51c0*/  LDSM.16.MT88.4 R104, [R237+0x5900] ;  /* 0x00590000ed68783b */ /* 0x000e680000004200 */
[----:B------:R-:W3:Y:S02]  /*51d0*/  LDSM.16.MT88.4 R112, [R238+0x5900] ;  /* 0x00590000ee70783b */ /* 0x000ee40000004200 */
[C---:B------:R-:W-:Y:S08]  /*51e0*/  HMMA.16816.F32.BF16 R88, R160.reuse, R90, R108 ;  /* 0x0000005aa058723c */ /* 0x040ff0000004186c */
[C---:B--2---:R-:W-:Y:S08]  /*51f0*/  HMMA.16816.F32.BF16 R92, R160.reuse, R96, R92 ;  /* 0x00000060a05c723c */ /* 0x044ff0000004185c */
[C---:B------:R-:W-:Y:S01]  /*5200*/  HMMA.16816.F32.BF16 R96, R160.reuse, R98, R120 ;  /* 0x00000062a060723c */ /* 0x040fe20000041878 */
[----:B------:R-:W2:Y:S07]  /*5210*/  LDSM.16.MT88.4 R120, [R241+0x5900] ;  /* 0x00590000f178783b */ /* 0x000eae0000004200 */
[C---:B-1----:R-:W-:Y:S01]  /*5220*/  HMMA.16816.F32.BF16 R100, R160.reuse, R104, R152 ;  /* 0x00000068a064723c */ /* 0x042fe20000041898 */
[----:B------:R-:W1:Y:S07]  /*5230*/  LDSM.16.MT88.4 R152, [R241+0x7900] ;  /* 0x00790000f198783b */ /* 0x000e6e0000004200 */
[C---:B---3--:R-:W-:Y:S08]  /*5240*/  HMMA.16816.F32.BF16 R108, R160.reuse, R112, R124 ;  /* 0x00000070a06c723c */ /* 0x048ff0000004187c */
[C---:B------:R-:W-:Y:S01]  /*5250*/  HMMA.16816.F32.BF16 R112, R160.reuse, R114, R128 ;  /* 0x00000072a070723c */ /* 0x040fe20000041880 */
[----:B------:R-:W3:Y:S07]  /*5260*/  LDSM.16.MT88.4 R128, [R240+0x5900] ;  /* 0x00590000f080783b */ /* 0x000eee0000004200 */
[C---:B------:R-:W-:Y:S01]  /*5270*/  HMMA.16816.F32.BF16 R104, R160.reuse, R106, R136 ;  /* 0x0000006aa068723c */ /* 0x040fe20000041888 */
[----:B------:R-:W4:Y:S07]  /*5280*/  LDSM.16.MT88.4 R136, [R237+0x7900] ;  /* 0x00790000ed88783b */ /* 0x000f2e0000004200 */
[C---:B--2---:R-:W-:Y:S08]  /*5290*/  HMMA.16816.F32.BF16 R116, R160.reuse, R120, R116 ;  /* 0x00000078a074723c */ /* 0x044ff00000041874 */
[C---:B------:R-:W-:Y:S01]  /*52a0*/  HMMA.16816.F32.BF16 R120, R160.reuse, R122, R12 ;  /* 0x0000007aa078723c */ /* 0x040fe2000004180c */
[----:B------:R-:W2:Y:S07]  /*52b0*/  LDSM.16.MT88.4 R12, [R240+0x7900] ;  /* 0x00790000f00c783b */ /* 0x000eae0000004200 */
[C---:B-1----:R-:W-:Y:S08]  /*52c0*/  HMMA.16816.F32.BF16 R148, R160.reuse, R152, R148 ;  /* 0x00000098a094723c */ /* 0x042ff00000041894 */
[C---:B------:R-:W-:Y:S08]  /*52d0*/  HMMA.16816.F32.BF16 R152, R160.reuse, R154, R32 ;  /* 0x0000009aa098723c */ /* 0x040ff00000041820 */
[C---:B---3--:R-:W-:Y:S01]  /*52e0*/  HMMA.16816.F32.BF16 R124, R160.reuse, R128, R144 ;  /* 0x00000080a07c723c */ /* 0x048fe20000041890 */
[----:B------:R-:W1:Y:S07]  /*52f0*/  LDSM.16.MT88.4 R144, [R238+0x7900] ;  /* 0x00790000ee90783b */ /* 0x000e6e0000004200 */
[C---:B------:R-:W-:Y:S08]  /*5300*/  HMMA.16816.F32.BF16 R128, R160.reuse, R130, R140 ;  /* 0x00000082a080723c */ /* 0x040ff0000004188c */
[C---:B----4-:R-:W-:Y:S08]  /*5310*/  HMMA.16816.F32.BF16 R132, R160.reuse, R136, R132 ;  /* 0x00000088a084723c */ /* 0x050ff00000041884 */
[C---:B------:R-:W-:Y:S08]  /*5320*/  HMMA.16816.F32.BF16 R136, R160.reuse, R138, R248 ;  /* 0x0000008aa088723c */ /* 0x040ff000000418f8 */
[C---:B--2---:R-:W-:Y:S08]  /*5330*/  HMMA.16816.F32.BF16 R156, R160.reuse, R12, R24 ;  /* 0x0000000ca09c723c */ /* 0x044ff00000041818 */
[C---:B-1----:R-:W-:Y:S08]  /*5340*/  HMMA.16816.F32.BF16 R140, R160.reuse, R144, R28 ;  /* 0x00000090a08c723c */ /* 0x042ff0000004181c */
[C---:B------:R-:W-:Y:S08]  /*5350*/  HMMA.16816.F32.BF16 R144, R160.reuse, R146, R244 ;  /* 0x00000092a090723c */ /* 0x040ff000000418f4 */
[----:B------:R-:W-:Y:S01]  /*5360*/  HMMA.16816.F32.BF16 R160, R160, R14, R20 ;  /* 0x0000000ea0a0723c */ /* 0x000fe20000041814 */
[----:B------:R-:W-:Y:S07]  /*5370*/  @!P0 BRA `(.L_x_2588) ;  /* 0x0000378000008947 */ /* 0x000fee0003800000 */
[----:B------:R-:W2:Y:S04]  /*5380*/  LDL.64 R28, [R1+0x60] ;  /* 0x00006000011c7983 */ /* 0x000ea80000100a00 */
[----:B------:R-:W3:Y:S04]  /*5390*/  LDL R18, [R1+0x54] ;  /* 0x0000540001127983 */ /* 0x000ee80000100800 */
[----:B------:R-:W4:Y:S04]  /*53a0*/  LDL.64 R30, [R1+0x68] ;  /* 0x00006800011e7983 */ /* 0x000f280000100a00 */
[----:B------:R-:W4:Y:S01]  /*53b0*/  LDL.64 R178, [R1+0x58] ;  /* 0x0000580001b27983 */ /* 0x000f220000100a00 */
        /* <DEDUP_REMOVED lines=43> */
[----:B--2---:R-:W-:-:S04]  /*5670*/  IMAD.X R4, RZ, RZ, R179, P2 ;  /* 0x000000ffff047224 */ /* 0x004fc800010e06b3 */
[----:B------:R1:W-:Y:S01]  /*5680*/  STL [R1+0x28], R2 ;  /* 0x0000280201007387 */ /* 0x0003e20000100800 */
[----:B---3--:R-:W-:-:S03]  /*5690*/  IMAD.X R3, RZ, RZ, R179, P1 ;  /* 0x000000ffff037224 */ /* 0x008fc600008e06b3 */
[----:B------:R2:W-:Y:S04]  /*56a0*/  STL [R1+0x34], R4 ;  /* 0x0000340401007387 */ /* 0x0005e80000100800 */
[----:B------:R2:W-:Y:S01]  /*56b0*/  STL [R1+0x2c], R3 ;  /* 0x00002c0301007387 */ /* 0x0005e20000100800 */
[----:B-1----:R-:W-:-:S05]  /*56c0*/  IMAD.X R2, RZ, RZ, R179, P0 ;  /* 0x000000ffff027224 */ /* 0x002fca00000e06b3 */
[----:B------:R2:W-:Y:S02]  /*56d0*/  STL [R1+0x24], R2 ;  /* 0x0000240201007387 */ /* 0x0005e40000100800 */
.L_x_2589:
[----:B------:R-:W3:Y:S01]  /*56e0*/  LDL R165, [R1+0x14] ;  /* 0x0000140001a57983 */ /* 0x000ee20000100800 */
[----:B------:R-:W-:Y:S04]  /*56f0*/  DEPBAR.LE SB0, 0x0 ;  /* 0x000080000000791a */ /* 0x000fe80000000000 */
[----:B------:R-:W-:Y:S01]  /*5700*/  USHF.R.S32.HI UR14, URZ, 0x1f, UR16 ;  /* 0x0000001f3f0e7899 */ /* 0x000fe20008011410 */
[----:B--2---:R-:W2:Y:S01]  /*5710*/  LDL R3, [R1+0x10] ;  /* 0x0000100001037983 */ /* 0x004ea20000100800 */
[----:B------:R-:W-:Y:S02]  /*5720*/  UIMAD.WIDE.U32 UR18, UR16, UR6, URZ ;  /* 0x00000006101272a5 */ /* 0x000fe4000f8e003f */
[----:B------:R-:W-:Y:S02]  /*5730*/  UIMAD UR14, UR14, UR6, URZ ;  /* 0x000000060e0e72a4 */ /* 0x000fe4000f8e023f */
[----:B------:R-:W-:Y:S01]  /*5740*/  USHF.L.U32 UR15, UR18, 0x6, URZ ;  /* 0x00000006120f7899 */ /* 0x000fe2000800063f */
[----:B------:R-:W4:Y:S01]  /*5750*/  LDL R2, [R1+0xc] ;  /* 0x00000c0001027983 */ /* 0x000f220000100800 */
[----:B------:R-:W-:Y:S04]  /*5760*/  UIMAD UR14, UR16, UR7, UR14 ;  /* 0x00000007100e72a4 */ /* 0x000fe8000f8e020e */
[----:B------:R-:W-:Y:S01]  /*5770*/  UIADD3 UR14, UR19, UR14, URZ ;  /* 0x0000000e130e7290 */ /* 0x000fe2000fffe03f */
[----:B------:R-:W-:Y:S03]  /*5780*/  BAR.SYNC.DEFER_BLOCKING 0x0 ;  /* 0x0000000000007b1d */ /* 0x000fe60000010000 */
[----:B------:R-:W-:Y:S03]  /*5790*/  USHF.L.U64.HI UR14, UR18, 0x6, UR14 ;  /* 0x00000006120e7899 */ /* 0x000fe6000801020e */
[----:B------:R-:W-:Y:S06]  /*57a0*/  STL [R1+0x90], R240 ;  /* 0x000090f001007387 */ /* 0x000fec0000100800 */
[----:B-----5:R-:W-:Y:S06]  /*57b0*/  STL [R1+0x70], R243 ;  /* 0x000070f301007387 */ /* 0x020fec0000100800 */
[----:B------:R-:W-:Y:S06]  /*57c0*/  STL [R1+0x80], R168 ;  /* 0x000080a801007387 */ /* 0x000fec0000100800 */
[----:B------:R-:W1:Y:S06]  /*57d0*/  LDSM.16.M88.4 R8, [R236+0x10100] ;  /* 0x01010000ec08783b */ /* 0x000e6c0000000200 */
[----:B------:R-:W1:Y:S06]  /*57e0*/  LDSM.16.M88.4 R16, [R236+0x10900] ;  /* 0x01090000ec10783b */ /* 0x000e6c0000000200 */
[----:B------:R-:W1:Y:S06]  /*57f0*/  LDSM.16.M88.4 R24, [R236+0x11100] ;  /* 0x01110000ec18783b */ /* 0x000e6c0000000200 */
[----:B------:R-:W1:Y:S06]  /*5800*/  LDSM.16.M88.4 R32, [R236+0x11900] ;  /* 0x01190000ec20783b */ /* 0x000e6c0000000200 */
[----:B------:R1:W1:Y:S06]  /*5810*/  LDSM.16.M88.4 R176, [R243] ;  /* 0x00000000f3b0783b */ /* 0x00026c0000000200 */
[----:B------:R-:W-:Y:S06]  /*5820*/  STL [R1+0x7c], R169 ;  /* 0x00007ca901007387 */ /* 0x000fec0000100800 */
[----:B-----5:R-:W-:Y:S01]  /*5830*/  STL [R1+0x78], R170 ;  /* 0x000078aa01007387 */ /* 0x020fe20000100800 */
[C---:B-1----:R-:W-:Y:S05]  /*5840*/  HMMA.16816.F32.BF16 R4, R168.reuse, R8, RZ ;  /* 0x00000008a804723c */ /* 0x042fea00000418ff */
[----:B------:R1:W-:Y:S03]  /*5850*/  STL [R1+0x74], R171 ;  /* 0x000074ab01007387 */ /* 0x0003e60000100800 */
[C---:B------:R-:W-:Y:S03]  /*5860*/  HMMA.16816.F32.BF16 R8, R168.reuse, R10, RZ ;  /* 0x0000000aa808723c */ /* 0x040fe600000418ff */
[----:B------:R-:W4:Y:S06]  /*5870*/  LDL R167, [R1+0x40] ;  /* 0x0000400001a77983 */ /* 0x000f2c0000100800 */
[----:B------:R-:W4:Y:S01]  /*5880*/  LDL R243, [R1+0x54] ;  /* 0x0000540001f37983 */ /* 0x000f220000100800 */
[C---:B------:R-:W-:Y:S05]  /*5890*/  HMMA.16816.F32.BF16 R12, R168.reuse, R16, RZ ;  /* 0x00000010a80c723c */ /* 0x040fea00000418ff */
[----:B------:R-:W4:Y:S03]  /*58a0*/  LDL R166, [R1+0x3c] ;  /* 0x00003c0001a67983 */ /* 0x000f260000100800 */
[C---:B------:R-:W-:Y:S03]  /*58b0*/  HMMA.16816.F32.BF16 R16, R168.reuse, R18, RZ ;  /* 0x00000012a810723c */ /* 0x040fe600000418ff */
[----:B------:R-:W4:Y:S05]  /*58c0*/  LDL R240, [R1+0x18] ;  /* 0x0000180001f07983 */ /* 0x000f2a0000100800 */
[C---:B------:R-:W-:Y:S08]  /*58d0*/  HMMA.16816.F32.BF16 R20, R168.reuse, R24, RZ ;  /* 0x00000018a814723c */ /* 0x040ff000000418ff */
[C---:B------:R-:W-:Y:S08]  /*58e0*/  HMMA.16816.F32.BF16 R24, R168.reuse, R26, RZ ;  /* 0x0000001aa818723c */ /* 0x040ff000000418ff */
[C---:B------:R-:W-:Y:S08]  /*58f0*/  HMMA.16816.F32.BF16 R28, R168.reuse, R32, RZ ;  /* 0x00000020a81c723c */ /* 0x040ff000000418ff */
[----:B------:R-:W-:Y:S01]  /*5900*/  HMMA.16816.F32.BF16 R32, R168, R34, RZ ;  /* 0x00000022a820723c */ /* 0x000fe200000418ff */
[----:B------:R-:W4:Y:S06]  /*5910*/  LDL R168, [R1+0x44] ;  /* 0x0000440001a87983 */ /* 0x000f2c0000100800 */
[----:B-1----:R-:W4:Y:S01]  /*5920*/  LDL R171, [R1+0x50] ;  /* 0x0000500001ab7983 */ /* 0x002f220000100800 */
[C---:B------:R-:W-:Y:S05]  /*5930*/  HMMA.16816.F32.BF16 R4, R172.reuse, R176, R4 ;  /* 0x000000b0ac04723c */ /* 0x040fea0000041804 */
[----:B------:R-:W4:Y:S03]  /*5940*/  LDL R170, [R1+0x4c] ;  /* 0x00004c0001aa7983 */ /* 0x000f260000100800 */
[C---:B------:R-:W-:Y:S03]  /*5950*/  HMMA.16816.F32.BF16 R8, R172.reuse, R178, R8 ;  /* 0x000000b2ac08723c */ /* 0x040fe60000041808 */
[----:B------:R-:W4:Y:S06]  /*5960*/  LDL R169, [R1+0x48] ;  /* 0x0000480001a97983 */ /* 0x000f2c0000100800 */
[----:B---3--:R-:W1:Y:S02]  /*5970*/  LDSM.16.M88.4 R176, [R165] ;  /* 0x00000000a5b0783b */ /* 0x008e640000000200 */
[C---:B-1----:R-:W-:Y:S08]  /*5980*/  HMMA.16816.F32.BF16 R12, R172.reuse, R176, R12 ;  /* 0x000000b0ac0c723c */ /* 0x042ff0000004180c */
[C---:B------:R-:W-:Y:S01]  /*5990*/  HMMA.16816.F32.BF16 R16, R172.reuse, R178, R16 ;  /* 0x000000b2ac10723c */ /* 0x040fe20000041810 */
[----:B--2---:R-:W1:Y:S07]  /*59a0*/  LDSM.16.M88.4 R176, [R3] ;  /* 0x0000000003b0783b */ /* 0x004e6e0000000200 */
[C---:B-1----:R-:W-:Y:S08]  /*59b0*/  HMMA.16816.F32.BF16 R20, R172.reuse, R176, R20 ;  /* 0x000000b0ac14723c */ /* 0x042ff00000041814 */
[C---:B------:R-:W-:Y:S01]  /*59c0*/  HMMA.16816.F32.BF16 R24, R172.reuse, R178, R24 ;  /* 0x000000b2ac18723c */ /* 0x040fe20000041818 */
[----:B----4-:R-:W1:Y:S07]  /*59d0*/  LDSM.16.M88.4 R176, [R2] ;  /* 0x0000000002b0783b */ /* 0x010e6e0000000200 */
[C---:B-1----:R-:W-:Y:S01]  /*59e0*/  HMMA.16816.F32.BF16 R28, R172.reuse, R176, R28 ;  /* 0x000000b0ac1c723c */ /* 0x042fe2000004181c */
[----:B------:R-:W2:Y:S06]  /*59f0*/  LDL.64 R176, [R1+0x60] ;  /* 0x0000600001b07983 */ /* 0x000eac0000100a00 */
[----:B------:R-:W-:Y:S01]  /*5a00*/  STL [R1+0x8c], R173 ;  /* 0x00008cad01007387 */ /* 0x000fe20000100800 */
[----:B------:R-:W-:Y:S05]  /*5a10*/  HMMA.16816.F32.BF16 R32, R172, R178, R32 ;  /* 0x000000b2ac20723c */ /* 0x000fea0000041820 */
[----:B------:R-:W-:Y:S06]  /*5a20*/  STL [R1+0x88], R174 ;  /* 0x000088ae01007387 */ /* 0x000fec0000100800 */
[----:B------:R-:W-:Y:S01]  /*5a30*/  STL [R1+0x84], R175 ;  /* 0x000084af01007387 */ /* 0x000fe20000100800 */
[----:B--2---:R-:W-:Y:S04]  /*5a40*/  IADD3 R3, P1, R176, UR15, RZ ;  /* 0x0000000fb0037c10 */ /* 0x004fe8000ff3e0ff */
[----:B------:R-:W-:Y:S02]  /*5a50*/  LEA R2, P0, R3, c[0x0][0x1f8], 0x1 ;  /* 0x00007e0003027a11 */ /* 0x000fe400078008ff */
[----:B------:R-:W-:Y:S04]  /*5a60*/  IADD3.X R165, R243, UR14, RZ, P1, !PT ;  /* 0x0000000ef3a57c10 */ /* 0x000fe80008ffe4ff */
[----:B------:R-:W-:Y:S05]  /*5a70*/  LEA.HI.X R3, R3, c[0x0][0x1fc], R165, 0x1, P0 ;  /* 0x00007f0003037a11 */ /* 0x000fea00000f0ca5 */
[----:B------:R-:W-:Y:S01]  /*5a80*/  @!PT LDS RZ, [RZ] ;  /* 0x00000000fffff984 */ /* 0x000fe20000000800 */
[----:B------:R-:W-:Y:S01]  /*5a90*/  @!PT LDS RZ, [RZ] ;  /* 0x00000000fffff984 */ /* 0x000fe20000000800 */
[----:B------:R-:W-:Y:S01]  /*5aa0*/  @!PT LDS RZ, [RZ] ;  /* 0x00000000fffff984 */ /* 0x000fe20000000800 */
        /* <DEDUP_REMOVED lines=38> */
[----:B------:R-:W-:Y:S03]  /*5d10*/  @UP0 USHF.L.U32 UR15, UR18, 0x6, URZ ;  /* 0x00000006120f0899 */ /* 0x000fe6000800063f */
[----:B------:R-:W3:Y:S01]  /*5d20*/  LDL R167, [R1+0x4] ;  /* 0x0000040001a77983 */ /* 0x000ee20000100800 */
[C---:B------:R-:W-:Y:S02]  /*5d30*/  LEA R2, P0, R3.reuse, c[0x0][0x1f8], 0x1 ;  /* 0x00007e0003027a11 */ /* 0x040fe400078008ff */
[----:B------:R-:W-:Y:S01]  /*5d40*/  IADD3.X R165, R166, UR14, RZ, P1, !PT ;  /* 0x0000000ea6a57c10 */ /* 0x000fe20008ffe4ff */
[----:B------:R-:W-:Y:S02]  /*5d50*/  @UP0 USHF.R.S32.HI UR14, URZ, 0x1f, UR16 ;  /* 0x0000001f3f0e0899 */ /* 0x000fe40008011410 */
[----:B------:R-:W4:Y:S01]  /*5d60*/  LDL R166, [R1] ;  /* 0x0000000001a67983 */ /* 0x000f220000100800 */
[----:B------:R-:W-:Y:S01]  /*5d70*/  LEA.HI.X R3, R3, c[0x0][0x1fc], R165, 0x1, P0 ;  /* 0x00007f0003037a11 */ /* 0x000fe200000f0ca5 */
[----:B------:R-:W-:Y:S01]  /*5d80*/  @UP0 UIMAD UR14, UR14, UR4, URZ ;  /* 0x000000040e0e02a4 */ /* 0x000fe2000f8e023f */
[----:B------:R-:W-:Y:S03]  /*5d90*/  PLOP3.LUT P0, PT, PT, PT, UP0, 0x80, 0x0 ;  /* 0x000000000000781c */ /* 0x000fe60003f0f008 */
[----:B------:R1:W-:Y:S01]  /*5da0*/  LDGSTS.E.BYPASS.LTC128B.128 [R240+0x7100], [R2.64], !P3 ;  /* 0x0710000002f07fae */ /* 0x0003e2000d901d4c */
[----:B------:R-:W-:Y:S04]  /*5db0*/  @UP0 UIMAD UR14, UR16, UR5, UR14 ;  /* 0x00000005100e02a4 */ /* 0x000fe8000f8e020e */
[----:B------:R-:W-:Y:S01]  /*5dc0*/  @UP0 UIADD3 UR14, UR19, UR14, URZ ;  /* 0x0000000e130e0290 */ /* 0x000fe2000fffe03f */
[----:B------:R-:W1:Y:S03]  /*5dd0*/  LDSM.16.M88.4 R176, [R242+0x10100] ;  /* 0x01010000f2b0783b */ /* 0x000e660000000200 */
[----:B------:R-:W-:Y:S03]  /*5de0*/  @UP0 USHF.L.U64.HI UR14, UR18, 0x6, UR14 ;  /* 0x00000006120e0899 */ /* 0x000fe6000801020e */
        /* <DEDUP_REMOVED lines=161> */
[----:B------:R-:W-:Y:S04]  /*6800*/  FMNMX.FTZ R3, R4, R0, !PT ;  /* 0x0000000004037209 */ /* 0x000fe80007810000 */
[----:B------:R-:W-:Y:S04]  /*6810*/  FMNMX.FTZ R3, R5, R3, !PT ;  /* 0x0000000305037209 */ /* 0x000fe80007810000 */
[----:B------:R-:W-:Y:S04]  /*6820*/  FMNMX.FTZ R3, R8, R3, !PT ;  /* 0x0000000308037209 */ /* 0x000fe80007810000 */
[----:B------:R-:W-:Y:S01]  /*6830*/  FMNMX.FTZ R3, R9, R3, !PT ;  /* 0x0000000309037209 */ /* 0x000fe20007810000 */
        /* <DEDUP_REMOVED lines=10> */
[----:B------:R-:W1:Y:S01]  /*68e0*/  LDSM.16.M88.4 R176, [R239+0x7800] ;  /* 0x00780000efb0783b */ /* 0x000e620000000200 */
[----:B------:R-:W-:Y:S05]  /*68f0*/  DEPBAR.LE SB0, 0x0 ;  /* 0x000080000000791a */ /* 0x000fea0000000000 */
[----:B------:R-:W-:Y:S09]  /*6900*/  BAR.SYNC.DEFER_BLOCKING 0x0 ;  /* 0x0000000000007b1d */ /* 0x000ff20000010000 */
[----:B------:R-:W-:Y:S04]  /*6910*/  FMNMX.FTZ R3, R20, R3, !PT ;  /* 0x0000000314037209 */ /* 0x000fe80007810000 */
[----:B------:R-:W-:Y:S04]  /*6920*/  FMNMX.FTZ R3, R21, R3, !PT ;  /* 0x0000000315037209 */ /* 0x000fe80007810000 */
[----:B------:R-:W-:Y:S04]  /*6930*/  FMNMX.FTZ R3, R24, R3, !PT ;  /* 0x0000000318037209 */ /* 0x000fe80007810000 */
[----:B------:R-:W-:Y:S01]  /*6940*/  FMNMX.FTZ R3, R25, R3, !PT ;  /* 0x0000000319037209 */ /* 0x000fe20007810000 */
[C---:B-1----:R-:W-:Y:S08]  /*6950*/  HMMA.16816.F32.BF16 R28, R232.reuse, R176, R28 ;  /* 0x000000b0e81c723c */ /* 0x042ff0000004181c */
[----:B------:R-:W-:Y:S11]  /*6960*/  HMMA.16816.F32.BF16 R32, R232, R178, R32 ;  /* 0x000000b2e820723c */ /* 0x000ff60000041820 */
[----:B------:R-:W-:Y:S05]  /*6970*/  @!UPT UIADD3 URZ, URZ, URZ, URZ ;  /* 0x0000003f3f3ff290 */ /* 0x000fea000fffe03f */
[----:B------:R-:W-:Y:S04]  /*6980*/  FMNMX.FTZ R3, R28, R3, !PT ;  /* 0x000000031c037209 */ /* 0x000fe80007810000 */
[----:B------:R-:W-:Y:S04]  /*6990*/  FMNMX.FTZ R3, R29, R3, !PT ;  /* 0x000000031d037209 */ /* 0x000fe80007810000 */
[----:B------:R-:W-:Y:S04]  /*69a0*/  FMNMX.FTZ R3, R32, R3, !PT ;  /* 0x0000000320037209 */ /* 0x000fe80007810000 */
[----:B------:R-:W-:Y:S05]  /*69b0*/  FMNMX.FTZ R3, R33, R3, !PT ;  /* 0x0000000321037209 */ /* 0x000fea0007810000 */
[----:B------:R-:W1:Y:S02]  /*69c0*/  SHFL.BFLY PT, R2, R3, 0x2, 0x1f ;  /* 0x0c401f0003027f89 */ /* 0x000e6400000e0000 */
[----:B-1----:R-:W-:Y:S05]  /*69d0*/  FMNMX.FTZ R3, R3, R2, !PT ;  /* 0x0000000203037209 */ /* 0x002fea0007810000 */
[----:B------:R-:W1:Y:S02]  /*69e0*/  SHFL.BFLY PT, R2, R3, 0x1, 0x1f ;  /* 0x0c201f0003027f89 */ /* 0x000e6400000e0000 */
[----:B-1----:R-:W-:Y:S05]  /*69f0*/  FMNMX.FTZ R3, R3, R2, !PT ;  /* 0x0000000203037209 */ /* 0x002fea0007810000 */
[C---:B------:R-:W-:Y:S02]  /*6a00*/  FMUL.FTZ R2, R3.reuse, c[0x0][0x2d0] ;  /* 0x0000b40003027a20 */ /* 0x040fe40000410000 */
[----:B------:R-:W-:Y:S02]  /*6a10*/  FADD.FTZ R0, -R3, R0 ;  /* 0x0000000003007221 */ /* 0x000fe40000010100 */
[--C-:B------:R-:W-:Y:S02]  /*6a20*/  FFMA.FTZ R165, R5, c[0x0][0x2d0], -R2.reuse ;  /* 0x0000b40005a57a23 */ /* 0x100fe40000010802 */
[----:B------:R-:W2:Y:S01]  /*6a30*/  LDL.LU R5, [R1+0x1c] ;  /* 0x00001c0001057983 */ /* 0x000ea20000300800 */
        /* <DEDUP_REMOVED lines=12> */
[--C-:B------:R-:W-:Y:S02]  /*6b00*/  FFMA.FTZ R179, R12, c[0x0][0x2d0], -R2.reuse ;  /* 0x0000b4000cb37a23 */ /* 0x100fe40000010802 */
[--C-:B------:R-:W-:Y:S02]  /*6b10*/  FFMA.FTZ R173, R20, c[0x0][0x2d0], -R2.reuse ;  /* 0x0000b40014ad7a23 */ /* 0x100fe40000010802 */
[--C-:B------:R-:W-:Y:S02]  /*6b20*/  FFMA.FTZ R174, R21, c[0x0][0x2d0], -R2.reuse ;  /* 0x0000b40015ae7a23 */ /* 0x100fe40000010802 */
[--C-:B------:R-:W-:Y:S02]  /*6b30*/  FFMA.FTZ R175, R24, c[0x0][0x2d0], -R2.reuse ;  /* 0x0000b40018af7a23 */ /* 0x100fe40000010802 */
[--C-:B------:R-:W-:Y:S01]  /*6b40*/  FFMA.FTZ R168, R25, c[0x0][0x2d0], -R2.reuse ;  /* 0x0000b40019a87a23 */ /* 0x100fe20000010802 */
[----:B-1----:R-:W4:Y:S01]  /*6b50*/  LDL.LU R4, [R1+0x20] ;  /* 0x0000200001047983 */ /* 0x002f220000300800 */
[----:B------:R-:W-:Y:S05]  /*6b60*/  FFMA.FTZ R177, R16, c[0x0][0x2d0], -R2 ;  /* 0x0000b40010b17a23 */ /* 0x000fea0000010802 */
[----:B------:R-:W4:Y:S01]  /*6b70*/  LDL.64 R32, [R1+0x68] ;  /* 0x0000680001207983 */ /* 0x000f220000100a00 */
[----:B------:R-:W-:Y:S01]  /*6b80*/  MUFU.EX2 R177, R177 ;  /* 0x000000b100b17308 */ /* 0x000fe20000000800 */
[C---:B---3--:R-:W-:Y:S02]  /*6b90*/  FMUL.FTZ R36, R0.reuse, R36 ;  /* 0x0000002400247220 */ /* 0x048fe40000410000 */
[C---:B------:R-:W-:Y:S02]  /*6ba0*/  FMUL.FTZ R37, R0.reuse, R37 ;  /* 0x0000002500257220 */ /* 0x040fe40000410000 */
[----:B------:R-:W3:Y:S01]  /*6bb0*/  LDL.64 R28, [R1+0x58] ;  /* 0x00005800011c7983 */ /* 0x000ee20000100a00 */
[C---:B------:R-:W-:Y:S02]  /*6bc0*/  FMUL.FTZ R40, R0.reuse, R40 ;  /* 0x0000002800287220 */ /* 0x040fe40000410000 */
[C---:B------:R-:W-:Y:S02]  /*6bd0*/  FMUL.FTZ R41, R0.reuse, R41 ;  /* 0x0000002900297220 */ /* 0x040fe40000410000 */
[C---:B------:R-:W-:Y:S01]  /*6be0*/  FMUL.FTZ R44, R0.reuse, R44 ;  /* 0x0000002c002c7220 */ /* 0x040fe20000410000 */
[----:B------:R-:W4:Y:S01]  /*6bf0*/  LDL R25, [R1+0x38] ;  /* 0x0000380001197983 */ /* 0x000f220000100800 */
        /* <DEDUP_REMOVED lines=75> */
[----:B---3--:R-:W-:Y:S03]  /*70b0*/  MUFU.EX2 R28, R167 ;  /* 0x000000a7001c7308 */ /* 0x008fe60000000800 */
[----:B------:R-:W-:Y:S04]  /*70c0*/  FMNMX.FTZ R0, R27, R0, !PT ;  /* 0x000000001b007209 */ /* 0x000fe80007810000 */
        /* <DEDUP_REMOVED lines=11> */
[----:B------:R-:W2:Y:S01]  /*7180*/  LDL R6, [R1+0x2c] ;  /* 0x00002c0001067983 */ /* 0x000ea20000100800 */
[----:B------:R-:W-:Y:S02]  /*7190*/  FMUL.FTZ R0, R0, c[0x0][0x2d0] ;  /* 0x0000b40000007a20 */ /* 0x000fe40000410000 */
        /* <DEDUP_REMOVED lines=11> */
[----:B------:R-:W-:Y:S03]  /*7250*/  FFMA.FTZ R27, R27, c[0x0][0x2d0], -R16 ;  /* 0x0000b4001b1b7a23 */ /* 0x000fe60000010810 */
[----:B------:R-:W-:Y:S10]  /*7260*/  MUFU.EX2 R18, R18 ;  /* 0x0000001200127308 */ /* 0x000ff40000000800 */
[----:B----4-:R3:W-:Y:S01]  /*7270*/  MUFU.EX2 R33, R26 ;  /* 0x0000001a00217308 */ /* 0x0107e20000000800 */
[C---:B-1----:R-:W-:Y:S02]  /*7280*/  FFMA.FTZ R9, R0.reuse, R4, R8 ;  /* 0x0000000400097223 */ /* 0x042fe40000010008 */
        /* <DEDUP_REMOVED lines=64> */
[----:B------:R-:W-:Y:S01]  /*7690*/  @P0 IADD3 R0, P2, R32, UR15, RZ ;  /* 0x0000000f20000c10 */ /* 0x000fe2000ff5e0ff */
[--C-:B---3--:R-:W-:Y:S02]  /*76a0*/  FFMA.FTZ R26, R34, c[0x0][0x2d0], -R16.reuse ;  /* 0x0000b400221a7a23 */ /* 0x108fe40000010810 */
[----:B------:R-:W-:Y:S01]  /*76b0*/  MUFU.EX2 R34, R171 ;  /* 0x000000ab00227308 */ /* 0x000fe20000000800 */
[C---:B------:R-:W-:Y:S02]  /*76c0*/  @P0 LEA R4, P1, R0.reuse, c[0x0][0x1c8], 0x1 ;  /* 0x0000720000040a11 */ /* 0x040fe400078208ff */
[----:B------:R-:W-:Y:S04]  /*76d0*/  @P0 IADD3.X R5, R29, UR14, RZ, P2, !PT ;  /* 0x0000000e1d050c10 */ /* 0x000fe800097fe4ff */
[----:B------:R-:W-:Y:S02]  /*76e0*/  @P0 LEA.HI.X R5, R0, c[0x0][0x1cc], R5, 0x1, P1 ;  /* 0x0000730000050a11 */ /* 0x000fe400008f0c05 */
[----:B------:R-:W-:Y:S01]  /*76f0*/  @P0 IADD3 R0, P2, R25, UR15, RZ ;  /* 0x0000000f19000c10 */ /* 0x000fe2000ff5e0ff */
[----:B------:R-:W-:Y:S02]  /*7700*/  MUFU.EX2 R26, R26 ;  /* 0x0000001a001a7308 */ /* 0x000fe40000000800 */
[----:B------:R1:W-:Y:S02]  /*7710*/  @P0 LDGSTS.E.BYPASS.LTC128B.128 [R240+0x10100], [R4.64], !P6 ;  /* 0x1010000004f00fae */ /* 0x0003e4000f101d4c */
[----:B-1----:R-:W-:Y:S02]  /*7720*/  @P0 LEA R4, P1, R0, c[0x0][0x1c8], 0x1 ;  /* 0x0000720000040a11 */ /* 0x002fe400078208ff */
[----:B------:R-:W-:Y:S04]  /*7730*/  @P0 IADD3.X R5, R24, UR14, RZ, P2, !PT ;  /* 0x0000000e18050c10 */ /* 0x000fe800097fe4ff */
[----:B------:R-:W-:Y:S02]  /*7740*/  @P0 LEA.HI.X R5, R0, c[0x0][0x1cc], R5, 0x1, P1 ;  /* 0x0000730000050a11 */ /* 0x000fe400008f0c05 */
[----:B------:R-:W-:Y:S03]  /*7750*/  @P0 IADD3 R0, P2, R12, UR15, RZ ;  /* 0x0000000f0c000c10 */ /* 0x000fe6000ff5e0ff */
[----:B------:R1:W-:Y:S02]  /*7760*/  @P0 LDGSTS.E.BYPASS.LTC128B.128 [R240+0x12100], [R4.64], !P5 ;  /* 0x1210000004f00fae */ /* 0x0003e4000e901d4c */
[----:B-1----:R-:W-:Y:S02]  /*7770*/  @P0 LEA R4, P1, R0, c[0x0][0x1c8], 0x1 ;  /* 0x0000720000040a11 */ /* 0x002fe400078208ff */
[----:B--2---:R-:W-:Y:S04]  /*7780*/  @P0 IADD3.X R5, R6, UR14, RZ, P2, !PT ;  /* 0x0000000e06050c10 */ /* 0x004fe800097fe4ff */
[----:B------:R-:W-:Y:S02]  /*7790*/  @P0 LEA.HI.X R5, R0, c[0x0][0x1cc], R5, 0x1, P1 ;  /* 0x0000730000050a11 */ /* 0x000fe400008f0c05 */
[----:B------:R-:W-:Y:S01]  /*77a0*/  @P0 IADD3 R0, P2, R21, UR15, RZ ;  /* 0x0000000f15000c10 */ /* 0x000fe2000ff5e0ff */
[----:B------:R-:W-:Y:S02]  /*77b0*/  @UP0 UIADD3 UR15, UP1, UR10, UR15, URZ ;  /* 0x0000000f0a0f0290 */ /* 0x000fe4000ff3e03f */
[----:B------:R1:W-:Y:S02]  /*77c0*/  @P0 LDGSTS.E.BYPASS.LTC128B.128 [R240+0x14100], [R4.64], !P4 ;  /* 0x1410000004f00fae */ /* 0x0003e4000e101d4c */
[----:B-1----:R-:W-:Y:S02]  /*77d0*/  @P0 LEA R4, P1, R0, c[0x0][0x1c8], 0x1 ;  /* 0x0000720000040a11 */ /* 0x002fe400078208ff */
[----:B------:R-:W-:Y:S01]  /*77e0*/  @P0 IADD3.X R5, R20, UR14, RZ, P2, !PT ;  /* 0x0000000e14050c10 */ /* 0x000fe200097fe4ff */
[----:B------:R-:W-:Y:S03]  /*77f0*/  @UP0 UIADD3.X UR14, UR9, UR14, URZ, UP1, !UPT ;  /* 0x0000000e090e0290 */ /* 0x000fe60008ffe43f */
[----:B------:R-:W-:Y:S02]  /*7800*/  @P0 LEA.HI.X R5, R0, c[0x0][0x1cc], R5, 0x1, P1 ;  /* 0x0000730000050a11 */ /* 0x000fe400008f0c05 */
[----:B------:R-:W-:Y:S02]  /*7810*/  @P0 IADD3 R0, P2, R32, UR15, RZ ;  /* 0x0000000f20000c10 */ /* 0x000fe4000ff5e0ff */
[----:B------:R-:W1:Y:S01]  /*7820*/  MUFU.EX2 R32, R176 ;  /* 0x000000b000207308 */ /* 0x000e620000000800 */
[----:B------:R2:W-:Y:S09]  /*7830*/  @P0 LDGSTS.E.BYPASS.LTC128B.128 [R240+0x16100], [R4.64], !P3 ;  /* 0x1610000004f00fae */ /* 0x0005f2000d901d4c */
[----:B------:R-:W-:Y:S01]  /*7840*/  MUFU.EX2 R176, R174 ;  /* 0x000000ae00b07308 */ /* 0x000fe20000000800 */
[C---:B--2---:R-:W-:Y:S02]  /*7850*/  @P0 LEA R4, P1, R0.reuse, c[0x0][0x1c8], 0x1 ;  /* 0x0000720000040a11 */ /* 0x044fe400078208ff */
[----:B------:R-:W-:Y:S07]  /*7860*/  @P0 IADD3.X R5, R29, UR14, RZ, P2, !PT ;  /* 0x0000000e1d050c10 */ /* 0x000fee00097fe4ff */
[----:B------:R1:W-:Y:S01]  /*7870*/  MUFU.EX2 R29, R22 ;  /* 0x00000016001d7308 */ /* 0x0003e20000000800 */
[----:B------:R-:W-:Y:S02]  /*7880*/  @P0 LEA.HI.X R5, R0, c[0x0][0x1cc], R5, 0x1, P1 ;  /* 0x0000730000050a11 */ /* 0x000fe400008f0c05 */
[----:B------:R-:W-:Y:S03]  /*7890*/  @P0 IADD3 R0, P2, R25, UR15, RZ ;  /* 0x0000000f19000c10 */ /* 0x000fe6000ff5e0ff */
[----:B------:R2:W-:Y:S04]  /*78a0*/  @P0 LDGSTS.E.BYPASS.LTC128B.128 [R240+0x11100], [R4.64], !P6 ;  /* 0x1110000004f00fae */ /* 0x0005e8000f101d4c */
[----:B------:R-:W-:Y:S10]  /*78b0*/  MUFU.EX2 R25, R179 ;  /* 0x000000b300197308 */ /* 0x000ff40000000800 */
[----:B------:R-:W-:Y:S01]  /*78c0*/  MUFU.EX2 R179, R168 ;  /* 0x000000a800b37308 */ /* 0x000fe20000000800 */
[----:B-1----:R-:W-:Y:S02]  /*78d0*/  MOV R22, R32 ;  /* 0x0000002000167202 */ /* 0x002fe40000000f00 */
[----:B--2---:R-:W-:Y:S02]  /*78e0*/  @P0 LEA R4, P1, R0, c[0x0][0x1c8], 0x1 ;  /* 0x0000720000040a11 */ /* 0x004fe400078208ff */
[----:B------:R-:W-:Y:S05]  /*78f0*/  @P0 IADD3.X R5, R24, UR14, RZ, P2, !PT ;  /* 0x0000000e18050c10 */ /* 0x000fea00097fe4ff */
[----:B------:R-:W-:Y:S01]  /*7900*/  MUFU.EX2 R24, R166 ;  /* 0x000000a600187308 */ /* 0x000fe20000000800 */
[----:B------:R-:W-:Y:S02]  /*7910*/  @P0 LEA.HI.X R5, R0, c[0x0][0x1cc], R5, 0x1, P1 ;  /* 0x0000730000050a11 */ /* 0x000fe400008f0c05 */
[----:B------:R-:W-:Y:S03]  /*7920*/  @P0 IADD3 R0, P2, R12, UR15, RZ ;  /* 0x0000000f0c000c10 */ /* 0x000fe6000ff5e0ff */
[----:B------:R1:W-:Y:S04]  /*7930*/  @P0 LDGSTS.E.BYPASS.LTC128B.128 [R240+0x13100], [R4.64], !P5 ;  /* 0x1310000004f00fae */ /* 0x0003e8000e901d4c */
[----:B------:R-:W-:Y:S01]  /*7940*/  MUFU.EX2 R12, R165 ;  /* 0x000000a5000c7308 */ /* 0x000fe20000000800 */
[----:B-1----:R-:W-:Y:S02]  /*7950*/  @P0 LEA R4, P1, R0, c[0x0][0x1c8], 0x1 ;  /* 0x0000720000040a11 */ /* 0x002fe400078208ff */
[----:B------:R-:W-:Y:S01]  /*7960*/  @P0 IADD3.X R5, R6, UR14, RZ, P2, !PT ;  /* 0x0000000e06050c10 */ /* 0x000fe200097fe4ff */
[----:B------:R-:W-:Y:S03]  /*7970*/  FFMA.FTZ R6, R7, c[0x0][0x2d0], -R16 ;  /* 0x0000b40007067a23 */ /* 0x000fe60000010810 */
[----:B------:R-:W-:Y:S02]  /*7980*/  @P0 LEA.HI.X R5, R0, c[0x0][0x1cc], R5, 0x1, P1 ;  /* 0x0000730000050a11 */ /* 0x000fe400008f0c05 */
[----:B------:R-:W-:Y:S01]  /*7990*/  @P0 IADD3 R0, P2, R21, UR15, RZ ;  /* 0x0000000f15000c10 */ /* 0x000fe2000ff5e0ff */
[----:B------:R-:W1:Y:S02]  /*79a0*/  MUFU.EX2 R6, R6 ;  /* 0x0000000600067308 */ /* 0x000e640000000800 */
[----:B------:R2:W-:Y:S08]  /*79b0*/  @P0 LDGSTS.E.BYPASS.LTC128B.128 [R240+0x15100], [R4.64], !P4 ;  /* 0x1510000004f00fae */ /* 0x0005f0000e101d4c */
[----:B------:R-:W-:Y:S01]  /*79c0*/  MUFU.EX2 R21, R15 ;  /* 0x0000000f00157308 */ /* 0x000fe20000000800 */
[----:B--2---:R-:W-:Y:S02]  /*79d0*/  @P0 LEA R4, P1, R0, c[0x0][0x1c8], 0x1 ;  /* 0x0000720000040a11 */ /* 0x004fe400078208ff */
[----:B------:R-:W-:Y:S01]  /*79e0*/  @P0 IADD3.X R5, R20, UR14, RZ, P2, !PT ;  /* 0x0000000e14050c10 */ /* 0x000fe200097fe4ff */
[----:B-1----:R-:W-:Y:S03]  /*79f0*/  FADD.FTZ R20, R6, R9 ;  /* 0x0000000906147221 */ /* 0x002fe60000010000 */
[----:B------:R-:W-:Y:S03]  /*7a00*/  @P0 LEA.HI.X R5, R0, c[0x0][0x1cc], R5, 0x1, P1 ;  /* 0x0000730000050a11 */ /* 0x000fe600008f0c05 */
[----:B------:R-:W-:Y:S02]  /*7a10*/  MUFU.EX2 R0, R10 ;  /* 0x0000000a00007308 */ /* 0x000fe40000000800 */
[----:B------:R1:W-:Y:S06]  /*7a20*/  @P0 LDGSTS.E.BYPASS.LTC128B.128 [R240+0x17100], [R4.64], !P3 ;  /* 0x1710000004f00fae */ /* 0x0003ec000d901d4c */
[----:B------:R-:W2:Y:S06]  /*7a30*/  LDSM.16.MT88.4 R164, [R237+0x100] ;  /* 0x00010000eda4783b */ /* 0x000eac0000004200 */
[----:B------:R-:W0:Y:S06]  /*7a40*/  LDGDEPBAR ;  /* 0x00000000000079af */ /* 0x000e2c0000000000 */
[----:B-1----:R-:W3:Y:S01]  /*7a50*/  LDL.LU R240, [R1+0x90] ;  /* 0x0000900001f07983 */ /* 0x002ee20000300800 */
[C---:B------:R-:W-:Y:S01]  /*7a60*/  F2FP.BF16.PACK_AB R4, R12.reuse, R17 ;  /* 0x000000110c04723e */ /* 0x040fe200000010ff */
[----:B------:R-:W-:Y:S01]  /*7a70*/  FADD.FTZ R12, R12, R13 ;  /* 0x0000000d0c0c7221 */ /* 0x000fe20000010000 */
[----:B------:R-:W-:Y:S01]  /*7a80*/  F2FP.BF16.PACK_AB R5, R6, R8 ;  /* 0x000000080605723e */ /* 0x000fe200000010ff */
[----:B------:R1:W4:Y:S01]  /*7a90*/  MUFU.EX2 R13, R11 ;  /* 0x0000000b000d7308 */ /* 0x0003220000000800 */
[----:B------:R-:W-:Y:S01]  /*7aa0*/  F2FP.BF16.PACK_AB R6, R28, R24 ;  /* 0x000000181c06723e */ /* 0x000fe200000010ff */
[----:B------:R-:W-:Y:S08]  /*7ab0*/  FADD.FTZ R12, R24, R12 ;  /* 0x0000000c180c7221 */ /* 0x000ff00000010000 */
[----:B------:R2:W-:Y:S01]  /*7ac0*/  MUFU.EX2 R17, R14 ;  /* 0x0000000e00117308 */ /* 0x0005e20000000800 */
[----:B-1----:R-:W1:Y:S01]  /*7ad0*/  LDSM.16.MT88.4 R8, [R238+0x100] ;  /* 0x00010000ee08783b */ /* 0x002e620000004200 */
[----:B----4-:R-:W-:Y:S07]  /*7ae0*/  F2FP.BF16.PACK_AB R7, R13, R0 ;  /* 0x000000000d07723e */ /* 0x010fee00000010ff */
[C---:B--2---:R-:W-:Y:S01]  /*7af0*/  HMMA.16816.F32.BF16 R36, R4.reuse, R164, R36 ;  /* 0x000000a40424723c */ /* 0x044fe20000041824 */
[----:B------:R-:W-:Y:S04]  /*7b00*/  MUFU.EX2 R165, R19 ;  /* 0x0000001300a57308 */ /* 0x000fe80000000800 */
[----:B------:R-:W-:Y:S02]  /*7b10*/  FADD.FTZ R14, R0, R20 ;  /* 0x00000014000e7221 */ /* 0x000fe40000010000 */
[----:B------:R-:W-:Y:S01]  /*7b20*/  FADD.FTZ R0, R28, R12 ;  /* 0x0000000c1c007221 */ /* 0x000fe20000010000 */
[C---:B------:R-:W-:Y:S03]  /*7b30*/  HMMA.16816.F32.BF16 R40, R4.reuse, R166, R40 ;  /* 0x000000a60428723c */ /* 0x040fe60000041828 */
[----:B------:R2:W-:Y:S01]  /*7b40*/  MUFU.EX2 R167, R173 ;  /* 0x000000ad00a77308 */ /* 0x0005e20000000800 */
[----:B------:R-:W-:Y:S02]  /*7b50*/  FFMA.FTZ R28, R30, c[0x0][0x2d0], -R16 ;  /* 0x0000b4001e1c7a23 */ /* 0x000fe40000010810 */
[----:B------:R-:W-:Y:S07]  /*7b60*/  FADD.FTZ R0, R25, R0 ;  /* 0x0000000019007221 */ /* 0x000fee0000010000 */
[----:B------:R-:W-:Y:S10]  /*7b70*/  MUFU.EX2 R164, R23 ;  /* 0x0000001700a47308 */ /* 0x000ff40000000800 */
[----:B------:R-:W-:Y:S01]  /*7b80*/  MUFU.EX2 R30, R169 ;  /* 0x000000a9001e7308 */ /* 0x000fe20000000800 */
[C---:B-1----:R-:W-:Y:S01]  /*7b90*/  HMMA.16816.F32.BF16 R44, R4.reuse, R8, R44 ;  /* 0x00000008042c723c */ /* 0x042fe2000004182c */
[----:B--2---:R1:W5:Y:S07]  /*7ba0*/  LDL.LU R173, [R1+0x8c] ;  /* 0x00008c0001ad7983 */ /* 0x00436e0000300800 */
[C---:B------:R-:W-:Y:S01]  /*7bb0*/  HMMA.16816.F32.BF16 R48, R4.reuse, R10, R48 ;  /* 0x0000000a0430723c */ /* 0x040fe20000041830 */
[----:B------:R-:W2:Y:S01]  /*7bc0*/  LDSM.16.MT88.4 R8, [R241+0x100] ;  /* 0x00010000f108783b */ /* 0x000ea20000004200 */
[----:B------:R-:W4:Y:S05]  /*7bd0*/  MUFU.EX2 R166, R178 ;  /* 0x000000b200a67308 */ /* 0x000f2a0000000800 */
[----:B------:R1:W5:Y:S05]  /*7be0*/  LDL.LU R174, [R1+0x88] ;  /* 0x0000880001ae7983 */ /* 0x00036a0000300800 */
[----:B------:R1:W1:Y:S10]  /*7bf0*/  MUFU.EX2 R178, R175 ;  /* 0x000000af00b27308 */ /* 0x0002740000000800 */
[----:B------:R-:W-:Y:S01]  /*7c00*/  MUFU.EX2 R28, R28 ;  /* 0x0000001c001c7308 */ /* 0x000fe20000000800 */
[C---:B----4-:R-:W-:Y:S04]  /*7c10*/  FADD.FTZ R20, R166.reuse, R0 ;  /* 0x00000000a6147221 */ /* 0x050fe80000010000 */
[----:B------:R-:W-:Y:S01]  /*7c20*/  FADD.FTZ R20, R177, R20 ;  /* 0x00000014b1147221 */ /* 0x000fe20000010000 */
[----:B-1----:R1:W5:Y:S01]  /*7c30*/  LDL.LU R175, [R1+0x84] ;  /* 0x0000840001af7983 */ /* 0x0023620000300800 */
[C---:B--2---:R-:W-:Y:S05]  /*7c40*/  HMMA.16816.F32.BF16 R52, R4.reuse, R8, R52 ;  /* 0x000000080434723c */ /* 0x044fea0000041834 */
[----:B------:R1:W5:Y:S06]  /*7c50*/  LDL.LU R168, [R1+0x80] ;  /* 0x0000800001a87983 */ /* 0x00036c0000300800 */
[----:B------:R1:W5:Y:S01]  /*7c60*/  LDL.LU R169, [R1+0x7c] ;  /* 0x00007c0001a97983 */ /* 0x0003620000300800 */
[C---:B------:R-:W-:Y:S05]  /*7c70*/  HMMA.16816.F32.BF16 R56, R4.reuse, R10, R56 ;  /* 0x0000000a0438723c */ /* 0x040fea0000041838 */
[----:B---3--:R-:W2:Y:S03]  /*7c80*/  LDSM.16.MT88.4 R8, [R240+0x100] ;  /* 0x00010000f008783b */ /* 0x008ea60000004200 */
        /* <DEDUP_REMOVED lines=42> */
[--C-:B------:R-:W-:Y:S01]  /*7f30*/  FFMA.FTZ R25, R35, c[0x0][0x2d0], -R16.reuse ;  /* 0x0000b40023197a23 */ /* 0x100fe20000010810 */
[----:B------:R-:W-:Y:S01]  /*7f40*/  F2FP.BF16.PACK_AB R6, R32, R177 ;  /* 0x000000b12006723e */ /* 0x000fe200000010ff */
[----:B------:R-:W-:Y:S10]  /*7f50*/  MUFU.EX2 R35, R243 ;  /* 0x000000f300237308 */ /* 0x000ff40000000800 */
[----:B------:R3:W4:Y:S10]  /*7f60*/  MUFU.EX2 R32, R27 ;  /* 0x0000001b00207308 */ /* 0x0007340000000800 */
[----:B------:R-:W-:Y:S01]  /*7f70*/  MUFU.EX2 R25, R25 ;  /* 0x0000001900197308 */ /* 0x000fe20000000800 */
[C---:B--2---:R-:W-:Y:S08]  /*7f80*/  HMMA.16816.F32.BF16 R36, R4.reuse, R8, R36 ;  /* 0x000000080424723c */ /* 0x044ff00000041824 */
[C---:B------:R-:W-:Y:S01]  /*7f90*/  HMMA.16816.F32.BF16 R40, R4.reuse, R10, R40 ;  /* 0x0000000a0428723c */ /* 0x040fe20000041828 */
[----:B------:R-:W2:Y:S03]  /*7fa0*/  LDSM.16.MT88.4 R8, [R238+0x900] ;  /* 0x00090000ee08783b */ /* 0x000ea60000004200 */
[----:B---3--:R-:W-:Y:S02]  /*7fb0*/  FFMA.FTZ R27, R31, c[0x0][0x2d0], -R16 ;  /* 0x0000b4001f1b7a23 */ /* 0x008fe40000010810 */
[----:B------:R3:W-:Y:S10]  /*7fc0*/  MUFU.EX2 R31, R170 ;  /* 0x000000aa001f7308 */ /* 0x0007f40000000800 */
[----:B------:R-:W1:Y:S01]  /*7fd0*/  MUFU.EX2 R27, R27 ;  /* 0x0000001b001b7308 */ /* 0x000e620000000800 */
[----:B---3--:R3:W5:Y:S06]  /*7fe0*/  LDL.LU R170, [R1+0x78] ;  /* 0x0000780001aa7983 */ /* 0x00876c0000300800 */
[----:B------:R3:W5:Y:S01]  /*7ff0*/  LDL.LU R171, [R1+0x74] ;  /* 0x0000740001ab7983 */ /* 0x0007620000300800 */
[C---:B--2---:R-:W-:Y:S05]  /*8000*/  HMMA.16816.F32.BF16 R44, R4.reuse, R8, R44 ;  /* 0x00000008042c723c */ /* 0x044fea000004182c */
[----:B------:R3:W5:Y:S03]  /*8010*/  LDL.LU R243, [R1+0x70] ;  /* 0x0000700001f37983 */ /* 0x0007660000300800 */
[C---:B------:R-:W-:Y:S03]  /*8020*/  HMMA.16816.F32.BF16 R48, R4.reuse, R10, R48 ;  /* 0x0000000a0430723c */ /* 0x040fe60000041830 */
[----:B------:R-:W2:Y:S05]  /*8030*/  LDSM.16.MT88.4 R8, [R241+0x900] ;  /* 0x00090000f108783b */ /* 0x000eaa0000004200 */
        /* <DEDUP_REMOVED lines=42> */
[----:B------:R-:W-:Y:S01]  /*82e0*/  FADD.FTZ R4, R13, R14 ;  /* 0x0000000e0d047221 */ /* 0x000fe20000010000 */
[----:B------:R-:W-:Y:S01]  /*82f0*/  F2FP.BF16.PACK_AB R6, R179, R178 ;  /* 0x000000b2b306723e */ /* 0x000fe200000010ff */
[----:B------:R-:W1:Y:S03]  /*8300*/  LDSM.16.MT88.4 R12, [R238+0x1100] ;  /* 0x00110000ee0c783b */ /* 0x000e660000004200 */
[----:B------:R-:W-:Y:S01]  /*8310*/  FADD.FTZ R17, R17, R4 ;  /* 0x0000000411117221 */ /* 0x000fe20000010000 */
[----:B------:R-:W-:Y:S02]  /*8320*/  F2FP.BF16.PACK_AB R4, R176, R167 ;  /* 0x000000a7b004723e */ /* 0x000fe400000010ff */
[----:B------:R-:W-:Y:S01]  /*8330*/  F2FP.BF16.PACK_AB R5, R164, R29 ;  /* 0x0000001da405723e */ /* 0x000fe200000010ff */
[----:B------:R-:W-:Y:S01]  /*8340*/  FADD.FTZ R0, R21, R17 ;  /* 0x0000001115007221 */ /* 0x000fe20000010000 */
[----:B----4-:R-:W-:Y:S03]  /*8350*/  F2FP.BF16.PACK_AB R7, R32, R33 ;  /* 0x000000212007723e */ /* 0x010fe600000010ff */
[----:B------:R-:W-:Y:S02]  /*8360*/  FADD.FTZ R24, R18, R0 ;  /* 0x0000000012187221 */ /* 0x000fe40000010000 */
[----:B------:R-:W-:Y:S01]  /*8370*/  LDSM.16.MT88.4 R16, [R238+0x1900] ;  /* 0x00190000ee10783b */ /* 0x000fe20000004200 */
[----:B------:R-:W-:Y:S04]  /*8380*/  FADD.FTZ R0, R22, R20 ;  /* 0x0000001416007221 */ /* 0x000fe80000010000 */
[----:B------:R-:W-:Y:S01]  /*8390*/  FADD.FTZ R0, R167, R0 ;  /* 0x00000000a7007221 */ /* 0x000fe20000010000 */
[----:B------:R-:W-:Y:S01]  /*83a0*/  LDSM.16.MT88.4 R20, [R240+0x1900] ;  /* 0x00190000f014783b */ /* 0x000fe20000004200 */
        /* <DEDUP_REMOVED lines=46> */
[----:B------:R-:W-:Y:S01]  /*8690*/  HMMA.16816.F32.BF16 R160, R4, R14, R160 ;  /* 0x0000000e04a0723c */ /* 0x000fe200000418a0 */
[----:B------:R-:W1:Y:S06]  /*86a0*/  LDSM.16.MT88.4 R12, [R241+0x1900] ;  /* 0x00190000f10c783b */ /* 0x000e6c0000004200 */
[----:B------:R-:W-:Y:S01]  /*86b0*/  FADD.FTZ R4, R165, R24 ;  /* 0x00000018a5047221 */ /* 0x000fe20000010000 */
[----:B------:R-:W-:Y:S01]  /*86c0*/  F2FP.BF16.PACK_AB R6, R35, R34 ;  /* 0x000000222306723e */ /* 0x000fe200000010ff */
[----:B------:R-:W-:Y:S03]  /*86d0*/  FADD.FTZ R24, R176, R0 ;  /* 0x00000000b0187221 */ /* 0x000fe60000010000 */
[----:B------:R-:W-:Y:S01]  /*86e0*/  F2FP.BF16.PACK_AB R5, R27, R28 ;  /* 0x0000001c1b05723e */ /* 0x000fe200000010ff */
[----:B------:R-:W-:Y:S01]  /*86f0*/  FADD.FTZ R29, R29, R4 ;  /* 0x000000041d1d7221 */ /* 0x000fe20000010000 */
[----:B------:R-:W-:Y:S02]  /*8700*/  F2FP.BF16.PACK_AB R4, R31, R30 ;  /* 0x0000001e1f04723e */ /* 0x000fe400000010ff */
[----:B------:R-:W-:Y:S01]  /*8710*/  F2FP.BF16.PACK_AB R7, R25, R26 ;  /* 0x0000001a1907723e */ /* 0x000fe200000010ff */
[----:B------:R-:W-:Y:S01]  /*8720*/  FADD.FTZ R0, R164, R29 ;  /* 0x0000001da4007221 */ /* 0x000fe20000010000 */
[----:B------:R-:W-:Y:S03]  /*8730*/  MOV R164, R2 ;  /* 0x0000000200a47202 */ /* 0x000fe60000000f00 */
[----:B------:R-:W-:Y:S02]  /*8740*/  FADD.FTZ R0, R33, R0 ;  /* 0x0000000021007221 */ /* 0x000fe40000010000 */
[C---:B--2---:R-:W-:Y:S08]  /*8750*/  HMMA.16816.F32.BF16 R36, R4.reuse, R8, R36 ;  /* 0x000000080424723c */ /* 0x044ff00000041824 */
[C---:B------:R-:W-:Y:S01]  /*8760*/  HMMA.16816.F32.BF16 R40, R4.reuse, R10, R40 ;  /* 0x0000000a0428723c */ /* 0x040fe20000041828 */
[----:B------:R-:W2:Y:S07]  /*8770*/  LDSM.16.MT88.4 R8, [R237+0x3900] ;  /* 0x00390000ed08783b */ /* 0x000eae0000004200 */
[C---:B------:R-:W-:Y:S08]  /*8780*/  HMMA.16816.F32.BF16 R44, R4.reuse, R16, R44 ;  /* 0x00000010042c723c */ /* 0x040ff0000004182c */
[C---:B------:R-:W-:Y:S01]  /*8790*/  HMMA.16816.F32.BF16 R48, R4.reuse, R18, R48 ;  /* 0x000000120430723c */ /* 0x040fe20000041830 */
[----:B------:R-:W-:Y:S07]  /*87a0*/  LDSM.16.MT88.4 R16, [R241+0x3900] ;  /* 0x00390000f110783b */ /* 0x000fee0000004200 */
[C---:B-1----:R-:W-:Y:S08]  /*87b0*/  HMMA.16816.F32.BF16 R52, R4.reuse, R12, R52 ;  /* 0x0000000c0434723c */ /* 0x042ff00000041834 */
        /* <DEDUP_REMOVED lines=29> */
[C---:B--2---:R-:W-:Y:S07]  /*8990*/  HMMA.16816.F32.BF16 R132, R4.reuse, R8, R132 ;  /* 0x000000080484723c */ /* 0x044fee0000041884 */
[----:B------:R-:W-:Y:S01]  /*89a0*/  FADD.FTZ R8, R178, R24 ;  /* 0x00000018b2087221 */ /* 0x000fe20000010000 */
[C---:B------:R-:W-:Y:S04]  /*89b0*/  HMMA.16816.F32.BF16 R136, R4.reuse, R10, R136 ;  /* 0x0000000a0488723c */ /* 0x040fe80000041888 */
[----:B------:R-:W-:Y:S02]  /*89c0*/  FADD.FTZ R9, R179, R8 ;  /* 0x00000008b3097221 */ /* 0x000fe40000010000 */
[----:B------:R-:W-:Y:S02]  /*89d0*/  FADD.FTZ R8, R32, R0 ;  /* 0x0000000020087221 */ /* 0x000fe40000010000 */
[C---:B-1----:R-:W-:Y:S04]  /*89e0*/  HMMA.16816.F32.BF16 R140, R4.reuse, R12, R140 ;  /* 0x0000000c048c723c */ /* 0x042fe8000004188c */
[----:B------:R-:W-:Y:S04]  /*89f0*/  FADD.FTZ R0, R30, R9 ;  /* 0x000000091e007221 */ /* 0x000fe80000010000 */
[C---:B------:R-:W-:Y:S04]  /*8a00*/  HMMA.16816.F32.BF16 R144, R4.reuse, R14, R144 ;  /* 0x0000000e0490723c */ /* 0x040fe80000041890 */
[----:B------:R-:W-:Y:S04]  /*8a10*/  FADD.FTZ R0, R31, R0 ;  /* 0x000000001f007221 */ /* 0x000fe80000010000 */
[C---:B---3--:R-:W-:Y:S08]  /*8a20*/  HMMA.16816.F32.BF16 R148, R4.reuse, R16, R148 ;  /* 0x000000100494723c */ /* 0x048ff00000041894 */
[C---:B------:R-:W-:Y:S08]  /*8a30*/  HMMA.16816.F32.BF16 R152, R4.reuse, R18, R152 ;  /* 0x000000120498723c */ /* 0x040ff00000041898 */
[C---:B----4-:R-:W-:Y:S08]  /*8a40*/  HMMA.16816.F32.BF16 R156, R4.reuse, R20, R156 ;  /* 0x00000014049c723c */ /* 0x050ff0000004189c */
[----:B------:R-:W-:Y:S07]  /*8a50*/  HMMA.16816.F32.BF16 R160, R4, R22, R160 ;  /* 0x0000001604a0723c */ /* 0x000fee00000418a0 */
[----:B------:R-:W-:Y:S02]  /*8a60*/  FADD.FTZ R5, R28, R8 ;  /* 0x000000081c057221 */ /* 0x000fe40000010000 */
[----:B------:R-:W-:Y:S03]  /*8a70*/  FADD.FTZ R4, R34, R0 ;  /* 0x0000000022047221 */ /* 0x000fe60000010000 */
[----:B------:R-:W-:Y:S02]  /*8a80*/  FADD.FTZ R5, R27, R5 ;  /* 0x000000051b057221 */ /* 0x000fe40000010000 */
[----:B------:R-:W-:Y:S02]  /*8a90*/  FADD.FTZ R4, R35, R4 ;  /* 0x0000000423047221 */ /* 0x000fe40000010000 */
[----:B------:R-:W-:Y:S03]  /*8aa0*/  FADD.FTZ R0, R26, R5 ;  /* 0x000000051a007221 */ /* 0x000fe60000010000 */
[----:B------:R-:W-:Y:S01]  /*8ab0*/  STL [R1+0x1c], R4 ;  /* 0x00001c0401007387 */ /* 0x000fe20000100800 */
[----:B------:R-:W-:Y:S05]  /*8ac0*/  FADD.FTZ R0, R25, R0 ;  /* 0x0000000019007221 */ /* 0x000fea0000010000 */
[----:B------:R1:W-:Y:S02]  /*8ad0*/  STL [R1+0x20], R0 ;  /* 0x0000200001007387 */ /* 0x0003e40000100800 */
[----:B-1----:R-:W-:Y:S01]  /*8ae0*/  MOV R0, R3 ;  /* 0x0000000300007202 */ /* 0x002fe20000000f00 */
[----:B------:R-:W-:-:S05]  /*8af0*/  @P0 BRA `(.L_x_2589) ;  /* 0xffffcbe000000947 */ /* 0x000fca000383ffff */
.L_x_2588:
        /* <DEDUP_REMOVED lines=157> */
.L_x_2587:
        /* <DEDUP_REMOVED lines=13> */
[----:B------:R-:W-:Y:S01]  /*95a0*/  UIMAD UR7, UR6, UR4, URZ ;  /* 0x00000004060772a4 */ /* 0x000fe2000f8e023f */
[----:B------:R-:W4:Y:S03]  /*95b0*/  S2R R17, SR_CTAID.X ;  /* 0x0000000000117919 */ /* 0x000f260000002500 */
        /* <DEDUP_REMOVED lines=38> */
[C---:B------:R-:W-:Y:S02]  /*9820*/  IMAD R7, R10.reuse, c[0x0][0x444], R7 ;  /* 0x000111000a077a24 */ /* 0x040fe400078e0207 */
[----:B----4-:R-:W-:Y:S01]  /*9830*/  IMAD R6, R17, 0x80, R0 ;  /* 0x0000008011067824 */ /* 0x010fe200078e0200 */
[----:B------:R-:W-:Y:S01]  /*9840*/  SHF.R.S32.HI R0, RZ, 0x1f, R9 ;  /* 0x0000001fff007819 */ /* 0x000fe20000011409 */
[----:B------:R-:W-:-:S04]  /*9850*/  IMAD.WIDE.U32 R2, R10, c[0x0][0x440], R2 ;  /* 0x000110000a027a25 */ /* 0x000fc800078e0002 */
[----:B------:R-:W-:Y:S01]  /*9860*/  @P1 IMAD.HI.U32 R10, R6, c[0x0][0x4ec], RZ ;  /* 0x00013b00060a1a27 */ /* 0x000fe200078e00ff */
[----:B------:R-:W-:-:S03]  /*9870*/  IADD3 R3, R3, R7, RZ ;  /* 0x0000000703037210 */ /* 0x000fc60007ffe0ff */
[----:B------:R-:W-:Y:S02]  /*9880*/  IMAD.IADD R5, R5, 0x1, R8 ;  /* 0x0000000105057824 */ /* 0x000fe400078e0208 */
[----:B------:R-:W-:Y:S01]  /*9890*/  IMAD.MOV.U32 R8, RZ, RZ, R6 ;  /* 0x000000ffff087224 */ /* 0x000fe200078e0006 */
[----:B------:R-:W-:Y:S01]  /*98a0*/  @P1 SHF.R.U32.HI R8, RZ, c[0x0][0x4f0], R10 ;  /* 0x00013c00ff081a19 */ /* 0x000fe2000001160a */
[C---:B------:R-:W-:Y:S02]  /*98b0*/  IMAD R7, R0.reuse, c[0x0][0x4e0], RZ ;  /* 0x0001380000077a24 */ /* 0x040fe400078e02ff */
[----:B------:R-:W-:Y:S02]  /*98c0*/  IMAD R0, R0, c[0x0][0x448], RZ ;  /* 0x0001120000007a24 */ /* 0x000fe400078e02ff */
[----:B------:R-:W-:Y:S02]  /*98d0*/  IMAD R11, R9, c[0x0][0x4e4], R7 ;  /* 0x00013900090b7a24 */ /* 0x000fe400078e0207 */
[----:B------:R-:W-:-:S02]  /*98e0*/  IMAD.MOV R7, RZ, RZ, -R8 ;  /* 0x000000ffff077224 */ /* 0x000fc400078e0a08 */
[C---:B------:R-:W-:Y:S01]  /*98f0*/  IMAD R10, R9.reuse, c[0x0][0x44c], R0 ;  /* 0x00011300090a7a24 */ /* 0x040fe200078e0200 */
[----:B------:R-:W-:Y:S01]  /*9900*/  MOV R0, R6 ;  /* 0x0000000600007202 */ /* 0x000fe20000000f00 */
[----:B------:R-:W-:-:S04]  /*9910*/  IMAD.WIDE.U32 R2, R9, c[0x0][0x448], R2 ;  /* 0x0001120009027a25 */ /* 0x000fc800078e0002 */
[----:B------:R-:W-:-:S04]  /*9920*/  IMAD.WIDE.U32 R4, R9, c[0x0][0x4e0], R4 ;  /* 0x0001380009047a25 */ /* 0x000fc800078e0004 */
[----:B------:R-:W-:Y:S01]  /*9930*/  @P1 IMAD.HI.U32 R9, R6, c[0x0][0x4ec], RZ ;  /* 0x00013b0006091a27 */ /* 0x000fe200078e00ff */
[----:B------:R-:W-:Y:S01]  /*9940*/  BAR.SYNC.DEFER_BLOCKING 0x1, 0x100 ;  /* 0x0044000000007b1d */ /* 0x000fe20000010000 */
[----:B------:R-:W-:Y:S02]  /*9950*/  IADD3 R4, P0, R8, R4, RZ ;  /* 0x0000000408047210 */ /* 0x000fe40007f1e0ff */
[----:B------:R-:W-:Y:S01]  /*9960*/  IMAD R7, R7, c[0x0][0x4e8], R6 ;  /* 0x00013a0007077a24 */ /* 0x000fe200078e0206 */
[----:B------:R-:W-:Y:S01]  /*9970*/  @P1 SHF.R.U32.HI R0, RZ, c[0x0][0x4f0], R9 ;  /* 0x00013c00ff001a19 */ /* 0x000fe20000011609 */
[----:B------:R-:W-:Y:S01]  /*9980*/  IMAD.IADD R3, R3, 0x1, R10 ;  /* 0x0000000103037824 */ /* 0x000fe200078e020a */
[----:B------:R-:W-:Y:S02]  /*9990*/  SHF.R.S32.HI R10, RZ, 0x1f, R8 ;  /* 0x0000001fff0a7819 */ /* 0x000fe40000011408 */
[----:B------:R-:W-:Y:S01]  /*99a0*/  SHF.R.S32.HI R9, RZ, 0x1f, R7 ;  /* 0x0000001fff097819 */ /* 0x000fe20000011407 */
[----:B------:R-:W-:Y:S01]  /*99b0*/  IMAD.WIDE.U32 R2, R0, c[0x0][0x430], R2 ;  /* 0x00010c0000027a25 */ /* 0x000fe200078e0002 */
[----:B------:R-:W-:-:S02]  /*99c0*/  IADD3.X R5, R10, R5, R11, P0, !PT ;  /* 0x000000050a057210 */ /* 0x000fc400007fe40b */
[----:B------:R-:W-:Y:S01]  /*99d0*/  IADD3 R8, -R0, RZ, RZ ;  /* 0x000000ff00087210 */ /* 0x000fe20007ffe1ff */
[----:B------:R-:W-:Y:S01]  /*99e0*/  IMAD R9, R9, c[0x0][0x4c8], RZ ;  /* 0x0001320009097a24 */ /* 0x000fe200078e02ff */
[----:B------:R-:W-:Y:S01]  /*99f0*/  SHF.R.S32.HI R10, RZ, 0x1f, R0 ;  /* 0x0000001fff0a7819 */ /* 0x000fe20000011400 */
[----:B------:R-:W-:Y:S01]  /*9a00*/  IMAD.WIDE.U32 R4, R7, c[0x0][0x4c8], R4 ;  /* 0x0001320007047a25 */ /* 0x000fe200078e0004 */
[----:B------:R-:W-:-:S03]  /*9a10*/  LOP3.LUT P1, RZ, R12, 0x3, RZ, 0xc0, !PT ;  /* 0x000000030cff7812 */ /* 0x000fc6000782c0ff */
[----:B------:R-:W-:Y:S01]  /*9a20*/  IMAD R7, R7, c[0x0][0x4cc], R9 ;  /* 0x0001330007077a24 */ /* 0x000fe200078e0209 */
[----:B------:R-:W-:Y:S01]  /*9a30*/  LEA R9, P0, R4, c[0x0][0x4a8], 0x2 ;  /* 0x00012a0004097a11 */ /* 0x000fe200078010ff */
[----:B------:R-:W-:Y:S02]  /*9a40*/  IMAD R8, R8, c[0x0][0x4e8], R6 ;  /* 0x00013a0008087a24 */ /* 0x000fe400078e0206 */
[----:B------:R-:W-:Y:S01]  /*9a50*/  IMAD R6, R10, c[0x0][0x430], RZ ;  /* 0x00010c000a067a24 */ /* 0x000fe200078e02ff */
[----:B------:R-:W-:Y:S01]  /*9a60*/  LEA R10, R17, R13, 0x7 ;  /* 0x0000000d110a7211 */ /* 0x000fe200078e38ff */
[----:B------:R-:W-:Y:S02]  /*9a70*/  IMAD.IADD R5, R5, 0x1, R7 ;  /* 0x0000000105057824 */ /* 0x000fe400078e0207 */
[----:B------:R-:W-:Y:S01]  /*9a80*/  IMAD R0, R0, c[0x0][0x434], R6 ;  /* 0x00010d0000007a24 */ /* 0x000fe200078e0206 */
[----:B------:R-:W-:Y:S02]  /*9a90*/  SHF.R.S32.HI R6, RZ, 0x1f, R8 ;  /* 0x0000001fff067819 */ /* 0x000fe40000011408 */
[----:B------:R-:W-:Y:S01]  /*9aa0*/  LEA.HI.X R5, R4, c[0x0][0x4ac], R5, 0x2, P0 ;  /* 0x00012b0004057a11 */ /* 0x000fe200000f1405 */
[----:B------:R-:W-:Y:S01]  /*9ab0*/  IMAD.IADD R3, R3, 0x1, R0 ;  /* 0x0000000103037824 */ /* 0x000fe200078e0200 */
[----:B------:R-:W-:Y:S01]  /*9ac0*/  SHFL.IDX PT, R4, R9, 0x1, 0x1c1f ;  /* 0x003c1f0009047f89 */ /* 0x000fe200000e0000 */
[----:B------:R-:W-:-:S02]  /*9ad0*/  IMAD R0, R6, c[0x0][0x428], RZ ;  /* 0x00010a0006007a24 */ /* 0x000fc400078e02ff */
[C---:B------:R-:W-:Y:S01]  /*9ae0*/  IMAD.WIDE.U32 R2, R8.reuse, c[0x0][0x428], R2 ;  /* 0x00010a0008027a25 */ /* 0x040fe200078e0002 */
[----:B------:R1:W-:Y:S03]  /*9af0*/  SHFL.IDX PT, R6, R9, RZ, 0x1c1f ;  /* 0x001c1fff09067589 */ /* 0x0003e600000e0000 */
[----:B------:R-:W-:Y:S01]  /*9b00*/  IMAD R0, R8, c[0x0][0x42c], R0 ;  /* 0x00010b0008007a24 */ /* 0x000fe200078e0200 */
[----:B------:R-:W2:Y:S01]  /*9b10*/  SHFL.IDX PT, R7, R5, RZ, 0x1c1f ;  /* 0x001c1fff05077589 */ /* 0x000ea200000e0000 */
[----:B------:R-:W-:-:S03]  /*9b20*/  IADD3 R8, R10, 0x8, RZ ;  /* 0x000000080a087810 */ /* 0x000fc60007ffe0ff */
[----:B------:R-:W3:Y:S01]  /*9b30*/  SHFL.IDX PT, R5, R5, 0x1, 0x1c1f ;  /* 0x003c1f0005057f89 */ /* 0x000ee200000e0000 */
[----:B------:R-:W-:Y:S01]  /*9b40*/  IADD3 R0, R3, R0, RZ ;  /* 0x0000000003007210 */ /* 0x000fe20007ffe0ff */
[----:B-1----:R-:W-:Y:S01]  /*9b50*/  IMAD R9, R18, c[0x0][0x388], RZ ;  /* 0x0000e20012097a24 */ /* 0x002fe200078e02ff */
[----:B------:R-:W-:-:S04]  /*9b60*/  LEA R18, P0, R2, c[0x0][0x400], 0x2 ;  /* 0x0001000002127a11 */ /* 0x000fc800078010ff */
[-C--:B------:R-:W-:Y:S02]  /*9b70*/  ISETP.GE.OR P2, PT, R10, R9.reuse, P1 ;  /* 0x000000090a00720c */ /* 0x080fe40000f46670 */
[-C--:B------:R-:W-:Y:S02]  /*9b80*/  ISETP.GE.OR P1, PT, R8, R9.reuse, P1 ;  /* 0x000000090800720c */ /* 0x080fe40000f26670 */
[----:B------:R-:W-:Y:S02]  /*9b90*/  LEA.HI.X R17, R2, c[0x0][0x404], R0, 0x2, P0 ;  /* 0x0001010002117a11 */ /* 0x000fe400000f1400 */
[----:B------:R-:W-:Y:S01]  /*9ba0*/  LOP3.LUT R0, R16, 0x7ffffffc, RZ, 0xc0, !PT ;  /* 0x7ffffffc10007812 */ /* 0x000fe200078ec0ff */
[----:B------:R1:W4:Y:S01]  /*9bb0*/  SHFL.IDX PT, R2, R18, RZ, 0x1c1f ;  /* 0x001c1fff12027589 */ /* 0x00032200000e0000 */
[----:B------:R-:W-:-:S03]  /*9bc0*/  ISETP.GE.AND P0, PT, R8, R9, PT ;  /* 0x000000090800720c */ /* 0x000fc60003f06270 */
[----:B------:R-:W-:Y:S01]  /*9bd0*/  IMAD.IADD R0, R12, 0x1, -R0 ;  /* 0x000000010c007824 */ /* 0x000fe200078e0a00 */
[----:B------:R1:W1:Y:S04]  /*9be0*/  SHFL.IDX PT, R3, R17, RZ, 0x1c1f ;  /* 0x001c1fff11037589 */ /* 0x00026800000e0000 */
[----:B--2---:R2:W-:Y:S01]  /*9bf0*/  @!P2 ST.E [R6.64], R14 ;  /* 0x0000000e0600a985 */ /* 0x0045e2000c10190c */
[----:B------:R-:W-:-:S03]  /*9c00*/  SHF.L.U32 R0, R0, 0x1, RZ ;  /* 0x0000000100007819 */ /* 0x000fc600000006ff */
[----:B---3--:R2:W-:Y:S01]  /*9c10*/  @!P1 ST.E [R4.64], R15 ;  /* 0x0000000f04009985 */ /* 0x0085e2000c10190c */
[----:B------:R-:W-:-:S13]  /*9c20*/  ISETP.GE.AND P1, PT, R10, R9, PT ;  /* 0x000000090a00720c */ /* 0x000fda0003f26270 */
[----:B------:R-:W-:Y:S05]  /*9c30*/  @P1 BRA `(.L_x_2592) ;  /* 0x00000bd000001947 */ /* 0x000fea0003800000 */
[C---:B----4-:R-:W-:Y:S02]  /*9c40*/  ISETP.GE.AND P2, PT, R0.reuse, c[0x0][0x3c8], PT ;  /* 0x0000f20000007a0c */ /* 0x050fe40003f46270 */
[C---:B--2---:R-:W-:Y:S02]  /*9c50*/  IADD3 R5, R0.reuse, 0x8, RZ ;  /* 0x0000000800057810 */ /* 0x044fe40007ffe0ff */
[----:B------:R-:W-:Y:S02]  /*9c60*/  IADD3 R4, R0, 0x10, RZ ;  /* 0x0000001000047810 */ /* 0x000fe40007ffe0ff */
[----:B------:R-:W-:Y:S02]  /*9c70*/  ISETP.GE.AND P6, PT, R5, c[0x0][0x3c8], PT ;  /* 0x0000f20005007a0c */ /* 0x000fe40003fc6270 */
[----:B------:R-:W-:Y:S02]  /*9c80*/  ISETP.GE.AND P1, PT, R4, c[0x0][0x3c8], PT ;  /* 0x0000f20004007a0c */ /* 0x000fe40003f26270 */
[----:B------:R-:W-:-:S02]  /*9c90*/  IADD3 R8, R0, 0x18, RZ ;  /* 0x0000001800087810 */ /* 0x000fc40007ffe0ff */
[C---:B------:R-:W-:Y:S01]  /*9ca0*/  IADD3 R10, R0.reuse, 0x20, RZ ;  /* 0x00000020000a7810 */ /* 0x040fe20007ffe0ff */
[C---:B-1----:R-:W-:Y:S01]  /*9cb0*/  @!P2 IMAD.WIDE R6, R0.reuse, 0x4, R2 ;  /* 0x000000040006a825 */ /* 0x042fe200078e0202 */
        /* <DEDUP_REMOVED lines=181> */
.L_x_2592:
[----:B----4-:R-:W-:Y:S05]  /*a810*/  BSYNC B0 ;  /* 0x0000000000007941 */ /* 0x010fea0003800000 */
.L_x_2591:
[----:B-1----:R1:W3:Y:S04]  /*a820*/  SHFL.IDX PT, R3, R17, 0x1, 0x1c1f ;  /* 0x003c1f0011037f89 */ /* 0x0022e800000e0000 */
[----:B------:R1:W4:Y:S01]  /*a830*/  SHFL.IDX PT, R2, R18, 0x1, 0x1c1f ;  /* 0x003c1f0012027f89 */ /* 0x00032200000e0000 */
[----:B------:R-:W-:Y:S05]  /*a840*/  @P0 EXIT ;  /* 0x000000000000094d */ /* 0x000fea0003800000 */
[C---:B--2---:R-:W-:Y:S02]  /*a850*/  IADD3 R5, R0.reuse, 0x8, RZ ;  /* 0x0000000800057810 */ /* 0x044fe40007ffe0ff */
        /* <DEDUP_REMOVED lines=190> */
.L_x_2590:
        /* <DEDUP_REMOVED lines=50> */
.L_x_2593:
        /* <DEDUP_REMOVED lines=10> */
.L_x_5239:


//--------------------- .text._ZN7cutlass13device_kernelIN5flash19enable_sm80_to_sm89INS1_16FlashAttnFwdSm80INS1_25CollectiveMainloopFwdSm80ILi8ELi1ELb1EN4cute5tupleIJNS5_1CILi128EEENS7_ILi48EEENS7_ILi256EEEEEELi256ENS_10bfloat16_tEfNS_4arch4Sm80ELb0ELb0ELb0ELb1ELb0ELb0ELb1ELb1EEENS1_21CollectiveEpilogueFwdINS6_IJS8_SA_S9_EEENS6_IJNS7_ILi1EEESI_SI_EEESC_SE_Li256ELb1ELb1ELb1ELb0EEENS1_36VarlenDynamicPersistentTileSchedulerILi128ELi48ELi256ELi256ELb1ELb1ELb0ELb0ELb1ELb1EEEEEEEEEvNT_6ParamsE --------------------------
	.section	.text._ZN7cutlass13device_kernelIN5flash19enable_sm80_to_sm89INS1_16FlashAttnFwdSm80INS1_25CollectiveMainloopFwdSm80ILi8ELi1ELb1EN4cute5tupleIJNS5_1CILi128EEENS7_ILi48EEENS7_ILi256EEEEEELi256ENS_10bfloat16_tEfNS_4arch4Sm80ELb0ELb0ELb0ELb1ELb0ELb0ELb1ELb1EEENS1_21CollectiveEpilogueFwdINS6_IJS8_SA_S9_EEENS6_IJNS7_ILi1EEESI_SI_EEESC_SE_Li256ELb1ELb1ELb1ELb0EEENS1_36VarlenDynamicPersistentTileSchedulerILi128ELi48ELi256ELi256ELb1ELb1ELb0ELb0ELb1ELb1EEEEEEEEEvNT_6ParamsE,"ax",@progbits
	.sectioninfo	@"SHI_REGISTERS=255"
	.align	128
.text._ZN7cutlass13device_kernelIN5flash19enable_sm80_to_sm89INS1_16FlashAttnFwdSm80INS1_25CollectiveMainloopFwdSm80ILi8ELi1ELb1EN4cute5tupleIJNS5_1CILi128EEENS7_ILi48EEENS7_ILi256EEEEEELi256ENS_10bfloat16_tEfNS_4arch4Sm80ELb0ELb0ELb0ELb1ELb0ELb0ELb1ELb1EEENS1_21CollectiveEpilogueFwdINS6_IJS8_SA_S9_EEENS6_IJNS7_ILi1EEESI_SI_EEESC_SE_Li256ELb1ELb1ELb1ELb0EEENS1_36VarlenDynamicPersistentTileSchedulerILi128ELi48ELi256ELi256ELb1ELb1ELb0ELb0ELb1ELb1EEEEEEEEEvNT_6ParamsE:
        .type           _ZN7cutlass13device_kernelIN5flash19enable_sm80_to_sm89INS1_16FlashAttnFwdSm80INS1_25CollectiveMainloopFwdSm80ILi8ELi1ELb1EN4cute5tupleIJNS5_1CILi128EEENS7_ILi48EEENS7_ILi256EEEEEELi256ENS_10bfloat16_tEfNS_4arch4Sm80ELb0ELb0ELb0ELb1ELb0ELb0ELb1ELb1EEENS1_21CollectiveEpilogueFwdINS6_IJS8_SA_S9_EEENS6_IJNS7_ILi1EEESI_SI_EEESC_SE_Li256ELb1ELb1ELb1ELb0EEENS1_36VarlenDynamicPersistentTileSchedulerILi128ELi48ELi256ELi256ELb1ELb1ELb0ELb0ELb1ELb1EEEEEEEEEvNT_6ParamsE,@function
        .size           _ZN7cutlass13device_kernelIN5flash19enable_sm80_to_sm89INS1_16FlashAttnFwdSm80INS1_25CollectiveMainloopFwdSm80ILi8ELi1ELb1EN4cute5tupleIJNS5_1CILi128EEENS7_ILi48EEENS7_ILi256EEEEEELi256ENS_10bfloat16_tEfNS_4arch4Sm80ELb0ELb0ELb0ELb1ELb0ELb0ELb1ELb1EEENS1_21CollectiveEpilogueFwdINS6_IJS8_SA_S9_EEENS6_IJNS7_ILi1EEESI_SI_EEESC_SE_Li256ELb1ELb1ELb1ELb0EEENS1_36VarlenDynamicPersistentTileSchedulerILi128ELi48ELi256ELi256ELb1ELb1ELb0ELb0ELb1ELb1EEEEEEEEEvNT_6ParamsE,(.L_x_5240 - _ZN7cutlass13device_kernelIN5flash19enable_sm80_to_sm89INS1_16FlashAttnFwdSm80INS1_25CollectiveMainloopFwdSm80ILi8ELi1ELb1EN4cute5tupleIJNS5_1CILi128EEENS7_ILi48EEENS7_ILi256EEEEEELi256ENS_10bfloat16_tEfNS_4arch4Sm80ELb0ELb0ELb0ELb1ELb0ELb0ELb1ELb1EEENS1_21CollectiveEpilogueFwdINS6_IJS8_SA_S9_EEENS6_IJNS7_ILi1EEESI_SI_EEESC_SE_Li256ELb1ELb1ELb1ELb0EEENS1_36VarlenDynamicPersistentTileSchedulerILi128ELi48ELi256ELi256ELb1ELb1ELb0ELb0ELb1ELb1EEEEEEEEEvNT_6ParamsE)
        .other          _ZN7cutlass13device_kernelIN5flash19enable_sm80_to_sm89INS1_16FlashAttnFwdSm80INS1_25CollectiveMainloopFwdSm80ILi8ELi1ELb1EN4cute5tupleIJNS5_1CILi128EEENS7_ILi48EEENS7_ILi256EEEEEELi256ENS_10bfloat16_tEfNS_4arch4Sm80ELb0ELb0ELb0ELb1ELb0ELb0ELb1ELb1EEENS1_21CollectiveEpilogueFwdINS6_IJS8_SA_S9_EEENS6_IJNS7_ILi1EEESI_SI_EEESC_SE_Li256ELb1ELb1ELb1ELb0EEENS1_36VarlenDynamicPersistentTileSchedulerILi128ELi48ELi256ELi256ELb1ELb1ELb0ELb0ELb1ELb1EEEEEEEEEvNT_6ParamsE,@"STO_CUDA_ENTRY STV_DEFAULT"
_ZN7cutlass13device_kernelIN5flash19enable_sm80_to_sm89INS1_16FlashAttnFwdSm80INS1_25CollectiveMainloopFwdSm80ILi8ELi1ELb1EN4cute5tupleIJNS5_1CILi128EEENS7_ILi48EEENS7_ILi256EEEEEELi256ENS_10bfloat16_tEfNS_4arch4Sm80ELb0ELb0ELb0ELb1ELb0ELb0ELb1ELb1EEENS1_21CollectiveEpilogueFwdINS6_IJS8_SA_S9_EEENS6_IJNS7_ILi1EEESI_SI_EEESC_SE_Li256ELb1ELb1ELb1ELb0EEENS1_36VarlenDynamicPersistentTileSchedulerILi128ELi48ELi256ELi256ELb1ELb1ELb0ELb0ELb1ELb1EEEEEEEEEvNT_6ParamsE:
        /* <DEDUP_REMOVED lines=54> */
.L_x_2599:
        /* <DEDUP_REMOVED lines=17> */
.L_x_2677:
        /* <DEDUP_REMOVED lines=16> */
.L_x_2678:
[----:B--2---:R-:W-:-:S05]  /*0570*/  IMAD R0, R0, c[0x0][0x538], RZ ;  /* 0x00014e0000007a24 */ /* 0x004fca00078e02ff */
[----:B------:R-:W-:-:S04]  /*0580*/  IADD3 R6, R0, R6, RZ ;  /* 0x0000000600067210 */ /* 0x000fc80007ffe0ff */
[----:B------:R-:W-:-:S13]  /*0590*/  ISETP.GT.AND P0, PT, R6, UR4, PT ;  /* 0x0000000406007c0c */ /* 0x000fda000bf04270 */
[----:B-1----:R-:W-:Y:S05]  /*05a0*/  @!P0 BRA `(.L_x_2599) ;  /* 0xfffffdb000008947 */ /* 0x002fea000383ffff */
.L_x_2595:
[----:B------:R-:W-:-:S05]  /*05b0*/  IADD3 R12, -R0, R6, RZ ;  /* 0x00000006000c7210 */ /* 0x000fca0007ffe1ff */
[----:B------:R-:W-:-:S05]  /*05c0*/  IMAD R0, R4, c[0x0][0x538], R12 ;  /* 0x00014e0004007a24 */ /* 0x000fca00078e020c */
[----:B------:R-:W-:Y:S01]  /*05d0*/  ISETP.GT.AND P0, PT, R0, UR4, PT ;  /* 0x0000000400007c0c */ /* 0x000fe2000bf04270 */
[----:B------:R-:W-:-:S12]  /*05e0*/  BRA.DIV ~URZ, `(.L_x_2600) ;  /* 0x0000d6027f007947 */ /* 0x000fd8000b800000 */
[----:B------:R-:W-:-:S04]  /*05f0*/  VOTE.ANY R6, PT, !P0 ;  /* 0x0000000000067806 */ /* 0x000fc800040e0100 */
.L_x_2679:
[----:B------:R1:W2:Y:S01]  /*0600*/  POPC R13, R6 ;  /* 0x00000006000d7309 */ /* 0x0002a20000000000 */
[----:B------:R-:W-:Y:S05]  /*0610*/  BRA.DIV ~URZ, `(.L_x_2601) ;  /* 0x0000d6227f007947 */ /* 0x000fea000b800000 */
[----:B--2---:R-:W2:Y:S04]  /*0620*/  SHFL.IDX PT, R11, R8, R13, 0x1f ;  /* 0x00001f0d080b7589 */ /* 0x004ea800000e0000 */
[----:B------:R3:W4:Y:S02]  /*0630*/  SHFL.IDX PT, R10, R7, R13, 0x1f ;  /* 0x00001f0d070a7589 */ /* 0x00072400000e0000 */
[----:B---3--:R-:W-:Y:S02]  /*0640*/  MOV R7, RZ ;  /* 0x000000ff00077202 */ /* 0x008fe40000000f00 */
.L_x_2680:
[----:B--2-4-:R-:W-:Y:S01]  /*0650*/  ISETP.NE.AND P0, PT, R6, RZ, PT ;  /* 0x000000ff0600720c */ /* 0x014fe20003f05270 */
[----:B------:R-:W-:-:S12]  /*0660*/  BSSY B0, `(.L_x_2602) ;  /* 0x0000005000007945 */ /* 0x000fd80003800000 */
[----:B------:R-:W-:Y:S05]  /*0670*/  @!P0 BRA `(.L_x_2603) ;  /* 0x0000003000008947 */ /* 0x000fea0003800000 */
[----:B------:R-:W-:Y:S01]  /*0680*/  IADD3 R3, R13, -0x1, RZ ;  /* 0xffffffff0d037810 */ /* 0x000fe20007ffe0ff */
[----:B------:R-:W-:Y:S05]  /*0690*/  BRA.DIV ~URZ, `(.L_x_2604) ;  /* 0x0000d6827f007947 */ /* 0x000fea000b800000 */
[----:B------:R2:W3:Y:S02]  /*06a0*/  SHFL.IDX PT, R7, R4, R3, 0x1f ;  /* 0x00001f0304077589 */ /* 0x0004e400000e0000 */
.L_x_2603:
[----:B------:R-:W-:Y:S05]  /*06b0*/  BSYNC B0 ;  /* 0x0000000000007941 */ /* 0x000fea0003800000 */
.L_x_2602:
        /* <DEDUP_REMOVED lines=69> */
.L_x_2596:
[----:B------:R-:W-:Y:S01]  /*0b10*/  MOV R0, UR4 ;  /* 0x0000000400007c02 */ /* 0x000fe20008000f00 */
[----:B------:R-:W-:Y:S04]  /*0b20*/  STL [R1+0x4c], RZ ;  /* 0x00004cff01007387 */ /* 0x000fe80000100800 */
[----:B------:R-:W-:Y:S04]  /*0b30*/  STL [R1+0x50], RZ ;  /* 0x000050ff01007387 */ /* 0x000fe80000100800 */
[----:B------:R1:W-:Y:S02]  /*0b40*/  STL [R1+0x48], R0 ;  /* 0x0000480001007387 */ /* 0x0003e40000100800 */
[----:B-1----:R-:W-:-:S05]  /*0b50*/  MOV R0, c[0x0][0x53c] ;  /* 0x00014f0000007a02 */ /* 0x002fca0000000f00 */
[----:B------:R1:W-:Y:S02]  /*0b60*/  STL [R1+0x54], R0 ;  /* 0x0000540001007387 */ /* 0x0003e40000100800 */
.L_x_2605:
        /* <DEDUP_REMOVED lines=8> */
.L_x_2594:
        /* <DEDUP_REMOVED lines=25> */
[----:B------:R-:W-:Y:S01]  /*0d80*/  IMAD.SHL.U32 R20, R6, 0x8, RZ ;  /* 0x0000000806147824 */ /* 0x000fe200078e00ff */
        /* <DEDUP_REMOVED lines=20> */
[----:B------:R-:W-:Y:S01]  /*0ed0*/  LOP3.LUT R0, R0, 0xffffff8, RZ, 0xc0, !PT ;  /* 0x0ffffff800007812 */ /* 0x000fe200078ec0ff */
[----:B------:R-:W-:Y:S01]  /*0ee0*/  IMAD.MOV.U32 R6, RZ, RZ, 0x10 ;  /* 0x00000010ff067424 */ /* 0x000fe200078e00ff */
        /* <DEDUP_REMOVED lines=14> */
[C---:B------:R-:W-:Y:S01]  /*0fd0*/  IMAD.SHL.U32 R4, R7.reuse, 0x40, RZ ;  /* 0x0000004007047824 */ /* 0x040fe200078e00ff */
[----:B------:R-:W-:Y:S01]  /*0fe0*/  LOP3.LUT R5, R0, 0x8, R2, 0xf8, !PT ;  /* 0x0000000800057812 */ /* 0x000fe200078ef802 */
[----:B------:R-:W-:Y:S01]  /*0ff0*/  IMAD.MOV.U32 R14, RZ, RZ, 0x20 ;  /* 0x00000020ff0e7424 */ /* 0x000fe200078e00ff */
[----:B------:R-:W-:Y:S01]  /*1000*/  SHF.R.U32.HI R2, RZ, 0x3, R0 ;  /* 0x00000003ff027819 */ /* 0x000fe20000011600 */
[----:B------:R-:W-:Y:S01]  /*1010*/  STL [R1+0x98], R15 ;  /* 0x0000980f01007387 */ /* 0x000fe20000100800 */
[----:B------:R-:W-:Y:S01]  /*1020*/  R2P PR, R7, 0x6 ;  /* 0x0000000607007804 */ /* 0x000fe20000000000 */
[----:B------:R-:W-:Y:S01]  /*1030*/  IMAD.SHL.U32 R248, R248, 0x2, RZ ;  /* 0x00000002f8f87824 */ /* 0x000fe200078e00ff */
[----:B------:R-:W-:Y:S01]  /*1040*/  LOP3.LUT R7, R5, R2, RZ, 0x3c, !PT ;  /* 0x0000000205077212 */ /* 0x000fe200078e3cff */
[----:B------:R-:W-:Y:S01]  /*1050*/  IMAD R5, R242, 0x200, R3 ;  /* 0x00000200f2057824 */ /* 0x000fe200078e0203 */
[----:B------:R-:W-:-:S02]  /*1060*/  LEA.HI R0, R3, R3, RZ, 0x1 ;  /* 0x0000000303007211 */ /* 0x000fc400078f08ff */
[----:B------:R-:W-:Y:S02]  /*1070*/  LOP3.LUT R2, R4, 0x1c0, RZ, 0xc0, !PT ;  /* 0x000001c004027812 */ /* 0x000fe400078ec0ff */
        /* <DEDUP_REMOVED lines=62> */
.L_x_2676:
        /* <DEDUP_REMOVED lines=40> */
.L_x_2606:
[----:B------:R-:W-:-:S04]  /*16e0*/  ISETP.NE.U32.AND P0, PT, RZ, c[0x0][0x368], PT ;  /* 0x0000da00ff007a0c */ /* 0x000fc80003f05070 */
[----:B------:R-:W-:-:S13]  /*16f0*/  ISETP.NE.AND.EX P0, PT, RZ, c[0x0][0x36c], PT, P0 ;  /* 0x0000db00ff007a0c */ /* 0x000fda0003f05300 */
[----:B------:R-:W-:Y:S05]  /*1700*/  @!P0 BRA `(.L_x_2607) ;  /* 0x0000004000008947 */ /* 0x000fea0003800000 */
[----:B-1----:R-:W-:-:S04]  /*1710*/  LEA R2, P0, R32, c[0x0][0x368], 0x2 ;  /* 0x0000da0020027a11 */ /* 0x002fc800078010ff */
[----:B------:R-:W-:-:S05]  /*1720*/  LEA.HI.X R3, R32, c[0x0][0x36c], R31, 0x2, P0 ;  /* 0x0000db0020037a11 */ /* 0x000fca00000f141f */
[----:B------:R1:W5:Y:S01]  /*1730*/  LDG.E R0, [R2.64] ;  /* 0x0000000602007981 */ /* 0x000362000c1e1900 */
[----:B------:R-:W-:Y:S05]  /*1740*/  BRA `(.L_x_2608) ;  /* 0x0000005000007947 */ /* 0x000fea0003800000 */
.L_x_2607:
[----:B------:R-:W-:Y:S01]  /*1750*/  MOV R0, c[0x0][0x1d0] ;  /* 0x0000740000007a02 */ /* 0x000fe20000000f00 */
[----:B------:R-:W-:Y:S05]  /*1760*/  @!P5 BRA `(.L_x_2608) ;  /* 0x000000300000d947 */ /* 0x000fea0003800000 */
[----:B-1----:R-:W2:Y:S04]  /*1770*/  LDG.E R4, [R2.64] ;  /* 0x0000000602047981 */ /* 0x002ea8000c1e1900 */
[----:B------:R-:W2:Y:S02]  /*1780*/  LDG.E R0, [R2.64+0x4] ;  /* 0x0000040602007981 */ /* 0x000ea4000c1e1900 */
[----:B--2---:R-:W-:-:S04]  /*1790*/  IADD3 R0, -R4, R0, RZ ;  /* 0x0000000004007210 */ /* 0x004fc80007ffe1ff */
.L_x_2608:
        /* <DEDUP_REMOVED lines=48> */
.L_x_2610:
[----:B------:R-:W-:Y:S05]  /*1aa0*/  BSYNC B0 ;  /* 0x0000000000007941 */ /* 0x000fea0003800000 */
.L_x_2609:
        /* <DEDUP_REMOVED lines=79> */
[----:B------:R-:W3:Y:S01]  /*1fa0*/  LDL R251, [R1+0x30] ;  /* 0x0000300001fb7983 */ /* 0x000ee20000100800 */
[----:B------:R-:W-:-:S03]  /*1fb0*/  ISETP.NE.U32.AND P0, PT, RZ, c[0x0][0x340], PT ;  /* 0x0000d000ff007a0c */ /* 0x000fc60003f05070 */
[----:B------:R-:W3:Y:S01]  /*1fc0*/  LDL R29, [R1+0x68] ;  /* 0x00006800011d7983 */ /* 0x000ee20000100800 */
[----:B------:R-:W-:-:S03]  /*1fd0*/  ISETP.NE.AND.EX P1, PT, RZ, c[0x0][0x344], PT, P0 ;  /* 0x0000d100ff007a0c */ /* 0x000fc60003f25300 */
[----:B-1----:R-:W1:Y:S01]  /*1fe0*/  S2R R5, SR_TID.X ;  /* 0x0000000000057919 */ /* 0x002e620000002100 */
[----:B------:R-:W-:Y:S01]  /*1ff0*/  IMAD.MOV.U32 R4, RZ, RZ, c[0x0][0x2c4] ;  /* 0x0000b100ff047624 */ /* 0x000fe200078e00ff */
[----:B------:R-:W-:Y:S02]  /*2000*/  SHF.R.S32.HI R0, RZ, 0x1f, R11 ;  /* 0x0000001fff007819 */ /* 0x000fe4000001140b */
[----:B------:R-:W-:-:S06]  /*2010*/  SEL R6, R31, RZ, !P4 ;  /* 0x000000ff1f067207 */ /* 0x000fcc0006000000 */
[----:B------:R-:W-:Y:S01]  /*2020*/  @P1 IMAD.WIDE R2, R32, R12, c[0x0][0x340] ;  /* 0x0000d00020021625 */ /* 0x000fe200078e020c */
[----:B------:R-:W-:Y:S01]  /*2030*/  WARPSYNC 0xffffffff ;  /* 0xffffffff00007948 */ /* 0x000fe20003800000 */
[----:B------:R-:W-:Y:S01]  /*2040*/  BSSY B0, `(.L_x_2612) ;  /* 0x00001cd000007945 */ /* 0x000fe20003800000 */
[----:B------:R-:W-:Y:S02]  /*2050*/  P2R R25, PR, RZ, 0x2 ;  /* 0x00000002ff197803 */ /* 0x000fe40000000000 */
[----:B------:R1:W3:Y:S02]  /*2060*/  @P1 LDG.E R23, [R2.64] ;  /* 0x0000000602171981 */ /* 0x0002e4000c1e1900 */
[--C-:B-1----:R-:W-:Y:S01]  /*2070*/  SHF.R.S32.HI R247, RZ, 0x1f, R5.reuse ;  /* 0x0000001ffff77819 */ /* 0x102fe20000011405 */
[----:B------:R-:W-:Y:S01]  /*2080*/  IMAD R0, R0, c[0x0][0x178], RZ ;  /* 0x00005e0000007a24 */ /* 0x000fe200078e02ff */
[----:B------:R-:W-:Y:S02]  /*2090*/  SHF.R.S32.HI R68, RZ, 0x1f, R5 ;  /* 0x0000001fff447819 */ /* 0x000fe40000011405 */
[----:B------:R-:W-:-:S02]  /*20a0*/  LEA.HI R247, R247, R5, RZ, 0x3 ;  /* 0x00000005f7f77211 */ /* 0x000fc400078f18ff */
[----:B------:R-:W-:Y:S02]  /*20b0*/  LEA.HI R68, R68, R5, RZ, 0x3 ;  /* 0x0000000544447211 */ /* 0x000fe400078f18ff */
[----:B------:R-:W-:Y:S02]  /*20c0*/  LOP3.LUT R247, R247, 0xfffffff8, RZ, 0xc0, !PT ;  /* 0xfffffff8f7f77812 */ /* 0x000fe400078ec0ff */
[----:B------:R-:W-:Y:S02]  /*20d0*/  SHF.R.S32.HI R68, RZ, 0x3, R68 ;  /* 0x00000003ff447819 */ /* 0x000fe40000011444 */
[----:B------:R-:W-:Y:S01]  /*20e0*/  ISETP.NE.AND P0, PT, R4, 0x1, PT ;  /* 0x000000010400780c */ /* 0x000fe20003f05270 */
[----:B------:R-:W-:Y:S02]  /*20f0*/  IMAD.IADD R247, R5, 0x1, -R247 ;  /* 0x0000000105f77824 */ /* 0x000fe400078e0af7 */
[----:B------:R-:W-:Y:S02]  /*2100*/  IMAD R0, R11, c[0x0][0x17c], R0 ;  /* 0x00005f000b007a24 */ /* 0x000fe400078e0200 */
[----:B------:R-:W-:-:S02]  /*2110*/  IMAD R5, R247, 0x20, R68 ;  /* 0x00000020f7057824 */ /* 0x000fc400078e0244 */
[----:B------:R-:W-:-:S04]  /*2120*/  IMAD.WIDE.U32 R2, R11, c[0x0][0x178], RZ ;  /* 0x00005e000b027a25 */ /* 0x000fc800078e00ff */
[----:B------:R-:W-:Y:S01]  /*2130*/  IMAD.IADD R3, R3, 0x1, R0 ;  /* 0x0000000103037824 */ /* 0x000fe200078e0200 */
[----:B------:R-:W-:-:S03]  /*2140*/  SEL R4, R32, RZ, !P4 ;  /* 0x000000ff20047207 */ /* 0x000fc60006000000 */
[----:B------:R-:W-:-:S04]  /*2150*/  IMAD.WIDE.U32 R2, R30, c[0x0][0x1b8], R2 ;  /* 0x00006e001e027a25 */ /* 0x000fc800078e0002 */
[----:B------:R-:W-:Y:S02]  /*2160*/  IMAD R3, R30, c[0x0][0x1bc], R3 ;  /* 0x00006f001e037a24 */ /* 0x000fe400078e0203 */
[----:B------:R-:W-:Y:S02]  /*2170*/  IMAD R6, R6, c[0x0][0x1c0], RZ ;  /* 0x0000700006067a24 */ /* 0x000fe400078e02ff */
[----:B------:R-:W-:-:S04]  /*2180*/  IMAD.WIDE.U32 R2, R4, c[0x0][0x1c0], R2 ;  /* 0x0000700004027a25 */ /* 0x000fc800078e0002 */
[----:B------:R-:W-:-:S04]  /*2190*/  IMAD R6, R4, c[0x0][0x1c4], R6 ;  /* 0x0000710004067a24 */ /* 0x000fc800078e0206 */
[----:B------:R-:W-:Y:S02]  /*21a0*/  IMAD.IADD R3, R3, 0x1, R6 ;  /* 0x0000000103037824 */ /* 0x000fe400078e0206 */
[----:B------:R-:W-:Y:S01]  /*21b0*/  IMAD R14, R14, c[0x0][0x2c4], RZ ;  /* 0x0000b1000e0e7a24 */ /* 0x000fe200078e02ff */
[----:B------:R-:W-:Y:S01]  /*21c0*/  IADD3 R61, R246, -0x1, RZ ;  /* 0xfffffffff63d7810 */ /* 0x000fe20007ffe0ff */
        /* <DEDUP_REMOVED lines=15> */
[----:B------:R-:W-:Y:S01]  /*22c0*/  BAR.SYNC.DEFER_BLOCKING 0x0 ;  /* 0x0000000000007b1d */ /* 0x000fe20000010000 */
[----:B------:R-:W-:Y:S02]  /*22d0*/  LEA R18, P0, R2, c[0x0][0x160], 0x1 ;  /* 0x0000580002127a11 */ /* 0x000fe400078008ff */
[----:B------:R-:W-:-:S03]  /*22e0*/  IMAD.IADD R0, R3, 0x1, R0 ;  /* 0x0000000103007824 */ /* 0x000fc600078e0200 */
[----:B------:R-:W3:Y:S02]  /*22f0*/  SHFL.IDX PT, R3, R18, RZ, 0x181f ;  /* 0x00181fff12037589 */ /* 0x000ee400000e0000 */
        /* <DEDUP_REMOVED lines=11> */
[----:B------:R-:W-:Y:S01]  /*23b0*/  IADD3 R19, P3, R68, R19, RZ ;  /* 0x0000001344137210 */ /* 0x000fe20007f7e0ff */
        /* <DEDUP_REMOVED lines=136> */
[----:B------:R-:W2:Y:S01]  /*2c40*/  S2R R25, SR_TID.X ;  /* 0x0000000000197919 */ /* 0x000ea20000002100 */
[----:B------:R-:W-:-:S04]  /*2c50*/  DEPBAR.LE SB0, 0x1 ;  /* 0x000080400000791a */ /* 0x000fc80000000000 */
[----:B------:R-:W-:Y:S01]  /*2c60*/  BAR.SYNC.DEFER_BLOCKING 0x0 ;  /* 0x0000000000007b1d */ /* 0x000fe20000010000 */
[----:B------:R-:W-:Y:S01]  /*2c70*/  IMAD.IADD R7, R9, 0x1, R7 ;  /* 0x0000000109077824 */ /* 0x000fe200078e0207 */
[----:B--2---:R-:W-:-:S03]  /*2c80*/  ISETP.GT.AND P4, PT, R25, 0x7f, PT ;  /* 0x0000007f1900780c */ /* 0x004fc60003f84270 */
[----:B------:R-:W-:Y:S01]  /*2c90*/  IMAD R0, R7, 0x30, RZ ;  /* 0x0000003007007824 */ /* 0x000fe200078e02ff */
[----:B------:R-:W-:-:S03]  /*2ca0*/  LEA R6, P1, R4, c[0x0][0x1f8], 0x1 ;  /* 0x00007e0004067a11 */ /* 0x000fc600078208ff */
[----:B------:R-:W-:Y:S01]  /*2cb0*/  IMAD.IADD R0, R5, 0x1, R0 ;  /* 0x0000000105007824 */ /* 0x000fe200078e0200 */
[----:B------:R-:W-:Y:S04]  /*2cc0*/  LDSM.16.M88.4 R160, [R242] ;  /* 0x00000000f2a0783b */ /* 0x000fe80000000200 */
[----:B------:R-:W-:Y:S04]  /*2cd0*/  LDSM.16.M88.4 R164, [R243] ;  /* 0x00000000f3a4783b */ /* 0x000fe80000000200 */
[----:B------:R-:W-:Y:S04]  /*2ce0*/  LDSM.16.M88.4 R180, [R245] ;  /* 0x00000000f5b4783b */ /* 0x000fe80000000200 */
[----:B------:R-:W-:Y:S04]  /*2cf0*/  LDSM.16.M88.4 R184, [R244] ;  /* 0x00000000f4b8783b */ /* 0x000fe80000000200 */
        /* <DEDUP_REMOVED lines=13> */
[----:B------:R-:W-:Y:S01]  /*2dd0*/  LEA.HI.X R7, R4, c[0x0][0x1fc], R0, 0x1, P1 ;  /* 0x00007f0004077a11 */ /* 0x000fe200008f0c00 */
[----:B------:R-:W-:Y:S01]  /*2de0*/  @!P4 IMAD.MOV.U32 R0, RZ, RZ, c[0x0][0x208] ;  /* 0x00008200ff00c624 */ /* 0x000fe200078e00ff */
[----:B-1----:R-:W-:Y:S01]  /*2df0*/  SEL R3, RZ, 0xffffffff, P2 ;  /* 0xffffffffff037807 */ /* 0x002fe20001000000 */
[----:B------:R-:W-:Y:S01]  /*2e00*/  @!P4 IMAD.MOV.U32 R2, RZ, RZ, c[0x0][0x20c] ;  /* 0x00008300ff02c624 */ /* 0x000fe200078e00ff */
[----:B------:R-:W-:-:S02]  /*2e10*/  SEL R4, RZ, 0x1, P5 ;  /* 0x00000001ff047807 */ /* 0x000fc40002800000 */
[----:B------:R-:W-:Y:S01]  /*2e20*/  @!P4 LEA R8, P0, R0, R6, 0x6 ;  /* 0x000000060008c211 */ /* 0x000fe200078030ff */
[----:B------:R-:W-:-:S03]  /*2e30*/  IMAD.SHL.U32 R3, R3, 0x2, RZ ;  /* 0x0000000203037824 */ /* 0x000fc600078e00ff */
[----:B------:R-:W-:Y:S02]  /*2e40*/  @!P4 LEA.HI.X R9, R0, R7, R2, 0x6, P0 ;  /* 0x000000070009c211 */ /* 0x000fe400000f3402 */
[----:B------:R-:W-:Y:S02]  /*2e50*/  LOP3.LUT R4, R3, 0x2, R4, 0xe2, !PT ;  /* 0x0000000203047812 */ /* 0x000fe400078ee204 */
[----:B------:R-:W-:Y:S02]  /*2e60*/  SEL R0, RZ, 0x4, P3 ;  /* 0x00000004ff007807 */ /* 0x000fe40001800000 */
[----:B------:R-:W-:Y:S01]  /*2e70*/  SEL R2, RZ, 0x8, P6 ;  /* 0x00000008ff027807 */ /* 0x000fe20003000000 */
[----:B------:R-:W-:-:S04]  /*2e80*/  DEPBAR.LE SB0, 0x0 ;  /* 0x000080000000791a */ /* 0x000fc80000000000 */
[----:B------:R-:W-:Y:S01]  /*2e90*/  BAR.SYNC.DEFER_BLOCKING 0x0 ;  /* 0x0000000000007b1d */ /* 0x000fe20000010000 */
[----:B------:R-:W-:Y:S01]  /*2ea0*/  LOP3.LUT R4, R2, R4, R0, 0xfe, !PT ;  /* 0x0000000402047212 */ /* 0x000fe200078efe00 */
[----:B------:R-:W-:Y:S01]  /*2eb0*/  IMAD.MOV.U32 R5, RZ, RZ, 0x40 ;  /* 0x00000040ff057424 */ /* 0x000fe200078e00ff */
[C---:B------:R-:W-:Y:S02]  /*2ec0*/  LOP3.LUT P5, RZ, R247.reuse, 0x2, RZ, 0xc0, !PT ;  /* 0x00000002f7ff7812 */ /* 0x040fe400078ac0ff */
[----:B------:R-:W-:Y:S02]  /*2ed0*/  LOP3.LUT P0, RZ, R247, 0x4, RZ, 0xc0, !PT ;  /* 0x00000004f7ff7812 */ /* 0x000fe4000780c0ff */
[----:B------:R-:W-:Y:S02]  /*2ee0*/  IADD3 R2, R14, R24, -R68 ;  /* 0x000000180e027210 */ /* 0x000fe40007ffe844 */
[----:B------:R-:W-:Y:S02]  /*2ef0*/  LOP3.LUT P4, RZ, R4, 0x1, RZ, 0xc0, !PT ;  /* 0x0000000104ff7812 */ /* 0x000fe4000788c0ff */
[----:B------:R-:W-:-:S02]  /*2f00*/  SEL R0, R5, 0xffffffc0, !P0 ;  /* 0xffffffc005007807 */ /* 0x000fc40004000000 */
[----:B------:R-:W-:Y:S02]  /*2f10*/  ISETP.LT.OR P0, PT, R2, 0x1, !P4 ;  /* 0x000000010200780c */ /* 0x000fe40006701670 */
[C---:B------:R-:W-:Y:S01]  /*2f20*/  IADD3 R240, R134.reuse, 0x20, RZ ;  /* 0x0000002086f07810 */ /* 0x040fe20007ffe0ff */
[----:B------:R-:W-:Y:S04]  /*2f30*/  STL.64 [R1+0x18], R66 ;  /* 0x0000184201007387 */ /* 0x000fe80000100a00 */
[----:B------:R-:W-:Y:S01]  /*2f40*/  IMAD.MOV.U32 R3, RZ, RZ, R240 ;  /* 0x000000ffff037224 */ /* 0x000fe200078e00f0 */
[----:B------:R-:W-:Y:S01]  /*2f50*/  @P5 IADD3 R3, R134, -0x20, RZ ;  /* 0xffffffe086035810 */ /* 0x000fe20007ffe0ff */
[----:B------:R-:W-:Y:S01]  /*2f60*/  STL.64 [R1+0x20], R18 ;  /* 0x0000201201007387 */ /* 0x000fe20000100a00 */
[----:B------:R-:W-:-:S03]  /*2f70*/  LOP3.LUT P3, RZ, R4, 0x2, RZ, 0xc0, !PT ;  /* 0x0000000204ff7812 */ /* 0x000fc6000786c0ff */
[----:B------:R-:W-:Y:S04]  /*2f80*/  STL.64 [R1+0x8], R64 ;  /* 0x0000084001007387 */ /* 0x000fe80000100a00 */
[----:B------:R-:W-:Y:S04]  /*2f90*/  STL.64 [R1+0x10], R16 ;  /* 0x0000101001007387 */ /* 0x000fe80000100a00 */
[----:B------:R-:W-:Y:S04]  /*2fa0*/  LDSM.16.M88.4 R20, [R3] ;  /* 0x000000000314783b */ /* 0x000fe80000000200 */
[----:B------:R-:W-:Y:S04]  /*2fb0*/  LDSM.16.M88.4 R32, [R3+0x800] ;  /* 0x000800000320783b */ /* 0x000fe80000000200 */
[----:B------:R-:W-:Y:S04]  /*2fc0*/  LDSM.16.M88.4 R36, [R3+0x1000] ;  /* 0x001000000324783b */ /* 0x000fe80000000200 */
[----:B------:R-:W1:Y:S04]  /*2fd0*/  LDSM.16.M88.4 R12, [R134] ;  /* 0x00000000860c783b */ /* 0x000e680000000200 */
[----:B------:R-:W-:Y:S04]  /*2fe0*/  LDSM.16.M88.4 R16, [R134+0x800] ;  /* 0x000800008610783b */ /* 0x000fe80000000200 */
[----:B------:R-:W2:Y:S04]  /*2ff0*/  LDSM.16.M88.4 R28, [R134+0x1000] ;  /* 0x00100000861c783b */ /* 0x000ea80000000200 */
        /* <DEDUP_REMOVED lines=16> */
[C---:B------:R-:W-:Y:S01]  /*3100*/  @!P4 ISETP.LT.OR P0, PT, R2.reuse, 0x21, !P3 ;  /* 0x000000210200c80c */ /* 0x040fe20005f01670 */
[C---:B-1----:R-:W-:Y:S11]  /*3110*/  HMMA.16816.F32.BF16 R4, R160.reuse, R12, RZ ;  /* 0x0000000ca004723c */ /* 0x042ff600000418ff */
[----:B------:R-:W-:Y:S01]  /*3120*/  @!UPT UIADD3 URZ, URZ, URZ, URZ ;  /* 0x0000003f3f3ff290 */ /* 0x000fe2000fffe03f */
[----:B------:R3:W-:Y:S01]  /*3130*/  @!P4 LDGSTS.E.BYPASS.LTC128B.128 [R248+0x6880], [R8.64+0x80], !P0 ;  /* 0x0688008008f8cfae */ /* 0x0007e2000c101d46 */
[C---:B------:R-:W-:Y:S01]  /*3140*/  @!P4 ISETP.LT.OR P0, PT, R2.reuse, 0x21, !P2 ;  /* 0x000000210200c80c */ /* 0x040fe20005701670 */
[----:B--2---:R-:W-:Y:S11]  /*3150*/  HMMA.16816.F32.BF16 R24, R160, R28, RZ ;  /* 0x0000001ca018723c */ /* 0x004ff600000418ff */
[----:B------:R-:W-:Y:S01]  /*3160*/  @!UPT UIADD3 URZ, URZ, URZ, URZ ;  /* 0x0000003f3f3ff290 */ /* 0x000fe2000fffe03f */
[----:B------:R3:W-:Y:S01]  /*3170*/  @!P4 LDGSTS.E.BYPASS.LTC128B.128 [R248+0x8080], [R8.64+0x100], !P0 ;  /* 0x0808010008f8cfae */ /* 0x0007e2000c101d46 */
[----:B------:R-:W-:Y:S01]  /*3180*/  @!P4 ISETP.LT.OR P0, PT, R2, 0x21, !P1 ;  /* 0x000000210200c80c */ /* 0x000fe20004f01670 */
[----:B------:R-:W-:Y:S01]  /*3190*/  HMMA.16816.F32.BF16 R52, R164, R20, R4 ;  /* 0x00000014a434723c */ /* 0x000fe20000041804 */
[----:B------:R-:W-:-:S07]  /*31a0*/  IMAD.IADD R2, R134, 0x1, R0 ;  /* 0x0000000186027824 */ /* 0x000fce00078e0200 */
[C---:B------:R-:W-:Y:S04]  /*31b0*/  HMMA.16816.F32.BF16 R4, R160.reuse, R14, RZ ;  /* 0x0000000ea004723c */ /* 0x040fe800000418ff */
[----:B------:R3:W-:Y:S04]  /*31c0*/  @!P4 LDGSTS.E.BYPASS.LTC128B.128 [R248+0x9880], [R8.64+0x180], !P0 ;  /* 0x0988018008f8cfae */ /* 0x0007e8000c101d46 */
[C---:B------:R-:W-:Y:S01]  /*31d0*/  HMMA.16816.F32.BF16 R12, R160.reuse, R16, RZ ;  /* 0x00000010a00c723c */ /* 0x040fe200000418ff */
[----:B------:R-:W-:Y:S04]  /*31e0*/  LDSM.16.M88.4 R44, [R2+0x800] ;  /* 0x00080000022c783b */ /* 0x000fe80000000200 */
[----:B------:R-:W-:Y:S03]  /*31f0*/  LDSM.16.M88.4 R48, [R2+0x1000] ;  /* 0x001000000230783b */ /* 0x000fe60000000200 */
[C---:B------:R-:W-:Y:S01]  /*3200*/  HMMA.16816.F32.BF16 R16, R160.reuse, R18, RZ ;  /* 0x00000012a010723c */ /* 0x040fe200000418ff */
[----:B------:R-:W-:Y:S01]  /*3210*/  @P5 IADD3 R240, R134, -0x20, RZ ;  /* 0xffffffe086f05810 */ /* 0x000fe20007ffe0ff */
[----:B------:R-:W0:Y:S06]  /*3220*/  LDGDEPBAR ;  /* 0x00000000000079af */ /* 0x000e2c0000000000 */
[----:B------:R-:W-:Y:S01]  /*3230*/  HMMA.16816.F32.BF16 R28, R160, R30, RZ ;  /* 0x0000001ea01c723c */ /* 0x000fe200000418ff */
[----:B---3--:R-:W1:Y:S07]  /*3240*/  LDSM.16.M88.4 R8, [R2] ;  /* 0x000000000208783b */ /* 0x008e6e0000000200 */
[----:B------:R-:W-:Y:S01]  /*3250*/  HMMA.16816.F32.BF16 R4, R164, R22, R4 ;  /* 0x00000016a404723c */ /* 0x000fe20000041804 */
[----:B------:R-:W-:-:S05]  /*3260*/  IMAD.IADD R135, R0, 0x1, R240 ;  /* 0x0000000100877824 */ /* 0x000fca00078e02f0 */
[----:B------:R-:W-:Y:S02]  /*3270*/  LDSM.16.M88.4 R40, [R135+0x800] ;  /* 0x000800008728783b */ /* 0x000fe40000000200 */
[C---:B------:R-:W-:Y:S02]  /*3280*/  HMMA.16816.F32.BF16 R12, R164.reuse, R32, R12 ;  /* 0x00000020a40c723c */ /* 0x040fe4000004180c */
[----:B------:R-:W-:Y:S06]  /*3290*/  LDSM.16.M88.4 R56, [R135+0x1000] ;  /* 0x001000008738783b */ /* 0x000fec0000000200 */
[C---:B------:R-:W-:Y:S01]  /*32a0*/  HMMA.16816.F32.BF16 R16, R164.reuse, R34, R16 ;  /* 0x00000022a410723c */ /* 0x040fe20000041810 */
[----:B------:R-:W2:Y:S07]  /*32b0*/  LDSM.16.M88.4 R32, [R135] ;  /* 0x000000008720783b */ /* 0x000eae0000000200 */
[C---:B------:R-:W-:Y:S08]  /*32c0*/  HMMA.16816.F32.BF16 R20, R164.reuse, R36, R24 ;  /* 0x00000024a414723c */ /* 0x040ff00000041818 */
[----:B------:R-:W-:Y:S01]  /*32d0*/  HMMA.16816.F32.BF16 R24, R164, R38, R28 ;  /* 0x00000026a418723c */ /* 0x000fe2000004181c */
[----:B------:R-:W3:Y:S07]  /*32e0*/  LDSM.16.M88.4 R36, [R134+0x1800] ;  /* 0x001800008624783b */ /* 0x000eee0000000200 */
[C---:B-1----:R-:W-:Y:S01]  /*32f0*/  HMMA.16816.F32.BF16 R28, R180.reuse, R8, R52 ;  /* 0x00000008b41c723c */ /* 0x042fe20000041834 */
[----:B------:R-:W-:Y:S07]  /*3300*/  LDSM.16.M88.4 R52, [R240+0x2800] ;  /* 0x00280000f034783b */ /* 0x000fee0000000200 */
[C---:B------:R-:W-:Y:S01]  /*3310*/  HMMA.16816.F32.BF16 R4, R180.reuse, R10, R4 ;  /* 0x0000000ab404723c */ /* 0x040fe20000041804 */
[----:B------:R-:W-:Y:S07]  /*3320*/  LDSM.16.M88.4 R8, [R240+0x1800] ;  /* 0x00180000f008783b */ /* 0x000fee0000000200 */
[C---:B------:R-:W-:Y:S08]  /*3330*/  HMMA.16816.F32.BF16 R12, R180.reuse, R44, R12 ;  /* 0x0000002cb40c723c */ /* 0x040ff0000004180c */
[C---:B------:R-:W-:Y:S01]  /*3340*/  HMMA.16816.F32.BF16 R16, R180.reuse, R46, R16 ;  /* 0x0000002eb410723c */ /* 0x040fe20000041810 */
[----:B------:R-:W1:Y:S07]  /*3350*/  LDSM.16.M88.4 R44, [R134+0x2000] ;  /* 0x00200000862c783b */ /* 0x000e6e0000000200 */
[C---:B------:R-:W-:Y:S08]  /*3360*/  HMMA.16816.F32.BF16 R20, R180.reuse, R48, R20 ;  /* 0x00000030b414723c */ /* 0x040ff00000041814 */
[----:B------:R-:W-:Y:S01]  /*3370*/  HMMA.16816.F32.BF16 R24, R180, R50, R24 ;  /* 0x00000032b418723c */ /* 0x000fe20000041818 */
[----:B------:R-:W4:Y:S07]  /*3380*/  LDSM.16.M88.4 R48, [R134+0x2800] ;  /* 0x002800008630783b */ /* 0x000f2e0000000200 */
[C---:B--2---:R-:W-:Y:S08]  /*3390*/  HMMA.16816.F32.BF16 R28, R184.reuse, R32, R28 ;  /* 0x00000020b81c723c */ /* 0x044ff0000004181c */
[C---:B------:R-:W-:Y:S01]  /*33a0*/  HMMA.16816.F32.BF16 R4, R184.reuse, R34, R4 ;  /* 0x00000022b804723c */ /* 0x040fe20000041804 */
[----:B------:R-:W-:Y:S07]  /*33b0*/  LDSM.16.M88.4 R32, [R2+0x1800] ;  /* 0x001800000220783b */ /* 0x000fee0000000200 */
[C---:B------:R-:W-:Y:S08]  /*33c0*/  HMMA.16816.F32.BF16 R12, R184.reuse, R40, R12 ;  /* 0x00000028b80c723c */ /* 0x040ff0000004180c */
[C---:B------:R-:W-:Y:S01]  /*33d0*/  HMMA.16816.F32.BF16 R16, R184.reuse, R42, R16 ;  /* 0x0000002ab810723c */ /* 0x040fe20000041810 */
[----:B------:R-:W2:Y:S07]  /*33e0*/  LDSM.16.M88.4 R40, [R240+0x2000] ;  /* 0x00200000f028783b */ /* 0x000eae0000000200 */
[C---:B------:R-:W-:Y:S08]  /*33f0*/  HMMA.16816.F32.BF16 R20, R184.reuse, R56, R20 ;  /* 0x00000038b814723c */ /* 0x040ff00000041814 */
[----:B------:R-:W-:Y:S01]  /*3400*/  HMMA.16816.F32.BF16 R24, R184, R58, R24 ;  /* 0x0000003ab818723c */ /* 0x000fe20000041818 */
[----:B------:R-:W-:Y:S07]  /*3410*/  LDSM.16.M88.4 R56, [R135+0x4000] ;  /* 0x004000008738783b */ /* 0x000fee0000000200 */
[C---:B---3--:R-:W-:Y:S08]  /*3420*/  HMMA.16816.F32.BF16 R28, R188.reuse, R36, R28 ;  /* 0x00000024bc1c723c */ /* 0x048ff0000004181c */
[C---:B------:R-:W-:Y:S01]  /*3430*/  HMMA.16816.F32.BF16 R4, R188.reuse, R38, R4 ;  /* 0x00000026bc04723c */ /* 0x040fe20000041804 */
[----:B------:R-:W-:Y:S07]  /*3440*/  LDSM.16.M88.4 R36, [R135+0x2000] ;  /* 0x002000008724783b */ /* 0x000fee0000000200 */
[C---:B-1----:R-:W-:Y:S08]  /*3450*/  HMMA.16816.F32.BF16 R12, R188.reuse, R44, R12 ;  /* 0x0000002cbc0c723c */ /* 0x042ff0000004180c */
[C---:B------:R-:W-:Y:S01]  /*3460*/  HMMA.16816.F32.BF16 R16, R188.reuse, R46, R16 ;  /* 0x0000002ebc10723c */ /* 0x040fe20000041810 */
[----:B------:R-:W1:Y:S07]  /*3470*/  LDSM.16.M88.4 R44, [R2+0x2000] ;  /* 0x00200000022c783b */ /* 0x000e6e0000000200 */
[C---:B----4-:R-:W-:Y:S08]  /*3480*/  HMMA.16816.F32.BF16 R20, R188.reuse, R48, R20 ;  /* 0x00000030bc14723c */ /* 0x050ff00000041814 */
[----:B------:R-:W-:Y:S01]  /*3490*/  HMMA.16816.F32.BF16 R24, R188, R50, R24 ;  /* 0x00000032bc18723c */ /* 0x000fe20000041818 */
[----:B------:R-:W3:Y:S07]  /*34a0*/  LDSM.16.M88.4 R48, [R2+0x2800] ;  /* 0x002800000230783b */ /* 0x000eee0000000200 */
[C---:B------:R-:W-:Y:S08]  /*34b0*/  HMMA.16816.F32.BF16 R28, R192.reuse, R8, R28 ;  /* 0x00000008c01c723c */ /* 0x040ff0000004181c */
[C---:B------:R-:W-:Y:S01]  /*34c0*/  HMMA.16816.F32.BF16 R4, R192.reuse, R10, R4 ;  /* 0x0000000ac004723c */ /* 0x040fe20000041804 */
[----:B------:R-:W4:Y:S07]  /*34d0*/  LDSM.16.M88.4 R8, [R135+0x1800] ;  /* 0x001800008708783b */ /* 0x000f2e0000000200 */
[C---:B--2---:R-:W-:Y:S08]  /*34e0*/  HMMA.16816.F32.BF16 R12, R192.reuse, R40, R12 ;  /* 0x00000028c00c723c */ /* 0x044ff0000004180c */
[C---:B------:R-:W-:Y:S01]  /*34f0*/  HMMA.16816.F32.BF16 R16, R192.reuse, R42, R16 ;  /* 0x0000002ac010723c */ /* 0x040fe20000041810 */
[----:B------:R-:W-:Y:S07]  /*3500*/  LDSM.16.M88.4 R40, [R134+0x3800] ;  /* 0x003800008628783b */ /* 0x000fee0000000200 */
[C---:B------:R-:W-:Y:S08]  /*3510*/  HMMA.16816.F32.BF16 R20, R192.reuse, R52, R20 ;  /* 0x00000034c014723c */ /* 0x040ff00000041814 */
[----:B------:R-:W-:Y:S01]  /*3520*/  HMMA.16816.F32.BF16 R24, R192, R54, R24 ;  /* 0x00000036c018723c */ /* 0x000fe20000041818 */
[----:B------:R-:W2:Y:S07]  /*3530*/  LDSM.16.M88.4 R52, [R135+0x2800] ;  /* 0x002800008734783b */ /* 0x000eae0000000200 */
[C---:B------:R-:W-:Y:S08]  /*3540*/  HMMA.16816.F32.BF16 R28, R196.reuse, R32, R28 ;  /* 0x00000020c41c723c */ /* 0x040ff0000004181c */
[C---:B------:R-:W-:Y:S01]  /*3550*/  HMMA.16816.F32.BF16 R4, R196.reuse, R34, R4 ;  /* 0x00000022c404723c */ /* 0x040fe20000041804 */
[----:B------:R-:W5:Y:S07]  /*3560*/  LDSM.16.M88.4 R32, [R134+0x3000] ;  /* 0x003000008620783b */ /* 0x000f6e0000000200 */
[C---:B-1----:R-:W-:Y:S08]  /*3570*/  HMMA.16816.F32.BF16 R12, R196.reuse, R44, R12 ;  /* 0x0000002cc40c723c */ /* 0x042ff0000004180c */
[C---:B------:R-:W-:Y:S01]  /*3580*/  HMMA.16816.F32.BF16 R16, R196.reuse, R46, R16 ;  /* 0x0000002ec410723c */ /* 0x040fe20000041810 */
[----:B------:R-:W1:Y:S07]  /*3590*/  LDSM.16.M88.4 R44, [R134+0x4000] ;  /* 0x00400000862c783b */ /* 0x000e6e0000000200 */
[C---:B---3--:R-:W-:Y:S08]  /*35a0*/  HMMA.16816.F32.BF16 R20, R196.reuse, R48, R20 ;  /* 0x00000030c414723c */ /* 0x048ff00000041814 */
[----:B------:R-:W-:Y:S01]  /*35b0*/  HMMA.16816.F32.BF16 R24, R196, R50, R24 ;  /* 0x00000032c418723c */ /* 0x000fe20000041818 */
[----:B------:R-:W-:Y:S07]  /*35c0*/  LDSM.16.M88.4 R48, [R2+0x4000] ;  /* 0x004000000230783b */ /* 0x000fee0000000200 */
[C---:B----4-:R-:W-:Y:S08]  /*35d0*/  HMMA.16816.F32.BF16 R28, R200.reuse, R8, R28 ;  /* 0x00000008c81c723c */ /* 0x050ff0000004181c */
[C---:B------:R-:W-:Y:S01]  /*35e0*/  HMMA.16816.F32.BF16 R4, R200.reuse, R10, R4 ;  /* 0x0000000ac804723c */ /* 0x040fe20000041804 */
[----:B------:R-:W3:Y:S07]  /*35f0*/  LDSM.16.M88.4 R8, [R240+0x3000] ;  /* 0x00300000f008783b */ /* 0x000eee0000000200 */
[C---:B------:R-:W-:Y:S08]  /*3600*/  HMMA.16816.F32.BF16 R12, R200.reuse, R36, R12 ;  /* 0x00000024c80c723c */ /* 0x040ff0000004180c */
[C---:B------:R-:W-:Y:S01]  /*3610*/  HMMA.16816.F32.BF16 R16, R200.reuse, R38, R16 ;  /* 0x00000026c810723c */ /* 0x040fe20000041810 */
[----:B------:R-:W4:Y:S07]  /*3620*/  LDSM.16.M88.4 R36, [R240+0x3800] ;  /* 0x00380000f024783b */ /* 0x000f2e0000000200 */
[C---:B--2---:R-:W-:Y:S08]  /*3630*/  HMMA.16816.F32.BF16 R20, R200.reuse, R52, R20 ;  /* 0x00000034c814723c */ /* 0x044ff00000041814 */
[----:B------:R-:W-:Y:S01]  /*3640*/  HMMA.16816.F32.BF16 R24, R200, R54, R24 ;  /* 0x00000036c818723c */ /* 0x000fe20000041818 */
[----:B------:R-:W2:Y:S07]  /*3650*/  LDSM.16.M88.4 R52, [R240+0x4000] ;  /* 0x00400000f034783b */ /* 0x000eae0000000200 */
[C---:B-----5:R-:W-:Y:S08]  /*3660*/  HMMA.16816.F32.BF16 R28, R204.reuse, R32, R28 ;  /* 0x00000020cc1c723c */ /* 0x060ff0000004181c */
[C---:B------:R-:W-:Y:S01]  /*3670*/  HMMA.16816.F32.BF16 R4, R204.reuse, R34, R4 ;  /* 0x00000022cc04723c */ /* 0x040fe20000041804 */
[----:B------:R-:W5:Y:S07]  /*3680*/  LDSM.16.M88.4 R32, [R2+0x3000] ;  /* 0x003000000220783b */ /* 0x000f6e0000000200 */
[C---:B------:R-:W-:Y:S08]  /*3690*/  HMMA.16816.F32.BF16 R12, R204.reuse, R40, R12 ;  /* 0x00000028cc0c723c */ /* 0x040ff0000004180c */
[C---:B------:R-:W-:Y:S01]  /*36a0*/  HMMA.16816.F32.BF16 R16, R204.reuse, R42, R16 ;  /* 0x0000002acc10723c */ /* 0x040fe20000041810 */
[----:B------:R-:W-:Y:S07]  /*36b0*/  LDSM.16.M88.4 R40, [R135+0x3800] ;  /* 0x003800008728783b */ /* 0x000fee0000000200 */
[C---:B-1----:R-:W-:Y:S08]  /*36c0*/  HMMA.16816.F32.BF16 R20, R204.reuse, R44, R20 ;  /* 0x0000002ccc14723c */ /* 0x042ff00000041814 */
[----:B------:R-:W-:Y:S01]  /*36d0*/  HMMA.16816.F32.BF16 R24, R204, R46, R24 ;  /* 0x0000002ecc18723c */ /* 0x000fe20000041818 */
        /* <DEDUP_REMOVED lines=10> */
[C---:B-----5:R-:W-:Y:S08]  /*3780*/  HMMA.16816.F32.BF16 R28, R212.reuse, R32, R28 ;  /* 0x00000020d41c723c */ /* 0x060ff0000004181c */
[C---:B------:R-:W-:Y:S01]  /*3790*/  HMMA.16816.F32.BF16 R4, R212.reuse, R34, R4 ;  /* 0x00000022d404723c */ /* 0x040fe20000041804 */
[----:B------:R-:W-:Y:S07]  /*37a0*/  LDSM.16.M88.4 R32, [R240+0x4800] ;  /* 0x00480000f020783b */ /* 0x000fee0000000200 */
[C---:B-1----:R-:W-:Y:S08]  /*37b0*/  HMMA.16816.F32.BF16 R12, R212.reuse, R44, R12 ;  /* 0x0000002cd40c723c */ /* 0x042ff0000004180c */
[C---:B------:R-:W-:Y:S01]  /*37c0*/  HMMA.16816.F32.BF16 R16, R212.reuse, R46, R16 ;  /* 0x0000002ed410723c */ /* 0x040fe20000041810 */
[----:B------:R-:W-:Y:S07]  /*37d0*/  LDSM.16.M88.4 R44, [R240+0x5000] ;  /* 0x00500000f02c783b */ /* 0x000fee0000000200 */
[C---:B------:R-:W-:Y:S08]  /*37e0*/  HMMA.16816.F32.BF16 R20, R212.reuse, R48, R20 ;  /* 0x00000030d414723c */ /* 0x040ff00000041814 */
[----:B------:R-:W-:Y:S01]  /*37f0*/  HMMA.16816.F32.BF16 R24, R212, R50, R24 ;  /* 0x00000032d418723c */ /* 0x000fe20000041818 */
[----:B------:R-:W1:Y:S07]  /*3800*/  LDSM.16.M88.4 R48, [R134+0x5000] ;  /* 0x005000008630783b */ /* 0x000e6e0000000200 */
[C---:B---3--:R-:W-:Y:S08]  /*3810*/  HMMA.16816.F32.BF16 R28, R216.reuse, R8, R28 ;  /* 0x00000008d81c723c */ /* 0x048ff0000004181c */
[C---:B------:R-:W-:Y:S08]  /*3820*/  HMMA.16816.F32.BF16 R8, R216.reuse, R10, R4 ;  /* 0x0000000ad808723c */ /* 0x040ff00000041804 */
[C---:B------:R-:W-:Y:S08]  /*3830*/  HMMA.16816.F32.BF16 R4, R216.reuse, R40, R12 ;  /* 0x00000028d804723c */ /* 0x040ff0000004180c */
[C---:B------:R-:W-:Y:S01]  /*3840*/  HMMA.16816.F32.BF16 R16, R216.reuse, R42, R16 ;  /* 0x0000002ad810723c */ /* 0x040fe20000041810 */
[----:B------:R-:W-:Y:S07]  /*3850*/  LDSM.16.M88.4 R40, [R2+0x4800] ;  /* 0x004800000228783b */ /* 0x000fee0000000200 */
[C---:B------:R-:W-:Y:S08]  /*3860*/  HMMA.16816.F32.BF16 R20, R216.reuse, R56, R20 ;  /* 0x00000038d814723c */ /* 0x040ff00000041814 */
[----:B------:R-:W-:Y:S01]  /*3870*/  HMMA.16816.F32.BF16 R24, R216, R58, R24 ;  /* 0x0000003ad818723c */ /* 0x000fe20000041818 */
[----:B------:R-:W2:Y:S07]  /*3880*/  LDSM.16.M88.4 R56, [R240+0x5800] ;  /* 0x00580000f038783b */ /* 0x000eae0000000200 */
[C---:B----4-:R-:W-:Y:S08]  /*3890*/  HMMA.16816.F32.BF16 R12, R220.reuse, R38, R8 ;  /* 0x00000026dc0c723c */ /* 0x050ff00000041808 */
[C---:B------:R-:W-:Y:S01]  /*38a0*/  HMMA.16816.F32.BF16 R28, R220.reuse, R36, R28 ;  /* 0x00000024dc1c723c */ /* 0x040fe2000004181c */
[----:B------:R-:W-:Y:S07]  /*38b0*/  LDSM.16.M88.4 R36, [R135+0x5000] ;  /* 0x005000008724783b */ /* 0x000fee0000000200 */
[C---:B-1----:R-:W-:Y:S08]  /*38c0*/  HMMA.16816.F32.BF16 R8, R220.reuse, R48, R4 ;  /* 0x00000030dc08723c */ /* 0x042ff00000041804 */
[C---:B------:R-:W-:Y:S01]  /*38d0*/  HMMA.16816.F32.BF16 R4, R220.reuse, R50, R16 ;  /* 0x00000032dc04723c */ /* 0x040fe20000041810 */
[----:B------:R-:W1:Y:S07]  /*38e0*/  LDSM.16.M88.4 R48, [R2+0x5000] ;  /* 0x005000000230783b */ /* 0x000e6e0000000200 */
[C---:B------:R-:W-:Y:S08]  /*38f0*/  HMMA.16816.F32.BF16 R20, R220.reuse, R52, R20 ;  /* 0x00000034dc14723c */ /* 0x040ff00000041814 */
[----:B------:R-:W-:Y:S01]  /*3900*/  HMMA.16816.F32.BF16 R24, R220, R54, R24 ;  /* 0x00000036dc18723c */ /* 0x000fe20000041818 */
[----:B------:R-:W3:Y:S07]  /*3910*/  LDSM.16.M88.4 R52, [R2+0x5800] ;  /* 0x005800000234783b */ /* 0x000eee0000000200 */
[C---:B------:R-:W-:Y:S08]  /*3920*/  HMMA.16816.F32.BF16 R16, R224.reuse, R34, R12 ;  /* 0x00000022e010723c */ /* 0x040ff0000004180c */
[C---:B------:R-:W-:Y:S01]  /*3930*/  HMMA.16816.F32.BF16 R28, R224.reuse, R32, R28 ;  /* 0x00000020e01c723c */ /* 0x040fe2000004181c */
[----:B------:R-:W4:Y:S07]  /*3940*/  LDSM.16.M88.4 R32, [R135+0x4800] ;  /* 0x004800008720783b */ /* 0x000f2e0000000200 */
[C---:B------:R-:W-:Y:S08]  /*3950*/  HMMA.16816.F32.BF16 R12, R224.reuse, R44, R8 ;  /* 0x0000002ce00c723c */ /* 0x040ff00000041808 */
[----:B------:R-:W-:Y:S01]  /*3960*/  HMMA.16816.F32.BF16 R8, R224, R46, R4 ;  /* 0x0000002ee008723c */ /* 0x000fe20000041804 */
[----:B------:R-:W5:Y:S01]  /*3970*/  LDSM.16.M88.4 R44, [R135+0x5800] ;  /* 0x00580000872c783b */ /* 0x000f620000000200 */
[----:B------:R-:W-:Y:S01]  /*3980*/  ISETP.GT.AND P0, PT, R61, R249, PT ;  /* 0x000000f93d00720c */ /* 0x000fe20003f04270 */
[----:B------:R-:W-:-:S05]  /*3990*/  DEPBAR.LE SB0, 0x0 ;  /* 0x000080000000791a */ /* 0x000fca0000000000 */
[C---:B--2---:R-:W-:Y:S08]  /*39a0*/  HMMA.16816.F32.BF16 R4, R224.reuse, R56, R20 ;  /* 0x00000038e004723c */ /* 0x044ff00000041814 */
[----:B------:R-:W-:Y:S08]  /*39b0*/  HMMA.16816.F32.BF16 R24, R224, R58, R24 ;  /* 0x0000003ae018723c */ /* 0x000ff00000041818 */
[C---:B------:R-:W-:Y:S08]  /*39c0*/  HMMA.16816.F32.BF16 R20, R228.reuse, R42, R16 ;  /* 0x0000002ae414723c */ /* 0x040ff00000041810 */
[C---:B------:R-:W-:Y:S08]  /*39d0*/  HMMA.16816.F32.BF16 R28, R228.reuse, R40, R28 ;  /* 0x00000028e41c723c */ /* 0x040ff0000004181c */
[C---:B-1----:R-:W-:Y:S08]  /*39e0*/  HMMA.16816.F32.BF16 R16, R228.reuse, R48, R12 ;  /* 0x00000030e410723c */ /* 0x042ff0000004180c */
[C---:B------:R-:W-:Y:S08]  /*39f0*/  HMMA.16816.F32.BF16 R12, R228.reuse, R50, R8 ;  /* 0x00000032e40c723c */ /* 0x040ff00000041808 */
[C---:B---3--:R-:W-:Y:S08]  /*3a00*/  HMMA.16816.F32.BF16 R8, R228.reuse, R52, R4 ;  /* 0x00000034e408723c */ /* 0x048ff00000041804 */
[----:B------:R-:W-:Y:S08]  /*3a10*/  HMMA.16816.F32.BF16 R4, R228, R54, R24 ;  /* 0x00000036e404723c */ /* 0x000ff00000041818 */
[C---:B----4-:R-:W-:Y:S08]  /*3a20*/  HMMA.16816.F32.BF16 R40, R232.reuse, R32, R28 ;  /* 0x00000020e828723c */ /* 0x050ff0000004181c */
[C---:B------:R-:W-:Y:S08]  /*3a30*/  HMMA.16816.F32.BF16 R32, R232.reuse, R34, R20 ;  /* 0x00000022e820723c */ /* 0x040ff00000041814 */
[C---:B------:R-:W-:Y:S08]  /*3a40*/  HMMA.16816.F32.BF16 R20, R232.reuse, R36, R16 ;  /* 0x00000024e814723c */ /* 0x040ff00000041810 */
[C---:B------:R-:W-:Y:S08]  /*3a50*/  HMMA.16816.F32.BF16 R36, R232.reuse, R38, R12 ;  /* 0x00000026e824723c */ /* 0x040ff0000004180c */
[C---:B-----5:R-:W-:Y:S08]  /*3a60*/  HMMA.16816.F32.BF16 R28, R232.reuse, R44, R8 ;  /* 0x0000002ce81c723c */ /* 0x060ff00000041808 */
[----:B------:R-:W-:Y:S01]  /*3a70*/  HMMA.16816.F32.BF16 R24, R232, R46, R4 ;  /* 0x0000002ee818723c */ /* 0x000fe20000041804 */
[----:B------:R-:W-:Y:S06]  /*3a80*/  BAR.SYNC.DEFER_BLOCKING 0x0 ;  /* 0x0000000000007b1d */ /* 0x000fec0000010000 */
[----:B------:R-:W-:Y:S01]  /*3a90*/  @!UPT UIADD3 URZ, URZ, URZ, URZ ;  /* 0x0000003f3f3ff290 */ /* 0x000fe2000fffe03f */
[----:B------:R-:W-:Y:S11]  /*3aa0*/  @!P0 BRA `(.L_x_2613) ;  /* 0x0000026000008947 */ /* 0x000ff60003800000 */
[----:B------:R-:W-:Y:S02]  /*3ab0*/  IADD3 R3, -R68, 0x30, RZ ;  /* 0x0000003044037810 */ /* 0x000fe40007ffe1ff */
[----:B------:R-:W-:-:S02]  /*3ac0*/  IADD3 R0, R246, -0x2, RZ ;  /* 0xfffffffef6007810 */ /* 0x000fc40007ffe0ff */
[C---:B------:R-:W-:Y:S02]  /*3ad0*/  ISETP.GE.AND P0, PT, R3.reuse, 0x21, PT ;  /* 0x000000210300780c */ /* 0x040fe40003f06270 */
[----:B------:R-:W-:Y:S02]  /*3ae0*/  SHF.R.S32.HI R2, RZ, 0x1f, R0 ;  /* 0x0000001fff027819 */ /* 0x000fe40000011400 */
[----:B------:R-:W-:Y:S02]  /*3af0*/  ISETP.GE.AND P1, PT, R3, 0x1, PT ;  /* 0x000000010300780c */ /* 0x000fe40003f26270 */
[----:B------:R-:W-:Y:S01]  /*3b00*/  ISETP.GE.AND P5, PT, R62, c[0x0][0x1d4], PT ;  /* 0x000075003e007a0c */ /* 0x000fe20003fa6270 */
[----:B------:R-:W-:Y:S01]  /*3b10*/  IMAD R2, R2, c[0x0][0x1e0], RZ ;  /* 0x0000780002027a24 */ /* 0x000fe200078e02ff */
[----:B------:R-:W-:Y:S02]  /*3b20*/  ISETP.GE.AND P3, PT, R251, c[0x0][0x1d4], PT ;  /* 0x00007500fb007a0c */ /* 0x000fe40003f66270 */
[----:B------:R-:W-:Y:S01]  /*3b30*/  ISETP.GE.AND P4, PT, R252, c[0x0][0x1d4], PT ;  /* 0x00007500fc007a0c */ /* 0x000fe20003f86270 */
[----:B------:R-:W-:-:S02]  /*3b40*/  IMAD R4, R0, c[0x0][0x1e4], R2 ;  /* 0x0000790000047a24 */ /* 0x000fc400078e0202 */
[----:B------:R-:W-:Y:S02]  /*3b50*/  @P0 IMAD.MOV.U32 R5, RZ, RZ, c[0x0][0x1e0] ;  /* 0x00007800ff050624 */ /* 0x000fe400078e00ff */
        /* <DEDUP_REMOVED lines=27> */
.L_x_2613:
[----:B------:R-:W-:Y:S05]  /*3d10*/  BSYNC B0 ;  /* 0x0000000000007941 */ /* 0x000fea0003800000 */
.L_x_2612:
[----:B------:R-:W2:Y:S04]  /*3d20*/  LDL R0, [R1+0x3c] ;  /* 0x00003c0001007983 */ /* 0x000ea80000100800 */
[----:B------:R-:W-:Y:S04]  /*3d30*/  LDSM.16.MT88.4 R48, [R236+0x1800] ;  /* 0x00180000ec30783b */ /* 0x000fe80000004200 */
[----:B------:R-:W-:Y:S04]  /*3d40*/  LDSM.16.MT88.4 R76, [R238+0x1800] ;  /* 0x00180000ee4c783b */ /* 0x000fe80000004200 */
[----:B------:R-:W-:Y:S04]  /*3d50*/  LDSM.16.MT88.4 R44, [R241] ;  /* 0x00000000f12c783b */ /* 0x000fe80000004200 */
[----:B------:R-:W-:Y:S04]  /*3d60*/  LDSM.16.MT88.4 R56, [R236+0x2000] ;  /* 0x00200000ec38783b */ /* 0x000fe80000004200 */
[----:B------:R-:W-:Y:S04]  /*3d70*/  LDSM.16.MT88.4 R84, [R238+0x2000] ;  /* 0x00200000ee54783b */ /* 0x000fe80000004200 */
[----:B------:R-:W-:Y:S04]  /*3d80*/  LDSM.16.MT88.4 R72, [R238+0x800] ;  /* 0x00080000ee48783b */ /* 0x000fe80000004200 */
[----:B------:R-:W-:Y:S04]  /*3d90*/  LDSM.16.MT88.4 R64, [R237+0x800] ;  /* 0x00080000ed40783b */ /* 0x000fe80000004200 */
[----:B------:R-:W-:Y:S04]  /*3da0*/  STL [R1+0xb0], R162 ;  /* 0x0000b0a201007387 */ /* 0x000fe80000100800 */
[----:B------:R-:W-:Y:S04]  /*3db0*/  STL [R1+0xac], R161 ;  /* 0x0000aca101007387 */ /* 0x000fe80000100800 */
[----:B------:R-:W-:Y:S04]  /*3dc0*/  LDSM.16.MT88.4 R68, [R239+0x1800] ;  /* 0x00180000ef44783b */ /* 0x000fe80000004200 */
        /* <DEDUP_REMOVED lines=11> */
[----:B------:R-:W-:Y:S02]  /*3e80*/  ISETP.GT.AND P4, PT, R0, 0x9, PT ;  /* 0x000000090000780c */ /* 0x000fe40003f84270 */
[----:B------:R-:W-:Y:S02]  /*3e90*/  FSEL R6, R32, -INF , P0 ;  /* 0xff80000020067808 */ /* 0x000fe40000000000 */
[----:B-1----:R-:W-:Y:S02]  /*3ea0*/  FMNMX.FTZ R2, R8, R7, !PT ;  /* 0x0000000708027209 */ /* 0x002fe40007810000 */
        /* <DEDUP_REMOVED lines=28> */
[----:B------:R-:W-:Y:S02]  /*4070*/  FMNMX.FTZ R2, R105, R2, !PT ;  /* 0x0000000269027209 */ /* 0x000fe40007810000 */
[----:B------:R-:W-:Y:S02]  /*4080*/  FMNMX.FTZ R3, R18, R17, !PT ;  /* 0x0000001112037209 */ /* 0x000fe40007810000 */
[----:B------:R-:W-:Y:S02]  /*4090*/  FMNMX.FTZ R2, R104, R2, !PT ;  /* 0x0000000268027209 */ /* 0x000fe40007810000 */
[----:B------:R-:W-:Y:S02]  /*40a0*/  FSEL R15, R35, -INF , P4 ;  /* 0xff800000230f7808 */ /* 0x000fe40002000000 */
[----:B------:R-:W-:Y:S01]  /*40b0*/  FMNMX.FTZ R3, R16, R3, !PT ;  /* 0x0000000310037209 */ /* 0x000fe20007810000 */
[----:B------:R-:W1:Y:S01]  /*40c0*/  SHFL.BFLY PT, R20, R2, 0x2, 0x1f ;  /* 0x0c401f0002147f89 */ /* 0x000e6200000e0000 */
[----:B------:R-:W-:-:S02]  /*40d0*/  FSEL R14, R22, -INF , P6 ;  /* 0xff800000160e7808 */ /* 0x000fc40003000000 */
[C---:B------:R-:W-:Y:S01]  /*40e0*/  ISETP.GT.AND P6, PT, R0.reuse, 0x11, PT ;  /* 0x000000110000780c */ /* 0x040fe20003fc4270 */
[----:B------:R-:W-:Y:S01]  /*40f0*/  LDSM.16.MT88.4 R32, [R236] ;  /* 0x00000000ec20783b */ /* 0x000fe20000004200 */
[----:B------:R-:W-:Y:S02]  /*4100*/  ISETP.GT.AND P4, PT, R0, 0x18, PT ;  /* 0x000000180000780c */ /* 0x000fe40003f84270 */
        /* <DEDUP_REMOVED lines=9> */
[----:B------:R-:W-:-:S02]  /*41a0*/  FSEL R102, R31, -INF , P2 ;  /* 0xff8000001f667808 */ /* 0x000fc40001000000 */
[----:B------:R-:W-:Y:S01]  /*41b0*/  FMNMX.FTZ R3, R103, R0, !PT ;  /* 0x0000000067037209 */ /* 0x000fe20007810000 */
[----:B------:R-:W-:Y:S01]  /*41c0*/  LDSM.16.MT88.4 R28, [R236+0x800] ;  /* 0x00080000ec1c783b */ /* 0x000fe20000004200 */
[----:B-1----:R-:W-:Y:S02]  /*41d0*/  FMNMX.FTZ R0, R2, R20, !PT ;  /* 0x0000001402007209 */ /* 0x002fe40007810000 */
[----:B------:R-:W-:Y:S02]  /*41e0*/  FSEL R101, R26, -INF , P1 ;  /* 0xff8000001a657808 */ /* 0x000fe40000800000 */
[----:B------:R-:W-:Y:S01]  /*41f0*/  FMNMX.FTZ R3, R102, R3, !PT ;  /* 0x0000000366037209 */ /* 0x000fe20007810000 */
[----:B------:R-:W1:Y:S01]  /*4200*/  SHFL.BFLY PT, R2, R0, 0x1, 0x1f ;  /* 0x0c201f0000027f89 */ /* 0x000e6200000e0000 */
[----:B------:R-:W-:Y:S02]  /*4210*/  FSEL R100, R27, -INF , P0 ;  /* 0xff8000001b647808 */ /* 0x000fe40000000000 */
[----:B------:R-:W-:Y:S01]  /*4220*/  FMNMX.FTZ R3, R101, R3, !PT ;  /* 0x0000000365037209 */ /* 0x000fe20007810000 */
[----:B------:R-:W-:Y:S03]  /*4230*/  LDSM.16.MT88.4 R24, [R238] ;  /* 0x00000000ee18783b */ /* 0x000fe60000004200 */
        /* <DEDUP_REMOVED lines=62> */
[C---:B------:R-:W-:Y:S08]  /*4620*/  HMMA.16816.F32.BF16 R40, R8.reuse, R26, RZ ;  /* 0x0000001a0828723c */ /* 0x040ff000000418ff */
[C---:B------:R-:W-:Y:S08]  /*4630*/  HMMA.16816.F32.BF16 R28, R8.reuse, R44, RZ ;  /* 0x0000002c081c723c */ /* 0x040ff000000418ff */
[----:B------:R-:W-:Y:S01]  /*4640*/  HMMA.16816.F32.BF16 R24, R8, R46, RZ ;  /* 0x0000002e0818723c */ /* 0x000fe200000418ff */
[----:B------:R-:W1:Y:S07]  /*4650*/  LDSM.16.MT88.4 R44, [R237+0x1800] ;  /* 0x00180000ed2c783b */ /* 0x000e6e0000004200 */
[----:B------:R-:W-:Y:S08]  /*4660*/  HMMA.16816.F32.BF16 R20, R4, R56, R20 ;  /* 0x000000380414723c */ /* 0x000ff00000041814 */
        /* <DEDUP_REMOVED lines=10> */
[C---:B------:R-:W-:Y:S05]  /*4710*/  HMMA.16816.F32.BF16 R108, R4.reuse, R66, R32 ;  /* 0x00000042046c723c */ /* 0x040fea0000041820 */
[----:B------:R-:W-:Y:S01]  /*4720*/  MOV R85, R13 ;  /* 0x0000000d00557202 */ /* 0x000fe20000000f00 */
[----:B------:R-:W-:Y:S01]  /*4730*/  IMAD.MOV.U32 R84, RZ, RZ, R12 ;  /* 0x000000ffff547224 */ /* 0x000fe200078e000c */
[----:B------:R-:W-:Y:S01]  /*4740*/  MOV R161, R15 ;  /* 0x0000000f00a17202 */ /* 0x000fe20000000f00 */
[----:B------:R-:W-:Y:S01]  /*4750*/  HMMA.16816.F32.BF16 R16, R4, R58, R16 ;  /* 0x0000003a0410723c */ /* 0x000fe20000041810 */
[----:B------:R-:W-:Y:S01]  /*4760*/  IMAD.MOV.U32 R162, RZ, RZ, R14 ;  /* 0x000000ffffa27224 */ /* 0x000fe200078e000e */
[----:B------:R-:W-:Y:S06]  /*4770*/  LDSM.16.MT88.4 R56, [R237+0x3000] ;  /* 0x00300000ed38783b */ /* 0x000fec0000004200 */
        /* <DEDUP_REMOVED lines=12> */
[----:B------:R-:W-:Y:S08]  /*4840*/  HMMA.16816.F32.BF16 R24, R4, R62, R24 ;  /* 0x0000003e0418723c */ /* 0x000ff00000041818 */
[----:B------:R-:W-:Y:S08]  /*4850*/  HMMA.16816.F32.BF16 R16, R8, R78, RZ ;  /* 0x0000004e0810723c */ /* 0x000ff000000418ff */
[----:B--2---:R-:W-:Y:S01]  /*4860*/  HMMA.16816.F32.BF16 R60, R4, R20, R12 ;  /* 0x00000014043c723c */ /* 0x004fe2000004180c */
[----:B------:R-:W-:Y:S01]  /*4870*/  IMAD.MOV.U32 R122, RZ, RZ, R29 ;  /* 0x000000ffff7a7224 */ /* 0x000fe200078e001d */
[----:B------:R-:W-:Y:S01]  /*4880*/  MOV R121, R30 ;  /* 0x0000001e00797202 */ /* 0x000fe20000000f00 */
[----:B------:R-:W-:-:S02]  /*4890*/  IMAD.MOV.U32 R120, RZ, RZ, R31 ;  /* 0x000000ffff787224 */ /* 0x000fc400078e001f */
[----:B------:R-:W-:-:S03]  /*48a0*/  IMAD.MOV.U32 R119, RZ, RZ, R28 ;  /* 0x000000ffff777224 */ /* 0x000fc600078e001c */
[----:B------:R-:W-:Y:S01]  /*48b0*/  HMMA.16816.F32.BF16 R12, R8, R40, RZ ;  /* 0x00000028080c723c */ /* 0x000fe200000418ff */
[----:B------:R-:W-:Y:S01]  /*48c0*/  MOV R118, R25 ;  /* 0x0000001900767202 */ /* 0x000fe20000000f00 */
[----:B------:R-:W-:Y:S01]  /*48d0*/  IMAD.MOV.U32 R117, RZ, RZ, R26 ;  /* 0x000000ffff757224 */ /* 0x000fe200078e001a */
[----:B------:R-:W-:Y:S01]  /*48e0*/  MOV R115, R24 ;  /* 0x0000001800737202 */ /* 0x000fe20000000f00 */
[----:B------:R-:W-:-:S03]  /*48f0*/  IMAD.MOV.U32 R116, RZ, RZ, R27 ;  /* 0x000000ffff747224 */ /* 0x000fc600078e001b */
[----:B------:R-:W-:Y:S01]  /*4900*/  IMAD.MOV.U32 R41, RZ, RZ, R118 ;  /* 0x000000ffff297224 */ /* 0x000fe200078e0076 */
[----:B------:R-:W-:Y:S01]  /*4910*/  HMMA.16816.F32.BF16 R32, R8, R46, RZ ;  /* 0x0000002e0820723c */ /* 0x000fe200000418ff */
[----:B------:R-:W-:Y:S01]  /*4920*/  LDSM.16.MT88.4 R44, [R238+0x3800] ;  /* 0x00380000ee2c783b */ /* 0x000fe20000004200 */
[----:B------:R-:W-:-:S06]  /*4930*/  IMAD.MOV.U32 R40, RZ, RZ, R115 ;  /* 0x000000ffff287224 */ /* 0x000fcc00078e0073 */
[C---:B------:R-:W-:Y:S01]  /*4940*/  HMMA.16816.F32.BF16 R140, R4.reuse, R64, R36 ;  /* 0x00000040048c723c */ /* 0x040fe20000041824 */
[----:B------:R-:W2:Y:S01]  /*4950*/  LDSM.16.MT88.4 R36, [R239+0x2000] ;  /* 0x00200000ef24783b */ /* 0x000ea20000004200 */
[----:B------:R-:W-:Y:S01]  /*4960*/  IMAD.MOV.U32 R110, RZ, RZ, R61 ;  /* 0x000000ffff6e7224 */ /* 0x000fe200078e003d */
[----:B------:R-:W-:Y:S01]  /*4970*/  MOV R108, R63 ;  /* 0x0000003f006c7202 */ /* 0x000fe20000000f00 */
[----:B------:R-:W-:Y:S02]  /*4980*/  IMAD.MOV.U32 R109, RZ, RZ, R62 ;  /* 0x000000ffff6d7224 */ /* 0x000fe400078e003e */
[----:B------:R-:W-:Y:S02]  /*4990*/  IMAD.MOV.U32 R3, RZ, RZ, R60 ;  /* 0x000000ffff037224 */ /* 0x000fe400078e003c */
[C---:B------:R-:W-:Y:S08]  /*49a0*/  HMMA.16816.F32.BF16 R64, R4.reuse, R86, R16 ;  /* 0x000000560440723c */ /* 0x040ff00000041810 */
[C---:B-1----:R-:W-:Y:S07]  /*49b0*/  HMMA.16816.F32.BF16 R16, R4.reuse, R52, R12 ;  /* 0x000000340410723c */ /* 0x042fee000004180c */
[----:B------:R-:W-:Y:S01]  /*49c0*/  MOV R53, R110 ;  /* 0x0000006e00357202 */ /* 0x000fe20000000f00 */
[----:B------:R-:W-:Y:S01]  /*49d0*/  HMMA.16816.F32.BF16 R60, R4, R22, R32 ;  /* 0x00000016043c723c */ /* 0x000fe20000041820 */
[----:B------:R-:W1:Y:S01]  /*49e0*/  LDSM.16.MT88.4 R32, [R237+0x3800] ;  /* 0x00380000ed20783b */ /* 0x000e620000004200 */
[----:B------:R-:W-:Y:S01]  /*49f0*/  MOV R52, R3 ;  /* 0x0000000300347202 */ /* 0x000fe20000000f00 */
[----:B------:R-:W-:-:S04]  /*4a00*/  FADD.FTZ R3, R89, R88 ;  /* 0x0000005859037221 */ /* 0x000fc80000010000 */
[----:B------:R-:W-:Y:S01]  /*4a10*/  FADD.FTZ R3, R91, R3 ;  /* 0x000000035b037221 */ /* 0x000fe20000010000 */
[----:B------:R-:W-:Y:S03]  /*4a20*/  HMMA.16816.F32.BF16 R28, R8, R68, RZ ;  /* 0x00000044081c723c */ /* 0x000fe600000418ff */
[----:B------:R-:W-:-:S05]  /*4a30*/  FADD.FTZ R3, R90, R3 ;  /* 0x000000035a037221 */ /* 0x000fca0000010000 */
[----:B------:R-:W-:Y:S01]  /*4a40*/  HMMA.16816.F32.BF16 R24, R8, R70, RZ ;  /* 0x000000460818723c */ /* 0x000fe200000418ff */
[----:B------:R-:W-:Y:S01]  /*4a50*/  IMAD.MOV.U32 R154, RZ, RZ, R16 ;  /* 0x000000ffff9a7224 */ /* 0x000fe200078e0010 */
[----:B------:R-:W-:Y:S01]  /*4a60*/  MOV R153, R17 ;  /* 0x0000001100997202 */ /* 0x000fe20000000f00 */
[----:B------:R-:W-:Y:S02]  /*4a70*/  IMAD.MOV.U32 R152, RZ, RZ, R18 ;  /* 0x000000ffff987224 */ /* 0x000fe400078e0012 */
[----:B------:R-:W-:-:S03]  /*4a80*/  IMAD.MOV.U32 R131, RZ, RZ, R19 ;  /* 0x000000ffff837224 */ /* 0x000fc600078e0013 */
[----:B------:R-:W-:Y:S07]  /*4a90*/  HMMA.16816.F32.BF16 R16, R8, R56, RZ ;  /* 0x000000380810723c */ /* 0x000fee00000418ff */
[----:B------:R-:W-:Y:S01]  /*4aa0*/  IMAD.MOV.U32 R57, RZ, RZ, R85 ;  /* 0x000000ffff397224 */ /* 0x000fe200078e0055 */
[----:B--2---:R-:W-:Y:S01]  /*4ab0*/  HMMA.16816.F32.BF16 R72, R4, R36, R28 ;  /* 0x000000240448723c */ /* 0x004fe2000004181c */
[----:B------:R-:W-:-:S07]  /*4ac0*/  IMAD.MOV.U32 R56, RZ, RZ, R84 ;  /* 0x000000ffff387224 */ /* 0x000fce00078e0054 */
[----:B------:R-:W-:Y:S01]  /*4ad0*/  HMMA.16816.F32.BF16 R68, R4, R38, R24 ;  /* 0x000000260444723c */ /* 0x000fe20000041818 */
[----:B------:R-:W2:Y:S07]  /*4ae0*/  LDSM.16.MT88.4 R36, [R239+0x3000] ;  /* 0x00300000ef24783b */ /* 0x000eae0000004200 */
[C---:B------:R-:W-:Y:S07]  /*4af0*/  HMMA.16816.F32.BF16 R20, R8.reuse, R50, RZ ;  /* 0x000000320814723c */ /* 0x040fee00000418ff */
[----:B------:R-:W-:Y:S01]  /*4b00*/  MOV R50, R113 ;  /* 0x0000007100327202 */ /* 0x000fe20000000f00 */
[----:B------:R-:W-:Y:S01]  /*4b10*/  HMMA.16816.F32.BF16 R28, R8, R42, RZ ;  /* 0x0000002a081c723c */ /* 0x000fe200000418ff */
[----:B------:R-:W-:-:S06]  /*4b20*/  IMAD.MOV.U32 R51, RZ, RZ, R112 ;  /* 0x000000ffff337224 */ /* 0x000fcc00078e0070 */
[----:B------:R-:W-:Y:S01]  /*4b30*/  IMAD.MOV.U32 R42, RZ, RZ, R117 ;  /* 0x000000ffff2a7224 */ /* 0x000fe200078e0075 */
[----:B-1----:R-:W-:Y:S01]  /*4b40*/  HMMA.16816.F32.BF16 R16, R4, R32, R16 ;  /* 0x000000200410723c */ /* 0x002fe20000041810 */
[----:B------:R-:W-:-:S06]  /*4b50*/  MOV R43, R116 ;  /* 0x00000074002b7202 */ /* 0x000fcc0000000f00 */
[--C-:B------:R-:W-:Y:S01]  /*4b60*/  FFMA.FTZ R33, R101, c[0x0][0x2d0], -R0.reuse ;  /* 0x0000b40065217a23 */ /* 0x100fe20000010800 */
[----:B------:R-:W-:Y:S01]  /*4b70*/  HMMA.16816.F32.BF16 R24, R8, R48, RZ ;  /* 0x000000300818723c */ /* 0x000fe200000418ff */
[----:B------:R-:W-:-:S06]  /*4b80*/  FFMA.FTZ R32, R100, c[0x0][0x2d0], -R0 ;  /* 0x0000b40064207a23 */ /* 0x000fcc0000010800 */
[----:B------:R-:W-:Y:S01]  /*4b90*/  IMAD.MOV.U32 R49, RZ, RZ, R114 ;  /* 0x000000ffff317224 */ /* 0x000fe200078e0072 */
[----:B------:R-:W-:Y:S01]  /*4ba0*/  HMMA.16816.F32.BF16 R84, R4, R46, R20 ;  /* 0x0000002e0454723c */ /* 0x000fe20000041814 */
[----:B------:R-:W1:Y:S01]  /*4bb0*/  LDSM.16.MT88.4 R20, [R239+0x3800] ;  /* 0x00380000ef14783b */ /* 0x000e620000004200 */
[----:B------:R-:W-:-:S05]  /*4bc0*/  IMAD.MOV.U32 R48, RZ, RZ, R111 ;  /* 0x000000ffff307224 */ /* 0x000fca00078e006f */
[----:B------:R-:W-:Y:S01]  /*4bd0*/  IMAD.MOV.U32 R46, RZ, RZ, R126 ;  /* 0x000000ffff2e7224 */ /* 0x000fe200078e007e */
[----:B------:R-:W-:Y:S01]  /*4be0*/  HMMA.16816.F32.BF16 R12, R8, R58, RZ ;  /* 0x0000003a080c723c */ /* 0x000fe200000418ff */
[----:B------:R-:W-:-:S06]  /*4bf0*/  IMAD.MOV.U32 R47, RZ, RZ, R125 ;  /* 0x000000ffff2f7224 */ /* 0x000fcc00078e007d */
[----:B------:R-:W-:Y:S01]  /*4c00*/  IMAD.MOV.U32 R59, RZ, RZ, R128 ;  /* 0x000000ffff3b7224 */ /* 0x000fe200078e0080 */
[----:B------:R-:W-:Y:S01]  /*4c10*/  HMMA.16816.F32.BF16 R76, R4, R54, R28 ;  /* 0x00000036044c723c */ /* 0x000fe2000004181c */
[----:B------:R-:W-:-:S06]  /*4c20*/  IMAD.MOV.U32 R58, RZ, RZ, R129 ;  /* 0x000000ffff3a7224 */ /* 0x000fcc00078e0081 */
[----:B------:R-:W-:Y:S01]  /*4c30*/  MOV R31, R18 ;  /* 0x00000012001f7202 */ /* 0x000fe20000000f00 */
[----:B------:R-:W-:Y:S01]  /*4c40*/  IMAD.MOV.U32 R30, RZ, RZ, R19 ;  /* 0x000000ffff1e7224 */ /* 0x000fe200078e0013 */
[----:B------:R-:W-:Y:S01]  /*4c50*/  MOV R28, R16 ;  /* 0x00000010001c7202 */ /* 0x000fe20000000f00 */
[----:B------:R-:W-:Y:S01]  /*4c60*/  IMAD.MOV.U32 R29, RZ, RZ, R17 ;  /* 0x000000ffff1d7224 */ /* 0x000fe200078e0011 */
[----:B------:R-:W-:Y:S01]  /*4c70*/  HMMA.16816.F32.BF16 R168, R4, R44, R24 ;  /* 0x0000002c04a8723c */ /* 0x000fe20000041818 */
[----:B------:R-:W3:Y:S01]  /*4c80*/  LDSM.16.MT88.4 R24, [R236+0x4800] ;  /* 0x00480000ec18783b */ /* 0x000ee20000004200 */
[----:B------:R-:W-:Y:S02]  /*4c90*/  IMAD.MOV.U32 R54, RZ, RZ, R109 ;  /* 0x000000ffff367224 */ /* 0x000fe400078e006d */
[----:B------:R-:W-:Y:S02]  /*4ca0*/  IMAD.MOV.U32 R55, RZ, RZ, R108 ;  /* 0x000000ffff377224 */ /* 0x000fe400078e006c */
[----:B------:R-:W-:Y:S01]  /*4cb0*/  IMAD.MOV.U32 R89, RZ, RZ, R31 ;  /* 0x000000ffff597224 */ /* 0x000fe200078e001f */
[----:B------:R-:W-:Y:S01]  /*4cc0*/  MOV R44, R127 ;  /* 0x0000007f002c7202 */ /* 0x000fe20000000f00 */
[----:B--2---:R-:W-:Y:S01]  /*4cd0*/  HMMA.16816.F32.BF16 R16, R8, R36, RZ ;  /* 0x000000240810723c */ /* 0x004fe200000418ff */
[----:B------:R-:W-:Y:S01]  /*4ce0*/  IMAD.MOV.U32 R88, RZ, RZ, R30 ;  /* 0x000000ffff587224 */ /* 0x000fe200078e001e */
[----:B------:R-:W-:Y:S01]  /*4cf0*/  MOV R45, R130 ;  /* 0x00000082002d7202 */ /* 0x000fe20000000f00 */
[----:B------:R-:W-:-:S02]  /*4d00*/  FFMA.FTZ R31, R105, c[0x0][0x2d0], -R2 ;  /* 0x0000b400691f7a23 */ /* 0x000fc40000010802 */
[----:B------:R-:W-:Y:S02]  /*4d10*/  FFMA.FTZ R30, R104, c[0x0][0x2d0], -R2 ;  /* 0x0000b400681e7a23 */ /* 0x000fe40000010802 */
[----:B------:R-:W-:Y:S01]  /*4d20*/  MOV R37, R122 ;  /* 0x0000007a00257202 */ /* 0x000fe20000000f00 */
[----:B------:R-:W-:Y:S01]  /*4d30*/  HMMA.16816.F32.BF16 R176, R4, R34, R12 ;  /* 0x0000002204b0723c */ /* 0x000fe2000004180c */
[----:B------:R-:W-:-:S06]  /*4d40*/  MOV R36, R119 ;  /* 0x0000007700247202 */ /* 0x000fcc0000000f00 */
[----:B------:R-:W-:Y:S01]  /*4d50*/  IMAD.MOV.U32 R35, RZ, RZ, R124 ;  /* 0x000000ffff237224 */ /* 0x000fe200078e007c */
[----:B------:R-:W-:Y:S01]  /*4d60*/  HMMA.16816.F32.BF16 R12, R8, R38, RZ ;  /* 0x00000026080c723c */ /* 0x000fe200000418ff */
[----:B------:R-:W-:Y:S01]  /*4d70*/  MOV R160, R168 ;  /* 0x000000a800a07202 */ /* 0x000fe20000000f00 */
[----:B------:R-:W-:Y:S01]  /*4d80*/  IMAD.MOV.U32 R135, RZ, RZ, R169 ;  /* 0x000000ffff877224 */ /* 0x000fe200078e00a9 */
[----:B------:R-:W-:Y:S01]  /*4d90*/  MOV R155, R171 ;  /* 0x000000ab009b7202 */ /* 0x000fe20000000f00 */
[----:B------:R-:W-:Y:S02]  /*4da0*/  IMAD.MOV.U32 R134, RZ, RZ, R170 ;  /* 0x000000ffff867224 */ /* 0x000fe400078e00aa */
[----:B------:R-:W-:Y:S02]  /*4db0*/  IMAD.MOV.U32 R34, RZ, RZ, R123 ;  /* 0x000000ffff227224 */ /* 0x000fe400078e007b */
[----:B-1----:R-:W-:Y:S01]  /*4dc0*/  HMMA.16816.F32.BF16 R172, R4, R20, R16 ;  /* 0x0000001404ac723c */ /* 0x002fe20000041810 */
[----:B------:R-:W1:Y:S01]  /*4dd0*/  LDSM.16.MT88.4 R16, [R236+0x5000] ;  /* 0x00500000ec10783b */ /* 0x000e620000004200 */
[----:B------:R-:W-:Y:S01]  /*4de0*/  IMAD.MOV.U32 R38, RZ, RZ, R121 ;  /* 0x000000ffff267224 */ /* 0x000fe200078e0079 */
[----:B------:R-:W-:Y:S01]  /*4df0*/  MOV R100, R34 ;  /* 0x0000002200647202 */ /* 0x000fe20000000f00 */
[----:B------:R-:W-:-:S02]  /*4e00*/  IMAD.MOV.U32 R39, RZ, RZ, R120 ;  /* 0x000000ffff277224 */ /* 0x000fc400078e0078 */
[----:B------:R-:W-:Y:S02]  /*4e10*/  IMAD.MOV.U32 R101, RZ, RZ, R35 ;  /* 0x000000ffff657224 */ /* 0x000fe400078e0023 */
[----:B------:R-:W-:-:S08]  /*4e20*/  FADD.FTZ R20, R94, R3 ;  /* 0x000000035e147221 */ /* 0x000fd00000010000 */
[----:B------:R-:W-:Y:S08]  /*4e30*/  HMMA.16816.F32.BF16 R168, R4, R22, R12 ;  /* 0x0000001604a8723c */ /* 0x000ff0000004180c */
[----:B---3--:R-:W-:Y:S11]  /*4e40*/  HMMA.16816.F32.BF16 R12, R8, R24, RZ ;  /* 0x00000018080c723c */ /* 0x008ff600000418ff */
[----:B------:R-:W-:Y:S11]  /*4e50*/  @!UPT UIADD3 URZ, URZ, URZ, URZ ;  /* 0x0000003f3f3ff290 */ /* 0x000ff6000fffe03f */
[----:B------:R-:W-:Y:S02]  /*4e60*/  @!UPT UIADD3 URZ, URZ, URZ, URZ ;  /* 0x0000003f3f3ff290 */ /* 0x000fe4000fffe03f */
[----:B-1----:R-:W-:Y:S07]  /*4e70*/  HMMA.16816.F32.BF16 R124, R4, R16, R12 ;  /* 0x00000010047c723c */ /* 0x002fee000004180c */
[----:B------:R-:W-:Y:S01]  /*4e80*/  FADD.FTZ R12, R82, R81 ;  /* 0x00000051520c7221 */ /* 0x000fe20000010000 */
[----:B------:R-:W-:Y:S01]  /*4e90*/  MOV R81, R29 ;  /* 0x0000001d00517202 */ /* 0x000fe20000000f00 */
[----:B------:R-:W-:Y:S02]  /*4ea0*/  FFMA.FTZ R29, R106, c[0x0][0x2d0], -R2 ;  /* 0x0000b4006a1d7a23 */ /* 0x000fe40000010802 */
[----:B------:R-:W-:Y:S01]  /*4eb0*/  FADD.FTZ R16, R80, R12 ;  /* 0x0000000c50107221 */ /* 0x000fe20000010000 */
[----:B------:R-:W-:Y:S01]  /*4ec0*/  MOV R105, R81 ;  /* 0x0000005100697202 */ /* 0x000fe20000000f00 */
[----:B------:R-:W-:Y:S01]  /*4ed0*/  HMMA.16816.F32.BF16 R12, R8, R26, RZ ;  /* 0x0000001a080c723c */ /* 0x000fe200000418ff */
[----:B------:R-:W1:Y:S01]  /*4ee0*/  LDSM.16.MT88.4 R24, [R238+0x4800] ;  /* 0x00480000ee18783b */ /* 0x000e620000004200 */
[----:B------:R-:W-:-:S02]  /*4ef0*/  FADD.FTZ R21, R83, R16 ;  /* 0x0000001053157221 */ /* 0x000fc40000010000 */
[----:B------:R-:W-:Y:S02]  /*4f00*/  IMAD.MOV.U32 R82, RZ, RZ, R28 ;  /* 0x000000ffff527224 */ /* 0x000fe400078e001c */
[----:B------:R-:W-:Y:S02]  /*4f10*/  FADD.FTZ R3, R92, R21 ;  /* 0x000000155c037221 */ /* 0x000fe40000010000 */
[----:B------:R-:W-:Y:S02]  /*4f20*/  FFMA.FTZ R28, R102, c[0x0][0x2d0], -R0 ;  /* 0x0000b400661c7a23 */ /* 0x000fe40000010800 */
[----:B------:R-:W-:Y:S02]  /*4f30*/  FADD.FTZ R3, R93, R3 ;  /* 0x000000035d037221 */ /* 0x000fe40000010000 */
[----:B------:R-:W-:Y:S11]  /*4f40*/  IMAD.MOV.U32 R106, RZ, RZ, R89 ;  /* 0x000000ffff6a7224 */ /* 0x000ff600078e0059 */
[----:B------:R-:W-:Y:S01]  /*4f50*/  @!UPT UIADD3 URZ, URZ, URZ, URZ ;  /* 0x0000003f3f3ff290 */ /* 0x000fe2000fffe03f */
[----:B------:R-:W-:Y:S01]  /*4f60*/  HMMA.16816.F32.BF16 R112, R4, R18, R12 ;  /* 0x000000120470723c */ /* 0x000fe2000004180c */
[----:B------:R-:W2:Y:S01]  /*4f70*/  LDSM.16.MT88.4 R16, [R238+0x5000] ;  /* 0x00500000ee10783b */ /* 0x000ea20000004200 */
[----:B------:R-:W-:Y:S01]  /*4f80*/  MOV R83, R131 ;  /* 0x0000008300537202 */ /* 0x000fe20000000f00 */
[----:B------:R-:W-:Y:S02]  /*4f90*/  IMAD.MOV.U32 R102, RZ, RZ, R46 ;  /* 0x000000ffff667224 */ /* 0x000fe400078e002e */
[----:B------:R-:W-:Y:S01]  /*4fa0*/  IMAD.MOV.U32 R46, RZ, RZ, R58 ;  /* 0x000000ffff2e7224 */ /* 0x000fe200078e003a */
[----:B------:R-:W-:Y:S01]  /*4fb0*/  MOV R58, R162 ;  /* 0x000000a2003a7202 */ /* 0x000fe20000000f00 */
[----:B------:R-:W-:Y:S01]  /*4fc0*/  IMAD.MOV.U32 R90, RZ, RZ, R134 ;  /* 0x000000ffff5a7224 */ /* 0x000fe200078e0086 */
[----:B------:R-:W-:Y:S01]  /*4fd0*/  MOV R80, R154 ;  /* 0x0000009a00507202 */ /* 0x000fe20000000f00 */
        /* <DEDUP_REMOVED lines=38> */
[----:B------:R-:W-:Y:S01]  /*5240*/  LDSM.16.MT88.4 R96, [R239+0x4000] ;  /* 0x00400000ef60783b */ /* 0x000fe20000004200 */
[----:B--2---:R-:W-:Y:S01]  /*5250*/  FADD.FTZ R2, R14, R16 ;  /* 0x000000100e027221 */ /* 0x004fe20000010000 */
[----:B------:R-:W-:Y:S03]  /*5260*/  MUFU.EX2 R0, R32 ;  /* 0x0000002000007308 */ /* 0x000fe60000000800 */
[C---:B---3--:R-:W-:Y:S01]  /*5270*/  FADD.FTZ R3, R13.reuse, R2 ;  /* 0x000000020d037221 */ /* 0x048fe20000010000 */
[----:B------:R-:W-:-:S04]  /*5280*/  F2FP.BF16.PACK_AB R129, R13, R14 ;  /* 0x0000000e0d81723e */ /* 0x000fc800000010ff */
[----:B------:R1:W2:Y:S01]  /*5290*/  MUFU.EX2 R2, R33 ;  /* 0x0000002100027308 */ /* 0x0002a20000000800 */
[----:B------:R-:W-:Y:S01]  /*52a0*/  IMAD.MOV.U32 R81, RZ, RZ, R153 ;  /* 0x000000ffff517224 */ /* 0x000fe200078e0099 */
[----:B------:R-:W3:Y:S04]  /*52b0*/  LDSM.16.MT88.4 R12, [R239+0x4800] ;  /* 0x00480000ef0c783b */ /* 0x000ee80000004200 */
[----:B-1----:R-:W1:Y:S01]  /*52c0*/  LDSM.16.MT88.4 R32, [R239+0x1000] ;  /* 0x00100000ef20783b */ /* 0x002e620000004200 */
[----:B--2---:R-:W-:Y:S01]  /*52d0*/  F2FP.BF16.PACK_AB R131, R0, R2 ;  /* 0x000000020083723e */ /* 0x004fe200000010ff */
[----:B------:R-:W-:-:S04]  /*52e0*/  FADD.FTZ R3, R2, R3 ;  /* 0x0000000302037221 */ /* 0x000fc80000010000 */
[----:B------:R-:W-:-:S05]  /*52f0*/  FADD.FTZ R3, R0, R3 ;  /* 0x0000000300037221 */ /* 0x000fca0000010000 */
[----:B------:R-:W-:Y:S04]  /*5300*/  STL [R1], R3 ;  /* 0x0000000301007387 */ /* 0x000fe80000100800 */
[----:B------:R2:W5:Y:S04]  /*5310*/  LDL.LU R162, [R1+0xb0] ;  /* 0x0000b00001a27983 */ /* 0x0005680000300800 */
[----:B------:R2:W5:Y:S04]  /*5320*/  LDL.LU R161, [R1+0xac] ;  /* 0x0000ac0001a17983 */ /* 0x0005680000300800 */
[----:B------:R2:W5:Y:S04]  /*5330*/  LDL.LU R160, [R1+0xa8] ;  /* 0x0000a80001a07983 */ /* 0x0005680000300800 */
[----:B------:R2:W5:Y:S04]  /*5340*/  LDL.LU R135, [R1+0xa4] ;  /* 0x0000a40001877983 */ /* 0x0005680000300800 */
[----:B------:R2:W5:Y:S01]  /*5350*/  LDL.LU R134, [R1+0xa0] ;  /* 0x0000a00001867983 */ /* 0x0005620000300800 */
[----:B------:R-:W-:Y:S01]  /*5360*/  IMAD.MOV.U32 R82, RZ, RZ, R152 ;  /* 0x000000ffff527224 */ /* 0x000fe200078e0098 */
[----:B---3--:R-:W-:Y:S01]  /*5370*/  HMMA.16816.F32.BF16 R16, R8, R12, RZ ;  /* 0x0000000c0810723c */ /* 0x008fe200000418ff */
[----:B------:R-:W-:-:S02]  /*5380*/  IMAD.MOV.U32 R91, RZ, RZ, R155 ;  /* 0x000000ffff5b7224 */ /* 0x000fc400078e009b */
[----:B------:R-:W3:Y:S01]  /*5390*/  LDSM.16.MT88.4 R152, [R236+0x1000] ;  /* 0x00100000ec98783b */ /* 0x000ee20000004200 */
[----:B------:R-:W-:Y:S01]  /*53a0*/  IMAD.MOV.U32 R26, RZ, RZ, R249 ;  /* 0x000000ffff1a7224 */ /* 0x000fe200078e00f9 */
[----:B------:R-:W-:-:S03]  /*53b0*/  IADD3 R249, R246, -0x2, RZ ;  /* 0xfffffffef6f97810 */ /* 0x000fc60007ffe0ff */
[----:B-1----:R-:W-:Y:S01]  /*53c0*/  HMMA.16816.F32.BF16 R28, R128, R32, R36 ;  /* 0x00000020801c723c */ /* 0x002fe20000041824 */
[----:B------:R-:W-:-:S07]  /*53d0*/  ISETP.GE.AND P0, PT, R249, R26, PT ;  /* 0x0000001af900720c */ /* 0x000fce0003f06270 */
[----:B------:R-:W-:Y:S01]  /*53e0*/  HMMA.16816.F32.BF16 R32, R128, R34, R40 ;  /* 0x000000228020723c */ /* 0x000fe20000041828 */
[----:B------:R-:W1:Y:S07]  /*53f0*/  LDSM.16.MT88.4 R40, [R236+0x2800] ;  /* 0x00280000ec28783b */ /* 0x000e6e0000004200 */
[----:B------:R-:W-:Y:S01]  /*5400*/  HMMA.16816.F32.BF16 R8, R8, R14, RZ ;  /* 0x0000000e0808723c */ /* 0x000fe200000418ff */
[----:B------:R-:W4:Y:S07]  /*5410*/  LDSM.16.MT88.4 R12, [R239+0x5000] ;  /* 0x00500000ef0c783b */ /* 0x000f2e0000004200 */
[C---:B------:R-:W-:Y:S08]  /*5420*/  HMMA.16816.F32.BF16 R92, R128.reuse, R96, R172 ;  /* 0x00000060805c723c */ /* 0x040ff000000418ac */
[C---:B------:R-:W-:Y:S08]  /*5430*/  HMMA.16816.F32.BF16 R96, R128.reuse, R98, R168 ;  /* 0x000000628060723c */ /* 0x040ff000000418a8 */
[C---:B---3--:R-:W-:Y:S08]  /*5440*/  HMMA.16816.F32.BF16 R156, R128.reuse, R152, R156 ;  /* 0x00000098809c723c */ /* 0x048ff0000004189c */
[C---:B------:R-:W-:Y:S01]  /*5450*/  HMMA.16816.F32.BF16 R152, R128.reuse, R154, R144 ;  /* 0x0000009a8098723c */ /* 0x040fe20000041890 */
[----:B------:R-:W3:Y:S07]  /*5460*/  LDSM.16.MT88.4 R144, [R238+0x1000] ;  /* 0x00100000ee90783b */ /* 0x000eee0000004200 */
[C---:B-1----:R-:W-:Y:S08]  /*5470*/  HMMA.16816.F32.BF16 R36, R128.reuse, R40, R44 ;  /* 0x000000288024723c */ /* 0x042ff0000004182c */
[----:B------:R-:W-:Y:S01]  /*5480*/  HMMA.16816.F32.BF16 R40, R128, R42, R48 ;  /* 0x0000002a8028723c */ /* 0x000fe20000041830 */
[----:B------:R-:W1:Y:S07]  /*5490*/  LDSM.16.MT88.4 R48, [R238+0x2800] ;  /* 0x00280000ee30783b */ /* 0x000e6e0000004200 */
[C---:B----4-:R-:W-:Y:S08]  /*54a0*/  HMMA.16816.F32.BF16 R16, R4.reuse, R12, R16 ;  /* 0x0000000c0410723c */ /* 0x050ff00000041810 */
[----:B------:R-:W-:Y:S01]  /*54b0*/  HMMA.16816.F32.BF16 R8, R4, R14, R8 ;  /* 0x0000000e0408723c */ /* 0x000fe20000041808 */
[----:B------:R-:W-:Y:S07]  /*54c0*/  LDSM.16.MT88.4 R4, [R239+0x5800] ;  /* 0x00580000ef04783b */ /* 0x000fee0000004200 */
[C---:B---3--:R-:W-:Y:S08]  /*54d0*/  HMMA.16816.F32.BF16 R148, R128.reuse, R144, R148 ;  /* 0x000000908094723c */ /* 0x048ff00000041894 */
[C---:B------:R-:W-:Y:S01]  /*54e0*/  HMMA.16816.F32.BF16 R144, R128.reuse, R146, R136 ;  /* 0x000000928090723c */ /* 0x040fe20000041888 */
[----:B------:R-:W3:Y:S07]  /*54f0*/  LDSM.16.MT88.4 R136, [R237+0x1000] ;  /* 0x00100000ed88783b */ /* 0x000eee0000004200 */
[C---:B-1----:R-:W-:Y:S01]  /*5500*/  HMMA.16816.F32.BF16 R44, R128.reuse, R48, R56 ;  /* 0x00000030802c723c */ /* 0x042fe20000041838 */
[----:B------:R-:W1:Y:S07]  /*5510*/  LDSM.16.MT88.4 R56, [R237+0x2800] ;  /* 0x00280000ed38783b */ /* 0x000e6e0000004200 */
[C---:B------:R-:W-:Y:S01]  /*5520*/  HMMA.16816.F32.BF16 R48, R128.reuse, R50, R64 ;  /* 0x000000328030723c */ /* 0x040fe20000041840 */
[----:B------:R-:W4:Y:S07]  /*5530*/  LDSM.16.MT88.4 R64, [R239+0x2800] ;  /* 0x00280000ef40783b */ /* 0x000f2e0000004200 */
[C---:B---3--:R-:W-:Y:S08]  /*5540*/  HMMA.16816.F32.BF16 R140, R128.reuse, R136, R140 ;  /* 0x00000088808c723c */ /* 0x048ff0000004188c */
[C---:B-1----:R-:W-:Y:S08]  /*5550*/  HMMA.16816.F32.BF16 R52, R128.reuse, R56, R52 ;  /* 0x000000388034723c */ /* 0x042ff00000041834 */
[C---:B------:R-:W-:Y:S08]  /*5560*/  HMMA.16816.F32.BF16 R56, R128.reuse, R58, R60 ;  /* 0x0000003a8038723c */ /* 0x040ff0000004183c */
[C---:B----4-:R-:W-:Y:S01]  /*5570*/  HMMA.16816.F32.BF16 R60, R128.reuse, R64, R72 ;  /* 0x00000040803c723c */ /* 0x050fe20000041848 */
[----:B------:R-:W1:Y:S07]  /*5580*/  LDSM.16.MT88.4 R72, [R236+0x4000] ;  /* 0x00400000ec48783b */ /* 0x000e6e0000004200 */
[C---:B------:R-:W-:Y:S08]  /*5590*/  HMMA.16816.F32.BF16 R64, R128.reuse, R66, R68 ;  /* 0x000000428040723c */ /* 0x040ff00000041844 */
        /* <DEDUP_REMOVED lines=22> */
[----:B--2---:R-:W2:Y:S04]  /*5700*/  LDL.64 R24, [R1+0x28] ;  /* 0x0000280001187983 */ /* 0x004ea80000100a00 */
[----:B------:R-:W3:Y:S04]  /*5710*/  LDL R26, [R1+0x38] ;  /* 0x00003800011a7983 */ /* 0x000ee80000100800 */
[----:B------:R-:W4:Y:S04]  /*5720*/  LDL.LU R0, [R1+0x4] ;  /* 0x0000040001007983 */ /* 0x000f280000300800 */
[----:B------:R-:W1:Y:S01]  /*5730*/  S2R R27, SR_TID.X ;  /* 0x00000000001b7919 */ /* 0x000e620000002100 */
[----:B------:R-:W-:-:S02]  /*5740*/  LOP3.LUT P0, RZ, R247, 0x2, RZ, 0xc0, !PT ;  /* 0x00000002f7ff7812 */ /* 0x000fc4000780c0ff */
[----:B-1----:R-:W-:Y:S02]  /*5750*/  ISETP.GT.AND P2, PT, R27, 0x7f, PT ;  /* 0x0000007f1b00780c */ /* 0x002fe40003f44270 */
[----:B------:R-:W-:Y:S02]  /*5760*/  ISETP.GE.AND P6, PT, R251, c[0x0][0x1d4], PT ;  /* 0x00007500fb007a0c */ /* 0x000fe40003fc6270 */
[----:B----4-:R-:W-:-:S07]  /*5770*/  LOP3.LUT R0, R0, 0xffffffef, RZ, 0xc0, !PT ;  /* 0xffffffef00007812 */ /* 0x010fce00078ec0ff */
[----:B------:R-:W-:Y:S02]  /*5780*/  @P0 LOP3.LUT R0, R0, 0x10, RZ, 0xfc, !PT ;  /* 0x0000001000000812 */ /* 0x000fe400078efcff */
[----:B---3--:R-:W-:Y:S02]  /*5790*/  ISETP.GE.AND P1, PT, R26, c[0x0][0x1d4], PT ;  /* 0x000075001a007a0c */ /* 0x008fe40003f26270 */
[----:B------:R-:W-:-:S04]  /*57a0*/  LOP3.LUT R0, R0, 0xfffffffb, RZ, 0xc0, !PT ;  /* 0xfffffffb00007812 */ /* 0x000fc800078ec0ff */
[----:B------:R-:W-:Y:S02]  /*57b0*/  @P2 LOP3.LUT R0, R0, 0x4, RZ, 0xfc, !PT ;  /* 0x0000000400002812 */ /* 0x000fe400078efcff */
[----:B------:R-:W-:Y:S02]  /*57c0*/  ISETP.GE.AND P0, PT, R252, c[0x0][0x1d4], PT ;  /* 0x00007500fc007a0c */ /* 0x000fe40003f06270 */
[----:B------:R-:W-:-:S04]  /*57d0*/  LOP3.LUT R0, R0, 0xfffffffd, RZ, 0xc0, !PT ;  /* 0xfffffffd00007812 */ /* 0x000fc800078ec0ff */
[----:B------:R-:W-:-:S04]  /*57e0*/  @P1 LOP3.LUT R0, R0, 0x2, RZ, 0xfc, !PT ;  /* 0x0000000200001812 */ /* 0x000fc800078efcff */
[----:B------:R-:W-:-:S04]  /*57f0*/  LOP3.LUT R0, R0, 0xfffffffe, RZ, 0xc0, !PT ;  /* 0xfffffffe00007812 */ /* 0x000fc800078ec0ff */
[----:B------:R-:W-:Y:S02]  /*5800*/  @P0 LOP3.LUT R0, R0, 0x1, RZ, 0xfc, !PT ;  /* 0x0000000100000812 */ /* 0x000fe400078efcff */
[----:B------:R-:W-:Y:S02]  /*5810*/  LOP3.LUT P0, RZ, R247, 0x4, RZ, 0xc0, !PT ;  /* 0x00000004f7ff7812 */ /* 0x000fe4000780c0ff */
[----:B------:R-:W-:-:S11]  /*5820*/  LOP3.LUT R0, R0, 0xfffffff7, RZ, 0xc0, !PT ;  /* 0xfffffff700007812 */ /* 0x000fd600078ec0ff */
[----:B------:R-:W-:-:S05]  /*5830*/  @P0 LOP3.LUT R0, R0, 0x8, RZ, 0xfc, !PT ;  /* 0x0000000800000812 */ /* 0x000fca00078efcff */
[----:B------:R1:W-:Y:S01]  /*5840*/  STL [R1+0x4], R0 ;  /* 0x0000040001007387 */ /* 0x0003e20000100800 */
[----:B--2---:R-:W-:-:S03]  /*5850*/  ISETP.GE.AND P5, PT, R24, c[0x0][0x1d4], PT ;  /* 0x0000750018007a0c */ /* 0x004fc60003fa6270 */
.L_x_2617:
[----:B------:R-:W2:Y:S01]  /*5860*/  LDL.64 R10, [R1+0x20] ;  /* 0x00002000010a7983 */ /* 0x000ea20000100a00 */
[----:B-1----:R-:W-:Y:S01]  /*5870*/  SHF.R.S32.HI R0, RZ, 0x1f, R249 ;  /* 0x0000001fff007819 */ /* 0x002fe200000114f9 */
[C---:B------:R-:W-:Y:S01]  /*5880*/  IMAD.WIDE.U32 R2, R249.reuse, c[0x0][0x208], RZ ;  /* 0x00008200f9027a25 */ /* 0x040fe200078e00ff */
[----:B------:R-:W-:Y:S04]  /*5890*/  DEPBAR.LE SB0, 0x0 ;  /* 0x000080000000791a */ /* 0x000fe80000000000 */
[----:B------:R-:W3:Y:S01]  /*58a0*/  LDL.64 R8, [R1+0x10] ;  /* 0x0000100001087983 */ /* 0x000ee20000100a00 */
[----:B------:R-:W-:Y:S01]  /*58b0*/  IMAD R0, R0, c[0x0][0x208], RZ ;  /* 0x0000820000007a24 */ /* 0x000fe200078e02ff */
[----:B------:R-:W-:Y:S01]  /*58c0*/  WARPSYNC 0xffffffff ;  /* 0xffffffff00007948 */ /* 0x000fe20003800000 */
[----:B------:R-:W-:Y:S01]  /*58d0*/  IMAD.MOV.U32 R4, RZ, RZ, c[0x0][0x208] ;  /* 0x00008200ff047624 */ /* 0x000fe200078e00ff */
[----:B------:R-:W-:Y:S01]  /*58e0*/  BSSY B0, `(.L_x_2615) ;  /* 0x00000ef000007945 */ /* 0x000fe20003800000 */
[----:B------:R-:W4:Y:S01]  /*58f0*/  LDL R251, [R1+0x4] ;  /* 0x0000040001fb7983 */ /* 0x000f220000100800 */
[----:B------:R-:W-:Y:S02]  /*5900*/  IMAD R0, R249, c[0x0][0x20c], R0 ;  /* 0x00008300f9007a24 */ /* 0x000fe400078e0200 */
[----:B------:R-:W-:Y:S02]  /*5910*/  IMAD.MOV.U32 R12, RZ, RZ, c[0x0][0x20c] ;  /* 0x00008300ff0c7624 */ /* 0x000fe400078e00ff */
[----:B------:R-:W1:Y:S01]  /*5920*/  S2R R7, SR_TID.X ;  /* 0x0000000000077919 */ /* 0x000e620000002100 */
[----:B------:R-:W-:Y:S02]  /*5930*/  IMAD.IADD R0, R3, 0x1, R0 ;  /* 0x0000000103007824 */ /* 0x000fe400078e0200 */
[----:B------:R-:W-:Y:S02]  /*5940*/  IMAD.WIDE.U32 R2, R2, 0x30, RZ ;  /* 0x0000003002027825 */ /* 0x000fe400078e00ff */
[----:B------:R-:W-:Y:S02]  /*5950*/  BAR.SYNC.DEFER_BLOCKING 0x0 ;  /* 0x0000000000007b1d */ /* 0x000fe40000010000 */
[----:B------:R-:W-:Y:S04]  /*5960*/  IMAD R0, R0, 0x30, RZ ;  /* 0x0000003000007824 */ /* 0x000fe800078e02ff */
[----:B------:R-:W-:Y:S01]  /*5970*/  IMAD.IADD R0, R3, 0x1, R0 ;  /* 0x0000000103007824 */ /* 0x000fe200078e0200 */
[----:B-----5:R-:W-:Y:S05]  /*5980*/  LDSM.16.M88.4 R16, [R134+0x800] ;  /* 0x000800008610783b */ /* 0x020fea0000000200 */
[----:B------:R-:W-:Y:S01]  /*5990*/  LDSM.16.M88.4 R24, [R134+0x1000] ;  /* 0x001000008618783b */ /* 0x000fe20000000200 */
[----:B----4-:R-:W-:Y:S02]  /*59a0*/  LOP3.LUT P3, RZ, R251, 0x1, RZ, 0xc0, !PT ;  /* 0x00000001fbff7812 */ /* 0x010fe4000786c0ff */
[----:B-1----:R-:W-:Y:S02]  /*59b0*/  ISETP.GT.AND P2, PT, R7, 0x7f, PT ;  /* 0x0000007f0700780c */ /* 0x002fe40003f44270 */
[-C--:B--2---:R-:W-:Y:S02]  /*59c0*/  IADD3 R3, P0, R10, R2.reuse, RZ ;  /* 0x000000020a037210 */ /* 0x084fe40007f1e0ff */
[----:B------:R-:W-:Y:S02]  /*59d0*/  SHF.R.S32.HI R252, RZ, 0x1f, R7 ;  /* 0x0000001ffffc7819 */ /* 0x000fe40000011407 */
[----:B------:R-:W-:Y:S01]  /*59e0*/  LOP3.LUT P1, RZ, R251, 0x2, RZ, 0xc0, !PT ;  /* 0x00000002fbff7812 */ /* 0x000fe2000782c0ff */
[--C-:B---3--:R-:W-:Y:S01]  /*59f0*/  IMAD.X R6, R0, 0x1, R9.reuse, P0 ;  /* 0x0000000100067824 */ /* 0x108fe200000e0609 */
[----:B------:R-:W-:Y:S04]  /*5a00*/  LEA.HI R252, R252, R7, RZ, 0x3 ;  /* 0x00000007fcfc7211 */ /* 0x000fe800078f18ff */
[----:B------:R-:W-:Y:S02]  /*5a10*/  LOP3.LUT R252, R252, 0xfffffff8, RZ, 0xc0, !PT ;  /* 0xfffffff8fcfc7812 */ /* 0x000fe400078ec0ff */
[C---:B------:R-:W-:Y:S03]  /*5a20*/  @!P2 LEA R5, P0, R4.reuse, R2, 0x5 ;  /* 0x000000020405a211 */ /* 0x040fe600078028ff */
[----:B------:R-:W-:Y:S01]  /*5a30*/  IMAD.IADD R252, R7, 0x1, -R252 ;  /* 0x0000000107fc7824 */ /* 0x000fe200078e0afc */
[----:B------:R-:W-:Y:S02]  /*5a40*/  @!P2 LEA.HI.X R4, R4, R0, R12, 0x5, P0 ;  /* 0x000000000404a211 */ /* 0x000fe400000f2c0c */
[C---:B------:R-:W-:Y:S02]  /*5a50*/  LEA R2, P0, R3.reuse, c[0x0][0x1f8], 0x1 ;  /* 0x00007e0003027a11 */ /* 0x040fe400078008ff */
[----:B------:R-:W-:Y:S02]  /*5a60*/  LOP3.LUT P4, RZ, R252, 0x2, RZ, 0xc0, !PT ;  /* 0x00000002fcff7812 */ /* 0x000fe4000788c0ff */
[----:B------:R-:W-:Y:S02]  /*5a70*/  LEA.HI.X R3, R3, c[0x0][0x1fc], R6, 0x1, P0 ;  /* 0x00007f0003037a11 */ /* 0x000fe400000f0c06 */
[----:B------:R-:W-:Y:S05]  /*5a80*/  @!P2 IADD3 R0, P0, R5, R10, RZ ;  /* 0x0000000a0500a210 */ /* 0x000fea0007f1e0ff */
[----:B------:R-:W-:Y:S01]  /*5a90*/  @!P2 IMAD.X R4, R4, 0x1, R9, P0 ;  /* 0x000000010404a824 */ /* 0x000fe200000e0609 */
[C---:B------:R-:W-:Y:S01]  /*5aa0*/  @!P2 LEA R246, P0, R0.reuse, c[0x0][0x1f8], 0x1 ;  /* 0x00007e0000f6aa11 */ /* 0x040fe200078008ff */
[----:B------:R-:W1:Y:S03]  /*5ab0*/  LDSM.16.M88.4 R8, [R134] ;  /* 0x000000008608783b */ /* 0x000e660000000200 */
[----:B------:R-:W-:Y:S02]  /*5ac0*/  @!P2 LEA.HI.X R247, R0, c[0x0][0x1fc], R4, 0x1, P0 ;  /* 0x00007f0000f7aa11 */ /* 0x000fe400000f0c04 */
[C---:B------:R-:W-:Y:S02]  /*5ad0*/  IADD3 R0, R134.reuse, 0x20, RZ ;  /* 0x0000002086007810 */ /* 0x040fe40007ffe0ff */
[C---:B------:R-:W-:Y:S05]  /*5ae0*/  @P4 IADD3 R0, R134.reuse, -0x20, RZ ;  /* 0xffffffe086004810 */ /* 0x040fea0007ffe0ff */
[----:B------:R-:W2:Y:S05]  /*5af0*/  LDSM.16.M88.4 R168, [R0] ;  /* 0x0000000000a8783b */ /* 0x000eaa0000000200 */
[----:B------:R-:W3:Y:S05]  /*5b00*/  LDSM.16.M88.4 R172, [R0+0x800] ;  /* 0x0008000000ac783b */ /* 0x000eea0000000200 */
[----:B------:R4:W2:Y:S05]  /*5b10*/  LDSM.16.M88.4 R176, [R0+0x1000] ;  /* 0x0010000000b0783b */ /* 0x0008aa0000000200 */
[----:B------:R-:W-:Y:S01]  /*5b20*/  @!PT LDS RZ, [RZ] ;  /* 0x00000000fffff984 */ /* 0x000fe20000000800 */
[----:B------:R-:W-:Y:S01]  /*5b30*/  @!PT LDS RZ, [RZ] ;  /* 0x00000000fffff984 */ /* 0x000fe20000000800 */
[----:B------:R-:W-:Y:S01]  /*5b40*/  @!PT LDS RZ, [RZ] ;  /* 0x00000000fffff984 */ /* 0x000fe20000000800 */
[----:B------:R2:W-:Y:S05]  /*5b50*/  LDGSTS.E.BYPASS.LTC128B.128 [R248+0x4080], [R2.64], !P5 ;  /* 0x0408000002f87fae */ /* 0x0005ea000e901d46 */
[----:B------:R2:W-:Y:S05]  /*5b60*/  LDGSTS.E.BYPASS.LTC128B.128 [R248+0x5880], [R2.64+0x80], !P6 ;  /* 0x0588008002f87fae */ /* 0x0005ea000f101d46 */
[----:B------:R2:W-:Y:S01]  /*5b70*/  LDGSTS.E.BYPASS.LTC128B.128 [R248+0x7080], [R2.64+0x100], !P3 ;  /* 0x0708010002f87fae */ /* 0x0005e2000d901d46 */
[C---:B-1----:R-:W-:Y:S04]  /*5b80*/  HMMA.16816.F32.BF16 R4, R160.reuse, R8, RZ ;  /* 0x00000008a004723c */ /* 0x042fe800000418ff */
[----:B------:R2:W-:Y:S01]  /*5b90*/  LDGSTS.E.BYPASS.LTC128B.128 [R248+0x8880], [R2.64+0x180], !P1 ;  /* 0x0888018002f87fae */ /* 0x0005e2000c901d46 */
[----:B----4-:R-:W-:Y:S04]  /*5ba0*/  IADD3 R0, R134, 0x40, RZ ;  /* 0x0000004086007810 */ /* 0x010fe80007ffe0ff */
[----:B------:R1:W-:Y:S01]  /*5bb0*/  @!P2 LDGSTS.E.BYPASS.LTC128B.128 [R248+0x5080], [R246.64], !P5 ;  /* 0x05080000f6f8afae */ /* 0x0003e2000e901d46 */
[C---:B------:R-:W-:Y:S04]  /*5bc0*/  HMMA.16816.F32.BF16 R8, R160.reuse, R10, RZ ;  /* 0x0000000aa008723c */ /* 0x040fe800000418ff */
[----:B------:R1:W-:Y:S04]  /*5bd0*/  @!P2 LDGSTS.E.BYPASS.LTC128B.128 [R248+0x6880], [R246.64+0x80], !P6 ;  /* 0x06880080f6f8afae */ /* 0x0003e8000f101d46 */
[C---:B------:R-:W-:Y:S01]  /*5be0*/  HMMA.16816.F32.BF16 R12, R160.reuse, R16, RZ ;  /* 0x00000010a00c723c */ /* 0x040fe200000418ff */
[----:B------:R1:W-:Y:S05]  /*5bf0*/  @!P2 LDGSTS.E.BYPASS.LTC128B.128 [R248+0x8080], [R246.64+0x100], !P3 ;  /* 0x08080100f6f8afae */ /* 0x0003ea000d901d46 */
[----:B------:R1:W-:Y:S01]  /*5c00*/  @!P2 LDGSTS.E.BYPASS.LTC128B.128 [R248+0x9880], [R246.64+0x180], !P1 ;  /* 0x09880180f6f8afae */ /* 0x0003e2000c901d46 */
[----:B------:R-:W-:Y:S01]  /*5c10*/  LOP3.LUT P1, RZ, R252, 0x4, RZ, 0xc0, !PT ;  /* 0x00000004fcff7812 */ /* 0x000fe2000782c0ff */
[C---:B------:R-:W-:Y:S03]  /*5c20*/  HMMA.16816.F32.BF16 R16, R160.reuse, R18, RZ ;  /* 0x00000012a010723c */ /* 0x040fe600000418ff */
[----:B------:R-:W0:Y:S05]  /*5c30*/  LDGDEPBAR ;  /* 0x00000000000079af */ /* 0x000e2a0000000000 */
[C---:B------:R-:W-:Y:S01]  /*5c40*/  HMMA.16816.F32.BF16 R20, R160.reuse, R24, RZ ;  /* 0x00000018a014723c */ /* 0x040fe200000418ff */
[----:B--2---:R-:W2:Y:S03]  /*5c50*/  LDL R2, [R1+0x50] ;  /* 0x0000500001027983 */ /* 0x004ea60000100800 */
[----:B------:R-:W-:Y:S04]  /*5c60*/  @P1 IADD3 R0, R134, -0x40, RZ ;  /* 0xffffffc086001810 */ /* 0x000fe80007ffe0ff */
[----:B------:R-:W-:Y:S08]  /*5c70*/  HMMA.16816.F32.BF16 R24, R160, R26, RZ ;  /* 0x0000001aa018723c */ /* 0x000ff000000418ff */
[C---:B------:R-:W-:Y:S08]  /*5c80*/  HMMA.16816.F32.BF16 R4, R164.reuse, R168, R4 ;  /* 0x000000a8a404723c */ /* 0x040ff00000041804 */
[C---:B------:R-:W-:Y:S01]  /*5c90*/  HMMA.16816.F32.BF16 R8, R164.reuse, R170, R8 ;  /* 0x000000aaa408723c */ /* 0x040fe20000041808 */
[----:B------:R-:W4:Y:S07]  /*5ca0*/  LDSM.16.M88.4 R168, [R0] ;  /* 0x0000000000a8783b */ /* 0x000f2e0000000200 */
[C---:B---3--:R-:W-:Y:S08]  /*5cb0*/  HMMA.16816.F32.BF16 R12, R164.reuse, R172, R12 ;  /* 0x000000aca40c723c */ /* 0x048ff0000004180c */
[C---:B------:R-:W-:Y:S01]  /*5cc0*/  HMMA.16816.F32.BF16 R16, R164.reuse, R174, R16 ;  /* 0x000000aea410723c */ /* 0x040fe20000041810 */
[----:B------:R-:W3:Y:S07]  /*5cd0*/  LDSM.16.M88.4 R172, [R0+0x800] ;  /* 0x0008000000ac783b */ /* 0x000eee0000000200 */
[C---:B------:R-:W-:Y:S08]  /*5ce0*/  HMMA.16816.F32.BF16 R20, R164.reuse, R176, R20 ;  /* 0x000000b0a414723c */ /* 0x040ff00000041814 */
[----:B------:R-:W-:Y:S08]  /*5cf0*/  HMMA.16816.F32.BF16 R24, R164, R178, R24 ;  /* 0x000000b2a418723c */ /* 0x000ff00000041818 */
[C---:B----4-:R-:W-:Y:S08]  /*5d00*/  HMMA.16816.F32.BF16 R4, R180.reuse, R168, R4 ;  /* 0x000000a8b404723c */ /* 0x050ff00000041804 */
[C---:B------:R-:W-:Y:S01]  /*5d10*/  HMMA.16816.F32.BF16 R8, R180.reuse, R170, R8 ;  /* 0x000000aab408723c */ /* 0x040fe20000041808 */
[----:B------:R-:W4:Y:S07]  /*5d20*/  LDSM.16.M88.4 R168, [R0+0x1000] ;  /* 0x0010000000a8783b */ /* 0x000f2e0000000200 */
[C---:B---3--:R-:W-:Y:S08]  /*5d30*/  HMMA.16816.F32.BF16 R12, R180.reuse, R172, R12 ;  /* 0x000000acb40c723c */ /* 0x048ff0000004180c */
[C---:B------:R-:W-:Y:S01]  /*5d40*/  HMMA.16816.F32.BF16 R16, R180.reuse, R174, R16 ;  /* 0x000000aeb410723c */ /* 0x040fe20000041810 */
[----:B------:R-:W3:Y:S07]  /*5d50*/  LDSM.16.M88.4 R172, [R135] ;  /* 0x0000000087ac783b */ /* 0x000eee0000000200 */
[C---:B----4-:R-:W-:Y:S08]  /*5d60*/  HMMA.16816.F32.BF16 R20, R180.reuse, R168, R20 ;  /* 0x000000a8b414723c */ /* 0x050ff00000041814 */
[----:B------:R-:W-:Y:S01]  /*5d70*/  HMMA.16816.F32.BF16 R24, R180, R170, R24 ;  /* 0x000000aab418723c */ /* 0x000fe20000041818 */
[----:B------:R-:W4:Y:S07]  /*5d80*/  LDSM.16.M88.4 R168, [R135+0x800] ;  /* 0x0008000087a8783b */ /* 0x000f2e0000000200 */
[C---:B---3--:R-:W-:Y:S08]  /*5d90*/  HMMA.16816.F32.BF16 R4, R184.reuse, R172, R4 ;  /* 0x000000acb804723c */ /* 0x048ff00000041804 */
[C---:B------:R-:W-:Y:S01]  /*5da0*/  HMMA.16816.F32.BF16 R8, R184.reuse, R174, R8 ;  /* 0x000000aeb808723c */ /* 0x040fe20000041808 */
[----:B------:R-:W3:Y:S07]  /*5db0*/  LDSM.16.M88.4 R172, [R135+0x1000] ;  /* 0x0010000087ac783b */ /* 0x000eee0000000200 */
[C---:B----4-:R-:W-:Y:S08]  /*5dc0*/  HMMA.16816.F32.BF16 R12, R184.reuse, R168, R12 ;  /* 0x000000a8b80c723c */ /* 0x050ff0000004180c */
[C---:B------:R-:W-:Y:S01]  /*5dd0*/  HMMA.16816.F32.BF16 R16, R184.reuse, R170, R16 ;  /* 0x000000aab810723c */ /* 0x040fe20000041810 */
[----:B------:R-:W4:Y:S07]  /*5de0*/  LDSM.16.M88.4 R168, [R134+0x1800] ;  /* 0x0018000086a8783b */ /* 0x000f2e0000000200 */
[C---:B---3--:R-:W-:Y:S08]  /*5df0*/  HMMA.16816.F32.BF16 R20, R184.reuse, R172, R20 ;  /* 0x000000acb814723c */ /* 0x048ff00000041814 */
[----:B------:R-:W-:Y:S01]  /*5e00*/  HMMA.16816.F32.BF16 R24, R184, R174, R24 ;  /* 0x000000aeb818723c */ /* 0x000fe20000041818 */
[----:B------:R-:W3:Y:S07]  /*5e10*/  LDSM.16.M88.4 R172, [R134+0x2000] ;  /* 0x0020000086ac783b */ /* 0x000eee0000000200 */
[C---:B----4-:R-:W-:Y:S08]  /*5e20*/  HMMA.16816.F32.BF16 R4, R188.reuse, R168, R4 ;  /* 0x000000a8bc04723c */ /* 0x050ff00000041804 */
[C---:B------:R-:W-:Y:S01]  /*5e30*/  HMMA.16816.F32.BF16 R8, R188.reuse, R170, R8 ;  /* 0x000000aabc08723c */ /* 0x040fe20000041808 */
[----:B------:R-:W4:Y:S07]  /*5e40*/  LDSM.16.M88.4 R168, [R134+0x2800] ;  /* 0x0028000086a8783b */ /* 0x000f2e0000000200 */
[C---:B---3--:R-:W-:Y:S08]  /*5e50*/  HMMA.16816.F32.BF16 R12, R188.reuse, R172, R12 ;  /* 0x000000acbc0c723c */ /* 0x048ff0000004180c */
[C---:B------:R-:W-:Y:S01]  /*5e60*/  HMMA.16816.F32.BF16 R16, R188.reuse, R174, R16 ;  /* 0x000000aebc10723c */ /* 0x040fe20000041810 */
[----:B------:R-:W3:Y:S07]  /*5e70*/  LDSM.16.M88.4 R172, [R240+0x1800] ;  /* 0x00180000f0ac783b */ /* 0x000eee0000000200 */
[C---:B----4-:R-:W-:Y:S08]  /*5e80*/  HMMA.16816.F32.BF16 R20, R188.reuse, R168, R20 ;  /* 0x000000a8bc14723c */ /* 0x050ff00000041814 */
[----:B------:R-:W-:Y:S01]  /*5e90*/  HMMA.16816.F32.BF16 R24, R188, R170, R24 ;  /* 0x000000aabc18723c */ /* 0x000fe20000041818 */
[----:B------:R-:W4:Y:S07]  /*5ea0*/  LDSM.16.M88.4 R168, [R240+0x2000] ;  /* 0x00200000f0a8783b */ /* 0x000f2e0000000200 */
[C---:B---3--:R-:W-:Y:S08]  /*5eb0*/  HMMA.16816.F32.BF16 R4, R192.reuse, R172, R4 ;  /* 0x000000acc004723c */ /* 0x048ff00000041804 */
[C---:B------:R-:W-:Y:S01]  /*5ec0*/  HMMA.16816.F32.BF16 R8, R192.reuse, R174, R8 ;  /* 0x000000aec008723c */ /* 0x040fe20000041808 */
[----:B------:R-:W3:Y:S02]  /*5ed0*/  LDSM.16.M88.4 R172, [R240+0x2800] ;  /* 0x00280000f0ac783b */ /* 0x000ee40000000200 */
[----:B--2---:R-:W-:Y:S05]  /*5ee0*/  ISETP.GT.AND P4, PT, R249, R2, PT ;  /* 0x00000002f900720c */ /* 0x004fea0003f84270 */
[C---:B----4-:R-:W-:Y:S08]  /*5ef0*/  HMMA.16816.F32.BF16 R12, R192.reuse, R168, R12 ;  /* 0x000000a8c00c723c */ /* 0x050ff0000004180c */
        /* <DEDUP_REMOVED lines=79> */
[----:B------:R2:W4:Y:S07]  /*63f0*/  LDSM.16.M88.4 R168, [R0+0x5800] ;  /* 0x0058000000a8783b */ /* 0x00052e0000000200 */
[C---:B---3--:R-:W-:Y:S08]  /*6400*/  HMMA.16816.F32.BF16 R12, R228.reuse, R172, R12 ;  /* 0x000000ace40c723c */ /* 0x048ff0000004180c */
[C---:B------:R-:W-:Y:S01]  /*6410*/  HMMA.16816.F32.BF16 R16, R228.reuse, R174, R16 ;  /* 0x000000aee410723c */ /* 0x040fe20000041810 */
[----:B------:R-:W3:Y:S03]  /*6420*/  LDSM.16.M88.4 R172, [R135+0x4800] ;  /* 0x0048000087ac783b */ /* 0x000ee60000000200 */
[----:B--2---:R-:W-:Y:S04]  /*6430*/  IMAD.MOV.U32 R0, RZ, RZ, R133 ;  /* 0x000000ffff007224 */ /* 0x004fe800078e0085 */
[C---:B----4-:R-:W-:Y:S08]  /*6440*/  HMMA.16816.F32.BF16 R20, R228.reuse, R168, R20 ;  /* 0x000000a8e414723c */ /* 0x050ff00000041814 */
[----:B------:R-:W-:Y:S01]  /*6450*/  HMMA.16816.F32.BF16 R24, R228, R170, R24 ;  /* 0x000000aae418723c */ /* 0x000fe20000041818 */
[----:B------:R-:W2:Y:S07]  /*6460*/  LDSM.16.M88.4 R168, [R135+0x5000] ;  /* 0x0050000087a8783b */ /* 0x000eae0000000200 */
[C---:B---3--:R-:W-:Y:S08]  /*6470*/  HMMA.16816.F32.BF16 R4, R232.reuse, R172, R4 ;  /* 0x000000ace804723c */ /* 0x048ff00000041804 */
[C---:B------:R-:W-:Y:S01]  /*6480*/  HMMA.16816.F32.BF16 R8, R232.reuse, R174, R8 ;  /* 0x000000aee808723c */ /* 0x040fe20000041808 */
[----:B------:R-:W3:Y:S01]  /*6490*/  LDSM.16.M88.4 R172, [R135+0x5800] ;  /* 0x0058000087ac783b */ /* 0x000ee20000000200 */
[----:B------:R-:W-:Y:S04]  /*64a0*/  DEPBAR.LE SB0, 0x0 ;  /* 0x000080000000791a */ /* 0x000fe80000000000 */
[----:B------:R-:W-:Y:S02]  /*64b0*/  BAR.SYNC.DEFER_BLOCKING 0x0 ;  /* 0x0000000000007b1d */ /* 0x000fe40000010000 */
[C---:B--2---:R-:W-:Y:S08]  /*64c0*/  HMMA.16816.F32.BF16 R12, R232.reuse, R168, R12 ;  /* 0x000000a8e80c723c */ /* 0x044ff0000004180c */
[C---:B------:R-:W-:Y:S08]  /*64d0*/  HMMA.16816.F32.BF16 R16, R232.reuse, R170, R16 ;  /* 0x000000aae810723c */ /* 0x040ff00000041810 */
[C---:B---3--:R-:W-:Y:S08]  /*64e0*/  HMMA.16816.F32.BF16 R20, R232.reuse, R172, R20 ;  /* 0x000000ace814723c */ /* 0x048ff00000041814 */
[----:B------:R-:W-:Y:S01]  /*64f0*/  HMMA.16816.F32.BF16 R24, R232, R174, R24 ;  /* 0x000000aee818723c */ /* 0x000fe20000041818 */
[----:B------:R-:W-:Y:S07]  /*6500*/  @!UPT UIADD3 URZ, URZ, URZ, URZ ;  /* 0x0000003f3f3ff290 */ /* 0x000fee000fffe03f */
[----:B------:R-:W-:-:S11]  /*6510*/  @!P4 BRA `(.L_x_2616) ;  /* 0x000002b00000c947 */ /* 0x000fd60003800000 */
[----:B-1----:R-:W2:Y:S04]  /*6520*/  LDL.64 R176, [R1+0x18] ;  /* 0x0000180001b07983 */ /* 0x002ea80000100a00 */
[----:B------:R-:W3:Y:S04]  /*6530*/  LDL.64 R246, [R1+0x8] ;  /* 0x0000080001f67983 */ /* 0x000ee80000100a00 */
[----:B------:R-:W1:Y:S02]  /*6540*/  S2R R2, SR_TID.X ;  /* 0x0000000000027919 */ /* 0x000e640000002100 */
[----:B-1----:R-:W-:Y:S04]  /*6550*/  SHF.R.S32.HI R252, RZ, 0x1f, R2 ;  /* 0x0000001ffffc7819 */ /* 0x002fe80000011402 */
[----:B------:R-:W-:Y:S02]  /*6560*/  LEA.HI R252, R252, R2, RZ, 0x3 ;  /* 0x00000002fcfc7211 */ /* 0x000fe400078f18ff */
[----:B------:R-:W-:Y:S02]  /*6570*/  IADD3 R2, R249, -0x1, RZ ;  /* 0xfffffffff9027810 */ /* 0x000fe40007ffe0ff */
[----:B------:R-:W-:Y:S02]  /*6580*/  SHF.R.S32.HI R252, RZ, 0x3, R252 ;  /* 0x00000003fffc7819 */ /* 0x000fe400000114fc */
[----:B------:R-:W-:Y:S05]  /*6590*/  SHF.R.S32.HI R3, RZ, 0x1f, R2 ;  /* 0x0000001fff037819 */ /* 0x000fea0000011402 */
        /* <DEDUP_REMOVED lines=13> */
[C---:B------:R-:W-:Y:S04]  /*6670*/  @P0 LEA R2, P2, R170.reuse, R2, 0x5 ;  /* 0x00000002aa020211 */ /* 0x040fe800078428ff */
[----:B------:R-:W-:Y:S01]  /*6680*/  @P0 LEA.HI.X R168, R170, R3, R168, 0x5, P2 ;  /* 0x00000003aaa80211 */ /* 0x000fe200010f2ca8 */
[--C-:B---3--:R-:W-:Y:S01]  /*6690*/  @P1 IMAD.X R170, R3, 0x1, R247.reuse, P3 ;  /* 0x0000000103aa1824 */ /* 0x108fe200018e06f7 */
        /* <DEDUP_REMOVED lines=19> */
.L_x_2616:
[----:B-1----:R-:W-:Y:S05]  /*67d0*/  BSYNC B0 ;  /* 0x0000000000007941 */ /* 0x002fea0003800000 */
.L_x_2615:
[----:B------:R-:W-:Y:S01]  /*67e0*/  FMNMX.FTZ R2, R4, R133, !PT ;  /* 0x0000008504027209 */ /* 0x000fe20007810000 */
[----:B------:R-:W2:Y:S01]  /*67f0*/  LDL.LU R169, [R1] ;  /* 0x0000000001a97983 */ /* 0x000ea20000300800 */
[----:B------:R-:W-:Y:S02]  /*6800*/  IADD3 R249, R249, -0x1, RZ ;  /* 0xfffffffff9f97810 */ /* 0x000fe40007ffe0ff */
[----:B------:R-:W-:Y:S01]  /*6810*/  FMNMX.FTZ R2, R5, R2, !PT ;  /* 0x0000000205027209 */ /* 0x000fe20007810000 */
[----:B------:R-:W0:Y:S03]  /*6820*/  LDGDEPBAR ;  /* 0x00000000000079af */ /* 0x000e260000000000 */
        /* <DEDUP_REMOVED lines=29> */
[----:B------:R-:W4:Y:S01]  /*6a00*/  MUFU.EX2 R8, R168 ;  /* 0x000000a800087308 */ /* 0x000f220000000800 */
[----:B-1----:R-:W-:Y:S02]  /*6a10*/  FFMA.FTZ R0, R9, c[0x0][0x2d0], -R2 ;  /* 0x0000b40009007a23 */ /* 0x002fe40000010802 */
[C---:B---3--:R-:W-:Y:S01]  /*6a20*/  FMUL.FTZ R12, R3.reuse, R148 ;  /* 0x00000094030c7220 */ /* 0x048fe20000410000 */
[----:B------:R-:W-:Y:S01]  /*6a30*/  MOV R148, R20 ;  /* 0x0000001400947202 */ /* 0x000fe20000000f00 */
[C---:B------:R-:W-:Y:S02]  /*6a40*/  FMUL.FTZ R13, R3.reuse, R149 ;  /* 0x00000095030d7220 */ /* 0x040fe40000410000 */
[C---:B------:R-:W-:Y:S03]  /*6a50*/  FMUL.FTZ R16, R3.reuse, R144 ;  /* 0x0000009003107220 */ /* 0x040fe60000410000 */
[----:B------:R4:W-:Y:S01]  /*6a60*/  MUFU.EX2 R2, R0 ;  /* 0x0000000000027308 */ /* 0x0009e20000000800 */
        /* <DEDUP_REMOVED lines=11> */
[----:B------:R-:W3:Y:S01]  /*6b20*/  MUFU.EX2 R4, R4 ;  /* 0x0000000400047308 */ /* 0x000ee20000000800 */
[C---:B------:R-:W-:Y:S02]  /*6b30*/  FMUL.FTZ R44, R3.reuse, R44 ;  /* 0x0000002c032c7220 */ /* 0x040fe40000410000 */
[C---:B------:R-:W-:Y:S02]  /*6b40*/  FMUL.FTZ R45, R3.reuse, R45 ;  /* 0x0000002d032d7220 */ /* 0x040fe40000410000 */
[C---:B----4-:R-:W-:Y:S02]  /*6b50*/  FFMA.FTZ R0, R3.reuse, R250, R8 ;  /* 0x000000fa03007223 */ /* 0x050fe40000010008 */
[C---:B------:R-:W-:Y:S02]  /*6b60*/  FMUL.FTZ R48, R3.reuse, R48 ;  /* 0x0000003003307220 */ /* 0x040fe40000410000 */
[C---:B------:R-:W-:Y:S01]  /*6b70*/  FMUL.FTZ R49, R3.reuse, R49 ;  /* 0x0000003103317220 */ /* 0x040fe20000410000 */
[----:B------:R-:W-:Y:S01]  /*6b80*/  MUFU.EX2 R145, R178 ;  /* 0x000000b200917308 */ /* 0x000fe20000000800 */
[C---:B------:R-:W-:Y:S02]  /*6b90*/  FMUL.FTZ R52, R3.reuse, R52 ;  /* 0x0000003403347220 */ /* 0x040fe40000410000 */
[----:B------:R-:W-:Y:S01]  /*6ba0*/  FMUL.FTZ R53, R3, R53 ;  /* 0x0000003503357220 */ /* 0x000fe20000410000 */
[C---:B-1----:R-:W-:Y:S01]  /*6bb0*/  F2FP.BF16.PACK_AB R168, R5.reuse, R8 ;  /* 0x0000000805a8723e */ /* 0x042fe200000010ff */
[----:B------:R-:W-:Y:S02]  /*6bc0*/  FADD.FTZ R0, R5, R0 ;  /* 0x0000000005007221 */ /* 0x000fe40000010000 */
[C---:B------:R-:W-:Y:S01]  /*6bd0*/  FMUL.FTZ R5, R3.reuse, R157 ;  /* 0x0000009d03057220 */ /* 0x040fe20000410000 */
[----:B------:R-:W-:Y:S01]  /*6be0*/  MOV R157, R25 ;  /* 0x00000019009d7202 */ /* 0x000fe20000000f00 */
[C---:B------:R-:W-:Y:S01]  /*6bf0*/  FMUL.FTZ R25, R3.reuse, R137 ;  /* 0x0000008903197220 */ /* 0x040fe20000410000 */
[----:B------:R-:W-:Y:S01]  /*6c00*/  MUFU.EX2 R144, R177 ;  /* 0x000000b100907308 */ /* 0x000fe20000000800 */
[C---:B------:R-:W-:Y:S01]  /*6c10*/  FMUL.FTZ R8, R3.reuse, R152 ;  /* 0x0000009803087220 */ /* 0x040fe20000410000 */
[----:B------:R-:W-:Y:S01]  /*6c20*/  MOV R152, R24 ;  /* 0x0000001800987202 */ /* 0x000fe20000000f00 */
[C---:B------:R-:W-:Y:S01]  /*6c30*/  FMUL.FTZ R24, R3.reuse, R136 ;  /* 0x0000008803187220 */ /* 0x040fe20000410000 */
[----:B---3--:R-:W-:Y:S01]  /*6c40*/  F2FP.BF16.PACK_AB R170, R2, R4 ;  /* 0x0000000402aa723e */ /* 0x008fe200000010ff */
[----:B------:R-:W-:Y:S02]  /*6c50*/  FADD.FTZ R0, R4, R0 ;  /* 0x0000000004007221 */ /* 0x000fe40000010000 */
[C---:B------:R-:W-:Y:S02]  /*6c60*/  FMUL.FTZ R56, R3.reuse, R56 ;  /* 0x0000003803387220 */ /* 0x040fe40000410000 */
[----:B------:R-:W-:Y:S01]  /*6c70*/  FADD.FTZ R247, R2, R0 ;  /* 0x0000000002f77221 */ /* 0x000fe20000010000 */
        /* <DEDUP_REMOVED lines=49> */
[----:B-1----:R-:W-:Y:S01]  /*6f90*/  FMNMX.FTZ R0, R0, R2, !PT ;  /* 0x0000000200007209 */ /* 0x002fe20007810000 */
[----:B------:R-:W-:Y:S04]  /*6fa0*/  FMUL.FTZ R129, R3, R129 ;  /* 0x0000008103817220 */ /* 0x000fe80000410000 */
        /* <DEDUP_REMOVED lines=19> */
[----:B------:R-:W3:Y:S01]  /*70e0*/  MUFU.EX2 R7, R7 ;  /* 0x0000000700077308 */ /* 0x000ee20000000800 */
[C---:B-1----:R-:W-:Y:S02]  /*70f0*/  FMUL.FTZ R26, R0.reuse, R138 ;  /* 0x0000008a001a7220 */ /* 0x042fe40000410000 */
[C---:B------:R-:W-:Y:S02]  /*7100*/  FMUL.FTZ R27, R0.reuse, R139 ;  /* 0x0000008b001b7220 */ /* 0x040fe40000410000 */
[----:B------:R-:W1:Y:S01]  /*7110*/  LDSM.16.MT88.4 R136, [R236] ;  /* 0x00000000ec88783b */ /* 0x000e620000004200 */
[C---:B------:R-:W-:Y:S04]  /*7120*/  FMUL.FTZ R10, R0.reuse, R154 ;  /* 0x0000009a000a7220 */ /* 0x040fe80000410000 */
[----:B------:R-:W-:Y:S01]  /*7130*/  MUFU.EX2 R178, R173 ;  /* 0x000000ad00b27308 */ /* 0x000fe20000000800 */
[C---:B------:R-:W-:Y:S02]  /*7140*/  FMUL.FTZ R11, R0.reuse, R155 ;  /* 0x0000009b000b7220 */ /* 0x040fe40000410000 */
[C---:B------:R-:W-:Y:S02]  /*7150*/  FMUL.FTZ R18, R0.reuse, R146 ;  /* 0x0000009200127220 */ /* 0x040fe40000410000 */
[C---:B--2---:R-:W-:Y:S02]  /*7160*/  FFMA.FTZ R4, R0.reuse, R169, R6 ;  /* 0x000000a900047223 */ /* 0x044fe40000010006 */
[C---:B------:R-:W-:Y:S02]  /*7170*/  FMUL.FTZ R19, R0.reuse, R147 ;  /* 0x0000009300137220 */ /* 0x040fe40000410000 */
[C---:B------:R-:W-:Y:S01]  /*7180*/  FMUL.FTZ R22, R0.reuse, R142 ;  /* 0x0000008e00167220 */ /* 0x040fe20000410000 */
[----:B------:R-:W-:Y:S01]  /*7190*/  MUFU.EX2 R177, R175 ;  /* 0x000000af00b17308 */ /* 0x000fe20000000800 */
[C---:B------:R-:W-:Y:S02]  /*71a0*/  FMUL.FTZ R23, R0.reuse, R143 ;  /* 0x0000008f00177220 */ /* 0x040fe40000410000 */
[C---:B------:R-:W-:Y:S01]  /*71b0*/  FMUL.FTZ R14, R0.reuse, R150 ;  /* 0x00000096000e7220 */ /* 0x040fe20000410000 */
[C---:B---3--:R-:W-:Y:S01]  /*71c0*/  F2FP.BF16.PACK_AB R169, R7.reuse, R6 ;  /* 0x0000000607a9723e */ /* 0x048fe200000010ff */
        /* <DEDUP_REMOVED lines=56> */
[----:B------:R-:W-:Y:S02]  /*7550*/  FADD.FTZ R132, R7, R4 ;  /* 0x0000000407847221 */ /* 0x000fe40000010000 */
[C---:B------:R-:W-:Y:S02]  /*7560*/  FMUL.FTZ R7, R0.reuse, R159 ;  /* 0x0000009f00077220 */ /* 0x040fe40000410000 */
[C---:B------:R-:W-:Y:S02]  /*7570*/  FMUL.FTZ R126, R0.reuse, R126 ;  /* 0x0000007e007e7220 */ /* 0x040fe40000410000 */
[C---:B------:R-:W-:Y:S02]  /*7580*/  FMUL.FTZ R127, R0.reuse, R127 ;  /* 0x0000007f007f7220 */ /* 0x040fe40000410000 */
[C---:B------:R-:W-:Y:S02]  /*7590*/  FMUL.FTZ R130, R0.reuse, R130 ;  /* 0x0000008200827220 */ /* 0x040fe40000410000 */
[----:B------:R-:W-:Y:S02]  /*75a0*/  FMUL.FTZ R131, R0, R131 ;  /* 0x0000008300837220 */ /* 0x000fe40000410000 */
[----:B------:R-:W2:Y:S01]  /*75b0*/  MUFU.EX2 R0, R171 ;  /* 0x000000ab00007308 */ /* 0x000ea20000000800 */
[C---:B------:R-:W-:Y:S01]  /*75c0*/  FMUL.FTZ R4, R3.reuse, R156 ;  /* 0x0000009c03047220 */ /* 0x040fe20000410000 */
[----:B------:R-:W-:Y:S01]  /*75d0*/  MOV R156, R9 ;  /* 0x00000009009c7202 */ /* 0x000fe20000000f00 */
[C---:B------:R-:W-:Y:S01]  /*75e0*/  FMUL.FTZ R9, R3.reuse, R153 ;  /* 0x0000009903097220 */ /* 0x040fe20000410000 */
[----:B------:R-:W-:Y:S01]  /*75f0*/  MOV R153, R21 ;  /* 0x0000001500997202 */ /* 0x000fe20000000f00 */
[----:B------:R-:W-:Y:S02]  /*7600*/  FMUL.FTZ R21, R3, R141 ;  /* 0x0000008d03157220 */ /* 0x000fe40000410000 */
[----:B------:R-:W-:Y:S03]  /*7610*/  LDSM.16.MT88.4 R140, [R236+0x800] ;  /* 0x00080000ec8c783b */ /* 0x000fe60000004200 */
[----:B------:R-:W-:Y:S10]  /*7620*/  MUFU.EX2 R3, R179 ;  /* 0x000000b300037308 */ /* 0x000ff40000000800 */
[----:B------:R-:W-:Y:S01]  /*7630*/  MUFU.EX2 R173, R156 ;  /* 0x0000009c00ad7308 */ /* 0x000fe20000000800 */
[----:B--2---:R-:W-:Y:S01]  /*7640*/  F2FP.BF16.PACK_AB R171, R151, R0 ;  /* 0x0000000097ab723e */ /* 0x004fe200000010ff */
[----:B------:R-:W-:Y:S08]  /*7650*/  FADD.FTZ R149, R0, R132 ;  /* 0x0000008400957221 */ /* 0x000ff00000010000 */
[----:B------:R-:W2:Y:S01]  /*7660*/  MUFU.EX2 R132, R246 ;  /* 0x000000f600847308 */ /* 0x000ea20000000800 */
[C---:B-1----:R-:W-:Y:S08]  /*7670*/  HMMA.16816.F32.BF16 R4, R168.reuse, R136, R4 ;  /* 0x00000088a804723c */ /* 0x042ff00000041804 */
[C---:B------:R-:W-:Y:S01]  /*7680*/  HMMA.16816.F32.BF16 R8, R168.reuse, R138, R8 ;  /* 0x0000008aa808723c */ /* 0x040fe20000041808 */
[----:B------:R-:W1:Y:S03]  /*7690*/  LDSM.16.MT88.4 R136, [R238] ;  /* 0x00000000ee88783b */ /* 0x000e660000004200 */
[----:B--2---:R-:W-:Y:S04]  /*76a0*/  FADD.FTZ R0, R132, R247 ;  /* 0x000000f784007221 */ /* 0x004fe80000010000 */
[----:B------:R-:W-:Y:S04]  /*76b0*/  FADD.FTZ R0, R3, R0 ;  /* 0x0000000003007221 */ /* 0x000fe80000010000 */
[----:B------:R-:W-:Y:S04]  /*76c0*/  FADD.FTZ R0, R145, R0 ;  /* 0x0000000091007221 */ /* 0x000fe80000010000 */
        /* <DEDUP_REMOVED lines=98> */
[C---:B------:R-:W-:Y:S03]  /*7cf0*/  HMMA.16816.F32.BF16 R120, R136.reuse, R142, R120 ;  /* 0x0000008e8878723c */ /* 0x040fe60000041878 */
[----:B------:R3:W4:Y:S10]  /*7d00*/  MUFU.EX2 R148, R152 ;  /* 0x0000009800947308 */ /* 0x0007340000000800 */
[----:B------:R-:W5:Y:S01]  /*7d10*/  MUFU.EX2 R141, R157 ;  /* 0x0000009d008d7308 */ /* 0x000f620000000800 */
[----:B--2---:R-:W-:Y:S01]  /*7d20*/  F2FP.BF16.PACK_AB R168, R132, R140 ;  /* 0x0000008c84a8723e */ /* 0x004fe200000010ff */
[----:B------:R-:W-:Y:S01]  /*7d30*/  FADD.FTZ R0, R140, R0 ;  /* 0x000000008c007221 */ /* 0x000fe20000010000 */
[C---:B-1----:R-:W-:Y:S03]  /*7d40*/  HMMA.16816.F32.BF16 R124, R136.reuse, R144, R124 ;  /* 0x00000090887c723c */ /* 0x042fe6000004187c */
[----:B------:R-:W-:Y:S01]  /*7d50*/  FADD.FTZ R0, R132, R0 ;  /* 0x0000000084007221 */ /* 0x000fe20000010000 */
[----:B------:R-:W-:Y:S01]  /*7d60*/  MOV R132, R2 ;  /* 0x0000000200847202 */ /* 0x000fe20000000f00 */
[----:B---3--:R-:W1:Y:S02]  /*7d70*/  LDSM.16.MT88.4 R152, [R236+0x1000] ;  /* 0x00100000ec98783b */ /* 0x008e640000004200 */
[----:B----4-:R-:W-:Y:S01]  /*7d80*/  FADD.FTZ R0, R148, R0 ;  /* 0x0000000094007221 */ /* 0x010fe20000010000 */
[----:B------:R-:W-:Y:S05]  /*7d90*/  HMMA.16816.F32.BF16 R128, R136, R146, R128 ;  /* 0x000000928880723c */ /* 0x000fea0000041880 */
[----:B------:R-:W2:Y:S01]  /*7da0*/  LDSM.16.MT88.4 R144, [R238+0x1000] ;  /* 0x00100000ee90783b */ /* 0x000ea20000004200 */
[C---:B-----5:R-:W-:Y:S01]  /*7db0*/  F2FP.BF16.PACK_AB R170, R141.reuse, R148 ;  /* 0x000000948daa723e */ /* 0x060fe200000010ff */
[----:B------:R-:W-:Y:S02]  /*7dc0*/  FADD.FTZ R250, R141, R0 ;  /* 0x000000008dfa7221 */ /* 0x000fe40000010000 */
[----:B------:R-:W-:Y:S04]  /*7dd0*/  FADD.FTZ R0, R150, R3 ;  /* 0x0000000396007221 */ /* 0x000fe80000010000 */
[----:B------:R-:W3:Y:S01]  /*7de0*/  LDSM.16.MT88.4 R136, [R237+0x1000] ;  /* 0x00100000ed88783b */ /* 0x000ee20000004200 */
[----:B------:R-:W-:Y:S04]  /*7df0*/  FADD.FTZ R0, R178, R0 ;  /* 0x00000000b2007221 */ /* 0x000fe80000010000 */
[----:B------:R-:W-:Y:S04]  /*7e00*/  FADD.FTZ R0, R177, R0 ;  /* 0x00000000b1007221 */ /* 0x000fe80000010000 */
[----:B------:R-:W-:Y:S04]  /*7e10*/  FADD.FTZ R0, R176, R0 ;  /* 0x00000000b0007221 */ /* 0x000fe80000010000 */
[----:B------:R-:W-:Y:S04]  /*7e20*/  FADD.FTZ R0, R174, R0 ;  /* 0x00000000ae007221 */ /* 0x000fe80000010000 */
[----:B------:R-:W-:Y:S04]  /*7e30*/  FADD.FTZ R0, R175, R0 ;  /* 0x00000000af007221 */ /* 0x000fe80000010000 */
[----:B------:R-:W-:Y:S01]  /*7e40*/  FADD.FTZ R0, R172, R0 ;  /* 0x00000000ac007221 */ /* 0x000fe20000010000 */
[C---:B-1----:R-:W-:Y:S01]  /*7e50*/  HMMA.16816.F32.BF16 R156, R168.reuse, R152, R4 ;  /* 0x00000098a89c723c */ /* 0x042fe20000041804 */
[----:B------:R-:W1:Y:S04]  /*7e60*/  LDSM.16.MT88.4 R4, [R239+0x1000] ;  /* 0x00100000ef04783b */ /* 0x000e680000004200 */
[----:B------:R-:W-:Y:S03]  /*7e70*/  FADD.FTZ R0, R173, R0 ;  /* 0x00000000ad007221 */ /* 0x000fe60000010000 */
[C---:B------:R-:W-:Y:S01]  /*7e80*/  HMMA.16816.F32.BF16 R152, R168.reuse, R154, R8 ;  /* 0x0000009aa898723c */ /* 0x040fe20000041808 */
[----:B------:R-:W4:Y:S07]  /*7e90*/  LDSM.16.MT88.4 R8, [R236+0x2800] ;  /* 0x00280000ec08783b */ /* 0x000f2e0000004200 */
[C---:B--2---:R-:W-:Y:S01]  /*7ea0*/  HMMA.16816.F32.BF16 R148, R168.reuse, R144, R12 ;  /* 0x00000090a894723c */ /* 0x044fe2000004180c */
[----:B------:R-:W2:Y:S07]  /*7eb0*/  LDSM.16.MT88.4 R12, [R238+0x2800] ;  /* 0x00280000ee0c783b */ /* 0x000eae0000004200 */
[C---:B------:R-:W-:Y:S01]  /*7ec0*/  HMMA.16816.F32.BF16 R144, R168.reuse, R146, R16 ;  /* 0x00000092a890723c */ /* 0x040fe20000041810 */
[----:B------:R-:W-:Y:S07]  /*7ed0*/  STL [R1], R0 ;  /* 0x0000000001007387 */ /* 0x000fee0000100800 */
[C---:B---3--:R-:W-:Y:S08]  /*7ee0*/  HMMA.16816.F32.BF16 R140, R168.reuse, R136, R20 ;  /* 0x00000088a88c723c */ /* 0x048ff00000041814 */
[C---:B------:R-:W-:Y:S08]  /*7ef0*/  HMMA.16816.F32.BF16 R136, R168.reuse, R138, R24 ;  /* 0x0000008aa888723c */ /* 0x040ff00000041818 */
[C---:B-1----:R-:W-:Y:S08]  /*7f00*/  HMMA.16816.F32.BF16 R28, R168.reuse, R4, R28 ;  /* 0x00000004a81c723c */ /* 0x042ff0000004181c */
[C---:B------:R-:W-:Y:S01]  /*7f10*/  HMMA.16816.F32.BF16 R32, R168.reuse, R6, R32 ;  /* 0x00000006a820723c */ /* 0x040fe20000041820 */
[----:B------:R-:W1:Y:S07]  /*7f20*/  LDSM.16.MT88.4 R4, [R237+0x2800] ;  /* 0x00280000ed04783b */ /* 0x000e6e0000004200 */
[C---:B----4-:R-:W-:Y:S08]  /*7f30*/  HMMA.16816.F32.BF16 R36, R168.reuse, R8, R36 ;  /* 0x00000008a824723c */ /* 0x050ff00000041824 */
        /* <DEDUP_REMOVED lines=33> */
.L_x_2614:
[----:B------:R-:W-:Y:S11]  /*8150*/  @!UPT UIADD3 URZ, URZ, URZ, URZ ;  /* 0x0000003f3f3ff290 */ /* 0x000ff6000fffe03f */
[----:B--2---:R-:W-:Y:S05]  /*8160*/  BRA.DIV ~URZ, `(.L_x_2618) ;  /* 0x00005c127f007947 */ /* 0x004fea000b800000 */
[----:B------:R-:W2:Y:S04]  /*8170*/  LDL.LU R6, [R1] ;  /* 0x0000000001067983 */ /* 0x000ea80000300800 */
[----:B------:R-:W1:Y:S02]  /*8180*/  SHFL.BFLY PT, R0, R250, 0x2, 0x1f ;  /* 0x0c401f00fa007f89 */ /* 0x000e6400000e0000 */
[----:B-1----:R-:W-:-:S05]  /*8190*/  FADD.FTZ R0, R0, R250 ;  /* 0x000000fa00007221 */ /* 0x002fca0000010000 */
[----:B------:R-:W1:Y:S02]  /*81a0*/  SHFL.BFLY PT, R5, R0, 0x1, 0x1f ;  /* 0x0c201f0000057f89 */ /* 0x000e6400000e0000 */
[----:B-1----:R-:W-:Y:S02]  /*81b0*/  FADD.FTZ R0, R0, R5 ;  /* 0x0000000500007221 */ /* 0x002fe40000010000 */
[----:B--2---:R-:W1:Y:S02]  /*81c0*/  SHFL.BFLY PT, R2, R6, 0x2, 0x1f ;  /* 0x0c401f0006027f89 */ /* 0x004e6400000e0000 */
[----:B-1----:R-:W-:-:S05]  /*81d0*/  FADD.FTZ R4, R2, R6 ;  /* 0x0000000602047221 */ /* 0x002fca0000010000 */
[----:B------:R1:W2:Y:S02]  /*81e0*/  SHFL.BFLY PT, R3, R4, 0x1, 0x1f ;  /* 0x0c201f0004037f89 */ /* 0x0002a400000e0000 */
.L_x_2681:
        /* <DEDUP_REMOVED lines=26> */
[C---:B-----5:R-:W-:Y:S02]  /*8390*/  FMUL.FTZ R160, R2.reuse, R28 ;  /* 0x0000001c02a07220 */ /* 0x060fe40000410000 */
        /* <DEDUP_REMOVED lines=122> */
.L_x_2611:
        /* <DEDUP_REMOVED lines=19> */
.L_x_2620:
[----:B--2---:R-:W-:Y:S05]  /*8c70*/  BSYNC B0 ;  /* 0x0000000000007941 */ /* 0x004fea0003800000 */
.L_x_2619:
        /* <DEDUP_REMOVED lines=166> */
.L_x_2623:
        /* <DEDUP_REMOVED lines=130> */
.L_x_2682:
[----:B------:R-:W-:Y:S05]  /*9f00*/  BRA.DIV ~URZ, `(.L_x_2626) ;  /* 0x000040627f007947 */ /* 0x000fea000b800000 */
[----:B------:R4:W2:Y:S02]  /*9f10*/  SHFL.IDX PT, R0, R14, RZ, 0x181f ;  /* 0x00181fff0e007589 */ /* 0x0008a400000e0000 */
.L_x_2683:
        /* <DEDUP_REMOVED lines=26> */
.L_x_2628:
[----:B------:R-:W-:Y:S05]  /*a0c0*/  BSYNC B0 ;  /* 0x0000000000007941 */ /* 0x000fea0003800000 */
.L_x_2627:
[----:B------:R-:W-:Y:S05]  /*a0d0*/  BRA.DIV ~URZ, `(.L_x_2629) ;  /* 0x00003ef27f007947 */ /* 0x000fea000b800000 */
[----:B---3--:R3:W4:Y:S04]  /*a0e0*/  SHFL.IDX PT, R10, R12, 0x1, 0x181f ;  /* 0x00381f000c0a7f89 */ /* 0x00872800000e0000 */
[----:B--2---:R3:W2:Y:S02]  /*a0f0*/  SHFL.IDX PT, R0, R14, 0x1, 0x181f ;  /* 0x00381f000e007f89 */ /* 0x0046a400000e0000 */
.L_x_2684:
        /* <DEDUP_REMOVED lines=27> */
.L_x_2631:
[----:B------:R-:W-:Y:S05]  /*a2b0*/  BSYNC B0 ;  /* 0x0000000000007941 */ /* 0x000fea0003800000 */
.L_x_2630:
[----:B------:R-:W-:Y:S05]  /*a2c0*/  BRA.DIV ~URZ, `(.L_x_2632) ;  /* 0x00003dc27f007947 */ /* 0x000fea000b800000 */
[----:B----4-:R4:W3:Y:S02]  /*a2d0*/  SHFL.IDX PT, R10, R12, 0x2, 0x181f ;  /* 0x00581f000c0a7f89 */ /* 0x0108e400000e0000 */
.L_x_2685:
[----:B------:R-:W-:Y:S05]  /*a2e0*/  BRA.DIV ~URZ, `(.L_x_2633) ;  /* 0x00003e127f007947 */ /* 0x000fea000b800000 */
[----:B--2---:R2:W4:Y:S02]  /*a2f0*/  SHFL.IDX PT, R0, R14, 0x2, 0x181f ;  /* 0x00581f000e007f89 */ /* 0x00452400000e0000 */
.L_x_2686:
        /* <DEDUP_REMOVED lines=27> */
.L_x_2635:
[----:B------:R-:W-:Y:S05]  /*a4b0*/  BSYNC B0 ;  /* 0x0000000000007941 */ /* 0x000fea0003800000 */
.L_x_2634:
[----:B------:R-:W-:Y:S05]  /*a4c0*/  BRA.DIV ~URZ, `(.L_x_2636) ;  /* 0x00003c927f007947 */ /* 0x000fea000b800000 */
[----:B-1----:R1:W2:Y:S04]  /*a4d0*/  SHFL.IDX PT, R8, R12, 0x3, 0x181f ;  /* 0x00781f000c087f89 */ /* 0x0022a800000e0000 */
[----:B----4-:R1:W4:Y:S02]  /*a4e0*/  SHFL.IDX PT, R0, R14, 0x3, 0x181f ;  /* 0x00781f000e007f89 */ /* 0x01032400000e0000 */
.L_x_2687:
        /* <DEDUP_REMOVED lines=28> */
.L_x_2624:
        /* <DEDUP_REMOVED lines=34> */
.L_x_2688:
[----:B------:R-:W-:Y:S05]  /*a8d0*/  BRA.DIV ~URZ, `(.L_x_2639) ;  /* 0x000039b27f007947 */ /* 0x000fea000b800000 */
[----:B------:R3:W4:Y:S02]  /*a8e0*/  SHFL.IDX PT, R0, R14, RZ, 0x1c1f ;  /* 0x001c1fff0e007589 */ /* 0x00072400000e0000 */
.L_x_2689:
        /* <DEDUP_REMOVED lines=194> */
.L_x_2641:
[----:B------:R-:W-:Y:S05]  /*b510*/  BSYNC B0 ;  /* 0x0000000000007941 */ /* 0x000fea0003800000 */
.L_x_2640:
[----:B------:R-:W-:Y:S05]  /*b520*/  BRA.DIV ~URZ, `(.L_x_2642) ;  /* 0x00002dc27f007947 */ /* 0x000fea000b800000 */
[----:B--2---:R2:W1:Y:S04]  /*b530*/  SHFL.IDX PT, R4, R12, 0x1, 0x1c1f ;  /* 0x003c1f000c047f89 */ /* 0x00446800000e0000 */
[----:B----4-:R2:W4:Y:S02]  /*b540*/  SHFL.IDX PT, R0, R14, 0x1, 0x1c1f ;  /* 0x003c1f000e007f89 */ /* 0x01052400000e0000 */
.L_x_2690:
        /* <DEDUP_REMOVED lines=136> */
.L_x_2622:
        /* <DEDUP_REMOVED lines=22> */
.L_x_2643:
        /* <DEDUP_REMOVED lines=57> */
.L_x_2645:
[----:B------:R-:W-:Y:S05]  /*c2c0*/  BSYNC B0 ;  /* 0x0000000000007941 */ /* 0x000fea0003800000 */
.L_x_2644:
        /* <DEDUP_REMOVED lines=47> */
.L_x_2691:
[----:B------:R-:W-:Y:S05]  /*c5c0*/  BRA.DIV ~URZ, `(.L_x_2647) ;  /* 0x00001e527f007947 */ /* 0x000fea000b800000 */
[----:B------:R3:W4:Y:S02]  /*c5d0*/  SHFL.IDX PT, R0, R14, RZ, 0x181f ;  /* 0x00181fff0e007589 */ /* 0x00072400000e0000 */
.L_x_2692:
        /* <DEDUP_REMOVED lines=27> */
.L_x_2649:
[----:B------:R-:W-:Y:S05]  /*c790*/  BSYNC B0 ;  /* 0x0000000000007941 */ /* 0x000fea0003800000 */
.L_x_2648:
[----:B------:R-:W-:Y:S05]  /*c7a0*/  BRA.DIV ~URZ, `(.L_x_2650) ;  /* 0x00001cd27f007947 */ /* 0x000fea000b800000 */
[----:B--2---:R2:W1:Y:S04]  /*c7b0*/  SHFL.IDX PT, R10, R11, 0x1, 0x181f ;  /* 0x00381f000b0a7f89 */ /* 0x00446800000e0000 */
[----:B----4-:R2:W4:Y:S02]  /*c7c0*/  SHFL.IDX PT, R0, R14, 0x1, 0x181f ;  /* 0x00381f000e007f89 */ /* 0x01052400000e0000 */
.L_x_2693:
        /* <DEDUP_REMOVED lines=27> */
.L_x_2652:
[----:B------:R-:W-:Y:S05]  /*c980*/  BSYNC B0 ;  /* 0x0000000000007941 */ /* 0x000fea0003800000 */
.L_x_2651:
[----:B------:R-:W-:Y:S05]  /*c990*/  BRA.DIV ~URZ, `(.L_x_2653) ;  /* 0x00001ba27f007947 */ /* 0x000fea000b800000 */
[----:B-1----:R1:W2:Y:S02]  /*c9a0*/  SHFL.IDX PT, R10, R11, 0x2, 0x181f ;  /* 0x00581f000b0a7f89 */ /* 0x0022a400000e0000 */
.L_x_2694:
[----:B------:R-:W-:Y:S05]  /*c9b0*/  BRA.DIV ~URZ, `(.L_x_2654) ;  /* 0x00001bf27f007947 */ /* 0x000fea000b800000 */
[----:B----4-:R4:W1:Y:S02]  /*c9c0*/  SHFL.IDX PT, R0, R14, 0x2, 0x181f ;  /* 0x00581f000e007f89 */ /* 0x01086400000e0000 */
.L_x_2695:
        /* <DEDUP_REMOVED lines=27> */
.L_x_2656:
[----:B------:R-:W-:Y:S05]  /*cb80*/  BSYNC B0 ;  /* 0x0000000000007941 */ /* 0x000fea0003800000 */
.L_x_2655:
[----:B------:R-:W-:Y:S05]  /*cb90*/  BRA.DIV ~URZ, `(.L_x_2657) ;  /* 0x00001a727f007947 */ /* 0x000fea000b800000 */
[----:B--2---:R2:W3:Y:S04]  /*cba0*/  SHFL.IDX PT, R10, R11, 0x3, 0x181f ;  /* 0x00781f000b0a7f89 */ /* 0x0044e800000e0000 */
[----:B-1----:R2:W1:Y:S02]  /*cbb0*/  SHFL.IDX PT, R0, R14, 0x3, 0x181f ;  /* 0x00781f000e007f89 */ /* 0x00246400000e0000 */
.L_x_2696:
        /* <DEDUP_REMOVED lines=26> */
.L_x_2637:
[----:B------:R-:W-:Y:S05]  /*cd60*/  BSYNC B1 ;  /* 0x0000000000017941 */ /* 0x000fea0003800000 */
.L_x_2621:
        /* <DEDUP_REMOVED lines=15> */
.L_x_2697:
[----:B------:R-:W-:Y:S05]  /*ce60*/  BRA.DIV ~URZ, `(.L_x_2660) ;  /* 0x000018d27f007947 */ /* 0x000fea000b800000 */
[----:B--2---:R2:W1:Y:S02]  /*ce70*/  SHFL.IDX PT, R8, R131, 0x1, 0x1f ;  /* 0x00201f0083087f89 */ /* 0x00446400000e0000 */
.L_x_2698:
        /* <DEDUP_REMOVED lines=19> */
.L_x_2699:
        /* <DEDUP_REMOVED lines=16> */
.L_x_2700:
[----:B----4-:R-:W-:Y:S01]  /*d0b0*/  IMAD R0, R0, c[0x0][0x538], RZ ;  /* 0x00014e0000007a24 */ /* 0x010fe200078e02ff */
[----:B------:R-:W-:Y:S04]  /*d0c0*/  BSSY B1, `(.L_x_2663) ;  /* 0x0000083000017945 */ /* 0x000fe80003800000 */
[----:B-1----:R-:W-:-:S04]  /*d0d0*/  IADD3 R8, R0, R8, RZ ;  /* 0x0000000800087210 */ /* 0x002fc80007ffe0ff */
[----:B------:R-:W-:-:S13]  /*d0e0*/  ISETP.GT.AND P0, PT, R8, R9, PT ;  /* 0x000000090800720c */ /* 0x000fda0003f04270 */
[----:B------:R-:W-:Y:S05]  /*d0f0*/  @P0 BRA `(.L_x_2664) ;  /* 0x0000025000000947 */ /* 0x000fea0003800000 */
.L_x_2668:
        /* <DEDUP_REMOVED lines=17> */
.L_x_2701:
        /* <DEDUP_REMOVED lines=16> */
.L_x_2702:
[----:B--2---:R-:W-:-:S05]  /*d310*/  IMAD R0, R0, c[0x0][0x538], RZ ;  /* 0x00014e0000007a24 */ /* 0x004fca00078e02ff */
[----:B------:R-:W-:-:S04]  /*d320*/  IADD3 R8, R0, R8, RZ ;  /* 0x0000000800087210 */ /* 0x000fc80007ffe0ff */
[----:B------:R-:W-:-:S13]  /*d330*/  ISETP.GT.AND P0, PT, R8, R9, PT ;  /* 0x000000090800720c */ /* 0x000fda0003f04270 */
[----:B-1-3--:R-:W-:Y:S05]  /*d340*/  @!P0 BRA `(.L_x_2668) ;  /* 0xfffffdb000008947 */ /* 0x00afea000383ffff */
.L_x_2664:
[----:B---3--:R-:W-:-:S05]  /*d350*/  IADD3 R10, -R0, R8, RZ ;  /* 0x00000008000a7210 */ /* 0x008fca0007ffe1ff */
[----:B------:R-:W-:-:S05]  /*d360*/  IMAD R0, R4, c[0x0][0x538], R10 ;  /* 0x00014e0004007a24 */ /* 0x000fca00078e020a */
[----:B------:R-:W-:Y:S01]  /*d370*/  ISETP.GT.AND P0, PT, R0, R9, PT ;  /* 0x000000090000720c */ /* 0x000fe20003f04270 */
[----:B------:R-:W-:-:S12]  /*d380*/  BRA.DIV ~URZ, `(.L_x_2669) ;  /* 0x000017f27f007947 */ /* 0x000fd8000b800000 */
[----:B------:R-:W-:-:S04]  /*d390*/  VOTE.ANY R8, PT, !P0 ;  /* 0x0000000000087806 */ /* 0x000fc800040e0100 */
.L_x_2703:
[----:B------:R1:W3:Y:S01]  /*d3a0*/  POPC R12, R8 ;  /* 0x00000008000c7309 */ /* 0x0002e20000000000 */
[----:B------:R-:W-:Y:S05]  /*d3b0*/  BRA.DIV ~URZ, `(.L_x_2670) ;  /* 0x000018127f007947 */ /* 0x000fea000b800000 */
[----:B---3--:R3:W4:Y:S04]  /*d3c0*/  SHFL.IDX PT, R6, R6, R12, 0x1f ;  /* 0x00001f0c06067589 */ /* 0x00872800000e0000 */
[----:B------:R3:W1:Y:S02]  /*d3d0*/  SHFL.IDX PT, R7, R7, R12, 0x1f ;  /* 0x00001f0c07077589 */ /* 0x00066400000e0000 */
.L_x_2704:
[----:B------:R-:W-:Y:S01]  /*d3e0*/  ISETP.NE.AND P0, PT, R8, RZ, PT ;  /* 0x000000ff0800720c */ /* 0x000fe20003f05270 */
[----:B------:R-:W-:-:S12]  /*d3f0*/  BSSY B0, `(.L_x_2671) ;  /* 0x0000005000007945 */ /* 0x000fd80003800000 */
[----:B------:R-:W-:Y:S05]  /*d400*/  @!P0 BRA `(.L_x_2672) ;  /* 0x0000003000008947 */ /* 0x000fea0003800000 */
[----:B------:R-:W-:Y:S01]  /*d410*/  IADD3 R3, R12, -0x1, RZ ;  /* 0xffffffff0c037810 */ /* 0x000fe20007ffe0ff */
[----:B------:R-:W-:Y:S05]  /*d420*/  BRA.DIV ~URZ, `(.L_x_2673) ;  /* 0x000018727f007947 */ /* 0x000fea000b800000 */
[----:B------:R2:W3:Y:S02]  /*d430*/  SHFL.IDX PT, R11, R4, R3, 0x1f ;  /* 0x00001f03040b7589 */ /* 0x0004e400000e0000 */
.L_x_2672:
[----:B------:R-:W-:Y:S05]  /*d440*/  BSYNC B0 ;  /* 0x0000000000007941 */ /* 0x000fea0003800000 */
.L_x_2671:
        /* <DEDUP_REMOVED lines=69> */
.L_x_2665:
[----:B------:R-:W-:Y:S01]  /*d8a0*/  MOV R0, c[0x0][0x53c] ;  /* 0x00014f0000007a02 */ /* 0x000fe20000000f00 */
[----:B------:R1:W-:Y:S04]  /*d8b0*/  STL [R1+0x48], R9 ;  /* 0x0000480901007387 */ /* 0x0003e80000100800 */
[----:B------:R1:W-:Y:S04]  /*d8c0*/  STL [R1+0x4c], RZ ;  /* 0x00004cff01007387 */ /* 0x0003e80000100800 */
[----:B------:R1:W-:Y:S04]  /*d8d0*/  STL [R1+0x50], RZ ;  /* 0x000050ff01007387 */ /* 0x0003e80000100800 */
[----:B------:R1:W-:Y:S02]  /*d8e0*/  STL [R1+0x54], R0 ;  /* 0x0000540001007387 */ /* 0x0003e40000100800 */
.L_x_2674:
[----:B------:R-:W-:Y:S05]  /*d8f0*/  BSYNC B1 ;  /* 0x0000000000017941 */ /* 0x000fea0003800000 */
.L_x_2663:
        /* <DEDUP_REMOVED lines=9> */
.L_x_2658:
[----:B-1----:R-:W4:Y:S02]  /*d990*/  LDL R0, [R1+0x54] ;  /* 0x0000540001007983 */ /* 0x002f240000100800 */
[----:B----4-:R-:W-:-:S13]  /*d9a0*/  ISETP.GE.AND P0, PT, R0, c[0x0][0x53c], PT ;  /* 0x00014f0000007a0c */ /* 0x010fda0003f06270 */
[----:B--23--:R-:W-:Y:S01]  /*d9b0*/  @P0 CALL.REL.NOINC `(.L_x_2675) ;  /* 0x0000001000000944 */ /* 0x00cfe20003c00000 */
[----:B------:R-:W-:Y:S05]  /*d9c0*/  BRA `(.L_x_2676) ;  /* 0xffff3a9000007947 */ /* 0x000fea000383ffff */
.L_x_2675:
[----:B------:R-:W-:Y:S05]  /*d9d0*/  EXIT ;  /* 0x000000000000794d */ /* 0x000fea0003800000 */
.L_x_2597:
[----:B------:R-:W-:Y:S01]  /*d9e0*/  IMAD.MOV.U32 R0, RZ, RZ, R5 ;  /* 0x000000ffff007224 */ /* 0x000fe200078e0005 */
[----:B------:R-:W-:Y:S02]  /*d9f0*/  MOV R2, 0x1 ;  /* 0x0000000100027802 */ /* 0x000fe40000000f00 */
[----:B------:R-:W-:Y:S02]  /*da00*/  MOV R3, 0xda20 ;  /* 0x0000da2000037802 */ /* 0x000fe40000000f00 */
[----:B------:R-:W-:Y:S05]  /*da10*/  CALL.REL.NOINC `($__internal_54_$__cuda_sm70_shflsync_up_p) ;  /* 0x0000138000007944 */ /* 0x000fea0003c00000 */
[----:B------:R-:W-:Y:S01]  /*da20*/  MOV R0, R4 ;  /* 0x0000000400007202 */ /* 0x000fe20000000f00 */
[----:B------:R-:W-:Y:S05]  /*da30*/  BRA `(.L_x_2677) ;  /* 0xffff2a3000007947 */ /* 0x000fea000383ffff */
.L_x_2598:
[----:B------:R-:W-:Y:S01]  /*da40*/  IMAD.MOV.U32 R0, RZ, RZ, R5 ;  /* 0x000000ffff007224 */ /* 0x000fe200078e0005 */
[----:B------:R-:W-:Y:S02]  /*da50*/  MOV R2, 0x2 ;  /* 0x0000000200027802 */ /* 0x000fe40000000f00 */
[----:B------:R-:W-:Y:S02]  /*da60*/  MOV R3, 0xda80 ;  /* 0x0000da8000037802 */ /* 0x000fe40000000f00 */
[----:B------:R-:W-:Y:S05]  /*da70*/  CALL.REL.NOINC `($__internal_54_$__cuda_sm70_shflsync_up_p) ;  /* 0x0000132000007944 */ /* 0x000fea0003c00000 */
[----:B------:R-:W-:Y:S01]  /*da80*/  SEL R0, R4, RZ, P4 ;  /* 0x000000ff04007207 */ /* 0x000fe20002000000 */
[----:B------:R-:W-:Y:S01]  /*da90*/  IMAD.MOV.U32 R2, RZ, RZ, 0x4 ;  /* 0x00000004ff027424 */ /* 0x000fe200078e00ff */
[----:B------:R-:W-:-:S03]  /*daa0*/  MOV R3, 0xdad0 ;  /* 0x0000dad000037802 */ /* 0x000fc60000000f00 */
[----:B------:R-:W-:Y:S02]  /*dab0*/  IMAD.IADD R0, R5, 0x1, R0 ;  /* 0x0000000105007824 */ /* 0x000fe400078e0200 */
        /* <DEDUP_REMOVED lines=14> */
[----:B------:R-:W-:Y:S01]  /*dba0*/  IMAD.IADD R4, R0, 0x1, R4 ;  /* 0x0000000100047824 */ /* 0x000fe200078e0204 */
[----:B------:R-:W-:-:S03]  /*dbb0*/  MOV R0, 0x1f ;  /* 0x0000001f00007802 */ /* 0x000fc60000000f00 */
[----:B------:R-:W-:Y:S02]  /*dbc0*/  IMAD.MOV.U32 R5, RZ, RZ, R4 ;  /* 0x000000ffff057224 */ /* 0x000fe400078e0004 */
[----:B------:R-:W-:Y:S05]  /*dbd0*/  CALL.REL.NOINC `($__internal_53_$__cuda_sm70_shflsync_idx_p) ;  /* 0x0000117000007944 */ /* 0x000fea0003c00000 */
[----:B------:R-:W-:Y:S05]  /*dbe0*/  BRA `(.L_x_2678) ;  /* 0xffff298000007947 */ /* 0x000fea000383ffff */
.L_x_2600:
[----:B------:R-:W-:Y:S02]  /*dbf0*/  SEL R0, RZ, 0x1, P0 ;  /* 0x00000001ff007807 */ /* 0x000fe40000000000 */
[----:B------:R-:W-:Y:S02]  /*dc00*/  MOV R2, 0xdc20 ;  /* 0x0000dc2000027802 */ /* 0x000fe40000000f00 */
[----:B------:R-:W-:Y:S05]  /*dc10*/  CALL.REL.NOINC `($__internal_55_$__cuda_sm70_votesync_ballot) ;  /* 0x000011f000007944 */ /* 0x000fea0003c00000 */
[----:B------:R-:W-:Y:S01]  /*dc20*/  MOV R6, R0 ;  /* 0x0000000000067202 */ /* 0x000fe20000000f00 */
[----:B------:R-:W-:Y:S05]  /*dc30*/  BRA `(.L_x_2679) ;  /* 0xffff29c000007947 */ /* 0x000fea000383ffff */
.L_x_2601:
[----:B------:R-:W-:Y:S01]  /*dc40*/  IMAD.MOV.U32 R5, RZ, RZ, R8 ;  /* 0x000000ffff057224 */ /* 0x000fe200078e0008 */
[----:B--2---:R-:W-:Y:S01]  /*dc50*/  MOV R3, R13 ;  /* 0x0000000d00037202 */ /* 0x004fe20000000f00 */
[----:B------:R-:W-:Y:S01]  /*dc60*/  IMAD.MOV.U32 R0, RZ, RZ, 0x1f ;  /* 0x0000001fff007424 */ /* 0x000fe200078e00ff */
[----:B------:R-:W-:Y:S02]  /*dc70*/  MOV R2, 0xdc90 ;  /* 0x0000dc9000027802 */ /* 0x000fe40000000f00 */
[----:B-1----:R-:W-:Y:S05]  /*dc80*/  CALL.REL.NOINC `($__internal_53_$__cuda_sm70_shflsync_idx_p) ;  /* 0x000010c000007944 */ /* 0x002fea0003c00000 */
[----:B------:R-:W-:Y:S01]  /*dc90*/  IMAD.MOV.U32 R11, RZ, RZ, R0 ;  /* 0x000000ffff0b7224 */ /* 0x000fe200078e0000 */
[----:B------:R-:W-:Y:S01]  /*dca0*/  MOV R5, R7 ;  /* 0x0000000700057202 */ /* 0x000fe20000000f00 */
[----:B------:R-:W-:Y:S01]  /*dcb0*/  IMAD.MOV.U32 R7, RZ, RZ, RZ ;  /* 0x000000ffff077224 */ /* 0x000fe200078e00ff */
[----:B------:R-:W-:Y:S01]  /*dcc0*/  MOV R3, R13 ;  /* 0x0000000d00037202 */ /* 0x000fe20000000f00 */
[----:B------:R-:W-:Y:S01]  /*dcd0*/  IMAD.MOV.U32 R0, RZ, RZ, 0x1f ;  /* 0x0000001fff007424 */ /* 0x000fe200078e00ff */
[----:B------:R-:W-:-:S02]  /*dce0*/  MOV R2, 0xdd00 ;  /* 0x0000dd0000027802 */ /* 0x000fc40000000f00 */
[----:B------:R-:W-:Y:S05]  /*dcf0*/  CALL.REL.NOINC `($__internal_53_$__cuda_sm70_shflsync_idx_p) ;  /* 0x0000105000007944 */ /* 0x000fea0003c00000 */
[----:B------:R-:W-:Y:S01]  /*dd00*/  MOV R10, R0 ;  /* 0x00000000000a7202 */ /* 0x000fe20000000f00 */
[----:B------:R-:W-:Y:S05]  /*dd10*/  BRA `(.L_x_2680) ;  /* 0xffff293000007947 */ /* 0x000fea000383ffff */
.L_x_2604:
[----:B------:R-:W-:Y:S01]  /*dd20*/  IMAD.MOV.U32 R5, RZ, RZ, R4 ;  /* 0x000000ffff057224 */ /* 0x000fe200078e0004 */
[----:B------:R-:W-:-:S02]  /*dd30*/  MOV R0, 0x1f ;  /* 0x0000001f00007802 */ /* 0x000fc40000000f00 */
[----:B------:R-:W-:Y:S02]  /*dd40*/  MOV R2, 0xdd60 ;  /* 0x0000dd6000027802 */ /* 0x000fe40000000f00 */
[----:B-1----:R-:W-:Y:S05]  /*dd50*/  CALL.REL.NOINC `($__internal_53_$__cuda_sm70_shflsync_idx_p) ;  /* 0x00000ff000007944 */ /* 0x002fea0003c00000 */
[----:B------:R-:W-:Y:S01]  /*dd60*/  MOV R7, R0 ;  /* 0x0000000000077202 */ /* 0x000fe20000000f00 */
[----:B------:R-:W-:Y:S05]  /*dd70*/  BRA `(.L_x_2603) ;  /* 0xffff293000007947 */ /* 0x000fea000383ffff */
.L_x_2618:
[----:B------:R-:W-:Y:S01]  /*dd80*/  IMAD.MOV.U32 R2, RZ, RZ, R250 ;  /* 0x000000ffff027224 */ /* 0x000fe200078e00fa */
[----:B------:R-:W-:Y:S01]  /*dd90*/  MOV R7, 0x1f ;  /* 0x0000001f00077802 */ /* 0x000fe20000000f00 */
[----:B------:R-:W-:Y:S01]  /*dda0*/  IMAD.MOV.U32 R5, RZ, RZ, 0x2 ;  /* 0x00000002ff057424 */ /* 0x000fe200078e00ff */
[----:B------:R-:W-:Y:S02]  /*ddb0*/  MOV R6, 0xffffffff ;  /* 0xffffffff00067802 */ /* 0x000fe40000000f00 */
[----:B------:R-:W-:Y:S02]  /*ddc0*/  MOV R3, 0xdde0 ;  /* 0x0000dde000037802 */ /* 0x000fe40000000f00 */
[----:B-----5:R-:W-:Y:S05]  /*ddd0*/  CALL.REL.NOINC `($__internal_52_$__cuda_sm70_shflsync_bfly_p) ;  /* 0x00000f2000007944 */ /* 0x020fea0003c00000 */
[----:B------:R-:W-:Y:S01]  /*dde0*/  FADD.FTZ R0, R250, R5 ;  /* 0x00000005fa007221 */ /* 0x000fe20000010000 */
[----:B------:R-:W-:Y:S02]  /*ddf0*/  MOV R5, 0x1 ;  /* 0x0000000100057802 */ /* 0x000fe40000000f00 */
[----:B------:R-:W-:Y:S02]  /*de00*/  MOV R3, 0xde30 ;  /* 0x0000de3000037802 */ /* 0x000fe40000000f00 */
[----:B------:R-:W-:-:S02]  /*de10*/  MOV R2, R0 ;  /* 0x0000000000027202 */ /* 0x000fc40000000f00 */
[----:B------:R-:W-:Y:S05]  /*de20*/  CALL.REL.NOINC `($__internal_52_$__cuda_sm70_shflsync_bfly_p) ;  /* 0x00000ed000007944 */ /* 0x000fea0003c00000 */
[----:B------:R1:W5:Y:S01]  /*de30*/  LDL R2, [R1] ;  /* 0x0000000001027983 */ /* 0x0003620000100800 */
[----:B------:R-:W-:Y:S01]  /*de40*/  FADD.FTZ R0, R0, R5 ;  /* 0x0000000500007221 */ /* 0x000fe20000010000 */
[----:B------:R-:W-:-:S02]  /*de50*/  MOV R5, 0x2 ;  /* 0x0000000200057802 */ /* 0x000fc40000000f00 */
[----:B------:R-:W-:Y:S02]  /*de60*/  MOV R3, 0xde80 ;  /* 0x0000de8000037802 */ /* 0x000fe40000000f00 */
[----:B-1---5:R-:W-:Y:S05]  /*de70*/  CALL.REL.NOINC `($__internal_52_$__cuda_sm70_shflsync_bfly_p) ;  /* 0x00000e8000007944 */ /* 0x022fea0003c00000 */
[----:B------:R-:W2:Y:S01]  /*de80*/  LDL.LU R2, [R1] ;  /* 0x0000000001027983 */ /* 0x000ea20000300800 */
[----:B------:R-:W-:Y:S01]  /*de90*/  MOV R3, 0xdee0 ;  /* 0x0000dee000037802 */ /* 0x000fe20000000f00 */
[----:B--2---:R-:W-:Y:S01]  /*dea0*/  FADD.FTZ R4, R2, R5 ;  /* 0x0000000502047221 */ /* 0x004fe20000010000 */
[----:B------:R-:W-:-:S04]  /*deb0*/  MOV R5, 0x1 ;  /* 0x0000000100057802 */ /* 0x000fc80000000f00 */
[----:B------:R-:W-:Y:S02]  /*dec0*/  MOV R2, R4 ;  /* 0x0000000400027202 */ /* 0x000fe40000000f00 */
[----:B------:R-:W-:Y:S05]  /*ded0*/  CALL.REL.NOINC `($__internal_52_$__cuda_sm70_shflsync_bfly_p) ;  /* 0x00000e2000007944 */ /* 0x000fea0003c00000 */
[----:B------:R-:W-:Y:S01]  /*dee0*/  MOV R3, R5 ;  /* 0x0000000500037202 */ /* 0x000fe20000000f00 */
[----:B------:R-:W-:Y:S05]  /*def0*/  BRA `(.L_x_2681) ;  /* 0xffffa2f000007947 */ /* 0x000fea000383ffff */
.L_x_2625:
[----:B--234-:R-:W-:Y:S01]  /*df00*/  IMAD.MOV.U32 R5, RZ, RZ, R12 ;  /* 0x000000ffff057224 */ /* 0x01cfe200078e000c */
[----:B------:R-:W-:Y:S01]  /*df10*/  MOV R3, RZ ;  /* 0x000000ff00037202 */ /* 0x000fe20000000f00 */
[----:B------:R-:W-:Y:S01]  /*df20*/  IMAD.MOV.U32 R0, RZ, RZ, 0x181f ;  /* 0x0000181fff007424 */ /* 0x000fe200078e00ff */
[----:B------:R-:W-:Y:S02]  /*df30*/  MOV R2, 0xdf50 ;  /* 0x0000df5000027802 */ /* 0x000fe40000000f00 */
[----:B-1----:R-:W-:Y:S05]  /*df40*/  CALL.REL.NOINC `($__internal_53_$__cuda_sm70_shflsync_idx_p) ;  /* 0x00000e0000007944 */ /* 0x002fea0003c00000 */
[----:B------:R-:W-:Y:S01]  /*df50*/  MOV R10, R0 ;  /* 0x00000000000a7202 */ /* 0x000fe20000000f00 */
[----:B------:R-:W-:Y:S05]  /*df60*/  BRA `(.L_x_2682) ;  /* 0xffffbf9000007947 */ /* 0x000fea000383ffff */
.L_x_2626:
[----:B------:R-:W-:Y:S01]  /*df70*/  IMAD.MOV.U32 R5, RZ, RZ, R14 ;  /* 0x000000ffff057224 */ /* 0x000fe200078e000e */
[----:B------:R-:W-:Y:S01]  /*df80*/  MOV R3, RZ ;  /* 0x000000ff00037202 */ /* 0x000fe20000000f00 */
[----:B------:R-:W-:Y:S01]  /*df90*/  IMAD.MOV.U32 R0, RZ, RZ, 0x181f ;  /* 0x0000181fff007424 */ /* 0x000fe200078e00ff */
[----:B------:R-:W-:Y:S02]  /*dfa0*/  MOV R2, 0xdfc0 ;  /* 0x0000dfc000027802 */ /* 0x000fe40000000f00 */
[----:B-123--:R-:W-:Y:S05]  /*dfb0*/  CALL.REL.NOINC `($__internal_53_$__cuda_sm70_shflsync_idx_p) ;  /* 0x00000d9000007944 */ /* 0x00efea0003c00000 */
[----:B------:R-:W-:Y:S05]  /*dfc0*/  BRA `(.L_x_2683) ;  /* 0xffffbf5000007947 */ /* 0x000fea000383ffff */
.L_x_2629:
[----:B--2---:R-:W-:Y:S01]  /*dfd0*/  IMAD.MOV.U32 R5, RZ, RZ, R12 ;  /* 0x000000ffff057224 */ /* 0x004fe200078e000c */
[----:B------:R-:W-:Y:S01]  /*dfe0*/  MOV R3, 0x1 ;  /* 0x0000000100037802 */ /* 0x000fe20000000f00 */
[----:B------:R-:W-:Y:S01]  /*dff0*/  IMAD.MOV.U32 R0, RZ, RZ, 0x181f ;  /* 0x0000181fff007424 */ /* 0x000fe200078e00ff */
[----:B------:R-:W-:-:S02]  /*e000*/  MOV R2, 0xe020 ;  /* 0x0000e02000027802 */ /* 0x000fc40000000f00 */
[----:B-1-34-:R-:W-:Y:S05]  /*e010*/  CALL.REL.NOINC `($__internal_53_$__cuda_sm70_shflsync_idx_p) ;  /* 0x00000d3000007944 */ /* 0x01afea0003c00000 */
[----:B------:R-:W-:Y:S01]  /*e020*/  IMAD.MOV.U32 R10, RZ, RZ, R0 ;  /* 0x000000ffff0a7224 */ /* 0x000fe200078e0000 */
[----:B------:R-:W-:Y:S01]  /*e030*/  MOV R3, 0x1 ;  /* 0x0000000100037802 */ /* 0x000fe20000000f00 */
[----:B------:R-:W-:Y:S01]  /*e040*/  IMAD.MOV.U32 R5, RZ, RZ, R14 ;  /* 0x000000ffff057224 */ /* 0x000fe200078e000e */
[----:B------:R-:W-:-:S02]  /*e050*/  MOV R0, 0x181f ;  /* 0x0000181f00007802 */ /* 0x000fc40000000f00 */
[----:B------:R-:W-:Y:S02]  /*e060*/  MOV R2, 0xe080 ;  /* 0x0000e08000027802 */ /* 0x000fe40000000f00 */
[----:B------:R-:W-:Y:S05]  /*e070*/  CALL.REL.NOINC `($__internal_53_$__cuda_sm70_shflsync_idx_p) ;  /* 0x00000cd000007944 */ /* 0x000fea0003c00000 */
[----:B------:R-:W-:Y:S05]  /*e080*/  BRA `(.L_x_2684) ;  /* 0xffffc07000007947 */ /* 0x000fea000383ffff */
.L_x_2632:
[----:B-1----:R-:W-:Y:S01]  /*e090*/  IMAD.MOV.U32 R5, RZ, RZ, R12 ;  /* 0x000000ffff057224 */ /* 0x002fe200078e000c */
[----:B------:R-:W-:Y:S01]  /*e0a0*/  MOV R3, 0x2 ;  /* 0x0000000200037802 */ /* 0x000fe20000000f00 */
[----:B--2---:R-:W-:Y:S01]  /*e0b0*/  IMAD.MOV.U32 R0, RZ, RZ, 0x181f ;  /* 0x0000181fff007424 */ /* 0x004fe200078e00ff */
[----:B------:R-:W-:Y:S02]  /*e0c0*/  MOV R2, 0xe0e0 ;  /* 0x0000e0e000027802 */ /* 0x000fe40000000f00 */
[----:B---34-:R-:W-:Y:S05]  /*e0d0*/  CALL.REL.NOINC `($__internal_53_$__cuda_sm70_shflsync_idx_p) ;  /* 0x00000c7000007944 */ /* 0x018fea0003c00000 */
[----:B------:R-:W-:Y:S01]  /*e0e0*/  MOV R10, R0 ;  /* 0x00000000000a7202 */ /* 0x000fe20000000f00 */
[----:B------:R-:W-:Y:S05]  /*e0f0*/  BRA `(.L_x_2685) ;  /* 0xffffc1e000007947 */ /* 0x000fea000383ffff */
.L_x_2633:
[----:B-1----:R-:W-:Y:S01]  /*e100*/  IMAD.MOV.U32 R5, RZ, RZ, R14 ;  /* 0x000000ffff057224 */ /* 0x002fe200078e000e */
[----:B------:R-:W-:Y:S01]  /*e110*/  MOV R3, 0x2 ;  /* 0x0000000200037802 */ /* 0x000fe20000000f00 */
[----:B--2---:R-:W-:Y:S01]  /*e120*/  IMAD.MOV.U32 R0, RZ, RZ, 0x181f ;  /* 0x0000181fff007424 */ /* 0x004fe200078e00ff */
[----:B------:R-:W-:Y:S02]  /*e130*/  MOV R2, 0xe150 ;  /* 0x0000e15000027802 */ /* 0x000fe40000000f00 */
[----:B---34-:R-:W-:Y:S05]  /*e140*/  CALL.REL.NOINC `($__internal_53_$__cuda_sm70_shflsync_idx_p) ;  /* 0x00000c0000007944 */ /* 0x018fea0003c00000 */
[----:B------:R-:W-:Y:S05]  /*e150*/  BRA `(.L_x_2686) ;  /* 0xffffc1a000007947 */ /* 0x000fea000383ffff */
.L_x_2636:
[----:B-1----:R-:W-:Y:S01]  /*e160*/  IMAD.MOV.U32 R5, RZ, RZ, R12 ;  /* 0x000000ffff057224 */ /* 0x002fe200078e000c */
[----:B------:R-:W-:Y:S01]  /*e170*/  MOV R3, 0x3 ;  /* 0x0000000300037802 */ /* 0x000fe20000000f00 */
[----:B----4-:R-:W-:Y:S01]  /*e180*/  IMAD.MOV.U32 R0, RZ, RZ, 0x181f ;  /* 0x0000181fff007424 */ /* 0x010fe200078e00ff */
[----:B------:R-:W-:-:S02]  /*e190*/  MOV R2, 0xe1b0 ;  /* 0x0000e1b000027802 */ /* 0x000fc40000000f00 */
[----:B--23--:R-:W-:Y:S05]  /*e1a0*/  CALL.REL.NOINC `($__internal_53_$__cuda_sm70_shflsync_idx_p) ;  /* 0x00000ba000007944 */ /* 0x00cfea0003c00000 */
[----:B------:R-:W-:Y:S01]  /*e1b0*/  IMAD.MOV.U32 R8, RZ, RZ, R0 ;  /* 0x000000ffff087224 */ /* 0x000fe200078e0000 */
[----:B------:R-:W-:Y:S01]  /*e1c0*/  MOV R3, 0x3 ;  /* 0x0000000300037802 */ /* 0x000fe20000000f00 */
[----:B------:R-:W-:Y:S01]  /*e1d0*/  IMAD.MOV.U32 R5, RZ, RZ, R14 ;  /* 0x000000ffff057224 */ /* 0x000fe200078e000e */
[----:B------:R-:W-:-:S02]  /*e1e0*/  MOV R0, 0x181f ;  /* 0x0000181f00007802 */ /* 0x000fc40000000f00 */
[----:B------:R-:W-:Y:S02]  /*e1f0*/  MOV R2, 0xe210 ;  /* 0x0000e21000027802 */ /* 0x000fe40000000f00 */
[----:B------:R-:W-:Y:S05]  /*e200*/  CALL.REL.NOINC `($__internal_53_$__cuda_sm70_shflsync_idx_p) ;  /* 0x00000b4000007944 */ /* 0x000fea0003c00000 */
[----:B------:R-:W-:Y:S05]  /*e210*/  BRA `(.L_x_2687) ;  /* 0xffffc2d000007947 */ /* 0x000fea000383ffff */
.L_x_2638:
[----:B------:R-:W-:Y:S01]  /*e220*/  IMAD.MOV.U32 R5, RZ, RZ, R12 ;  /* 0x000000ffff057224 */ /* 0x000fe200078e000c */
[----:B------:R-:W-:Y:S01]  /*e230*/  MOV R3, RZ ;  /* 0x000000ff00037202 */ /* 0x000fe20000000f00 */
[----:B------:R-:W-:Y:S01]  /*e240*/  IMAD.MOV.U32 R0, RZ, RZ, 0x1c1f ;  /* 0x00001c1fff007424 */ /* 0x000fe200078e00ff */
[----:B------:R-:W-:Y:S02]  /*e250*/  MOV R2, 0xe270 ;  /* 0x0000e27000027802 */ /* 0x000fe40000000f00 */
[----:B------:R-:W-:Y:S05]  /*e260*/  CALL.REL.NOINC `($__internal_53_$__cuda_sm70_shflsync_idx_p) ;  /* 0x00000ae000007944 */ /* 0x000fea0003c00000 */
[----:B------:R-:W-:Y:S01]  /*e270*/  MOV R4, R0 ;  /* 0x0000000000047202 */ /* 0x000fe20000000f00 */
[----:B------:R-:W-:Y:S05]  /*e280*/  BRA `(.L_x_2688) ;  /* 0xffffc64000007947 */ /* 0x000fea000383ffff */
.L_x_2639:
[----:B------:R-:W-:Y:S01]  /*e290*/  IMAD.MOV.U32 R5, RZ, RZ, R14 ;  /* 0x000000ffff057224 */ /* 0x000fe200078e000e */
[----:B------:R-:W-:Y:S01]  /*e2a0*/  MOV R3, RZ ;  /* 0x000000ff00037202 */ /* 0x000fe20000000f00 */
[----:B------:R-:W-:Y:S01]  /*e2b0*/  IMAD.MOV.U32 R0, RZ, RZ, 0x1c1f ;  /* 0x00001c1fff007424 */ /* 0x000fe200078e00ff */
[----:B------:R-:W-:Y:S02]  /*e2c0*/  MOV R2, 0xe2e0 ;  /* 0x0000e2e000027802 */ /* 0x000fe40000000f00 */
[----:B-12---:R-:W-:Y:S05]  /*e2d0*/  CALL.REL.NOINC `($__internal_53_$__cuda_sm70_shflsync_idx_p) ;  /* 0x00000a7000007944 */ /* 0x006fea0003c00000 */
[----:B------:R-:W-:Y:S05]  /*e2e0*/  BRA `(.L_x_2689) ;  /* 0xffffc60000007947 */ /* 0x000fea000383ffff */
.L_x_2642:
[----:B------:R-:W-:Y:S01]  /*e2f0*/  IMAD.MOV.U32 R5, RZ, RZ, R12 ;  /* 0x000000ffff057224 */ /* 0x000fe200078e000c */
[----:B----4-:R-:W-:Y:S01]  /*e300*/  MOV R3, 0x1 ;  /* 0x0000000100037802 */ /* 0x010fe20000000f00 */
[----:B------:R-:W-:Y:S01]  /*e310*/  IMAD.MOV.U32 R0, RZ, RZ, 0x1c1f ;  /* 0x00001c1fff007424 */ /* 0x000fe200078e00ff */
[----:B------:R-:W-:-:S02]  /*e320*/  MOV R2, 0xe340 ;  /* 0x0000e34000027802 */ /* 0x000fc40000000f00 */
[----:B-123--:R-:W-:Y:S05]  /*e330*/  CALL.REL.NOINC `($__internal_53_$__cuda_sm70_shflsync_idx_p) ;  /* 0x00000a1000007944 */ /* 0x00efea0003c00000 */
[----:B------:R-:W-:Y:S01]  /*e340*/  IMAD.MOV.U32 R4, RZ, RZ, R0 ;  /* 0x000000ffff047224 */ /* 0x000fe200078e0000 */
[----:B------:R-:W-:Y:S01]  /*e350*/  MOV R3, 0x1 ;  /* 0x0000000100037802 */ /* 0x000fe20000000f00 */
[----:B------:R-:W-:Y:S01]  /*e360*/  IMAD.MOV.U32 R5, RZ, RZ, R14 ;  /* 0x000000ffff057224 */ /* 0x000fe200078e000e */
[----:B------:R-:W-:-:S02]  /*e370*/  MOV R0, 0x1c1f ;  /* 0x00001c1f00007802 */ /* 0x000fc40000000f00 */
[----:B------:R-:W-:Y:S02]  /*e380*/  MOV R2, 0xe3a0 ;  /* 0x0000e3a000027802 */ /* 0x000fe40000000f00 */
[----:B------:R-:W-:Y:S05]  /*e390*/  CALL.REL.NOINC `($__internal_53_$__cuda_sm70_shflsync_idx_p) ;  /* 0x000009b000007944 */ /* 0x000fea0003c00000 */
[----:B------:R-:W-:Y:S05]  /*e3a0*/  BRA `(.L_x_2690) ;  /* 0xffffd1a000007947 */ /* 0x000fea000383ffff */
.L_x_2646:
[----:B------:R-:W-:Y:S01]  /*e3b0*/  IMAD.MOV.U32 R5, RZ, RZ, R11 ;  /* 0x000000ffff057224 */ /* 0x000fe200078e000b */
[----:B------:R-:W-:Y:S01]  /*e3c0*/  MOV R3, RZ ;  /* 0x000000ff00037202 */ /* 0x000fe20000000f00 */
[----:B------:R-:W-:Y:S01]  /*e3d0*/  IMAD.MOV.U32 R0, RZ, RZ, 0x181f ;  /* 0x0000181fff007424 */ /* 0x000fe200078e00ff */
[----:B------:R-:W-:Y:S02]  /*e3e0*/  MOV R2, 0xe400 ;  /* 0x0000e40000027802 */ /* 0x000fe40000000f00 */
[----:B------:R-:W-:Y:S05]  /*e3f0*/  CALL.REL.NOINC `($__internal_53_$__cuda_sm70_shflsync_idx_p) ;  /* 0x0000095000007944 */ /* 0x000fea0003c00000 */
[----:B------:R-:W-:Y:S01]  /*e400*/  MOV R10, R0 ;  /* 0x00000000000a7202 */ /* 0x000fe20000000f00 */
[----:B------:R-:W-:Y:S05]  /*e410*/  BRA `(.L_x_2691) ;  /* 0xffffe1a000007947 */ /* 0x000fea000383ffff */
.L_x_2647:
[----:B------:R-:W-:Y:S01]  /*e420*/  IMAD.MOV.U32 R5, RZ, RZ, R14 ;  /* 0x000000ffff057224 */ /* 0x000fe200078e000e */
[----:B------:R-:W-:Y:S01]  /*e430*/  MOV R3, RZ ;  /* 0x000000ff00037202 */ /* 0x000fe20000000f00 */
[----:B------:R-:W-:Y:S01]  /*e440*/  IMAD.MOV.U32 R0, RZ, RZ, 0x181f ;  /* 0x0000181fff007424 */ /* 0x000fe200078e00ff */
[----:B------:R-:W-:Y:S02]  /*e450*/  MOV R2, 0xe470 ;  /* 0x0000e47000027802 */ /* 0x000fe40000000f00 */
[----:B-12---:R-:W-:Y:S05]  /*e460*/  CALL.REL.NOINC `($__internal_53_$__cuda_sm70_shflsync_idx_p) ;  /* 0x000008e000007944 */ /* 0x006fea0003c00000 */
[----:B------:R-:W-:Y:S05]  /*e470*/  BRA `(.L_x_2692) ;  /* 0xffffe16000007947 */ /* 0x000fea000383ffff */
.L_x_2650:
[----:B--2---:R-:W-:Y:S01]  /*e480*/  IMAD.MOV.U32 R5, RZ, RZ, R11 ;  /* 0x000000ffff057224 */ /* 0x004fe200078e000b */
[----:B------:R-:W-:Y:S01]  /*e490*/  MOV R3, 0x1 ;  /* 0x0000000100037802 */ /* 0x000fe20000000f00 */
[----:B----4-:R-:W-:Y:S01]  /*e4a0*/  IMAD.MOV.U32 R0, RZ, RZ, 0x181f ;  /* 0x0000181fff007424 */ /* 0x010fe200078e00ff */
[----:B------:R-:W-:-:S02]  /*e4b0*/  MOV R2, 0xe4d0 ;  /* 0x0000e4d000027802 */ /* 0x000fc40000000f00 */
[----:B-1-3--:R-:W-:Y:S05]  /*e4c0*/  CALL.REL.NOINC `($__internal_53_$__cuda_sm70_shflsync_idx_p) ;  /* 0x0000088000007944 */ /* 0x00afea0003c00000 */
[----:B------:R-:W-:Y:S01]  /*e4d0*/  IMAD.MOV.U32 R10, RZ, RZ, R0 ;  /* 0x000000ffff0a7224 */ /* 0x000fe200078e0000 */
[----:B------:R-:W-:Y:S01]  /*e4e0*/  MOV R3, 0x1 ;  /* 0x0000000100037802 */ /* 0x000fe20000000f00 */
[----:B------:R-:W-:Y:S01]  /*e4f0*/  IMAD.MOV.U32 R5, RZ, RZ, R14 ;  /* 0x000000ffff057224 */ /* 0x000fe200078e000e */
[----:B------:R-:W-:-:S02]  /*e500*/  MOV R0, 0x181f ;  /* 0x0000181f00007802 */ /* 0x000fc40000000f00 */
[----:B------:R-:W-:Y:S02]  /*e510*/  MOV R2, 0xe530 ;  /* 0x0000e53000027802 */ /* 0x000fe40000000f00 */
[----:B------:R-:W-:Y:S05]  /*e520*/  CALL.REL.NOINC `($__internal_53_$__cuda_sm70_shflsync_idx_p) ;  /* 0x0000082000007944 */ /* 0x000fea0003c00000 */
[----:B------:R-:W-:Y:S05]  /*e530*/  BRA `(.L_x_2693) ;  /* 0xffffe29000007947 */ /* 0x000fea000383ffff */
.L_x_2653:
[----:B-1----:R-:W-:Y:S01]  /*e540*/  IMAD.MOV.U32 R5, RZ, RZ, R11 ;  /* 0x000000ffff057224 */ /* 0x002fe200078e000b */
[----:B------:R-:W-:Y:S01]  /*e550*/  MOV R3, 0x2 ;  /* 0x0000000200037802 */ /* 0x000fe20000000f00 */
[----:B----4-:R-:W-:Y:S01]  /*e560*/  IMAD.MOV.U32 R0, RZ, RZ, 0x181f ;  /* 0x0000181fff007424 */ /* 0x010fe200078e00ff */
[----:B------:R-:W-:Y:S02]  /*e570*/  MOV R2, 0xe590 ;  /* 0x0000e59000027802 */ /* 0x000fe40000000f00 */
[----:B--23--:R-:W-:Y:S05]  /*e580*/  CALL.REL.NOINC `($__internal_53_$__cuda_sm70_shflsync_idx_p) ;  /* 0x000007c000007944 */ /* 0x00cfea0003c00000 */
[----:B------:R-:W-:Y:S01]  /*e590*/  MOV R10, R0 ;  /* 0x00000000000a7202 */ /* 0x000fe20000000f00 */
[----:B------:R-:W-:Y:S05]  /*e5a0*/  BRA `(.L_x_2694) ;  /* 0xffffe40000007947 */ /* 0x000fea000383ffff */
.L_x_2654:
[----:B------:R-:W-:Y:S01]  /*e5b0*/  IMAD.MOV.U32 R5, RZ, RZ, R14 ;  /* 0x000000ffff057224 */ /* 0x000fe200078e000e */
[----:B------:R-:W-:Y:S01]  /*e5c0*/  MOV R3, 0x2 ;  /* 0x0000000200037802 */ /* 0x000fe20000000f00 */
[----:B----4-:R-:W-:Y:S01]  /*e5d0*/  IMAD.MOV.U32 R0, RZ, RZ, 0x181f ;  /* 0x0000181fff007424 */ /* 0x010fe200078e00ff */
[----:B------:R-:W-:Y:S02]  /*e5e0*/  MOV R2, 0xe600 ;  /* 0x0000e60000027802 */ /* 0x000fe40000000f00 */
[----:B-123--:R-:W-:Y:S05]  /*e5f0*/  CALL.REL.NOINC `($__internal_53_$__cuda_sm70_shflsync_idx_p) ;  /* 0x0000075000007944 */ /* 0x00efea0003c00000 */
[----:B------:R-:W-:Y:S05]  /*e600*/  BRA `(.L_x_2695) ;  /* 0xffffe3c000007947 */ /* 0x000fea000383ffff */
.L_x_2657:
[----:B-1----:R-:W-:Y:S01]  /*e610*/  IMAD.MOV.U32 R5, RZ, RZ, R11 ;  /* 0x000000ffff057224 */ /* 0x002fe200078e000b */
[----:B------:R-:W-:Y:S01]  /*e620*/  MOV R3, 0x3 ;  /* 0x0000000300037802 */ /* 0x000fe20000000f00 */
[----:B------:R-:W-:Y:S01]  /*e630*/  IMAD.MOV.U32 R0, RZ, RZ, 0x181f ;  /* 0x0000181fff007424 */ /* 0x000fe200078e00ff */
[----:B------:R-:W-:-:S02]  /*e640*/  MOV R2, 0xe660 ;  /* 0x0000e66000027802 */ /* 0x000fc40000000f00 */
[----:B--234-:R-:W-:Y:S05]  /*e650*/  CALL.REL.NOINC `($__internal_53_$__cuda_sm70_shflsync_idx_p) ;  /* 0x000006f000007944 */ /* 0x01cfea0003c00000 */
[----:B------:R-:W-:Y:S01]  /*e660*/  IMAD.MOV.U32 R10, RZ, RZ, R0 ;  /* 0x000000ffff0a7224 */ /* 0x000fe200078e0000 */
[----:B------:R-:W-:Y:S01]  /*e670*/  MOV R3, 0x3 ;  /* 0x0000000300037802 */ /* 0x000fe20000000f00 */
[----:B------:R-:W-:Y:S01]  /*e680*/  IMAD.MOV.U32 R5, RZ, RZ, R14 ;  /* 0x000000ffff057224 */ /* 0x000fe200078e000e */
[----:B------:R-:W-:-:S02]  /*e690*/  MOV R0, 0x181f ;  /* 0x0000181f00007802 */ /* 0x000fc40000000f00 */
[----:B------:R-:W-:Y:S02]  /*e6a0*/  MOV R2, 0xe6c0 ;  /* 0x0000e6c000027802 */ /* 0x000fe40000000f00 */
[----:B------:R-:W-:Y:S05]  /*e6b0*/  CALL.REL.NOINC `($__internal_53_$__cuda_sm70_shflsync_idx_p) ;  /* 0x0000069000007944 */ /* 0x000fea0003c00000 */
[----:B------:R-:W-:Y:S05]  /*e6c0*/  BRA `(.L_x_2696) ;  /* 0xffffe4f000007947 */ /* 0x000fea000383ffff */
.L_x_2659:
[----:B------:R-:W-:Y:S01]  /*e6d0*/  IMAD.MOV.U32 R5, RZ, RZ, R131 ;  /* 0x000000ffff057224 */ /* 0x000fe200078e0083 */
[----:B------:R-:W-:Y:S01]  /*e6e0*/  MOV R3, RZ ;  /* 0x000000ff00037202 */ /* 0x000fe20000000f00 */
[----:B------:R-:W-:Y:S01]  /*e6f0*/  IMAD.MOV.U32 R0, RZ, RZ, 0x1f ;  /* 0x0000001fff007424 */ /* 0x000fe200078e00ff */
[----:B------:R-:W-:Y:S02]  /*e700*/  MOV R2, 0xe720 ;  /* 0x0000e72000027802 */ /* 0x000fe40000000f00 */
[----:B--23--:R-:W-:Y:S05]  /*e710*/  CALL.REL.NOINC `($__internal_53_$__cuda_sm70_shflsync_idx_p) ;  /* 0x0000063000007944 */ /* 0x00cfea0003c00000 */
[----:B------:R-:W-:Y:S01]  /*e720*/  MOV R9, R0 ;  /* 0x0000000000097202 */ /* 0x000fe20000000f00 */
[----:B------:R-:W-:Y:S05]  /*e730*/  BRA `(.L_x_2697) ;  /* 0xffffe72000007947 */ /* 0x000fea000383ffff */
.L_x_2660:
[----:B------:R-:W-:Y:S01]  /*e740*/  IMAD.MOV.U32 R5, RZ, RZ, R131 ;  /* 0x000000ffff057224 */ /* 0x000fe200078e0083 */
[----:B------:R-:W-:Y:S01]  /*e750*/  MOV R3, 0x1 ;  /* 0x0000000100037802 */ /* 0x000fe20000000f00 */
[----:B------:R-:W-:Y:S01]  /*e760*/  IMAD.MOV.U32 R0, RZ, RZ, 0x1f ;  /* 0x0000001fff007424 */ /* 0x000fe200078e00ff */
[----:B------:R-:W-:Y:S02]  /*e770*/  MOV R2, 0xe790 ;  /* 0x0000e79000027802 */ /* 0x000fe40000000f00 */
[----:B-1234-:R-:W-:Y:S05]  /*e780*/  CALL.REL.NOINC `($__internal_53_$__cuda_sm70_shflsync_idx_p) ;  /* 0x000005c000007944 */ /* 0x01efea0003c00000 */
[----:B------:R-:W-:Y:S01]  /*e790*/  MOV R8, R0 ;  /* 0x0000000000087202 */ /* 0x000fe20000000f00 */
[----:B------:R-:W-:Y:S05]  /*e7a0*/  BRA `(.L_x_2698) ;  /* 0xffffe6d000007947 */ /* 0x000fea000383ffff */
.L_x_2661:
[----:B------:R-:W-:Y:S02]  /*e7b0*/  MOV R2, 0x1 ;  /* 0x0000000100027802 */ /* 0x000fe40000000f00 */
[----:B------:R-:W-:-:S02]  /*e7c0*/  MOV R3, 0xe7e0 ;  /* 0x0000e7e000037802 */ /* 0x000fc40000000f00 */
[----:B-1234-:R-:W-:Y:S05]  /*e7d0*/  CALL.REL.NOINC `($__internal_54_$__cuda_sm70_shflsync_up_p) ;  /* 0x000005c000007944 */ /* 0x01efea0003c00000 */
[----:B------:R-:W-:Y:S05]  /*e7e0*/  BRA `(.L_x_2699) ;  /* 0xffffe7c000007947 */ /* 0x000fea000383ffff */
.L_x_2662:
[----:B------:R-:W-:Y:S02]  /*e7f0*/  MOV R2, 0x2 ;  /* 0x0000000200027802 */ /* 0x000fe40000000f00 */
[----:B------:R-:W-:-:S02]  /*e800*/  MOV R3, 0xe820 ;  /* 0x0000e82000037802 */ /* 0x000fc40000000f00 */
[----:B-1-3--:R-:W-:Y:S05]  /*e810*/  CALL.REL.NOINC `($__internal_54_$__cuda_sm70_shflsync_up_p) ;  /* 0x0000058000007944 */ /* 0x00afea0003c00000 */
        /* <DEDUP_REMOVED lines=23> */
.L_x_2666:
[----:B------:R-:W-:Y:S02]  /*e990*/  MOV R2, 0x1 ;  /* 0x0000000100027802 */ /* 0x000fe40000000f00 */
[----:B------:R-:W-:Y:S02]  /*e9a0*/  MOV R3, 0xe9c0 ;  /* 0x0000e9c000037802 */ /* 0x000fe40000000f00 */
[----:B---3--:R-:W-:Y:S05]  /*e9b0*/  CALL.REL.NOINC `($__internal_54_$__cuda_sm70_shflsync_up_p) ;  /* 0x000003e000007944 */ /* 0x008fea0003c00000 */
[----:B------:R-:W-:Y:S01]  /*e9c0*/  MOV R2, R4 ;  /* 0x0000000400027202 */ /* 0x000fe20000000f00 */
[----:B------:R-:W-:Y:S05]  /*e9d0*/  BRA `(.L_x_2701) ;  /* 0xffffe83000007947 */ /* 0x000fea000383ffff */
.L_x_2667:
[----:B------:R-:W-:Y:S02]  /*e9e0*/  MOV R2, 0x2 ;  /* 0x0000000200027802 */ /* 0x000fe40000000f00 */
[----:B------:R-:W-:Y:S02]  /*e9f0*/  MOV R3, 0xea10 ;  /* 0x0000ea1000037802 */ /* 0x000fe40000000f00 */
[----:B---3--:R-:W-:Y:S05]  /*ea00*/  CALL.REL.NOINC `($__internal_54_$__cuda_sm70_shflsync_up_p) ;  /* 0x0000039000007944 */ /* 0x008fea0003c00000 */
        /* <DEDUP_REMOVED lines=23> */
.L_x_2669:
[----:B------:R-:W-:Y:S02]  /*eb80*/  SEL R0, RZ, 0x1, P0 ;  /* 0x00000001ff007807 */ /* 0x000fe40000000000 */
[----:B------:R-:W-:Y:S02]  /*eb90*/  MOV R2, 0xebb0 ;  /* 0x0000ebb000027802 */ /* 0x000fe40000000f00 */
[----:B--2---:R-:W-:Y:S05]  /*eba0*/  CALL.REL.NOINC `($__internal_55_$__cuda_sm70_votesync_ballot) ;  /* 0x0000026000007944 */ /* 0x004fea0003c00000 */
[----:B------:R-:W-:Y:S01]  /*ebb0*/  MOV R8, R0 ;  /* 0x0000000000087202 */ /* 0x000fe20000000f00 */
[----:B------:R-:W-:Y:S05]  /*ebc0*/  BRA `(.L_x_2703) ;  /* 0xffffe7d000007947 */ /* 0x000fea000383ffff */
.L_x_2670:
[----:B------:R-:W-:Y:S01]  /*ebd0*/  IMAD.MOV.U32 R5, RZ, RZ, R6 ;  /* 0x000000ffff057224 */ /* 0x000fe200078e0006 */
[----:B---3--:R-:W-:Y:S01]  /*ebe0*/  MOV R3, R12 ;  /* 0x0000000c00037202 */ /* 0x008fe20000000f00 */
[----:B------:R-:W-:Y:S01]  /*ebf0*/  IMAD.MOV.U32 R0, RZ, RZ, 0x1f ;  /* 0x0000001fff007424 */ /* 0x000fe200078e00ff */
[----:B------:R-:W-:Y:S02]  /*ec00*/  MOV R2, 0xec20 ;  /* 0x0000ec2000027802 */ /* 0x000fe40000000f00 */
[----:B-12---:R-:W-:Y:S05]  /*ec10*/  CALL.REL.NOINC `($__internal_53_$__cuda_sm70_shflsync_idx_p) ;  /* 0x0000013000007944 */ /* 0x006fea0003c00000 */
[----:B------:R-:W-:Y:S01]  /*ec20*/  IMAD.MOV.U32 R6, RZ, RZ, R0 ;  /* 0x000000ffff067224 */ /* 0x000fe200078e0000 */
[----:B------:R-:W-:Y:S01]  /*ec30*/  MOV R3, R12 ;  /* 0x0000000c00037202 */ /* 0x000fe20000000f00 */
[----:B------:R-:W-:Y:S01]  /*ec40*/  IMAD.MOV.U32 R5, RZ, RZ, R7 ;  /* 0x000000ffff057224 */ /* 0x000fe200078e0007 */
[----:B------:R-:W-:Y:S02]  /*ec50*/  MOV R0, 0x1f ;  /* 0x0000001f00007802 */ /* 0x000fe40000000f00 */
[----:B------:R-:W-:-:S02]  /*ec60*/  MOV R2, 0xec80 ;  /* 0x0000ec8000027802 */ /* 0x000fc40000000f00 */
[----:B------:R-:W-:Y:S05]  /*ec70*/  CALL.REL.NOINC `($__internal_53_$__cuda_sm70_shflsync_idx_p) ;  /* 0x000000d000007944 */ /* 0x000fea0003c00000 */
[----:B------:R-:W-:Y:S01]  /*ec80*/  MOV R7, R0 ;  /* 0x0000000000077202 */ /* 0x000fe20000000f00 */
[----:B------:R-:W-:Y:S05]  /*ec90*/  BRA `(.L_x_2704) ;  /* 0xffffe74000007947 */ /* 0x000fea000383ffff */
.L_x_2673:
[----:B------:R-:W-:Y:S01]  /*eca0*/  IMAD.MOV.U32 R5, RZ, RZ, R4 ;  /* 0x000000ffff057224 */ /* 0x000fe200078e0004 */
[----:B------:R-:W-:-:S02]  /*ecb0*/  MOV R0, 0x1f ;  /* 0x0000001f00007802 */ /* 0x000fc40000000f00 */
[----:B------:R-:W-:Y:S02]  /*ecc0*/  MOV R2, 0xece0 ;  /* 0x0000ece000027802 */ /* 0x000fe40000000f00 */
[----:B-1234-:R-:W-:Y:S05]  /*ecd0*/  CALL.REL.NOINC `($__internal_53_$__cuda_sm70_shflsync_idx_p) ;  /* 0x0000007000007944 */ /* 0x01efea0003c00000 */
[----:B------:R-:W-:Y:S01]  /*ece0*/  MOV R11, R0 ;  /* 0x00000000000b7202 */ /* 0x000fe20000000f00 */
[----:B------:R-:W-:Y:S05]  /*ecf0*/  BRA `(.L_x_2672) ;  /* 0xffffe74000007947 */ /* 0x000fea000383ffff */
        .weak           $__internal_52_$__cuda_sm70_shflsync_bfly_p
        .type           $__internal_52_$__cuda_sm70_shflsync_bfly_p,@function
        .size           $__internal_52_$__cuda_sm70_shflsync_bfly_p,($__internal_53_$__cuda_sm70_shflsync_idx_p - $__internal_52_$__cuda_sm70_shflsync_bfly_p)
$__internal_52_$__cuda_sm70_shflsync_bfly_p:
[----:B------:R-:W-:Y:S04]  /*ed00*/  WARPSYNC R6 ;  /* 0x0000000600007348 */ /* 0x000fe80003800000 */
[----:B------:R1:W2:Y:S02]  /*ed10*/  SHFL.BFLY PT, R5, R2, R5, R7 ;  /* 0x0c00000502057389 */ /* 0x0002a400000e0007 */
[----:B-1----:R-:W-:Y:S02]  /*ed20*/  MOV R2, R3 ;  /* 0x0000000300027202 */ /* 0x002fe40000000f00 */
[----:B------:R-:W-:-:S04]  /*ed30*/  MOV R3, 0x0 ;  /* 0x0000000000037802 */ /* 0x000fc80000000f00 */
[----:B--2---:R-:W-:Y:S05]  /*ed40*/  RET.REL.NODEC R2 `(_ZN7cutlass13device_kernelIN5flash19enable_sm80_to_sm89INS1_16FlashAttnFwdSm80INS1_25CollectiveMainloopFwdSm80ILi8ELi1ELb1EN4cute5tupleIJNS5_1CILi128EEENS7_ILi48EEENS7_ILi256EEEEEELi256ENS_10bfloat16_tEfNS_4arch4Sm80ELb0ELb0ELb0ELb1ELb0ELb0ELb1ELb1EEENS1_21CollectiveEpilogueFwdINS6_IJS8_SA_S9_EEENS6_IJNS7_ILi1EEESI_SI_EEESC_SE_Li256ELb1ELb1ELb1ELb0EEENS1_36VarlenDynamicPersistentTileSchedulerILi128ELi48ELi256ELi256ELb1ELb1ELb0ELb0ELb1ELb1EEEEEEEEEvNT_6ParamsE) ;  /* 0xffff12b002007950 */ /* 0x004fea0003c3ffff */
        .weak           $__internal_53_$__cuda_sm70_shflsync_idx_p
        .type           $__internal_53_$__cuda_sm70_shflsync_idx_p,@function
        .size           $__internal_53_$__cuda_sm70_shflsync_idx_p,($__internal_54_$__cuda_sm70_shflsync_up_p - $__internal_53_$__cuda_sm70_shflsync_idx_p)
$__internal_53_$__cuda_sm70_shflsync_idx_p:
[----:B------:R-:W-:-:S04]  /*ed50*/  MOV R132, 0xffffffff ;  /* 0xffffffff00847802 */ /* 0x000fc80000000f00 */
[----:B------:R-:W-:Y:S04]  /*ed60*/  WARPSYNC R132 ;  /* 0x0000008400007348 */ /* 0x000fe80003800000 */
[----:B------:R1:W2:Y:S02]  /*ed70*/  SHFL.IDX PT, R0, R5, R3, R0 ;  /* 0x0000000305007389 */ /* 0x0002a400000e0000 */
[----:B-1----:R-:W-:-:S04]  /*ed80*/  MOV R3, 0x0 ;  /* 0x0000000000037802 */ /* 0x002fc80000000f00 */
[----:B--2---:R-:W-:Y:S05]  /*ed90*/  RET.REL.NODEC R2 `(_ZN7cutlass13device_kernelIN5flash19enable_sm80_to_sm89INS1_16FlashAttnFwdSm80INS1_25CollectiveMainloopFwdSm80ILi8ELi1ELb1EN4cute5tupleIJNS5_1CILi128EEENS7_ILi48EEENS7_ILi256EEEEEELi256ENS_10bfloat16_tEfNS_4arch4Sm80ELb0ELb0ELb0ELb1ELb0ELb0ELb1ELb1EEENS1_21CollectiveEpilogueFwdINS6_IJS8_SA_S9_EEENS6_IJNS7_ILi1EEESI_SI_EEESC_SE_Li256ELb1ELb1ELb1ELb0EEENS1_36VarlenDynamicPersistentTileSchedulerILi128ELi48ELi256ELi256ELb1ELb1ELb0ELb0ELb1ELb1EEEEEEEEEvNT_6ParamsE) ;  /* 0xffff126002007950 */ /* 0x004fea0003c3ffff */
        .weak           $__internal_54_$__cuda_sm70_shflsync_up_p
        .type           $__internal_54_$__cuda_sm70_shflsync_up_p,@function
        .size           $__internal_54_$__cuda_sm70_shflsync_up_p,($__internal_55_$__cuda_sm70_votesync_ballot - $__internal_54_$__cuda_sm70_shflsync_up_p)
$__internal_54_$__cuda_sm70_shflsync_up_p:
[----:B------:R-:W-:Y:S02]  /*eda0*/  IMAD.MOV.U32 R4, RZ, RZ, RZ ;  /* 0x000000ffff047224 */ /* 0x000fe400078e00ff */
[----:B------:R-:W-:-:S04]  /*edb0*/  IMAD.MOV.U32 R10, RZ, RZ, -0x1 ;  /* 0xffffffffff0a7424 */ /* 0x000fc800078e00ff */
[----:B------:R-:W-:Y:S04]  /*edc0*/  WARPSYNC R10 ;  /* 0x0000000a00007348 */ /* 0x000fe80003800000 */
[----:B------:R1:W2:Y:S02]  /*edd0*/  SHFL.UP PT, R4, R0, R2, R4 ;  /* 0x0400000200047389 */ /* 0x0002a400000e0004 */
[----:B-1----:R-:W-:Y:S02]  /*ede0*/  MOV R2, R3 ;  /* 0x0000000300027202 */ /* 0x002fe40000000f00 */
[----:B------:R-:W-:-:S04]  /*edf0*/  MOV R3, 0x0 ;  /* 0x0000000000037802 */ /* 0x000fc80000000f00 */
[----:B--2---:R-:W-:Y:S05]  /*ee00*/  RET.REL.NODEC R2 `(_ZN7cutlass13device_kernelIN5flash19enable_sm80_to_sm89INS1_16FlashAttnFwdSm80INS1_25CollectiveMainloopFwdSm80ILi8ELi1ELb1EN4cute5tupleIJNS5_1CILi128EEENS7_ILi48EEENS7_ILi256EEEEEELi256ENS_10bfloat16_tEfNS_4arch4Sm80ELb0ELb0ELb0ELb1ELb0ELb0ELb1ELb1EEENS1_21CollectiveEpilogueFwdINS6_IJS8_SA_S9_EEENS6_IJNS7_ILi1EEESI_SI_EEESC_SE_Li256ELb1ELb1ELb1ELb0EEENS1_36VarlenDynamicPersistentTileSchedulerILi128ELi48ELi256ELi256ELb1ELb1ELb0ELb0ELb1ELb1EEEEEEEEEvNT_6ParamsE) ;  /* 0xffff11f002007950 */ /* 0x004fea0003c3ffff */
        .weak           $__internal_55_$__cuda_sm70_votesync_ballot
        .type           $__internal_55_$__cuda_sm70_votesync_ballot,@function
        .size           $__internal_55_$__cuda_sm70_votesync_ballot,(.L_x_5240 - $__internal_55_$__cuda_sm70_votesync_ballot)
$__internal_55_$__cuda_sm70_votesync_ballot:
[----:B------:R-:W-:Y:S01]  /*ee10*/  ISETP.NE.U32.AND P0, PT, R0, 0x1, PT ;  /* 0x000000010000780c */ /* 0x000fe20003f05070 */
[----:B------:R-:W-:-:S04]  /*ee20*/  IMAD.MOV.U32 R3, RZ, RZ, -0x1 ;  /* 0xffffffffff037424 */ /* 0x000fc800078e00ff */
[----:B------:R-:W-:Y:S08]  /*ee30*/  WARPSYNC R3 ;  /* 0x0000000300007348 */ /* 0x000ff00003800000 */
[----:B------:R-:W-:-:S04]  /*ee40*/  VOTE.ANY R0, PT, !P0 ;  /* 0x0000000000007806 */ /* 0x000fc800040e0100 */
[----:B------:R-:W-:Y:S01]  /*ee50*/  LOP3.LUT R0, R0, R3, RZ, 0xc0, !PT ;  /* 0x0000000300007212 */ /* 0x000fe200078ec0ff */
[----:B------:R-:W-:-:S04]  /*ee60*/  IMAD.MOV.U32 R3, RZ, RZ, 0x0 ;  /* 0x00000000ff037424 */ /* 0x000fc800078e00ff */
[----:B------:R-:W-:Y:S05]  /*ee70*/  RET.REL.NODEC R2 `(_ZN7cutlass13device_kernelIN5flash19enable_sm80_to_sm89INS1_16FlashAttnFwdSm80INS1_25CollectiveMainloopFwdSm80ILi8ELi1ELb1EN4cute5tupleIJNS5_1CILi128EEENS7_ILi48EEENS7_ILi256EEEEEELi256ENS_10bfloat16_tEfNS_4arch4Sm80ELb0ELb0ELb0ELb1ELb0ELb0ELb1ELb1EEENS1_21CollectiveEpilogueFwdINS6_IJS8_SA_S9_EEENS6_IJNS7_ILi1EEESI_SI_EEESC_SE_Li256ELb1ELb1ELb1ELb0EEENS1_36VarlenDynamicPersistentTileSchedulerILi128ELi48ELi256ELi256ELb1ELb1ELb0ELb0ELb1ELb1EEEEEEEEEvNT_6ParamsE) ;  /* 0xffff118002007950 */ /* 0x000fea0003c3ffff */
.L_x_2705:
        /* <DEDUP_REMOVED lines=16> */
.L_x_5240:


//--------------------- .text._ZN7cutlass13device_kernelIN5flash19enable_sm80_to_sm89INS1_16FlashAttnFwdSm80INS1_25CollectiveMainloopFwdSm80ILi8ELi1ELb0EN4cute5tupleIJNS5_1CILi128EEENS7_ILi32EEENS7_ILi256EEEEEELi256ENS_10bfloat16_tEfNS_4arch4Sm80ELb0ELb0ELb0ELb1ELb0ELb1ELb1ELb1EEENS1_21CollectiveEpilogueFwdINS6_IJS8_SA_S9_EEENS6_IJNS7_ILi1EEESI_SI_EEESC_SE_Li256ELb1ELb1ELb1ELb0EEENS1_36VarlenDynamicPersistentTileSchedulerILi128ELi32ELi256ELi256ELb1ELb1ELb0ELb0ELb1ELb1EEEEEEEEEvNT_6ParamsE --------------------------
	.section	.text._ZN7cutlass13device_kernelIN5flash19enable_sm80_to_sm89INS1_16FlashAttnFwdSm80INS1_25CollectiveMainloopFwdSm80ILi8ELi1ELb0EN4cute5tupleIJNS5_1CILi128EEENS7_ILi32EEENS7_ILi256EEEEEELi256ENS_10bfloat16_tEfNS_4arch4Sm80ELb0ELb0ELb0ELb1ELb0ELb1ELb1ELb1EEENS1_21CollectiveEpilogueFwdINS6_IJS8_SA_S9_EEENS6_IJNS7_ILi1EEESI_SI_EEESC_SE_Li256ELb1ELb1ELb1ELb0EEENS1_36VarlenDynamicPersistentTileSchedulerILi128ELi32ELi256ELi256ELb1ELb1ELb0ELb0ELb1ELb1EEEEEEEEEvNT_6ParamsE,"ax",@progbits
	.sectioninfo	@"SHI_REGISTERS=255"
	.align	128
.text._ZN7cutlass13device_kernelIN5flash19enable_sm80_to_sm89INS1_16FlashAttnFwdSm80INS1_25CollectiveMainloopFwdSm80ILi8ELi1ELb0EN4cute5tupleIJNS5_1CILi128EEENS7_ILi32EEENS7_ILi256EEEEEELi256ENS_10bfloat16_tEfNS_4arch4Sm80ELb0ELb0ELb0ELb1ELb0ELb1ELb1ELb1EEENS1_21CollectiveEpilogueFwdINS6_IJS8_SA_S9_EEENS6_IJNS7_ILi1EEESI_SI_EEESC_SE_Li256ELb1ELb1ELb1ELb0EEENS1_36VarlenDynamicPersistentTileSchedulerILi128ELi32ELi256ELi256ELb1ELb1ELb0ELb0ELb1ELb1EEEEEEEEEvNT_6ParamsE:
        .type           _ZN7cutlass13device_kernelIN5flash19enable_sm80_to_sm89INS1_16FlashAttnFwdSm80INS1_25CollectiveMainloopFwdSm80ILi8ELi1ELb0EN4cute5tupleIJNS5_1CILi128EEENS7_ILi32EEENS7_ILi256EEEEEELi256ENS_10bfloat16_tEfNS_4arch4Sm80ELb0ELb0ELb0ELb1ELb0ELb1ELb1ELb1EEENS1_21CollectiveEpilogueFwdINS6_IJS8_SA_S9_EEENS6_IJNS7_ILi1EEESI_SI_EEESC_SE_Li256ELb1ELb1ELb1ELb0EEENS1_36VarlenDynamicPersistentTileSchedulerILi128ELi32ELi256ELi256ELb1ELb1ELb0ELb0ELb1ELb1EEEEEEEEEvNT_6ParamsE,@function
        .size           _ZN7cutlass13device_kernelIN5flash19enable_sm80_to_sm89INS1_16FlashAttnFwdSm80INS1_25CollectiveMainloopFwdSm80ILi8ELi1ELb0EN4cute5tupleIJNS5_1CILi128EEENS7_ILi32EEENS7_ILi256EEEEEELi256ENS_10bfloat16_tEfNS_4arch4Sm80ELb0ELb0ELb0ELb1ELb0ELb1ELb1ELb1EEENS1_21CollectiveEpilogueFwdINS6_IJS8_SA_S9_EEENS6_IJNS7_ILi1EEESI_SI_EEESC_SE_Li256ELb1ELb1ELb1ELb0EEENS1_36VarlenDynamicPersistentTileSchedulerILi128ELi32ELi256ELi256ELb1ELb1ELb0ELb0ELb1ELb1EEEEEEEEEvNT_6ParamsE,(.L_x_5245 - _ZN7cutlass13device_kernelIN5flash19enable_sm80_to_sm89INS1_16FlashAttnFwdSm80INS1_25CollectiveMainloopFwdSm80ILi8ELi1ELb0EN4cute5tupleIJNS5_1CILi128EEENS7_ILi32EEENS7_ILi256EEEEEELi256ENS_10bfloat16_tEfNS_4arch4Sm80ELb0ELb0ELb0ELb1ELb0ELb1ELb1ELb1EEENS1_21CollectiveEpilogueFwdINS6_IJS8_SA_S9_EEENS6_IJNS7_ILi1EEESI_SI_EEESC_SE_Li256ELb1ELb1ELb1ELb0EEENS1_36VarlenDynamicPersistentTileSchedulerILi128ELi32ELi256ELi256ELb1ELb1ELb0ELb0ELb1ELb1EEEEEEEEEvNT_6ParamsE)
        .other          _ZN7cutlass13device_kernelIN5flash19enable_sm80_to_sm89INS1_16FlashAttnFwdSm80INS1_25CollectiveMainloopFwdSm80ILi8ELi1ELb0EN4cute5tupleIJNS5_1CILi128EEENS7_ILi32EEENS7_ILi256EEEEEELi256ENS_10bfloat16_tEfNS_4arch4Sm80ELb0ELb0ELb0ELb1ELb0ELb1ELb1ELb1EEENS1_21CollectiveEpilogueFwdINS6_IJS8_SA_S9_EEENS6_IJNS7_ILi1EEESI_SI_EEESC_SE_Li256ELb1ELb1ELb1ELb0EEENS1_36VarlenDynamicPersistentTileSchedulerILi128ELi32ELi256ELi256ELb1ELb1ELb0ELb0ELb1ELb1EEEEEEEEEvNT_6ParamsE,@"STO_CUDA_ENTRY STV_DEFAULT"
_ZN7cutlass13device_kernelIN5flash19enable_sm80_to_sm89INS1_16FlashAttnFwdSm80INS1_25CollectiveMainloopFwdSm80ILi8ELi1ELb0EN4cute5tupleIJNS5_1CILi128EEENS7_ILi32EEENS7_ILi256EEEEEELi256ENS_10bfloat16_tEfNS_4arch4Sm80ELb0ELb0ELb0ELb1ELb0ELb1ELb1ELb1EEENS1_21CollectiveEpilogueFwdINS6_IJS8_SA_S9_EEENS6_IJNS7_ILi1EEESI_SI_EEESC_SE_Li256ELb1ELb1ELb1ELb0EEENS1_36VarlenDynamicPersistentTileSchedulerILi128ELi32ELi256ELi256ELb1ELb1ELb0ELb0ELb1ELb1EEEEEEEEEvNT_6ParamsE:
        /* <DEDUP_REMOVED lines=52> */
.L_x_2711:
        /* <DEDUP_REMOVED lines=17> */
.L_x_2873:
        /* <DEDUP_REMOVED lines=16> */
.L_x_2874:
[----:B---3--:R-:W-:-:S05]  /*0550*/  IMAD R0, R0, c[0x0][0x538], RZ ;  /* 0x00014e0000007a24 */ /* 0x008fca00078e02ff */
[----:B------:R-:W-:-:S04]  /*0560*/  IADD3 R6, R0, R6, RZ ;  /* 0x0000000600067210 */ /* 0x000fc80007ffe0ff */
[----:B------:R-:W-:-:S13]  /*0570*/  ISETP.GT.AND P0, PT, R6, UR4, PT ;  /* 0x0000000406007c0c */ /* 0x000fda000bf04270 */
[----:B-12---:R-:W-:Y:S05]  /*0580*/  @!P0 BRA `(.L_x_2711) ;  /* 0xfffffdb000008947 */ /* 0x006fea000383ffff */
.L_x_2707:
[----:B--2---:R-:W-:-:S05]  /*0590*/  IADD3 R212, -R0, R6, RZ ;  /* 0x0000000600d47210 */ /* 0x004fca0007ffe1ff */
[----:B------:R-:W-:-:S05]  /*05a0*/  IMAD R0, R4, c[0x0][0x538], R212 ;  /* 0x00014e0004007a24 */ /* 0x000fca00078e02d4 */
[----:B------:R-:W-:Y:S01]  /*05b0*/  ISETP.GT.AND P0, PT, R0, UR4, PT ;  /* 0x0000000400007c0c */ /* 0x000fe2000bf04270 */
[----:B------:R-:W-:-:S12]  /*05c0*/  BRA.DIV ~URZ, `(.L_x_2712) ;  /* 0x00015a027f007947 */ /* 0x000fd8000b800000 */
[----:B------:R-:W-:-:S04]  /*05d0*/  VOTE.ANY R6, PT, !P0 ;  /* 0x0000000000067806 */ /* 0x000fc800040e0100 */
.L_x_2875:
[----:B------:R1:W2:Y:S01]  /*05e0*/  POPC R215, R6 ;  /* 0x0000000600d77309 */ /* 0x0002a20000000000 */
[----:B------:R-:W-:Y:S05]  /*05f0*/  BRA.DIV ~URZ, `(.L_x_2713) ;  /* 0x00015a227f007947 */ /* 0x000fea000b800000 */
[----:B--2---:R-:W2:Y:S04]  /*0600*/  SHFL.IDX PT, R11, R8, R215, 0x1f ;  /* 0x00001fd7080b7589 */ /* 0x004ea800000e0000 */
[----:B------:R3:W4:Y:S02]  /*0610*/  SHFL.IDX PT, R10, R7, R215, 0x1f ;  /* 0x00001fd7070a7589 */ /* 0x00072400000e0000 */
[----:B---3--:R-:W-:Y:S02]  /*0620*/  MOV R7, RZ ;  /* 0x000000ff00077202 */ /* 0x008fe40000000f00 */
.L_x_2876:
[----:B--2-4-:R-:W-:Y:S01]  /*0630*/  ISETP.NE.AND P0, PT, R6, RZ, PT ;  /* 0x000000ff0600720c */ /* 0x014fe20003f05270 */
[----:B------:R-:W-:-:S12]  /*0640*/  BSSY B0, `(.L_x_2714) ;  /* 0x0000005000007945 */ /* 0x000fd80003800000 */
[----:B------:R-:W-:Y:S05]  /*0650*/  @!P0 BRA `(.L_x_2715) ;  /* 0x0000003000008947 */ /* 0x000fea0003800000 */
[----:B------:R-:W-:Y:S01]  /*0660*/  IADD3 R3, R215, -0x1, RZ ;  /* 0xffffffffd7037810 */ /* 0x000fe20007ffe0ff */
[----:B------:R-:W-:Y:S05]  /*0670*/  BRA.DIV ~URZ, `(.L_x_2716) ;  /* 0x00015a827f007947 */ /* 0x000fea000b800000 */
[----:B------:R2:W3:Y:S02]  /*0680*/  SHFL.IDX PT, R7, R4, R3, 0x1f ;  /* 0x00001f0304077589 */ /* 0x0004e400000e0000 */
.L_x_2715:
[----:B------:R-:W-:Y:S05]  /*0690*/  BSYNC B0 ;  /* 0x0000000000007941 */ /* 0x000fea0003800000 */
.L_x_2714:
        /* <DEDUP_REMOVED lines=65> */
.L_x_2708:
[----:B--2---:R-:W-:Y:S01]  /*0ab0*/  IMAD.MOV.U32 R213, RZ, RZ, RZ ;  /* 0x000000ffffd57224 */ /* 0x004fe200078e00ff */
[----:B------:R-:W-:Y:S01]  /*0ac0*/  MOV R214, RZ ;  /* 0x000000ff00d67202 */ /* 0x000fe20000000f00 */
[----:B------:R-:W-:Y:S01]  /*0ad0*/  IMAD.U32 R212, RZ, RZ, UR4 ;  /* 0x00000004ffd47e24 */ /* 0x000fe2000f8e00ff */
[----:B------:R-:W-:Y:S02]  /*0ae0*/  MOV R215, c[0x0][0x53c] ;  /* 0x00014f0000d77a02 */ /* 0x000fe40000000f00 */
.L_x_2717:
[----:B------:R-:W-:Y:S01]  /*0af0*/  ISETP.NE.AND P0, PT, R12, RZ, PT ;  /* 0x000000ff0c00720c */ /* 0x000fe20003f05270 */
[----:B------:R-:W-:-:S12]  /*0b00*/  WARPSYNC 0xffffffff ;  /* 0xffffffff00007948 */ /* 0x000fd80003800000 */
[----:B------:R1:W-:Y:S04]  /*0b10*/  @!P0 STS.128 [0x20080], R212 ;  /* 0x020080d4ff008388 */ /* 0x0003e80000000c00 */
[----:B------:R-:W-:Y:S06]  /*0b20*/  BAR.ARV 0x5, 0x100 ;  /* 0x0144000000007b1d */ /* 0x000fec0000002000 */
.L_x_2706:
        /* <DEDUP_REMOVED lines=66> */
[----:B------:R-:W-:Y:S01]  /*0f50*/  IADD3 R18, R193, 0x40, RZ ;  /* 0x00000040c1127810 */ /* 0x000fe20007ffe0ff */
        /* <DEDUP_REMOVED lines=37> */
[----:B------:R-:W-:Y:S01]  /*11b0*/  IADD3 R5, R226, 0x80, RZ ;  /* 0x00000080e2057810 */ /* 0x000fe20007ffe0ff */
        /* <DEDUP_REMOVED lines=16> */
[----:B------:R-:W-:Y:S01]  /*12c0*/  IADD3 R244, R194, 0x8, RZ ;  /* 0x00000008c2f47810 */ /* 0x000fe20007ffe0ff */
[----:B------:R-:W-:Y:S01]  /*12d0*/  IMAD.IADD R178, R2, 0x1, R177 ;  /* 0x0000000102b27824 */ /* 0x000fe200078e02b1 */
[----:B------:R-:W-:-:S02]  /*12e0*/  SEL R6, R10, 0xffffffc0, !P2 ;  /* 0xffffffc00a067807 */ /* 0x000fc40005000000 */
[----:B------:R-:W-:Y:S02]  /*12f0*/  SEL R0, R10, 0xffffffc0, !P3 ;  /* 0xffffffc00a007807 */ /* 0x000fe40005800000 */
[----:B------:R-:W-:Y:S01]  /*1300*/  IADD3 R243, R194, 0x10, RZ ;  /* 0x00000010c2f37810 */ /* 0x000fe20007ffe0ff */
        /* <DEDUP_REMOVED lines=15> */
[----:B------:R-:W-:-:S02]  /*1400*/  SHF.R.S32.HI R8, RZ, 0x1f, R244 ;  /* 0x0000001fff087819 */ /* 0x000fc400000114f4 */
[----:B-1----:R-:W-:Y:S02]  /*1410*/  SHF.R.S32.HI R11, RZ, 0x1f, R243 ;  /* 0x0000001fff0b7819 */ /* 0x002fe400000114f3 */
[----:B------:R-:W-:Y:S02]  /*1420*/  SHF.R.S32.HI R10, RZ, 0x1f, R242 ;  /* 0x0000001fff0a7819 */ /* 0x000fe400000114f2 */
[----:B------:R-:W-:Y:S02]  /*1430*/  SHF.R.S32.HI R8, RZ, 0x1f, R241 ;  /* 0x0000001fff087819 */ /* 0x000fe400000114f1 */
[C---:B------:R-:W-:Y:S02]  /*1440*/  IADD3 R142, R138.reuse, 0x20, RZ ;  /* 0x000000208a8e7810 */ /* 0x040fe40007ffe0ff */
[----:B------:R-:W-:Y:S02]  /*1450*/  IADD3 R141, R138, 0x60, RZ ;  /* 0x000000608a8d7810 */ /* 0x000fe40007ffe0ff */
[----:B------:R-:W-:-:S02]  /*1460*/  IADD3 R191, R132, 0x80, RZ ;  /* 0x0000008084bf7810 */ /* 0x000fc40007ffe0ff */
[----:B------:R-:W-:Y:S02]  /*1470*/  IADD3 R192, R132, 0xc0, RZ ;  /* 0x000000c084c07810 */ /* 0x000fe40007ffe0ff */
[----:B------:R-:W-:Y:S02]  /*1480*/  IADD3 R234, R194, 0x50, RZ ;  /* 0x00000050c2ea7810 */ /* 0x000fe40007ffe0ff */
[----:B------:R-:W-:Y:S02]  /*1490*/  SHF.R.S32.HI R11, RZ, 0x1f, R240 ;  /* 0x0000001fff0b7819 */ /* 0x000fe400000114f0 */
[----:B------:R-:W-:Y:S02]  /*14a0*/  SHF.R.S32.HI R10, RZ, 0x1f, R239 ;  /* 0x0000001fff0a7819 */ /* 0x000fe400000114ef */
[----:B------:R-:W-:Y:S02]  /*14b0*/  SHF.R.S32.HI R8, RZ, 0x1f, R238 ;  /* 0x0000001fff087819 */ /* 0x000fe400000114ee */
[----:B------:R-:W-:-:S02]  /*14c0*/  SHF.R.S32.HI R252, RZ, 0x1f, R237 ;  /* 0x0000001ffffc7819 */ /* 0x000fc400000114ed */
[----:B------:R-:W-:Y:S02]  /*14d0*/  SHF.R.S32.HI R251, RZ, 0x1f, R236 ;  /* 0x0000001ffffb7819 */ /* 0x000fe400000114ec */
[----:B------:R-:W-:Y:S02]  /*14e0*/  LEA R250, R9, 0x10080, 0x1 ;  /* 0x0001008009fa7811 */ /* 0x000fe400078e08ff */
[----:B------:R-:W-:Y:S02]  /*14f0*/  LEA R249, R7, 0x10080, 0x1 ;  /* 0x0001008007f97811 */ /* 0x000fe400078e08ff */
.L_x_2872:
        /* <DEDUP_REMOVED lines=42> */
.L_x_2718:
[----:B------:R-:W-:-:S04]  /*17a0*/  ISETP.NE.U32.AND P0, PT, RZ, c[0x0][0x368], PT ;  /* 0x0000da00ff007a0c */ /* 0x000fc80003f05070 */
[----:B------:R-:W-:-:S13]  /*17b0*/  ISETP.NE.AND.EX P0, PT, RZ, c[0x0][0x36c], PT, P0 ;  /* 0x0000db00ff007a0c */ /* 0x000fda0003f05300 */
[----:B------:R-:W-:Y:S05]  /*17c0*/  @!P0 BRA `(.L_x_2719) ;  /* 0x0000004000008947 */ /* 0x000fea0003800000 */
[----:B---3--:R-:W-:-:S04]  /*17d0*/  LEA R4, P0, R209, c[0x0][0x368], 0x2 ;  /* 0x0000da00d1047a11 */ /* 0x008fc800078010ff */
[----:B------:R-:W-:-:S05]  /*17e0*/  LEA.HI.X R5, R209, c[0x0][0x36c], R224, 0x2, P0 ;  /* 0x0000db00d1057a11 */ /* 0x000fca00000f14e0 */
[----:B------:R1:W5:Y:S01]  /*17f0*/  LDG.E R9, [R4.64] ;  /* 0x0000000604097981 */ /* 0x000362000c1e1900 */
[----:B------:R-:W-:Y:S05]  /*1800*/  BRA `(.L_x_2720) ;  /* 0x0000005000007947 */ /* 0x000fea0003800000 */
.L_x_2719:
[----:B------:R-:W-:Y:S01]  /*1810*/  MOV R9, c[0x0][0x1d0] ;  /* 0x0000740000097a02 */ /* 0x000fe20000000f00 */
[----:B------:R-:W-:Y:S05]  /*1820*/  @!P6 BRA `(.L_x_2720) ;  /* 0x000000300000e947 */ /* 0x000fea0003800000 */
[----:B---3--:R-:W2:Y:S04]  /*1830*/  LDG.E R6, [R4.64] ;  /* 0x0000000604067981 */ /* 0x008ea8000c1e1900 */
[----:B------:R-:W2:Y:S02]  /*1840*/  LDG.E R0, [R4.64+0x4] ;  /* 0x0000040604007981 */ /* 0x000ea4000c1e1900 */
[----:B--2---:R-:W-:Y:S02]  /*1850*/  IADD3 R9, -R6, R0, RZ ;  /* 0x0000000006097210 */ /* 0x004fe40007ffe1ff */
.L_x_2720:
        /* <DEDUP_REMOVED lines=57> */
.L_x_2722:
[----:B------:R-:W-:Y:S05]  /*1bf0*/  BSYNC B0 ;  /* 0x0000000000007941 */ /* 0x000fea0003800000 */
.L_x_2721:
        /* <DEDUP_REMOVED lines=107> */
[----:B------:R-:W-:Y:S01]  /*22b0*/  IADD3 R17, -R4, c[0x0][0x1d4], RZ ;  /* 0x0000750004117a10 */ /* 0x000fe20007ffe1ff */
        /* <DEDUP_REMOVED lines=114> */
.L_x_2742:
        /* <DEDUP_REMOVED lines=70> */
.L_x_2728:
[----:B------:R-:W-:Y:S05]  /*2e40*/  BSYNC B0 ;  /* 0x0000000000007941 */ /* 0x000fea0003800000 */
.L_x_2727:
        /* <DEDUP_REMOVED lines=77> */
.L_x_2731:
[----:B------:R-:W-:Y:S05]  /*3320*/  BSYNC B0 ;  /* 0x0000000000007941 */ /* 0x000fea0003800000 */
.L_x_2730:
        /* <DEDUP_REMOVED lines=56> */
.L_x_2733:
[----:B------:R-:W-:Y:S05]  /*36b0*/  BSYNC B0 ;  /* 0x0000000000007941 */ /* 0x000fea0003800000 */
.L_x_2732:
        /* <DEDUP_REMOVED lines=56> */
.L_x_2735:
[----:B------:R-:W-:Y:S05]  /*3a40*/  BSYNC B0 ;  /* 0x0000000000007941 */ /* 0x000fea0003800000 */
.L_x_2734:
        /* <DEDUP_REMOVED lines=56> */
.L_x_2726:
        /* <DEDUP_REMOVED lines=31> */
.L_x_2737:
[----:B------:R-:W-:Y:S05]  /*3fc0*/  BSYNC B0 ;  /* 0x0000000000007941 */ /* 0x000fea0003800000 */
.L_x_2736:
        /* <DEDUP_REMOVED lines=137> */
.L_x_2739:
[----:B------:R-:W-:Y:S05]  /*4860*/  BSYNC B0 ;  /* 0x0000000000007941 */ /* 0x000fea0003800000 */
.L_x_2738:
        /* <DEDUP_REMOVED lines=117> */
.L_x_2725:
        /* <DEDUP_REMOVED lines=21> */
.L_x_2729:
[----:B------:R-:W-:Y:S05]  /*5110*/  BSYNC B1 ;  /* 0x0000000000017941 */ /* 0x000fea0003800000 */
.L_x_2724:
        /* <DEDUP_REMOVED lines=55> */
.L_x_2741:
[----:B-1----:R-:W-:Y:S05]  /*5490*/  BSYNC B0 ;  /* 0x0000000000007941 */ /* 0x002fea0003800000 */
.L_x_2740:
        /* <DEDUP_REMOVED lines=22> */
.L_x_2723:
        /* <DEDUP_REMOVED lines=34> */
.L_x_2744:
[----:B------:R-:W-:Y:S05]  /*5820*/  BSYNC B0 ;  /* 0x0000000000007941 */ /* 0x000fea0003800000 */
.L_x_2743:
        /* <DEDUP_REMOVED lines=76> */
[----:B------:R2:W3:Y:S01]  /*5cf0*/  @P0 LDG.E R17, [R2.64] ;  /* 0x0000000602110981 */ /* 0x0004e2000c1e1900 */
[----:B------:R-:W-:Y:S01]  /*5d00*/  SHF.R.S32.HI R0, RZ, 0x1f, R115 ;  /* 0x0000001fff007819 */ /* 0x000fe20000011473 */
[----:B-1----:R-:W-:Y:S01]  /*5d10*/  IMAD.MOV.U32 R4, RZ, RZ, c[0x0][0x2c4] ;  /* 0x0000b100ff047624 */ /* 0x002fe200078e00ff */
        /* <DEDUP_REMOVED lines=15> */
[----:B--2---:R-:W-:Y:S01]  /*5e10*/  IMAD.WIDE.U32 R2, R115, c[0x0][0x178], RZ ;  /* 0x00005e0073027a25 */ /* 0x004fe200078e00ff */
        /* <DEDUP_REMOVED lines=30> */
[----:B------:R-:W-:Y:S01]  /*6000*/  IMAD R18, R4, c[0x0][0x1e4], R5 ;  /* 0x0000790004127a24 */ /* 0x000fe200078e0205 */
        /* <DEDUP_REMOVED lines=31> */
[----:B---3--:R-:W-:Y:S01]  /*6200*/  @P0 SHF.R.S32.HI R0, RZ, 0x1f, R17 ;  /* 0x0000001fff000819 */ /* 0x008fe20000011411 */
        /* <DEDUP_REMOVED lines=16> */
.L_x_2877:
[----:B------:R-:W-:Y:S05]  /*6310*/  BRA.DIV ~URZ, `(.L_x_2747) ;  /* 0x0000feb27f007947 */ /* 0x000fea000b800000 */
[----:B------:R3:W4:Y:S02]  /*6320*/  SHFL.IDX PT, R0, R21, RZ, 0x181f ;  /* 0x00181fff15007589 */ /* 0x00072400000e0000 */
.L_x_2878:
        /* <DEDUP_REMOVED lines=25> */
.L_x_2749:
[----:B------:R-:W-:Y:S05]  /*64c0*/  BSYNC B0 ;  /* 0x0000000000007941 */ /* 0x000fea0003800000 */
.L_x_2748:
[----:B------:R-:W-:Y:S05]  /*64d0*/  BRA.DIV ~URZ, `(.L_x_2750) ;  /* 0x0000fd527f007947 */ /* 0x000fea000b800000 */
[----:B--2---:R2:W1:Y:S04]  /*64e0*/  SHFL.IDX PT, R6, R19, 0x1, 0x181f ;  /* 0x00381f0013067f89 */ /* 0x00446800000e0000 */
[----:B----4-:R2:W4:Y:S02]  /*64f0*/  SHFL.IDX PT, R0, R21, 0x1, 0x181f ;  /* 0x00381f0015007f89 */ /* 0x01052400000e0000 */
.L_x_2879:
        /* <DEDUP_REMOVED lines=21> */
.L_x_2752:
[----:B------:R-:W-:Y:S05]  /*6650*/  BSYNC B0 ;  /* 0x0000000000007941 */ /* 0x000fea0003800000 */
.L_x_2751:
[----:B------:R-:W-:Y:S05]  /*6660*/  BRA.DIV ~URZ, `(.L_x_2753) ;  /* 0x0000fc827f007947 */ /* 0x000fea000b800000 */
[----:B-1----:R1:W2:Y:S02]  /*6670*/  SHFL.IDX PT, R6, R19, 0x2, 0x181f ;  /* 0x00581f0013067f89 */ /* 0x0022a400000e0000 */
.L_x_2880:
[----:B------:R-:W-:Y:S05]  /*6680*/  BRA.DIV ~URZ, `(.L_x_2754) ;  /* 0x0000fcd27f007947 */ /* 0x000fea000b800000 */
[----:B----4-:R4:W1:Y:S02]  /*6690*/  SHFL.IDX PT, R0, R21, 0x2, 0x181f ;  /* 0x00581f0015007f89 */ /* 0x01086400000e0000 */
.L_x_2881:
        /* <DEDUP_REMOVED lines=19> */
.L_x_2756:
[----:B------:R-:W-:Y:S05]  /*67d0*/  BSYNC B0 ;  /* 0x0000000000007941 */ /* 0x000fea0003800000 */
.L_x_2755:
[----:B------:R-:W-:Y:S05]  /*67e0*/  BRA.DIV ~URZ, `(.L_x_2757) ;  /* 0x0000fbd27f007947 */ /* 0x000fea000b800000 */
[----:B--2---:R2:W3:Y:S04]  /*67f0*/  SHFL.IDX PT, R6, R19, 0x3, 0x181f ;  /* 0x00781f0013067f89 */ /* 0x0044e800000e0000 */
[----:B-1----:R2:W1:Y:S02]  /*6800*/  SHFL.IDX PT, R0, R21, 0x3, 0x181f ;  /* 0x00781f0015007f89 */ /* 0x00246400000e0000 */
.L_x_2882:
        /* <DEDUP_REMOVED lines=29> */
[C---:B------:R-:W-:Y:S01]  /*69e0*/  LOP3.LUT P2, RZ, R222.reuse, 0x8, RZ, 0xc0, !PT ;  /* 0x00000008deff7812 */ /* 0x040fe2000784c0ff */
        /* <DEDUP_REMOVED lines=15> */
.L_x_2759:
[----:B------:R-:W-:Y:S05]  /*6ae0*/  BSYNC B0 ;  /* 0x0000000000007941 */ /* 0x000fea0003800000 */
.L_x_2758:
[----:B------:R-:W-:Y:S01]  /*6af0*/  ISETP.LT.AND P0, PT, RZ, c[0x0][0x27c], PT ;  /* 0x00009f00ff007a0c */ /* 0x000fe20003f01270 */
[----:B------:R-:W0:-:S12]  /*6b00*/  LDGDEPBAR ;  /* 0x00000000000079af */ /* 0x000e180000000000 */
[----:B------:R-:W-:Y:S05]  /*6b10*/  @P0 BRA `(.L_x_2760) ;  /* 0x0000002000000947 */ /* 0x000fea0003800000 */
[----:B------:R-:W-:-:S04]  /*6b20*/  DEPBAR.LE SB0, 0x1 ;  /* 0x000080400000791a */ /* 0x000fc80000000000 */
[----:B------:R-:W-:Y:S05]  /*6b30*/  BRA `(.L_x_2761) ;  /* 0x0000685000007947 */ /* 0x000fea0003800000 */
.L_x_2760:
        /* <DEDUP_REMOVED lines=74> */
.L_x_2764:
[----:B-123--:R-:W-:Y:S05]  /*6fe0*/  BSYNC B0 ;  /* 0x0000000000007941 */ /* 0x00efea0003800000 */
.L_x_2763:
        /* <DEDUP_REMOVED lines=96> */
.L_x_2768:
[----:B------:R-:W-:Y:S05]  /*75f0*/  BSYNC B0 ;  /* 0x0000000000007941 */ /* 0x000fea0003800000 */
.L_x_2767:
        /* <DEDUP_REMOVED lines=41> */
.L_x_2770:
[----:B------:R-:W-:Y:S05]  /*7890*/  BSYNC B0 ;  /* 0x0000000000007941 */ /* 0x000fea0003800000 */
.L_x_2769:
        /* <DEDUP_REMOVED lines=41> */
.L_x_2772:
[----:B------:R-:W-:Y:S05]  /*7b30*/  BSYNC B0 ;  /* 0x0000000000007941 */ /* 0x000fea0003800000 */
.L_x_2771:
        /* <DEDUP_REMOVED lines=40> */
.L_x_2766:
[----:B------:R-:W-:Y:S05]  /*7dc0*/  BSYNC B1 ;  /* 0x0000000000017941 */ /* 0x000fea0003800000 */
.L_x_2765:
        /* <DEDUP_REMOVED lines=45> */
.L_x_2776:
[----:B------:R-:W-:Y:S05]  /*80a0*/  BSYNC B0 ;  /* 0x0000000000007941 */ /* 0x000fea0003800000 */
.L_x_2775:
        /* <DEDUP_REMOVED lines=41> */
.L_x_2778:
[----:B------:R-:W-:Y:S05]  /*8340*/  BSYNC B0 ;  /* 0x0000000000007941 */ /* 0x000fea0003800000 */
.L_x_2777:
        /* <DEDUP_REMOVED lines=41> */
.L_x_2780:
[----:B------:R-:W-:Y:S05]  /*85e0*/  BSYNC B0 ;  /* 0x0000000000007941 */ /* 0x000fea0003800000 */
.L_x_2779:
        /* <DEDUP_REMOVED lines=40> */
.L_x_2774:
[----:B------:R-:W-:Y:S05]  /*8870*/  BSYNC B1 ;  /* 0x0000000000017941 */ /* 0x000fea0003800000 */
.L_x_2773:
        /* <DEDUP_REMOVED lines=45> */
.L_x_2784:
[----:B------:R-:W-:Y:S05]  /*8b50*/  BSYNC B0 ;  /* 0x0000000000007941 */ /* 0x000fea0003800000 */
.L_x_2783:
        /* <DEDUP_REMOVED lines=41> */
.L_x_2786:
[----:B------:R-:W-:Y:S05]  /*8df0*/  BSYNC B0 ;  /* 0x0000000000007941 */ /* 0x000fea0003800000 */
.L_x_2785:
        /* <DEDUP_REMOVED lines=41> */
.L_x_2788:
[----:B------:R-:W-:Y:S05]  /*9090*/  BSYNC B0 ;  /* 0x0000000000007941 */ /* 0x000fea0003800000 */
.L_x_2787:
        /* <DEDUP_REMOVED lines=40> */
.L_x_2782:
[----:B------:R-:W-:Y:S05]  /*9320*/  BSYNC B1 ;  /* 0x0000000000017941 */ /* 0x000fea0003800000 */
.L_x_2781:
        /* <DEDUP_REMOVED lines=44> */
.L_x_2791:
[----:B------:R-:W-:Y:S05]  /*95f0*/  BSYNC B0 ;  /* 0x0000000000007941 */ /* 0x000fea0003800000 */
.L_x_2790:
        /* <DEDUP_REMOVED lines=41> */
.L_x_2793:
[----:B------:R-:W-:Y:S05]  /*9890*/  BSYNC B0 ;  /* 0x0000000000007941 */ /* 0x000fea0003800000 */
.L_x_2792:
        /* <DEDUP_REMOVED lines=41> */
.L_x_2795:
[----:B------:R-:W-:Y:S05]  /*9b30*/  BSYNC B0 ;  /* 0x0000000000007941 */ /* 0x000fea0003800000 */
.L_x_2794:
        /* <DEDUP_REMOVED lines=41> */
.L_x_2762:
        /* <DEDUP_REMOVED lines=36> */
.L_x_2797:
[----:B-123--:R-:W-:Y:S05]  /*a010*/  BSYNC B0 ;  /* 0x0000000000007941 */ /* 0x00efea0003800000 */
.L_x_2796:
        /* <DEDUP_REMOVED lines=146> */
.L_x_2801:
[----:B------:R-:W-:Y:S05]  /*a940*/  BSYNC B0 ;  /* 0x0000000000007941 */ /* 0x000fea0003800000 */
.L_x_2800:
        /* <DEDUP_REMOVED lines=96> */
.L_x_2799:
[----:B------:R-:W-:Y:S05]  /*af50*/  BSYNC B1 ;  /* 0x0000000000017941 */ /* 0x000fea0003800000 */
.L_x_2798:
        /* <DEDUP_REMOVED lines=104> */
.L_x_2805:
[----:B------:R-:W-:Y:S05]  /*b5e0*/  BSYNC B0 ;  /* 0x0000000000007941 */ /* 0x000fea0003800000 */
.L_x_2804:
        /* <DEDUP_REMOVED lines=96> */
.L_x_2803:
[----:B------:R-:W-:Y:S05]  /*bbf0*/  BSYNC B1 ;  /* 0x0000000000017941 */ /* 0x000fea0003800000 */
.L_x_2802:
        /* <DEDUP_REMOVED lines=98> */
.L_x_2809:
[----:B------:R-:W-:Y:S05]  /*c220*/  BSYNC B0 ;  /* 0x0000000000007941 */ /* 0x000fea0003800000 */
.L_x_2808:
        /* <DEDUP_REMOVED lines=89> */
.L_x_2807:
[----:B------:R-:W-:Y:S05]  /*c7c0*/  BSYNC B1 ;  /* 0x0000000000017941 */ /* 0x000fea0003800000 */
.L_x_2806:
        /* <DEDUP_REMOVED lines=97> */
.L_x_2811:
[----:B------:R-:W-:Y:S05]  /*cde0*/  BSYNC B0 ;  /* 0x0000000000007941 */ /* 0x000fea0003800000 */
.L_x_2810:
        /* <DEDUP_REMOVED lines=89> */
.L_x_2789:
[----:B------:R-:W-:Y:S05]  /*d380*/  BSYNC B2 ;  /* 0x0000000000027941 */ /* 0x000fea0003800000 */
.L_x_2761:
        /* <DEDUP_REMOVED lines=17> */
[----:B------:R-:W1:Y:S01]  /*d4a0*/  LDSM.16.M88.4 R28, [R143] ;  /* 0x000000008f1c783b */ /* 0x000e620000000200 */
[----:B------:R-:W-:Y:S02]  /*d4b0*/  ISETP.GT.AND P0, PT, R60, R193, PT ;  /* 0x000000c13c00720c */ /* 0x000fe40003f04270 */
[----:B------:R-:W-:Y:S01]  /*d4c0*/  LOP3.LUT P3, RZ, R55, 0x2, RZ, 0xc0, !PT ;  /* 0x0000000237ff7812 */ /* 0x000fe2000786c0ff */
[----:B--2-4-:R-:W2:Y:S01]  /*d4d0*/  LDSM.16.M88.4 R20, [R143+0x800] ;  /* 0x000800008f14783b */ /* 0x014ea20000000200 */
[----:B------:R-:W-:-:S02]  /*d4e0*/  ISETP.NE.U32.OR P0, PT, R0, 0x1, !P0 ;  /* 0x000000010000780c */ /* 0x000fc40004705470 */
[C---:B------:R-:W-:Y:S01]  /*d4f0*/  IADD3 R0, R143.reuse, 0x20, RZ ;  /* 0x000000208f007810 */ /* 0x040fe20007ffe0ff */
[----:B------:R-:W-:Y:S01]  /*d500*/  LDSM.16.M88.4 R12, [R182] ;  /* 0x00000000b60c783b */ /* 0x000fe20000000200 */
        /* <DEDUP_REMOVED lines=21> */
[----:B------:R-:W1:Y:S04]  /*d660*/  LDSM.16.M88.4 R48, [R3] ;  /* 0x000000000330783b */ /* 0x000e680000000200 */
[----:B------:R-:W1:Y:S01]  /*d670*/  LDSM.16.M88.4 R44, [R3+0x800] ;  /* 0x00080000032c783b */ /* 0x000e620000000200 */
[C---:B--2---:R-:W-:Y:S03]  /*d680*/  HMMA.16816.F32.BF16 R36, R8.reuse, R20, RZ ;  /* 0x000000140824723c */ /* 0x044fe600000418ff */
[----:B------:R-:W-:Y:S04]  /*d690*/  LDSM.16.M88.4 R56, [R176] ;  /* 0x00000000b038783b */ /* 0x000fe80000000200 */
[----:B------:R-:W-:Y:S01]  /*d6a0*/  LDSM.16.M88.4 R52, [R143+0x1000] ;  /* 0x001000008f34783b */ /* 0x000fe20000000200 */
[----:B------:R-:W-:Y:S03]  /*d6b0*/  HMMA.16816.F32.BF16 R8, R8, R22, RZ ;  /* 0x000000160808723c */ /* 0x000fe600000418ff */
[----:B------:R-:W0:Y:S04]  /*d6c0*/  LDGDEPBAR ;  /* 0x00000000000079af */ /* 0x000e280000000000 */
[----:B---3--:R-:W2:Y:S01]  /*d6d0*/  LDSM.16.M88.4 R4, [R183] ;  /* 0x00000000b704783b */ /* 0x008ea20000000200 */
[C---:B------:R-:W-:Y:S08]  /*d6e0*/  HMMA.16816.F32.BF16 R20, R12.reuse, R32, R24 ;  /* 0x000000200c14723c */ /* 0x040ff00000041818 */
[C---:B------:R-:W-:Y:S01]  /*d6f0*/  HMMA.16816.F32.BF16 R24, R12.reuse, R34, R28 ;  /* 0x000000220c18723c */ /* 0x040fe2000004181c */
[----:B------:R-:W3:Y:S07]  /*d700*/  LDSM.16.M88.4 R32, [R176+0x800] ;  /* 0x00080000b020783b */ /* 0x000eee0000000200 */
[C---:B----4-:R-:W-:Y:S01]  /*d710*/  HMMA.16816.F32.BF16 R28, R12.reuse, R40, R36 ;  /* 0x000000280c1c723c */ /* 0x050fe20000041824 */
[----:B------:R-:W-:Y:S07]  /*d720*/  LDSM.16.M88.4 R36, [R143+0x1800] ;  /* 0x001800008f24783b */ /* 0x000fee0000000200 */
[----:B------:R-:W-:Y:S01]  /*d730*/  HMMA.16816.F32.BF16 R12, R12, R42, R8 ;  /* 0x0000002a0c0c723c */ /* 0x000fe20000041808 */
[----:B------:R-:W4:Y:S04]  /*d740*/  LDSM.16.M88.4 R8, [R181+0x4000] ;  /* 0x00400000b508783b */ /* 0x000f280000000200 */
[----:B------:R-:W-:Y:S03]  /*d750*/  LDSM.16.M88.4 R40, [R0+0x1000] ;  /* 0x001000000028783b */ /* 0x000fe60000000200 */
[C---:B-1----:R-:W-:Y:S08]  /*d760*/  HMMA.16816.F32.BF16 R20, R16.reuse, R48, R20 ;  /* 0x000000301014723c */ /* 0x042ff00000041814 */
[C---:B------:R-:W-:Y:S01]  /*d770*/  HMMA.16816.F32.BF16 R24, R16.reuse, R50, R24 ;  /* 0x000000321018723c */ /* 0x040fe20000041818 */
[----:B------:R-:W-:Y:S07]  /*d780*/  LDSM.16.M88.4 R48, [R3+0x1000] ;  /* 0x001000000330783b */ /* 0x000fee0000000200 */
[C---:B------:R-:W-:Y:S08]  /*d790*/  HMMA.16816.F32.BF16 R28, R16.reuse, R44, R28 ;  /* 0x0000002c101c723c */ /* 0x040ff0000004181c */
[----:B------:R-:W-:Y:S01]  /*d7a0*/  HMMA.16816.F32.BF16 R12, R16, R46, R12 ;  /* 0x0000002e100c723c */ /* 0x000fe2000004180c */
[----:B------:R-:W1:Y:S04]  /*d7b0*/  LDSM.16.M88.4 R16, [R182+0x4000] ;  /* 0x00400000b610783b */ /* 0x000e680000000200 */
[----:B------:R-:W-:Y:S03]  /*d7c0*/  LDSM.16.M88.4 R44, [R176+0x1000] ;  /* 0x00100000b02c783b */ /* 0x000fe60000000200 */
[C---:B--2---:R-:W-:Y:S08]  /*d7d0*/  HMMA.16816.F32.BF16 R20, R4.reuse, R56, R20 ;  /* 0x000000380414723c */ /* 0x044ff00000041814 */
[C---:B------:R-:W-:Y:S08]  /*d7e0*/  HMMA.16816.F32.BF16 R24, R4.reuse, R58, R24 ;  /* 0x0000003a0418723c */ /* 0x040ff00000041818 */
[C---:B---3--:R-:W-:Y:S08]  /*d7f0*/  HMMA.16816.F32.BF16 R28, R4.reuse, R32, R28 ;  /* 0x00000020041c723c */ /* 0x048ff0000004181c */
[----:B------:R-:W-:Y:S01]  /*d800*/  HMMA.16816.F32.BF16 R12, R4, R34, R12 ;  /* 0x00000022040c723c */ /* 0x000fe2000004180c */
[----:B------:R-:W2:Y:S04]  /*d810*/  LDSM.16.M88.4 R32, [R0+0x1800] ;  /* 0x001800000020783b */ /* 0x000ea80000000200 */
[----:B------:R-:W3:Y:S03]  /*d820*/  LDSM.16.M88.4 R4, [R184+0x4000] ;  /* 0x00400000b804783b */ /* 0x000ee60000000200 */
[C---:B----4-:R-:W-:Y:S08]  /*d830*/  HMMA.16816.F32.BF16 R20, R8.reuse, R52, R20 ;  /* 0x000000340814723c */ /* 0x050ff00000041814 */
[C---:B------:R-:W-:Y:S01]  /*d840*/  HMMA.16816.F32.BF16 R24, R8.reuse, R54, R24 ;  /* 0x000000360818723c */ /* 0x040fe20000041818 */
[----:B------:R-:W-:Y:S07]  /*d850*/  LDSM.16.M88.4 R52, [R0+0x2000] ;  /* 0x002000000034783b */ /* 0x000fee0000000200 */
[C---:B------:R-:W-:Y:S08]  /*d860*/  HMMA.16816.F32.BF16 R28, R8.reuse, R36, R28 ;  /* 0x00000024081c723c */ /* 0x040ff0000004181c */
[----:B------:R-:W-:Y:S01]  /*d870*/  HMMA.16816.F32.BF16 R8, R8, R38, R12 ;  /* 0x000000260808723c */ /* 0x000fe2000004180c */
[----:B------:R-:W4:Y:S04]  /*d880*/  LDSM.16.M88.4 R36, [R3+0x1800] ;  /* 0x001800000324783b */ /* 0x000f280000000200 */
[----:B------:R-:W4:Y:S03]  /*d890*/  LDSM.16.M88.4 R12, [R183+0x4000] ;  /* 0x00400000b70c783b */ /* 0x000f260000000200 */
[C---:B-1----:R-:W-:Y:S08]  /*d8a0*/  HMMA.16816.F32.BF16 R20, R16.reuse, R40, R20 ;  /* 0x000000281014723c */ /* 0x042ff00000041814 */
[C---:B------:R-:W-:Y:S01]  /*d8b0*/  HMMA.16816.F32.BF16 R24, R16.reuse, R42, R24 ;  /* 0x0000002a1018723c */ /* 0x040fe20000041818 */
[----:B------:R-:W-:Y:S07]  /*d8c0*/  LDSM.16.M88.4 R40, [R143+0x2000] ;  /* 0x002000008f28783b */ /* 0x000fee0000000200 */
[C---:B--2---:R-:W-:Y:S08]  /*d8d0*/  HMMA.16816.F32.BF16 R28, R16.reuse, R32, R28 ;  /* 0x00000020101c723c */ /* 0x044ff0000004181c */
[----:B------:R-:W-:Y:S01]  /*d8e0*/  HMMA.16816.F32.BF16 R8, R16, R34, R8 ;  /* 0x000000221008723c */ /* 0x000fe20000041808 */
[----:B------:R-:W1:Y:S04]  /*d8f0*/  LDSM.16.M88.4 R32, [R176+0x1800] ;  /* 0x00180000b020783b */ /* 0x000e680000000200 */
[----:B------:R-:W2:Y:S03]  /*d900*/  LDSM.16.M88.4 R16, [R181+0x8000] ;  /* 0x00800000b510783b */ /* 0x000ea60000000200 */
[C---:B---3--:R-:W-:Y:S08]  /*d910*/  HMMA.16816.F32.BF16 R20, R4.reuse, R48, R20 ;  /* 0x000000300414723c */ /* 0x048ff00000041814 */
[C---:B------:R-:W-:Y:S01]  /*d920*/  HMMA.16816.F32.BF16 R24, R4.reuse, R50, R24 ;  /* 0x000000320418723c */ /* 0x040fe20000041818 */
[----:B------:R-:W-:Y:S07]  /*d930*/  LDSM.16.M88.4 R48, [R3+0x2000] ;  /* 0x002000000330783b */ /* 0x000fee0000000200 */
[C---:B----4-:R-:W-:Y:S08]  /*d940*/  HMMA.16816.F32.BF16 R28, R4.reuse, R36, R28 ;  /* 0x00000024041c723c */ /* 0x050ff0000004181c */
[----:B------:R-:W-:Y:S01]  /*d950*/  HMMA.16816.F32.BF16 R4, R4, R38, R8 ;  /* 0x000000260404723c */ /* 0x000fe20000041808 */
[----:B------:R-:W3:Y:S04]  /*d960*/  LDSM.16.M88.4 R36, [R143+0x2800] ;  /* 0x002800008f24783b */ /* 0x000ee80000000200 */
[----:B------:R-:W4:Y:S03]  /*d970*/  LDSM.16.M88.4 R8, [R182+0x8000] ;  /* 0x00800000b608783b */ /* 0x000f260000000200 */
[C---:B------:R-:W-:Y:S08]  /*d980*/  HMMA.16816.F32.BF16 R20, R12.reuse, R44, R20 ;  /* 0x0000002c0c14723c */ /* 0x040ff00000041814 */
[C---:B------:R-:W-:Y:S01]  /*d990*/  HMMA.16816.F32.BF16 R24, R12.reuse, R46, R24 ;  /* 0x0000002e0c18723c */ /* 0x040fe20000041818 */
[----:B------:R-:W-:Y:S07]  /*d9a0*/  LDSM.16.M88.4 R44, [R176+0x2000] ;  /* 0x00200000b02c783b */ /* 0x000fee0000000200 */
[C---:B-1----:R-:W-:Y:S08]  /*d9b0*/  HMMA.16816.F32.BF16 R28, R12.reuse, R32, R28 ;  /* 0x000000200c1c723c */ /* 0x042ff0000004181c */
[----:B------:R-:W-:Y:S01]  /*d9c0*/  HMMA.16816.F32.BF16 R12, R12, R34, R4 ;  /* 0x000000220c0c723c */ /* 0x000fe20000041804 */
[----:B------:R-:W1:Y:S04]  /*d9d0*/  LDSM.16.M88.4 R32, [R0+0x2800] ;  /* 0x002800000020783b */ /* 0x000e680000000200 */
[----:B------:R-:W1:Y:S03]  /*d9e0*/  LDSM.16.M88.4 R4, [R184+0x8000] ;  /* 0x00800000b804783b */ /* 0x000e660000000200 */
[C---:B--2---:R-:W-:Y:S08]  /*d9f0*/  HMMA.16816.F32.BF16 R20, R16.reuse, R40, R20 ;  /* 0x000000281014723c */ /* 0x044ff00000041814 */
[C---:B------:R-:W-:Y:S01]  /*da00*/  HMMA.16816.F32.BF16 R24, R16.reuse, R42, R24 ;  /* 0x0000002a1018723c */ /* 0x040fe20000041818 */
[----:B------:R-:W2:Y:S07]  /*da10*/  LDSM.16.M88.4 R40, [R3+0x2800] ;  /* 0x002800000328783b */ /* 0x000eae0000000200 */
[C---:B---3--:R-:W-:Y:S08]  /*da20*/  HMMA.16816.F32.BF16 R28, R16.reuse, R36, R28 ;  /* 0x00000024101c723c */ /* 0x048ff0000004181c */
[----:B------:R-:W-:Y:S01]  /*da30*/  HMMA.16816.F32.BF16 R12, R16, R38, R12 ;  /* 0x00000026100c723c */ /* 0x000fe2000004180c */
[----:B------:R-:W3:Y:S04]  /*da40*/  LDSM.16.M88.4 R16, [R183+0x8000] ;  /* 0x00800000b710783b */ /* 0x000ee80000000200 */
[----:B------:R-:W2:Y:S03]  /*da50*/  LDSM.16.M88.4 R36, [R176+0x2800] ;  /* 0x00280000b024783b */ /* 0x000ea60000000200 */
[C---:B----4-:R-:W-:Y:S08]  /*da60*/  HMMA.16816.F32.BF16 R20, R8.reuse, R52, R20 ;  /* 0x000000340814723c */ /* 0x050ff00000041814 */
[C---:B------:R-:W-:Y:S01]  /*da70*/  HMMA.16816.F32.BF16 R24, R8.reuse, R54, R24 ;  /* 0x000000360818723c */ /* 0x040fe20000041818 */
[----:B------:R-:W-:Y:S07]  /*da80*/  LDSM.16.M88.4 R52, [R143+0x3000] ;  /* 0x003000008f34783b */ /* 0x000fee0000000200 */
[C---:B-1----:R-:W-:Y:S08]  /*da90*/  HMMA.16816.F32.BF16 R28, R8.reuse, R32, R28 ;  /* 0x00000020081c723c */ /* 0x042ff0000004181c */
[----:B------:R-:W-:Y:S01]  /*daa0*/  HMMA.16816.F32.BF16 R12, R8, R34, R12 ;  /* 0x00000022080c723c */ /* 0x000fe2000004180c */
[----:B------:R-:W1:Y:S04]  /*dab0*/  LDSM.16.M88.4 R8, [R181+0xc000] ;  /* 0x00c00000b508783b */ /* 0x000e680000000200 */
[----:B------:R-:W4:Y:S03]  /*dac0*/  LDSM.16.M88.4 R32, [R143+0x3800] ;  /* 0x003800008f20783b */ /* 0x000f260000000200 */
[C---:B------:R-:W-:Y:S08]  /*dad0*/  HMMA.16816.F32.BF16 R20, R4.reuse, R48, R20 ;  /* 0x000000300414723c */ /* 0x040ff00000041814 */
[C---:B------:R-:W-:Y:S01]  /*dae0*/  HMMA.16816.F32.BF16 R24, R4.reuse, R50, R24 ;  /* 0x000000320418723c */ /* 0x040fe20000041818 */
[----:B------:R-:W-:Y:S07]  /*daf0*/  LDSM.16.M88.4 R48, [R3+0x3000] ;  /* 0x003000000330783b */ /* 0x000fee0000000200 */
[C---:B--2---:R-:W-:Y:S08]  /*db00*/  HMMA.16816.F32.BF16 R28, R4.reuse, R40, R28 ;  /* 0x00000028041c723c */ /* 0x044ff0000004181c */
[----:B------:R-:W-:Y:S01]  /*db10*/  HMMA.16816.F32.BF16 R4, R4, R42, R12 ;  /* 0x0000002a0404723c */ /* 0x000fe2000004180c */
[----:B------:R-:W-:Y:S04]  /*db20*/  LDSM.16.M88.4 R12, [R182+0xc000] ;  /* 0x00c00000b60c783b */ /* 0x000fe80000000200 */
[----:B------:R-:W2:Y:S03]  /*db30*/  LDSM.16.M88.4 R40, [R0+0x3000] ;  /* 0x003000000028783b */ /* 0x000ea60000000200 */
[C---:B---3--:R-:W-:Y:S08]  /*db40*/  HMMA.16816.F32.BF16 R20, R16.reuse, R44, R20 ;  /* 0x0000002c1014723c */ /* 0x048ff00000041814 */
[C---:B------:R-:W-:Y:S01]  /*db50*/  HMMA.16816.F32.BF16 R24, R16.reuse, R46, R24 ;  /* 0x0000002e1018723c */ /* 0x040fe20000041818 */
[----:B------:R3:W2:Y:S07]  /*db60*/  LDSM.16.M88.4 R44, [R0+0x3800] ;  /* 0x00380000002c783b */ /* 0x0006ae0000000200 */
[C---:B------:R-:W-:Y:S08]  /*db70*/  HMMA.16816.F32.BF16 R28, R16.reuse, R36, R28 ;  /* 0x00000024101c723c */ /* 0x040ff0000004181c */
[----:B------:R-:W-:Y:S01]  /*db80*/  HMMA.16816.F32.BF16 R16, R16, R38, R4 ;  /* 0x000000261010723c */ /* 0x000fe20000041804 */
[----:B------:R-:W2:Y:S04]  /*db90*/  LDSM.16.M88.4 R4, [R184+0xc000] ;  /* 0x00c00000b804783b */ /* 0x000ea80000000200 */
[----:B------:R-:W2:Y:S03]  /*dba0*/  LDSM.16.M88.4 R36, [R3+0x3800] ;  /* 0x003800000324783b */ /* 0x000ea60000000200 */
[----:B-1----:R-:W-:Y:S01]  /*dbb0*/  HMMA.16816.F32.BF16 R20, R8, R52, R20 ;  /* 0x000000340814723c */ /* 0x002fe20000041814 */
[----:B---3--:R-:W-:-:S05]  /*dbc0*/  IMAD.IADD R0, R60, 0x1, -R194 ;  /* 0x000000013c007824 */ /* 0x008fca00078e0ac2 */
[C---:B------:R-:W-:Y:S02]  /*dbd0*/  ISETP.GT.AND P0, PT, R0.reuse, RZ, PT ;  /* 0x000000ff0000720c */ /* 0x040fe40003f04270 */
[----:B------:R-:W-:Y:S01]  /*dbe0*/  HMMA.16816.F32.BF16 R24, R8, R54, R24 ;  /* 0x000000360818723c */ /* 0x000fe20000041818 */
[C---:B------:R-:W-:Y:S02]  /*dbf0*/  ISETP.GT.AND P1, PT, R0.reuse, 0x1, PT ;  /* 0x000000010000780c */ /* 0x040fe40003f24270 */
[C---:B------:R-:W-:Y:S02]  /*dc00*/  ISETP.GT.AND P3, PT, R0.reuse, 0x8, PT ;  /* 0x000000080000780c */ /* 0x040fe40003f64270 */
[----:B------:R-:W-:-:S03]  /*dc10*/  ISETP.GT.AND P2, PT, R0, 0x10, PT ;  /* 0x000000100000780c */ /* 0x000fc60003f44270 */
[C---:B----4-:R-:W-:Y:S08]  /*dc20*/  HMMA.16816.F32.BF16 R28, R8.reuse, R32, R28 ;  /* 0x00000020081c723c */ /* 0x050ff0000004181c */
[----:B------:R-:W-:Y:S01]  /*dc30*/  HMMA.16816.F32.BF16 R16, R8, R34, R16 ;  /* 0x000000220810723c */ /* 0x000fe20000041810 */
[----:B------:R-:W-:Y:S04]  /*dc40*/  LDSM.16.M88.4 R8, [R183+0xc000] ;  /* 0x00c00000b708783b */ /* 0x000fe80000000200 */
[----:B------:R-:W-:Y:S03]  /*dc50*/  LDSM.16.M88.4 R32, [R176+0x3800] ;  /* 0x00380000b020783b */ /* 0x000fe60000000200 */
[C---:B--2---:R-:W-:Y:S08]  /*dc60*/  HMMA.16816.F32.BF16 R20, R12.reuse, R40, R20 ;  /* 0x000000280c14723c */ /* 0x044ff00000041814 */
[----:B------:R-:W-:Y:S01]  /*dc70*/  HMMA.16816.F32.BF16 R24, R12, R42, R24 ;  /* 0x0000002a0c18723c */ /* 0x000fe20000041818 */
[----:B------:R-:W1:Y:S01]  /*dc80*/  LDSM.16.M88.4 R40, [R176+0x3000] ;  /* 0x00300000b028783b */ /* 0x000e620000000200 */
[----:B------:R-:W-:-:S06]  /*dc90*/  DEPBAR.LE SB0, 0x0 ;  /* 0x000080000000791a */ /* 0x000fcc0000000000 */
[C---:B------:R-:W-:Y:S08]  /*dca0*/  HMMA.16816.F32.BF16 R28, R12.reuse, R44, R28 ;  /* 0x0000002c0c1c723c */ /* 0x040ff0000004181c */
[----:B------:R-:W-:Y:S08]  /*dcb0*/  HMMA.16816.F32.BF16 R12, R12, R46, R16 ;  /* 0x0000002e0c0c723c */ /* 0x000ff00000041810 */
[C---:B------:R-:W-:Y:S08]  /*dcc0*/  HMMA.16816.F32.BF16 R16, R4.reuse, R48, R20 ;  /* 0x000000300410723c */ /* 0x040ff00000041814 */
[C---:B------:R-:W-:Y:S08]  /*dcd0*/  HMMA.16816.F32.BF16 R20, R4.reuse, R50, R24 ;  /* 0x000000320414723c */ /* 0x040ff00000041818 */
[C---:B------:R-:W-:Y:S08]  /*dce0*/  HMMA.16816.F32.BF16 R24, R4.reuse, R36, R28 ;  /* 0x000000240418723c */ /* 0x040ff0000004181c */
[----:B------:R-:W-:Y:S08]  /*dcf0*/  HMMA.16816.F32.BF16 R4, R4, R38, R12 ;  /* 0x000000260404723c */ /* 0x000ff0000004180c */
[C---:B-1----:R-:W-:Y:S08]  /*dd00*/  HMMA.16816.F32.BF16 R12, R8.reuse, R40, R16 ;  /* 0x00000028080c723c */ /* 0x042ff00000041810 */
[C---:B------:R-:W-:Y:S08]  /*dd10*/  HMMA.16816.F32.BF16 R16, R8.reuse, R42, R20 ;  /* 0x0000002a0810723c */ /* 0x040ff00000041814 */
[C---:B------:R-:W-:Y:S08]  /*dd20*/  HMMA.16816.F32.BF16 R24, R8.reuse, R32, R24 ;  /* 0x000000200818723c */ /* 0x040ff00000041818 */
[----:B------:R-:W-:Y:S01]  /*dd30*/  HMMA.16816.F32.BF16 R20, R8, R34, R4 ;  /* 0x000000220814723c */ /* 0x000fe20000041804 */
[----:B------:R-:W-:-:S06]  /*dd40*/  FSEL R14, R14, -INF , P0 ;  /* 0xff8000000e0e7808 */ /* 0x000fcc0000000000 */
[----:B------:R-:W-:Y:S02]  /*dd50*/  FSEL R5, R12, -INF , P0 ;  /* 0xff8000000c057808 */ /* 0x000fe40000000000 */
[----:B------:R-:W-:Y:S01]  /*dd60*/  FSEL R6, R13, -INF , P1 ;  /* 0xff8000000d067808 */ /* 0x000fe20000800000 */
[----:B------:R-:W-:Y:S01]  /*dd70*/  BAR.SYNC.DEFER_BLOCKING 0x0 ;  /* 0x0000000000007b1d */ /* 0x000fe20000010000 */
[----:B------:R-:W-:Y:S02]  /*dd80*/  ISETP.GT.AND P0, PT, R0, 0x9, PT ;  /* 0x000000090000780c */ /* 0x000fe40003f04270 */
[----:B------:R-:W-:Y:S02]  /*dd90*/  FSEL R7, R16, -INF , P3 ;  /* 0xff80000010077808 */ /* 0x000fe40001800000 */
[----:B------:R-:W-:Y:S02]  /*dda0*/  FMNMX.FTZ R2, R5, R6, !PT ;  /* 0x0000000605027209 */ /* 0x000fe40007810000 */
        /* <DEDUP_REMOVED lines=11> */
[----:B------:R-:W-:Y:S02]  /*de60*/  ISETP.GT.AND P0, PT, R0, 0x19, PT ;  /* 0x000000190000780c */ /* 0x000fe40003f04270 */
[----:B------:R-:W-:-:S02]  /*de70*/  FSEL R12, R20, -INF , P1 ;  /* 0xff800000140c7808 */ /* 0x000fc40000800000 */
[----:B------:R-:W-:Y:S02]  /*de80*/  FMNMX.FTZ R0, R11, R2, !PT ;  /* 0x000000020b007209 */ /* 0x000fe40007810000 */
[----:B------:R-:W-:Y:S02]  /*de90*/  FSEL R21, R21, -INF , P0 ;  /* 0xff80000015157808 */ /* 0x000fe40000000000 */
[----:B------:R-:W-:Y:S02]  /*dea0*/  FMNMX.FTZ R0, R12, R0, !PT ;  /* 0x000000000c007209 */ /* 0x000fe40007810000 */
[----:B------:R-:W-:Y:S02]  /*deb0*/  FMNMX.FTZ R3, R14, R16, !PT ;  /* 0x000000100e037209 */ /* 0x000fe40007810000 */
[----:B------:R-:W-:Y:S02]  /*dec0*/  FMNMX.FTZ R0, R21, R0, !PT ;  /* 0x0000000015007209 */ /* 0x000fe40007810000 */
[----:B------:R-:W-:-:S02]  /*ded0*/  FMNMX.FTZ R3, R18, R3, !PT ;  /* 0x0000000312037209 */ /* 0x000fc40007810000 */
[----:B------:R-:W-:Y:S01]  /*dee0*/  FSEL R26, R26, -INF , P2 ;  /* 0xff8000001a1a7808 */ /* 0x000fe20001000000 */
[----:B------:R-:W1:Y:S01]  /*def0*/  SHFL.BFLY PT, R2, R0, 0x2, 0x1f ;  /* 0x0c401f0000027f89 */ /* 0x000e6200000e0000 */
[----:B------:R-:W-:Y:S02]  /*df00*/  FMNMX.FTZ R3, R24, R3, !PT ;  /* 0x0000000318037209 */ /* 0x000fe40007810000 */
[----:B------:R-:W-:Y:S02]  /*df10*/  FSEL R20, R27, -INF , P3 ;  /* 0xff8000001b147808 */ /* 0x000fe40001800000 */
[----:B------:R-:W-:Y:S02]  /*df20*/  FMNMX.FTZ R3, R26, R3, !PT ;  /* 0x000000031a037209 */ /* 0x000fe40007810000 */
[----:B------:R-:W-:Y:S02]  /*df30*/  FSEL R22, R22, -INF , P1 ;  /* 0xff80000016167808 */ /* 0x000fe40000800000 */
[----:B------:R-:W-:-:S02]  /*df40*/  FMNMX.FTZ R3, R20, R3, !PT ;  /* 0x0000000314037209 */ /* 0x000fc40007810000 */
[----:B------:R-:W-:Y:S02]  /*df50*/  FSEL R23, R23, -INF , P0 ;  /* 0xff80000017177808 */ /* 0x000fe40000000000 */
[----:B------:R-:W-:Y:S02]  /*df60*/  FMNMX.FTZ R3, R22, R3, !PT ;  /* 0x0000000316037209 */ /* 0x000fe40007810000 */
[----:B------:R-:W-:Y:S02]  /*df70*/  LOP3.LUT P2, RZ, R222, 0x8, RZ, 0xc0, !PT ;  /* 0x00000008deff7812 */ /* 0x000fe4000784c0ff */
[----:B------:R-:W-:-:S05]  /*df80*/  FMNMX.FTZ R3, R23, R3, !PT ;  /* 0x0000000317037209 */ /* 0x000fca0007810000 */
[----:B------:R-:W-:Y:S01]  /*df90*/  SHFL.BFLY PT, R4, R3, 0x2, 0x1f ;  /* 0x0c401f0003047f89 */ /* 0x000fe200000e0000 */
[----:B-1----:R-:W-:-:S05]  /*dfa0*/  FMNMX.FTZ R0, R0, R2, !PT ;  /* 0x0000000200007209 */ /* 0x002fca0007810000 */
[----:B------:R-:W1:Y:S02]  /*dfb0*/  SHFL.BFLY PT, R2, R0, 0x1, 0x1f ;  /* 0x0c201f0000027f89 */ /* 0x000e6400000e0000 */
[----:B-1----:R-:W-:-:S04]  /*dfc0*/  FMNMX.FTZ R135, R0, R2, !PT ;  /* 0x0000000200877209 */ /* 0x002fc80007810000 */
[C---:B------:R-:W-:Y:S01]  /*dfd0*/  FSETP.NEU.FTZ.AND P0, PT, R135.reuse, -INF , PT ;  /* 0xff8000008700780b */ /* 0x040fe20003f1d000 */
[----:B------:R-:W-:-:S05]  /*dfe0*/  FMUL.FTZ R2, R135, c[0x0][0x2d0] ;  /* 0x0000b40087027a20 */ /* 0x000fca0000410000 */
[----:B------:R-:W-:Y:S02]  /*dff0*/  FSEL R2, R2, RZ, P0 ;  /* 0x000000ff02027208 */ /* 0x000fe40000000000 */
[----:B------:R-:W-:-:S03]  /*e000*/  ISETP.GT.AND P0, PT, R61, R214, PT ;  /* 0x000000d63d00720c */ /* 0x000fc60003f04270 */
[----:B------:R-:W-:-:S04]  /*e010*/  FFMA.FTZ R0, R5, c[0x0][0x2d0], -R2 ;  /* 0x0000b40005007a23 */ /* 0x000fc80000010802 */
[----:B------:R1:W-:Y:S02]  /*e020*/  MUFU.EX2 R208, R0 ;  /* 0x0000000000d07308 */ /* 0x0003e40000000800 */
[----:B-1----:R-:W-:Y:S01]  /*e030*/  FMNMX.FTZ R0, R3, R4, !PT ;  /* 0x0000000403007209 */ /* 0x002fe20007810000 */
[----:B------:R-:W-:-:S03]  /*e040*/  FFMA.FTZ R3, R6, c[0x0][0x2d0], -R2 ;  /* 0x0000b40006037a23 */ /* 0x000fc60000010802 */
[----:B------:R-:W-:Y:S01]  /*e050*/  @P0 SHF.R.S32.HI R6, RZ, 0x1f, R223 ;  /* 0x0000001fff060819 */ /* 0x000fe200000114df */
[----:B------:R-:W-:Y:S01]  /*e060*/  @P0 IMAD.WIDE.U32 R4, R223, c[0x0][0x1e0], RZ ;  /* 0x00007800df040a25 */ /* 0x000fe200078e00ff */
[----:B------:R-:W1:Y:S01]  /*e070*/  SHFL.BFLY PT, R9, R0, 0x1, 0x1f ;  /* 0x0c201f0000097f89 */ /* 0x000e6200000e0000 */
[----:B------:R2:W-:Y:S02]  /*e080*/  MUFU.EX2 R205, R3 ;  /* 0x0000000300cd7308 */ /* 0x0005e40000000800 */
[----:B------:R-:W-:-:S04]  /*e090*/  @P0 IMAD R6, R6, c[0x0][0x1e0], RZ ;  /* 0x0000780006060a24 */ /* 0x000fc800078e02ff */
[----:B------:R-:W-:-:S04]  /*e0a0*/  @P0 IMAD R6, R223, c[0x0][0x1e4], R6 ;  /* 0x00007900df060a24 */ /* 0x000fc800078e0206 */
[----:B------:R-:W-:Y:S02]  /*e0b0*/  @P0 IMAD.IADD R5, R5, 0x1, R6 ;  /* 0x0000000105050824 */ /* 0x000fe400078e0206 */
[--C-:B--2---:R-:W-:Y:S02]  /*e0c0*/  FFMA.FTZ R3, R7, c[0x0][0x2d0], -R2.reuse ;  /* 0x0000b40007037a23 */ /* 0x104fe40000010802 */
[--C-:B------:R-:W-:Y:S02]  /*e0d0*/  FFMA.FTZ R7, R10, c[0x0][0x2d0], -R2.reuse ;  /* 0x0000b4000a077a23 */ /* 0x100fe40000010802 */
[----:B------:R2:W-:Y:S08]  /*e0e0*/  MUFU.EX2 R204, R3 ;  /* 0x0000000300cc7308 */ /* 0x0005f00000000800 */
[----:B------:R-:W-:Y:S01]  /*e0f0*/  MUFU.EX2 R206, R7 ;  /* 0x0000000700ce7308 */ /* 0x000fe20000000800 */
[--C-:B--2---:R-:W-:Y:S01]  /*e100*/  FFMA.FTZ R3, R8, c[0x0][0x2d0], -R2.reuse ;  /* 0x0000b40008037a23 */ /* 0x104fe20000010802 */
[----:B-1----:R-:W-:Y:S01]  /*e110*/  FMNMX.FTZ R8, R0, R9, !PT ;  /* 0x0000000900087209 */ /* 0x002fe20007810000 */
[----:B------:R-:W-:-:S05]  /*e120*/  FFMA.FTZ R0, R11, c[0x0][0x2d0], -R2 ;  /* 0x0000b4000b007a23 */ /* 0x000fca0000010802 */
[----:B------:R1:W2:Y:S08]  /*e130*/  MUFU.EX2 R207, R3 ;  /* 0x0000000300cf7308 */ /* 0x0002b00000000800 */
[----:B------:R3:W4:Y:S01]  /*e140*/  MUFU.EX2 R195, R0 ;  /* 0x0000000000c37308 */ /* 0x0007220000000800 */
[----:B-1----:R-:W-:Y:S02]  /*e150*/  @P0 LEA R3, P1, R4, R210, 0x5 ;  /* 0x000000d204030211 */ /* 0x002fe400078228ff */
[----:B--2---:R-:W-:-:S02]  /*e160*/  F2FP.BF16.PACK_AB R6, R207, R204 ;  /* 0x000000cccf06723e */ /* 0x004fc400000010ff */
[----:B------:R-:W-:Y:S02]  /*e170*/  @P0 LEA.HI.X R5, R4, R218, R5, 0x5, P1 ;  /* 0x000000da04050211 */ /* 0x000fe400008f2c05 */
[----:B------:R-:W-:Y:S01]  /*e180*/  @P0 LEA R4, P1, R3, c[0x0][0x1c8], 0x1 ;  /* 0x0000720003040a11 */ /* 0x000fe200078208ff */
[----:B---3--:R-:W-:Y:S01]  /*e190*/  FMUL.FTZ R0, R8, c[0x0][0x2d0] ;  /* 0x0000b40008007a20 */ /* 0x008fe20000410000 */
[----:B----4-:R-:W-:Y:S02]  /*e1a0*/  F2FP.BF16.PACK_AB R156, R195, R206 ;  /* 0x000000cec39c723e */ /* 0x010fe400000010ff */
        /* <DEDUP_REMOVED lines=13> */
[----:B------:R-:W-:Y:S02]  /*e280*/  LDSM.16.MT88.4 R12, [R177] ;  /* 0x00000000b10c783b */ /* 0x000fe40000004200 */
[----:B------:R1:W-:Y:S02]  /*e290*/  MUFU.EX2 R188, R3 ;  /* 0x0000000300bc7308 */ /* 0x0003e40000000800 */
[----:B------:R-:W-:Y:S01]  /*e2a0*/  LDSM.16.MT88.4 R32, [R180] ;  /* 0x00000000b420783b */ /* 0x000fe20000004200 */
[--C-:B---3--:R-:W-:Y:S01]  /*e2b0*/  FFMA.FTZ R2, R26, c[0x0][0x2d0], -R0.reuse ;  /* 0x0000b4001a027a23 */ /* 0x108fe20000010800 */
[----:B----4-:R-:W-:Y:S02]  /*e2c0*/  F2FP.BF16.PACK_AB R158, R190, R189 ;  /* 0x000000bdbe9e723e */ /* 0x010fe400000010ff */
[----:B------:R-:W-:Y:S02]  /*e2d0*/  LDSM.16.MT88.4 R148, [R177+0x800] ;  /* 0x00080000b194783b */ /* 0x000fe40000004200 */
[----:B------:R3:W-:Y:S02]  /*e2e0*/  MUFU.EX2 R186, R2 ;  /* 0x0000000200ba7308 */ /* 0x0007e40000000800 */
[----:B------:R-:W-:Y:S04]  /*e2f0*/  LDSM.16.MT88.4 R40, [R180+0x800] ;  /* 0x00080000b428783b */ /* 0x000fe80000004200 */
[----:B------:R-:W-:Y:S01]  /*e300*/  LDSM.16.MT88.4 R44, [R179] ;  /* 0x00000000b32c783b */ /* 0x000fe20000004200 */
[----:B-1----:R-:W-:-:S03]  /*e310*/  FFMA.FTZ R3, R16, c[0x0][0x2d0], -R0 ;  /* 0x0000b40010037a23 */ /* 0x002fc60000010800 */
[----:B------:R-:W-:Y:S01]  /*e320*/  LDSM.16.MT88.4 R48, [R177+0x1000] ;  /* 0x00100000b130783b */ /* 0x000fe20000004200 */
[----:B------:R1:W4:Y:S01]  /*e330*/  MUFU.EX2 R137, R3 ;  /* 0x0000000300897308 */ /* 0x0003220000000800 */
[----:B--2---:R-:W-:Y:S02]  /*e340*/  F2FP.BF16.PACK_AB R4, R205, R208 ;  /* 0x000000d0cd04723e */ /* 0x004fe400000010ff */
[----:B------:R-:W-:Y:S01]  /*e350*/  LDSM.16.MT88.4 R56, [R178+0x1000] ;  /* 0x00100000b238783b */ /* 0x000fe20000004200 */
[----:B---3--:R-:W-:-:S03]  /*e360*/  FFMA.FTZ R2, R20, c[0x0][0x2d0], -R0 ;  /* 0x0000b40014027a23 */ /* 0x008fc60000010800 */
[----:B------:R-:W-:Y:S01]  /*e370*/  LDSM.16.MT88.4 R64, [R180+0x1000] ;  /* 0x00100000b440783b */ /* 0x000fe20000004200 */
[----:B------:R2:W3:Y:S03]  /*e380*/  MUFU.EX2 R11, R2 ;  /* 0x00000002000b7308 */ /* 0x0004e60000000800 */
[----:B------:R-:W-:Y:S04]  /*e390*/  LDSM.16.MT88.4 R72, [R179+0x800] ;  /* 0x00080000b348783b */ /* 0x000fe80000004200 */
[----:B------:R-:W-:Y:S01]  /*e3a0*/  LDSM.16.MT88.4 R68, [R180+0x1800] ;  /* 0x00180000b444783b */ /* 0x000fe20000004200 */
[----:B-1----:R-:W-:Y:S01]  /*e3b0*/  FFMA.FTZ R3, R18, c[0x0][0x2d0], -R0 ;  /* 0x0000b40012037a23 */ /* 0x002fe20000010800 */
[----:B----4-:R-:W-:-:S02]  /*e3c0*/  F2FP.BF16.PACK_AB R5, R137, R188 ;  /* 0x000000bc8905723e */ /* 0x010fc400000010ff */
[----:B------:R-:W1:Y:S01]  /*e3d0*/  LDSM.16.MT88.4 R16, [R178] ;  /* 0x00000000b210783b */ /* 0x000e620000004200 */
[----:B------:R4:W-:Y:S03]  /*e3e0*/  MUFU.EX2 R136, R3 ;  /* 0x0000000300887308 */ /* 0x0009e60000000800 */
[----:B------:R-:W-:Y:S01]  /*e3f0*/  LDSM.16.MT88.4 R76, [R179+0x1000] ;  /* 0x00100000b34c783b */ /* 0x000fe20000004200 */
[--C-:B--2---:R-:W-:Y:S01]  /*e400*/  FFMA.FTZ R2, R22, c[0x0][0x2d0], -R0.reuse ;  /* 0x0000b40016027a23 */ /* 0x104fe20000010800 */
[----:B---3--:R-:W-:Y:S02]  /*e410*/  F2FP.BF16.PACK_AB R157, R11, R186 ;  /* 0x000000ba0b9d723e */ /* 0x008fe400000010ff */
[----:B------:R-:W-:Y:S01]  /*e420*/  LDSM.16.MT88.4 R88, [R178+0x2000] ;  /* 0x00200000b258783b */ /* 0x000fe20000004200 */
[----:B------:R2:W-:Y:S03]  /*e430*/  MUFU.EX2 R10, R2 ;  /* 0x00000002000a7308 */ /* 0x0005e60000000800 */
[----:B------:R-:W-:Y:S04]  /*e440*/  LDSM.16.MT88.4 R80, [R177+0x2000] ;  /* 0x00200000b150783b */ /* 0x000fe80000004200 */
[----:B------:R-:W-:Y:S01]  /*e450*/  LDSM.16.MT88.4 R92, [R179+0x1800] ;  /* 0x00180000b35c783b */ /* 0x000fe20000004200 */
[----:B----4-:R-:W-:-:S03]  /*e460*/  FFMA.FTZ R3, R24, c[0x0][0x2d0], -R0 ;  /* 0x0000b40018037a23 */ /* 0x010fc60000010800 */
[----:B------:R-:W3:Y:S01]  /*e470*/  LDSM.16.MT88.4 R24, [R178+0x800] ;  /* 0x00080000b218783b */ /* 0x000ee20000004200 */
[----:B------:R-:W-:Y:S01]  /*e480*/  FFMA.FTZ R0, R23, c[0x0][0x2d0], -R0 ;  /* 0x0000b40017007a23 */ /* 0x000fe20000010800 */
[----:B------:R-:W4:Y:S02]  /*e490*/  MUFU.EX2 R187, R3 ;  /* 0x0000000300bb7308 */ /* 0x000f240000000800 */
[----:B------:R-:W-:Y:S01]  /*e4a0*/  LDSM.16.MT88.4 R120, [R178+0x3000] ;  /* 0x00300000b278783b */ /* 0x000fe20000004200 */
[----:B--2---:R-:W-:-:S03]  /*e4b0*/  FADD.FTZ R2, R208, R205 ;  /* 0x000000cdd0027221 */ /* 0x004fc60000010000 */
[----:B------:R-:W-:Y:S02]  /*e4c0*/  LDSM.16.MT88.4 R96, [R180+0x2000] ;  /* 0x00200000b460783b */ /* 0x000fe40000004200 */
[----:B------:R-:W2:Y:S02]  /*e4d0*/  MUFU.EX2 R9, R0 ;  /* 0x0000000000097308 */ /* 0x000ea40000000800 */
[----:B------:R-:W-:Y:S04]  /*e4e0*/  LDSM.16.MT88.4 R104, [R179+0x2000] ;  /* 0x00200000b368783b */ /* 0x000fe80000004200 */
[----:B------:R-:W-:Y:S01]  /*e4f0*/  LDSM.16.MT88.4 R124, [R177+0x3000] ;  /* 0x00300000b17c783b */ /* 0x000fe20000004200 */
[----:B----4-:R-:W-:Y:S01]  /*e500*/  F2FP.BF16.PACK_AB R7, R187, R136 ;  /* 0x00000088bb07723e */ /* 0x010fe200000010ff */
[----:B------:R-:W-:-:S02]  /*e510*/  FADD.FTZ R3, R204, R2 ;  /* 0x00000002cc037221 */ /* 0x000fc40000010000 */
[----:B------:R-:W-:Y:S04]  /*e520*/  LDSM.16.MT88.4 R116, [R180+0x3000] ;  /* 0x00300000b474783b */ /* 0x000fe80000004200 */
[----:B------:R-:W-:Y:S01]  /*e530*/  LDSM.16.MT88.4 R112, [R179+0x3000] ;  /* 0x00300000b370783b */ /* 0x000fe20000004200 */
[C---:B-1----:R-:W-:Y:S01]  /*e540*/  HMMA.16816.F32.BF16 R20, R4.reuse, R16, RZ ;  /* 0x000000100414723c */ /* 0x042fe200000418ff */
[----:B--2---:R-:W-:Y:S01]  /*e550*/  F2FP.BF16.PACK_AB R159, R9, R10 ;  /* 0x0000000a099f723e */ /* 0x004fe200000010ff */
[----:B------:R-:W-:Y:S01]  /*e560*/  FADD.FTZ R0, R188, R137 ;  /* 0x00000089bc007221 */ /* 0x000fe20000010000 */
[----:B------:R-:W-:Y:S03]  /*e570*/  LDSM.16.MT88.4 R160, [R180+0x2800] ;  /* 0x00280000b4a0783b */ /* 0x000fe60000004200 */
[----:B------:R-:W-:Y:S01]  /*e580*/  FADD.FTZ R2, R136, R0 ;  /* 0x0000000088027221 */ /* 0x000fe20000010000 */
[----:B------:R-:W-:Y:S01]  /*e590*/  LDSM.16.MT88.4 R196, [R179+0x2800] ;  /* 0x00280000b3c4783b */ /* 0x000fe20000004200 */
[----:B------:R-:W-:Y:S01]  /*e5a0*/  HMMA.16816.F32.BF16 R144, R4, R12, RZ ;  /* 0x0000000c0490723c */ /* 0x000fe200000418ff */
[----:B------:R-:W-:-:S02]  /*e5b0*/  FADD.FTZ R0, R207, R3 ;  /* 0x00000003cf007221 */ /* 0x000fc40000010000 */
[----:B------:R-:W-:Y:S01]  /*e5c0*/  LDSM.16.MT88.4 R200, [R177+0x3800] ;  /* 0x00380000b1c8783b */ /* 0x000fe20000004200 */
[----:B------:R-:W-:Y:S02]  /*e5d0*/  FADD.FTZ R2, R187, R2 ;  /* 0x00000002bb027221 */ /* 0x000fe40000010000 */
[----:B------:R-:W-:Y:S01]  /*e5e0*/  FADD.FTZ R0, R206, R0 ;  /* 0x00000000ce007221 */ /* 0x000fe20000010000 */
[----:B------:R-:W0:Y:S01]  /*e5f0*/  LDGDEPBAR ;  /* 0x00000000000079af */ /* 0x000e220000000000 */
[----:B------:R-:W-:Y:S01]  /*e600*/  HMMA.16816.F32.BF16 R16, R4, R18, RZ ;  /* 0x000000120410723c */ /* 0x000fe200000418ff */
[----:B------:R-:W-:Y:S02]  /*e610*/  FADD.FTZ R2, R186, R2 ;  /* 0x00000002ba027221 */ /* 0x000fe40000010000 */
[----:B------:R-:W-:Y:S02]  /*e620*/  FADD.FTZ R0, R195, R0 ;  /* 0x00000000c3007221 */ /* 0x000fe40000010000 */
[----:B------:R-:W-:-:S02]  /*e630*/  FADD.FTZ R2, R11, R2 ;  /* 0x000000020b027221 */ /* 0x000fc40000010000 */
[----:B------:R-:W-:Y:S01]  /*e640*/  FADD.FTZ R0, R189, R0 ;  /* 0x00000000bd007221 */ /* 0x000fe20000010000 */
[----:B------:R-:W-:Y:S01]  /*e650*/  HMMA.16816.F32.BF16 R12, R4, R14, RZ ;  /* 0x0000000e040c723c */ /* 0x000fe200000418ff */
[----:B------:R-:W-:Y:S02]  /*e660*/  FADD.FTZ R2, R10, R2 ;  /* 0x000000020a027221 */ /* 0x000fe40000010000 */
[----:B------:R-:W-:Y:S02]  /*e670*/  FADD.FTZ R190, R190, R0 ;  /* 0x00000000bebe7221 */ /* 0x000fe40000010000 */
[----:B------:R-:W-:-:S03]  /*e680*/  FADD.FTZ R189, R9, R2 ;  /* 0x0000000209bd7221 */ /* 0x000fc60000010000 */
[C---:B------:R-:W-:Y:S08]  /*e690*/  HMMA.16816.F32.BF16 R28, R4.reuse, R32, RZ ;  /* 0x00000020041c723c */ /* 0x040ff000000418ff */
[----:B------:R-:W-:Y:S08]  /*e6a0*/  HMMA.16816.F32.BF16 R32, R4, R34, RZ ;  /* 0x000000220420723c */ /* 0x000ff000000418ff */
[C---:B---3--:R-:W-:Y:S08]  /*e6b0*/  HMMA.16816.F32.BF16 R20, R156.reuse, R24, R20 ;  /* 0x000000189c14723c */ /* 0x048ff00000041814 */
[C---:B------:R-:W-:Y:S08]  /*e6c0*/  HMMA.16816.F32.BF16 R144, R156.reuse, R148, R144 ;  /* 0x000000949c90723c */ /* 0x040ff00000041890 */
[C---:B------:R-:W-:Y:S01]  /*e6d0*/  HMMA.16816.F32.BF16 R24, R156.reuse, R26, R16 ;  /* 0x0000001a9c18723c */ /* 0x040fe20000041810 */
[----:B------:R-:W1:Y:S07]  /*e6e0*/  LDSM.16.MT88.4 R16, [R177+0x1800] ;  /* 0x00180000b110783b */ /* 0x000e6e0000004200 */
[C---:B------:R-:W-:Y:S01]  /*e6f0*/  HMMA.16816.F32.BF16 R148, R156.reuse, R150, R12 ;  /* 0x000000969c94723c */ /* 0x040fe2000004180c */
[----:B------:R-:W2:Y:S07]  /*e700*/  LDSM.16.MT88.4 R12, [R178+0x1800] ;  /* 0x00180000b20c783b */ /* 0x000eae0000004200 */
        /* <DEDUP_REMOVED lines=10> */
[C---:B-1----:R-:W-:Y:S08]  /*e7b0*/  HMMA.16816.F32.BF16 R44, R156.reuse, R16, R44 ;  /* 0x000000109c2c723c */ /* 0x042ff0000004182c */
[C---:B------:R-:W-:Y:S01]  /*e7c0*/  HMMA.16816.F32.BF16 R48, R156.reuse, R18, R48 ;  /* 0x000000129c30723c */ /* 0x040fe20000041830 */
[----:B------:R-:W1:Y:S07]  /*e7d0*/  LDSM.16.MT88.4 R16, [R178+0x2800] ;  /* 0x00280000b210783b */ /* 0x000e6e0000004200 */
[C---:B--2---:R-:W-:Y:S08]  /*e7e0*/  HMMA.16816.F32.BF16 R52, R156.reuse, R12, R52 ;  /* 0x0000000c9c34723c */ /* 0x044ff00000041834 */
[C---:B------:R-:W-:Y:S01]  /*e7f0*/  HMMA.16816.F32.BF16 R56, R156.reuse, R14, R56 ;  /* 0x0000000e9c38723c */ /* 0x040fe20000041838 */
[----:B------:R-:W2:Y:S07]  /*e800*/  LDSM.16.MT88.4 R12, [R177+0x2800] ;  /* 0x00280000b10c783b */ /* 0x000eae0000004200 */
[C---:B------:R-:W-:Y:S08]  /*e810*/  HMMA.16816.F32.BF16 R36, R156.reuse, R72, R36 ;  /* 0x000000489c24723c */ /* 0x040ff00000041824 */
[C---:B------:R-:W-:Y:S08]  /*e820*/  HMMA.16816.F32.BF16 R40, R156.reuse, R74, R40 ;  /* 0x0000004a9c28723c */ /* 0x040ff00000041828 */
[C---:B------:R-:W-:Y:S08]  /*e830*/  HMMA.16816.F32.BF16 R60, R156.reuse, R68, R60 ;  /* 0x000000449c3c723c */ /* 0x040ff0000004183c */
[----:B------:R-:W-:Y:S08]  /*e840*/  HMMA.16816.F32.BF16 R64, R156, R70, R64 ;  /* 0x000000469c40723c */ /* 0x000ff00000041840 */
[C---:B------:R-:W-:Y:S08]  /*e850*/  HMMA.16816.F32.BF16 R68, R4.reuse, R76, RZ ;  /* 0x0000004c0444723c */ /* 0x040ff000000418ff */
[C---:B------:R-:W-:Y:S08]  /*e860*/  HMMA.16816.F32.BF16 R72, R4.reuse, R78, RZ ;  /* 0x0000004e0448723c */ /* 0x040ff000000418ff */
[C---:B------:R-:W-:Y:S08]  /*e870*/  HMMA.16816.F32.BF16 R84, R4.reuse, R88, RZ ;  /* 0x000000580454723c */ /* 0x040ff000000418ff */
[C---:B------:R-:W-:Y:S08]  /*e880*/  HMMA.16816.F32.BF16 R76, R4.reuse, R80, RZ ;  /* 0x00000050044c723c */ /* 0x040ff000000418ff */
[C---:B------:R-:W-:Y:S08]  /*e890*/  HMMA.16816.F32.BF16 R88, R4.reuse, R90, RZ ;  /* 0x0000005a0458723c */ /* 0x040ff000000418ff */
[----:B------:R-:W-:Y:S08]  /*e8a0*/  HMMA.16816.F32.BF16 R80, R4, R82, RZ ;  /* 0x000000520450723c */ /* 0x000ff000000418ff */
[C---:B-1----:R-:W-:Y:S08]  /*e8b0*/  HMMA.16816.F32.BF16 R84, R156.reuse, R16, R84 ;  /* 0x000000109c54723c */ /* 0x042ff00000041854 */
[C---:B------:R-:W-:Y:S08]  /*e8c0*/  HMMA.16816.F32.BF16 R88, R156.reuse, R18, R88 ;  /* 0x000000129c58723c */ /* 0x040ff00000041858 */
[C---:B------:R-:W-:Y:S08]  /*e8d0*/  HMMA.16816.F32.BF16 R68, R156.reuse, R92, R68 ;  /* 0x0000005c9c44723c */ /* 0x040ff00000041844 */
[C---:B------:R-:W-:Y:S08]  /*e8e0*/  HMMA.16816.F32.BF16 R72, R156.reuse, R94, R72 ;  /* 0x0000005e9c48723c */ /* 0x040ff00000041848 */
[C---:B--2---:R-:W-:Y:S08]  /*e8f0*/  HMMA.16816.F32.BF16 R76, R156.reuse, R12, R76 ;  /* 0x0000000c9c4c723c */ /* 0x044ff0000004184c */
[----:B------:R-:W-:Y:S08]  /*e900*/  HMMA.16816.F32.BF16 R80, R156, R14, R80 ;  /* 0x0000000e9c50723c */ /* 0x000ff00000041850 */
[C---:B------:R-:W-:Y:S08]  /*e910*/  HMMA.16816.F32.BF16 R16, R4.reuse, R120, RZ ;  /* 0x000000780410723c */ /* 0x040ff000000418ff */
[C---:B------:R-:W-:Y:S01]  /*e920*/  HMMA.16816.F32.BF16 R128, R4.reuse, R122, RZ ;  /* 0x0000007a0480723c */ /* 0x040fe200000418ff */
[----:B------:R-:W1:Y:S07]  /*e930*/  LDSM.16.MT88.4 R120, [R178+0x3800] ;  /* 0x00380000b278783b */ /* 0x000e6e0000004200 */
[C---:B------:R-:W-:Y:S08]  /*e940*/  HMMA.16816.F32.BF16 R92, R4.reuse, R96, RZ ;  /* 0x00000060045c723c */ /* 0x040ff000000418ff */
[C---:B------:R-:W-:Y:S08]  /*e950*/  HMMA.16816.F32.BF16 R100, R4.reuse, R104, RZ ;  /* 0x000000680464723c */ /* 0x040ff000000418ff */
[C---:B-----5:R-:W-:Y:S08]  /*e960*/  HMMA.16816.F32.BF16 R108, R4.reuse, R124, RZ ;  /* 0x0000007c046c723c */ /* 0x060ff000000418ff */
[C---:B------:R-:W-:Y:S01]  /*e970*/  HMMA.16816.F32.BF16 R12, R4.reuse, R126, RZ ;  /* 0x0000007e040c723c */ /* 0x040fe200000418ff */
[----:B------:R-:W2:Y:S07]  /*e980*/  LDSM.16.MT88.4 R124, [R180+0x3800] ;  /* 0x00380000b47c783b */ /* 0x000eae0000004200 */
[C---:B------:R-:W-:Y:S08]  /*e990*/  HMMA.16816.F32.BF16 R96, R4.reuse, R98, RZ ;  /* 0x000000620460723c */ /* 0x040ff000000418ff */
        /* <DEDUP_REMOVED lines=17> */
[----:B------:R-:W-:Y:S01]  /*eab0*/  HMMA.16816.F32.BF16 R156, R156, R6, R172 ;  /* 0x000000069c9c723c */ /* 0x000fe200000418ac */
[----:B------:R-:W-:Y:S07]  /*eac0*/  @!UPT UIADD3 URZ, URZ, URZ, URZ ;  /* 0x0000003f3f3ff290 */ /* 0x000fee000fffe03f */
[----:B------:R-:W-:Y:S11]  /*ead0*/  @!P0 BRA `(.L_x_2812) ;  /* 0x00001de000008947 */ /* 0x000ff60003800000 */
[----:B------:R-:W-:Y:S02]  /*eae0*/  MOV R188, R223 ;  /* 0x000000df00bc7202 */ /* 0x000fe40000000f00 */
[----:B------:R-:W-:-:S02]  /*eaf0*/  MOV R137, R8 ;  /* 0x0000000800897202 */ /* 0x000fc40000000f00 */
[----:B------:R-:W-:Y:S02]  /*eb00*/  MOV R136, R135 ;  /* 0x0000008700887202 */ /* 0x000fe40000000f00 */
.L_x_2813:
        /* <DEDUP_REMOVED lines=13> */
[----:B------:R-:W-:Y:S07]  /*ebe0*/  LDSM.16.M88.4 R16, [R181] ;  /* 0x00000000b510783b */ /* 0x000fee0000000200 */
[----:B------:R-:W1:Y:S07]  /*ebf0*/  LDSM.16.M88.4 R8, [R143] ;  /* 0x000000008f08783b */ /* 0x000e6e0000000200 */
[----:B------:R-:W2:Y:S07]  /*ec00*/  LDSM.16.M88.4 R160, [R143+0x800] ;  /* 0x000800008fa0783b */ /* 0x000eae0000000200 */
[----:B------:R-:W-:Y:S07]  /*ec10*/  LDSM.16.M88.4 R164, [R182] ;  /* 0x00000000b6a4783b */ /* 0x000fee0000000200 */
[----:B------:R-:W3:Y:S07]  /*ec20*/  LDSM.16.M88.4 R168, [R0] ;  /* 0x0000000000a8783b */ /* 0x000eee0000000200 */
        /* <DEDUP_REMOVED lines=23> */
[----:B------:R1:W-:Y:S07]  /*eda0*/  LDGSTS.E.BYPASS.LTC128B.128 [R185+0x9080], [R186.64+0x80], !P4 ;  /* 0x09080080bab97fae */ /* 0x0003ee000e101d46 */
[----:B------:R1:W-:Y:S07]  /*edb0*/  LDGSTS.E.BYPASS.LTC128B.128 [R185+0xa080], [R186.64+0x100], !P5 ;  /* 0x0a080100bab97fae */ /* 0x0003ee000e901d46 */
[----:B------:R1:W-:Y:S07]  /*edc0*/  LDGSTS.E.BYPASS.LTC128B.128 [R185+0xb080], [R186.64+0x180], !P6 ;  /* 0x0b080180bab97fae */ /* 0x0003ee000f101d46 */
[----:B------:R-:W-:Y:S07]  /*edd0*/  LDSM.16.M88.4 R160, [R184] ;  /* 0x00000000b8a0783b */ /* 0x000fee0000000200 */
[----:B------:R-:W2:Y:S07]  /*ede0*/  LDSM.16.M88.4 R168, [R2] ;  /* 0x0000000002a8783b */ /* 0x000eae0000000200 */
[----:B------:R-:W3:Y:S07]  /*edf0*/  LDSM.16.M88.4 R164, [R2+0x800] ;  /* 0x0008000002a4783b */ /* 0x000eee0000000200 */
[----:B------:R-:W0:Y:S07]  /*ee00*/  LDGDEPBAR ;  /* 0x00000000000079af */ /* 0x000e2e0000000000 */
[----:B------:R-:W-:Y:S01]  /*ee10*/  LDSM.16.M88.4 R172, [R176] ;  /* 0x00000000b0ac783b */ /* 0x000fe20000000200 */
[C---:B--2---:R-:W-:Y:S08]  /*ee20*/  HMMA.16816.F32.BF16 R4, R160.reuse, R168, R4 ;  /* 0x000000a8a004723c */ /* 0x044ff00000041804 */
[C---:B------:R-:W-:Y:S01]  /*ee30*/  HMMA.16816.F32.BF16 R8, R160.reuse, R170, R8 ;  /* 0x000000aaa008723c */ /* 0x040fe20000041808 */
[----:B------:R-:W2:Y:S07]  /*ee40*/  LDSM.16.M88.4 R168, [R183] ;  /* 0x00000000b7a8783b */ /* 0x000eae0000000200 */
[C---:B---3--:R-:W-:Y:S08]  /*ee50*/  HMMA.16816.F32.BF16 R12, R160.reuse, R164, R12 ;  /* 0x000000a4a00c723c */ /* 0x048ff0000004180c */
[----:B------:R-:W-:Y:S01]  /*ee60*/  HMMA.16816.F32.BF16 R16, R160, R166, R16 ;  /* 0x000000a6a010723c */ /* 0x000fe20000041810 */
[----:B------:R-:W3:Y:S07]  /*ee70*/  LDSM.16.M88.4 R160, [R176+0x800] ;  /* 0x00080000b0a0783b */ /* 0x000eee0000000200 */
[----:B------:R-:W-:Y:S01]  /*ee80*/  LDSM.16.M88.4 R164, [R181+0x4000] ;  /* 0x00400000b5a4783b */ /* 0x000fe20000000200 */
[C---:B--2---:R-:W-:Y:S08]  /*ee90*/  HMMA.16816.F32.BF16 R4, R168.reuse, R172, R4 ;  /* 0x000000aca804723c */ /* 0x044ff00000041804 */
[C---:B------:R-:W-:Y:S01]  /*eea0*/  HMMA.16816.F32.BF16 R8, R168.reuse, R174, R8 ;  /* 0x000000aea808723c */ /* 0x040fe20000041808 */
[----:B------:R-:W2:Y:S07]  /*eeb0*/  LDSM.16.M88.4 R172, [R143+0x1000] ;  /* 0x001000008fac783b */ /* 0x000eae0000000200 */
        /* <DEDUP_REMOVED lines=79> */
[----:B------:R-:W3:Y:S01]  /*f3b0*/  LDSM.16.M88.4 R160, [R176+0x3800] ;  /* 0x00380000b0a0783b */ /* 0x000ee20000000200 */
[----:B------:R-:W-:Y:S06]  /*f3c0*/  DEPBAR.LE SB0, 0x0 ;  /* 0x000080000000791a */ /* 0x000fec0000000000 */
[----:B------:R-:W-:Y:S01]  /*f3d0*/  BAR.SYNC.DEFER_BLOCKING 0x0 ;  /* 0x0000000000007b1d */ /* 0x000fe20000010000 */
[C---:B--2---:R-:W-:Y:S08]  /*f3e0*/  HMMA.16816.F32.BF16 R4, R168.reuse, R172, R4 ;  /* 0x000000aca804723c */ /* 0x044ff00000041804 */
[C---:B------:R-:W-:Y:S08]  /*f3f0*/  HMMA.16816.F32.BF16 R8, R168.reuse, R174, R8 ;  /* 0x000000aea808723c */ /* 0x040ff00000041808 */
[C---:B---3--:R-:W-:Y:S08]  /*f400*/  HMMA.16816.F32.BF16 R12, R168.reuse, R160, R12 ;  /* 0x000000a0a80c723c */ /* 0x048ff0000004180c */
[----:B------:R-:W-:Y:S04]  /*f410*/  HMMA.16816.F32.BF16 R16, R168, R162, R16 ;  /* 0x000000a2a810723c */ /* 0x000fe80000041810 */
[----:B------:R-:W-:Y:S02]  /*f420*/  FMNMX.FTZ R0, R4, R136, !PT ;  /* 0x0000008804007209 */ /* 0x000fe40007810000 */
[----:B------:R-:W-:Y:S02]  /*f430*/  FMNMX.FTZ R2, R6, R137, !PT ;  /* 0x0000008906027209 */ /* 0x000fe40007810000 */
[----:B------:R-:W-:Y:S04]  /*f440*/  FMNMX.FTZ R0, R5, R0, !PT ;  /* 0x0000000005007209 */ /* 0x000fe80007810000 */
        /* <DEDUP_REMOVED lines=13> */
[----:B------:R-:W-:Y:S06]  /*f520*/  FMNMX.FTZ R0, R19, R0, !PT ;  /* 0x0000000013007209 */ /* 0x000fec0007810000 */
[----:B------:R-:W3:Y:S01]  /*f530*/  SHFL.BFLY PT, R2, R0, 0x2, 0x1f ;  /* 0x0c401f0000027f89 */ /* 0x000ee200000e0000 */
[----:B--2---:R-:W-:Y:S06]  /*f540*/  FMNMX.FTZ R135, R3, R135, !PT ;  /* 0x0000008703877209 */ /* 0x004fec0007810000 */
[----:B------:R-:W2:Y:S01]  /*f550*/  SHFL.BFLY PT, R160, R135, 0x1, 0x1f ;  /* 0x0c201f0087a07f89 */ /* 0x000ea200000e0000 */
[----:B---3--:R-:W-:Y:S06]  /*f560*/  FMNMX.FTZ R0, R0, R2, !PT ;  /* 0x0000000200007209 */ /* 0x008fec0007810000 */
[----:B------:R-:W3:Y:S01]  /*f570*/  SHFL.BFLY PT, R3, R0, 0x1, 0x1f ;  /* 0x0c201f0000037f89 */ /* 0x000ee200000e0000 */
[----:B--2---:R-:W-:Y:S05]  /*f580*/  FMNMX.FTZ R135, R135, R160, !PT ;  /* 0x000000a087877209 */ /* 0x004fea0007810000 */
[----:B------:R-:W-:Y:S01]  /*f590*/  FADD.FTZ R2, -R135, R136 ;  /* 0x0000008887027221 */ /* 0x000fe20000010100 */
[----:B---3--:R-:W-:Y:S03]  /*f5a0*/  FMNMX.FTZ R3, R0, R3, !PT ;  /* 0x0000000300037209 */ /* 0x008fe60007810000 */
[----:B------:R-:W-:Y:S04]  /*f5b0*/  FMUL.FTZ R0, R2, c[0x0][0x2d0] ;  /* 0x0000b40002007a20 */ /* 0x000fe80000410000 */
[----:B------:R2:W3:Y:S02]  /*f5c0*/  MUFU.EX2 R2, R0 ;  /* 0x0000000000027308 */ /* 0x0004e40000000800 */
[----:B--2---:R-:W-:Y:S02]  /*f5d0*/  FADD.FTZ R0, -R3, R137 ;  /* 0x0000008903007221 */ /* 0x004fe40000010100 */
[----:B------:R-:W-:Y:S02]  /*f5e0*/  FMUL.FTZ R137, R135, c[0x0][0x2d0] ;  /* 0x0000b40087897a20 */ /* 0x000fe40000410000 */
[----:B------:R-:W-:Y:S02]  /*f5f0*/  FMUL.FTZ R0, R0, c[0x0][0x2d0] ;  /* 0x0000b40000007a20 */ /* 0x000fe40000410000 */
[--C-:B------:R-:W-:Y:S02]  /*f600*/  FFMA.FTZ R5, R5, c[0x0][0x2d0], -R137.reuse ;  /* 0x0000b40005057a23 */ /* 0x100fe40000010889 */
[--C-:B------:R-:W-:Y:S02]  /*f610*/  FFMA.FTZ R4, R4, c[0x0][0x2d0], -R137.reuse ;  /* 0x0000b40004047a23 */ /* 0x100fe40000010889 */
[----:B-1----:R1:W-:Y:S01]  /*f620*/  MUFU.EX2 R186, R5 ;  /* 0x0000000500ba7308 */ /* 0x0023e20000000800 */
[--C-:B------:R-:W-:Y:S02]  /*f630*/  FFMA.FTZ R9, R9, c[0x0][0x2d0], -R137.reuse ;  /* 0x0000b40009097a23 */ /* 0x100fe40000010889 */
[C---:B---3--:R-:W-:Y:S02]  /*f640*/  FMUL.FTZ R20, R2.reuse, R20 ;  /* 0x0000001402147220 */ /* 0x048fe40000410000 */
        /* <DEDUP_REMOVED lines=8> */
[C---:B------:R-:W-:Y:S01]  /*f6d0*/  FMUL.FTZ R36, R2.reuse, R36 ;  /* 0x0000002402247220 */ /* 0x040fe20000410000 */
[----:B------:R-:W3:Y:S01]  /*f6e0*/  MUFU.EX2 R0, R0 ;  /* 0x0000000000007308 */ /* 0x000ee20000000800 */
[C---:B------:R-:W-:Y:S02]  /*f6f0*/  FMUL.FTZ R37, R2.reuse, R37 ;  /* 0x0000002502257220 */ /* 0x040fe40000410000 */
[----:B------:R-:W-:Y:S02]  /*f700*/  FMUL.FTZ R40, R2, R40 ;  /* 0x0000002802287220 */ /* 0x000fe40000410000 */
[----:B-1----:R-:W-:Y:S02]  /*f710*/  FFMA.FTZ R5, R8, c[0x0][0x2d0], -R137 ;  /* 0x0000b40008057a23 */ /* 0x002fe40000010889 */
[C---:B------:R-:W-:Y:S02]  /*f720*/  FMUL.FTZ R41, R2.reuse, R41 ;  /* 0x0000002902297220 */ /* 0x040fe40000410000 */
[C---:B------:R-:W-:Y:S01]  /*f730*/  FMUL.FTZ R44, R2.reuse, R44 ;  /* 0x0000002c022c7220 */ /* 0x040fe20000410000 */
[----:B------:R1:W-:Y:S01]  /*f740*/  MUFU.EX2 R175, R5 ;  /* 0x0000000500af7308 */ /* 0x0003e20000000800 */
[C---:B------:R-:W-:Y:S02]  /*f750*/  FMUL.FTZ R45, R2.reuse, R45 ;  /* 0x0000002d022d7220 */ /* 0x040fe40000410000 */
[C---:B------:R-:W-:Y:S01]  /*f760*/  FMUL.FTZ R48, R2.reuse, R48 ;  /* 0x0000003002307220 */ /* 0x040fe20000410000 */
[----:B--2---:R-:W-:Y:S01]  /*f770*/  @P0 SHF.R.S32.HI R4, RZ, 0x1f, R188 ;  /* 0x0000001fff040819 */ /* 0x004fe200000114bc */
[C---:B------:R-:W-:Y:S02]  /*f780*/  FMUL.FTZ R49, R2.reuse, R49 ;  /* 0x0000003102317220 */ /* 0x040fe40000410000 */
[----:B------:R-:W-:Y:S02]  /*f790*/  FMUL.FTZ R52, R2, R52 ;  /* 0x0000003402347220 */ /* 0x000fe40000410000 */
[----:B------:R-:W-:Y:S01]  /*f7a0*/  @P0 IMAD R8, R4, c[0x0][0x1e0], RZ ;  /* 0x0000780004080a24 */ /* 0x000fe200078e02ff */
[----:B------:R2:W-:Y:S01]  /*f7b0*/  MUFU.EX2 R174, R9 ;  /* 0x0000000900ae7308 */ /* 0x0005e20000000800 */
[----:B------:R-:W-:Y:S02]  /*f7c0*/  FMUL.FTZ R53, R2, R53 ;  /* 0x0000003502357220 */ /* 0x000fe40000410000 */
[----:B------:R-:W-:Y:S02]  /*f7d0*/  @P0 IMAD R136, R188, c[0x0][0x1e4], R8 ;  /* 0x00007900bc880a24 */ /* 0x000fe400078e0208 */
[C---:B---3--:R-:W-:Y:S02]  /*f7e0*/  FMUL.FTZ R22, R0.reuse, R22 ;  /* 0x0000001600167220 */ /* 0x048fe40000410000 */
[C---:B------:R-:W-:Y:S02]  /*f7f0*/  FMUL.FTZ R23, R0.reuse, R23 ;  /* 0x0000001700177220 */ /* 0x040fe40000410000 */
[C---:B------:R-:W-:Y:S02]  /*f800*/  FMUL.FTZ R26, R0.reuse, R26 ;  /* 0x0000001a001a7220 */ /* 0x040fe40000410000 */
[C---:B------:R-:W-:Y:S02]  /*f810*/  FMUL.FTZ R27, R0.reuse, R27 ;  /* 0x0000001b001b7220 */ /* 0x040fe40000410000 */
[----:B------:R-:W-:Y:S02]  /*f820*/  FMUL.FTZ R30, R0, R30 ;  /* 0x0000001e001e7220 */ /* 0x000fe40000410000 */
[----:B-1----:R-:W-:Y:S04]  /*f830*/  @P0 IMAD.WIDE.U32 R4, R188, c[0x0][0x1e0], RZ ;  /* 0x00007800bc040a25 */ /* 0x002fe800078e00ff */
[----:B------:R-:W-:Y:S01]  /*f840*/  FMUL.FTZ R31, R0, R31 ;  /* 0x0000001f001f7220 */ /* 0x000fe20000410000 */
[----:B------:R-:W-:Y:S01]  /*f850*/  @P0 LEA R8, P1, R4, R210, 0x5 ;  /* 0x000000d204080211 */ /* 0x000fe200078228ff */
[----:B------:R-:W-:Y:S01]  /*f860*/  FMUL.FTZ R34, R0, R34 ;  /* 0x0000002200227220 */ /* 0x000fe20000410000 */
[----:B------:R-:W-:Y:S01]  /*f870*/  @P0 IADD3 R5, R5, R136, RZ ;  /* 0x0000008805050210 */ /* 0x000fe20007ffe0ff */
[----:B------:R-:W-:Y:S02]  /*f880*/  FMUL.FTZ R136, R3, c[0x0][0x2d0] ;  /* 0x0000b40003887a20 */ /* 0x000fe40000410000 */
[----:B--2---:R-:W-:Y:S01]  /*f890*/  FMUL.FTZ R9, R2, R149 ;  /* 0x0000009502097220 */ /* 0x004fe20000410000 */
[----:B------:R-:W-:Y:S01]  /*f8a0*/  @P0 LEA.HI.X R5, R4, R218, R5, 0x5, P1 ;  /* 0x000000da04050211 */ /* 0x000fe200008f2c05 */
[--C-:B------:R-:W-:Y:S01]  /*f8b0*/  FFMA.FTZ R6, R6, c[0x0][0x2d0], -R136.reuse ;  /* 0x0000b40006067a23 */ /* 0x100fe20000010888 */
[C---:B------:R-:W-:Y:S01]  /*f8c0*/  @P0 LEA R4, P1, R8.reuse, c[0x0][0x1c8], 0x1 ;  /* 0x0000720008040a11 */ /* 0x040fe200078208ff */
[--C-:B------:R-:W-:Y:S02]  /*f8d0*/  FFMA.FTZ R7, R7, c[0x0][0x2d0], -R136.reuse ;  /* 0x0000b40007077a23 */ /* 0x100fe40000010888 */
[----:B------:R1:W-:Y:S01]  /*f8e0*/  MUFU.EX2 R171, R6 ;  /* 0x0000000600ab7308 */ /* 0x0003e20000000800 */
[----:B------:R-:W-:Y:S01]  /*f8f0*/  @P0 LEA.HI.X R5, R8, c[0x0][0x1cc], R5, 0x1, P1 ;  /* 0x0000730008050a11 */ /* 0x000fe200008f0c05 */
[----:B------:R-:W-:Y:S02]  /*f900*/  FMUL.FTZ R8, R2, R148 ;  /* 0x0000009402087220 */ /* 0x000fe40000410000 */
[C---:B------:R-:W-:Y:S02]  /*f910*/  FMUL.FTZ R35, R0.reuse, R35 ;  /* 0x0000002300237220 */ /* 0x040fe40000410000 */
[----:B------:R2:W-:Y:S01]  /*f920*/  @P0 LDGSTS.E.BYPASS.LTC128B.128 [R185+0xc080], [R4.64], !P3 ;  /* 0x0c08000004b90fae */ /* 0x0005e2000d901d46 */
[C---:B------:R-:W-:Y:S02]  /*f930*/  FMUL.FTZ R38, R0.reuse, R38 ;  /* 0x0000002600267220 */ /* 0x040fe40000410000 */
[C---:B------:R-:W-:Y:S01]  /*f940*/  FMUL.FTZ R39, R0.reuse, R39 ;  /* 0x0000002700277220 */ /* 0x040fe20000410000 */
[----:B------:R3:W4:Y:S01]  /*f950*/  MUFU.EX2 R170, R7 ;  /* 0x0000000700aa7308 */ /* 0x0007220000000800 */
[C---:B------:R-:W-:Y:S02]  /*f960*/  FMUL.FTZ R42, R0.reuse, R42 ;  /* 0x0000002a002a7220 */ /* 0x040fe40000410000 */
[----:B------:R2:W-:Y:S01]  /*f970*/  @P0 LDGSTS.E.BYPASS.LTC128B.128 [R185+0xd080], [R4.64+0x80], !P4 ;  /* 0x0d08008004b90fae */ /* 0x0005e2000e101d46 */
[C---:B------:R-:W-:Y:S02]  /*f980*/  FMUL.FTZ R43, R0.reuse, R43 ;  /* 0x0000002b002b7220 */ /* 0x040fe40000410000 */
[C---:B------:R-:W-:Y:S02]  /*f990*/  FMUL.FTZ R46, R0.reuse, R46 ;  /* 0x0000002e002e7220 */ /* 0x040fe40000410000 */
[C---:B------:R-:W-:Y:S02]  /*f9a0*/  FMUL.FTZ R47, R0.reuse, R47 ;  /* 0x0000002f002f7220 */ /* 0x040fe40000410000 */
[----:B------:R2:W-:Y:S01]  /*f9b0*/  @P0 LDGSTS.E.BYPASS.LTC128B.128 [R185+0xe080], [R4.64+0x100], !P5 ;  /* 0x0e08010004b90fae */ /* 0x0005e2000e901d46 */
[C---:B------:R-:W-:Y:S02]  /*f9c0*/  FMUL.FTZ R50, R0.reuse, R50 ;  /* 0x0000003200327220 */ /* 0x040fe40000410000 */
[----:B------:R-:W-:Y:S02]  /*f9d0*/  FMUL.FTZ R51, R0, R51 ;  /* 0x0000003300337220 */ /* 0x000fe40000410000 */
[--C-:B-1----:R-:W-:Y:S02]  /*f9e0*/  FFMA.FTZ R6, R10, c[0x0][0x2d0], -R136.reuse ;  /* 0x0000b4000a067a23 */ /* 0x102fe40000010888 */
[----:B------:R2:W-:Y:S01]  /*f9f0*/  @P0 LDGSTS.E.BYPASS.LTC128B.128 [R185+0xf080], [R4.64+0x180], !P6 ;  /* 0x0f08018004b90fae */ /* 0x0005e2000f101d46 */
[C---:B------:R-:W-:Y:S01]  /*fa00*/  FMUL.FTZ R10, R0.reuse, R150 ;  /* 0x00000096000a7220 */ /* 0x040fe20000410000 */
[----:B------:R1:W-:Y:S01]  /*fa10*/  MUFU.EX2 R169, R6 ;  /* 0x0000000600a97308 */ /* 0x0003e20000000800 */
[C---:B------:R-:W-:Y:S02]  /*fa20*/  FMUL.FTZ R54, R0.reuse, R54 ;  /* 0x0000003600367220 */ /* 0x040fe40000410000 */
[C---:B------:R-:W-:Y:S02]  /*fa30*/  FMUL.FTZ R55, R0.reuse, R55 ;  /* 0x0000003700377220 */ /* 0x040fe40000410000 */
[----:B------:R-:W5:Y:S01]  /*fa40*/  LDSM.16.MT88.4 R160, [R177] ;  /* 0x00000000b1a0783b */ /* 0x000f620000004200 */
[----:B---3--:R-:W-:Y:S02]  /*fa50*/  FMUL.FTZ R7, R0, R147 ;  /* 0x0000009300077220 */ /* 0x008fe40000410000 */
[C---:B------:R-:W-:Y:S02]  /*fa60*/  FMUL.FTZ R56, R2.reuse, R56 ;  /* 0x0000003802387220 */ /* 0x040fe40000410000 */
[----:B------:R-:W-:Y:S02]  /*fa70*/  FMUL.FTZ R57, R2, R57 ;  /* 0x0000003902397220 */ /* 0x000fe40000410000 */
[----:B------:R-:W3:Y:S01]  /*fa80*/  LDSM.16.MT88.4 R164, [R178] ;  /* 0x00000000b2a4783b */ /* 0x000ee20000004200 */
[C---:B------:R-:W-:Y:S02]  /*fa90*/  FMUL.FTZ R58, R0.reuse, R58 ;  /* 0x0000003a003a7220 */ /* 0x040fe40000410000 */
[----:B------:R-:W-:Y:S02]  /*faa0*/  FMUL.FTZ R59, R0, R59 ;  /* 0x0000003b003b7220 */ /* 0x000fe40000410000 */
[C---:B------:R-:W-:Y:S02]  /*fab0*/  FMUL.FTZ R60, R2.reuse, R60 ;  /* 0x0000003c023c7220 */ /* 0x040fe40000410000 */
[----:B------:R-:W-:Y:S01]  /*fac0*/  FMUL.FTZ R61, R2, R61 ;  /* 0x0000003d023d7220 */ /* 0x000fe20000410000 */
[----:B------:R-:W0:Y:S01]  /*fad0*/  LDGDEPBAR ;  /* 0x00000000000079af */ /* 0x000e220000000000 */
[C---:B------:R-:W-:Y:S02]  /*fae0*/  FMUL.FTZ R62, R0.reuse, R62 ;  /* 0x0000003e003e7220 */ /* 0x040fe40000410000 */
[C---:B------:R-:W-:Y:S02]  /*faf0*/  FMUL.FTZ R63, R0.reuse, R63 ;  /* 0x0000003f003f7220 */ /* 0x040fe40000410000 */
[--C-:B--2---:R-:W-:Y:S02]  /*fb00*/  FFMA.FTZ R4, R11, c[0x0][0x2d0], -R136.reuse ;  /* 0x0000b4000b047a23 */ /* 0x104fe40000010888 */
[----:B------:R-:W-:Y:S02]  /*fb10*/  FMUL.FTZ R11, R0, R151 ;  /* 0x00000097000b7220 */ /* 0x000fe40000410000 */
[----:B------:R2:W2:Y:S01]  /*fb20*/  MUFU.EX2 R168, R4 ;  /* 0x0000000400a87308 */ /* 0x0004a20000000800 */
[----:B------:R-:W3:Y:S01]  /*fb30*/  LDSM.16.MT88.4 R148, [R180] ;  /* 0x00000000b494783b */ /* 0x000ee20000004200 */
[----:B------:R-:W-:Y:S01]  /*fb40*/  FMUL.FTZ R5, R2, R145 ;  /* 0x0000009102057220 */ /* 0x000fe20000410000 */
[----:B----4-:R-:W-:Y:S01]  /*fb50*/  F2FP.BF16.PACK_AB R145, R170, R171 ;  /* 0x000000abaa91723e */ /* 0x010fe200000010ff */
[----:B-1----:R-:W-:Y:S01]  /*fb60*/  FMUL.FTZ R6, R0, R146 ;  /* 0x0000009200067220 */ /* 0x002fe20000410000 */
        /* <DEDUP_REMOVED lines=10> */
[----:B--2---:R-:W-:Y:S01]  /*fc10*/  FMUL.FTZ R4, R2, R144 ;  /* 0x0000009002047220 */ /* 0x004fe20000410000 */
[----:B------:R-:W-:Y:S01]  /*fc20*/  F2FP.BF16.PACK_AB R144, R186, R187 ;  /* 0x000000bbba90723e */ /* 0x000fe200000010ff */
[----:B------:R-:W-:Y:S01]  /*fc30*/  FMUL.FTZ R73, R2, R73 ;  /* 0x0000004902497220 */ /* 0x000fe20000410000 */
[----:B------:R-:W-:Y:S01]  /*fc40*/  F2FP.BF16.PACK_AB R147, R168, R169 ;  /* 0x000000a9a893723e */ /* 0x000fe200000010ff */
[C---:B------:R-:W-:Y:S02]  /*fc50*/  FMUL.FTZ R74, R0.reuse, R74 ;  /* 0x0000004a004a7220 */ /* 0x040fe40000410000 */
[----:B------:R-:W-:Y:S02]  /*fc60*/  FMUL.FTZ R75, R0, R75 ;  /* 0x0000004b004b7220 */ /* 0x000fe40000410000 */
[C---:B------:R-:W-:Y:S02]  /*fc70*/  FMUL.FTZ R76, R2.reuse, R76 ;  /* 0x0000004c024c7220 */ /* 0x040fe40000410000 */
[C---:B-----5:R-:W-:Y:S05]  /*fc80*/  HMMA.16816.F32.BF16 R4, R144.reuse, R160, R4 ;  /* 0x000000a09004723c */ /* 0x060fea0000041804 */
[----:B------:R-:W-:Y:S02]  /*fc90*/  FMUL.FTZ R77, R2, R77 ;  /* 0x0000004d024d7220 */ /* 0x000fe40000410000 */
[C---:B------:R-:W-:Y:S01]  /*fca0*/  FMUL.FTZ R78, R0.reuse, R78 ;  /* 0x0000004e004e7220 */ /* 0x040fe20000410000 */
[C---:B------:R-:W-:Y:S01]  /*fcb0*/  HMMA.16816.F32.BF16 R8, R144.reuse, R162, R8 ;  /* 0x000000a29008723c */ /* 0x040fe20000041808 */
[----:B------:R-:W1:Y:S03]  /*fcc0*/  LDSM.16.MT88.4 R160, [R179] ;  /* 0x00000000b3a0783b */ /* 0x000e660000004200 */
[----:B------:R-:W-:Y:S02]  /*fcd0*/  FMUL.FTZ R79, R0, R79 ;  /* 0x0000004f004f7220 */ /* 0x000fe40000410000 */
[C---:B------:R-:W-:Y:S02]  /*fce0*/  FMUL.FTZ R80, R2.reuse, R80 ;  /* 0x0000005002507220 */ /* 0x040fe40000410000 */
[C---:B---3--:R-:W-:Y:S04]  /*fcf0*/  HMMA.16816.F32.BF16 R20, R144.reuse, R164, R20 ;  /* 0x000000a49014723c */ /* 0x048fe80000041814 */
[----:B------:R-:W-:Y:S02]  /*fd00*/  FMUL.FTZ R81, R2, R81 ;  /* 0x0000005102517220 */ /* 0x000fe40000410000 */
[C---:B------:R-:W-:Y:S02]  /*fd10*/  FMUL.FTZ R82, R0.reuse, R82 ;  /* 0x0000005200527220 */ /* 0x040fe40000410000 */
[C---:B------:R-:W-:Y:S04]  /*fd20*/  HMMA.16816.F32.BF16 R24, R144.reuse, R166, R24 ;  /* 0x000000a69018723c */ /* 0x040fe80000041818 */
        /* <DEDUP_REMOVED lines=45> */
[--C-:B------:R-:W-:Y:S02]  /*10000*/  FFMA.FTZ R13, R13, c[0x0][0x2d0], -R137.reuse ;  /* 0x0000b4000d0d7a23 */ /* 0x100fe40000010889 */
[--C-:B------:R-:W-:Y:S02]  /*10010*/  FFMA.FTZ R14, R14, c[0x0][0x2d0], -R136.reuse ;  /* 0x0000b4000e0e7a23 */ /* 0x100fe40000010888 */
[--C-:B------:R-:W-:Y:S01]  /*10020*/  FFMA.FTZ R15, R15, c[0x0][0x2d0], -R136.reuse ;  /* 0x0000b4000f0f7a23 */ /* 0x100fe20000010888 */
[----:B------:R3:W-:Y:S01]  /*10030*/  MUFU.EX2 R172, R13 ;  /* 0x0000000d00ac7308 */ /* 0x0007e20000000800 */
[C---:B------:R-:W-:Y:S01]  /*10040*/  FMUL.FTZ R116, R2.reuse, R116 ;  /* 0x0000007402747220 */ /* 0x040fe20000410000 */
[C---:B--2---:R-:W-:Y:S03]  /*10050*/  HMMA.16816.F32.BF16 R60, R144.reuse, R148, R60 ;  /* 0x00000094903c723c */ /* 0x044fe6000004183c */
[----:B------:R-:W-:Y:S02]  /*10060*/  FMUL.FTZ R117, R2, R117 ;  /* 0x0000007502757220 */ /* 0x000fe40000410000 */
[C---:B------:R-:W-:Y:S03]  /*10070*/  FMUL.FTZ R118, R0.reuse, R118 ;  /* 0x0000007600767220 */ /* 0x040fe60000410000 */
[----:B------:R2:W-:Y:S01]  /*10080*/  MUFU.EX2 R165, R14 ;  /* 0x0000000e00a57308 */ /* 0x0005e20000000800 */
[C---:B------:R-:W-:Y:S01]  /*10090*/  HMMA.16816.F32.BF16 R64, R144.reuse, R150, R64 ;  /* 0x000000969040723c */ /* 0x040fe20000041840 */
[----:B------:R-:W4:Y:S02]  /*100a0*/  LDSM.16.MT88.4 R148, [R177+0x2000] ;  /* 0x00200000b194783b */ /* 0x000f240000004200 */
[----:B------:R-:W-:Y:S02]  /*100b0*/  FMUL.FTZ R119, R0, R119 ;  /* 0x0000007700777220 */ /* 0x000fe40000410000 */
[C---:B------:R-:W-:Y:S02]  /*100c0*/  FMUL.FTZ R120, R2.reuse, R120 ;  /* 0x0000007802787220 */ /* 0x040fe40000410000 */
[----:B------:R-:W-:Y:S01]  /*100d0*/  FMUL.FTZ R121, R2, R121 ;  /* 0x0000007902797220 */ /* 0x000fe20000410000 */
[C---:B-1----:R-:W-:Y:S01]  /*100e0*/  HMMA.16816.F32.BF16 R68, R144.reuse, R160, R68 ;  /* 0x000000a09044723c */ /* 0x042fe20000041844 */
[----:B------:R1:W-:Y:S03]  /*100f0*/  MUFU.EX2 R164, R15 ;  /* 0x0000000f00a47308 */ /* 0x0003e60000000800 */
[----:B------:R-:W-:Y:S02]  /*10100*/  FMUL.FTZ R122, R0, R122 ;  /* 0x0000007a007a7220 */ /* 0x000fe40000410000 */
[----:B---3--:R-:W-:Y:S02]  /*10110*/  FMUL.FTZ R13, R2, R153 ;  /* 0x00000099020d7220 */ /* 0x008fe40000410000 */
[----:B------:R-:W-:Y:S01]  /*10120*/  FMUL.FTZ R123, R0, R123 ;  /* 0x0000007b007b7220 */ /* 0x000fe20000410000 */
[C---:B------:R-:W-:Y:S01]  /*10130*/  HMMA.16816.F32.BF16 R72, R144.reuse, R162, R72 ;  /* 0x000000a29048723c */ /* 0x040fe20000041848 */
[----:B------:R-:W3:Y:S02]  /*10140*/  LDSM.16.MT88.4 R160, [R178+0x2000] ;  /* 0x00200000b2a0783b */ /* 0x000ee40000004200 */
[----:B------:R-:W-:Y:S02]  /*10150*/  FMUL.FTZ R124, R2, R124 ;  /* 0x0000007c027c7220 */ /* 0x000fe40000410000 */
[----:B--2---:R-:W-:Y:S02]  /*10160*/  FMUL.FTZ R14, R0, R154 ;  /* 0x0000009a000e7220 */ /* 0x004fe40000410000 */
[----:B------:R-:W-:Y:S02]  /*10170*/  FMUL.FTZ R125, R2, R125 ;  /* 0x0000007d027d7220 */ /* 0x000fe40000410000 */
[C---:B------:R-:W-:Y:S03]  /*10180*/  FMUL.FTZ R126, R0.reuse, R126 ;  /* 0x0000007e007e7220 */ /* 0x040fe60000410000 */
[----:B------:R-:W-:Y:S02]  /*10190*/  FMUL.FTZ R127, R0, R127 ;  /* 0x0000007f007f7220 */ /* 0x000fe40000410000 */
[--C-:B------:R-:W-:Y:S02]  /*101a0*/  FFMA.FTZ R12, R12, c[0x0][0x2d0], -R137.reuse ;  /* 0x0000b4000c0c7a23 */ /* 0x100fe40000010889 */
[----:B-1----:R-:W-:Y:S02]  /*101b0*/  FMUL.FTZ R15, R0, R155 ;  /* 0x0000009b000f7220 */ /* 0x002fe40000410000 */
[----:B------:R1:W2:Y:S01]  /*101c0*/  MUFU.EX2 R173, R12 ;  /* 0x0000000c00ad7308 */ /* 0x0002a20000000800 */
[C---:B------:R-:W-:Y:S02]  /*101d0*/  FMUL.FTZ R128, R2.reuse, R128 ;  /* 0x0000008002807220 */ /* 0x040fe40000410000 */
[----:B------:R-:W-:Y:S01]  /*101e0*/  FMUL.FTZ R129, R2, R129 ;  /* 0x0000008102817220 */ /* 0x000fe20000410000 */
[C---:B----4-:R-:W-:Y:S03]  /*101f0*/  HMMA.16816.F32.BF16 R76, R144.reuse, R148, R76 ;  /* 0x00000094904c723c */ /* 0x050fe6000004184c */
[C---:B------:R-:W-:Y:S02]  /*10200*/  FMUL.FTZ R130, R0.reuse, R130 ;  /* 0x0000008200827220 */ /* 0x040fe40000410000 */
[----:B------:R-:W-:Y:S02]  /*10210*/  FMUL.FTZ R131, R0, R131 ;  /* 0x0000008300837220 */ /* 0x000fe40000410000 */
[--C-:B------:R-:W-:Y:S01]  /*10220*/  FFMA.FTZ R17, R17, c[0x0][0x2d0], -R137.reuse ;  /* 0x0000b40011117a23 */ /* 0x100fe20000010889 */
[C---:B------:R-:W-:Y:S01]  /*10230*/  HMMA.16816.F32.BF16 R80, R144.reuse, R150, R80 ;  /* 0x000000969050723c */ /* 0x040fe20000041850 */
[----:B------:R-:W4:Y:S02]  /*10240*/  LDSM.16.MT88.4 R148, [R180+0x2000] ;  /* 0x00200000b494783b */ /* 0x000f240000004200 */
[----:B------:R5:W-:Y:S01]  /*10250*/  MUFU.EX2 R166, R17 ;  /* 0x0000001100a67308 */ /* 0x000be20000000800 */
[--C-:B------:R-:W-:Y:S02]  /*10260*/  FFMA.FTZ R18, R18, c[0x0][0x2d0], -R136.reuse ;  /* 0x0000b40012127a23 */ /* 0x100fe40000010888 */
[----:B------:R-:W-:Y:S02]  /*10270*/  FFMA.FTZ R136, R19, c[0x0][0x2d0], -R136 ;  /* 0x0000b40013887a23 */ /* 0x000fe40000010888 */
[----:B------:R-:W-:Y:S01]  /*10280*/  FMUL.FTZ R19, R0, R159 ;  /* 0x0000009f00137220 */ /* 0x000fe20000410000 */
[C---:B---3--:R-:W-:Y:S03]  /*10290*/  HMMA.16816.F32.BF16 R84, R144.reuse, R160, R84 ;  /* 0x000000a09054723c */ /* 0x048fe60000041854 */
[----:B-1----:R-:W-:Y:S01]  /*102a0*/  FFMA.FTZ R12, R16, c[0x0][0x2d0], -R137 ;  /* 0x0000b400100c7a23 */ /* 0x002fe20000010889 */
[----:B------:R-:W-:Y:S01]  /*102b0*/  MUFU.EX2 R136, R136 ;  /* 0x0000008800887308 */ /* 0x000fe20000000800 */
[----:B------:R-:W-:Y:S01]  /*102c0*/  FMUL.FTZ R16, R2, R156 ;  /* 0x0000009c02107220 */ /* 0x000fe20000410000 */
[----:B--2---:R-:W-:Y:S02]  /*102d0*/  F2FP.BF16.PACK_AB R156, R172, R173 ;  /* 0x000000adac9c723e */ /* 0x004fe400000010ff */
[C---:B------:R-:W-:Y:S01]  /*102e0*/  HMMA.16816.F32.BF16 R88, R144.reuse, R162, R88 ;  /* 0x000000a29058723c */ /* 0x040fe20000041858 */
[----:B------:R-:W1:Y:S05]  /*102f0*/  LDSM.16.MT88.4 R160, [R179+0x2000] ;  /* 0x00200000b3a0783b */ /* 0x000e6a0000004200 */
[----:B------:R2:W-:Y:S01]  /*10300*/  MUFU.EX2 R167, R12 ;  /* 0x0000000c00a77308 */ /* 0x0005e20000000800 */
[----:B-----5:R-:W-:Y:S01]  /*10310*/  FMUL.FTZ R17, R2, R157 ;  /* 0x0000009d02117220 */ /* 0x020fe20000410000 */
[----:B------:R-:W-:Y:S08]  /*10320*/  F2FP.BF16.PACK_AB R157, R164, R165 ;  /* 0x000000a5a49d723e */ /* 0x000ff000000010ff */
[----:B------:R-:W3:Y:S01]  /*10330*/  MUFU.EX2 R137, R18 ;  /* 0x0000001200897308 */ /* 0x000ee20000000800 */
[C---:B----4-:R-:W-:Y:S03]  /*10340*/  HMMA.16816.F32.BF16 R92, R144.reuse, R148, R92 ;  /* 0x00000094905c723c */ /* 0x050fe6000004185c */
[C---:B--2---:R-:W-:Y:S05]  /*10350*/  FMUL.FTZ R12, R2.reuse, R152 ;  /* 0x00000098020c7220 */ /* 0x044fea0000410000 */
[C---:B------:R-:W-:Y:S01]  /*10360*/  HMMA.16816.F32.BF16 R96, R144.reuse, R150, R96 ;  /* 0x000000969060723c */ /* 0x040fe20000041860 */
[----:B------:R-:W2:Y:S03]  /*10370*/  LDSM.16.MT88.4 R148, [R177+0x3000] ;  /* 0x00300000b194783b */ /* 0x000ea60000004200 */
[----:B------:R-:W-:Y:S04]  /*10380*/  FFMA.FTZ R2, R2, R190, R187 ;  /* 0x000000be02027223 */ /* 0x000fe800000100bb */
[----:B------:R-:W-:Y:S01]  /*10390*/  LDSM.16.MT88.4 R152, [R178+0x800] ;  /* 0x00080000b298783b */ /* 0x000fe20000004200 */
[C---:B-1----:R-:W-:Y:S03]  /*103a0*/  HMMA.16816.F32.BF16 R100, R144.reuse, R160, R100 ;  /* 0x000000a09064723c */ /* 0x042fe60000041864 */
[----:B---3--:R-:W-:Y:S01]  /*103b0*/  F2FP.BF16.PACK_AB R159, R136, R137 ;  /* 0x00000089889f723e */ /* 0x008fe200000010ff */
[----:B------:R-:W-:Y:S01]  /*103c0*/  FMUL.FTZ R18, R0, R158 ;  /* 0x0000009e00127220 */ /* 0x000fe20000410000 */
[----:B------:R-:W-:Y:S01]  /*103d0*/  F2FP.BF16.PACK_AB R158, R166, R167 ;  /* 0x000000a7a69e723e */ /* 0x000fe200000010ff */
[----:B------:R-:W-:Y:S02]  /*103e0*/  FFMA.FTZ R0, R0, R189, R171 ;  /* 0x000000bd00007223 */ /* 0x000fe400000100ab */
[C---:B------:R-:W-:Y:S01]  /*103f0*/  HMMA.16816.F32.BF16 R104, R144.reuse, R162, R104 ;  /* 0x000000a29068723c */ /* 0x040fe20000041868 */
[----:B------:R-:W1:Y:S03]  /*10400*/  LDSM.16.MT88.4 R160, [R178+0x3000] ;  /* 0x00300000b2a0783b */ /* 0x000e660000004200 */
[----:B------:R-:W-:Y:S02]  /*10410*/  FADD.FTZ R2, R186, R2 ;  /* 0x00000002ba027221 */ /* 0x000fe40000010000 */
[----:B------:R-:W-:Y:S02]  /*10420*/  FADD.FTZ R0, R170, R0 ;  /* 0x00000000aa007221 */ /* 0x000fe40000010000 */
[----:B------:R-:W-:Y:S04]  /*10430*/  FADD.FTZ R2, R175, R2 ;  /* 0x00000002af027221 */ /* 0x000fe80000010000 */
[----:B------:R-:W-:Y:S01]  /*10440*/  FADD.FTZ R0, R169, R0 ;  /* 0x00000000a9007221 */ /* 0x000fe20000010000 */
        /* <DEDUP_REMOVED lines=10> */
[----:B------:R-:W-:Y:S08]  /*104f0*/  HMMA.16816.F32.BF16 R16, R144, R162, R16 ;  /* 0x000000a29010723c */ /* 0x000ff00000041810 */
[C---:B--2---:R-:W-:Y:S01]  /*10500*/  HMMA.16816.F32.BF16 R144, R156.reuse, R148, R4 ;  /* 0x000000949c90723c */ /* 0x044fe20000041804 */
[----:B------:R-:W1:Y:S07]  /*10510*/  LDSM.16.MT88.4 R4, [R180+0x800] ;  /* 0x00080000b404783b */ /* 0x000e6e0000004200 */
        /* <DEDUP_REMOVED lines=58> */
.L_x_2812:
        /* <DEDUP_REMOVED lines=9> */
.L_x_2883:
        /* <DEDUP_REMOVED lines=86> */
[----:B------:R-:W-:Y:S02]  /*10eb0*/  @P1 FMUL.FTZ R5, R5, 0.69314718246459960938 ;  /* 0x3f31721805051820 */ /* 0x000fe40000410000 */
        /* <DEDUP_REMOVED lines=21> */
[C---:B------:R-:W-:Y:S02]  /*11010*/  FMUL.FTZ R75, R0.reuse, R79 ;  /* 0x0000004f004b7220 */ /* 0x040fe40000410000 */
[----:B------:R-:W-:-:S02]  /*11020*/  FMUL.FTZ R70, R0, R82 ;  /* 0x0000005200467220 */ /* 0x000fc40000410000 */
[C---:B------:R-:W-:Y:S02]  /*11030*/  FMUL.FTZ R71, R0.reuse, R83 ;  /* 0x0000005300477220 */ /* 0x040fe40000410000 */
[C---:B------:R-:W-:Y:S02]  /*11040*/  FMUL.FTZ R78, R0.reuse, R90 ;  /* 0x0000005a004e7220 */ /* 0x040fe40000410000 */
[----:B------:R-:W-:Y:S02]  /*11050*/  FMUL.FTZ R79, R0, R91 ;  /* 0x0000005b004f7220 */ /* 0x000fe40000410000 */
[----:B---3--:R-:W-:Y:S02]  /*11060*/  @P0 FMUL.FTZ R2, R2, 0.69314718246459960938 ;  /* 0x3f31721802020820 */ /* 0x008fe40000410000 */
        /* <DEDUP_REMOVED lines=35> */
.L_x_2745:
[----:B------:R-:W2:Y:S01]  /*112a0*/  S2R R2, SR_TID.X ;  /* 0x0000000000027919 */ /* 0x000ea20000002100 */
[----:B------:R-:W-:Y:S01]  /*112b0*/  BSSY B0, `(.L_x_2815) ;  /* 0x0000010000007945 */ /* 0x000fe20003800000 */
[----:B--2---:R-:W-:-:S13]  /*112c0*/  LOP3.LUT P0, RZ, R2, 0xff, RZ, 0xc0, !PT ;  /* 0x000000ff02ff7812 */ /* 0x004fda000780c0ff */
[----:B------:R-:W-:Y:S05]  /*112d0*/  @P0 BRA `(.L_x_2816) ;  /* 0x000000d000000947 */ /* 0x000fea0003800000 */
[----:B-1----:R-:W1:Y:S01]  /*112e0*/  S2R R4, SR_LANEID ;  /* 0x0000000000047919 */ /* 0x002e620000000000 */
        /* <DEDUP_REMOVED lines=12> */
.L_x_2816:
[----:B------:R-:W-:Y:S05]  /*113b0*/  BSYNC B0 ;  /* 0x0000000000007941 */ /* 0x000fea0003800000 */
.L_x_2815:
        /* <DEDUP_REMOVED lines=13> */
[----:B-1----:R-:W-:Y:S02]  /*11490*/  F2FP.BF16.PACK_AB R4, R105, R104 ;  /* 0x000000686904723e */ /* 0x002fe400000010ff */
        /* <DEDUP_REMOVED lines=141> */
.L_x_2819:
        /* <DEDUP_REMOVED lines=121> */
.L_x_2884:
[----:B------:R-:W-:Y:S05]  /*12500*/  BRA.DIV ~URZ, `(.L_x_2822) ;  /* 0x000041527f007947 */ /* 0x000fea000b800000 */
[----:B------:R4:W2:Y:S02]  /*12510*/  SHFL.IDX PT, R0, R16, RZ, 0x181f ;  /* 0x00181fff10007589 */ /* 0x0008a400000e0000 */
.L_x_2885:
        /* <DEDUP_REMOVED lines=26> */
.L_x_2824:
[----:B------:R-:W-:Y:S05]  /*126c0*/  BSYNC B0 ;  /* 0x0000000000007941 */ /* 0x000fea0003800000 */
.L_x_2823:
[----:B------:R-:W-:Y:S05]  /*126d0*/  BRA.DIV ~URZ, `(.L_x_2825) ;  /* 0x00003fe27f007947 */ /* 0x000fea000b800000 */
[----:B---3--:R3:W4:Y:S04]  /*126e0*/  SHFL.IDX PT, R12, R15, 0x1, 0x181f ;  /* 0x00381f000f0c7f89 */ /* 0x00872800000e0000 */
[----:B--2---:R3:W2:Y:S02]  /*126f0*/  SHFL.IDX PT, R0, R16, 0x1, 0x181f ;  /* 0x00381f0010007f89 */ /* 0x0046a400000e0000 */
.L_x_2886:
        /* <DEDUP_REMOVED lines=20> */
.L_x_2827:
[----:B------:R-:W-:Y:S05]  /*12840*/  BSYNC B0 ;  /* 0x0000000000007941 */ /* 0x000fea0003800000 */
.L_x_2826:
[----:B------:R-:W-:Y:S05]  /*12850*/  BRA.DIV ~URZ, `(.L_x_2828) ;  /* 0x00003f227f007947 */ /* 0x000fea000b800000 */
[----:B----4-:R4:W3:Y:S02]  /*12860*/  SHFL.IDX PT, R12, R15, 0x2, 0x181f ;  /* 0x00581f000f0c7f89 */ /* 0x0108e400000e0000 */
.L_x_2887:
[----:B------:R-:W-:Y:S05]  /*12870*/  BRA.DIV ~URZ, `(.L_x_2829) ;  /* 0x00003f727f007947 */ /* 0x000fea000b800000 */
[----:B--2---:R2:W4:Y:S02]  /*12880*/  SHFL.IDX PT, R0, R16, 0x2, 0x181f ;  /* 0x00581f0010007f89 */ /* 0x00452400000e0000 */
.L_x_2888:
        /* <DEDUP_REMOVED lines=20> */
.L_x_2831:
[----:B------:R-:W-:Y:S05]  /*129d0*/  BSYNC B0 ;  /* 0x0000000000007941 */ /* 0x000fea0003800000 */
.L_x_2830:
[----:B------:R-:W-:Y:S05]  /*129e0*/  BRA.DIV ~URZ, `(.L_x_2832) ;  /* 0x00003e627f007947 */ /* 0x000fea000b800000 */
[----:B---3--:R3:W2:Y:S04]  /*129f0*/  SHFL.IDX PT, R10, R15, 0x3, 0x181f ;  /* 0x00781f000f0a7f89 */ /* 0x0086a800000e0000 */
[----:B----4-:R3:W4:Y:S02]  /*12a00*/  SHFL.IDX PT, R0, R16, 0x3, 0x181f ;  /* 0x00781f0010007f89 */ /* 0x01072400000e0000 */
.L_x_2889:
        /* <DEDUP_REMOVED lines=21> */
.L_x_2820:
        /* <DEDUP_REMOVED lines=33> */
.L_x_2890:
[----:B------:R-:W-:Y:S05]  /*12d70*/  BRA.DIV ~URZ, `(.L_x_2835) ;  /* 0x00003c027f007947 */ /* 0x000fea000b800000 */
[----:B------:R3:W4:Y:S02]  /*12d80*/  SHFL.IDX PT, R0, R17, RZ, 0x1c1f ;  /* 0x001c1fff11007589 */ /* 0x00072400000e0000 */
.L_x_2891:
        /* <DEDUP_REMOVED lines=28> */
[----:B------:R-:W-:Y:S01]  /*12f50*/  SHF.R.S32.HI R10, RZ, 0x1f, R240 ;  /* 0x0000001fff0a7819 */ /* 0x000fe200000114f0 */
[----:B------:R4:W-:Y:S01]  /*12f60*/  @!P6 ST.E.64 [R2.64], R24 ;  /* 0x000000180200e985 */ /* 0x0009e2000c101b06 */
[----:B------:R-:W-:Y:S02]  /*12f70*/  SHF.R.S32.HI R5, RZ, 0x1f, R239 ;  /* 0x0000001fff057819 */ /* 0x000fe400000114ef */
[----:B------:R-:W-:Y:S01]  /*12f80*/  ISETP.GE.AND P1, PT, R237, c[0x0][0x3c8], PT ;  /* 0x0000f200ed007a0c */ /* 0x000fe20003f26270 */
[----:B------:R5:W-:Y:S01]  /*12f90*/  @!P5 ST.E.64 [R8.64], R28 ;  /* 0x0000001c0800d985 */ /* 0x000be2000c101b06 */
[----:B------:R-:W-:Y:S02]  /*12fa0*/  ISETP.GE.AND P6, PT, R234, c[0x0][0x3c8], PT ;  /* 0x0000f200ea007a0c */ /* 0x000fe40003fc6270 */
[----:B--2---:R-:W-:-:S04]  /*12fb0*/  @!P4 LEA R6, P0, R240, R0, 0x2 ;  /* 0x00000000f006c211 */ /* 0x004fc800078010ff */
[----:B------:R-:W-:Y:S02]  /*12fc0*/  @!P4 LEA.HI.X R7, R240, R4, R10, 0x2, P0 ;  /* 0x00000004f007c211 */ /* 0x000fe400000f140a */
[----:B------:R-:W-:-:S03]  /*12fd0*/  ISETP.GE.AND P0, PT, R236, c[0x0][0x3c8], PT ;  /* 0x0000f200ec007a0c */ /* 0x000fc60003f06270 */
[----:B------:R2:W-:Y:S01]  /*12fe0*/  @!P4 ST.E.64 [R6.64], R32 ;  /* 0x000000200600c985 */ /* 0x0005e2000c101b06 */
[CC--:B----4-:R-:W-:Y:S02]  /*12ff0*/  @!P3 LEA R2, P5, R239.reuse, R0.reuse, 0x2 ;  /* 0x00000000ef02b211 */ /* 0x0d0fe400078a10ff */
[----:B------:R-:W-:Y:S02]  /*13000*/  @!P2 LEA R10, P4, R238, R0, 0x2 ;  /* 0x00000000ee0aa211 */ /* 0x000fe400078810ff */
[----:B------:R-:W-:Y:S02]  /*13010*/  @!P3 LEA.HI.X R3, R239, R4, R5, 0x2, P5 ;  /* 0x00000004ef03b211 */ /* 0x000fe400028f1405 */
[----:B------:R-:W-:-:S03]  /*13020*/  SHF.R.S32.HI R5, RZ, 0x1f, R238 ;  /* 0x0000001fff057819 */ /* 0x000fc600000114ee */
[----:B------:R4:W-:Y:S01]  /*13030*/  @!P3 ST.E.64 [R2.64], R36 ;  /* 0x000000240200b985 */ /* 0x0009e2000c101b06 */
[----:B------:R-:W-:Y:S02]  /*13040*/  @!P2 LEA.HI.X R11, R238, R4, R5, 0x2, P4 ;  /* 0x00000004ee0ba211 */ /* 0x000fe400020f1405 */
[----:B-----5:R-:W-:Y:S02]  /*13050*/  @!P0 LEA R8, P4, R236, R0, 0x2 ;  /* 0x00000000ec088211 */ /* 0x020fe400078810ff */
[----:B------:R-:W-:Y:S01]  /*13060*/  IADD3 R5, R194, 0x70, RZ ;  /* 0x00000070c2057810 */ /* 0x000fe20007ffe0ff */
        /* <DEDUP_REMOVED lines=36> */
[----:B------:R-:W-:Y:S01]  /*132b0*/  IADD3 R5, R194, 0x90, RZ ;  /* 0x00000090c2057810 */ /* 0x000fe20007ffe0ff */
[----:B------:R2:W-:Y:S01]  /*132c0*/  @!P3 ST.E.64 [R8.64], R56 ;  /* 0x000000380800b985 */ /* 0x0005e2000c101b06 */
[----:B------:R-:W-:Y:S02]  /*132d0*/  ISETP.GE.AND P3, PT, R6, c[0x0][0x3c8], PT ;  /* 0x0000f20006007a0c */ /* 0x000fe40003f66270 */
[----:B------:R-:W-:Y:S01]  /*132e0*/  ISETP.GE.AND P6, PT, R5, c[0x0][0x3c8], PT ;  /* 0x0000f20005007a0c */ /* 0x000fe20003fc6270 */
[----:B------:R4:W-:Y:S01]  /*132f0*/  @!P4 ST.E.64 [R10.64], R68 ;  /* 0x000000440a00c985 */ /* 0x0009e2000c101b06 */
[----:B------:R-:W-:Y:S02]  /*13300*/  SHF.R.S32.HI R7, RZ, 0x1f, R2 ;  /* 0x0000001fff077819 */ /* 0x000fe40000011402 */
[----:B-----5:R-:W-:-:S02]  /*13310*/  @!P5 LEA R12, P0, R2, R0, 0x2 ;  /* 0x00000000020cd211 */ /* 0x020fc400078010ff */
[C---:B------:R-:W-:Y:S02]  /*13320*/  ISETP.GE.AND P4, PT, R2.reuse, c[0x0][0x3c8], PT ;  /* 0x0000f20002007a0c */ /* 0x040fe40003f86270 */
[----:B------:R-:W-:Y:S02]  /*13330*/  @!P5 LEA.HI.X R13, R2, R4, R7, 0x2, P0 ;  /* 0x00000004020dd211 */ /* 0x000fe400000f1407 */
[C---:B------:R-:W-:Y:S02]  /*13340*/  IADD3 R7, R194.reuse, 0xa0, RZ ;  /* 0x000000a0c2077810 */ /* 0x040fe40007ffe0ff */
[----:B------:R-:W-:Y:S02]  /*13350*/  IADD3 R2, R194, 0xb0, RZ ;  /* 0x000000b0c2027810 */ /* 0x000fe40007ffe0ff */
[----:B------:R-:W-:Y:S02]  /*13360*/  ISETP.GE.AND P5, PT, R7, c[0x0][0x3c8], PT ;  /* 0x0000f20007007a0c */ /* 0x000fe40003fa6270 */
[----:B------:R-:W-:-:S02]  /*13370*/  @!P6 LEA R14, P0, R5, R0, 0x2 ;  /* 0x00000000050ee211 */ /* 0x000fc400078010ff */
[----:B--2---:R-:W-:Y:S02]  /*13380*/  SHF.R.S32.HI R9, RZ, 0x1f, R3 ;  /* 0x0000001fff097819 */ /* 0x004fe40000011403 */
[----:B------:R-:W-:-:S04]  /*13390*/  @!P2 LEA R8, P1, R3, R0, 0x2 ;  /* 0x000000000308a211 */ /* 0x000fc800078210ff */
[----:B------:R-:W-:Y:S02]  /*133a0*/  @!P2 LEA.HI.X R9, R3, R4, R9, 0x2, P1 ;  /* 0x000000040309a211 */ /* 0x000fe400008f1409 */
[----:B----4-:R-:W-:Y:S02]  /*133b0*/  @!P3 LEA R10, P1, R6, R0, 0x2 ;  /* 0x00000000060ab211 */ /* 0x010fe400078210ff */
[----:B------:R-:W-:Y:S01]  /*133c0*/  SHF.R.S32.HI R3, RZ, 0x1f, R5 ;  /* 0x0000001fff037819 */ /* 0x000fe20000011405 */
[----:B------:R2:W-:Y:S03]  /*133d0*/  @!P2 ST.E.64 [R8.64], R64 ;  /* 0x000000400800a985 */ /* 0x0005e6000c101b06 */
[----:B------:R-:W-:Y:S01]  /*133e0*/  @!P6 LEA.HI.X R15, R5, R4, R3, 0x2, P0 ;  /* 0x00000004050fe211 */ /* 0x000fe200000f1403 */
[----:B------:R4:W-:Y:S01]  /*133f0*/  @!P4 ST.E.64 [R12.64], R76 ;  /* 0x0000004c0c00c985 */ /* 0x0009e2000c101b06 */
[----:B------:R-:W-:-:S02]  /*13400*/  IADD3 R3, R194, 0xa8, RZ ;  /* 0x000000a8c2037810 */ /* 0x000fc40007ffe0ff */
[----:B------:R-:W-:Y:S02]  /*13410*/  SHF.R.S32.HI R5, RZ, 0x1f, R7 ;  /* 0x0000001fff057819 */ /* 0x000fe40000011407 */
[----:B--2---:R-:W-:Y:S02]  /*13420*/  IADD3 R8, R194, 0x98, RZ ;  /* 0x00000098c2087810 */ /* 0x004fe40007ffe0ff */
[----:B------:R-:W-:Y:S02]  /*13430*/  SHF.R.S32.HI R9, RZ, 0x1f, R6 ;  /* 0x0000001fff097819 */ /* 0x000fe40000011406 */
[----:B------:R-:W-:Y:S02]  /*13440*/  ISETP.GE.AND P2, PT, R8, c[0x0][0x3c8], PT ;  /* 0x0000f20008007a0c */ /* 0x000fe40003f46270 */
[----:B------:R-:W-:Y:S02]  /*13450*/  @!P3 LEA.HI.X R11, R6, R4, R9, 0x2, P1 ;  /* 0x00000004060bb211 */ /* 0x000fe400008f1409 */
[----:B------:R-:W-:-:S02]  /*13460*/  SHF.R.S32.HI R6, RZ, 0x1f, R8 ;  /* 0x0000001fff067819 */ /* 0x000fc40000011408 */
[----:B----4-:R-:W-:Y:S01]  /*13470*/  @!P5 LEA R12, P0, R7, R0, 0x2 ;  /* 0x00000000070cd211 */ /* 0x010fe200078010ff */
[----:B------:R2:W-:Y:S01]  /*13480*/  @!P3 ST.E.64 [R10.64], R72 ;  /* 0x000000480a00b985 */ /* 0x0005e2000c101b06 */
[----:B------:R-:W-:Y:S02]  /*13490*/  ISETP.GE.AND P3, PT, R3, c[0x0][0x3c8], PT ;  /* 0x0000f20003007a0c */ /* 0x000fe40003f66270 */
[----:B------:R-:W-:Y:S01]  /*134a0*/  @!P5 LEA.HI.X R13, R7, R4, R5, 0x2, P0 ;  /* 0x00000004070dd211 */ /* 0x000fe200000f1405 */
[----:B------:R-:W-:Y:S01]  /*134b0*/  @!P6 ST.E.64 [R14.64], R84 ;  /* 0x000000540e00e985 */ /* 0x000fe2000c101b06 */
[----:B------:R-:W-:Y:S02]  /*134c0*/  ISETP.GE.AND P6, PT, R2, c[0x0][0x3c8], PT ;  /* 0x0000f20002007a0c */ /* 0x000fe40003fc6270 */
[----:B------:R-:W-:Y:S02]  /*134d0*/  IADD3 R5, R194, 0xc0, RZ ;  /* 0x000000c0c2057810 */ /* 0x000fe40007ffe0ff */
[----:B------:R-:W-:-:S02]  /*134e0*/  SHF.R.S32.HI R7, RZ, 0x1f, R3 ;  /* 0x0000001fff077819 */ /* 0x000fc40000011403 */
[----:B------:R-:W-:Y:S02]  /*134f0*/  ISETP.GE.AND P4, PT, R5, c[0x0][0x3c8], PT ;  /* 0x0000f20005007a0c */ /* 0x000fe40003f86270 */
[----:B--2---:R-:W-:-:S04]  /*13500*/  @!P2 LEA R10, P1, R8, R0, 0x2 ;  /* 0x00000000080aa211 */ /* 0x004fc800078210ff */
[----:B------:R-:W-:Y:S02]  /*13510*/  @!P2 LEA.HI.X R11, R8, R4, R6, 0x2, P1 ;  /* 0x00000004080ba211 */ /* 0x000fe400008f1406 */
[----:B------:R-:W-:Y:S02]  /*13520*/  IADD3 R6, R194, 0xb8, RZ ;  /* 0x000000b8c2067810 */ /* 0x000fe40007ffe0ff */
[C---:B------:R-:W-:Y:S01]  /*13530*/  @!P3 LEA R8, P1, R3.reuse, R0, 0x2 ;  /* 0x000000000308b211 */ /* 0x040fe200078210ff */
[----:B------:R2:W-:Y:S01]  /*13540*/  @!P2 ST.E.64 [R10.64], R80 ;  /* 0x000000500a00a985 */ /* 0x0005e2000c101b06 */
[----:B------:R-:W-:Y:S02]  /*13550*/  ISETP.GE.AND P2, PT, R6, c[0x0][0x3c8], PT ;  /* 0x0000f20006007a0c */ /* 0x000fe40003f46270 */
[----:B------:R-:W-:Y:S01]  /*13560*/  @!P3 LEA.HI.X R9, R3, R4, R7, 0x2, P1 ;  /* 0x000000040309b211 */ /* 0x000fe200008f1407 */
[----:B------:R-:W-:Y:S01]  /*13570*/  @!P5 ST.E.64 [R12.64], R92 ;  /* 0x0000005c0c00d985 */ /* 0x000fe2000c101b06 */
[----:B------:R-:W-:-:S02]  /*13580*/  IADD3 R3, R194, 0xc8, RZ ;  /* 0x000000c8c2037810 */ /* 0x000fc40007ffe0ff */
[----:B------:R-:W-:Y:S01]  /*13590*/  SHF.R.S32.HI R7, RZ, 0x1f, R5 ;  /* 0x0000001fff077819 */ /* 0x000fe20000011405 */
[----:B------:R4:W-:Y:S01]  /*135a0*/  @!P3 ST.E.64 [R8.64], R88 ;  /* 0x000000580800b985 */ /* 0x0009e2000c101b06 */
[----:B------:R-:W-:Y:S02]  /*135b0*/  ISETP.GE.AND P1, PT, R3, c[0x0][0x3c8], PT ;  /* 0x0000f20003007a0c */ /* 0x000fe40003f26270 */
[----:B--2---:R-:W-:Y:S02]  /*135c0*/  SHF.R.S32.HI R11, RZ, 0x1f, R2 ;  /* 0x0000001fff0b7819 */ /* 0x004fe40000011402 */
[----:B------:R-:W-:-:S04]  /*135d0*/  @!P6 LEA R10, P0, R2, R0, 0x2 ;  /* 0x00000000020ae211 */ /* 0x000fc800078010ff */
[----:B------:R-:W-:Y:S02]  /*135e0*/  @!P6 LEA.HI.X R11, R2, R4, R11, 0x2, P0 ;  /* 0x00000004020be211 */ /* 0x000fe400000f140b */
[----:B------:R-:W-:Y:S02]  /*135f0*/  IADD3 R2, R194, 0xd0, RZ ;  /* 0x000000d0c2027810 */ /* 0x000fe40007ffe0ff */
[----:B----4-:R-:W-:Y:S01]  /*13600*/  SHF.R.S32.HI R9, RZ, 0x1f, R6 ;  /* 0x0000001fff097819 */ /* 0x010fe20000011406 */
[----:B------:R2:W-:Y:S01]  /*13610*/  @!P6 ST.E.64 [R10.64], R100 ;  /* 0x000000640a00e985 */ /* 0x0005e2000c101b06 */
[-C--:B------:R-:W-:Y:S02]  /*13620*/  @!P2 LEA R8, P3, R6, R0.reuse, 0x2 ;  /* 0x000000000608a211 */ /* 0x080fe400078610ff */
[----:B------:R-:W-:Y:S02]  /*13630*/  @!P4 LEA R12, P0, R5, R0, 0x2 ;  /* 0x00000000050cc211 */ /* 0x000fe400078010ff */
[----:B------:R-:W-:-:S02]  /*13640*/  ISETP.GE.AND P5, PT, R2, c[0x0][0x3c8], PT ;  /* 0x0000f20002007a0c */ /* 0x000fc40003fa6270 */
[-C--:B------:R-:W-:Y:S02]  /*13650*/  @!P2 LEA.HI.X R9, R6, R4.reuse, R9, 0x2, P3 ;  /* 0x000000040609a211 */ /* 0x080fe400018f1409 */
[----:B------:R-:W-:Y:S02]  /*13660*/  @!P4 LEA.HI.X R13, R5, R4, R7, 0x2, P0 ;  /* 0x00000004050dc211 */ /* 0x000fe400000f1407 */
[C---:B------:R-:W-:Y:S01]  /*13670*/  IADD3 R6, R194.reuse, 0xd8, RZ ;  /* 0x000000d8c2067810 */ /* 0x040fe20007ffe0ff */
[----:B------:R4:W-:Y:S01]  /*13680*/  @!P2 ST.E.64 [R8.64], R96 ;  /* 0x000000600800a985 */ /* 0x0009e2000c101b06 */
[----:B------:R-:W-:Y:S02]  /*13690*/  IADD3 R7, R194, 0xe0, RZ ;  /* 0x000000e0c2077810 */ /* 0x000fe40007ffe0ff */
[----:B------:R-:W-:Y:S01]  /*136a0*/  SHF.R.S32.HI R5, RZ, 0x1f, R2 ;  /* 0x0000001fff057819 */ /* 0x000fe20000011402 */
[----:B------:R5:W-:Y:S01]  /*136b0*/  @!P4 ST.E.64 [R12.64], R108 ;  /* 0x0000006c0c00c985 */ /* 0x000be2000c101b06 */
[----:B------:R-:W-:-:S02]  /*136c0*/  ISETP.GE.AND P4, PT, R6, c[0x0][0x3c8], PT ;  /* 0x0000f20006007a0c */ /* 0x000fc40003f86270 */
[----:B------:R-:W-:Y:S02]  /*136d0*/  ISETP.GE.AND P6, PT, R7, c[0x0][0x3c8], PT ;  /* 0x0000f20007007a0c */ /* 0x000fe40003fc6270 */
[----:B--2---:R-:W-:-:S04]  /*136e0*/  @!P5 LEA R10, P0, R2, R0, 0x2 ;  /* 0x00000000020ad211 */ /* 0x004fc800078010ff */
[----:B------:R-:W-:Y:S02]  /*136f0*/  @!P5 LEA.HI.X R11, R2, R4, R5, 0x2, P0 ;  /* 0x00000004020bd211 */ /* 0x000fe400000f1405 */
[----:B------:R-:W-:Y:S02]  /*13700*/  IADD3 R5, R194, 0xe8, RZ ;  /* 0x000000e8c2057810 */ /* 0x000fe40007ffe0ff */
[----:B------:R-:W-:Y:S02]  /*13710*/  SHF.R.S32.HI R2, RZ, 0x1f, R6 ;  /* 0x0000001fff027819 */ /* 0x000fe40000011406 */
[----:B------:R-:W-:Y:S02]  /*13720*/  ISETP.GE.AND P3, PT, R5, c[0x0][0x3c8], PT ;  /* 0x0000f20005007a0c */ /* 0x000fe40003f66270 */
[----:B----4-:R-:W-:Y:S02]  /*13730*/  SHF.R.S32.HI R9, RZ, 0x1f, R3 ;  /* 0x0000001fff097819 */ /* 0x010fe40000011403 */
[----:B------:R-:W-:-:S02]  /*13740*/  @!P1 LEA R8, P2, R3, R0, 0x2 ;  /* 0x0000000003089211 */ /* 0x000fc400078410ff */
[----:B-----5:R-:W-:Y:S02]  /*13750*/  @!P6 LEA R12, P0, R7, R0, 0x2 ;  /* 0x00000000070ce211 */ /* 0x020fe400078010ff */
        /* <DEDUP_REMOVED lines=25> */
.L_x_2837:
[----:B------:R-:W-:Y:S05]  /*138f0*/  BSYNC B0 ;  /* 0x0000000000007941 */ /* 0x000fea0003800000 */
.L_x_2836:
[----:B------:R-:W-:Y:S05]  /*13900*/  BRA.DIV ~URZ, `(.L_x_2838) ;  /* 0x000030d27f007947 */ /* 0x000fea000b800000 */
[----:B--2---:R2:W1:Y:S04]  /*13910*/  SHFL.IDX PT, R4, R16, 0x1, 0x1c1f ;  /* 0x003c1f0010047f89 */ /* 0x00446800000e0000 */
[----:B----4-:R2:W4:Y:S02]  /*13920*/  SHFL.IDX PT, R0, R17, 0x1, 0x1c1f ;  /* 0x003c1f0011007f89 */ /* 0x01052400000e0000 */
.L_x_2892:
        /* <DEDUP_REMOVED lines=8> */
[----:B-1----:R-:W-:Y:S01]  /*139b0*/  SHF.R.S32.HI R10, RZ, 0x1f, R243 ;  /* 0x0000001fff0a7819 */ /* 0x002fe200000114f3 */
[----:B----4-:R-:W-:Y:S01]  /*139c0*/  @!P2 IMAD.MOV.U32 R2, RZ, RZ, R0 ;  /* 0x000000ffff02a224 */ /* 0x010fe200078e0000 */
[----:B------:R-:W-:Y:S01]  /*139d0*/  SHF.R.S32.HI R12, RZ, 0x1f, R240 ;  /* 0x0000001fff0c7819 */ /* 0x000fe200000114f0 */
[----:B------:R-:W-:Y:S01]  /*139e0*/  @!P2 IMAD.MOV.U32 R3, RZ, RZ, R4 ;  /* 0x000000ffff03a224 */ /* 0x000fe200078e0004 */
        /* <DEDUP_REMOVED lines=15> */
[----:B----4-:R-:W-:Y:S01]  /*13ae0*/  @!P4 LEA R8, P1, R240, R0, 0x2 ;  /* 0x00000000f008c211 */ /* 0x010fe200078210ff */
[----:B------:R1:W-:Y:S01]  /*13af0*/  @!P3 ST.E.64 [R2.64], R26 ;  /* 0x0000001a0200b985 */ /* 0x0003e2000c101b06 */
[----:B------:R-:W-:Y:S02]  /*13b00*/  @!P5 LEA.HI.X R11, R241, R4, R5, 0x2, P0 ;  /* 0x00000004f10bd211 */ /* 0x000fe400000f1405 */
[----:B-----5:R-:W-:Y:S02]  /*13b10*/  @!P2 LEA R6, P0, R239, R0, 0x2 ;  /* 0x00000000ef06a211 */ /* 0x020fe400078010ff */
[----:B------:R-:W-:Y:S01]  /*13b20*/  SHF.R.S32.HI R5, RZ, 0x1f, R239 ;  /* 0x0000001fff057819 */ /* 0x000fe200000114ef */
[----:B------:R4:W-:Y:S01]  /*13b30*/  @!P5 ST.E.64 [R10.64], R156 ;  /* 0x0000009c0a00d985 */ /* 0x0009e2000c101b06 */
[----:B------:R-:W-:-:S02]  /*13b40*/  ISETP.GE.AND P5, PT, R238, c[0x0][0x3c8], PT ;  /* 0x0000f200ee007a0c */ /* 0x000fc40003fa6270 */
[-C--:B------:R-:W-:Y:S02]  /*13b50*/  @!P4 LEA.HI.X R9, R240, R4.reuse, R12, 0x2, P1 ;  /* 0x00000004f009c211 */ /* 0x080fe400008f140c */
[----:B------:R-:W-:Y:S02]  /*13b60*/  @!P2 LEA.HI.X R7, R239, R4, R5, 0x2, P0 ;  /* 0x00000004ef07a211 */ /* 0x000fe400000f1405 */
[----:B------:R-:W-:Y:S01]  /*13b70*/  ISETP.GE.AND P6, PT, R237, c[0x0][0x3c8], PT ;  /* 0x0000f200ed007a0c */ /* 0x000fe20003fc6270 */
[----:B------:R5:W-:Y:S01]  /*13b80*/  @!P4 ST.E.64 [R8.64], R30 ;  /* 0x0000001e0800c985 */ /* 0x000be2000c101b06 */
[----:B------:R-:W-:Y:S02]  /*13b90*/  SHF.R.S32.HI R5, RZ, 0x1f, R238 ;  /* 0x0000001fff057819 */ /* 0x000fe400000114ee */
[----:B------:R-:W-:Y:S01]  /*13ba0*/  ISETP.GE.AND P0, PT, R236, c[0x0][0x3c8], PT ;  /* 0x0000f200ec007a0c */ /* 0x000fe20003f06270 */
[----:B------:R2:W-:Y:S01]  /*13bb0*/  @!P2 ST.E.64 [R6.64], R22 ;  /* 0x000000160600a985 */ /* 0x0005e2000c101b06 */
[----:B------:R-:W-:-:S02]  /*13bc0*/  ISETP.GE.AND P4, PT, R234, c[0x0][0x3c8], PT ;  /* 0x0000f200ea007a0c */ /* 0x000fc40003f86270 */
[----:B------:R-:W-:-:S04]  /*13bd0*/  @!P5 LEA R12, P1, R238, R0, 0x2 ;  /* 0x00000000ee0cd211 */ /* 0x000fc800078210ff */
[----:B------:R-:W-:Y:S02]  /*13be0*/  @!P5 LEA.HI.X R13, R238, R4, R5, 0x2, P1 ;  /* 0x00000004ee0dd211 */ /* 0x000fe400008f1405 */
[C---:B------:R-:W-:Y:S02]  /*13bf0*/  IADD3 R5, R194.reuse, 0x68, RZ ;  /* 0x00000068c2057810 */ /* 0x040fe40007ffe0ff */
[----:B-1----:R-:W-:Y:S01]  /*13c00*/  IADD3 R2, R194, 0x58, RZ ;  /* 0x00000058c2027810 */ /* 0x002fe20007ffe0ff */
[----:B------:R-:W-:Y:S03]  /*13c10*/  @!P5 ST.E.64 [R12.64], R42 ;  /* 0x0000002a0c00d985 */ /* 0x000fe6000c101b06 */
[----:B------:R-:W-:Y:S02]  /*13c20*/  ISETP.GE.AND P3, PT, R2, c[0x0][0x3c8], PT ;  /* 0x0000f20002007a0c */ /* 0x000fe40003f66270 */
[----:B------:R-:W-:-:S02]  /*13c30*/  SHF.R.S32.HI R3, RZ, 0x1f, R2 ;  /* 0x0000001fff037819 */ /* 0x000fc40000011402 */
[----:B----4-:R-:W-:-:S04]  /*13c40*/  @!P6 LEA R10, P2, R237, R0, 0x2 ;  /* 0x00000000ed0ae211 */ /* 0x010fc800078410ff */
[----:B------:R-:W-:Y:S02]  /*13c50*/  @!P6 LEA.HI.X R11, R237, R4, R252, 0x2, P2 ;  /* 0x00000004ed0be211 */ /* 0x000fe400010f14fc */
[----:B-----5:R-:W-:-:S03]  /*13c60*/  @!P0 LEA R8, P2, R236, R0, 0x2 ;  /* 0x00000000ec088211 */ /* 0x020fc600078410ff */
[----:B------:R-:W-:Y:S01]  /*13c70*/  @!P3 LEA R14, P1, R2, R0, 0x2 ;  /* 0x00000000020eb211 */ /* 0x000fe200078210ff */
[----:B------:R1:W-:Y:S01]  /*13c80*/  @!P6 ST.E.64 [R10.64], R38 ;  /* 0x000000260a00e985 */ /* 0x0003e2000c101b06 */
[----:B--2---:R-:W-:Y:S02]  /*13c90*/  IADD3 R6, R194, 0x60, RZ ;  /* 0x00000060c2067810 */ /* 0x004fe40007ffe0ff */
[-C--:B------:R-:W-:Y:S02]  /*13ca0*/  @!P3 LEA.HI.X R15, R2, R4.reuse, R3, 0x2, P1 ;  /* 0x00000004020fb211 */ /* 0x080fe400008f1403 */
[----:B------:R-:W-:Y:S02]  /*13cb0*/  ISETP.GE.AND P3, PT, R6, c[0x0][0x3c8], PT ;  /* 0x0000f20006007a0c */ /* 0x000fe40003f66270 */
[----:B------:R-:W-:Y:S02]  /*13cc0*/  @!P0 LEA.HI.X R9, R236, R4, R251, 0x2, P2 ;  /* 0x00000004ec098211 */ /* 0x000fe400010f14fb */
[----:B------:R-:W-:-:S02]  /*13cd0*/  ISETP.GE.AND P2, PT, R5, c[0x0][0x3c8], PT ;  /* 0x0000f20005007a0c */ /* 0x000fc40003f46270 */
[C---:B------:R-:W-:Y:S01]  /*13ce0*/  IADD3 R3, R194.reuse, 0x70, RZ ;  /* 0x00000070c2037810 */ /* 0x040fe20007ffe0ff */
[----:B------:R2:W-:Y:S01]  /*13cf0*/  @!P0 ST.E.64 [R8.64], R34 ;  /* 0x0000002208008985 */ /* 0x0005e2000c101b06 */
[----:B------:R-:W-:Y:S02]  /*13d00*/  IADD3 R7, R194, 0x78, RZ ;  /* 0x00000078c2077810 */ /* 0x000fe40007ffe0ff */
[----:B------:R-:W-:Y:S02]  /*13d10*/  ISETP.GE.AND P6, PT, R3, c[0x0][0x3c8], PT ;  /* 0x0000f20003007a0c */ /* 0x000fe40003fc6270 */
[----:B------:R-:W-:Y:S02]  /*13d20*/  ISETP.GE.AND P5, PT, R7, c[0x0][0x3c8], PT ;  /* 0x0000f20007007a0c */ /* 0x000fe40003fa6270 */
[----:B------:R-:W-:Y:S02]  /*13d30*/  @!P3 LEA R16, P1, R6, R0, 0x2 ;  /* 0x000000000610b211 */ /* 0x000fe400078210ff */
[----:B-1----:R-:W-:-:S02]  /*13d40*/  SHF.R.S32.HI R11, RZ, 0x1f, R6 ;  /* 0x0000001fff0b7819 */ /* 0x002fc40000011406 */
[----:B------:R-:W-:Y:S02]  /*13d50*/  SHF.R.S32.HI R10, RZ, 0x1f, R5 ;  /* 0x0000001fff0a7819 */ /* 0x000fe40000011405 */
[----:B---3--:R-:W-:Y:S02]  /*13d60*/  @!P3 LEA.HI.X R17, R6, R4, R11, 0x2, P1 ;  /* 0x000000040611b211 */ /* 0x008fe400008f140b */
[----:B------:R-:W-:Y:S02]  /*13d70*/  ISETP.GE.AND P1, PT, R2, c[0x0][0x3c8], PT ;  /* 0x0000f20002007a0c */ /* 0x000fe40003f26270 */
[----:B------:R-:W-:Y:S02]  /*13d80*/  SHF.R.S32.HI R6, RZ, 0x1f, R7 ;  /* 0x0000001fff067819 */ /* 0x000fe40000011407 */
[----:B------:R-:W-:Y:S02]  /*13d90*/  IADD3 R2, R194, 0x80, RZ ;  /* 0x00000080c2027810 */ /* 0x000fe40007ffe0ff */
[----:B--2---:R-:W-:-:S02]  /*13da0*/  SHF.R.S32.HI R9, RZ, 0x1f, R234 ;  /* 0x0000001fff097819 */ /* 0x004fc400000114ea */
[----:B------:R-:W-:-:S04]  /*13db0*/  @!P4 LEA R8, P0, R234, R0, 0x2 ;  /* 0x00000000ea08c211 */ /* 0x000fc800078010ff */
[----:B------:R-:W-:Y:S02]  /*13dc0*/  @!P4 LEA.HI.X R9, R234, R4, R9, 0x2, P0 ;  /* 0x00000004ea09c211 */ /* 0x000fe400000f1409 */
[----:B------:R-:W-:-:S03]  /*13dd0*/  @!P2 LEA R12, P0, R5, R0, 0x2 ;  /* 0x00000000050ca211 */ /* 0x000fc600078010ff */
[----:B------:R1:W-:Y:S01]  /*13de0*/  @!P4 ST.E.64 [R8.64], R50 ;  /* 0x000000320800c985 */ /* 0x0003e2000c101b06 */
[----:B------:R-:W-:Y:S02]  /*13df0*/  @!P2 LEA.HI.X R13, R5, R4, R10, 0x2, P0 ;  /* 0x00000004050da211 */ /* 0x000fe400000f140a */
        /* <DEDUP_REMOVED lines=17> */
[----:B------:R-:W-:Y:S02]  /*13f10*/  SHF.R.S32.HI R15, RZ, 0x1f, R2 ;  /* 0x0000001fff0f7819 */ /* 0x000fe40000011402 */
[-C--:B------:R-:W-:Y:S02]  /*13f20*/  @!P3 LEA R14, P1, R2, R0.reuse, 0x2 ;  /* 0x00000000020eb211 */ /* 0x080fe400078210ff */
[----:B------:R-:W-:-:S02]  /*13f30*/  @!P6 LEA R12, P0, R5, R0, 0x2 ;  /* 0x00000000050ce211 */ /* 0x000fc400078010ff */
[----:B------:R-:W-:Y:S02]  /*13f40*/  IADD3 R7, R194, 0x98, RZ ;  /* 0x00000098c2077810 */ /* 0x000fe40007ffe0ff */
[-C--:B------:R-:W-:Y:S02]  /*13f50*/  @!P6 LEA.HI.X R13, R5, R4.reuse, R13, 0x2, P0 ;  /* 0x00000004050de211 */ /* 0x080fe400000f140d */
[----:B------:R-:W-:Y:S02]  /*13f60*/  @!P3 LEA.HI.X R15, R2, R4, R15, 0x2, P1 ;  /* 0x00000004020fb211 */ /* 0x000fe400008f140f */
[----:B------:R-:W-:Y:S02]  /*13f70*/  ISETP.GE.AND P3, PT, R7, c[0x0][0x3c8], PT ;  /* 0x0000f20007007a0c */ /* 0x000fe40003f66270 */
[----:B------:R-:W-:Y:S02]  /*13f80*/  IADD3 R5, R194, 0xa0, RZ ;  /* 0x000000a0c2057810 */ /* 0x000fe40007ffe0ff */
[----:B------:R-:W-:-:S02]  /*13f90*/  SHF.R.S32.HI R16, RZ, 0x1f, R7 ;  /* 0x0000001fff107819 */ /* 0x000fc40000011407 */
[----:B------:R-:W-:Y:S02]  /*13fa0*/  ISETP.GE.AND P2, PT, R5, c[0x0][0x3c8], PT ;  /* 0x0000f20005007a0c */ /* 0x000fe40003f46270 */
[----:B------:R-:W-:Y:S02]  /*13fb0*/  IADD3 R3, R194, 0xa8, RZ ;  /* 0x000000a8c2037810 */ /* 0x000fe40007ffe0ff */
[-C--:B-1----:R-:W-:Y:S02]  /*13fc0*/  @!P4 LEA R10, P0, R6, R0.reuse, 0x2 ;  /* 0x00000000060ac211 */ /* 0x082fe400078010ff */
[----:B------:R-:W-:Y:S02]  /*13fd0*/  ISETP.GE.AND P1, PT, R3, c[0x0][0x3c8], PT ;  /* 0x0000f20003007a0c */ /* 0x000fe40003f26270 */
[----:B--2---:R-:W-:Y:S02]  /*13fe0*/  SHF.R.S32.HI R9, RZ, 0x1f, R6 ;  /* 0x0000001fff097819 */ /* 0x004fe40000011406 */
[----:B------:R-:W-:-:S02]  /*13ff0*/  @!P3 LEA R8, P5, R7, R0, 0x2 ;  /* 0x000000000708b211 */ /* 0x000fc400078a10ff */
[-C--:B------:R-:W-:Y:S02]  /*14000*/  @!P4 LEA.HI.X R11, R6, R4.reuse, R9, 0x2, P0 ;  /* 0x00000004060bc211 */ /* 0x080fe400000f1409 */
[----:B------:R-:W-:Y:S02]  /*14010*/  ISETP.GE.AND P0, PT, R2, c[0x0][0x3c8], PT ;  /* 0x0000f20002007a0c */ /* 0x000fe40003f06270 */
[----:B------:R-:W-:Y:S02]  /*14020*/  @!P3 LEA.HI.X R9, R7, R4, R16, 0x2, P5 ;  /* 0x000000040709b211 */ /* 0x000fe400028f1410 */
[C---:B------:R-:W-:Y:S02]  /*14030*/  IADD3 R7, R194.reuse, 0xb0, RZ ;  /* 0x000000b0c2077810 */ /* 0x040fe40007ffe0ff */
[----:B------:R-:W-:Y:S02]  /*14040*/  IADD3 R6, R194, 0xb8, RZ ;  /* 0x000000b8c2067810 */ /* 0x000fe40007ffe0ff */
[----:B------:R-:W-:-:S02]  /*14050*/  ISETP.GE.AND P5, PT, R7, c[0x0][0x3c8], PT ;  /* 0x0000f20007007a0c */ /* 0x000fc40003fa6270 */
[----:B------:R-:W-:-:S03]  /*14060*/  SHF.R.S32.HI R2, RZ, 0x1f, R3 ;  /* 0x0000001fff027819 */ /* 0x000fc60000011403 */
        /* <DEDUP_REMOVED lines=72> */
.L_x_2818:
[----:B------:R-:W-:Y:S01]  /*144f0*/  ISETP.NE.U32.AND P0, PT, RZ, c[0x0][0x508], PT ;  /* 0x00014200ff007a0c */ /* 0x000fe20003f05070 */
[----:B-1----:R-:W-:Y:S01]  /*14500*/  IMAD.MOV.U32 R4, RZ, RZ, 0x4 ;  /* 0x00000004ff047424 */ /* 0x002fe200078e00ff */
        /* <DEDUP_REMOVED lines=17> */
.L_x_2839:
        /* <DEDUP_REMOVED lines=54> */
.L_x_2841:
[----:B------:R-:W-:Y:S05]  /*14980*/  BSYNC B0 ;  /* 0x0000000000007941 */ /* 0x000fea0003800000 */
.L_x_2840:
[----:B------:R-:W-:-:S13]  /*14990*/  ISETP.GT.AND P0, PT, R18, 0x1, PT ;  /* 0x000000011200780c */ /* 0x000fda0003f04270 */
[----:B------:R-:W-:Y:S05]  /*149a0*/  @P0 BRA `(.L_x_2833) ;  /* 0x0000087000000947 */ /* 0x000fea0003800000 */
[----:B------:R-:W-:Y:S01]  /*149b0*/  MOV R2, c[0x0][0x4e8] ;  /* 0x00013a0000027a02 */ /* 0x000fe20000000f00 */
[----:B-1----:R-:W-:Y:S01]  /*149c0*/  IMAD R0, R17, c[0x0][0x3a0], RZ ;  /* 0x0000e80011007a24 */ /* 0x002fe200078e02ff */
[-C--:B------:R-:W-:Y:S01]  /*149d0*/  LEA R4, R219, R193.reuse, 0x5 ;  /* 0x000000c1db047211 */ /* 0x080fe200078e28ff */
        /* <DEDUP_REMOVED lines=31> */
.L_x_2893:
[----:B------:R-:W-:Y:S05]  /*14bd0*/  BRA.DIV ~URZ, `(.L_x_2843) ;  /* 0x00001f327f007947 */ /* 0x000fea000b800000 */
[----:B------:R3:W4:Y:S02]  /*14be0*/  SHFL.IDX PT, R0, R16, RZ, 0x181f ;  /* 0x00181fff10007589 */ /* 0x00072400000e0000 */
.L_x_2894:
        /* <DEDUP_REMOVED lines=27> */
.L_x_2845:
[----:B------:R-:W-:Y:S05]  /*14da0*/  BSYNC B0 ;  /* 0x0000000000007941 */ /* 0x000fea0003800000 */
.L_x_2844:
[----:B------:R-:W-:Y:S05]  /*14db0*/  BRA.DIV ~URZ, `(.L_x_2846) ;  /* 0x00001db27f007947 */ /* 0x000fea000b800000 */
[----:B--2---:R2:W1:Y:S04]  /*14dc0*/  SHFL.IDX PT, R12, R13, 0x1, 0x181f ;  /* 0x00381f000d0c7f89 */ /* 0x00446800000e0000 */
[----:B----4-:R2:W4:Y:S02]  /*14dd0*/  SHFL.IDX PT, R0, R16, 0x1, 0x181f ;  /* 0x00381f0010007f89 */ /* 0x01052400000e0000 */
.L_x_2895:
        /* <DEDUP_REMOVED lines=20> */
.L_x_2848:
[----:B------:R-:W-:Y:S05]  /*14f20*/  BSYNC B0 ;  /* 0x0000000000007941 */ /* 0x000fea0003800000 */
.L_x_2847:
[----:B------:R-:W-:Y:S05]  /*14f30*/  BRA.DIV ~URZ, `(.L_x_2849) ;  /* 0x00001cf27f007947 */ /* 0x000fea000b800000 */
[----:B-1----:R1:W2:Y:S02]  /*14f40*/  SHFL.IDX PT, R12, R13, 0x2, 0x181f ;  /* 0x00581f000d0c7f89 */ /* 0x0022a400000e0000 */
.L_x_2896:
[----:B------:R-:W-:Y:S05]  /*14f50*/  BRA.DIV ~URZ, `(.L_x_2850) ;  /* 0x00001d427f007947 */ /* 0x000fea000b800000 */
[----:B----4-:R4:W1:Y:S02]  /*14f60*/  SHFL.IDX PT, R0, R16, 0x2, 0x181f ;  /* 0x00581f0010007f89 */ /* 0x01086400000e0000 */
.L_x_2897:
        /* <DEDUP_REMOVED lines=20> */
.L_x_2852:
[----:B------:R-:W-:Y:S05]  /*150b0*/  BSYNC B0 ;  /* 0x0000000000007941 */ /* 0x000fea0003800000 */
.L_x_2851:
[----:B------:R-:W-:Y:S05]  /*150c0*/  BRA.DIV ~URZ, `(.L_x_2853) ;  /* 0x00001c327f007947 */ /* 0x000fea000b800000 */
[----:B--2---:R2:W3:Y:S04]  /*150d0*/  SHFL.IDX PT, R12, R13, 0x3, 0x181f ;  /* 0x00781f000d0c7f89 */ /* 0x0044e800000e0000 */
[----:B-1----:R2:W1:Y:S02]  /*150e0*/  SHFL.IDX PT, R0, R16, 0x3, 0x181f ;  /* 0x00781f0010007f89 */ /* 0x00246400000e0000 */
.L_x_2898:
        /* <DEDUP_REMOVED lines=19> */
.L_x_2833:
[----:B------:R-:W-:Y:S05]  /*15220*/  BSYNC B1 ;  /* 0x0000000000017941 */ /* 0x000fea0003800000 */
.L_x_2817:
        /* <DEDUP_REMOVED lines=13> */
.L_x_2899:
[----:B------:R-:W-:Y:S05]  /*15300*/  BRA.DIV ~URZ, `(.L_x_2856) ;  /* 0x00001b227f007947 */ /* 0x000fea000b800000 */
[----:B------:R2:W4:Y:S02]  /*15310*/  SHFL.IDX PT, R8, R21, 0x1, 0x1f ;  /* 0x00201f0015087f89 */ /* 0x00052400000e0000 */
.L_x_2900:
        /* <DEDUP_REMOVED lines=18> */
.L_x_2901:
        /* <DEDUP_REMOVED lines=16> */
.L_x_2902:
[----:B---3--:R-:W-:Y:S01]  /*15540*/  IMAD R0, R0, c[0x0][0x538], RZ ;  /* 0x00014e0000007a24 */ /* 0x008fe200078e02ff */
[----:B------:R-:W-:Y:S04]  /*15550*/  BSSY B1, `(.L_x_2859) ;  /* 0x000007d000017945 */ /* 0x000fe80003800000 */
[----:B----4-:R-:W-:-:S04]  /*15560*/  IADD3 R8, R0, R8, RZ ;  /* 0x0000000800087210 */ /* 0x010fc80007ffe0ff */
[----:B------:R-:W-:-:S13]  /*15570*/  ISETP.GT.AND P0, PT, R8, R9, PT ;  /* 0x000000090800720c */ /* 0x000fda0003f04270 */
[----:B------:R-:W-:Y:S05]  /*15580*/  @P0 BRA `(.L_x_2860) ;  /* 0x0000024000000947 */ /* 0x000fea0003800000 */
.L_x_2864:
        /* <DEDUP_REMOVED lines=16> */
.L_x_2903:
        /* <DEDUP_REMOVED lines=16> */
.L_x_2904:
[----:B---3--:R-:W-:-:S05]  /*15790*/  IMAD R0, R0, c[0x0][0x538], RZ ;  /* 0x00014e0000007a24 */ /* 0x008fca00078e02ff */
[----:B------:R-:W-:-:S04]  /*157a0*/  IADD3 R8, R0, R8, RZ ;  /* 0x0000000800087210 */ /* 0x000fc80007ffe0ff */
[----:B------:R-:W-:-:S13]  /*157b0*/  ISETP.GT.AND P0, PT, R8, R9, PT ;  /* 0x000000090800720c */ /* 0x000fda0003f04270 */
[----:B-12---:R-:W-:Y:S05]  /*157c0*/  @!P0 BRA `(.L_x_2864) ;  /* 0xfffffdc000008947 */ /* 0x006fea000383ffff */
.L_x_2860:
[----:B------:R-:W-:-:S05]  /*157d0*/  IADD3 R10, -R0, R8, RZ ;  /* 0x00000008000a7210 */ /* 0x000fca0007ffe1ff */
[----:B------:R-:W-:-:S05]  /*157e0*/  IMAD R0, R4, c[0x0][0x538], R10 ;  /* 0x00014e0004007a24 */ /* 0x000fca00078e020a */
[----:B------:R-:W-:Y:S01]  /*157f0*/  ISETP.GT.AND P0, PT, R0, R9, PT ;  /* 0x000000090000720c */ /* 0x000fe20003f04270 */
[----:B------:R-:W-:-:S12]  /*15800*/  BRA.DIV ~URZ, `(.L_x_2865) ;  /* 0x00001a627f007947 */ /* 0x000fd8000b800000 */
[----:B------:R-:W-:-:S04]  /*15810*/  VOTE.ANY R8, PT, !P0 ;  /* 0x0000000000087806 */ /* 0x000fc800040e0100 */
.L_x_2905:
[----:B------:R3:W4:Y:S01]  /*15820*/  POPC R11, R8 ;  /* 0x00000008000b7309 */ /* 0x0007220000000000 */
[----:B------:R-:W-:Y:S05]  /*15830*/  BRA.DIV ~URZ, `(.L_x_2866) ;  /* 0x00001a827f007947 */ /* 0x000fea000b800000 */
[----:B----4-:R4:W1:Y:S04]  /*15840*/  SHFL.IDX PT, R6, R6, R11, 0x1f ;  /* 0x00001f0b06067589 */ /* 0x01086800000e0000 */
[----:B------:R4:W2:Y:S02]  /*15850*/  SHFL.IDX PT, R7, R7, R11, 0x1f ;  /* 0x00001f0b07077589 */ /* 0x0008a400000e0000 */
.L_x_2906:
[----:B------:R-:W-:Y:S01]  /*15860*/  ISETP.NE.AND P0, PT, R8, RZ, PT ;  /* 0x000000ff0800720c */ /* 0x000fe20003f05270 */
[----:B------:R-:W-:-:S12]  /*15870*/  BSSY B0, `(.L_x_2867) ;  /* 0x0000005000007945 */ /* 0x000fd80003800000 */
[----:B------:R-:W-:Y:S05]  /*15880*/  @!P0 BRA `(.L_x_2868) ;  /* 0x0000003000008947 */ /* 0x000fea0003800000 */
[----:B------:R-:W-:Y:S01]  /*15890*/  IADD3 R3, R11, -0x1, RZ ;  /* 0xffffffff0b037810 */ /* 0x000fe20007ffe0ff */
[----:B------:R-:W-:Y:S05]  /*158a0*/  BRA.DIV ~URZ, `(.L_x_2869) ;  /* 0x00001ae27f007947 */ /* 0x000fea000b800000 */
[----:B------:R3:W4:Y:S02]  /*158b0*/  SHFL.IDX PT, R12, R4, R3, 0x1f ;  /* 0x00001f03040c7589 */ /* 0x00072400000e0000 */
.L_x_2868:
[----:B------:R-:W-:Y:S05]  /*158c0*/  BSYNC B0 ;  /* 0x0000000000007941 */ /* 0x000fea0003800000 */
.L_x_2867:
        /* <DEDUP_REMOVED lines=65> */
.L_x_2861:
[----:B------:R-:W-:Y:S01]  /*15ce0*/  IMAD.MOV.U32 R212, RZ, RZ, R9 ;  /* 0x000000ffffd47224 */ /* 0x000fe200078e0009 */
[----:B------:R-:W-:Y:S01]  /*15cf0*/  MOV R214, RZ ;  /* 0x000000ff00d67202 */ /* 0x000fe20000000f00 */
[----:B------:R-:W-:Y:S01]  /*15d00*/  IMAD.MOV.U32 R213, RZ, RZ, RZ ;  /* 0x000000ffffd57224 */ /* 0x000fe200078e00ff */
[----:B------:R-:W-:Y:S02]  /*15d10*/  MOV R215, c[0x0][0x53c] ;  /* 0x00014f0000d77a02 */ /* 0x000fe40000000f00 */
.L_x_2870:
[----:B------:R-:W-:Y:S05]  /*15d20*/  BSYNC B1 ;  /* 0x0000000000017941 */ /* 0x000fea0003800000 */
.L_x_2859:
[----:B------:R-:W-:Y:S01]  /*15d30*/  WARPSYNC 0xffffffff ;  /* 0xffffffff00007948 */ /* 0x000fe20003800000 */
[----:B------:R-:W-:Y:S01]  /*15d40*/  BAR.SYNC.DEFER_BLOCKING 0x4, 0x100 ;  /* 0x0104000000007b1d */ /* 0x000fe20000010000 */
[----:B------:R-:W-:-:S13]  /*15d50*/  ISETP.NE.AND P0, PT, R13, RZ, PT ;  /* 0x000000ff0d00720c */ /* 0x000fda0003f05270 */
[----:B------:R3:W-:Y:S04]  /*15d60*/  @!P0 STS.128 [0x20080], R212 ;  /* 0x020080d4ff008388 */ /* 0x0007e80000000c00 */
[----:B------:R-:W-:Y:S06]  /*15d70*/  BAR.ARV 0x5, 0x100 ;  /* 0x0144000000007b1d */ /* 0x000fec0000002000 */
.L_x_2854:
[----:B-1----:R-:W-:-:S13]  /*15d80*/  ISETP.GE.AND P0, PT, R215, c[0x0][0x53c], PT ;  /* 0x00014f00d7007a0c */ /* 0x002fda0003f06270 */
[----:B--23--:R-:W-:Y:S01]  /*15d90*/  @P0 CALL.REL.NOINC `(.L_x_2871) ;  /* 0x0000001000000944 */ /* 0x00cfe20003c00000 */
[----:B------:R-:W-:Y:S05]  /*15da0*/  BRA `(.L_x_2872) ;  /* 0xfffeb75000007947 */ /* 0x000fea000383ffff */
.L_x_2871:
[----:B------:R-:W-:Y:S05]  /*15db0*/  EXIT ;  /* 0x000000000000794d */ /* 0x000fea0003800000 */
.L_x_2709:
[----:B------:R-:W-:Y:S01]  /*15dc0*/  IMAD.MOV.U32 R0, RZ, RZ, R5 ;  /* 0x000000ffff007224 */ /* 0x000fe200078e0005 */
[----:B------:R-:W-:Y:S02]  /*15dd0*/  MOV R2, 0x1 ;  /* 0x0000000100027802 */ /* 0x000fe40000000f00 */
[----:B------:R-:W-:Y:S02]  /*15de0*/  MOV R3, 0x15e00 ;  /* 0x00015e0000037802 */ /* 0x000fe40000000f00 */
[----:B--2---:R-:W-:Y:S05]  /*15df0*/  CALL.REL.NOINC `($__internal_58_$__cuda_sm70_shflsync_up_p) ;  /* 0x0000169000007944 */ /* 0x004fea0003c00000 */
[----:B------:R-:W-:Y:S01]  /*15e00*/  MOV R0, R4 ;  /* 0x0000000400007202 */ /* 0x000fe20000000f00 */
[----:B------:R-:W-:Y:S05]  /*15e10*/  BRA `(.L_x_2873) ;  /* 0xfffea63000007947 */ /* 0x000fea000383ffff */
.L_x_2710:
[----:B------:R-:W-:Y:S01]  /*15e20*/  IMAD.MOV.U32 R0, RZ, RZ, R5 ;  /* 0x000000ffff007224 */ /* 0x000fe200078e0005 */
[----:B------:R-:W-:Y:S02]  /*15e30*/  MOV R2, 0x2 ;  /* 0x0000000200027802 */ /* 0x000fe40000000f00 */
[----:B------:R-:W-:Y:S02]  /*15e40*/  MOV R3, 0x15e60 ;  /* 0x00015e6000037802 */ /* 0x000fe40000000f00 */
[----:B--2---:R-:W-:Y:S05]  /*15e50*/  CALL.REL.NOINC `($__internal_58_$__cuda_sm70_shflsync_up_p) ;  /* 0x0000163000007944 */ /* 0x004fea0003c00000 */
[----:B------:R-:W-:Y:S01]  /*15e60*/  SEL R0, R4, RZ, P4 ;  /* 0x000000ff04007207 */ /* 0x000fe20002000000 */
[----:B------:R-:W-:Y:S01]  /*15e70*/  IMAD.MOV.U32 R2, RZ, RZ, 0x4 ;  /* 0x00000004ff027424 */ /* 0x000fe200078e00ff */
[----:B------:R-:W-:-:S03]  /*15e80*/  MOV R3, 0x15eb0 ;  /* 0x00015eb000037802 */ /* 0x000fc60000000f00 */
[----:B------:R-:W-:Y:S02]  /*15e90*/  IMAD.IADD R0, R5, 0x1, R0 ;  /* 0x0000000105007824 */ /* 0x000fe400078e0200 */
[----:B------:R-:W-:Y:S05]  /*15ea0*/  CALL.REL.NOINC `($__internal_58_$__cuda_sm70_shflsync_up_p) ;  /* 0x000015e000007944 */ /* 0x000fea0003c00000 */
        /* <DEDUP_REMOVED lines=13> */
[----:B------:R-:W-:Y:S01]  /*15f80*/  IMAD.IADD R4, R0, 0x1, R4 ;  /* 0x0000000100047824 */ /* 0x000fe200078e0204 */
[----:B------:R-:W-:-:S03]  /*15f90*/  MOV R0, 0x1f ;  /* 0x0000001f00007802 */ /* 0x000fc60000000f00 */
[----:B------:R-:W-:Y:S02]  /*15fa0*/  IMAD.MOV.U32 R5, RZ, RZ, R4 ;  /* 0x000000ffff057224 */ /* 0x000fe400078e0004 */
[----:B------:R-:W-:Y:S05]  /*15fb0*/  CALL.REL.NOINC `($__internal_57_$__cuda_sm70_shflsync_idx_p) ;  /* 0x0000148000007944 */ /* 0x000fea0003c00000 */
[----:B------:R-:W-:Y:S05]  /*15fc0*/  BRA `(.L_x_2874) ;  /* 0xfffea58000007947 */ /* 0x000fea000383ffff */
.L_x_2712:
[----:B------:R-:W-:Y:S02]  /*15fd0*/  SEL R0, RZ, 0x1, P0 ;  /* 0x00000001ff007807 */ /* 0x000fe40000000000 */
[----:B------:R-:W-:Y:S02]  /*15fe0*/  MOV R2, 0x16000 ;  /* 0x0001600000027802 */ /* 0x000fe40000000f00 */
[----:B------:R-:W-:Y:S05]  /*15ff0*/  CALL.REL.NOINC `($__internal_59_$__cuda_sm70_votesync_ballot) ;  /* 0x0000150000007944 */ /* 0x000fea0003c00000 */
[----:B------:R-:W-:Y:S01]  /*16000*/  MOV R6, R0 ;  /* 0x0000000000067202 */ /* 0x000fe20000000f00 */
[----:B------:R-:W-:Y:S05]  /*16010*/  BRA `(.L_x_2875) ;  /* 0xfffea5c000007947 */ /* 0x000fea000383ffff */
.L_x_2713:
[----:B------:R-:W-:Y:S01]  /*16020*/  IMAD.MOV.U32 R5, RZ, RZ, R8 ;  /* 0x000000ffff057224 */ /* 0x000fe200078e0008 */
[----:B--2---:R-:W-:Y:S01]  /*16030*/  MOV R3, R215 ;  /* 0x000000d700037202 */ /* 0x004fe20000000f00 */
[----:B------:R-:W-:Y:S01]  /*16040*/  IMAD.MOV.U32 R0, RZ, RZ, 0x1f ;  /* 0x0000001fff007424 */ /* 0x000fe200078e00ff */
[----:B------:R-:W-:Y:S02]  /*16050*/  MOV R2, 0x16070 ;  /* 0x0001607000027802 */ /* 0x000fe40000000f00 */
[----:B-1----:R-:W-:Y:S05]  /*16060*/  CALL.REL.NOINC `($__internal_57_$__cuda_sm70_shflsync_idx_p) ;  /* 0x000013d000007944 */ /* 0x002fea0003c00000 */
[----:B------:R-:W-:Y:S01]  /*16070*/  IMAD.MOV.U32 R11, RZ, RZ, R0 ;  /* 0x000000ffff0b7224 */ /* 0x000fe200078e0000 */
[----:B------:R-:W-:Y:S01]  /*16080*/  MOV R5, R7 ;  /* 0x0000000700057202 */ /* 0x000fe20000000f00 */
[----:B------:R-:W-:Y:S01]  /*16090*/  IMAD.MOV.U32 R7, RZ, RZ, RZ ;  /* 0x000000ffff077224 */ /* 0x000fe200078e00ff */
[----:B------:R-:W-:Y:S01]  /*160a0*/  MOV R3, R215 ;  /* 0x000000d700037202 */ /* 0x000fe20000000f00 */
[----:B------:R-:W-:Y:S01]  /*160b0*/  IMAD.MOV.U32 R0, RZ, RZ, 0x1f ;  /* 0x0000001fff007424 */ /* 0x000fe200078e00ff */
[----:B------:R-:W-:-:S02]  /*160c0*/  MOV R2, 0x160e0 ;  /* 0x000160e000027802 */ /* 0x000fc40000000f00 */
[----:B------:R-:W-:Y:S05]  /*160d0*/  CALL.REL.NOINC `($__internal_57_$__cuda_sm70_shflsync_idx_p) ;  /* 0x0000136000007944 */ /* 0x000fea0003c00000 */
[----:B------:R-:W-:Y:S01]  /*160e0*/  MOV R10, R0 ;  /* 0x00000000000a7202 */ /* 0x000fe20000000f00 */
[----:B------:R-:W-:Y:S05]  /*160f0*/  BRA `(.L_x_2876) ;  /* 0xfffea53000007947 */ /* 0x000fea000383ffff */
.L_x_2716:
[----:B------:R-:W-:Y:S01]  /*16100*/  IMAD.MOV.U32 R5, RZ, RZ, R4 ;  /* 0x000000ffff057224 */ /* 0x000fe200078e0004 */
[----:B------:R-:W-:-:S02]  /*16110*/  MOV R0, 0x1f ;  /* 0x0000001f00007802 */ /* 0x000fc40000000f00 */
[----:B------:R-:W-:Y:S02]  /*16120*/  MOV R2, 0x16140 ;  /* 0x0001614000027802 */ /* 0x000fe40000000f00 */
[----:B-1----:R-:W-:Y:S05]  /*16130*/  CALL.REL.NOINC `($__internal_57_$__cuda_sm70_shflsync_idx_p) ;  /* 0x0000130000007944 */ /* 0x002fea0003c00000 */
[----:B------:R-:W-:Y:S01]  /*16140*/  MOV R7, R0 ;  /* 0x0000000000077202 */ /* 0x000fe20000000f00 */
[----:B------:R-:W-:Y:S05]  /*16150*/  BRA `(.L_x_2715) ;  /* 0xfffea53000007947 */ /* 0x000fea000383ffff */
.L_x_2746:
[----:B------:R-:W-:Y:S01]  /*16160*/  IMAD.MOV.U32 R5, RZ, RZ, R19 ;  /* 0x000000ffff057224 */ /* 0x000fe200078e0013 */
[----:B------:R-:W-:Y:S01]  /*16170*/  MOV R3, RZ ;  /* 0x000000ff00037202 */ /* 0x000fe20000000f00 */
[----:B------:R-:W-:Y:S01]  /*16180*/  IMAD.MOV.U32 R0, RZ, RZ, 0x181f ;  /* 0x0000181fff007424 */ /* 0x000fe200078e00ff */
[----:B------:R-:W-:Y:S02]  /*16190*/  MOV R2, 0x161b0 ;  /* 0x000161b000027802 */ /* 0x000fe40000000f00 */
[----:B-----5:R-:W-:Y:S05]  /*161a0*/  CALL.REL.NOINC `($__internal_57_$__cuda_sm70_shflsync_idx_p) ;  /* 0x0000129000007944 */ /* 0x020fea0003c00000 */
[----:B------:R-:W-:Y:S01]  /*161b0*/  MOV R4, R0 ;  /* 0x0000000000047202 */ /* 0x000fe20000000f00 */
[----:B------:R-:W-:Y:S05]  /*161c0*/  BRA `(.L_x_2877) ;  /* 0xffff014000007947 */ /* 0x000fea000383ffff */
.L_x_2747:
[----:B------:R-:W-:Y:S01]  /*161d0*/  IMAD.MOV.U32 R5, RZ, RZ, R21 ;  /* 0x000000ffff057224 */ /* 0x000fe200078e0015 */
[----:B------:R-:W-:Y:S01]  /*161e0*/  MOV R3, RZ ;  /* 0x000000ff00037202 */ /* 0x000fe20000000f00 */
[----:B------:R-:W-:Y:S01]  /*161f0*/  IMAD.MOV.U32 R0, RZ, RZ, 0x181f ;  /* 0x0000181fff007424 */ /* 0x000fe200078e00ff */
[----:B------:R-:W-:Y:S02]  /*16200*/  MOV R2, 0x16220 ;  /* 0x0001622000027802 */ /* 0x000fe40000000f00 */
[----:B-12--5:R-:W-:Y:S05]  /*16210*/  CALL.REL.NOINC `($__internal_57_$__cuda_sm70_shflsync_idx_p) ;  /* 0x0000122000007944 */ /* 0x026fea0003c00000 */
[----:B------:R-:W-:Y:S05]  /*16220*/  BRA `(.L_x_2878) ;  /* 0xffff010000007947 */ /* 0x000fea000383ffff */
.L_x_2750:
[----:B------:R-:W-:Y:S01]  /*16230*/  IMAD.MOV.U32 R5, RZ, RZ, R19 ;  /* 0x000000ffff057224 */ /* 0x000fe200078e0013 */
[----:B--2---:R-:W-:Y:S01]  /*16240*/  MOV R3, 0x1 ;  /* 0x0000000100037802 */ /* 0x004fe20000000f00 */
[----:B----4-:R-:W-:Y:S01]  /*16250*/  IMAD.MOV.U32 R0, RZ, RZ, 0x181f ;  /* 0x0000181fff007424 */ /* 0x010fe200078e00ff */
[----:B------:R-:W-:-:S02]  /*16260*/  MOV R2, 0x16280 ;  /* 0x0001628000027802 */ /* 0x000fc40000000f00 */
[----:B-1-3-5:R-:W-:Y:S05]  /*16270*/  CALL.REL.NOINC `($__internal_57_$__cuda_sm70_shflsync_idx_p) ;  /* 0x000011c000007944 */ /* 0x02afea0003c00000 */
[----:B------:R-:W-:Y:S01]  /*16280*/  IMAD.MOV.U32 R6, RZ, RZ, R0 ;  /* 0x000000ffff067224 */ /* 0x000fe200078e0000 */
[----:B------:R-:W-:Y:S01]  /*16290*/  MOV R3, 0x1 ;  /* 0x0000000100037802 */ /* 0x000fe20000000f00 */
[----:B------:R-:W-:Y:S01]  /*162a0*/  IMAD.MOV.U32 R5, RZ, RZ, R21 ;  /* 0x000000ffff057224 */ /* 0x000fe200078e0015 */
[----:B------:R-:W-:-:S02]  /*162b0*/  MOV R0, 0x181f ;  /* 0x0000181f00007802 */ /* 0x000fc40000000f00 */
[----:B------:R-:W-:Y:S02]  /*162c0*/  MOV R2, 0x162e0 ;  /* 0x000162e000027802 */ /* 0x000fe40000000f00 */
[----:B------:R-:W-:Y:S05]  /*162d0*/  CALL.REL.NOINC `($__internal_57_$__cuda_sm70_shflsync_idx_p) ;  /* 0x0000116000007944 */ /* 0x000fea0003c00000 */
[----:B------:R-:W-:Y:S05]  /*162e0*/  BRA `(.L_x_2879) ;  /* 0xffff021000007947 */ /* 0x000fea000383ffff */
.L_x_2753:
[----:B------:R-:W-:Y:S01]  /*162f0*/  IMAD.MOV.U32 R5, RZ, RZ, R19 ;  /* 0x000000ffff057224 */ /* 0x000fe200078e0013 */
[----:B-1----:R-:W-:Y:S01]  /*16300*/  MOV R3, 0x2 ;  /* 0x0000000200037802 */ /* 0x002fe20000000f00 */
[----:B----4-:R-:W-:Y:S01]  /*16310*/  IMAD.MOV.U32 R0, RZ, RZ, 0x181f ;  /* 0x0000181fff007424 */ /* 0x010fe200078e00ff */
[----:B------:R-:W-:Y:S02]  /*16320*/  MOV R2, 0x16340 ;  /* 0x0001634000027802 */ /* 0x000fe40000000f00 */
[----:B--23-5:R-:W-:Y:S05]  /*16330*/  CALL.REL.NOINC `($__internal_57_$__cuda_sm70_shflsync_idx_p) ;  /* 0x0000110000007944 */ /* 0x02cfea0003c00000 */
[----:B------:R-:W-:Y:S01]  /*16340*/  MOV R6, R0 ;  /* 0x0000000000067202 */ /* 0x000fe20000000f00 */
[----:B------:R-:W-:Y:S05]  /*16350*/  BRA `(.L_x_2880) ;  /* 0xffff032000007947 */ /* 0x000fea000383ffff */
.L_x_2754:
[----:B------:R-:W-:Y:S01]  /*16360*/  IMAD.MOV.U32 R5, RZ, RZ, R21 ;  /* 0x000000ffff057224 */ /* 0x000fe200078e0015 */
[----:B------:R-:W-:Y:S01]  /*16370*/  MOV R3, 0x2 ;  /* 0x0000000200037802 */ /* 0x000fe20000000f00 */
[----:B----4-:R-:W-:Y:S01]  /*16380*/  IMAD.MOV.U32 R0, RZ, RZ, 0x181f ;  /* 0x0000181fff007424 */ /* 0x010fe200078e00ff */
[----:B------:R-:W-:Y:S02]  /*16390*/  MOV R2, 0x163b0 ;  /* 0x000163b000027802 */ /* 0x000fe40000000f00 */
[----:B-123-5:R-:W-:Y:S05]  /*163a0*/  CALL.REL.NOINC `($__internal_57_$__cuda_sm70_shflsync_idx_p) ;  /* 0x0000109000007944 */ /* 0x02efea0003c00000 */
[----:B------:R-:W-:Y:S05]  /*163b0*/  BRA `(.L_x_2881) ;  /* 0xffff02e000007947 */ /* 0x000fea000383ffff */
.L_x_2757:
[----:B------:R-:W-:Y:S01]  /*163c0*/  IMAD.MOV.U32 R5, RZ, RZ, R19 ;  /* 0x000000ffff057224 */ /* 0x000fe200078e0013 */
[----:B-1----:R-:W-:Y:S01]  /*163d0*/  MOV R3, 0x3 ;  /* 0x0000000300037802 */ /* 0x002fe20000000f00 */
[----:B------:R-:W-:Y:S01]  /*163e0*/  IMAD.MOV.U32 R0, RZ, RZ, 0x181f ;  /* 0x0000181fff007424 */ /* 0x000fe200078e00ff */
[----:B------:R-:W-:-:S02]  /*163f0*/  MOV R2, 0x16410 ;  /* 0x0001641000027802 */ /* 0x000fc40000000f00 */
[----:B--2345:R-:W-:Y:S05]  /*16400*/  CALL.REL.NOINC `($__internal_57_$__cuda_sm70_shflsync_idx_p) ;  /* 0x0000103000007944 */ /* 0x03cfea0003c00000 */
[----:B------:R-:W-:Y:S01]  /*16410*/  IMAD.MOV.U32 R6, RZ, RZ, R0 ;  /* 0x000000ffff067224 */ /* 0x000fe200078e0000 */
[----:B------:R-:W-:Y:S01]  /*16420*/  MOV R3, 0x3 ;  /* 0x0000000300037802 */ /* 0x000fe20000000f00 */
[----:B------:R-:W-:Y:S01]  /*16430*/  IMAD.MOV.U32 R5, RZ, RZ, R21 ;  /* 0x000000ffff057224 */ /* 0x000fe200078e0015 */
[----:B------:R-:W-:-:S02]  /*16440*/  MOV R0, 0x181f ;  /* 0x0000181f00007802 */ /* 0x000fc40000000f00 */
[----:B------:R-:W-:Y:S02]  /*16450*/  MOV R2, 0x16470 ;  /* 0x0001647000027802 */ /* 0x000fe40000000f00 */
[----:B------:R-:W-:Y:S05]  /*16460*/  CALL.REL.NOINC `($__internal_57_$__cuda_sm70_shflsync_idx_p) ;  /* 0x00000fd000007944 */ /* 0x000fea0003c00000 */
[----:B------:R-:W-:Y:S05]  /*16470*/  BRA `(.L_x_2882) ;  /* 0xffff039000007947 */ /* 0x000fea000383ffff */
.L_x_2814:
[----:B------:R-:W-:Y:S01]  /*16480*/  IMAD.MOV.U32 R2, RZ, RZ, R190 ;  /* 0x000000ffff027224 */ /* 0x000fe200078e00be */
[----:B------:R-:W-:Y:S01]  /*16490*/  MOV R7, 0x1f ;  /* 0x0000001f00077802 */ /* 0x000fe20000000f00 */
[----:B------:R-:W-:Y:S01]  /*164a0*/  IMAD.MOV.U32 R5, RZ, RZ, 0x2 ;  /* 0x00000002ff057424 */ /* 0x000fe200078e00ff */
[----:B------:R-:W-:Y:S02]  /*164b0*/  MOV R6, 0xffffffff ;  /* 0xffffffff00067802 */ /* 0x000fe40000000f00 */
[----:B------:R-:W-:Y:S02]  /*164c0*/  MOV R3, 0x164e0 ;  /* 0x000164e000037802 */ /* 0x000fe40000000f00 */
[----:B------:R-:W-:Y:S05]  /*164d0*/  CALL.REL.NOINC `($__internal_56_$__cuda_sm70_shflsync_bfly_p) ;  /* 0x00000f1000007944 */ /* 0x000fea0003c00000 */
[----:B------:R-:W-:Y:S01]  /*164e0*/  FADD.FTZ R0, R190, R5 ;  /* 0x00000005be007221 */ /* 0x000fe20000010000 */
[----:B------:R-:W-:Y:S02]  /*164f0*/  MOV R5, 0x1 ;  /* 0x0000000100057802 */ /* 0x000fe40000000f00 */
[----:B------:R-:W-:Y:S02]  /*16500*/  MOV R3, 0x16530 ;  /* 0x0001653000037802 */ /* 0x000fe40000000f00 */
[----:B------:R-:W-:-:S02]  /*16510*/  MOV R2, R0 ;  /* 0x0000000000027202 */ /* 0x000fc40000000f00 */
[----:B------:R-:W-:Y:S05]  /*16520*/  CALL.REL.NOINC `($__internal_56_$__cuda_sm70_shflsync_bfly_p) ;  /* 0x00000ec000007944 */ /* 0x000fea0003c00000 */
[----:B------:R-:W-:Y:S01]  /*16530*/  FADD.FTZ R0, R0, R5 ;  /* 0x0000000500007221 */ /* 0x000fe20000010000 */
[----:B------:R-:W-:-:S02]  /*16540*/  MOV R2, R189 ;  /* 0x000000bd00027202 */ /* 0x000fc40000000f00 */
[----:B------:R-:W-:Y:S02]  /*16550*/  MOV R5, 0x2 ;  /* 0x0000000200057802 */ /* 0x000fe40000000f00 */
[----:B------:R-:W-:Y:S02]  /*16560*/  MOV R3, 0x16580 ;  /* 0x0001658000037802 */ /* 0x000fe40000000f00 */
[----:B------:R-:W-:Y:S05]  /*16570*/  CALL.REL.NOINC `($__internal_56_$__cuda_sm70_shflsync_bfly_p) ;  /* 0x00000e7000007944 */ /* 0x000fea0003c00000 */
[----:B------:R-:W-:Y:S01]  /*16580*/  FADD.FTZ R4, R189, R5 ;  /* 0x00000005bd047221 */ /* 0x000fe20000010000 */
[----:B------:R-:W-:Y:S02]  /*16590*/  MOV R5, 0x1 ;  /* 0x0000000100057802 */ /* 0x000fe40000000f00 */
[----:B------:R-:W-:Y:S02]  /*165a0*/  MOV R3, 0x165d0 ;  /* 0x000165d000037802 */ /* 0x000fe40000000f00 */
[----:B------:R-:W-:Y:S02]  /*165b0*/  MOV R2, R4 ;  /* 0x0000000400027202 */ /* 0x000fe40000000f00 */
[----:B------:R-:W-:Y:S05]  /*165c0*/  CALL.REL.NOINC `($__internal_56_$__cuda_sm70_shflsync_bfly_p) ;  /* 0x00000e2000007944 */ /* 0x000fea0003c00000 */
[----:B------:R-:W-:Y:S01]  /*165d0*/  MOV R3, R5 ;  /* 0x0000000500037202 */ /* 0x000fe20000000f00 */
[----:B------:R-:W-:Y:S05]  /*165e0*/  BRA `(.L_x_2883) ;  /* 0xffffa36000007947 */ /* 0x000fea000383ffff */
.L_x_2821:
[----:B--234-:R-:W-:Y:S01]  /*165f0*/  IMAD.MOV.U32 R5, RZ, RZ, R15 ;  /* 0x000000ffff057224 */ /* 0x01cfe200078e000f */
[----:B------:R-:W-:Y:S01]  /*16600*/  MOV R3, RZ ;  /* 0x000000ff00037202 */ /* 0x000fe20000000f00 */
[----:B------:R-:W-:Y:S01]  /*16610*/  IMAD.MOV.U32 R0, RZ, RZ, 0x181f ;  /* 0x0000181fff007424 */ /* 0x000fe200078e00ff */
[----:B------:R-:W-:-:S02]  /*16620*/  MOV R2, 0x16640 ;  /* 0x0001664000027802 */ /* 0x000fc40000000f00 */
[----:B-1----:R-:W-:Y:S05]  /*16630*/  CALL.REL.NOINC `($__internal_57_$__cuda_sm70_shflsync_idx_p) ;  /* 0x00000e0000007944 */ /* 0x002fea0003c00000 */
[----:B------:R-:W-:Y:S01]  /*16640*/  MOV R12, R0 ;  /* 0x00000000000c7202 */ /* 0x000fe20000000f00 */
[----:B------:R-:W-:Y:S05]  /*16650*/  BRA `(.L_x_2884) ;  /* 0xffffbea000007947 */ /* 0x000fea000383ffff */
.L_x_2822:
[----:B------:R-:W-:Y:S01]  /*16660*/  IMAD.MOV.U32 R5, RZ, RZ, R16 ;  /* 0x000000ffff057224 */ /* 0x000fe200078e0010 */
[----:B------:R-:W-:Y:S01]  /*16670*/  MOV R3, RZ ;  /* 0x000000ff00037202 */ /* 0x000fe20000000f00 */
[----:B------:R-:W-:Y:S01]  /*16680*/  IMAD.MOV.U32 R0, RZ, RZ, 0x181f ;  /* 0x0000181fff007424 */ /* 0x000fe200078e00ff */
[----:B------:R-:W-:-:S02]  /*16690*/  MOV R2, 0x166b0 ;  /* 0x000166b000027802 */ /* 0x000fc40000000f00 */
[----:B-123--:R-:W-:Y:S05]  /*166a0*/  CALL.REL.NOINC `($__internal_57_$__cuda_sm70_shflsync_idx_p) ;  /* 0x00000d9000007944 */ /* 0x00efea0003c00000 */
[----:B------:R-:W-:Y:S05]  /*166b0*/  BRA `(.L_x_2885) ;  /* 0xffffbe6000007947 */ /* 0x000fea000383ffff */
.L_x_2825:
[----:B------:R-:W-:Y:S01]  /*166c0*/  IMAD.MOV.U32 R5, RZ, RZ, R15 ;  /* 0x000000ffff057224 */ /* 0x000fe200078e000f */
[----:B--2---:R-:W-:Y:S01]  /*166d0*/  MOV R3, 0x1 ;  /* 0x0000000100037802 */ /* 0x004fe20000000f00 */
[----:B------:R-:W-:Y:S01]  /*166e0*/  IMAD.MOV.U32 R0, RZ, RZ, 0x181f ;  /* 0x0000181fff007424 */ /* 0x000fe200078e00ff */
[----:B------:R-:W-:-:S02]  /*166f0*/  MOV R2, 0x16710 ;  /* 0x0001671000027802 */ /* 0x000fc40000000f00 */
[----:B-1-34-:R-:W-:Y:S05]  /*16700*/  CALL.REL.NOINC `($__internal_57_$__cuda_sm70_shflsync_idx_p) ;  /* 0x00000d3000007944 */ /* 0x01afea0003c00000 */
[----:B------:R-:W-:Y:S01]  /*16710*/  IMAD.MOV.U32 R12, RZ, RZ, R0 ;  /* 0x000000ffff0c7224 */ /* 0x000fe200078e0000 */
[----:B------:R-:W-:Y:S01]  /*16720*/  MOV R3, 0x1 ;  /* 0x0000000100037802 */ /* 0x000fe20000000f00 */
[----:B------:R-:W-:Y:S01]  /*16730*/  IMAD.MOV.U32 R5, RZ, RZ, R16 ;  /* 0x000000ffff057224 */ /* 0x000fe200078e0010 */
[----:B------:R-:W-:-:S02]  /*16740*/  MOV R0, 0x181f ;  /* 0x0000181f00007802 */ /* 0x000fc40000000f00 */
[----:B------:R-:W-:Y:S02]  /*16750*/  MOV R2, 0x16770 ;  /* 0x0001677000027802 */ /* 0x000fe40000000f00 */
[----:B------:R-:W-:Y:S05]  /*16760*/  CALL.REL.NOINC `($__internal_57_$__cuda_sm70_shflsync_idx_p) ;  /* 0x00000cd000007944 */ /* 0x000fea0003c00000 */
[----:B------:R-:W-:Y:S05]  /*16770*/  BRA `(.L_x_2886) ;  /* 0xffffbf8000007947 */ /* 0x000fea000383ffff */
.L_x_2828:
[----:B------:R-:W-:Y:S01]  /*16780*/  IMAD.MOV.U32 R5, RZ, RZ, R15 ;  /* 0x000000ffff057224 */ /* 0x000fe200078e000f */
[----:B--2---:R-:W-:Y:S01]  /*16790*/  MOV R3, 0x2 ;  /* 0x0000000200037802 */ /* 0x004fe20000000f00 */
[----:B------:R-:W-:Y:S01]  /*167a0*/  IMAD.MOV.U32 R0, RZ, RZ, 0x181f ;  /* 0x0000181fff007424 */ /* 0x000fe200078e00ff */
[----:B------:R-:W-:Y:S02]  /*167b0*/  MOV R2, 0x167d0 ;  /* 0x000167d000027802 */ /* 0x000fe40000000f00 */
[----:B-1-34-:R-:W-:Y:S05]  /*167c0*/  CALL.REL.NOINC `($__internal_57_$__cuda_sm70_shflsync_idx_p) ;  /* 0x00000c7000007944 */ /* 0x01afea0003c00000 */
[----:B------:R-:W-:Y:S01]  /*167d0*/  MOV R12, R0 ;  /* 0x00000000000c7202 */ /* 0x000fe20000000f00 */
[----:B------:R-:W-:Y:S05]  /*167e0*/  BRA `(.L_x_2887) ;  /* 0xffffc08000007947 */ /* 0x000fea000383ffff */
.L_x_2829:
[----:B------:R-:W-:Y:S01]  /*167f0*/  IMAD.MOV.U32 R5, RZ, RZ, R16 ;  /* 0x000000ffff057224 */ /* 0x000fe200078e0010 */
[----:B--2---:R-:W-:Y:S01]  /*16800*/  MOV R3, 0x2 ;  /* 0x0000000200037802 */ /* 0x004fe20000000f00 */
[----:B------:R-:W-:Y:S01]  /*16810*/  IMAD.MOV.U32 R0, RZ, RZ, 0x181f ;  /* 0x0000181fff007424 */ /* 0x000fe200078e00ff */
[----:B------:R-:W-:Y:S02]  /*16820*/  MOV R2, 0x16840 ;  /* 0x0001684000027802 */ /* 0x000fe40000000f00 */
[----:B-1-34-:R-:W-:Y:S05]  /*16830*/  CALL.REL.NOINC `($__internal_57_$__cuda_sm70_shflsync_idx_p) ;  /* 0x00000c0000007944 */ /* 0x01afea0003c00000 */
[----:B------:R-:W-:Y:S05]  /*16840*/  BRA `(.L_x_2888) ;  /* 0xffffc04000007947 */ /* 0x000fea000383ffff */
.L_x_2832:
[----:B------:R-:W-:Y:S01]  /*16850*/  IMAD.MOV.U32 R5, RZ, RZ, R15 ;  /* 0x000000ffff057224 */ /* 0x000fe200078e000f */
[----:B---3--:R-:W-:Y:S01]  /*16860*/  MOV R3, 0x3 ;  /* 0x0000000300037802 */ /* 0x008fe20000000f00 */
[----:B----4-:R-:W-:Y:S01]  /*16870*/  IMAD.MOV.U32 R0, RZ, RZ, 0x181f ;  /* 0x0000181fff007424 */ /* 0x010fe200078e00ff */
[----:B------:R-:W-:-:S02]  /*16880*/  MOV R2, 0x168a0 ;  /* 0x000168a000027802 */ /* 0x000fc40000000f00 */
[----:B-12---:R-:W-:Y:S05]  /*16890*/  CALL.REL.NOINC `($__internal_57_$__cuda_sm70_shflsync_idx_p) ;  /* 0x00000ba000007944 */ /* 0x006fea0003c00000 */
[----:B------:R-:W-:Y:S01]  /*168a0*/  IMAD.MOV.U32 R10, RZ, RZ, R0 ;  /* 0x000000ffff0a7224 */ /* 0x000fe200078e0000 */
[----:B------:R-:W-:Y:S01]  /*168b0*/  MOV R3, 0x3 ;  /* 0x0000000300037802 */ /* 0x000fe20000000f00 */
[----:B------:R-:W-:Y:S01]  /*168c0*/  IMAD.MOV.U32 R5, RZ, RZ, R16 ;  /* 0x000000ffff057224 */ /* 0x000fe200078e0010 */
[----:B------:R-:W-:-:S02]  /*168d0*/  MOV R0, 0x181f ;  /* 0x0000181f00007802 */ /* 0x000fc40000000f00 */
[----:B------:R-:W-:Y:S02]  /*168e0*/  MOV R2, 0x16900 ;  /* 0x0001690000027802 */ /* 0x000fe40000000f00 */
[----:B------:R-:W-:Y:S05]  /*168f0*/  CALL.REL.NOINC `($__internal_57_$__cuda_sm70_shflsync_idx_p) ;  /* 0x00000b4000007944 */ /* 0x000fea0003c00000 */
[----:B------:R-:W-:Y:S05]  /*16900*/  BRA `(.L_x_2889) ;  /* 0xffffc10000007947 */ /* 0x000fea000383ffff */
.L_x_2834:
[----:B------:R-:W-:Y:S01]  /*16910*/  IMAD.MOV.U32 R5, RZ, RZ, R16 ;  /* 0x000000ffff057224 */ /* 0x000fe200078e0010 */
[----:B------:R-:W-:Y:S01]  /*16920*/  MOV R3, RZ ;  /* 0x000000ff00037202 */ /* 0x000fe20000000f00 */
[----:B------:R-:W-:Y:S01]  /*16930*/  IMAD.MOV.U32 R0, RZ, RZ, 0x1c1f ;  /* 0x00001c1fff007424 */ /* 0x000fe200078e00ff */
[----:B------:R-:W-:Y:S02]  /*16940*/  MOV R2, 0x16960 ;  /* 0x0001696000027802 */ /* 0x000fe40000000f00 */
[----:B------:R-:W-:Y:S05]  /*16950*/  CALL.REL.NOINC `($__internal_57_$__cuda_sm70_shflsync_idx_p) ;  /* 0x00000ae000007944 */ /* 0x000fea0003c00000 */
[----:B------:R-:W-:Y:S01]  /*16960*/  MOV R4, R0 ;  /* 0x0000000000047202 */ /* 0x000fe20000000f00 */
[----:B------:R-:W-:Y:S05]  /*16970*/  BRA `(.L_x_2890) ;  /* 0xffffc3f000007947 */ /* 0x000fea000383ffff */
.L_x_2835:
[----:B------:R-:W-:Y:S01]  /*16980*/  IMAD.MOV.U32 R5, RZ, RZ, R17 ;  /* 0x000000ffff057224 */ /* 0x000fe200078e0011 */
[----:B------:R-:W-:Y:S01]  /*16990*/  MOV R3, RZ ;  /* 0x000000ff00037202 */ /* 0x000fe20000000f00 */
[----:B------:R-:W-:Y:S01]  /*169a0*/  IMAD.MOV.U32 R0, RZ, RZ, 0x1c1f ;  /* 0x00001c1fff007424 */ /* 0x000fe200078e00ff */
[----:B------:R-:W-:Y:S02]  /*169b0*/  MOV R2, 0x169d0 ;  /* 0x000169d000027802 */ /* 0x000fe40000000f00 */
[----:B-12---:R-:W-:Y:S05]  /*169c0*/  CALL.REL.NOINC `($__internal_57_$__cuda_sm70_shflsync_idx_p) ;  /* 0x00000a7000007944 */ /* 0x006fea0003c00000 */
[----:B------:R-:W-:Y:S05]  /*169d0*/  BRA `(.L_x_2891) ;  /* 0xffffc3b000007947 */ /* 0x000fea000383ffff */
.L_x_2838:
[----:B------:R-:W-:Y:S01]  /*169e0*/  IMAD.MOV.U32 R5, RZ, RZ, R16 ;  /* 0x000000ffff057224 */ /* 0x000fe200078e0010 */
[----:B------:R-:W-:Y:S01]  /*169f0*/  MOV R3, 0x1 ;  /* 0x0000000100037802 */ /* 0x000fe20000000f00 */
[----:B----4-:R-:W-:Y:S01]  /*16a00*/  IMAD.MOV.U32 R0, RZ, RZ, 0x1c1f ;  /* 0x00001c1fff007424 */ /* 0x010fe200078e00ff */
[----:B------:R-:W-:-:S02]  /*16a10*/  MOV R2, 0x16a30 ;  /* 0x00016a3000027802 */ /* 0x000fc40000000f00 */
[----:B-123--:R-:W-:Y:S05]  /*16a20*/  CALL.REL.NOINC `($__internal_57_$__cuda_sm70_shflsync_idx_p) ;  /* 0x00000a1000007944 */ /* 0x00efea0003c00000 */
[----:B------:R-:W-:Y:S01]  /*16a30*/  IMAD.MOV.U32 R4, RZ, RZ, R0 ;  /* 0x000000ffff047224 */ /* 0x000fe200078e0000 */
[----:B------:R-:W-:Y:S01]  /*16a40*/  MOV R3, 0x1 ;  /* 0x0000000100037802 */ /* 0x000fe20000000f00 */
[----:B------:R-:W-:Y:S01]  /*16a50*/  IMAD.MOV.U32 R5, RZ, RZ, R17 ;  /* 0x000000ffff057224 */ /* 0x000fe200078e0011 */
[----:B------:R-:W-:-:S02]  /*16a60*/  MOV R0, 0x1c1f ;  /* 0x00001c1f00007802 */ /* 0x000fc40000000f00 */
[----:B------:R-:W-:Y:S02]  /*16a70*/  MOV R2, 0x16a90 ;  /* 0x00016a9000027802 */ /* 0x000fe40000000f00 */
[----:B------:R-:W-:Y:S05]  /*16a80*/  CALL.REL.NOINC `($__internal_57_$__cuda_sm70_shflsync_idx_p) ;  /* 0x000009b000007944 */ /* 0x000fea0003c00000 */
[----:B------:R-:W-:Y:S05]  /*16a90*/  BRA `(.L_x_2892) ;  /* 0xffffce9000007947 */ /* 0x000fea000383ffff */
.L_x_2842:
[----:B------:R-:W-:Y:S01]  /*16aa0*/  IMAD.MOV.U32 R5, RZ, RZ, R13 ;  /* 0x000000ffff057224 */ /* 0x000fe200078e000d */
[----:B------:R-:W-:Y:S01]  /*16ab0*/  MOV R3, RZ ;  /* 0x000000ff00037202 */ /* 0x000fe20000000f00 */
[----:B------:R-:W-:Y:S01]  /*16ac0*/  IMAD.MOV.U32 R0, RZ, RZ, 0x181f ;  /* 0x0000181fff007424 */ /* 0x000fe200078e00ff */
[----:B------:R-:W-:Y:S02]  /*16ad0*/  MOV R2, 0x16af0 ;  /* 0x00016af000027802 */ /* 0x000fe40000000f00 */
[----:B------:R-:W-:Y:S05]  /*16ae0*/  CALL.REL.NOINC `($__internal_57_$__cuda_sm70_shflsync_idx_p) ;  /* 0x0000095000007944 */ /* 0x000fea0003c00000 */
[----:B------:R-:W-:Y:S01]  /*16af0*/  MOV R12, R0 ;  /* 0x00000000000c7202 */ /* 0x000fe20000000f00 */
[----:B------:R-:W-:Y:S05]  /*16b00*/  BRA `(.L_x_2893) ;  /* 0xffffe0c000007947 */ /* 0x000fea000383ffff */
.L_x_2843:
[----:B------:R-:W-:Y:S01]  /*16b10*/  IMAD.MOV.U32 R5, RZ, RZ, R16 ;  /* 0x000000ffff057224 */ /* 0x000fe200078e0010 */
[----:B------:R-:W-:Y:S01]  /*16b20*/  MOV R3, RZ ;  /* 0x000000ff00037202 */ /* 0x000fe20000000f00 */
[----:B------:R-:W-:Y:S01]  /*16b30*/  IMAD.MOV.U32 R0, RZ, RZ, 0x181f ;  /* 0x0000181fff007424 */ /* 0x000fe200078e00ff */
[----:B------:R-:W-:Y:S02]  /*16b40*/  MOV R2, 0x16b60 ;  /* 0x00016b6000027802 */ /* 0x000fe40000000f00 */
[----:B-12---:R-:W-:Y:S05]  /*16b50*/  CALL.REL.NOINC `($__internal_57_$__cuda_sm70_shflsync_idx_p) ;  /* 0x000008e000007944 */ /* 0x006fea0003c00000 */
[----:B------:R-:W-:Y:S05]  /*16b60*/  BRA `(.L_x_2894) ;  /* 0xffffe08000007947 */ /* 0x000fea000383ffff */
.L_x_2846:
[----:B------:R-:W-:Y:S01]  /*16b70*/  IMAD.MOV.U32 R5, RZ, RZ, R13 ;  /* 0x000000ffff057224 */ /* 0x000fe200078e000d */
[----:B--2---:R-:W-:Y:S01]  /*16b80*/  MOV R3, 0x1 ;  /* 0x0000000100037802 */ /* 0x004fe20000000f00 */
[----:B----4-:R-:W-:Y:S01]  /*16b90*/  IMAD.MOV.U32 R0, RZ, RZ, 0x181f ;  /* 0x0000181fff007424 */ /* 0x010fe200078e00ff */
[----:B------:R-:W-:-:S02]  /*16ba0*/  MOV R2, 0x16bc0 ;  /* 0x00016bc000027802 */ /* 0x000fc40000000f00 */
[----:B-1-3--:R-:W-:Y:S05]  /*16bb0*/  CALL.REL.NOINC `($__internal_57_$__cuda_sm70_shflsync_idx_p) ;  /* 0x0000088000007944 */ /* 0x00afea0003c00000 */
[----:B------:R-:W-:Y:S01]  /*16bc0*/  IMAD.MOV.U32 R12, RZ, RZ, R0 ;  /* 0x000000ffff0c7224 */ /* 0x000fe200078e0000 */
[----:B------:R-:W-:Y:S01]  /*16bd0*/  MOV R3, 0x1 ;  /* 0x0000000100037802 */ /* 0x000fe20000000f00 */
[----:B------:R-:W-:Y:S01]  /*16be0*/  IMAD.MOV.U32 R5, RZ, RZ, R16 ;  /* 0x000000ffff057224 */ /* 0x000fe200078e0010 */
[----:B------:R-:W-:-:S02]  /*16bf0*/  MOV R0, 0x181f ;  /* 0x0000181f00007802 */ /* 0x000fc40000000f00 */
[----:B------:R-:W-:Y:S02]  /*16c00*/  MOV R2, 0x16c20 ;  /* 0x00016c2000027802 */ /* 0x000fe40000000f00 */
[----:B------:R-:W-:Y:S05]  /*16c10*/  CALL.REL.NOINC `($__internal_57_$__cuda_sm70_shflsync_idx_p) ;  /* 0x0000082000007944 */ /* 0x000fea0003c00000 */
[----:B------:R-:W-:Y:S05]  /*16c20*/  BRA `(.L_x_2895) ;  /* 0xffffe1b000007947 */ /* 0x000fea000383ffff */
.L_x_2849:
[----:B------:R-:W-:Y:S01]  /*16c30*/  IMAD.MOV.U32 R5, RZ, RZ, R13 ;  /* 0x000000ffff057224 */ /* 0x000fe200078e000d */
[----:B-1----:R-:W-:Y:S01]  /*16c40*/  MOV R3, 0x2 ;  /* 0x0000000200037802 */ /* 0x002fe20000000f00 */
[----:B----4-:R-:W-:Y:S01]  /*16c50*/  IMAD.MOV.U32 R0, RZ, RZ, 0x181f ;  /* 0x0000181fff007424 */ /* 0x010fe200078e00ff */
[----:B------:R-:W-:Y:S02]  /*16c60*/  MOV R2, 0x16c80 ;  /* 0x00016c8000027802 */ /* 0x000fe40000000f00 */
[----:B--23--:R-:W-:Y:S05]  /*16c70*/  CALL.REL.NOINC `($__internal_57_$__cuda_sm70_shflsync_idx_p) ;  /* 0x000007c000007944 */ /* 0x00cfea0003c00000 */
[----:B------:R-:W-:Y:S01]  /*16c80*/  MOV R12, R0 ;  /* 0x00000000000c7202 */ /* 0x000fe20000000f00 */
[----:B------:R-:W-:Y:S05]  /*16c90*/  BRA `(.L_x_2896) ;  /* 0xffffe2b000007947 */ /* 0x000fea000383ffff */
.L_x_2850:
[----:B------:R-:W-:Y:S01]  /*16ca0*/  IMAD.MOV.U32 R5, RZ, RZ, R16 ;  /* 0x000000ffff057224 */ /* 0x000fe200078e0010 */
[----:B------:R-:W-:Y:S01]  /*16cb0*/  MOV R3, 0x2 ;  /* 0x0000000200037802 */ /* 0x000fe20000000f00 */
[----:B----4-:R-:W-:Y:S01]  /*16cc0*/  IMAD.MOV.U32 R0, RZ, RZ, 0x181f ;  /* 0x0000181fff007424 */ /* 0x010fe200078e00ff */
[----:B------:R-:W-:Y:S02]  /*16cd0*/  MOV R2, 0x16cf0 ;  /* 0x00016cf000027802 */ /* 0x000fe40000000f00 */
[----:B-123--:R-:W-:Y:S05]  /*16ce0*/  CALL.REL.NOINC `($__internal_57_$__cuda_sm70_shflsync_idx_p) ;  /* 0x0000075000007944 */ /* 0x00efea0003c00000 */
[----:B------:R-:W-:Y:S05]  /*16cf0*/  BRA `(.L_x_2897) ;  /* 0xffffe27000007947 */ /* 0x000fea000383ffff */
.L_x_2853:
[----:B------:R-:W-:Y:S01]  /*16d00*/  IMAD.MOV.U32 R5, RZ, RZ, R13 ;  /* 0x000000ffff057224 */ /* 0x000fe200078e000d */
[----:B-1----:R-:W-:Y:S01]  /*16d10*/  MOV R3, 0x3 ;  /* 0x0000000300037802 */ /* 0x002fe20000000f00 */
[----:B------:R-:W-:Y:S01]  /*16d20*/  IMAD.MOV.U32 R0, RZ, RZ, 0x181f ;  /* 0x0000181fff007424 */ /* 0x000fe200078e00ff */
[----:B------:R-:W-:-:S02]  /*16d30*/  MOV R2, 0x16d50 ;  /* 0x00016d5000027802 */ /* 0x000fc40000000f00 */
[----:B--234-:R-:W-:Y:S05]  /*16d40*/  CALL.REL.NOINC `($__internal_57_$__cuda_sm70_shflsync_idx_p) ;  /* 0x000006f000007944 */ /* 0x01cfea0003c00000 */
[----:B------:R-:W-:Y:S01]  /*16d50*/  IMAD.MOV.U32 R12, RZ, RZ, R0 ;  /* 0x000000ffff0c7224 */ /* 0x000fe200078e0000 */
[----:B------:R-:W-:Y:S01]  /*16d60*/  MOV R3, 0x3 ;  /* 0x0000000300037802 */ /* 0x000fe20000000f00 */
[----:B------:R-:W-:Y:S01]  /*16d70*/  IMAD.MOV.U32 R5, RZ, RZ, R16 ;  /* 0x000000ffff057224 */ /* 0x000fe200078e0010 */
[----:B------:R-:W-:-:S02]  /*16d80*/  MOV R0, 0x181f ;  /* 0x0000181f00007802 */ /* 0x000fc40000000f00 */
[----:B------:R-:W-:Y:S02]  /*16d90*/  MOV R2, 0x16db0 ;  /* 0x00016db000027802 */ /* 0x000fe40000000f00 */
[----:B------:R-:W-:Y:S05]  /*16da0*/  CALL.REL.NOINC `($__internal_57_$__cuda_sm70_shflsync_idx_p) ;  /* 0x0000069000007944 */ /* 0x000fea0003c00000 */
[----:B------:R-:W-:Y:S05]  /*16db0*/  BRA `(.L_x_2898) ;  /* 0xffffe33000007947 */ /* 0x000fea000383ffff */
.L_x_2855:
[----:B------:R-:W-:Y:S01]  /*16dc0*/  IMAD.MOV.U32 R5, RZ, RZ, R21 ;  /* 0x000000ffff057224 */ /* 0x000fe200078e0015 */
[----:B------:R-:W-:Y:S01]  /*16dd0*/  MOV R3, RZ ;  /* 0x000000ff00037202 */ /* 0x000fe20000000f00 */
[----:B------:R-:W-:Y:S01]  /*16de0*/  IMAD.MOV.U32 R0, RZ, RZ, 0x1f ;  /* 0x0000001fff007424 */ /* 0x000fe200078e00ff */
[----:B------:R-:W-:Y:S02]  /*16df0*/  MOV R2, 0x16e10 ;  /* 0x00016e1000027802 */ /* 0x000fe40000000f00 */
[----:B-1-3--:R-:W-:Y:S05]  /*16e00*/  CALL.REL.NOINC `($__internal_57_$__cuda_sm70_shflsync_idx_p) ;  /* 0x0000063000007944 */ /* 0x00afea0003c00000 */
[----:B------:R-:W-:Y:S01]  /*16e10*/  MOV R9, R0 ;  /* 0x0000000000097202 */ /* 0x000fe20000000f00 */
[----:B------:R-:W-:Y:S05]  /*16e20*/  BRA `(.L_x_2899) ;  /* 0xffffe4d000007947 */ /* 0x000fea000383ffff */
.L_x_2856:
[----:B------:R-:W-:Y:S01]  /*16e30*/  IMAD.MOV.U32 R5, RZ, RZ, R21 ;  /* 0x000000ffff057224 */ /* 0x000fe200078e0015 */
[----:B------:R-:W-:Y:S01]  /*16e40*/  MOV R3, 0x1 ;  /* 0x0000000100037802 */ /* 0x000fe20000000f00 */
[----:B------:R-:W-:Y:S01]  /*16e50*/  IMAD.MOV.U32 R0, RZ, RZ, 0x1f ;  /* 0x0000001fff007424 */ /* 0x000fe200078e00ff */
[----:B------:R-:W-:Y:S02]  /*16e60*/  MOV R2, 0x16e80 ;  /* 0x00016e8000027802 */ /* 0x000fe40000000f00 */
[----:B-1234-:R-:W-:Y:S05]  /*16e70*/  CALL.REL.NOINC `($__internal_57_$__cuda_sm70_shflsync_idx_p) ;  /* 0x000005c000007944 */ /* 0x01efea0003c00000 */
[----:B------:R-:W-:Y:S01]  /*16e80*/  MOV R8, R0 ;  /* 0x0000000000087202 */ /* 0x000fe20000000f00 */
[----:B------:R-:W-:Y:S05]  /*16e90*/  BRA `(.L_x_2900) ;  /* 0xffffe48000007947 */ /* 0x000fea000383ffff */
.L_x_2857:
[----:B------:R-:W-:Y:S02]  /*16ea0*/  MOV R2, 0x1 ;  /* 0x0000000100027802 */ /* 0x000fe40000000f00 */
[----:B------:R-:W-:-:S02]  /*16eb0*/  MOV R3, 0x16ed0 ;  /* 0x00016ed000037802 */ /* 0x000fc40000000f00 */
[----:B--2-4-:R-:W-:Y:S05]  /*16ec0*/  CALL.REL.NOINC `($__internal_58_$__cuda_sm70_shflsync_up_p) ;  /* 0x000005c000007944 */ /* 0x014fea0003c00000 */
[----:B------:R-:W-:Y:S05]  /*16ed0*/  BRA `(.L_x_2901) ;  /* 0xffffe56000007947 */ /* 0x000fea000383ffff */
.L_x_2858:
[----:B------:R-:W-:Y:S02]  /*16ee0*/  MOV R2, 0x2 ;  /* 0x0000000200027802 */ /* 0x000fe40000000f00 */
[----:B------:R-:W-:-:S02]  /*16ef0*/  MOV R3, 0x16f10 ;  /* 0x00016f1000037802 */ /* 0x000fc40000000f00 */
[----:B--2-4-:R-:W-:Y:S05]  /*16f00*/  CALL.REL.NOINC `($__internal_58_$__cuda_sm70_shflsync_up_p) ;  /* 0x0000058000007944 */ /* 0x014fea0003c00000 */
        /* <DEDUP_REMOVED lines=23> */
.L_x_2862:
[----:B------:R-:W-:Y:S02]  /*17080*/  MOV R2, 0x1 ;  /* 0x0000000100027802 */ /* 0x000fe40000000f00 */
[----:B------:R-:W-:Y:S02]  /*17090*/  MOV R3, 0x170b0 ;  /* 0x000170b000037802 */ /* 0x000fe40000000f00 */
[----:B--2---:R-:W-:Y:S05]  /*170a0*/  CALL.REL.NOINC `($__internal_58_$__cuda_sm70_shflsync_up_p) ;  /* 0x000003e000007944 */ /* 0x004fea0003c00000 */
[----:B------:R-:W-:Y:S01]  /*170b0*/  MOV R2, R4 ;  /* 0x0000000400027202 */ /* 0x000fe20000000f00 */
[----:B------:R-:W-:Y:S05]  /*170c0*/  BRA `(.L_x_2903) ;  /* 0xffffe5c000007947 */ /* 0x000fea000383ffff */
.L_x_2863:
        /* <DEDUP_REMOVED lines=26> */
.L_x_2865:
[----:B------:R-:W-:Y:S02]  /*17270*/  SEL R0, RZ, 0x1, P0 ;  /* 0x00000001ff007807 */ /* 0x000fe40000000000 */
[----:B------:R-:W-:Y:S02]  /*17280*/  MOV R2, 0x172a0 ;  /* 0x000172a000027802 */ /* 0x000fe40000000f00 */
[----:B-12---:R-:W-:Y:S05]  /*17290*/  CALL.REL.NOINC `($__internal_59_$__cuda_sm70_votesync_ballot) ;  /* 0x0000026000007944 */ /* 0x006fea0003c00000 */
[----:B------:R-:W-:Y:S01]  /*172a0*/  MOV R8, R0 ;  /* 0x0000000000087202 */ /* 0x000fe20000000f00 */
[----:B------:R-:W-:Y:S05]  /*172b0*/  BRA `(.L_x_2905) ;  /* 0xffffe56000007947 */ /* 0x000fea000383ffff */
.L_x_2866:
[----:B------:R-:W-:Y:S01]  /*172c0*/  IMAD.MOV.U32 R5, RZ, RZ, R6 ;  /* 0x000000ffff057224 */ /* 0x000fe200078e0006 */
[----:B----4-:R-:W-:Y:S01]  /*172d0*/  MOV R3, R11 ;  /* 0x0000000b00037202 */ /* 0x010fe20000000f00 */
[----:B------:R-:W-:Y:S01]  /*172e0*/  IMAD.MOV.U32 R0, RZ, RZ, 0x1f ;  /* 0x0000001fff007424 */ /* 0x000fe200078e00ff */
[----:B------:R-:W-:Y:S02]  /*172f0*/  MOV R2, 0x17310 ;  /* 0x0001731000027802 */ /* 0x000fe40000000f00 */
[----:B-123--:R-:W-:Y:S05]  /*17300*/  CALL.REL.NOINC `($__internal_57_$__cuda_sm70_shflsync_idx_p) ;  /* 0x0000013000007944 */ /* 0x00efea0003c00000 */
[----:B------:R-:W-:Y:S01]  /*17310*/  IMAD.MOV.U32 R6, RZ, RZ, R0 ;  /* 0x000000ffff067224 */ /* 0x000fe200078e0000 */
[----:B------:R-:W-:Y:S01]  /*17320*/  MOV R3, R11 ;  /* 0x0000000b00037202 */ /* 0x000fe20000000f00 */
[----:B------:R-:W-:Y:S01]  /*17330*/  IMAD.MOV.U32 R5, RZ, RZ, R7 ;  /* 0x000000ffff057224 */ /* 0x000fe200078e0007 */
[----:B------:R-:W-:Y:S02]  /*17340*/  MOV R0, 0x1f ;  /* 0x0000001f00007802 */ /* 0x000fe40000000f00 */
[----:B------:R-:W-:-:S02]  /*17350*/  MOV R2, 0x17370 ;  /* 0x0001737000027802 */ /* 0x000fc40000000f00 */
[----:B------:R-:W-:Y:S05]  /*17360*/  CALL.REL.NOINC `($__internal_57_$__cuda_sm70_shflsync_idx_p) ;  /* 0x000000d000007944 */ /* 0x000fea0003c00000 */
[----:B------:R-:W-:Y:S01]  /*17370*/  MOV R7, R0 ;  /* 0x0000000000077202 */ /* 0x000fe20000000f00 */
[----:B------:R-:W-:Y:S05]  /*17380*/  BRA `(.L_x_2906) ;  /* 0xffffe4d000007947 */ /* 0x000fea000383ffff */
.L_x_2869:
[----:B------:R-:W-:Y:S01]  /*17390*/  IMAD.MOV.U32 R5, RZ, RZ, R4 ;  /* 0x000000ffff057224 */ /* 0x000fe200078e0004 */
[----:B------:R-:W-:-:S02]  /*173a0*/  MOV R0, 0x1f ;  /* 0x0000001f00007802 */ /* 0x000fc40000000f00 */
[----:B------:R-:W-:Y:S02]  /*173b0*/  MOV R2, 0x173d0 ;  /* 0x000173d000027802 */ /* 0x000fe40000000f00 */
[----:B-1234-:R-:W-:Y:S05]  /*173c0*/  CALL.REL.NOINC `($__internal_57_$__cuda_sm70_shflsync_idx_p) ;  /* 0x0000007000007944 */ /* 0x01efea0003c00000 */
[----:B------:R-:W-:Y:S01]  /*173d0*/  MOV R12, R0 ;  /* 0x00000000000c7202 */ /* 0x000fe20000000f00 */
[----:B------:R-:W-:Y:S05]  /*173e0*/  BRA `(.L_x_2868) ;  /* 0xffffe4d000007947 */ /* 0x000fea000383ffff */
        .weak           $__internal_56_$__cuda_sm70_shflsync_bfly_p
        .type           $__internal_56_$__cuda_sm70_shflsync_bfly_p,@function
        .size           $__internal_56_$__cuda_sm70_shflsync_bfly_p,($__internal_57_$__cuda_sm70_shflsync_idx_p - $__internal_56_$__cuda_sm70_shflsync_bfly_p)
$__internal_56_$__cuda_sm70_shflsync_bfly_p:
[----:B------:R-:W-:Y:S04]  /*173f0*/  WARPSYNC R6 ;  /* 0x0000000600007348 */ /* 0x000fe80003800000 */
[----:B------:R1:W2:Y:S02]  /*17400*/  SHFL.BFLY PT, R5, R2, R5, R7 ;  /* 0x0c00000502057389 */ /* 0x0002a400000e0007 */
[----:B-1----:R-:W-:Y:S02]  /*17410*/  MOV R2, R3 ;  /* 0x0000000300027202 */ /* 0x002fe40000000f00 */
[----:B------:R-:W-:-:S04]  /*17420*/  MOV R3, 0x0 ;  /* 0x0000000000037802 */ /* 0x000fc80000000f00 */
[----:B--2---:R-:W-:Y:S05]  /*17430*/  RET.REL.NODEC R2 `(_ZN7cutlass13device_kernelIN5flash19enable_sm80_to_sm89INS1_16FlashAttnFwdSm80INS1_25CollectiveMainloopFwdSm80ILi8ELi1ELb0EN4cute5tupleIJNS5_1CILi128EEENS7_ILi32EEENS7_ILi256EEEEEELi256ENS_10bfloat16_tEfNS_4arch4Sm80ELb0ELb0ELb0ELb1ELb0ELb1ELb1ELb1EEENS1_21CollectiveEpilogueFwdINS6_IJS8_SA_S9_EEENS6_IJNS7_ILi1EEESI_SI_EEESC_SE_Li256ELb1ELb1ELb1ELb0EEENS1_36VarlenDynamicPersistentTileSchedulerILi128ELi32ELi256ELi256ELb1ELb1ELb0ELb0ELb1ELb1EEEEEEEEEvNT_6ParamsE) ;  /* 0xfffe8bc002007950 */ /* 0x004fea0003c3ffff */
        .weak           $__internal_57_$__cuda_sm70_shflsync_idx_p
        .type           $__internal_57_$__cuda_sm70_shflsync_idx_p,@function
        .size           $__internal_57_$__cuda_sm70_shflsync_idx_p,($__internal_58_$__cuda_sm70_shflsync_up_p - $__internal_57_$__cuda_sm70_shflsync_idx_p)
$__internal_57_$__cuda_sm70_shflsync_idx_p:
[----:B------:R-:W-:-:S04]  /*17440*/  MOV R115, 0xffffffff ;  /* 0xffffffff00737802 */ /* 0x000fc80000000f00 */
[----:B------:R-:W-:Y:S04]  /*17450*/  WARPSYNC R115 ;  /* 0x0000007300007348 */ /* 0x000fe80003800000 */
[----:B------:R1:W2:Y:S02]  /*17460*/  SHFL.IDX PT, R0, R5, R3, R0 ;  /* 0x0000000305007389 */ /* 0x0002a400000e0000 */
[----:B-1----:R-:W-:-:S04]  /*17470*/  MOV R3, 0x0 ;  /* 0x0000000000037802 */ /* 0x002fc80000000f00 */
[----:B--2---:R-:W-:Y:S05]  /*17480*/  RET.REL.NODEC R2 `(_ZN7cutlass13device_kernelIN5flash19enable_sm80_to_sm89INS1_16FlashAttnFwdSm80INS1_25CollectiveMainloopFwdSm80ILi8ELi1ELb0EN4cute5tupleIJNS5_1CILi128EEENS7_ILi32EEENS7_ILi256EEEEEELi256ENS_10bfloat16_tEfNS_4arch4Sm80ELb0ELb0ELb0ELb1ELb0ELb1ELb1ELb1EEENS1_21CollectiveEpilogueFwdINS6_IJS8_SA_S9_EEENS6_IJNS7_ILi1EEESI_SI_EEESC_SE_Li256ELb1ELb1ELb1ELb0EEENS1_36VarlenDynamicPersistentTileSchedulerILi128ELi32ELi256ELi256ELb1ELb1ELb0ELb0ELb1ELb1EEEEEEEEEvNT_6ParamsE) ;  /* 0xfffe8b7002007950 */ /* 0x004fea0003c3ffff */
        .weak           $__internal_58_$__cuda_sm70_shflsync_up_p
        .type           $__internal_58_$__cuda_sm70_shflsync_up_p,@function
        .size           $__internal_58_$__cuda_sm70_shflsync_up_p,($__internal_59_$__cuda_sm70_votesync_ballot - $__internal_58_$__cuda_sm70_shflsync_up_p)
$__internal_58_$__cuda_sm70_shflsync_up_p:
[----:B------:R-:W-:Y:S02]  /*17490*/  IMAD.MOV.U32 R4, RZ, RZ, RZ ;  /* 0x000000ffff047224 */ /* 0x000fe400078e00ff */
[----:B------:R-:W-:-:S04]  /*174a0*/  IMAD.MOV.U32 R10, RZ, RZ, -0x1 ;  /* 0xffffffffff0a7424 */ /* 0x000fc800078e00ff */
[----:B------:R-:W-:Y:S04]  /*174b0*/  WARPSYNC R10 ;  /* 0x0000000a00007348 */ /* 0x000fe80003800000 */
[----:B------:R1:W2:Y:S02]  /*174c0*/  SHFL.UP PT, R4, R0, R2, R4 ;  /* 0x0400000200047389 */ /* 0x0002a400000e0004 */
[----:B-1----:R-:W-:Y:S02]  /*174d0*/  MOV R2, R3 ;  /* 0x0000000300027202 */ /* 0x002fe40000000f00 */
[----:B------:R-:W-:-:S04]  /*174e0*/  MOV R3, 0x0 ;  /* 0x0000000000037802 */ /* 0x000fc80000000f00 */
[----:B--2---:R-:W-:Y:S05]  /*174f0*/  RET.REL.NODEC R2 `(_ZN7cutlass13device_kernelIN5flash19enable_sm80_to_sm89INS1_16FlashAttnFwdSm80INS1_25CollectiveMainloopFwdSm80ILi8ELi1ELb0EN4cute5tupleIJNS5_1CILi128EEENS7_ILi32EEENS7_ILi256EEEEEELi256ENS_10bfloat16_tEfNS_4arch4Sm80ELb0ELb0ELb0ELb1ELb0ELb1ELb1ELb1EEENS1_21CollectiveEpilogueFwdINS6_IJS8_SA_S9_EEENS6_IJNS7_ILi1EEESI_SI_EEESC_SE_Li256ELb1ELb1ELb1ELb0EEENS1_36VarlenDynamicPersistentTileSchedulerILi128ELi32ELi256ELi256ELb1ELb1ELb0ELb0ELb1ELb1EEEEEEEEEvNT_6ParamsE) ;  /* 0xfffe8b0002007950 */ /* 0x004fea0003c3ffff */
        .weak           $__internal_59_$__cuda_sm70_votesync_ballot
        .type           $__internal_59_$__cuda_sm70_votesync_ballot,@function
        .size           $__internal_59_$__cuda_sm70_votesync_ballot,(.L_x_5245 - $__internal_59_$__cuda_sm70_votesync_ballot)
$__internal_59_$__cuda_sm70_votesync_ballot:
[----:B------:R-:W-:Y:S01]  /*17500*/  ISETP.NE.U32.AND P0, PT, R0, 0x1, PT ;  /* 0x000000010000780c */ /* 0x000fe20003f05070 */
[----:B------:R-:W-:-:S04]  /*17510*/  IMAD.MOV.U32 R3, RZ, RZ, -0x1 ;  /* 0xffffffffff037424 */ /* 0x000fc800078e00ff */
[----:B------:R-:W-:Y:S08]  /*17520*/  WARPSYNC R3 ;  /* 0x0000000300007348 */ /* 0x000ff00003800000 */
[----:B------:R-:W-:-:S04]  /*17530*/  VOTE.ANY R0, PT, !P0 ;  /* 0x0000000000007806 */ /* 0x000fc800040e0100 */
[----:B------:R-:W-:Y:S01]  /*17540*/  LOP3.LUT R0, R0, R3, RZ, 0xc0, !PT ;  /* 0x0000000300007212 */ /* 0x000fe200078ec0ff */
[----:B------:R-:W-:-:S04]  /*17550*/  IMAD.MOV.U32 R3, RZ, RZ, 0x0 ;  /* 0x00000000ff037424 */ /* 0x000fc800078e00ff */
[----:B------:R-:W-:Y:S05]  /*17560*/  RET.REL.NODEC R2 `(_ZN7cutlass13device_kernelIN5flash19enable_sm80_to_sm89INS1_16FlashAttnFwdSm80INS1_25CollectiveMainloopFwdSm80ILi8ELi1ELb0EN4cute5tupleIJNS5_1CILi128EEENS7_ILi32EEENS7_ILi256EEEEEELi256ENS_10bfloat16_tEfNS_4arch4Sm80ELb0ELb0ELb0ELb1ELb0ELb1ELb1ELb1EEENS1_21CollectiveEpilogueFwdINS6_IJS8_SA_S9_EEENS6_IJNS7_ILi1EEESI_SI_EEESC_SE_Li256ELb1ELb1ELb1ELb0EEENS1_36VarlenDynamicPersistentTileSchedulerILi128ELi32ELi256ELi256ELb1ELb1ELb0ELb0ELb1ELb1EEEEEEEEEvNT_6ParamsE) ;  /* 0xfffe8a9002007950 */ /* 0x000fea0003c3ffff */
.L_x_2907:
        /* <DEDUP_REMOVED lines=9> */
.L_x_5245:


//--------------------- .text._ZN7cutlass13device_kernelIN5flash19enable_sm80_to_sm89INS1_16FlashAttnFwdSm80INS1_25CollectiveMainloopFwdSm80ILi8ELi1ELb1EN4cute5tupleIJNS5_1CILi128EEENS7_ILi48EEENS7_ILi256EEEEEELi256ENS_10bfloat16_tEfNS_4arch4Sm80ELb0ELb1ELb0ELb0ELb0ELb0ELb1ELb1EEENS1_21CollectiveEpilogueFwdINS6_IJS8_SA_S9_EEENS6_IJNS7_ILi1EEESI_SI_EEESC_SE_Li256ELb0ELb1ELb1ELb0EEENS1_19SingleTileSchedulerILb0ELb1ELb1ELi128EEEEEEEEEvNT_6ParamsE --------------------------
	.section	.text._ZN7cutlass13device_kernelIN5flash19enable_sm80_to_sm89INS1_16FlashAttnFwdSm80INS1_25CollectiveMainloopFwdSm80ILi8ELi1ELb1EN4cute5tupleIJNS5_1CILi128EEENS7_ILi48EEENS7_ILi256EEEEEELi256ENS_10bfloat16_tEfNS_4arch4Sm80ELb0ELb1ELb0ELb0ELb0ELb0ELb1ELb1EEENS1_21CollectiveEpilogueFwdINS6_IJS8_SA_S9_EEENS6_IJNS7_ILi1EEESI_SI_EEESC_SE_Li256ELb0ELb1ELb1ELb0EEENS1_19SingleTileSchedulerILb0ELb1ELb1ELi128EEEEEEEEEvNT_6ParamsE,"ax",@progbits
	.sectioninfo	@"SHI_REGISTERS=255"
	.align	128
.text._ZN7cutlass13device_kernelIN5flash19enable_sm80_to_sm89INS1_16FlashAttnFwdSm80INS1_25CollectiveMainloopFwdSm80ILi8ELi1ELb1EN4cute5tupleIJNS5_1CILi128EEENS7_ILi48EEENS7_ILi256EEEEEELi256ENS_10bfloat16_tEfNS_4arch4Sm80ELb0ELb1ELb0ELb0ELb0ELb0ELb1ELb1EEENS1_21CollectiveEpilogueFwdINS6_IJS8_SA_S9_EEENS6_IJNS7_ILi1EEESI_SI_EEESC_SE_Li256ELb0ELb1ELb1ELb0EEENS1_19SingleTileSchedulerILb0ELb1ELb1ELi128EEEEEEEEEvNT_6ParamsE:
        .type           _ZN7cutlass13device_kernelIN5flash19enable_sm80_to_sm89INS1_16FlashAttnFwdSm80INS1_25CollectiveMainloopFwdSm80ILi8ELi1ELb1EN4cute5tupleIJNS5_1CILi128EEENS7_ILi48EEENS7_ILi256EEEEEELi256ENS_10bfloat16_tEfNS_4arch4Sm80ELb0ELb1ELb0ELb0ELb0ELb0ELb1ELb1EEENS1_21CollectiveEpilogueFwdINS6_IJS8_SA_S9_EEENS6_IJNS7_ILi1EEESI_SI_EEESC_SE_Li256ELb0ELb1ELb1ELb0EEENS1_19SingleTileSchedulerILb0ELb1ELb1ELi128EEEEEEEEEvNT_6ParamsE,@function
        .size           _ZN7cutlass13device_kernelIN5flash19enable_sm80_to_sm89INS1_16FlashAttnFwdSm80INS1_25CollectiveMainloopFwdSm80ILi8ELi1ELb1EN4cute5tupleIJNS5_1CILi128EEENS7_ILi48EEENS7_ILi256EEEEEELi256ENS_10bfloat16_tEfNS_4arch4Sm80ELb0ELb1ELb0ELb0ELb0ELb0ELb1ELb1EEENS1_21CollectiveEpilogueFwdINS6_IJS8_SA_S9_EEENS6_IJNS7_ILi1EEESI_SI_EEESC_SE_Li256ELb0ELb1ELb1ELb0EEENS1_19SingleTileSchedulerILb0ELb1ELb1ELi128EEEEEEEEEvNT_6ParamsE,(.L_x_5250 - _ZN7cutlass13device_kernelIN5flash19enable_sm80_to_sm89INS1_16FlashAttnFwdSm80INS1_25CollectiveMainloopFwdSm80ILi8ELi1ELb1EN4cute5tupleIJNS5_1CILi128EEENS7_ILi48EEENS7_ILi256EEEEEELi256ENS_10bfloat16_tEfNS_4arch4Sm80ELb0ELb1ELb0ELb0ELb0ELb0ELb1ELb1EEENS1_21CollectiveEpilogueFwdINS6_IJS8_SA_S9_EEENS6_IJNS7_ILi1EEESI_SI_EEESC_SE_Li256ELb0ELb1ELb1ELb0EEENS1_19SingleTileSchedulerILb0ELb1ELb1ELi128EEEEEEEEEvNT_6ParamsE)
        .other          _ZN7cutlass13device_kernelIN5flash19enable_sm80_to_sm89INS1_16FlashAttnFwdSm80INS1_25CollectiveMainloopFwdSm80ILi8ELi1ELb1EN4cute5tupleIJNS5_1CILi128EEENS7_ILi48EEENS7_ILi256EEEEEELi256ENS_10bfloat16_tEfNS_4arch4Sm80ELb0ELb1ELb0ELb0ELb0ELb0ELb1ELb1EEENS1_21CollectiveEpilogueFwdINS6_IJS8_SA_S9_EEENS6_IJNS7_ILi1EEESI_SI_EEESC_SE_Li256ELb0ELb1ELb1ELb0EEENS1_19SingleTileSchedulerILb0ELb1ELb1ELi128EEEEEEEEEvNT_6ParamsE,@"STO_CUDA_ENTRY STV_DEFAULT"
_ZN7cutlass13device_kernelIN5flash19enable_sm80_to_sm89INS1_16FlashAttnFwdSm80INS1_25CollectiveMainloopFwdSm80ILi8ELi1ELb1EN4cute5tupleIJNS5_1CILi128EEENS7_ILi48EEENS7_ILi256EEEEEELi256ENS_10bfloat16_tEfNS_4arch4Sm80ELb0ELb1ELb0ELb0ELb0ELb0ELb1ELb1EEENS1_21CollectiveEpilogueFwdINS6_IJS8_SA_S9_EEENS6_IJNS7_ILi1EEESI_SI_EEESC_SE_Li256ELb0ELb1ELb1ELb0EEENS1_19SingleTileSchedulerILb0ELb1ELb1ELi128EEEEEEEEEvNT_6ParamsE:
        /* <DEDUP_REMOVED lines=18> */
.L_x_2908:
[----:B---3--:R-:W-:Y:S02]  /*0120*/  ULDC.64 UR4, c[0x0][0x550] ;  /* 0x0001540000047ab9 */ /* 0x008fe40000000a00 */
[----:B------:R-:W-:Y:S02]  /*0130*/  UISETP.NE.AND UP0, UPT, UR4, 0x1, UPT ;  /* 0x000000010400788c */ /* 0x000fe4000bf05270 */
[----:B------:R-:W-:-:S02]  /*0140*/  UIMAD.WIDE.U32 UR8, UR6, UR5, URZ ;  /* 0x00000005060872a5 */ /* 0x000fc4000f8e003f */
[----:B------:R-:W-:Y:S02]  /*0150*/  ULDC UR4, c[0x0][0x558] ;  /* 0x0001560000047ab9 */ /* 0x000fe40000000800 */
[----:B------:R-:W-:-:S05]  /*0160*/  UMOV UR12, UR6 ;  /* 0x00000006000c7c82 */ /* 0x000fca0008000000 */
[----:B------:R-:W-:-:S03]  /*0170*/  @UP0 USHF.R.U32.HI UR12, URZ, UR4, UR9 ;  /* 0x000000043f0c0299 */ /* 0x000fc60008011609 */
.L_x_2909:
        /* <DEDUP_REMOVED lines=37> */
.L_x_2911:
[----:B------:R-:W-:Y:S02]  /*03d0*/  ULDC UR4, c[0x0][0x32c] ;  /* 0x0000cb0000047ab9 */ /* 0x000fe40000000800 */
[----:B------:R-:W-:-:S03]  /*03e0*/  UISETP.NE.AND UP0, UPT, UR10, UR4, UPT ;  /* 0x000000040a00728c */ /* 0x000fc6000bf05270 */
[----:B------:R-:W-:Y:S02]  /*03f0*/  ULDC.64 UR4, c[0x0][0x330] ;  /* 0x0000cc0000047ab9 */ /* 0x000fe40000000a00 */
[----:B------:R-:W-:-:S06]  /*0400*/  UIMAD.WIDE.U32 UR16, UR9, UR4, URZ ;  /* 0x00000004091072a5 */ /* 0x000fcc000f8e003f */
[----:B------:R-:W-:Y:S02]  /*0410*/  @UP0 USHF.R.U32.HI UR9, URZ, UR5, UR17 ;  /* 0x000000053f090299 */ /* 0x000fe40008011611 */
.L_x_2912:
[----:B------:R-:W-:Y:S02]  /*0420*/  ULDC UR4, c[0x0][0x32c] ;  /* 0x0000cb0000047ab9 */ /* 0x000fe40000000800 */
[----:B------:R-:W-:-:S04]  /*0430*/  UIMAD UR4, UR9, UR4, UR4 ;  /* 0x00000004090472a4 */ /* 0x000fc8000f8e0204 */
[----:B------:R-:W-:-:S04]  /*0440*/  UISETP.LT.AND UP0, UPT, UR8, UR4, UPT ;  /* 0x000000040800728c */ /* 0x000fc8000bf01270 */
[----:B------:R-:W-:Y:S02]  /*0450*/  USEL UR8, UR8, UR4, UP0 ;  /* 0x0000000408087287 */ /* 0x000fe40008000000 */
.L_x_2910:
        /* <DEDUP_REMOVED lines=39> */
.L_x_2914:
[----:B------:R-:W-:Y:S02]  /*06d0*/  ULDC UR4, c[0x0][0x32c] ;  /* 0x0000cb0000047ab9 */ /* 0x000fe40000000800 */
[----:B------:R-:W-:-:S03]  /*06e0*/  UISETP.NE.AND UP0, UPT, UR4, 0x1, UPT ;  /* 0x000000010400788c */ /* 0x000fc6000bf05270 */
[----:B------:R-:W-:Y:S02]  /*06f0*/  ULDC.64 UR4, c[0x0][0x330] ;  /* 0x0000cc0000047ab9 */ /* 0x000fe40000000a00 */
[----:B------:R-:W-:-:S06]  /*0700*/  UIMAD.WIDE.U32 UR16, UR15, UR4, URZ ;  /* 0x000000040f1072a5 */ /* 0x000fcc000f8e003f */
[----:B------:R-:W-:Y:S02]  /*0710*/  @UP0 USHF.R.U32.HI UR15, URZ, UR5, UR17 ;  /* 0x000000053f0f0299 */ /* 0x000fe40008011611 */
.L_x_2915:
[----:B------:R-:W-:Y:S02]  /*0720*/  ULDC UR4, c[0x0][0x32c] ;  /* 0x0000cb0000047ab9 */ /* 0x000fe40000000800 */
[----:B------:R-:W-:-:S04]  /*0730*/  UIMAD UR4, UR15, UR4, URZ ;  /* 0x000000040f0472a4 */ /* 0x000fc8000f8e023f */
[----:B------:R-:W-:-:S04]  /*0740*/  UISETP.LT.AND UP0, UPT, UR9, UR4, UPT ;  /* 0x000000040900728c */ /* 0x000fc8000bf01270 */
[----:B------:R-:W-:-:S04]  /*0750*/  USEL UR9, UR9, UR4, !UP0 ;  /* 0x0000000409097287 */ /* 0x000fc8000c000000 */
.L_x_2913:
        /* <DEDUP_REMOVED lines=46> */
.L_x_2916:
        /* <DEDUP_REMOVED lines=110> */
[----:B------:R-:W-:Y:S02]  /*1120*/  ULDC UR18, c[0x0][0x1d0] ;  /* 0x0000740000127ab9 */ /* 0x000fe40000000800 */
        /* <DEDUP_REMOVED lines=175> */
[----:B------:R-:W-:Y:S01]  /*1c20*/  IMAD.U32 R5, RZ, RZ, UR27 ;  /* 0x0000001bff057e24 */ /* 0x000fe2000f8e00ff */
[----:B------:R-:W-:Y:S01]  /*1c30*/  USHF.L.U32 UR15, UR6, 0x5, URZ ;  /* 0x00000005060f7899 */ /* 0x000fe2000800063f */
[----:B------:R-:W-:Y:S01]  /*1c40*/  IMAD.WIDE.U32 R26, R8, c[0x0][0x218], R2 ;  /* 0x00008600081a7a25 */ /* 0x000fe200078e0002 */
[----:B------:R-:W-:Y:S01]  /*1c50*/  UIMAD UR4, UR20, UR5, UR4 ;  /* 0x00000005140472a4 */ /* 0x000fe2000f8e0204 */
[----:B------:R-:W-:Y:S02]  /*1c60*/  STL.64 [R1+0x30], R72 ;  /* 0x0000304801007387 */ /* 0x000fe40000100a00 */
        /* <DEDUP_REMOVED lines=34> */
[----:B-1----:R-:W-:Y:S01]  /*1e90*/  LEA.HI R10, R67, R132, RZ, 0x4 ;  /* 0x00000084430a7211 */ /* 0x002fe200078f20ff */
[----:B------:R4:W-:Y:S01]  /*1ea0*/  @P2 LDGSTS.E.BYPASS.LTC128B.128 [R68+0x13100], [R2.64+0x100], !P5 ;  /* 0x1310010002442fae */ /* 0x0009e2000e901d50 */
[----:B------:R-:W-:Y:S02]  /*1eb0*/  @P1 LEA.HI.X R9, R4, c[0x0][0x1cc], R0, 0x1, P0 ;  /* 0x0000730004091a11 */ /* 0x000fe400000f0c00 */
[----:B------:R-:W-:Y:S01]  /*1ec0*/  IADD3 R0, R7, UR4, RZ ;  /* 0x0000000407007c10 */ /* 0x000fe2000fffe0ff */
[----:B------:R4:W-:Y:S01]  /*1ed0*/  @P2 LDGSTS.E.BYPASS.LTC128B.128 [R68+0x14900], [R2.64+0x180], !P4 ;  /* 0x1490018002442fae */ /* 0x0009e2000e101d50 */
[----:B------:R-:W-:-:S02]  /*1ee0*/  LEA R12, P0, R6, c[0x0][0x1f8], 0x1 ;  /* 0x00007e00060c7a11 */ /* 0x000fc400078008ff */
[----:B------:R-:W-:Y:S01]  /*1ef0*/  LOP3.LUT P2, RZ, R133, 0x1, RZ, 0xc0, !PT ;  /* 0x0000000185ff7812 */ /* 0x000fe2000784c0ff */
[----:B------:R1:W-:Y:S01]  /*1f00*/  @P1 LDGSTS.E.BYPASS.LTC128B.128 [R68+0x11100], [R8.64], !P6 ;  /* 0x1110000008441fae */ /* 0x0003e2000f101d50 */
[----:B------:R-:W-:Y:S01]  /*1f10*/  LEA.HI.X R13, R6, c[0x0][0x1fc], R0, 0x1, P0 ;  /* 0x00007f00060d7a11 */ /* 0x000fe200000f0c00 */
[----:B------:R-:W-:Y:S02]  /*1f20*/  IMAD.SHL.U32 R6, R69, 0x8, RZ ;  /* 0x0000000845067824 */ /* 0x000fe400078e00ff */
[----:B------:R-:W-:Y:S02]  /*1f30*/  @!P3 IMAD.MOV.U32 R7, RZ, RZ, c[0x0][0x208] ;  /* 0x00008200ff07b624 */ /* 0x000fe400078e00ff */
[----:B------:R-:W-:-:S03]  /*1f40*/  @!P3 IMAD.MOV.U32 R11, RZ, RZ, c[0x0][0x20c] ;  /* 0x00008300ff0bb624 */ /* 0x000fc600078e00ff */
[----:B--2---:R-:W-:-:S03]  /*1f50*/  @!P3 LEA R14, P0, R7, R12, 0x6 ;  /* 0x0000000c070eb211 */ /* 0x004fc600078030ff */
[----:B------:R1:W-:Y:S01]  /*1f60*/  @P1 LDGSTS.E.BYPASS.LTC128B.128 [R68+0x12900], [R8.64+0x80], !P2 ;  /* 0x1290008008441fae */ /* 0x0003e2000d101d50 */
[----:B------:R-:W-:Y:S02]  /*1f70*/  @!P3 LEA.HI.X R15, R7, R13, R11, 0x6, P0 ;  /* 0x0000000d070fb211 */ /* 0x000fe400000f340b */
[----:B------:R-:W-:Y:S01]  /*1f80*/  LOP3.LUT P0, RZ, R21, 0x2, RZ, 0xc0, !PT ;  /* 0x0000000215ff7812 */ /* 0x000fe2000780c0ff */
[----:B------:R1:W-:Y:S01]  /*1f90*/  @P1 LDGSTS.E.BYPASS.LTC128B.128 [R68+0x14100], [R8.64+0x100], !P5 ;  /* 0x1410010008441fae */ /* 0x0003e2000e901d50 */
[----:B------:R-:W-:Y:S02]  /*1fa0*/  SEL R7, RZ, 0x1, P6 ;  /* 0x00000001ff077807 */ /* 0x000fe40003000000 */
[----:B------:R-:W-:Y:S01]  /*1fb0*/  P2R R11, PR, RZ, 0x8 ;  /* 0x00000008ff0b7803 */ /* 0x000fe20000000000 */
[----:B------:R1:W-:Y:S01]  /*1fc0*/  @P1 LDGSTS.E.BYPASS.LTC128B.128 [R68+0x15900], [R8.64+0x180], !P4 ;  /* 0x1590018008441fae */ /* 0x0003e2000e101d50 */
[----:B----4-:R-:W-:-:S03]  /*1fd0*/  LOP3.LUT R2, R10, 0xfffffff0, RZ, 0xc0, !PT ;  /* 0xfffffff00a027812 */ /* 0x010fc600078ec0ff */
[----:B------:R-:W0:Y:S01]  /*1fe0*/  LDGDEPBAR ;  /* 0x00000000000079af */ /* 0x000e220000000000 */
[----:B------:R-:W-:Y:S01]  /*1ff0*/  SHF.R.S32.HI R3, RZ, 0x4, R10 ;  /* 0x00000004ff037819 */ /* 0x000fe2000001140a */
[----:B------:R-:W-:-:S03]  /*2000*/  IMAD.IADD R0, R132, 0x1, -R2 ;  /* 0x0000000184007824 */ /* 0x000fc600078e0a02 */
[----:B------:R-:W-:Y:S01]  /*2010*/  LEA.HI R4, R10, R3, RZ, 0x1 ;  /* 0x000000030a047211 */ /* 0x000fe200078f08ff */
[----:B------:R-:W-:Y:S01]  /*2020*/  IMAD.SHL.U32 R2, R21, 0x40, RZ ;  /* 0x0000004015027824 */ /* 0x000fe200078e00ff */
[----:B------:R-:W-:-:S04]  /*2030*/  SHF.R.S32.HI R5, RZ, 0x1f, R0 ;  /* 0x0000001fff057819 */ /* 0x000fc80000011400 */
[----:B------:R-:W-:Y:S02]  /*2040*/  LOP3.LUT R2, R2, 0x1c0, RZ, 0xc0, !PT ;  /* 0x000001c002027812 */ /* 0x000fe400078ec0ff */
[----:B------:R-:W-:Y:S02]  /*2050*/  LEA.HI R10, R5, R0, RZ, 0x3 ;  /* 0x00000000050a7211 */ /* 0x000fe400078f18ff */
[----:B------:R-:W-:Y:S02]  /*2060*/  LOP3.LUT R4, R4, 0xfffffffe, RZ, 0xc0, !PT ;  /* 0xfffffffe04047812 */ /* 0x000fe400078ec0ff */
[----:B------:R-:W-:Y:S02]  /*2070*/  LOP3.LUT R5, R10, 0xfffffff8, RZ, 0xc0, !PT ;  /* 0xfffffff80a057812 */ /* 0x000fe400078ec0ff */
[----:B------:R-:W-:Y:S01]  /*2080*/  LOP3.LUT R6, R2, 0x8, R6, 0xf8, !PT ;  /* 0x0000000802067812 */ /* 0x000fe200078ef806 */
[----:B------:R-:W-:Y:S01]  /*2090*/  IMAD.IADD R3, R3, 0x1, -R4 ;  /* 0x0000000103037824 */ /* 0x000fe200078e0a04 */
[----:B------:R-:W-:Y:S01]  /*20a0*/  SHF.R.U32.HI R2, RZ, 0x3, R2 ;  /* 0x00000003ff027819 */ /* 0x000fe20000011602 */
[----:B------:R-:W-:Y:S01]  /*20b0*/  IMAD.IADD R4, R0, 0x1, -R5 ;  /* 0x0000000100047824 */ /* 0x000fe200078e0a05 */
[----:B------:R-:W-:Y:S01]  /*20c0*/  SEL R5, RZ, 0x4, P5 ;  /* 0x00000004ff057807 */ /* 0x000fe20002800000 */
[----:B------:R-:W-:-:S04]  /*20d0*/  DEPBAR.LE SB0, 0x1 ;  /* 0x000080400000791a */ /* 0x000fc80000000000 */
        /* <DEDUP_REMOVED lines=67> */
[----:B---3--:R-:W-:Y:S04]  /*2510*/  LDSM.16.M88.4 R16, [R135+0x10100] ;  /* 0x010100008710783b */ /* 0x008fe80000000200 */
[----:B------:R-:W2:Y:S04]  /*2520*/  LDSM.16.M88.4 R24, [R135+0x10900] ;  /* 0x010900008718783b */ /* 0x000ea80000000200 */
[----:B------:R-:W3:Y:S04]  /*2530*/  LDSM.16.M88.4 R28, [R135+0x11100] ;  /* 0x01110000871c783b */ /* 0x000ee80000000200 */
[----:B------:R-:W-:Y:S04]  /*2540*/  LDSM.16.M88.4 R36, [R242] ;  /* 0x00000000f224783b */ /* 0x000fe80000000200 */
[----:B------:R-:W4:Y:S04]  /*2550*/  LDSM.16.M88.4 R44, [R242+0x800] ;  /* 0x00080000f22c783b */ /* 0x000f280000000200 */
[----:B------:R-:W5:Y:S04]  /*2560*/  LDSM.16.M88.4 R52, [R242+0x1000] ;  /* 0x00100000f234783b */ /* 0x000f680000000200 */
        /* <DEDUP_REMOVED lines=8> */
[C---:B------:R-:W-:Y:S01]  /*25f0*/  IMAD.IADD R238, R242.reuse, 0x1, R2 ;  /* 0x00000001f2ee7824 */ /* 0x040fe200078e0202 */
[----:B------:R-:W-:-:S05]  /*2600*/  IADD3 R2, R242, 0x800, RZ ;  /* 0x00000800f2027810 */ /* 0x000fca0007ffe0ff */
[----:B------:R-:W-:Y:S01]  /*2610*/  STL [R1], R2 ;  /* 0x0000000201007387 */ /* 0x000fe20000100800 */
[----:B--2---:R-:W-:Y:S03]  /*2620*/  HMMA.16816.F32.BF16 R20, R160, R24, RZ ;  /* 0x00000018a014723c */ /* 0x004fe600000418ff */
[----:B------:R2:W-:Y:S01]  /*2630*/  LDGSTS.E.BYPASS.LTC128B.128 [R68+0x1900], [R12.64+0x80], !P0 ;  /* 0x019000800c447fae */ /* 0x0005e2000c101d50 */
[----:B------:R-:W-:-:S04]  /*2640*/  ISETP.LT.OR P0, PT, R5, 0x1, !P1 ;  /* 0x000000010500780c */ /* 0x000fc80004f01670 */
[C---:B------:R-:W-:Y:S09]  /*2650*/  HMMA.16816.F32.BF16 R24, R160.reuse, R26, RZ ;  /* 0x0000001aa018723c */ /* 0x040ff200000418ff */
[----:B------:R2:W-:Y:S01]  /*2660*/  LDGSTS.E.BYPASS.LTC128B.128 [R68+0x3100], [R12.64+0x100], !P0 ;  /* 0x031001000c447fae */ /* 0x0005e2000c101d50 */
[----:B------:R-:W-:Y:S01]  /*2670*/  LOP3.LUT P0, RZ, R6, 0x8, RZ, 0xc0, !PT ;  /* 0x0000000806ff7812 */ /* 0x000fe2000780c0ff */
[----:B---3--:R-:W-:Y:S03]  /*2680*/  HMMA.16816.F32.BF16 R32, R160, R28, RZ ;  /* 0x0000001ca020723c */ /* 0x008fe600000418ff */
[----:B------:R-:W-:-:S05]  /*2690*/  ISETP.LT.OR P3, PT, R5, 0x1, !P0 ;  /* 0x000000010500780c */ /* 0x000fca0004761670 */
[----:B------:R-:W-:Y:S08]  /*26a0*/  HMMA.16816.F32.BF16 R40, R160, R30, RZ ;  /* 0x0000001ea028723c */ /* 0x000ff000000418ff */
[----:B------:R2:W-:Y:S01]  /*26b0*/  LDGSTS.E.BYPASS.LTC128B.128 [R68+0x4900], [R12.64+0x180], !P3 ;  /* 0x049001800c447fae */ /* 0x0005e2000d901d50 */
[----:B------:R-:W-:Y:S01]  /*26c0*/  ISETP.NE.AND P3, PT, R11, RZ, PT ;  /* 0x000000ff0b00720c */ /* 0x000fe20003f65270 */
[----:B----4-:R-:W-:Y:S08]  /*26d0*/  HMMA.16816.F32.BF16 R20, R164, R44, R20 ;  /* 0x0000002ca414723c */ /* 0x010ff00000041814 */
[----:B-1----:R-:W-:Y:S04]  /*26e0*/  HMMA.16816.F32.BF16 R8, R160, R16, RZ ;  /* 0x00000010a008723c */ /* 0x002fe800000418ff */
[----:B------:R-:W-:-:S02]  /*26f0*/  @!P3 ISETP.LT.OR P6, PT, R5, 0x21, !P6 ;  /* 0x000000210500b80c */ /* 0x000fc400077c1670 */
[C---:B------:R-:W-:Y:S02]  /*2700*/  @!P3 ISETP.LT.OR P2, PT, R5.reuse, 0x21, !P2 ;  /* 0x000000210500b80c */ /* 0x040fe40005741670 */
[C---:B------:R-:W-:Y:S01]  /*2710*/  @!P3 ISETP.LT.OR P1, PT, R5.reuse, 0x21, !P1 ;  /* 0x000000210500b80c */ /* 0x040fe20004f21670 */
[----:B------:R-:W-:Y:S01]  /*2720*/  HMMA.16816.F32.BF16 R16, R160, R18, RZ ;  /* 0x00000012a010723c */ /* 0x000fe200000418ff */
[----:B------:R-:W-:-:S07]  /*2730*/  @!P3 ISETP.LT.OR P0, PT, R5, 0x21, !P0 ;  /* 0x000000210500b80c */ /* 0x000fce0004701670 */
[----:B------:R2:W-:Y:S01]  /*2740*/  @!P3 LDGSTS.E.BYPASS.LTC128B.128 [R68+0x1100], [R14.64], !P6 ;  /* 0x011000000e44bfae */ /* 0x0005e2000f101d50 */
[C---:B------:R-:W-:Y:S01]  /*2750*/  HMMA.16816.F32.BF16 R24, R164.reuse, R46, R24 ;  /* 0x0000002ea418723c */ /* 0x040fe20000041818 */
[----:B------:R-:W-:Y:S02]  /*2760*/  ISETP.NE.AND P6, PT, R7, RZ, PT ;  /* 0x000000ff0700720c */ /* 0x000fe40003fc5270 */
[----:B------:R2:W-:Y:S04]  /*2770*/  @!P3 LDGSTS.E.BYPASS.LTC128B.128 [R68+0x2900], [R14.64+0x80], !P2 ;  /* 0x029000800e44bfae */ /* 0x0005e8000d101d50 */
[----:B------:R2:W-:Y:S01]  /*2780*/  @!P3 LDGSTS.E.BYPASS.LTC128B.128 [R68+0x4100], [R14.64+0x100], !P1 ;  /* 0x041001000e44bfae */ /* 0x0005e2000c901d50 */
[----:B------:R-:W-:Y:S03]  /*2790*/  HMMA.16816.F32.BF16 R8, R164, R36, R8 ;  /* 0x00000024a408723c */ /* 0x000fe60000041808 */
[----:B------:R2:W-:Y:S01]  /*27a0*/  @!P3 LDGSTS.E.BYPASS.LTC128B.128 [R68+0x5900], [R14.64+0x180], !P0 ;  /* 0x059001800e44bfae */ /* 0x0005e2000c101d50 */
[----:B------:R-:W-:-:S03]  /*27b0*/  PLOP3.LUT P0, PT, PT, PT, UP0, 0x40, 0x0 ;  /* 0x000000000000781c */ /* 0x000fc60003f0e808 */
[----:B------:R-:W1:Y:S01]  /*27c0*/  LDSM.16.M88.4 R48, [R241+0x10100] ;  /* 0x01010000f130783b */ /* 0x000e620000000200 */
[C---:B------:R-:W-:Y:S03]  /*27d0*/  HMMA.16816.F32.BF16 R16, R164.reuse, R38, R16 ;  /* 0x00000026a410723c */ /* 0x040fe60000041810 */
[----:B------:R-:W3:Y:S04]  /*27e0*/  LDSM.16.M88.4 R56, [R241+0x10900] ;  /* 0x01090000f138783b */ /* 0x000ee80000000200 */
[----:B------:R-:W4:Y:S01]  /*27f0*/  LDSM.16.M88.4 R60, [R241+0x11100] ;  /* 0x01110000f13c783b */ /* 0x000f220000000200 */
[C---:B-----5:R-:W-:Y:S03]  /*2800*/  HMMA.16816.F32.BF16 R28, R164.reuse, R52, R32 ;  /* 0x00000034a41c723c */ /* 0x060fe60000041820 */
[----:B------:R-:W-:Y:S04]  /*2810*/  LDSM.16.M88.4 R36, [R135+0x11900] ;  /* 0x011900008724783b */ /* 0x000fe80000000200 */
[----:B------:R-:W-:Y:S01]  /*2820*/  LDSM.16.M88.4 R44, [R135+0x12100] ;  /* 0x01210000872c783b */ /* 0x000fe20000000200 */
[----:B------:R-:W-:Y:S03]  /*2830*/  HMMA.16816.F32.BF16 R32, R164, R54, R40 ;  /* 0x00000036a420723c */ /* 0x000fe60000041828 */
[----:B------:R-:W-:Y:S04]  /*2840*/  LDSM.16.M88.4 R40, [R238+0x800] ;  /* 0x00080000ee28783b */ /* 0x000fe80000000200 */
[----:B--2---:R-:W2:Y:S04]  /*2850*/  LDSM.16.M88.4 R12, [R238] ;  /* 0x00000000ee0c783b */ /* 0x004ea80000000200 */
[----:B------:R-:W5:Y:S04]  /*2860*/  LDSM.16.M88.4 R52, [R238+0x1000] ;  /* 0x00100000ee34783b */ /* 0x000f680000000200 */
[----:B------:R-:W0:Y:S01]  /*2870*/  LDGDEPBAR ;  /* 0x00000000000079af */ /* 0x000e220000000000 */
[C---:B-1----:R-:W-:Y:S08]  /*2880*/  HMMA.16816.F32.BF16 R8, R180.reuse, R48, R8 ;  /* 0x00000030b408723c */ /* 0x042ff00000041808 */
[C---:B------:R-:W-:Y:S01]  /*2890*/  HMMA.16816.F32.BF16 R16, R180.reuse, R50, R16 ;  /* 0x00000032b410723c */ /* 0x040fe20000041810 */
[----:B------:R-:W-:Y:S07]  /*28a0*/  LDSM.16.M88.4 R48, [R242+0x2800] ;  /* 0x00280000f230783b */ /* 0x000fee0000000200 */
[C---:B---3--:R-:W-:Y:S08]  /*28b0*/  HMMA.16816.F32.BF16 R20, R180.reuse, R56, R20 ;  /* 0x00000038b414723c */ /* 0x048ff00000041814 */
[C---:B------:R-:W-:Y:S01]  /*28c0*/  HMMA.16816.F32.BF16 R24, R180.reuse, R58, R24 ;  /* 0x0000003ab418723c */ /* 0x040fe20000041818 */
[----:B------:R-:W1:Y:S07]  /*28d0*/  LDSM.16.M88.4 R56, [R135+0x12900] ;  /* 0x012900008738783b */ /* 0x000e6e0000000200 */
[C---:B----4-:R-:W-:Y:S08]  /*28e0*/  HMMA.16816.F32.BF16 R28, R180.reuse, R60, R28 ;  /* 0x0000003cb41c723c */ /* 0x050ff0000004181c */
[----:B------:R-:W-:Y:S01]  /*28f0*/  HMMA.16816.F32.BF16 R32, R180, R62, R32 ;  /* 0x0000003eb420723c */ /* 0x000fe20000041820 */
[----:B------:R-:W-:Y:S07]  /*2900*/  LDSM.16.M88.4 R60, [R135+0x15900] ;  /* 0x01590000873c783b */ /* 0x000fee0000000200 */
[C---:B--2---:R-:W-:Y:S08]  /*2910*/  HMMA.16816.F32.BF16 R8, R184.reuse, R12, R8 ;  /* 0x0000000cb808723c */ /* 0x044ff00000041808 */
[C---:B------:R-:W-:Y:S01]  /*2920*/  HMMA.16816.F32.BF16 R16, R184.reuse, R14, R16 ;  /* 0x0000000eb810723c */ /* 0x040fe20000041810 */
[----:B------:R-:W2:Y:S07]  /*2930*/  LDSM.16.M88.4 R12, [R242+0x1800] ;  /* 0x00180000f20c783b */ /* 0x000eae0000000200 */
[C---:B------:R-:W-:Y:S08]  /*2940*/  HMMA.16816.F32.BF16 R20, R184.reuse, R40, R20 ;  /* 0x00000028b814723c */ /* 0x040ff00000041814 */
[C---:B------:R-:W-:Y:S01]  /*2950*/  HMMA.16816.F32.BF16 R24, R184.reuse, R42, R24 ;  /* 0x0000002ab818723c */ /* 0x040fe20000041818 */
[----:B------:R-:W3:Y:S07]  /*2960*/  LDSM.16.M88.4 R40, [R242+0x2000] ;  /* 0x00200000f228783b */ /* 0x000eee0000000200 */
[C---:B-----5:R-:W-:Y:S08]  /*2970*/  HMMA.16816.F32.BF16 R28, R184.reuse, R52, R28 ;  /* 0x00000034b81c723c */ /* 0x060ff0000004181c */
[----:B------:R-:W-:Y:S01]  /*2980*/  HMMA.16816.F32.BF16 R32, R184, R54, R32 ;  /* 0x00000036b820723c */ /* 0x000fe20000041820 */
[----:B------:R-:W-:Y:S07]  /*2990*/  LDSM.16.M88.4 R52, [R238+0x2800] ;  /* 0x00280000ee34783b */ /* 0x000fee0000000200 */
[C---:B------:R-:W-:Y:S08]  /*29a0*/  HMMA.16816.F32.BF16 R8, R188.reuse, R36, R8 ;  /* 0x00000024bc08723c */ /* 0x040ff00000041808 */
[C---:B------:R-:W-:Y:S01]  /*29b0*/  HMMA.16816.F32.BF16 R16, R188.reuse, R38, R16 ;  /* 0x00000026bc10723c */ /* 0x040fe20000041810 */
[----:B------:R-:W4:Y:S07]  /*29c0*/  LDSM.16.M88.4 R36, [R241+0x11900] ;  /* 0x01190000f124783b */ /* 0x000f2e0000000200 */
[C---:B------:R-:W-:Y:S08]  /*29d0*/  HMMA.16816.F32.BF16 R20, R188.reuse, R44, R20 ;  /* 0x0000002cbc14723c */ /* 0x040ff00000041814 */
[C---:B------:R-:W-:Y:S01]  /*29e0*/  HMMA.16816.F32.BF16 R24, R188.reuse, R46, R24 ;  /* 0x0000002ebc18723c */ /* 0x040fe20000041818 */
[----:B------:R-:W5:Y:S07]  /*29f0*/  LDSM.16.M88.4 R44, [R241+0x12100] ;  /* 0x01210000f12c783b */ /* 0x000f6e0000000200 */
        /* <DEDUP_REMOVED lines=9> */
[C---:B------:R-:W-:Y:S08]  /*2a90*/  HMMA.16816.F32.BF16 R28, R192.reuse, R48, R28 ;  /* 0x00000030c01c723c */ /* 0x040ff0000004181c */
[----:B------:R-:W-:Y:S01]  /*2aa0*/  HMMA.16816.F32.BF16 R32, R192, R50, R32 ;  /* 0x00000032c020723c */ /* 0x000fe20000041820 */
[----:B------:R-:W-:Y:S07]  /*2ab0*/  LDSM.16.M88.4 R48, [R135+0x13900] ;  /* 0x013900008730783b */ /* 0x000fee0000000200 */
[C---:B----4-:R-:W-:Y:S08]  /*2ac0*/  HMMA.16816.F32.BF16 R8, R196.reuse, R36, R8 ;  /* 0x00000024c408723c */ /* 0x050ff00000041808 */
[C---:B------:R-:W-:Y:S01]  /*2ad0*/  HMMA.16816.F32.BF16 R16, R196.reuse, R38, R16 ;  /* 0x00000026c410723c */ /* 0x040fe20000041810 */
[----:B------:R-:W4:Y:S07]  /*2ae0*/  LDSM.16.M88.4 R36, [R135+0x13100] ;  /* 0x013100008724783b */ /* 0x000f2e0000000200 */
[C---:B-----5:R-:W-:Y:S08]  /*2af0*/  HMMA.16816.F32.BF16 R20, R196.reuse, R44, R20 ;  /* 0x0000002cc414723c */ /* 0x060ff00000041814 */
[C---:B------:R-:W-:Y:S01]  /*2b00*/  HMMA.16816.F32.BF16 R24, R196.reuse, R46, R24 ;  /* 0x0000002ec418723c */ /* 0x040fe20000041818 */
[----:B------:R-:W-:Y:S07]  /*2b10*/  LDSM.16.M88.4 R44, [R242+0x3800] ;  /* 0x00380000f22c783b */ /* 0x000fee0000000200 */
        /* <DEDUP_REMOVED lines=8> */
[----:B------:R-:W-:Y:S07]  /*2ba0*/  LDSM.16.M88.4 R40, [R241+0x13100] ;  /* 0x01310000f128783b */ /* 0x000fee0000000200 */
[C---:B------:R-:W-:Y:S08]  /*2bb0*/  HMMA.16816.F32.BF16 R28, R200.reuse, R52, R28 ;  /* 0x00000034c81c723c */ /* 0x040ff0000004181c */
[----:B------:R-:W-:Y:S01]  /*2bc0*/  HMMA.16816.F32.BF16 R32, R200, R54, R32 ;  /* 0x00000036c820723c */ /* 0x000fe20000041820 */
[----:B------:R-:W3:Y:S07]  /*2bd0*/  LDSM.16.M88.4 R52, [R242+0x4000] ;  /* 0x00400000f234783b */ /* 0x000eee0000000200 */
[C---:B----4-:R-:W-:Y:S08]  /*2be0*/  HMMA.16816.F32.BF16 R8, R204.reuse, R36, R8 ;  /* 0x00000024cc08723c */ /* 0x050ff00000041808 */
[C---:B------:R-:W-:Y:S01]  /*2bf0*/  HMMA.16816.F32.BF16 R16, R204.reuse, R38, R16 ;  /* 0x00000026cc10723c */ /* 0x040fe20000041810 */
[----:B------:R-:W-:Y:S07]  /*2c00*/  LDSM.16.M88.4 R36, [R238+0x3000] ;  /* 0x00300000ee24783b */ /* 0x000fee0000000200 */
[C---:B------:R-:W-:Y:S08]  /*2c10*/  HMMA.16816.F32.BF16 R20, R204.reuse, R48, R20 ;  /* 0x00000030cc14723c */ /* 0x040ff00000041814 */
[C---:B------:R-:W-:Y:S01]  /*2c20*/  HMMA.16816.F32.BF16 R24, R204.reuse, R50, R24 ;  /* 0x00000032cc18723c */ /* 0x040fe20000041818 */
[----:B------:R-:W4:Y:S07]  /*2c30*/  LDSM.16.M88.4 R48, [R241+0x13900] ;  /* 0x01390000f130783b */ /* 0x000f2e0000000200 */
[C---:B-1----:R-:W-:Y:S08]  /*2c40*/  HMMA.16816.F32.BF16 R28, R204.reuse, R56, R28 ;  /* 0x00000038cc1c723c */ /* 0x042ff0000004181c */
[----:B------:R-:W-:Y:S01]  /*2c50*/  HMMA.16816.F32.BF16 R32, R204, R58, R32 ;  /* 0x0000003acc20723c */ /* 0x000fe20000041820 */
[----:B------:R-:W1:Y:S07]  /*2c60*/  LDSM.16.M88.4 R56, [R241+0x14100] ;  /* 0x01410000f138783b */ /* 0x000e6e0000000200 */
[C---:B--2---:R-:W-:Y:S08]  /*2c70*/  HMMA.16816.F32.BF16 R8, R208.reuse, R12, R8 ;  /* 0x0000000cd008723c */ /* 0x044ff00000041808 */
[C---:B------:R-:W-:Y:S08]  /*2c80*/  HMMA.16816.F32.BF16 R16, R208.reuse, R14, R16 ;  /* 0x0000000ed010723c */ /* 0x040ff00000041810 */
[C---:B------:R-:W-:Y:S08]  /*2c90*/  HMMA.16816.F32.BF16 R20, R208.reuse, R44, R20 ;  /* 0x0000002cd014723c */ /* 0x040ff00000041814 */
[C---:B------:R-:W-:Y:S01]  /*2ca0*/  HMMA.16816.F32.BF16 R24, R208.reuse, R46, R24 ;  /* 0x0000002ed018723c */ /* 0x040fe20000041818 */
[----:B------:R-:W2:Y:S07]  /*2cb0*/  LDSM.16.M88.4 R44, [R238+0x3800] ;  /* 0x00380000ee2c783b */ /* 0x000eae0000000200 */
[C---:B---3--:R-:W-:Y:S08]  /*2cc0*/  HMMA.16816.F32.BF16 R28, R208.reuse, R52, R28 ;  /* 0x00000034d01c723c */ /* 0x048ff0000004181c */
[----:B------:R-:W-:Y:S01]  /*2cd0*/  HMMA.16816.F32.BF16 R32, R208, R54, R32 ;  /* 0x00000036d020723c */ /* 0x000fe20000041820 */
[----:B------:R-:W3:Y:S07]  /*2ce0*/  LDSM.16.M88.4 R52, [R238+0x4000] ;  /* 0x00400000ee34783b */ /* 0x000eee0000000200 */
[C---:B------:R-:W-:Y:S08]  /*2cf0*/  HMMA.16816.F32.BF16 R12, R212.reuse, R40, R8 ;  /* 0x00000028d40c723c */ /* 0x040ff00000041808 */
[C---:B------:R-:W-:Y:S01]  /*2d00*/  HMMA.16816.F32.BF16 R8, R212.reuse, R42, R16 ;  /* 0x0000002ad408723c */ /* 0x040fe20000041810 */
[----:B------:R-:W5:Y:S07]  /*2d10*/  LDSM.16.M88.4 R40, [R135+0x14900] ;  /* 0x014900008728783b */ /* 0x000f6e0000000200 */
[C---:B----4-:R-:W-:Y:S08]  /*2d20*/  HMMA.16816.F32.BF16 R20, R212.reuse, R48, R20 ;  /* 0x00000030d414723c */ /* 0x050ff00000041814 */
[C---:B------:R-:W-:Y:S01]  /*2d30*/  HMMA.16816.F32.BF16 R24, R212.reuse, R50, R24 ;  /* 0x00000032d418723c */ /* 0x040fe20000041818 */
[----:B------:R-:W4:Y:S07]  /*2d40*/  LDSM.16.M88.4 R48, [R135+0x15100] ;  /* 0x015100008730783b */ /* 0x000f2e0000000200 */
[C---:B-1----:R-:W-:Y:S08]  /*2d50*/  HMMA.16816.F32.BF16 R28, R212.reuse, R56, R28 ;  /* 0x00000038d41c723c */ /* 0x042ff0000004181c */
[----:B------:R-:W-:Y:S01]  /*2d60*/  HMMA.16816.F32.BF16 R32, R212, R58, R32 ;  /* 0x0000003ad420723c */ /* 0x000fe20000041820 */
[----:B------:R-:W-:Y:S07]  /*2d70*/  LDSM.16.M88.4 R56, [R242+0x5800] ;  /* 0x00580000f238783b */ /* 0x000fee0000000200 */
[C---:B------:R-:W-:Y:S08]  /*2d80*/  HMMA.16816.F32.BF16 R16, R216.reuse, R36, R12 ;  /* 0x00000024d810723c */ /* 0x040ff0000004180c */
[C---:B------:R-:W-:Y:S01]  /*2d90*/  HMMA.16816.F32.BF16 R12, R216.reuse, R38, R8 ;  /* 0x00000026d80c723c */ /* 0x040fe20000041808 */
[----:B------:R-:W1:Y:S07]  /*2da0*/  LDSM.16.M88.4 R36, [R242+0x4800] ;  /* 0x00480000f224783b */ /* 0x000e6e0000000200 */
[C---:B--2---:R-:W-:Y:S08]  /*2db0*/  HMMA.16816.F32.BF16 R8, R216.reuse, R44, R20 ;  /* 0x0000002cd808723c */ /* 0x044ff00000041814 */
[C---:B------:R-:W-:Y:S01]  /*2dc0*/  HMMA.16816.F32.BF16 R24, R216.reuse, R46, R24 ;  /* 0x0000002ed818723c */ /* 0x040fe20000041818 */
[----:B------:R-:W2:Y:S07]  /*2dd0*/  LDSM.16.M88.4 R44, [R242+0x5000] ;  /* 0x00500000f22c783b */ /* 0x000eae0000000200 */
[C---:B---3--:R-:W-:Y:S08]  /*2de0*/  HMMA.16816.F32.BF16 R28, R216.reuse, R52, R28 ;  /* 0x00000034d81c723c */ /* 0x048ff0000004181c */
[----:B------:R-:W-:Y:S01]  /*2df0*/  HMMA.16816.F32.BF16 R32, R216, R54, R32 ;  /* 0x00000036d820723c */ /* 0x000fe20000041820 */
[----:B------:R-:W-:Y:S07]  /*2e00*/  LDSM.16.M88.4 R52, [R241+0x15100] ;  /* 0x01510000f134783b */ /* 0x000fee0000000200 */
[C---:B-----5:R-:W-:Y:S08]  /*2e10*/  HMMA.16816.F32.BF16 R20, R220.reuse, R40, R16 ;  /* 0x00000028dc14723c */ /* 0x060ff00000041810 */
[C---:B------:R-:W-:Y:S01]  /*2e20*/  HMMA.16816.F32.BF16 R16, R220.reuse, R42, R12 ;  /* 0x0000002adc10723c */ /* 0x040fe2000004180c */
[----:B------:R-:W-:Y:S07]  /*2e30*/  LDSM.16.M88.4 R40, [R238+0x5000] ;  /* 0x00500000ee28783b */ /* 0x000fee0000000200 */
[C---:B----4-:R-:W-:Y:S08]  /*2e40*/  HMMA.16816.F32.BF16 R12, R220.reuse, R48, R8 ;  /* 0x00000030dc0c723c */ /* 0x050ff00000041808 */
[C---:B------:R-:W-:Y:S01]  /*2e50*/  HMMA.16816.F32.BF16 R8, R220.reuse, R50, R24 ;  /* 0x00000032dc08723c */ /* 0x040fe20000041818 */
[----:B------:R-:W3:Y:S07]  /*2e60*/  LDSM.16.M88.4 R48, [R241+0x14900] ;  /* 0x01490000f130783b */ /* 0x000eee0000000200 */
[C---:B------:R-:W-:Y:S08]  /*2e70*/  HMMA.16816.F32.BF16 R28, R220.reuse, R60, R28 ;  /* 0x0000003cdc1c723c */ /* 0x040ff0000004181c */
[----:B------:R-:W-:Y:S01]  /*2e80*/  HMMA.16816.F32.BF16 R32, R220, R62, R32 ;  /* 0x0000003edc20723c */ /* 0x000fe20000041820 */
[----:B------:R-:W4:Y:S07]  /*2e90*/  LDSM.16.M88.4 R60, [R241+0x15900] ;  /* 0x01590000f13c783b */ /* 0x000f2e0000000200 */
[C---:B-1----:R-:W-:Y:S08]  /*2ea0*/  HMMA.16816.F32.BF16 R24, R224.reuse, R36, R20 ;  /* 0x00000024e018723c */ /* 0x042ff00000041814 */
[C---:B------:R-:W-:Y:S01]  /*2eb0*/  HMMA.16816.F32.BF16 R20, R224.reuse, R38, R16 ;  /* 0x00000026e014723c */ /* 0x040fe20000041810 */
[----:B------:R-:W-:Y:S07]  /*2ec0*/  LDSM.16.M88.4 R36, [R238+0x5800] ;  /* 0x00580000ee24783b */ /* 0x000fee0000000200 */
[C---:B--2---:R-:W-:Y:S08]  /*2ed0*/  HMMA.16816.F32.BF16 R16, R224.reuse, R44, R12 ;  /* 0x0000002ce010723c */ /* 0x044ff0000004180c */
[----:B------:R-:W-:Y:S01]  /*2ee0*/  HMMA.16816.F32.BF16 R12, R224, R46, R8 ;  /* 0x0000002ee00c723c */ /* 0x000fe20000041808 */
[----:B------:R-:W1:Y:S01]  /*2ef0*/  LDSM.16.M88.4 R44, [R238+0x4800] ;  /* 0x00480000ee2c783b */ /* 0x000e620000000200 */
[----:B------:R-:W-:-:S06]  /*2f00*/  DEPBAR.LE SB0, 0x0 ;  /* 0x000080000000791a */ /* 0x000fcc0000000000 */
[C---:B------:R-:W-:Y:S08]  /*2f10*/  HMMA.16816.F32.BF16 R8, R224.reuse, R56, R28 ;  /* 0x00000038e008723c */ /* 0x040ff0000004181c */
[----:B------:R-:W-:Y:S08]  /*2f20*/  HMMA.16816.F32.BF16 R32, R224, R58, R32 ;  /* 0x0000003ae020723c */ /* 0x000ff00000041820 */
[C---:B---3--:R-:W-:Y:S08]  /*2f30*/  HMMA.16816.F32.BF16 R28, R228.reuse, R48, R24 ;  /* 0x00000030e41c723c */ /* 0x048ff00000041818 */
[C---:B------:R-:W-:Y:S08]  /*2f40*/  HMMA.16816.F32.BF16 R24, R228.reuse, R50, R20 ;  /* 0x00000032e418723c */ /* 0x040ff00000041814 */
[C---:B------:R-:W-:Y:S08]  /*2f50*/  HMMA.16816.F32.BF16 R20, R228.reuse, R52, R16 ;  /* 0x00000034e414723c */ /* 0x040ff00000041810 */
[C---:B------:R-:W-:Y:S08]  /*2f60*/  HMMA.16816.F32.BF16 R16, R228.reuse, R54, R12 ;  /* 0x00000036e410723c */ /* 0x040ff0000004180c */
[C---:B----4-:R-:W-:Y:S08]  /*2f70*/  HMMA.16816.F32.BF16 R12, R228.reuse, R60, R8 ;  /* 0x0000003ce40c723c */ /* 0x050ff00000041808 */
[----:B------:R-:W-:Y:S08]  /*2f80*/  HMMA.16816.F32.BF16 R8, R228, R62, R32 ;  /* 0x0000003ee408723c */ /* 0x000ff00000041820 */
[C---:B-1----:R-:W-:Y:S08]  /*2f90*/  HMMA.16816.F32.BF16 R32, R232.reuse, R44, R28 ;  /* 0x0000002ce820723c */ /* 0x042ff0000004181c */
[C---:B------:R-:W-:Y:S08]  /*2fa0*/  HMMA.16816.F32.BF16 R44, R232.reuse, R46, R24 ;  /* 0x0000002ee82c723c */ /* 0x040ff00000041818 */
[C---:B------:R-:W-:Y:S08]  /*2fb0*/  HMMA.16816.F32.BF16 R28, R232.reuse, R40, R20 ;  /* 0x00000028e81c723c */ /* 0x040ff00000041814 */
[C---:B------:R-:W-:Y:S08]  /*2fc0*/  HMMA.16816.F32.BF16 R24, R232.reuse, R36, R12 ;  /* 0x00000024e818723c */ /* 0x040ff0000004180c */
[C---:B------:R-:W-:Y:S08]  /*2fd0*/  HMMA.16816.F32.BF16 R40, R232.reuse, R42, R16 ;  /* 0x0000002ae828723c */ /* 0x040ff00000041810 */
[----:B------:R-:W-:Y:S01]  /*2fe0*/  HMMA.16816.F32.BF16 R36, R232, R38, R8 ;  /* 0x00000026e824723c */ /* 0x000fe20000041808 */
[----:B------:R-:W-:Y:S06]  /*2ff0*/  BAR.SYNC.DEFER_BLOCKING 0x0 ;  /* 0x0000000000007b1d */ /* 0x000fec0000010000 */
[----:B------:R-:W-:Y:S05]  /*3000*/  @P0 BRA `(.L_x_2918) ;  /* 0x000001f000000947 */ /* 0x000fea0003800000 */
[----:B------:R-:W-:Y:S01]  /*3010*/  IADD3 R2, -R69, 0x30, RZ ;  /* 0x0000003045027810 */ /* 0x000fe20007ffe1ff */
[----:B------:R-:W-:Y:S01]  /*3020*/  UIADD3 UR5, UR8, -0x2, URZ ;  /* 0xfffffffe08057890 */ /* 0x000fe2000fffe03f */
[----:B------:R-:W-:-:S02]  /*3030*/  IMAD.U32 R5, RZ, RZ, UR15 ;  /* 0x0000000fff057e24 */ /* 0x000fc4000f8e00ff */
[----:B------:R-:W-:Y:S01]  /*3040*/  ISETP.GE.AND P0, PT, R2, 0x21, PT ;  /* 0x000000210200780c */ /* 0x000fe20003f06270 */
[----:B------:R-:W-:Y:S01]  /*3050*/  USHF.R.S32.HI UR4, URZ, 0x1f, UR5 ;  /* 0x0000001f3f047899 */ /* 0x000fe20008011405 */
[----:B------:R-:W-:Y:S01]  /*3060*/  IMAD.U32 R7, RZ, RZ, UR6 ;  /* 0x00000006ff077e24 */ /* 0x000fe2000f8e00ff */
[----:B------:R-:W-:Y:S02]  /*3070*/  UIMAD UR21, UR21, UR5, URZ ;  /* 0x00000005151572a4 */ /* 0x000fe4000f8e023f */
        /* <DEDUP_REMOVED lines=24> */
.L_x_2918:
[----:B------:R-:W-:Y:S01]  /*3200*/  LOP3.LUT R2, R66, 0xffffffe0, RZ, 0xc0, !PT ;  /* 0xffffffe042027812 */ /* 0x000fe200078ec0ff */
[----:B------:R-:W-:Y:S01]  /*3210*/  UISETP.NE.AND UP1, UPT, UR14, URZ, UPT ;  /* 0x0000003f0e00728c */ /* 0x000fe2000bf25270 */
[----:B------:R-:W-:Y:S01]  /*3220*/  LEA.HI R5, R67, R132, RZ, 0x2 ;  /* 0x0000008443057211 */ /* 0x000fe200078f10ff */
[----:B------:R-:W-:Y:S01]  /*3230*/  UISETP.NE.AND UP0, UPT, UR13, URZ, UPT ;  /* 0x0000003f0d00728c */ /* 0x000fe2000bf05270 */
[----:B-1----:R-:W-:Y:S01]  /*3240*/  SHF.R.S32.HI R7, RZ, 0x1f, R65 ;  /* 0x0000001fff077819 */ /* 0x002fe20000011441 */
[C---:B------:R-:W-:Y:S01]  /*3250*/  IMAD.IADD R2, R132.reuse, 0x1, -R2 ;  /* 0x0000000184027824 */ /* 0x040fe200078e0a02 */
[----:B------:R-:W-:Y:S01]  /*3260*/  LOP3.LUT R5, R5, 0xfffffffc, RZ, 0xc0, !PT ;  /* 0xfffffffc05057812 */ /* 0x000fe200078ec0ff */
[----:B------:R-:W-:Y:S01]  /*3270*/  ULDC UR7, c[0x0][0x324] ;  /* 0x0000c90000077ab9 */ /* 0x000fe20000000800 */
[----:B------:R-:W-:Y:S01]  /*3280*/  LEA.HI R7, R7, R65, RZ, 0x3 ;  /* 0x0000004107077211 */ /* 0x000fe200078f18ff */
[----:B------:R-:W-:Y:S01]  /*3290*/  ULOP3.LUT UR7, URZ, UR7, URZ, 0x33, !UPT ;  /* 0x000000073f077292 */ /* 0x000fe2000f8e333f */
[----:B------:R-:W-:Y:S01]  /*32a0*/  SHF.R.S32.HI R6, RZ, 0x1f, R2 ;  /* 0x0000001fff067819 */ /* 0x000fe20000011402 */
[----:B------:R-:W-:Y:S01]  /*32b0*/  IMAD.IADD R5, R132, 0x1, -R5 ;  /* 0x0000000184057824 */ /* 0x000fe200078e0a05 */
[----:B------:R-:W-:Y:S01]  /*32c0*/  LOP3.LUT R7, R7, 0xffffff8, RZ, 0xc0, !PT ;  /* 0x0ffffff807077812 */ /* 0x000fe200078ec0ff */
[----:B------:R-:W0:Y:S01]  /*32d0*/  LDGDEPBAR ;  /* 0x00000000000079af */ /* 0x000e220000000000 */
[----:B------:R-:W-:-:S02]  /*32e0*/  LEA.HI R6, R6, R2, RZ, 0x2 ;  /* 0x0000000206067211 */ /* 0x000fc400078f10ff */
[----:B------:R-:W-:Y:S01]  /*32f0*/  LEA.HI R8, R5, R5, RZ, 0x1 ;  /* 0x0000000505087211 */ /* 0x000fe200078f08ff */
[----:B------:R-:W-:Y:S01]  /*3300*/  IMAD.IADD R9, R65, 0x1, -R7 ;  /* 0x0000000141097824 */ /* 0x000fe200078e0a07 */
[----:B------:R-:W-:Y:S02]  /*3310*/  PLOP3.LUT P1, PT, PT, PT, UP1, 0x80, 0x0 ;  /* 0x000000000000781c */ /* 0x000fe40003f2f018 */
[----:B------:R-:W-:Y:S02]  /*3320*/  LEA.HI.SX32 R7, R6, UR11, 0x1e ;  /* 0x0000000b06077c11 */ /* 0x000fe4000f8ff2ff */
[----:B------:R-:W-:Y:S02]  /*3330*/  LOP3.LUT R8, R8, 0x1ffffffe, RZ, 0xc0, !PT ;  /* 0x1ffffffe08087812 */ /* 0x000fe400078ec0ff */
[----:B------:R-:W-:Y:S01]  /*3340*/  PLOP3.LUT P0, PT, PT, PT, UP1, 0x80, 0x0 ;  /* 0x000000000000781c */ /* 0x000fe20003f0f018 */
[----:B------:R-:W-:Y:S02]  /*3350*/  IMAD R7, R9, 0x10, R7 ;  /* 0x0000001009077824 */ /* 0x000fe400078e0207 */
[----:B------:R-:W-:-:S04]  /*3360*/  IMAD.IADD R5, R5, 0x1, -R8 ;  /* 0x0000000105057824 */ /* 0x000fc800078e0a08 */
[----:B------:R-:W-:-:S04]  /*3370*/  IMAD R10, R5, 0x8, R7 ;  /* 0x00000008050a7824 */ /* 0x000fc800078e0207 */
[----:B------:R-:W-:Y:S01]  /*3380*/  @P1 IMAD.HI.U32 R5, R10, c[0x0][0x2c8], RZ ;  /* 0x0000b2000a051a27 */ /* 0x000fe200078e00ff */
[----:B------:R1:W-:Y:S03]  /*3390*/  STL [R1+0x78], R10 ;  /* 0x0000780a01007387 */ /* 0x0003e60000100800 */
[----:B------:R-:W-:Y:S01]  /*33a0*/  IMAD.MOV.U32 R7, RZ, RZ, R10 ;  /* 0x000000ffff077224 */ /* 0x000fe200078e000a */
[----:B------:R-:W-:Y:S02]  /*33b0*/  @P0 SHF.R.U32.HI R7, RZ, c[0x0][0x2cc], R5 ;  /* 0x0000b300ff070a19 */ /* 0x000fe40000011605 */
[----:B------:R-:W-:Y:S02]  /*33c0*/  LOP3.LUT R5, R6, 0x7ffffffc, RZ, 0xc0, !PT ;  /* 0x7ffffffc06057812 */ /* 0x000fe400078ec0ff */
[----:B------:R-:W-:Y:S01]  /*33d0*/  PLOP3.LUT P0, PT, PT, PT, UP0, 0x40, 0x0 ;  /* 0x000000000000781c */ /* 0x000fe20003f0e808 */
[----:B------:R-:W2:Y:S02]  /*33e0*/  SHFL.IDX PT, R6, R7, RZ, 0x1c1f ;  /* 0x001c1fff07067589 */ /* 0x000ea400000e0000 */
[----:B------:R-:W-:-:S02]  /*33f0*/  IMAD.IADD R5, R2, 0x1, -R5 ;  /* 0x0000000102057824 */ /* 0x000fc400078e0a05 */
[----:B------:R-:W-:Y:S02]  /*3400*/  IMAD.U32 R2, RZ, RZ, UR18 ;  /* 0x00000012ff027e24 */ /* 0x000fe4000f8e00ff */
[----:B------:R-:W-:-:S05]  /*3410*/  IMAD.SHL.U32 R11, R5, 0x2, RZ ;  /* 0x00000002050b7824 */ /* 0x000fca00078e00ff */
[C---:B------:R-:W-:Y:S01]  /*3420*/  IADD3 R2, -R11.reuse, 0x1, R2 ;  /* 0x000000010b027810 */ /* 0x040fe20007ffe102 */
[----:B------:R3:W-:Y:S01]  /*3430*/  STL [R1+0x74], R11 ;  /* 0x0000740b01007387 */ /* 0x0007e20000100800 */
[----:B------:R-:W-:Y:S02]  /*3440*/  IADD3 R9, -R11, c[0x0][0x1d0], R64 ;  /* 0x000074000b097a10 */ /* 0x000fe40007ffe140 */
[----:B------:R-:W-:-:S04]  /*3450*/  IADD3 R2, R2, -c[0x0][0x168], RZ ;  /* 0x80005a0002027a10 */ /* 0x000fc80007ffe0ff */
[C---:B------:R-:W-:Y:S02]  /*3460*/  IADD3 R8, R2.reuse, c[0x0][0x328], RZ ;  /* 0x0000ca0002087a10 */ /* 0x040fe40007ffe0ff */
[----:B-1----:R-:W-:-:S03]  /*3470*/  IADD3 R10, R2, UR7, RZ ;  /* 0x00000007020a7c10 */ /* 0x002fc6000fffe0ff */
[--C-:B--2---:R-:W-:Y:S02]  /*3480*/  IMAD.IADD R5, R8, 0x1, R6.reuse ;  /* 0x0000000108057824 */ /* 0x104fe400078e0206 */
[----:B------:R-:W-:-:S03]  /*3490*/  IMAD.IADD R2, R10, 0x1, R6 ;  /* 0x000000010a027824 */ /* 0x000fc600078e0206 */
[----:B------:R-:W-:Y:S02]  /*34a0*/  IMNMX R5, R5, R9, PT ;  /* 0x0000000905057217 */ /* 0x000fe40003800200 */
[----:B---3--:R-:W-:Y:S01]  /*34b0*/  IADD3 R11, -R11, UR19, RZ ;  /* 0x000000130b0b7c10 */ /* 0x008fe2000fffe1ff */
[----:B------:R-:W-:Y:S05]  /*34c0*/  @P0 BRA `(.L_x_2919) ;  /* 0x0000015000000947 */ /* 0x000fea0003800000 */
[----:B------:R-:W-:Y:S01]  /*34d0*/  IADD3 R6, R6, c[0x0][0x1d0], RZ ;  /* 0x0000740006067a10 */ /* 0x000fe20007ffe0ff */
        /* <DEDUP_REMOVED lines=11> */
.L_x_2921:
[----:B------:R-:W-:-:S04]  /*3590*/  MOV R12, c[0x0][0x32c] ;  /* 0x0000cb00000c7a02 */ /* 0x000fc80000000f00 */
[----:B------:R-:W-:-:S13]  /*35a0*/  ISETP.NE.AND P0, PT, R12, 0x1, PT ;  /* 0x000000010c00780c */ /* 0x000fda0003f05270 */
[----:B------:R-:W-:-:S05]  /*35b0*/  @P0 IMAD.HI.U32 R12, R6, c[0x0][0x330], RZ ;  /* 0x0000cc00060c0a27 */ /* 0x000fca00078e00ff */
[----:B------:R-:W-:Y:S02]  /*35c0*/  @P0 SHF.R.U32.HI R6, RZ, c[0x0][0x334], R12 ;  /* 0x0000cd00ff060a19 */ /* 0x000fe4000001160c */
.L_x_2922:
[----:B------:R-:W-:Y:S05]  /*35d0*/  BSYNC B0 ;  /* 0x0000000000007941 */ /* 0x000fea0003800000 */
.L_x_2920:
[----:B------:R-:W-:-:S05]  /*35e0*/  IMAD R6, R6, c[0x0][0x32c], R11 ;  /* 0x0000cb0006067a24 */ /* 0x000fca00078e020b */
[----:B------:R-:W-:Y:S02]  /*35f0*/  IADD3 R12, R6, c[0x0][0x32c], RZ ;  /* 0x0000cb00060c7a10 */ /* 0x000fe40007ffe0ff */
[----:B------:R-:W-:Y:S02]  /*3600*/  IMNMX R2, R2, R6, !PT ;  /* 0x0000000602027217 */ /* 0x000fe40007800200 */
[----:B------:R-:W-:Y:S02]  /*3610*/  IMNMX R5, R5, R12, PT ;  /* 0x0000000c05057217 */ /* 0x000fe40003800200 */
.L_x_2919:
        /* <DEDUP_REMOVED lines=32> */
[----:B------:R-:W-:-:S02]  /*3820*/  FSEL R20, R44, -INF , !P1 ;  /* 0xff8000002c147808 */ /* 0x000fc40004800000 */
[----:B------:R-:W-:Y:S01]  /*3830*/  PLOP3.LUT P1, PT, PT, PT, UP0, 0x40, 0x0 ;  /* 0x000000000000781c */ /* 0x000fe20003f2e808 */
[----:B------:R-:W-:Y:S01]  /*3840*/  UISETP.GE.AND UP0, UPT, UR19, 0x2a, UPT ;  /* 0x0000002a1300788c */ /* 0x000fe2000bf06270 */
[----:B------:R-:W-:Y:S02]  /*3850*/  FSEL R19, R45, -INF , !P0 ;  /* 0xff8000002d137808 */ /* 0x000fe40004000000 */
[----:B------:R-:W-:Y:S01]  /*3860*/  PLOP3.LUT P0, PT, PT, PT, UP6, 0x40, 0x0 ;  /* 0x000000000000781c */ /* 0x000fe20003f0e868 */
[----:B------:R-:W-:Y:S01]  /*3870*/  UISETP.NE.AND UP6, UPT, UR13, URZ, UPT ;  /* 0x0000003f0d00728c */ /* 0x000fe2000bfc5270 */
[C---:B------:R-:W-:Y:S02]  /*3880*/  ISETP.GT.AND P1, PT, R2.reuse, 0x10, P1 ;  /* 0x000000100200780c */ /* 0x040fe40000f24270 */
[----:B------:R-:W-:Y:S02]  /*3890*/  ISETP.GT.AND P0, PT, R2, 0x11, P0 ;  /* 0x000000110200780c */ /* 0x000fe40000704270 */
[----:B------:R-:W-:-:S02]  /*38a0*/  ISETP.LT.OR P1, PT, R5, 0x11, P1 ;  /* 0x000000110500780c */ /* 0x000fc40000f21670 */
[----:B------:R-:W-:Y:S02]  /*38b0*/  ISETP.LT.OR P0, PT, R5, 0x12, P0 ;  /* 0x000000120500780c */ /* 0x000fe40000701670 */
[----:B------:R-:W-:Y:S02]  /*38c0*/  FSEL R18, R28, -INF , !P1 ;  /* 0xff8000001c127808 */ /* 0x000fe40004800000 */
[----:B------:R-:W-:Y:S02]  /*38d0*/  PLOP3.LUT P1, PT, PT, PT, UP5, 0x40, 0x0 ;  /* 0x000000000000781c */ /* 0x000fe40003f2e858 */
[----:B------:R-:W-:Y:S02]  /*38e0*/  FSEL R17, R29, -INF , !P0 ;  /* 0xff8000001d117808 */ /* 0x000fe40004000000 */
[----:B------:R-:W-:Y:S02]  /*38f0*/  PLOP3.LUT P0, PT, PT, PT, UP4, 0x40, 0x0 ;  /* 0x000000000000781c */ /* 0x000fe40003f0e848 */
[----:B------:R-:W-:-:S02]  /*3900*/  ISETP.GT.AND P1, PT, R2, 0x18, P1 ;  /* 0x000000180200780c */ /* 0x000fc40000f24270 */
[----:B------:R-:W-:Y:S02]  /*3910*/  ISETP.GT.AND P0, PT, R2, 0x19, P0 ;  /* 0x000000190200780c */ /* 0x000fe40000704270 */
[C---:B------:R-:W-:Y:S02]  /*3920*/  ISETP.LT.OR P1, PT, R5.reuse, 0x19, P1 ;  /* 0x000000190500780c */ /* 0x040fe40000f21670 */
[----:B------:R-:W-:Y:S02]  /*3930*/  ISETP.LT.OR P0, PT, R5, 0x1a, P0 ;  /* 0x0000001a0500780c */ /* 0x000fe40000701670 */
[----:B------:R-:W-:Y:S02]  /*3940*/  FSEL R22, R40, -INF , !P1 ;  /* 0xff80000028167808 */ /* 0x000fe40004800000 */
[----:B------:R-:W-:Y:S02]  /*3950*/  PLOP3.LUT P1, PT, PT, PT, UP3, 0x40, 0x0 ;  /* 0x000000000000781c */ /* 0x000fe40003f2e838 */
[----:B------:R-:W-:-:S02]  /*3960*/  FSEL R21, R41, -INF , !P0 ;  /* 0xff80000029157808 */ /* 0x000fc40004000000 */
[----:B------:R-:W-:Y:S02]  /*3970*/  PLOP3.LUT P0, PT, PT, PT, UP2, 0x40, 0x0 ;  /* 0x000000000000781c */ /* 0x000fe40003f0e828 */
[C---:B------:R-:W-:Y:S02]  /*3980*/  ISETP.GT.AND P1, PT, R2.reuse, 0x20, P1 ;  /* 0x000000200200780c */ /* 0x040fe40000f24270 */
[----:B------:R-:W-:Y:S02]  /*3990*/  ISETP.GT.AND P0, PT, R2, 0x21, P0 ;  /* 0x000000210200780c */ /* 0x000fe40000704270 */
[C---:B------:R-:W-:Y:S02]  /*39a0*/  ISETP.LT.OR P1, PT, R5.reuse, 0x21, P1 ;  /* 0x000000210500780c */ /* 0x040fe40000f21670 */
[----:B------:R-:W-:Y:S02]  /*39b0*/  ISETP.LT.OR P0, PT, R5, 0x22, P0 ;  /* 0x000000220500780c */ /* 0x000fe40000701670 */
[----:B------:R-:W-:-:S02]  /*39c0*/  FSEL R96, R24, -INF , !P1 ;  /* 0xff80000018607808 */ /* 0x000fc40004800000 */
[----:B------:R-:W-:Y:S02]  /*39d0*/  PLOP3.LUT P1, PT, PT, PT, UP1, 0x40, 0x0 ;  /* 0x000000000000781c */ /* 0x000fe40003f2e818 */
[----:B------:R-:W-:Y:S02]  /*39e0*/  FSEL R95, R25, -INF , !P0 ;  /* 0xff800000195f7808 */ /* 0x000fe40004000000 */
[----:B------:R-:W-:Y:S02]  /*39f0*/  PLOP3.LUT P0, PT, PT, PT, UP0, 0x40, 0x0 ;  /* 0x000000000000781c */ /* 0x000fe40003f0e808 */
[C---:B------:R-:W-:Y:S02]  /*3a00*/  ISETP.GT.AND P1, PT, R2.reuse, 0x28, P1 ;  /* 0x000000280200780c */ /* 0x040fe40000f24270 */
[----:B------:R-:W-:Y:S01]  /*3a10*/  ISETP.GT.AND P0, PT, R2, 0x29, P0 ;  /* 0x000000290200780c */ /* 0x000fe20000704270 */
[----:B-1----:R-:W-:Y:S01]  /*3a20*/  IMAD.IADD R2, R10, 0x1, R6 ;  /* 0x000000010a027824 */ /* 0x002fe200078e0206 */
[----:B------:R-:W-:-:S02]  /*3a30*/  ISETP.LT.OR P2, PT, R5, 0x29, P1 ;  /* 0x000000290500780c */ /* 0x000fc40000f41670 */
[----:B------:R-:W-:Y:S01]  /*3a40*/  ISETP.LT.OR P1, PT, R5, 0x2a, P0 ;  /* 0x0000002a0500780c */ /* 0x000fe20000721670 */
[----:B------:R-:W-:Y:S01]  /*3a50*/  IMAD.IADD R5, R8, 0x1, R6 ;  /* 0x0000000108057824 */ /* 0x000fe200078e0206 */
[----:B------:R-:W-:Y:S01]  /*3a60*/  PLOP3.LUT P0, PT, PT, PT, UP6, 0x40, 0x0 ;  /* 0x000000000000781c */ /* 0x000fe20003f0e868 */
[----:B------:R-:W-:Y:S01]  /*3a70*/  UISETP.NE.AND UP6, UPT, UR22, URZ, UPT ;  /* 0x0000003f1600728c */ /* 0x000fe2000bfc5270 */
[----:B------:R-:W-:Y:S02]  /*3a80*/  FSEL R94, R36, -INF , !P2 ;  /* 0xff800000245e7808 */ /* 0x000fe40005000000 */
[----:B------:R-:W-:Y:S02]  /*3a90*/  IMNMX R5, R5, R9, PT ;  /* 0x0000000905057217 */ /* 0x000fe40003800200 */
[----:B------:R-:W-:-:S07]  /*3aa0*/  FSEL R93, R37, -INF , !P1 ;  /* 0xff800000255d7808 */ /* 0x000fce0004800000 */
        /* <DEDUP_REMOVED lines=13> */
.L_x_2925:
[----:B------:R-:W-:-:S04]  /*3b80*/  MOV R7, c[0x0][0x32c] ;  /* 0x0000cb0000077a02 */ /* 0x000fc80000000f00 */
[----:B------:R-:W-:-:S13]  /*3b90*/  ISETP.NE.AND P0, PT, R7, 0x1, PT ;  /* 0x000000010700780c */ /* 0x000fda0003f05270 */
[----:B------:R-:W-:-:S05]  /*3ba0*/  @P0 IMAD.HI.U32 R7, R6, c[0x0][0x330], RZ ;  /* 0x0000cc0006070a27 */ /* 0x000fca00078e00ff */
[----:B------:R-:W-:Y:S02]  /*3bb0*/  @P0 SHF.R.U32.HI R6, RZ, c[0x0][0x334], R7 ;  /* 0x0000cd00ff060a19 */ /* 0x000fe40000011607 */
.L_x_2926:
[----:B------:R-:W-:Y:S05]  /*3bc0*/  BSYNC B0 ;  /* 0x0000000000007941 */ /* 0x000fea0003800000 */
.L_x_2924:
[----:B------:R-:W-:-:S05]  /*3bd0*/  IMAD R6, R6, c[0x0][0x32c], R11 ;  /* 0x0000cb0006067a24 */ /* 0x000fca00078e020b */
[----:B------:R-:W-:Y:S02]  /*3be0*/  IADD3 R7, R6, c[0x0][0x32c], RZ ;  /* 0x0000cb0006077a10 */ /* 0x000fe40007ffe0ff */
[----:B------:R-:W-:Y:S02]  /*3bf0*/  IMNMX R2, R2, R6, !PT ;  /* 0x0000000602027217 */ /* 0x000fe40007800200 */
[----:B------:R-:W-:Y:S02]  /*3c00*/  IMNMX R5, R5, R7, PT ;  /* 0x0000000705057217 */ /* 0x000fe40003800200 */
.L_x_2923:
[----:B------:R-:W-:Y:S01]  /*3c10*/  UP2UR UR19, UPR, URZ, 0x10 ;  /* 0x000000103f137883 */ /* 0x000fe20008000000 */
        /* <DEDUP_REMOVED lines=11> */
[----:B------:R-:W-:Y:S01]  /*3cd0*/  ISETP.GT.AND P0, PT, R2, RZ, P0 ;  /* 0x000000ff0200720c */ /* 0x000fe20000704270 */
[----:B------:R-:W-:Y:S01]  /*3ce0*/  UP2UR UR18, UPR, URZ, 0x2 ;  /* 0x000000023f127883 */ /* 0x000fe20008000000 */
[----:B------:R-:W-:Y:S01]  /*3cf0*/  PLOP3.LUT P2, PT, PT, PT, UP3, 0x40, 0x0 ;  /* 0x000000000000781c */ /* 0x000fe20003f4e838 */
[----:B------:R-:W-:Y:S01]  /*3d00*/  UISETP.NE.AND UP1, UPT, UR5, URZ, UPT ;  /* 0x0000003f0500728c */ /* 0x000fe2000bf25270 */
[C---:B------:R-:W-:Y:S01]  /*3d10*/  ISETP.LT.OR P0, PT, R5.reuse, 0x1, P0 ;  /* 0x000000010500780c */ /* 0x040fe20000701670 */
        /* <DEDUP_REMOVED lines=18> */
[----:B------:R-:W-:Y:S01]  /*3e40*/  ISETP.LT.OR P0, PT, R5, 0x9, P0 ;  /* 0x000000090500780c */ /* 0x000fe20000701670 */
[----:B------:R-:W-:Y:S01]  /*3e50*/  LDSM.16.MT88.4 R68, [R240+0x1900] ;  /* 0x00190000f044783b */ /* 0x000fe20000004200 */
[----:B------:R-:W-:Y:S01]  /*3e60*/  FMNMX.FTZ R7, R17, R7, !PT ;  /* 0x0000000711077209 */ /* 0x000fe20007810000 */
[----:B------:R-:W-:Y:S01]  /*3e70*/  ULDC.64 UR4, c[0x0][0x2c8] ;  /* 0x0000b20000047ab9 */ /* 0x000fe20000000a00 */
[----:B------:R-:W-:Y:S01]  /*3e80*/  FSEL R10, R46, -INF , !P0 ;  /* 0xff8000002e0a7808 */ /* 0x000fe20004000000 */
[----:B------:R-:W-:Y:S01]  /*3e90*/  LDSM.16.MT88.4 R60, [R236+0x2100] ;  /* 0x00210000ec3c783b */ /* 0x000fe20000004200 */
[----:B------:R-:W-:Y:S02]  /*3ea0*/  ISETP.GT.AND P0, PT, R2, 0x9, P2 ;  /* 0x000000090200780c */ /* 0x000fe40001704270 */
[----:B------:R-:W-:Y:S01]  /*3eb0*/  FMNMX.FTZ R7, R22, R7, !PT ;  /* 0x0000000716077209 */ /* 0x000fe20007810000 */
[----:B------:R-:W-:Y:S01]  /*3ec0*/  LDSM.16.MT88.4 R64, [R237+0x1900] ;  /* 0x00190000ed40783b */ /* 0x000fe20000004200 */
[----:B------:R-:W-:-:S02]  /*3ed0*/  ISETP.LT.OR P0, PT, R5, 0xa, P0 ;  /* 0x0000000a0500780c */ /* 0x000fc40000701670 */
[----:B------:R-:W-:Y:S01]  /*3ee0*/  FMNMX.FTZ R7, R21, R7, !PT ;  /* 0x0000000715077209 */ /* 0x000fe20007810000 */
[----:B------:R-:W-:Y:S01]  /*3ef0*/  LDSM.16.MT88.4 R56, [R237+0x2100] ;  /* 0x00210000ed38783b */ /* 0x000fe20000004200 */
[----:B------:R-:W-:Y:S02]  /*3f00*/  FSEL R9, R47, -INF , !P0 ;  /* 0xff8000002f097808 */ /* 0x000fe40004000000 */
[----:B------:R-:W-:Y:S01]  /*3f10*/  ISETP.GT.AND P0, PT, R2, 0x10, P1 ;  /* 0x000000100200780c */ /* 0x000fe20000f04270 */
[----:B------:R-:W-:Y:S01]  /*3f20*/  LDSM.16.MT88.4 R44, [R240+0x100] ;  /* 0x00010000f02c783b */ /* 0x000fe20000004200 */
[----:B------:R-:W-:Y:S01]  /*3f30*/  PLOP3.LUT P2, PT, PT, PT, UP6, 0x40, 0x0 ;  /* 0x000000000000781c */ /* 0x000fe20003f4e868 */
[----:B------:R-:W-:Y:S01]  /*3f40*/  UISETP.NE.AND UP6, UPT, UR13, URZ, UPT ;  /* 0x0000003f0d00728c */ /* 0x000fe2000bfc5270 */
[----:B------:R-:W-:Y:S01]  /*3f50*/  ISETP.LT.OR P0, PT, R5, 0x11, P0 ;  /* 0x000000110500780c */ /* 0x000fe20000701670 */
[----:B------:R-:W-:Y:S01]  /*3f60*/  STL [R1+0x90], R163 ;  /* 0x000090a301007387 */ /* 0x000fe20000100800 */
[----:B------:R-:W-:-:S02]  /*3f70*/  FMNMX.FTZ R7, R96, R7, !PT ;  /* 0x0000000760077209 */ /* 0x000fc40007810000 */
[----:B------:R-:W-:Y:S01]  /*3f80*/  FSEL R8, R30, -INF , !P0 ;  /* 0xff8000001e087808 */ /* 0x000fe20004000000 */
[----:B------:R-:W-:Y:S01]  /*3f90*/  STL [R1+0x8c], R162 ;  /* 0x00008ca201007387 */ /* 0x000fe20000100800 */
[----:B------:R-:W-:Y:S02]  /*3fa0*/  ISETP.GT.AND P0, PT, R2, 0x11, P2 ;  /* 0x000000110200780c */ /* 0x000fe40001704270 */
[----:B------:R-:W-:Y:S01]  /*3fb0*/  FMNMX.FTZ R7, R95, R7, !PT ;  /* 0x000000075f077209 */ /* 0x000fe20007810000 */
[----:B------:R-:W-:Y:S01]  /*3fc0*/  STL [R1+0x88], R161 ;  /* 0x000088a101007387 */ /* 0x000fe20000100800 */
[----:B------:R-:W-:Y:S02]  /*3fd0*/  ISETP.LT.OR P0, PT, R5, 0x12, P0 ;  /* 0x000000120500780c */ /* 0x000fe40000701670 */
[----:B------:R-:W-:Y:S01]  /*3fe0*/  PLOP3.LUT P1, PT, PT, PT, UP5, 0x40, 0x0 ;  /* 0x000000000000781c */ /* 0x000fe20003f2e858 */
[----:B------:R-:W-:Y:S01]  /*3ff0*/  STL [R1+0x84], R160 ;  /* 0x000084a001007387 */ /* 0x000fe20000100800 */
[----:B------:R-:W-:Y:S01]  /*4000*/  FMNMX.FTZ R133, R94, R7, !PT ;  /* 0x000000075e857209 */ /* 0x000fe20007810000 */
[----:B------:R-:W-:Y:S01]  /*4010*/  UISETP.NE.AND UP5, UPT, UR14, URZ, UPT ;  /* 0x0000003f0e00728c */ /* 0x000fe2000bfa5270 */
[----:B------:R-:W-:Y:S01]  /*4020*/  FSEL R7, R31, -INF , !P0 ;  /* 0xff8000001f077808 */ /* 0x000fe20004000000 */
[----:B------:R-:W-:Y:S01]  /*4030*/  STL [R1+0x80], R135 ;  /* 0x0000808701007387 */ /* 0x000fe20000100800 */
[----:B------:R-:W-:-:S02]  /*4040*/  PLOP3.LUT P0, PT, PT, PT, UP4, 0x40, 0x0 ;  /* 0x000000000000781c */ /* 0x000fc40003f0e848 */
[----:B------:R-:W-:Y:S01]  /*4050*/  ISETP.GT.AND P1, PT, R2, 0x18, P1 ;  /* 0x000000180200780c */ /* 0x000fe20000f24270 */
[----:B------:R-:W-:Y:S01]  /*4060*/  LDSM.16.MT88.4 R28, [R237+0x100] ;  /* 0x00010000ed1c783b */ /* 0x000fe20000004200 */
[----:B------:R-:W-:Y:S02]  /*4070*/  FMNMX.FTZ R23, R6, R11, !PT ;  /* 0x0000000b06177209 */ /* 0x000fe40007810000 */
[----:B------:R-:W-:Y:S02]  /*4080*/  ISETP.GT.AND P0, PT, R2, 0x19, P0 ;  /* 0x000000190200780c */ /* 0x000fe40000704270 */
[C---:B------:R-:W-:Y:S02]  /*4090*/  ISETP.LT.OR P1, PT, R5.reuse, 0x19, P1 ;  /* 0x000000190500780c */ /* 0x040fe40000f21670 */
[----:B------:R-:W-:Y:S02]  /*40a0*/  FMNMX.FTZ R23, R10, R23, !PT ;  /* 0x000000170a177209 */ /* 0x000fe40007810000 */
[----:B------:R-:W-:-:S02]  /*40b0*/  ISETP.LT.OR P0, PT, R5, 0x1a, P0 ;  /* 0x0000001a0500780c */ /* 0x000fc40000701670 */
[----:B------:R-:W-:Y:S02]  /*40c0*/  FSEL R13, R42, -INF , !P1 ;  /* 0xff8000002a0d7808 */ /* 0x000fe40004800000 */
[----:B------:R-:W-:Y:S02]  /*40d0*/  PLOP3.LUT P1, PT, PT, PT, UP3, 0x40, 0x0 ;  /* 0x000000000000781c */ /* 0x000fe40003f2e838 */
[----:B------:R-:W-:Y:S02]  /*40e0*/  FMNMX.FTZ R23, R9, R23, !PT ;  /* 0x0000001709177209 */ /* 0x000fe40007810000 */
[----:B------:R-:W-:Y:S02]  /*40f0*/  FSEL R15, R43, -INF , !P0 ;  /* 0xff8000002b0f7808 */ /* 0x000fe40004000000 */
[----:B------:R-:W-:Y:S01]  /*4100*/  PLOP3.LUT P0, PT, PT, PT, UP2, 0x40, 0x0 ;  /* 0x000000000000781c */ /* 0x000fe20003f0e828 */
[----:B------:R-:W-:Y:S01]  /*4110*/  LDSM.16.MT88.4 R40, [R240+0x900] ;  /* 0x00090000f028783b */ /* 0x000fe20000004200 */
[----:B------:R-:W-:-:S02]  /*4120*/  ISETP.GT.AND P1, PT, R2, 0x20, P1 ;  /* 0x000000200200780c */ /* 0x000fc40000f24270 */
[----:B------:R-:W-:Y:S02]  /*4130*/  FMNMX.FTZ R23, R8, R23, !PT ;  /* 0x0000001708177209 */ /* 0x000fe40007810000 */
[----:B------:R-:W-:Y:S02]  /*4140*/  ISETP.GT.AND P0, PT, R2, 0x21, P0 ;  /* 0x000000210200780c */ /* 0x000fe40000704270 */
[----:B------:R-:W-:Y:S02]  /*4150*/  ISETP.LT.OR P1, PT, R5, 0x21, P1 ;  /* 0x000000210500780c */ /* 0x000fe40000f21670 */
[----:B------:R-:W-:Y:S02]  /*4160*/  FMNMX.FTZ R23, R7, R23, !PT ;  /* 0x0000001707177209 */ /* 0x000fe40007810000 */
[----:B------:R-:W-:Y:S02]  /*4170*/  ISETP.LT.OR P0, PT, R5, 0x22, P0 ;  /* 0x000000220500780c */ /* 0x000fe40000701670 */
[----:B------:R-:W-:-:S02]  /*4180*/  FSEL R91, R26, -INF , !P1 ;  /* 0xff8000001a5b7808 */ /* 0x000fc40004800000 */
[----:B------:R-:W-:Y:S02]  /*4190*/  PLOP3.LUT P1, PT, PT, PT, UP1, 0x40, 0x0 ;  /* 0x000000000000781c */ /* 0x000fe40003f2e818 */
[----:B------:R-:W-:Y:S02]  /*41a0*/  FMNMX.FTZ R23, R13, R23, !PT ;  /* 0x000000170d177209 */ /* 0x000fe40007810000 */
[----:B------:R-:W-:Y:S02]  /*41b0*/  FSEL R92, R27, -INF , !P0 ;  /* 0xff8000001b5c7808 */ /* 0x000fe40004000000 */
[----:B------:R-:W-:Y:S01]  /*41c0*/  PLOP3.LUT P0, PT, PT, PT, UP0, 0x40, 0x0 ;  /* 0x000000000000781c */ /* 0x000fe20003f0e808 */
[----:B------:R-:W-:Y:S01]  /*41d0*/  LDSM.16.MT88.4 R24, [R236+0x900] ;  /* 0x00090000ec18783b */ /* 0x000fe20000004200 */
[----:B------:R-:W-:Y:S02]  /*41e0*/  ISETP.GT.AND P1, PT, R2, 0x28, P1 ;  /* 0x000000280200780c */ /* 0x000fe40000f24270 */
        /* <DEDUP_REMOVED lines=10> */
[----:B------:R-:W-:Y:S02]  /*4290*/  FMNMX.FTZ R132, R90, R132, !PT ;  /* 0x000000845a847209 */ /* 0x000fe40007810000 */
        /* <DEDUP_REMOVED lines=222> */
[----:B------:R-:W-:Y:S02]  /*5080*/  IMAD.MOV.U32 R43, RZ, RZ, R155 ;  /* 0x000000ffff2b7224 */ /* 0x000fe400078e009b */
[----:B------:R-:W-:-:S05]  /*5090*/  IMAD.MOV.U32 R94, RZ, RZ, R39 ;  /* 0x000000ffff5e7224 */ /* 0x000fca00078e0027 */
        /* <DEDUP_REMOVED lines=11> */
[----:B------:R-:W-:Y:S01]  /*5150*/  MOV R28, R154 ;  /* 0x0000009a001c7202 */ /* 0x000fe20000000f00 */
[----:B------:R-:W-:Y:S11]  /*5160*/  MUFU.EX2 R21, R21 ;  /* 0x0000001500157308 */ /* 0x000ff60000000800 */
[----:B------:R-:W-:Y:S06]  /*5170*/  @!UPT UIADD3 URZ, URZ, URZ, URZ ;  /* 0x0000003f3f3ff290 */ /* 0x000fec000fffe03f */
        /* <DEDUP_REMOVED lines=28> */
[----:B------:R1:W-:Y:S01]  /*5340*/  MUFU.EX2 R6, R0 ;  /* 0x0000000000067308 */ /* 0x0003e20000000800 */
[----:B------:R-:W-:Y:S01]  /*5350*/  F2FP.BF16.PACK_AB R128, R20, R21 ;  /* 0x000000151480723e */ /* 0x000fe200000010ff */
[----:B------:R-:W-:Y:S02]  /*5360*/  IMAD.MOV.U32 R8, RZ, RZ, R35 ;  /* 0x000000ffff087224 */ /* 0x000fe400078e0023 */
[----:B------:R-:W-:-:S04]  /*5370*/  IMAD.MOV.U32 R92, RZ, RZ, R41 ;  /* 0x000000ffff5c7224 */ /* 0x000fc800078e0029 */
[----:B------:R2:W3:Y:S01]  /*5380*/  MUFU.EX2 R3, R2 ;  /* 0x0000000200037308 */ /* 0x0004e20000000800 */
[----:B------:R-:W-:Y:S02]  /*5390*/  IMAD.MOV.U32 R40, RZ, RZ, R161 ;  /* 0x000000ffff287224 */ /* 0x000fe400078e00a1 */
[----:B------:R-:W-:Y:S02]  /*53a0*/  IMAD.MOV.U32 R42, RZ, RZ, R135 ;  /* 0x000000ffff2a7224 */ /* 0x000fe400078e0087 */
[----:B------:R-:W-:Y:S01]  /*53b0*/  IMAD.MOV.U32 R51, RZ, RZ, R162 ;  /* 0x000000ffff337224 */ /* 0x000fe200078e00a2 */
[----:B------:R-:W-:Y:S01]  /*53c0*/  MOV R41, R160 ;  /* 0x000000a000297202 */ /* 0x000fe20000000f00 */
[----:B------:R-:W-:Y:S01]  /*53d0*/  IMAD.MOV.U32 R9, RZ, RZ, R67 ;  /* 0x000000ffff097224 */ /* 0x000fe200078e0043 */
[----:B------:R-:W-:Y:S01]  /*53e0*/  MOV R10, R66 ;  /* 0x00000042000a7202 */ /* 0x000fe20000000f00 */
[----:B-1----:R-:W-:Y:S01]  /*53f0*/  FADD.FTZ R0, R86, R84 ;  /* 0x0000005456007221 */ /* 0x002fe20000010000 */
[----:B------:R4:W5:Y:S01]  /*5400*/  LDL.LU R162, [R1+0x8c] ;  /* 0x00008c0001a27983 */ /* 0x0009620000300800 */
[----:B--2---:R-:W-:Y:S01]  /*5410*/  FADD.FTZ R2, R130, R4 ;  /* 0x0000000482027221 */ /* 0x004fe20000010000 */
[----:B------:R-:W-:-:S02]  /*5420*/  F2FP.BF16.PACK_AB R130, R22, R23 ;  /* 0x000000171682723e */ /* 0x000fc400000010ff */
        /* <DEDUP_REMOVED lines=95> */
.L_x_2928:
[----:B------:R-:W-:Y:S02]  /*5a20*/  UISETP.NE.AND UP0, UPT, UR10, 0x1, UPT ;  /* 0x000000010a00788c */ /* 0x000fe4000bf05270 */
[----:B------:R-:W-:Y:S02]  /*5a30*/  ULDC.64 UR4, c[0x0][0x330] ;  /* 0x0000cc0000047ab9 */ /* 0x000fe40000000a00 */
[----:B------:R-:W-:-:S07]  /*5a40*/  UIMAD.WIDE.U32 UR20, UR18, UR4, URZ ;  /* 0x00000004121472a5 */ /* 0x000fce000f8e003f */
[----:B------:R-:W-:Y:S02]  /*5a50*/  @UP0 UMOV UR19, UR21 ;  /* 0x0000001500130c82 */ /* 0x000fe40008000000 */
[----:B------:R-:W-:Y:S02]  /*5a60*/  @UP0 USHF.R.U32.HI UR18, URZ, UR5, UR19 ;  /* 0x000000053f120299 */ /* 0x000fe40008011613 */
.L_x_2929:
[----:B------:R-:W-:Y:S02]  /*5a70*/  ULDC UR4, c[0x0][0x32c] ;  /* 0x0000cb0000047ab9 */ /* 0x000fe40000000800 */
[----:B------:R-:W-:-:S04]  /*5a80*/  UIMAD UR4, UR18, UR10, UR4 ;  /* 0x0000000a120472a4 */ /* 0x000fc8000f8e0204 */
[----:B------:R-:W-:-:S04]  /*5a90*/  UISETP.LT.AND UP0, UPT, UR11, UR4, UPT ;  /* 0x000000040b00728c */ /* 0x000fc8000bf01270 */
[----:B------:R-:W-:-:S04]  /*5aa0*/  USEL UR11, UR11, UR4, UP0 ;  /* 0x000000040b0b7287 */ /* 0x000fc80008000000 */
.L_x_2927:
        /* <DEDUP_REMOVED lines=38> */
.L_x_2941:
        /* <DEDUP_REMOVED lines=79> */
.L_x_2931:
        /* <DEDUP_REMOVED lines=136> */
[----:B------:R-:W2:Y:S01]  /*6a80*/  LDSM.16.M88.4 R172, [R238+0x5800] ;  /* 0x00580000eeac783b */ /* 0x000ea20000000200 */
[----:B------:R-:W-:Y:S06]  /*6a90*/  DEPBAR.LE SB0, 0x0 ;  /* 0x000080000000791a */ /* 0x000fec0000000000 */
[----:B------:R-:W-:Y:S01]  /*6aa0*/  BAR.SYNC.DEFER_BLOCKING 0x0 ;  /* 0x0000000000007b1d */ /* 0x000fe20000010000 */
[C---:B-1----:R-:W-:Y:S08]  /*6ab0*/  HMMA.16816.F32.BF16 R12, R232.reuse, R168, R12 ;  /* 0x000000a8e80c723c */ /* 0x042ff0000004180c */
[C---:B------:R-:W-:Y:S08]  /*6ac0*/  HMMA.16816.F32.BF16 R16, R232.reuse, R170, R16 ;  /* 0x000000aae810723c */ /* 0x040ff00000041810 */
[C---:B--2---:R-:W-:Y:S08]  /*6ad0*/  HMMA.16816.F32.BF16 R20, R232.reuse, R172, R20 ;  /* 0x000000ace814723c */ /* 0x044ff00000041814 */
[----:B------:R-:W-:Y:S01]  /*6ae0*/  HMMA.16816.F32.BF16 R24, R232, R174, R24 ;  /* 0x000000aee818723c */ /* 0x000fe20000041818 */
[----:B------:R-:W-:-:S07]  /*6af0*/  @P0 BRA `(.L_x_2932) ;  /* 0x000004e000000947 */ /* 0x000fce0003800000 */
[----:B------:R-:W2:Y:S01]  /*6b00*/  LDL.64 R174, [R1+0x30] ;  /* 0x0000300001ae7983 */ /* 0x000ea20000100a00 */
[----:B------:R-:W-:Y:S02]  /*6b10*/  UIADD3 UR18, UR8, -0x1, URZ ;  /* 0xffffffff08127890 */ /* 0x000fe4000fffe03f */
[----:B------:R-:W-:Y:S01]  /*6b20*/  ULDC.64 UR4, c[0x0][0x1e0] ;  /* 0x0000780000047ab9 */ /* 0x000fe20000000a00 */
[----:B------:R-:W3:Y:S01]  /*6b30*/  LDL.64 R178, [R1+0x28] ;  /* 0x0000280001b27983 */ /* 0x000ee20000100a00 */
[----:B------:R-:W-:Y:S02]  /*6b40*/  USHF.R.S32.HI UR11, URZ, 0x1f, UR18 ;  /* 0x0000001f3f0b7899 */ /* 0x000fe40008011412 */
[----:B------:R-:W-:Y:S01]  /*6b50*/  UIMAD.WIDE.U32 UR20, UR18, UR4, URZ ;  /* 0x00000004121472a5 */ /* 0x000fe2000f8e003f */
[----:B------:R-:W4:Y:S01]  /*6b60*/  LDL R177, [R1+0x4] ;  /* 0x0000040001b17983 */ /* 0x000f220000100800 */
[----:B------:R-:W-:Y:S03]  /*6b70*/  UIMAD UR11, UR11, UR4, URZ ;  /* 0x000000040b0b72a4 */ /* 0x000fe6000f8e023f */
[----:B------:R-:W5:Y:S01]  /*6b80*/  LDL R173, [R1+0x50] ;  /* 0x0000500001ad7983 */ /* 0x000f620000100800 */
        /* <DEDUP_REMOVED lines=69> */
.L_x_2932:
[----:B------:R-:W2:Y:S01]  /*6fe0*/  LDL R3, [R1+0x78] ;  /* 0x0000780001037983 */ /* 0x000ea20000100800 */
        /* <DEDUP_REMOVED lines=35> */
.L_x_2935:
[----:B------:R-:W-:Y:S04]  /*7220*/  MOV R170, c[0x0][0x32c] ;  /* 0x0000cb0000aa7a02 */ /* 0x000fe80000000f00 */
[----:B------:R-:W-:Y:S11]  /*7230*/  ISETP.NE.AND P0, PT, R170, 0x1, PT ;  /* 0x00000001aa00780c */ /* 0x000ff60003f05270 */
[----:B------:R-:W-:Y:S02]  /*7240*/  @!UPT UIADD3 URZ, URZ, URZ, URZ ;  /* 0x0000003f3f3ff290 */ /* 0x000fe4000fffe03f */
[----:B------:R-:W-:Y:S05]  /*7250*/  @P0 IMAD.HI.U32 R170, R132, c[0x0][0x330], RZ ;  /* 0x0000cc0084aa0a27 */ /* 0x000fea00078e00ff */
[----:B------:R-:W-:Y:S02]  /*7260*/  @P0 SHF.R.U32.HI R132, RZ, c[0x0][0x334], R170 ;  /* 0x0000cd00ff840a19 */ /* 0x000fe400000116aa */
.L_x_2936:
[----:B------:R-:W-:Y:S05]  /*7270*/  BSYNC B0 ;  /* 0x0000000000007941 */ /* 0x000fea0003800000 */
.L_x_2934:
[----:B------:R-:W-:Y:S05]  /*7280*/  IADD3 R170, -R171, UR4, RZ ;  /* 0x00000004abaa7c10 */ /* 0x000fea000fffe1ff */
[----:B------:R-:W-:Y:S05]  /*7290*/  IMAD R132, R132, c[0x0][0x32c], R170 ;  /* 0x0000cb0084847a24 */ /* 0x000fea00078e02aa */
[----:B------:R-:W-:Y:S02]  /*72a0*/  IMNMX R0, R0, R132, !PT ;  /* 0x0000008400007217 */ /* 0x000fe40007800200 */
[----:B------:R-:W-:Y:S04]  /*72b0*/  IADD3 R132, R132, c[0x0][0x32c], RZ ;  /* 0x0000cb0084847a10 */ /* 0x000fe80007ffe0ff */
[----:B------:R-:W-:Y:S02]  /*72c0*/  IMNMX R3, R3, R132, PT ;  /* 0x0000008403037217 */ /* 0x000fe40003800200 */
.L_x_2933:
[----:B------:R-:W-:Y:S02]  /*72d0*/  UISETP.GE.AND UP1, UPT, UR4, 0x1, UPT ;  /* 0x000000010400788c */ /* 0x000fe4000bf26270 */
        /* <DEDUP_REMOVED lines=29> */
[----:B------:R-:W1:Y:S01]  /*74b0*/  SHFL.IDX PT, R5, R133, 0x1, 0x1c1f ;  /* 0x003c1f0085057f89 */ /* 0x000e6200000e0000 */
[----:B------:R-:W-:Y:S01]  /*74c0*/  FSEL R8, R8, -INF , !P1 ;  /* 0xff80000008087808 */ /* 0x000fe20004800000 */
[----:B------:R-:W-:Y:S01]  /*74d0*/  UP2UR UR21, UPR, URZ, 0x40 ;  /* 0x000000403f157883 */ /* 0x000fe20008000000 */
        /* <DEDUP_REMOVED lines=12> */
[----:B------:R-:W-:Y:S01]  /*75a0*/  PLOP3.LUT P0, PT, PT, PT, UP4, 0x40, 0x0 ;  /* 0x000000000000781c */ /* 0x000fe20003f0e848 */
[--C-:B-1----:R-:W-:Y:S01]  /*75b0*/  IMAD.IADD R4, R169, 0x1, R5.reuse ;  /* 0x00000001a9047824 */ /* 0x102fe200078e0205 */
        /* <DEDUP_REMOVED lines=40> */
.L_x_2939:
[----:B------:R-:W-:Y:S04]  /*7840*/  MOV R5, c[0x0][0x32c] ;  /* 0x0000cb0000057a02 */ /* 0x000fe80000000f00 */
[----:B------:R-:W-:Y:S11]  /*7850*/  ISETP.NE.AND P0, PT, R5, 0x1, PT ;  /* 0x000000010500780c */ /* 0x000ff60003f05270 */
[----:B------:R-:W-:Y:S02]  /*7860*/  @!UPT UIADD3 URZ, URZ, URZ, URZ ;  /* 0x0000003f3f3ff290 */ /* 0x000fe4000fffe03f */
[----:B------:R-:W-:Y:S05]  /*7870*/  @P0 IMAD.HI.U32 R5, R0, c[0x0][0x330], RZ ;  /* 0x0000cc0000050a27 */ /* 0x000fea00078e00ff */
[----:B------:R-:W-:Y:S02]  /*7880*/  @P0 SHF.R.U32.HI R0, RZ, c[0x0][0x334], R5 ;  /* 0x0000cd00ff000a19 */ /* 0x000fe40000011605 */
.L_x_2940:
[----:B------:R-:W-:Y:S05]  /*7890*/  BSYNC B0 ;  /* 0x0000000000007941 */ /* 0x000fea0003800000 */
.L_x_2938:
[----:B------:R-:W-:Y:S05]  /*78a0*/  IADD3 R5, -R171, UR4, RZ ;  /* 0x00000004ab057c10 */ /* 0x000fea000fffe1ff */
[----:B------:R-:W-:Y:S05]  /*78b0*/  IMAD R0, R0, c[0x0][0x32c], R5 ;  /* 0x0000cb0000007a24 */ /* 0x000fea00078e0205 */
[----:B------:R-:W-:Y:S02]  /*78c0*/  IMNMX R3, R3, R0, !PT ;  /* 0x0000000003037217 */ /* 0x000fe40007800200 */
[----:B------:R-:W-:Y:S04]  /*78d0*/  IADD3 R0, R0, c[0x0][0x32c], RZ ;  /* 0x0000cb0000007a10 */ /* 0x000fe80007ffe0ff */
[----:B------:R-:W-:Y:S02]  /*78e0*/  IMNMX R4, R4, R0, PT ;  /* 0x0000000004047217 */ /* 0x000fe40003800200 */
.L_x_2937:
        /* <DEDUP_REMOVED lines=40> */
[----:B------:R-:W2:Y:S01]  /*7b70*/  LDL.LU R12, [R1+0x14] ;  /* 0x00001400010c7983 */ /* 0x000ea20000300800 */
[--C-:B------:R-:W-:Y:S02]  /*7b80*/  FFMA.FTZ R132, R132, c[0x0][0x2d0], -R2.reuse ;  /* 0x0000b40084847a23 */ /* 0x100fe40000010802 */
        /* <DEDUP_REMOVED lines=16> */
[--C-:B------:R-:W-:Y:S01]  /*7c90*/  FFMA.FTZ R17, R17, c[0x0][0x2d0], -R2.reuse ;  /* 0x0000b40011117a23 */ /* 0x100fe20000010802 */
[----:B------:R-:W-:Y:S01]  /*7ca0*/  PLOP3.LUT P1, PT, PT, PT, UP0, 0x40, 0x0 ;  /* 0x000000000000781c */ /* 0x000fe20003f2e808 */
[----:B------:R-:W-:Y:S01]  /*7cb0*/  FFMA.FTZ R169, R20, c[0x0][0x2d0], -R2 ;  /* 0x0000b40014a97a23 */ /* 0x000fe20000010802 */
[----:B------:R-:W-:Y:S01]  /*7cc0*/  ISETP.LT.OR P0, PT, R4, 0x9, P0 ;  /* 0x000000090400780c */ /* 0x000fe20000701670 */
[----:B------:R-:W-:Y:S01]  /*7cd0*/  UISETP.NE.AND UP1, UPT, UR18, URZ, UPT ;  /* 0x0000003f1200728c */ /* 0x000fe2000bf25270 */
[----:B------:R-:W1:Y:S01]  /*7ce0*/  MUFU.EX2 R2, R0 ;  /* 0x0000000000027308 */ /* 0x000e620000000800 */
[----:B------:R-:W-:Y:S01]  /*7cf0*/  UISETP.NE.AND UP0, UPT, UR11, URZ, UPT ;  /* 0x0000003f0b00728c */ /* 0x000fe2000bf05270 */
[----:B------:R-:W-:Y:S02]  /*7d00*/  FSEL R10, R10, -INF , !P0 ;  /* 0xff8000000a0a7808 */ /* 0x000fe40004000000 */
[----:B------:R-:W-:Y:S02]  /*7d10*/  ISETP.GT.AND P0, PT, R3, 0x9, P2 ;  /* 0x000000090300780c */ /* 0x000fe40001704270 */
[----:B------:R-:W-:Y:S02]  /*7d20*/  PLOP3.LUT P2, PT, PT, PT, UP6, 0x40, 0x0 ;  /* 0x000000000000781c */ /* 0x000fe40003f4e868 */
[C---:B------:R-:W-:Y:S02]  /*7d30*/  ISETP.LT.OR P0, PT, R4.reuse, 0xa, P0 ;  /* 0x0000000a0400780c */ /* 0x040fe40000701670 */
[----:B------:R-:W-:Y:S02]  /*7d40*/  MUFU.EX2 R168, R170 ;  /* 0x000000aa00a87308 */ /* 0x000fe40000000800 */
[----:B------:R-:W-:Y:S02]  /*7d50*/  FSEL R171, R11, -INF , !P0 ;  /* 0xff8000000bab7808 */ /* 0x000fe40004000000 */
[C---:B------:R-:W-:Y:S02]  /*7d60*/  ISETP.GT.AND P0, PT, R3.reuse, 0x10, P1 ;  /* 0x000000100300780c */ /* 0x040fe40000f04270 */
[----:B------:R-:W-:Y:S02]  /*7d70*/  PLOP3.LUT P1, PT, PT, PT, UP5, 0x40, 0x0 ;  /* 0x000000000000781c */ /* 0x000fe40003f2e858 */
[----:B------:R-:W-:Y:S02]  /*7d80*/  ISETP.LT.OR P0, PT, R4, 0x11, P0 ;  /* 0x000000110400780c */ /* 0x000fe40000701670 */
[C---:B------:R-:W-:Y:S01]  /*7d90*/  ISETP.GT.AND P1, PT, R3.reuse, 0x18, P1 ;  /* 0x000000180300780c */ /* 0x040fe20000f24270 */
[----:B------:R-:W-:Y:S01]  /*7da0*/  MUFU.EX2 R8, R8 ;  /* 0x0000000800087308 */ /* 0x000fe20000000800 */
[----:B------:R-:W-:Y:S02]  /*7db0*/  FSEL R173, R14, -INF , !P0 ;  /* 0xff8000000ead7808 */ /* 0x000fe40004000000 */
[----:B------:R-:W-:Y:S01]  /*7dc0*/  ISETP.GT.AND P0, PT, R3, 0x11, P2 ;  /* 0x000000110300780c */ /* 0x000fe20001704270 */
[----:B-1----:R-:W-:Y:S01]  /*7dd0*/  FMUL.FTZ R16, R2, R144 ;  /* 0x0000009002107220 */ /* 0x002fe20000410000 */
[----:B------:R-:W-:Y:S01]  /*7de0*/  ISETP.LT.OR P1, PT, R4, 0x19, P1 ;  /* 0x000000190400780c */ /* 0x000fe20000f21670 */
[----:B------:R-:W-:Y:S01]  /*7df0*/  FMUL.FTZ R13, R2, R149 ;  /* 0x00000095020d7220 */ /* 0x000fe20000410000 */
[----:B------:R-:W-:Y:S01]  /*7e00*/  ISETP.LT.OR P0, PT, R4, 0x12, P0 ;  /* 0x000000120400780c */ /* 0x000fe20000701670 */
[----:B------:R-:W-:Y:S01]  /*7e10*/  FMUL.FTZ R20, R2, R140 ;  /* 0x0000008c02147220 */ /* 0x000fe20000410000 */
[----:B------:R-:W-:Y:S01]  /*7e20*/  FSEL R174, R18, -INF , !P1 ;  /* 0xff80000012ae7808 */ /* 0x000fe20004800000 */
[----:B------:R-:W1:Y:S01]  /*7e30*/  MUFU.EX2 R9, R9 ;  /* 0x0000000900097308 */ /* 0x000e620000000800 */
[----:B------:R-:W-:Y:S01]  /*7e40*/  FSEL R172, R15, -INF , !P0 ;  /* 0xff8000000fac7808 */ /* 0x000fe20004000000 */
[C---:B------:R-:W-:Y:S01]  /*7e50*/  FMUL.FTZ R28, R2.reuse, R28 ;  /* 0x0000001c021c7220 */ /* 0x040fe20000410000 */
[----:B------:R-:W-:Y:S01]  /*7e60*/  PLOP3.LUT P0, PT, PT, PT, UP4, 0x40, 0x0 ;  /* 0x000000000000781c */ /* 0x000fe20003f0e848 */
[C---:B------:R-:W-:Y:S01]  /*7e70*/  FMUL.FTZ R29, R2.reuse, R29 ;  /* 0x0000001d021d7220 */ /* 0x040fe20000410000 */
[----:B------:R-:W-:Y:S01]  /*7e80*/  PLOP3.LUT P1, PT, PT, PT, UP3, 0x40, 0x0 ;  /* 0x000000000000781c */ /* 0x000fe20003f2e838 */
[C---:B------:R-:W-:Y:S01]  /*7e90*/  FMUL.FTZ R32, R2.reuse, R32 ;  /* 0x0000002002207220 */ /* 0x040fe20000410000 */
[C---:B------:R-:W-:Y:S01]  /*7ea0*/  ISETP.GT.AND P0, PT, R3.reuse, 0x19, P0 ;  /* 0x000000190300780c */ /* 0x040fe20000704270 */
[C---:B------:R-:W-:Y:S01]  /*7eb0*/  FMUL.FTZ R33, R2.reuse, R33 ;  /* 0x0000002102217220 */ /* 0x040fe20000410000 */
[----:B------:R-:W-:Y:S01]  /*7ec0*/  ISETP.GT.AND P1, PT, R3, 0x20, P1 ;  /* 0x000000200300780c */ /* 0x000fe20000f24270 */
[----:B------:R-:W-:Y:S01]  /*7ed0*/  FMUL.FTZ R36, R2, R36 ;  /* 0x0000002402247220 */ /* 0x000fe20000410000 */
[----:B------:R-:W-:Y:S01]  /*7ee0*/  ISETP.LT.OR P0, PT, R4, 0x1a, P0 ;  /* 0x0000001a0400780c */ /* 0x000fe20000701670 */
[----:B------:R-:W-:Y:S01]  /*7ef0*/  FMUL.FTZ R37, R2, R37 ;  /* 0x0000002502257220 */ /* 0x000fe20000410000 */
[----:B------:R-:W-:Y:S01]  /*7f00*/  ISETP.LT.OR P1, PT, R4, 0x21, P1 ;  /* 0x000000210400780c */ /* 0x000fe20000f21670 */
[C---:B------:R-:W-:Y:S01]  /*7f10*/  FMUL.FTZ R40, R2.reuse, R40 ;  /* 0x0000002802287220 */ /* 0x040fe20000410000 */
        /* <DEDUP_REMOVED lines=15> */
[C---:B------:R-:W-:Y:S01]  /*8010*/  FMUL.FTZ R56, R2.reuse, R56 ;  /* 0x0000003802387220 */ /* 0x040fe20000410000 */
[----:B------:R-:W-:Y:S01]  /*8020*/  PLOP3.LUT P0, PT, PT, PT, UP0, 0x40, 0x0 ;  /* 0x000000000000781c */ /* 0x000fe20003f0e808 */
[----:B------:R-:W-:Y:S01]  /*8030*/  FMUL.FTZ R57, R2, R57 ;  /* 0x0000003902397220 */ /* 0x000fe20000410000 */
[----:B------:R-:W-:Y:S01]  /*8040*/  ISETP.LT.OR P1, PT, R4, 0x29, P1 ;  /* 0x000000290400780c */ /* 0x000fe20000f21670 */
[C---:B------:R-:W-:Y:S01]  /*8050*/  FMUL.FTZ R60, R2.reuse, R60 ;  /* 0x0000003c023c7220 */ /* 0x040fe20000410000 */
[----:B------:R-:W-:Y:S01]  /*8060*/  ISETP.GT.AND P0, PT, R3, 0x29, P0 ;  /* 0x000000290300780c */ /* 0x000fe20000704270 */
[C---:B------:R-:W-:Y:S01]  /*8070*/  FMUL.FTZ R61, R2.reuse, R61 ;  /* 0x0000003d023d7220 */ /* 0x040fe20000410000 */
[----:B------:R-:W-:Y:S01]  /*8080*/  MOV R15, R176 ;  /* 0x000000b0000f7202 */ /* 0x000fe20000000f00 */
[----:B------:R-:W-:Y:S01]  /*8090*/  FMUL.FTZ R64, R2, R64 ;  /* 0x0000004002407220 */ /* 0x000fe20000410000 */
[----:B------:R-:W-:Y:S01]  /*80a0*/  ISETP.LT.OR P0, PT, R4, 0x2a, P0 ;  /* 0x0000002a0400780c */ /* 0x000fe20000701670 */
[----:B------:R-:W-:Y:S01]  /*80b0*/  FMUL.FTZ R65, R2, R65 ;  /* 0x0000004102417220 */ /* 0x000fe20000410000 */
[----:B------:R-:W-:Y:S01]  /*80c0*/  FSEL R176, R26, -INF , !P1 ;  /* 0xff8000001ab07808 */ /* 0x000fe20004800000 */
[C---:B------:R-:W-:Y:S01]  /*80d0*/  FMUL.FTZ R68, R2.reuse, R68 ;  /* 0x0000004402447220 */ /* 0x040fe20000410000 */
[----:B-1----:R-:W-:Y:S01]  /*80e0*/  F2FP.BF16.PACK_AB R170, R9, R8 ;  /* 0x0000000809aa723e */ /* 0x002fe200000010ff */
        /* <DEDUP_REMOVED lines=48> */
[----:B------:R-:W-:Y:S01]  /*83f0*/  FADD.FTZ R4, R168, R0 ;  /* 0x00000000a8047221 */ /* 0x000fe20000010000 */
[----:B------:R-:W-:Y:S02]  /*8400*/  FMNMX.FTZ R0, R6, R134, !PT ;  /* 0x0000008606007209 */ /* 0x000fe40007810000 */
[----:B------:R-:W-:Y:S02]  /*8410*/  F2FP.BF16.PACK_AB R168, R168, R132 ;  /* 0x00000084a8a8723e */ /* 0x000fe400000010ff */
[----:B------:R-:W-:Y:S02]  /*8420*/  FMNMX.FTZ R0, R7, R0, !PT ;  /* 0x0000000007007209 */ /* 0x000fe40007810000 */
[----:B------:R-:W-:Y:S02]  /*8430*/  FSEL R132, R27, -INF , !P0 ;  /* 0xff8000001b847808 */ /* 0x000fe40004000000 */
        /* <DEDUP_REMOVED lines=16> */
[----:B------:R-:W-:Y:S01]  /*8540*/  MOV R152, R21 ;  /* 0x0000001500987202 */ /* 0x000fe20000000f00 */
[C---:B------:R-:W-:Y:S01]  /*8550*/  FMUL.FTZ R21, R2.reuse, R141 ;  /* 0x0000008d02157220 */ /* 0x040fe20000410000 */
[----:B------:R-:W-:Y:S01]  /*8560*/  FSETP.NEU.FTZ.AND P0, PT, R3, -INF , PT ;  /* 0xff8000000300780b */ /* 0x000fe20003f1d000 */
[----:B------:R-:W2:Y:S01]  /*8570*/  LDL.LU R141, [R1+0x18] ;  /* 0x00001800018d7983 */ /* 0x000ea20000300800 */
[----:B------:R-:W-:Y:S02]  /*8580*/  FADD.FTZ R179, R9, R0 ;  /* 0x0000000009b37221 */ /* 0x000fe40000010000 */
[C---:B------:R-:W-:Y:S01]  /*8590*/  FSEL R0, R3.reuse, RZ, P0 ;  /* 0x000000ff03007208 */ /* 0x040fe20000000000 */
[C---:B------:R-:W-:Y:S01]  /*85a0*/  FMUL.FTZ R9, R2.reuse, R153 ;  /* 0x0000009902097220 */ /* 0x040fe20000410000 */
[----:B------:R-:W-:Y:S01]  /*85b0*/  MOV R153, R24 ;  /* 0x0000001800997202 */ /* 0x000fe20000000f00 */
[----:B------:R-:W-:Y:S01]  /*85c0*/  FMUL.FTZ R24, R2, R136 ;  /* 0x0000008802187220 */ /* 0x000fe20000410000 */
[----:B------:R-:W-:Y:S01]  /*85d0*/  MUFU.EX2 R152, R152 ;  /* 0x0000009800987308 */ /* 0x000fe20000000800 */
[----:B------:R-:W-:Y:S02]  /*85e0*/  FADD.FTZ R0, -R0, R134 ;  /* 0x0000008600007221 */ /* 0x000fe40000010100 */
[----:B------:R-:W-:Y:S02]  /*85f0*/  FMUL.FTZ R134, R3, c[0x0][0x2d0] ;  /* 0x0000b40003867a20 */ /* 0x000fe40000410000 */
[----:B------:R-:W-:Y:S02]  /*8600*/  FMUL.FTZ R0, R0, c[0x0][0x2d0] ;  /* 0x0000b40000007a20 */ /* 0x000fe40000410000 */
[----:B------:R-:W-:Y:S01]  /*8610*/  FMUL.FTZ R4, R2, R156 ;  /* 0x0000009c02047220 */ /* 0x000fe20000410000 */
[----:B------:R-:W-:Y:S02]  /*8620*/  FSEL R134, R134, RZ, P0 ;  /* 0x000000ff86867208 */ /* 0x000fe40000000000 */
[----:B------:R-:W-:Y:S01]  /*8630*/  MOV R156, R14 ;  /* 0x0000000e009c7202 */ /* 0x000fe20000000f00 */
[----:B------:R-:W1:Y:S01]  /*8640*/  MUFU.EX2 R0, R0 ;  /* 0x0000000000007308 */ /* 0x000e620000000800 */
[----:B------:R-:W-:Y:S01]  /*8650*/  PLOP3.LUT P0, PT, PT, PT, UP0, 0x80, 0x0 ;  /* 0x000000000000781c */ /* 0x000fe20003f0f008 */
[--C-:B------:R-:W-:Y:S02]  /*8660*/  FFMA.FTZ R169, R6, c[0x0][0x2d0], -R134.reuse ;  /* 0x0000b40006a97a23 */ /* 0x100fe40000010886 */
[--C-:B------:R-:W-:Y:S02]  /*8670*/  FFMA.FTZ R7, R7, c[0x0][0x2d0], -R134.reuse ;  /* 0x0000b40007077a23 */ /* 0x100fe40000010886 */
[--C-:B------:R-:W-:Y:S04]  /*8680*/  FFMA.FTZ R2, R10, c[0x0][0x2d0], -R134.reuse ;  /* 0x0000b4000a027a23 */ /* 0x100fe80000010886 */
[----:B------:R-:W2:Y:S10]  /*8690*/  MUFU.EX2 R169, R169 ;  /* 0x000000a900a97308 */ /* 0x000eb40000000800 */
[----:B------:R3:W4:Y:S01]  /*86a0*/  MUFU.EX2 R144, R7 ;  /* 0x0000000700907308 */ /* 0x0007220000000800 */
[C---:B-1----:R-:W-:Y:S02]  /*86b0*/  FMUL.FTZ R26, R0.reuse, R138 ;  /* 0x0000008a001a7220 */ /* 0x042fe40000410000 */
[C---:B------:R-:W-:Y:S02]  /*86c0*/  FMUL.FTZ R27, R0.reuse, R139 ;  /* 0x0000008b001b7220 */ /* 0x040fe40000410000 */
[----:B------:R-:W1:Y:S01]  /*86d0*/  LDSM.16.MT88.4 R136, [R236+0x100] ;  /* 0x00010000ec88783b */ /* 0x000e620000004200 */
[C---:B------:R-:W-:Y:S04]  /*86e0*/  FMUL.FTZ R11, R0.reuse, R155 ;  /* 0x0000009b000b7220 */ /* 0x040fe80000410000 */
[----:B------:R-:W-:Y:S01]  /*86f0*/  MUFU.EX2 R156, R156 ;  /* 0x0000009c009c7308 */ /* 0x000fe20000000800 */
        /* <DEDUP_REMOVED lines=9> */
[C---:B---3--:R-:W-:Y:S01]  /*8790*/  FMUL.FTZ R7, R0.reuse, R159 ;  /* 0x0000009f00077220 */ /* 0x048fe20000410000 */
        /* <DEDUP_REMOVED lines=58> */
[C---:B----4-:R-:W-:Y:S01]  /*8b40*/  F2FP.BF16.PACK_AB R169, R144.reuse, R169 ;  /* 0x000000a990a9723e */ /* 0x050fe200000010ff */
[--C-:B------:R-:W-:Y:S01]  /*8b50*/  FFMA.FTZ R0, R171, c[0x0][0x2d0], -R134.reuse ;  /* 0x0000b400ab007a23 */ /* 0x100fe20000010886 */
[----:B---3--:R-:W-:Y:S01]  /*8b60*/  LDSM.16.MT88.4 R140, [R236+0x900] ;  /* 0x00090000ec8c783b */ /* 0x008fe20000004200 */
        /* <DEDUP_REMOVED lines=197> */
.L_x_2930:
        /* <DEDUP_REMOVED lines=26> */
.L_x_2943:
[----:B------:R-:W-:Y:S02]  /*9960*/  ULDC UR4, c[0x0][0x32c] ;  /* 0x0000cb0000047ab9 */ /* 0x000fe40000000800 */
[----:B------:R-:W-:-:S03]  /*9970*/  UISETP.NE.AND UP0, UPT, UR4, 0x1, UPT ;  /* 0x000000010400788c */ /* 0x000fc6000bf05270 */
[----:B------:R-:W-:Y:S02]  /*9980*/  ULDC.64 UR4, c[0x0][0x330] ;  /* 0x0000cc0000047ab9 */ /* 0x000fe40000000a00 */
[----:B------:R-:W-:-:S06]  /*9990*/  UIMAD.WIDE.U32 UR18, UR11, UR4, URZ ;  /* 0x000000040b1272a5 */ /* 0x000fcc000f8e003f */
[----:B------:R-:W-:Y:S02]  /*99a0*/  @UP0 USHF.R.U32.HI UR11, URZ, UR5, UR19 ;  /* 0x000000053f0b0299 */ /* 0x000fe40008011613 */
.L_x_2944:
[----:B------:R-:W-:Y:S02]  /*99b0*/  ULDC UR4, c[0x0][0x32c] ;  /* 0x0000cb0000047ab9 */ /* 0x000fe40000000800 */
[----:B------:R-:W-:-:S04]  /*99c0*/  UIMAD UR4, UR11, UR4, URZ ;  /* 0x000000040b0472a4 */ /* 0x000fc8000f8e023f */
[----:B------:R-:W-:-:S04]  /*99d0*/  UISETP.LT.AND UP0, UPT, UR10, UR4, UPT ;  /* 0x000000040a00728c */ /* 0x000fc8000bf01270 */
[----:B------:R-:W-:-:S04]  /*99e0*/  USEL UR10, UR10, UR4, !UP0 ;  /* 0x000000040a0a7287 */ /* 0x000fc8000c000000 */
.L_x_2942:
        /* <DEDUP_REMOVED lines=37> */
.L_x_2948:
[----:B--2---:R-:W2:Y:S01]  /*9c40*/  LDL R0, [R1] ;  /* 0x0000000001007983 */ /* 0x004ea20000100800 */
[----:B------:R-:W-:Y:S04]  /*9c50*/  DEPBAR.LE SB0, 0x0 ;  /* 0x000080000000791a */ /* 0x000fe80000000000 */
[----:B------:R-:W-:Y:S01]  /*9c60*/  BAR.SYNC.DEFER_BLOCKING 0x0 ;  /* 0x0000000000007b1d */ /* 0x000fe20000010000 */
[----:B------:R-:W-:Y:S06]  /*9c70*/  UISETP.GT.AND UP0, UPT, UR9, UR8, UPT ;  /* 0x000000080900728c */ /* 0x000fec000bf04270 */
[----:B------:R-:W-:Y:S01]  /*9c80*/  PLOP3.LUT P0, PT, PT, PT, UP0, 0x80, 0x0 ;  /* 0x000000000000781c */ /* 0x000fe20003f0f008 */
[----:B-----5:R-:W1:Y:S04]  /*9c90*/  LDSM.16.M88.4 R8, [R135+0x10100] ;  /* 0x010100008708783b */ /* 0x020e680000000200 */
[----:B------:R-:W3:Y:S04]  /*9ca0*/  LDSM.16.M88.4 R16, [R135+0x10900] ;  /* 0x010900008710783b */ /* 0x000ee80000000200 */
[----:B------:R-:W4:Y:S04]  /*9cb0*/  LDSM.16.M88.4 R24, [R135+0x11100] ;  /* 0x011100008718783b */ /* 0x000f280000000200 */
[----:B------:R-:W1:Y:S04]  /*9cc0*/  LDSM.16.M88.4 R168, [R242] ;  /* 0x00000000f2a8783b */ /* 0x000e680000000200 */
[----:B------:R-:W1:Y:S04]  /*9cd0*/  LDSM.16.M88.4 R176, [R252] ;  /* 0x00000000fcb0783b */ /* 0x000e680000000200 */
[----:B--2---:R2:W1:Y:S02]  /*9ce0*/  LDSM.16.M88.4 R172, [R0] ;  /* 0x0000000000ac783b */ /* 0x0044640000000200 */
[----:B--2---:R-:W-:Y:S01]  /*9cf0*/  MOV R0, R133 ;  /* 0x0000008500007202 */ /* 0x004fe20000000f00 */
[----:B------:R-:W-:-:S05]  /*9d00*/  @P0 BRA `(.L_x_2946) ;  /* 0x0000045000000947 */ /* 0x000fca0003800000 */
[----:B---34-:R-:W2:Y:S01]  /*9d10*/  LDL R2, [R1+0x1c] ;  /* 0x00001c0001027983 */ /* 0x018ea20000100800 */
[----:B------:R-:W-:Y:S02]  /*9d20*/  ULDC.64 UR4, c[0x0][0x208] ;  /* 0x0000820000047ab9 */ /* 0x000fe40000000a00 */
[----:B------:R-:W-:Y:S01]  /*9d30*/  UIMAD.WIDE.U32 UR18, UR8, UR4, URZ ;  /* 0x00000004081272a5 */ /* 0x000fe2000f8e003f */
[----:B-1----:R1:W-:Y:S01]  /*9d40*/  STL.64 [R1+0x80], R8 ;  /* 0x0000800801007387 */ /* 0x0023e20000100a00 */
[----:B------:R-:W-:Y:S03]  /*9d50*/  USHF.R.S32.HI UR11, URZ, 0x1f, UR8 ;  /* 0x0000001f3f0b7899 */ /* 0x000fe60008011408 */
[----:B------:R-:W3:Y:S01]  /*9d60*/  LDL.64 R22, [R1+0x38] ;  /* 0x0000380001167983 */ /* 0x000ee20000100a00 */
[----:B------:R-:W-:Y:S03]  /*9d70*/  UIMAD UR11, UR11, UR4, URZ ;  /* 0x000000040b0b72a4 */ /* 0x000fe6000f8e023f */
[----:B------:R-:W4:Y:S01]  /*9d80*/  LDL R7, [R1+0x4] ;  /* 0x0000040001077983 */ /* 0x000f220000100800 */
        /* <DEDUP_REMOVED lines=9> */
[----:B-1----:R-:W3:Y:S04]  /*9e20*/  LDL.64 R8, [R1+0x40] ;  /* 0x0000400001087983 */ /* 0x002ee80000100a00 */
[----:B------:R-:W4:Y:S04]  /*9e30*/  LDL R13, [R1+0x5c] ;  /* 0x00005c00010d7983 */ /* 0x000f280000100800 */
[----:B------:R-:W4:Y:S01]  /*9e40*/  LDL R12, [R1+0x58] ;  /* 0x00005800010c7983 */ /* 0x000f220000100800 */
[----:B--2---:R-:W-:Y:S02]  /*9e50*/  LOP3.LUT P2, RZ, R2, 0x1, RZ, 0xc0, !PT ;  /* 0x0000000102ff7812 */ /* 0x004fe4000784c0ff */
[----:B---3--:R-:W-:Y:S04]  /*9e60*/  IADD3 R3, P1, R8, UR18, RZ ;  /* 0x0000001208037c10 */ /* 0x008fe8000ff3e0ff */
[----:B------:R-:W-:Y:S02]  /*9e70*/  LEA R2, P0, R3, c[0x0][0x1f8], 0x1 ;  /* 0x00007e0003027a11 */ /* 0x000fe400078008ff */
[----:B------:R-:W-:Y:S04]  /*9e80*/  IADD3.X R4, R23, UR4, RZ, P1, !PT ;  /* 0x0000000417047c10 */ /* 0x000fe80008ffe4ff */
[----:B------:R-:W-:Y:S05]  /*9e90*/  LEA.HI.X R3, R3, c[0x0][0x1fc], R4, 0x1, P0 ;  /* 0x00007f0003037a11 */ /* 0x000fea00000f0c04 */
[----:B------:R-:W-:Y:S01]  /*9ea0*/  @!PT LDS RZ, [RZ] ;  /* 0x00000000fffff984 */ /* 0x000fe20000000800 */
[----:B------:R-:W-:Y:S01]  /*9eb0*/  @!PT LDS RZ, [RZ] ;  /* 0x00000000fffff984 */ /* 0x000fe20000000800 */
[----:B------:R-:W-:Y:S01]  /*9ec0*/  @!PT LDS RZ, [RZ] ;  /* 0x00000000fffff984 */ /* 0x000fe20000000800 */
[----:B----4-:R1:W-:Y:S02]  /*9ed0*/  LDGSTS.E.BYPASS.LTC128B.128 [R7+0x100], [R2.64], !P6 ;  /* 0x0010000002077fae */ /* 0x0103e4000f101d50 */
        /* <DEDUP_REMOVED lines=13> */
[----:B------:R-:W-:Y:S01]  /*9fb0*/  LEA.HI.X R3, R3, c[0x0][0x1fc], R4, 0x1, P0 ;  /* 0x00007f0003037a11 */ /* 0x000fe200000f0c04 */
[----:B------:R-:W-:Y:S04]  /*9fc0*/  @!P3 IMAD.MOV.U32 R4, RZ, RZ, c[0x0][0x20c] ;  /* 0x00008300ff04b624 */ /* 0x000fe800078e00ff */
[----:B------:R1:W-:Y:S02]  /*9fd0*/  LDGSTS.E.BYPASS.LTC128B.128 [R7+0x4900], [R2.64], !P4 ;  /* 0x0490000002077fae */ /* 0x0003e4000e101d50 */
[----:B-1----:R-:W-:Y:S05]  /*9fe0*/  @!P3 IMAD.MOV.U32 R2, RZ, RZ, c[0x0][0x208] ;  /* 0x00008200ff02b624 */ /* 0x002fea00078e00ff */
[C---:B------:R-:W-:Y:S04]  /*9ff0*/  @!P3 LEA R3, P0, R2.reuse, UR18, 0x5 ;  /* 0x000000120203bc11 */ /* 0x040fe8000f8028ff */
[----:B------:R-:W-:Y:S02]  /*a000*/  @!P3 IADD3 R5, P1, R3, R8, RZ ;  /* 0x000000080305b210 */ /* 0x000fe40007f3e0ff */
[----:B------:R-:W-:Y:S01]  /*a010*/  @!P3 LEA.HI.X R2, R2, UR4, R4, 0x5, P0 ;  /* 0x000000040202bc11 */ /* 0x000fe200080f2c04 */
[----:B------:R1:W5:Y:S01]  /*a020*/  LDL.LU.64 R8, [R1+0x80] ;  /* 0x0000800001087983 */ /* 0x0003620000300a00 */
[C---:B------:R-:W-:Y:S03]  /*a030*/  @!P3 LEA R4, P0, R5.reuse, c[0x0][0x1f8], 0x1 ;  /* 0x00007e000504ba11 */ /* 0x040fe600078008ff */
[C---:B------:R-:W-:Y:S05]  /*a040*/  @!P3 IMAD.X R6, R2.reuse, 0x1, R23, P1 ;  /* 0x000000010206b824 */ /* 0x040fea00008e0617 */
[----:B------:R-:W-:Y:S05]  /*a050*/  @!P3 LEA.HI.X R5, R5, c[0x0][0x1fc], R6, 0x1, P0 ;  /* 0x00007f000505ba11 */ /* 0x000fea00000f0c06 */
[----:B------:R2:W-:Y:S02]  /*a060*/  @!P3 LDGSTS.E.BYPASS.LTC128B.128 [R7+0x1100], [R4.64], !P6 ;  /* 0x011000000407bfae */ /* 0x0005e4000f101d50 */
[----:B--2---:R-:W-:Y:S04]  /*a070*/  @!P3 IADD3 R5, P1, R3, R21, RZ ;  /* 0x000000150305b210 */ /* 0x004fe80007f3e0ff */
[C---:B------:R-:W-:Y:S01]  /*a080*/  @!P3 LEA R4, P0, R5.reuse, c[0x0][0x1f8], 0x1 ;  /* 0x00007e000504ba11 */ /* 0x040fe200078008ff */
[C---:B------:R-:W-:Y:S05]  /*a090*/  @!P3 IMAD.X R6, R2.reuse, 0x1, R20, P1 ;  /* 0x000000010206b824 */ /* 0x040fea00008e0614 */
        /* <DEDUP_REMOVED lines=12> */
.L_x_2946:
[C---:B-1-345:R-:W-:Y:S01]  /*a160*/  HMMA.16816.F32.BF16 R4, R160.reuse, R8, RZ ;  /* 0x00000008a004723c */ /* 0x07afe200000418ff */
[----:B------:R-:W0:Y:S01]  /*a170*/  LDGDEPBAR ;  /* 0x00000000000079af */ /* 0x000e220000000000 */
[----:B------:R-:W-:Y:S06]  /*a180*/  UISETP.GT.AND UP0, UPT, UR8, UR9, UPT ;  /* 0x000000090800728c */ /* 0x000fec000bf04270 */
[C---:B------:R-:W-:Y:S01]  /*a190*/  HMMA.16816.F32.BF16 R8, R160.reuse, R10, RZ ;  /* 0x0000000aa008723c */ /* 0x040fe200000418ff */
[----:B------:R-:W-:Y:S07]  /*a1a0*/  PLOP3.LUT P0, PT, PT, PT, UP0, 0x80, 0x0 ;  /* 0x000000000000781c */ /* 0x000fee0003f0f008 */
[C---:B------:R-:W-:Y:S08]  /*a1b0*/  HMMA.16816.F32.BF16 R12, R160.reuse, R16, RZ ;  /* 0x00000010a00c723c */ /* 0x040ff000000418ff */
[C---:B------:R-:W-:Y:S08]  /*a1c0*/  HMMA.16816.F32.BF16 R16, R160.reuse, R18, RZ ;  /* 0x00000012a010723c */ /* 0x040ff000000418ff */
[C---:B------:R-:W-:Y:S08]  /*a1d0*/  HMMA.16816.F32.BF16 R20, R160.reuse, R24, RZ ;  /* 0x00000018a014723c */ /* 0x040ff000000418ff */
        /* <DEDUP_REMOVED lines=135> */
[----:B------:R-:W-:-:S07]  /*aa50*/  @!P0 BRA `(.L_x_2947) ;  /* 0x000004e000008947 */ /* 0x000fce0003800000 */
        /* <DEDUP_REMOVED lines=19> */
[----:B------:R-:W5:Y:S04]  /*ab90*/  LDL R168, [R1+0x10] ;  /* 0x0000100001a87983 */ /* 0x000f680000100800 */
        /* <DEDUP_REMOVED lines=13> */
[----:B------:R-:W-:Y:S05]  /*ac70*/  @P1 LEA.HI.X R3, R3, c[0x0][0x1cc], R134, 0x1, P2 ;  /* 0x0000730003031a11 */ /* 0x000fea00010f0c86 */
[----:B------:R-:W-:Y:S01]  /*ac80*/  @!PT LDS RZ, [RZ] ;  /* 0x00000000fffff984 */ /* 0x000fe20000000800 */
[----:B------:R-:W-:Y:S01]  /*ac90*/  @!PT LDS RZ, [RZ] ;  /* 0x00000000fffff984 */ /* 0x000fe20000000800 */
[----:B------:R-:W-:Y:S01]  /*aca0*/  @!PT LDS RZ, [RZ] ;  /* 0x00000000fffff984 */ /* 0x000fe20000000800 */
[----:B----4-:R5:W-:Y:S02]  /*acb0*/  @P1 LDGSTS.E.BYPASS.LTC128B.128 [R177+0x10100], [R2.64], !P6 ;  /* 0x1010000002b11fae */ /* 0x010be4000f101d50 */
[----:B-----5:R-:W-:Y:S04]  /*acc0*/  @P1 IADD3 R3, P2, R173, UR20, RZ ;  /* 0x00000014ad031c10 */ /* 0x020fe8000ff5e0ff */
[----:B------:R-:W-:Y:S02]  /*acd0*/  @P1 IADD3.X R134, R172, UR4, RZ, P2, !PT ;  /* 0x00000004ac861c10 */ /* 0x000fe400097fe4ff */
[C---:B------:R-:W-:Y:S04]  /*ace0*/  @P1 LEA R2, P2, R3.reuse, c[0x0][0x1c8], 0x1 ;  /* 0x0000720003021a11 */ /* 0x040fe800078408ff */
[----:B------:R-:W-:Y:S02]  /*acf0*/  @P1 LEA.HI.X R3, R3, c[0x0][0x1cc], R134, 0x1, P2 ;  /* 0x0000730003031a11 */ /* 0x000fe400010f0c86 */
[----:B------:R-:W-:Y:S11]  /*ad00*/  LOP3.LUT P2, RZ, R176, 0x1, RZ, 0xc0, !PT ;  /* 0x00000001b0ff7812 */ /* 0x000ff6000784c0ff */
[----:B------:R-:W-:Y:S02]  /*ad10*/  @!UPT UIADD3 URZ, URZ, URZ, URZ ;  /* 0x0000003f3f3ff290 */ /* 0x000fe4000fffe03f */
[----:B------:R1:W-:Y:S02]  /*ad20*/  @P1 LDGSTS.E.BYPASS.LTC128B.128 [R177+0x11900], [R2.64], !P2 ;  /* 0x1190000002b11fae */ /* 0x0003e4000d101d50 */
[----:B-1----:R-:W-:Y:S04]  /*ad30*/  @P1 IADD3 R3, P2, R171, UR20, RZ ;  /* 0x00000014ab031c10 */ /* 0x002fe8000ff5e0ff */
[----:B------:R-:W-:Y:S02]  /*ad40*/  @P1 IADD3.X R134, R170, UR4, RZ, P2, !PT ;  /* 0x00000004aa861c10 */ /* 0x000fe400097fe4ff */
[C---:B------:R-:W-:Y:S04]  /*ad50*/  @P1 LEA R2, P2, R3.reuse, c[0x0][0x1c8], 0x1 ;  /* 0x0000720003021a11 */ /* 0x040fe800078408ff */
[----:B------:R-:W-:Y:S05]  /*ad60*/  @P1 LEA.HI.X R3, R3, c[0x0][0x1cc], R134, 0x1, P2 ;  /* 0x0000730003031a11 */ /* 0x000fea00010f0c86 */
[----:B------:R1:W-:Y:S02]  /*ad70*/  @P1 LDGSTS.E.BYPASS.LTC128B.128 [R177+0x13100], [R2.64], !P5 ;  /* 0x1310000002b11fae */ /* 0x0003e4000e901d50 */
[----:B-1----:R-:W-:Y:S01]  /*ad80*/  @P1 IADD3 R3, P2, R169, UR20, RZ ;  /* 0x00000014a9031c10 */ /* 0x002fe2000ff5e0ff */
[----:B------:R-:W-:Y:S03]  /*ad90*/  @UP0 UIADD3 UR20, UP1, UR15, UR20, URZ ;  /* 0x000000140f140290 */ /* 0x000fe6000ff3e03f */
[----:B------:R-:W-:Y:S01]  /*ada0*/  @P1 IADD3.X R134, R168, UR4, RZ, P2, !PT ;  /* 0x00000004a8861c10 */ /* 0x000fe200097fe4ff */
[----:B------:R-:W-:Y:S01]  /*adb0*/  @UP0 UIADD3.X UR4, UR6, UR4, URZ, UP1, !UPT ;  /* 0x0000000406040290 */ /* 0x000fe20008ffe43f */
[C---:B------:R-:W-:Y:S04]  /*adc0*/  @P1 LEA R2, P2, R3.reuse, c[0x0][0x1c8], 0x1 ;  /* 0x0000720003021a11 */ /* 0x040fe800078408ff */
[----:B------:R-:W-:Y:S02]  /*add0*/  @P1 LEA.HI.X R3, R3, c[0x0][0x1cc], R134, 0x1, P2 ;  /* 0x0000730003031a11 */ /* 0x000fe400010f0c86 */
[----:B------:R-:W-:Y:S03]  /*ade0*/  LOP3.LUT P2, RZ, R176, 0x1, RZ, 0xc0, !PT ;  /* 0x00000001b0ff7812 */ /* 0x000fe6000784c0ff */
[----:B------:R1:W-:Y:S02]  /*adf0*/  @P1 LDGSTS.E.BYPASS.LTC128B.128 [R177+0x14900], [R2.64], !P4 ;  /* 0x1490000002b11fae */ /* 0x0003e4000e101d50 */
[----:B-1----:R-:W-:Y:S04]  /*ae00*/  @P0 IADD3 R3, P1, R174, UR20, RZ ;  /* 0x00000014ae030c10 */ /* 0x002fe8000ff3e0ff */
[----:B------:R-:W-:Y:S02]  /*ae10*/  @P0 IADD3.X R134, R179, UR4, RZ, P1, !PT ;  /* 0x00000004b3860c10 */ /* 0x000fe40008ffe4ff */
[C---:B------:R-:W-:Y:S04]  /*ae20*/  @P0 LEA R2, P1, R3.reuse, c[0x0][0x1c8], 0x1 ;  /* 0x0000720003020a11 */ /* 0x040fe800078208ff */
[----:B------:R-:W-:Y:S05]  /*ae30*/  @P0 LEA.HI.X R3, R3, c[0x0][0x1cc], R134, 0x1, P1 ;  /* 0x0000730003030a11 */ /* 0x000fea00008f0c86 */
        /* <DEDUP_REMOVED lines=15> */
[----:B------:R1:W-:Y:S04]  /*af30*/  @P0 LDGSTS.E.BYPASS.LTC128B.128 [R177+0x15900], [R2.64], !P4 ;  /* 0x1590000002b10fae */ /* 0x0003e8000e101d50 */
.L_x_2947:
[----:B------:R-:W2:Y:S01]  /*af40*/  LDL.LU R168, [R1+0x14] ;  /* 0x0000140001a87983 */ /* 0x000ea20000300800 */
        /* <DEDUP_REMOVED lines=16> */
[----:B-1----:R-:W1:Y:S02]  /*b050*/  SHFL.BFLY PT, R2, R133, 0x2, 0x1f ;  /* 0x0c401f0085027f89 */ /* 0x002e6400000e0000 */
[----:B-1----:R-:W-:Y:S06]  /*b060*/  FMNMX.FTZ R133, R133, R2, !PT ;  /* 0x0000000285857209 */ /* 0x002fec0007810000 */
[----:B------:R-:W1:Y:S02]  /*b070*/  SHFL.BFLY PT, R2, R133, 0x1, 0x1f ;  /* 0x0c201f0085027f89 */ /* 0x000e6400000e0000 */
[----:B-1----:R-:W-:Y:S05]  /*b080*/  FMNMX.FTZ R133, R133, R2, !PT ;  /* 0x0000000285857209 */ /* 0x002fea0007810000 */
[C---:B------:R-:W-:Y:S02]  /*b090*/  FMUL.FTZ R2, R133.reuse, c[0x0][0x2d0] ;  /* 0x0000b40085027a20 */ /* 0x040fe40000410000 */
[----:B------:R-:W-:Y:S02]  /*b0a0*/  FADD.FTZ R0, -R133, R0 ;  /* 0x0000000085007221 */ /* 0x000fe40000010100 */
[--C-:B------:R-:W-:Y:S02]  /*b0b0*/  FFMA.FTZ R179, R12, c[0x0][0x2d0], -R2.reuse ;  /* 0x0000b4000cb37a23 */ /* 0x100fe40000010802 */
[----:B------:R-:W3:Y:S01]  /*b0c0*/  LDL.LU R12, [R1+0x18] ;  /* 0x00001800010c7983 */ /* 0x000ee20000300800 */
[--C-:B------:R-:W-:Y:S02]  /*b0d0*/  FFMA.FTZ R4, R4, c[0x0][0x2d0], -R2.reuse ;  /* 0x0000b40004047a23 */ /* 0x100fe40000010802 */
[----:B------:R-:W-:Y:S02]  /*b0e0*/  FMUL.FTZ R0, R0, c[0x0][0x2d0] ;  /* 0x0000b40000007a20 */ /* 0x000fe40000410000 */
[--C-:B------:R-:W-:Y:S02]  /*b0f0*/  FFMA.FTZ R5, R5, c[0x0][0x2d0], -R2.reuse ;  /* 0x0000b40005057a23 */ /* 0x100fe40000010802 */
[----:B------:R-:W1:Y:S01]  /*b100*/  MUFU.EX2 R3, R0 ;  /* 0x0000000000037308 */ /* 0x000e620000000800 */
        /* <DEDUP_REMOVED lines=9> */
[----:B------:R-:W-:Y:S03]  /*b1a0*/  FFMA.FTZ R176, R17, c[0x0][0x2d0], -R2 ;  /* 0x0000b40011b07a23 */ /* 0x000fe60000010802 */
[----:B------:R-:W-:Y:S01]  /*b1b0*/  MUFU.EX2 R5, R5 ;  /* 0x0000000500057308 */ /* 0x000fe20000000800 */
[C---:B-1----:R-:W-:Y:S02]  /*b1c0*/  FMUL.FTZ R17, R3.reuse, R145 ;  /* 0x0000009103117220 */ /* 0x042fe40000410000 */
[C---:B------:R-:W-:Y:S02]  /*b1d0*/  FMUL.FTZ R13, R3.reuse, R149 ;  /* 0x00000095030d7220 */ /* 0x040fe40000410000 */
        /* <DEDUP_REMOVED lines=58> */
[C---:B------:R-:W-:Y:S03]  /*b580*/  F2FP.BF16.PACK_AB R168, R5.reuse, R4 ;  /* 0x0000000405a8723e */ /* 0x040fe600000010ff */
[----:B------:R-:W-:Y:S02]  /*b590*/  FADD.FTZ R0, R5, R0 ;  /* 0x0000000005007221 */ /* 0x000fe40000010000 */
[C---:B------:R-:W-:Y:S02]  /*b5a0*/  FMUL.FTZ R5, R3.reuse, R157 ;  /* 0x0000009d03057220 */ /* 0x040fe40000410000 */
[----:B------:R-:W-:Y:S02]  /*b5b0*/  FADD.FTZ R0, R8, R0 ;  /* 0x0000000008007221 */ /* 0x000fe40000010000 */
[----:B------:R-:W-:Y:S02]  /*b5c0*/  FMUL.FTZ R8, R3, R152 ;  /* 0x0000009803087220 */ /* 0x000fe40000410000 */
[----:B------:R-:W-:Y:S01]  /*b5d0*/  FADD.FTZ R20, R9, R0 ;  /* 0x0000000009147221 */ /* 0x000fe20000010000 */
[----:B------:R-:W-:Y:S01]  /*b5e0*/  FMNMX.FTZ R0, R6, R132, !PT ;  /* 0x0000008406007209 */ /* 0x000fe20007810000 */
[----:B------:R-:W-:Y:S03]  /*b5f0*/  FMUL.FTZ R9, R3, R153 ;  /* 0x0000009903097220 */ /* 0x000fe60000410000 */
        /* <DEDUP_REMOVED lines=20> */
[----:B------:R-:W-:Y:S01]  /*b740*/  MUFU.EX2 R6, R6 ;  /* 0x0000000600067308 */ /* 0x000fe20000000800 */
[--C-:B------:R-:W-:Y:S02]  /*b750*/  FFMA.FTZ R26, R26, c[0x0][0x2d0], -R4.reuse ;  /* 0x0000b4001a1a7a23 */ /* 0x100fe40000010804 */
[--C-:B------:R-:W-:Y:S02]  /*b760*/  FFMA.FTZ R27, R27, c[0x0][0x2d0], -R4.reuse ;  /* 0x0000b4001b1b7a23 */ /* 0x100fe40000010804 */
[--C-:B------:R-:W-:Y:S01]  /*b770*/  FFMA.FTZ R174, R18, c[0x0][0x2d0], -R4.reuse ;  /* 0x0000b40012ae7a23 */ /* 0x100fe20000010804 */
[----:B------:R-:W-:Y:S01]  /*b780*/  MOV R157, R26 ;  /* 0x0000001a009d7202 */ /* 0x000fe20000000f00 */
[--C-:B------:R-:W-:Y:S01]  /*b790*/  FFMA.FTZ R175, R19, c[0x0][0x2d0], -R4.reuse ;  /* 0x0000b40013af7a23 */ /* 0x100fe20000010804 */
[----:B------:R-:W-:Y:S01]  /*b7a0*/  MOV R18, R21 ;  /* 0x0000001500127202 */ /* 0x000fe20000000f00 */
[--C-:B------:R-:W-:Y:S01]  /*b7b0*/  FFMA.FTZ R22, R22, c[0x0][0x2d0], -R4.reuse ;  /* 0x0000b40016167a23 */ /* 0x100fe20000010804 */
[----:B------:R-:W3:Y:S01]  /*b7c0*/  MUFU.EX2 R0, R0 ;  /* 0x0000000000007308 */ /* 0x000ee20000000800 */
[--C-:B------:R-:W-:Y:S02]  /*b7d0*/  FFMA.FTZ R23, R23, c[0x0][0x2d0], -R4.reuse ;  /* 0x0000b40017177a23 */ /* 0x100fe40000010804 */
[--C-:B------:R-:W-:Y:S01]  /*b7e0*/  FFMA.FTZ R171, R10, c[0x0][0x2d0], -R4.reuse ;  /* 0x0000b4000aab7a23 */ /* 0x100fe20000010804 */
[----:B------:R-:W-:Y:S01]  /*b7f0*/  MOV R10, R134 ;  /* 0x00000086000a7202 */ /* 0x000fe20000000f00 */
[--C-:B------:R-:W-:Y:S01]  /*b800*/  FFMA.FTZ R134, R11, c[0x0][0x2d0], -R4.reuse ;  /* 0x0000b4000b867a23 */ /* 0x100fe20000010804 */
[----:B------:R-:W-:Y:S01]  /*b810*/  MOV R11, R25 ;  /* 0x00000019000b7202 */ /* 0x000fe20000000f00 */
[--C-:B------:R-:W-:Y:S01]  /*b820*/  FFMA.FTZ R173, R14, c[0x0][0x2d0], -R4.reuse ;  /* 0x0000b4000ead7a23 */ /* 0x100fe20000010804 */
[----:B------:R-:W-:Y:S01]  /*b830*/  MOV R14, R20 ;  /* 0x00000014000e7202 */ /* 0x000fe20000000f00 */
[----:B------:R-:W-:Y:S01]  /*b840*/  FFMA.FTZ R172, R15, c[0x0][0x2d0], -R4 ;  /* 0x0000b4000fac7a23 */ /* 0x000fe20000010804 */
[----:B------:R-:W1:Y:S01]  /*b850*/  MUFU.EX2 R7, R7 ;  /* 0x0000000700077308 */ /* 0x000e620000000800 */
[C---:B------:R-:W-:Y:S01]  /*b860*/  FMUL.FTZ R25, R3.reuse, R137 ;  /* 0x0000008903197220 */ /* 0x040fe20000410000 */
[----:B------:R-:W-:Y:S01]  /*b870*/  MOV R15, R24 ;  /* 0x00000018000f7202 */ /* 0x000fe20000000f00 */
[C---:B------:R-:W-:Y:S01]  /*b880*/  FMUL.FTZ R24, R3.reuse, R136 ;  /* 0x0000008803187220 */ /* 0x040fe20000410000 */
[----:B------:R-:W-:Y:S01]  /*b890*/  MOV R145, R10 ;  /* 0x0000000a00917202 */ /* 0x000fe20000000f00 */
[C---:B------:R-:W-:Y:S01]  /*b8a0*/  FMUL.FTZ R20, R3.reuse, R140 ;  /* 0x0000008c03147220 */ /* 0x040fe20000410000 */
[----:B------:R-:W-:Y:S01]  /*b8b0*/  MOV R153, R22 ;  /* 0x0000001600997202 */ /* 0x000fe20000000f00 */
[C---:B------:R-:W-:Y:S01]  /*b8c0*/  FMUL.FTZ R21, R3.reuse, R141 ;  /* 0x0000008d03157220 */ /* 0x040fe20000410000 */
[----:B------:R-:W-:Y:S02]  /*b8d0*/  MOV R152, R23 ;  /* 0x0000001700987202 */ /* 0x000fe40000000f00 */
[----:B------:R-:W2:Y:S01]  /*b8e0*/  MUFU.EX2 R171, R171 ;  /* 0x000000ab00ab7308 */ /* 0x000ea20000000800 */
[C---:B---3--:R-:W-:Y:S02]  /*b8f0*/  FFMA.FTZ R4, R0.reuse, R12, R6 ;  /* 0x0000000c00047223 */ /* 0x048fe40000010006 */
[C---:B------:R-:W-:Y:S02]  /*b900*/  FMUL.FTZ R26, R0.reuse, R138 ;  /* 0x0000008a001a7220 */ /* 0x040fe40000410000 */
[----:B------:R-:W-:Y:S02]  /*b910*/  FMUL.FTZ R12, R3, R148 ;  /* 0x00000094030c7220 */ /* 0x000fe40000410000 */
[C---:B------:R-:W-:Y:S01]  /*b920*/  FMUL.FTZ R10, R0.reuse, R154 ;  /* 0x0000009a000a7220 */ /* 0x040fe20000410000 */
[----:B------:R-:W-:Y:S01]  /*b930*/  MOV R154, R18 ;  /* 0x00000012009a7202 */ /* 0x000fe20000000f00 */
[C---:B------:R-:W-:Y:S01]  /*b940*/  FMUL.FTZ R18, R0.reuse, R146 ;  /* 0x0000009200127220 */ /* 0x040fe20000410000 */
[----:B------:R-:W-:Y:S01]  /*b950*/  MUFU.EX2 R149, R173 ;  /* 0x000000ad00957308 */ /* 0x000fe20000000800 */
[C---:B-1----:R-:W-:Y:S01]  /*b960*/  FADD.FTZ R132, R7.reuse, R4 ;  /* 0x0000000407847221 */ /* 0x042fe20000010000 */
[----:B------:R-:W-:Y:S01]  /*b970*/  F2FP.BF16.PACK_AB R169, R7, R6 ;  /* 0x0000000607a9723e */ /* 0x000fe200000010ff */
[----:B------:R-:W-:Y:S01]  /*b980*/  FMUL.FTZ R4, R3, R156 ;  /* 0x0000009c03047220 */ /* 0x000fe20000410000 */
[----:B------:R-:W-:Y:S01]  /*b990*/  MOV R156, R27 ;  /* 0x0000001b009c7202 */ /* 0x000fe20000000f00 */
[C---:B------:R-:W-:Y:S02]  /*b9a0*/  FMUL.FTZ R27, R0.reuse, R139 ;  /* 0x0000008b001b7220 */ /* 0x040fe40000410000 */
[----:B------:R-:W1:Y:S01]  /*b9b0*/  LDSM.16.MT88.4 R136, [R236+0x100] ;  /* 0x00010000ec88783b */ /* 0x000e620000004200 */
[C---:B------:R-:W-:Y:S01]  /*b9c0*/  FMUL.FTZ R6, R0.reuse, R158 ;  /* 0x0000009e00067220 */ /* 0x040fe20000410000 */
[----:B------:R-:W-:Y:S01]  /*b9d0*/  MOV R158, R11 ;  /* 0x0000000b009e7202 */ /* 0x000fe20000000f00 */
[C---:B------:R-:W-:Y:S01]  /*b9e0*/  FMUL.FTZ R11, R0.reuse, R155 ;  /* 0x0000009b000b7220 */ /* 0x040fe20000410000 */
[----:B------:R-:W-:Y:S01]  /*b9f0*/  MOV R155, R14 ;  /* 0x0000000e009b7202 */ /* 0x000fe20000000f00 */
[C---:B------:R-:W-:Y:S01]  /*ba00*/  FMUL.FTZ R14, R0.reuse, R150 ;  /* 0x00000096000e7220 */ /* 0x040fe20000410000 */
[----:B------:R-:W-:Y:S01]  /*ba10*/  MUFU.EX2 R3, R178 ;  /* 0x000000b200037308 */ /* 0x000fe20000000800 */
[C---:B------:R-:W-:Y:S01]  /*ba20*/  FMUL.FTZ R7, R0.reuse, R159 ;  /* 0x0000009f00077220 */ /* 0x040fe20000410000 */
[----:B------:R-:W-:Y:S01]  /*ba30*/  MOV R159, R15 ;  /* 0x0000000f009f7202 */ /* 0x000fe20000000f00 */
[----:B--2---:R-:W-:Y:S02]  /*ba40*/  FADD.FTZ R148, R171, R132 ;  /* 0x00000084ab947221 */ /* 0x004fe40000010000 */
[C---:B------:R-:W-:Y:S02]  /*ba50*/  FMUL.FTZ R15, R0.reuse, R151 ;  /* 0x00000097000f7220 */ /* 0x040fe40000410000 */
[C---:B------:R-:W-:Y:S02]  /*ba60*/  FMUL.FTZ R19, R0.reuse, R147 ;  /* 0x0000009300137220 */ /* 0x040fe40000410000 */
[C---:B------:R-:W-:Y:S01]  /*ba70*/  FMUL.FTZ R22, R0.reuse, R142 ;  /* 0x0000008e00167220 */ /* 0x040fe20000410000 */
[----:B------:R-:W2:Y:S01]  /*ba80*/  MUFU.EX2 R150, R134 ;  /* 0x0000008600967308 */ /* 0x000ea20000000800 */
[C---:B------:R-:W-:Y:S02]  /*ba90*/  FMUL.FTZ R23, R0.reuse, R143 ;  /* 0x0000008f00177220 */ /* 0x040fe40000410000 */
[C---:B------:R-:W-:Y:S01]  /*baa0*/  FMUL.FTZ R30, R0.reuse, R30 ;  /* 0x0000001e001e7220 */ /* 0x040fe20000410000 */
[----:B------:R-:W-:Y:S01]  /*bab0*/  LDSM.16.MT88.4 R140, [R236+0x900] ;  /* 0x00090000ec8c783b */ /* 0x000fe20000004200 */
[C---:B------:R-:W-:Y:S02]  /*bac0*/  FMUL.FTZ R31, R0.reuse, R31 ;  /* 0x0000001f001f7220 */ /* 0x040fe40000410000 */
[C---:B------:R-:W-:Y:S02]  /*bad0*/  FMUL.FTZ R34, R0.reuse, R34 ;  /* 0x0000002200227220 */ /* 0x040fe40000410000 */
[C---:B------:R-:W-:Y:S01]  /*bae0*/  FMUL.FTZ R35, R0.reuse, R35 ;  /* 0x0000002300237220 */ /* 0x040fe20000410000 */
[----:B------:R-:W3:Y:S01]  /*baf0*/  MUFU.EX2 R132, R179 ;  /* 0x000000b300847308 */ /* 0x000ee20000000800 */
[C---:B------:R-:W-:Y:S02]  /*bb00*/  FMUL.FTZ R38, R0.reuse, R38 ;  /* 0x0000002600267220 */ /* 0x040fe40000410000 */
[C---:B------:R-:W-:Y:S02]  /*bb10*/  FMUL.FTZ R39, R0.reuse, R39 ;  /* 0x0000002700277220 */ /* 0x040fe40000410000 */
[C---:B------:R-:W-:Y:S02]  /*bb20*/  FMUL.FTZ R42, R0.reuse, R42 ;  /* 0x0000002a002a7220 */ /* 0x040fe40000410000 */
[C---:B------:R-:W-:Y:S02]  /*bb30*/  FMUL.FTZ R43, R0.reuse, R43 ;  /* 0x0000002b002b7220 */ /* 0x040fe40000410000 */
[C---:B------:R-:W-:Y:S01]  /*bb40*/  FMUL.FTZ R46, R0.reuse, R46 ;  /* 0x0000002e002e7220 */ /* 0x040fe20000410000 */
[----:B------:R-:W4:Y:S01]  /*bb50*/  MUFU.EX2 R134, R176 ;  /* 0x000000b000867308 */ /* 0x000f220000000800 */
[C---:B------:R-:W-:Y:S02]  /*bb60*/  FMUL.FTZ R47, R0.reuse, R47 ;  /* 0x0000002f002f7220 */ /* 0x040fe40000410000 */
[----:B------:R-:W-:Y:S01]  /*bb70*/  FMUL.FTZ R50, R0, R50 ;  /* 0x0000003200327220 */ /* 0x000fe20000410000 */
[----:B--2---:R-:W-:Y:S01]  /*bb80*/  F2FP.BF16.PACK_AB R171, R150, R171 ;  /* 0x000000ab96ab723e */ /* 0x004fe200000010ff */
[C---:B------:R-:W-:Y:S02]  /*bb90*/  FMUL.FTZ R51, R0.reuse, R51 ;  /* 0x0000003300337220 */ /* 0x040fe40000410000 */
[C---:B------:R-:W-:Y:S02]  /*bba0*/  FMUL.FTZ R54, R0.reuse, R54 ;  /* 0x0000003600367220 */ /* 0x040fe40000410000 */
[C---:B------:R-:W-:Y:S01]  /*bbb0*/  FMUL.FTZ R55, R0.reuse, R55 ;  /* 0x0000003700377220 */ /* 0x040fe20000410000 */
[----:B------:R-:W2:Y:S01]  /*bbc0*/  MUFU.EX2 R178, R172 ;  /* 0x000000ac00b27308 */ /* 0x000ea20000000800 */
[C---:B-1----:R-:W-:Y:S05]  /*bbd0*/  HMMA.16816.F32.BF16 R4, R168.reuse, R136, R4 ;  /* 0x00000088a804723c */ /* 0x042fea0000041804 */
[C---:B------:R-:W-:Y:S02]  /*bbe0*/  FMUL.FTZ R58, R0.reuse, R58 ;  /* 0x0000003a003a7220 */ /* 0x040fe40000410000 */
[C---:B------:R-:W-:Y:S01]  /*bbf0*/  FMUL.FTZ R59, R0.reuse, R59 ;  /* 0x0000003b003b7220 */ /* 0x040fe20000410000 */
[C---:B------:R-:W-:Y:S01]  /*bc00*/  HMMA.16816.F32.BF16 R8, R168.reuse, R138, R8 ;  /* 0x0000008aa808723c */ /* 0x040fe20000041808 */
[----:B------:R-:W1:Y:S01]  /*bc10*/  LDSM.16.MT88.4 R136, [R237+0x100] ;  /* 0x00010000ed88783b */ /* 0x000e620000004200 */
[----:B------:R-:W-:Y:S02]  /*bc20*/  MUFU.EX2 R177, R174 ;  /* 0x000000ae00b17308 */ /* 0x000fe40000000800 */
[C---:B------:R-:W-:Y:S02]  /*bc30*/  FMUL.FTZ R62, R0.reuse, R62 ;  /* 0x0000003e003e7220 */ /* 0x040fe40000410000 */
[C---:B------:R-:W-:Y:S02]  /*bc40*/  FMUL.FTZ R63, R0.reuse, R63 ;  /* 0x0000003f003f7220 */ /* 0x040fe40000410000 */
[C---:B------:R-:W-:Y:S04]  /*bc50*/  FMUL.FTZ R66, R0.reuse, R66 ;  /* 0x0000004200427220 */ /* 0x040fe80000410000 */
[----:B------:R-:W-:Y:S01]  /*bc60*/  MUFU.EX2 R174, R153 ;  /* 0x0000009900ae7308 */ /* 0x000fe20000000800 */
        /* <DEDUP_REMOVED lines=11> */
[----:B------:R-:W2:Y:S01]  /*bd20*/  MUFU.EX2 R175, R152 ;  /* 0x0000009800af7308 */ /* 0x000ea20000000800 */
[C---:B------:R-:W-:Y:S02]  /*bd30*/  FMUL.FTZ R87, R0.reuse, R87 ;  /* 0x0000005700577220 */ /* 0x040fe40000410000 */
[C---:B------:R-:W-:Y:S02]  /*bd40*/  FMUL.FTZ R90, R0.reuse, R90 ;  /* 0x0000005a005a7220 */ /* 0x040fe40000410000 */
[C---:B------:R-:W-:Y:S02]  /*bd50*/  FMUL.FTZ R91, R0.reuse, R91 ;  /* 0x0000005b005b7220 */ /* 0x040fe40000410000 */
[C---:B------:R-:W-:Y:S01]  /*bd60*/  FMUL.FTZ R94, R0.reuse, R94 ;  /* 0x0000005e005e7220 */ /* 0x040fe20000410000 */
[C---:B-1----:R-:W-:Y:S02]  /*bd70*/  HMMA.16816.F32.BF16 R12, R168.reuse, R136, R12 ;  /* 0x00000088a80c723c */ /* 0x042fe4000004180c */
[----:B------:R-:W-:Y:S01]  /*bd80*/  MUFU.EX2 R172, R157 ;  /* 0x0000009d00ac7308 */ /* 0x000fe20000000800 */
[C---:B------:R-:W-:Y:S02]  /*bd90*/  FMUL.FTZ R95, R0.reuse, R95 ;  /* 0x0000005f005f7220 */ /* 0x040fe40000410000 */
[C---:B------:R-:W-:Y:S02]  /*bda0*/  FMUL.FTZ R98, R0.reuse, R98 ;  /* 0x0000006200627220 */ /* 0x040fe40000410000 */
[C---:B------:R-:W-:Y:S01]  /*bdb0*/  FMUL.FTZ R99, R0.reuse, R99 ;  /* 0x0000006300637220 */ /* 0x040fe20000410000 */
[C---:B------:R-:W-:Y:S01]  /*bdc0*/  HMMA.16816.F32.BF16 R16, R168.reuse, R138, R16 ;  /* 0x0000008aa810723c */ /* 0x040fe20000041810 */
[----:B------:R-:W1:Y:S03]  /*bdd0*/  LDSM.16.MT88.4 R136, [R240+0x100] ;  /* 0x00010000f088783b */ /* 0x000e660000004200 */
[----:B------:R-:W1:Y:S01]  /*bde0*/  MUFU.EX2 R173, R156 ;  /* 0x0000009c00ad7308 */ /* 0x000e620000000800 */
[C---:B------:R-:W-:Y:S02]  /*bdf0*/  FMUL.FTZ R102, R0.reuse, R102 ;  /* 0x0000006600667220 */ /* 0x040fe40000410000 */
[C---:B------:R-:W-:Y:S02]  /*be00*/  FMUL.FTZ R103, R0.reuse, R103 ;  /* 0x0000006700677220 */ /* 0x040fe40000410000 */
[C---:B------:R-:W-:Y:S03]  /*be10*/  FMUL.FTZ R106, R0.reuse, R106 ;  /* 0x0000006a006a7220 */ /* 0x040fe60000410000 */
        /* <DEDUP_REMOVED lines=13> */
[----:B---3--:R-:W-:Y:S01]  /*bef0*/  FADD.FTZ R0, R132, R155 ;  /* 0x0000009b84007221 */ /* 0x008fe20000010000 */
[----:B------:R-:W-:Y:S01]  /*bf00*/  MOV R155, R145 ;  /* 0x00000091009b7202 */ /* 0x000fe20000000f00 */
[C---:B-1----:R-:W-:Y:S03]  /*bf10*/  HMMA.16816.F32.BF16 R20, R168.reuse, R136, R20 ;  /* 0x00000088a814723c */ /* 0x042fe60000041814 */
[C---:B------:R-:W-:Y:S04]  /*bf20*/  FADD.FTZ R0, R3.reuse, R0 ;  /* 0x0000000003007221 */ /* 0x040fe80000010000 */
[----:B------:R-:W-:Y:S01]  /*bf30*/  FADD.FTZ R0, R144, R0 ;  /* 0x0000000090007221 */ /* 0x000fe20000010000 */
[C---:B------:R-:W-:Y:S01]  /*bf40*/  HMMA.16816.F32.BF16 R24, R168.reuse, R138, R24 ;  /* 0x0000008aa818723c */ /* 0x040fe20000041818 */
[----:B------:R-:W1:Y:S03]  /*bf50*/  LDSM.16.MT88.4 R136, [R239+0x100] ;  /* 0x00010000ef88783b */ /* 0x000e660000004200 */
[----:B----4-:R-:W-:Y:S04]  /*bf60*/  FADD.FTZ R0, R134, R0 ;  /* 0x0000000086007221 */ /* 0x010fe80000010000 */
        /* <DEDUP_REMOVED lines=39> */
[----:B------:R-:W1:Y:S03]  /*c1e0*/  MUFU.EX2 R132, R155 ;  /* 0x0000009b00847308 */ /* 0x000e660000000800 */
[----:B--2---:R-:W-:Y:S01]  /*c1f0*/  F2FP.BF16.PACK_AB R137, R178, R149 ;  /* 0x00000095b289723e */ /* 0x004fe200000010ff */
[----:B------:R-:W-:Y:S02]  /*c200*/  FADD.FTZ R3, R150, R148 ;  /* 0x0000009496037221 */ /* 0x000fe40000010000 */
[----:B------:R-:W-:Y:S02]  /*c210*/  F2FP.BF16.PACK_AB R138, R134, R144 ;  /* 0x00000090868a723e */ /* 0x000fe400000010ff */
[----:B------:R-:W2:Y:S02]  /*c220*/  LDSM.16.MT88.4 R144, [R237+0x900] ;  /* 0x00090000ed90783b */ /* 0x000ea40000004200 */
[----:B------:R-:W3:Y:S01]  /*c230*/  MUFU.EX2 R168, R154 ;  /* 0x0000009a00a87308 */ /* 0x000ee20000000800 */
[----:B-----5:R-:W-:Y:S02]  /*c240*/  F2FP.BF16.PACK_AB R139, R176, R177 ;  /* 0x000000b1b08b723e */ /* 0x020fe400000010ff */
[----:B------:R-:W-:Y:S02]  /*c250*/  F2FP.BF16.PACK_AB R169, R175, R174 ;  /* 0x000000aeafa9723e */ /* 0x000fe400000010ff */
[----:B------:R-:W-:Y:S03]  /*c260*/  F2FP.BF16.PACK_AB R171, R173, R172 ;  /* 0x000000acadab723e */ /* 0x000fe600000010ff */
[C---:B------:R-:W-:Y:S02]  /*c270*/  HMMA.16816.F32.BF16 R4, R136.reuse, R140, R4 ;  /* 0x0000008c8804723c */ /* 0x040fe40000041804 */
[----:B------:R-:W4:Y:S03]  /*c280*/  MUFU.EX2 R134, R159 ;  /* 0x0000009f00867308 */ /* 0x000f260000000800 */
[----:B-1----:R-:W-:Y:S03]  /*c290*/  FADD.FTZ R0, R132, R0 ;  /* 0x0000000084007221 */ /* 0x002fe60000010000 */
[C---:B------:R-:W-:Y:S01]  /*c2a0*/  HMMA.16816.F32.BF16 R8, R136.reuse, R142, R8 ;  /* 0x0000008e8808723c */ /* 0x040fe20000041808 */
[----:B------:R-:W1:Y:S03]  /*c2b0*/  LDSM.16.MT88.4 R140, [R240+0x900] ;  /* 0x00090000f08c783b */ /* 0x000e660000004200 */
[----:B------:R-:W5:Y:S01]  /*c2c0*/  MUFU.EX2 R170, R158 ;  /* 0x0000009e00aa7308 */ /* 0x000f620000000800 */
[C---:B---3--:R-:W-:Y:S04]  /*c2d0*/  FADD.FTZ R0, R168.reuse, R0 ;  /* 0x00000000a8007221 */ /* 0x048fe80000010000 */
[----:B------:R-:W-:Y:S03]  /*c2e0*/  LDSM.16.MT88.4 R152, [R236+0x1100] ;  /* 0x00110000ec98783b */ /* 0x000fe60000004200 */
[----:B------:R-:W-:Y:S01]  /*c2f0*/  F2FP.BF16.PACK_AB R168, R168, R132 ;  /* 0x00000084a8a8723e */ /* 0x000fe200000010ff */
[----:B----4-:R-:W-:Y:S01]  /*c300*/  FADD.FTZ R0, R134, R0 ;  /* 0x0000000086007221 */ /* 0x010fe20000010000 */
[C---:B--2---:R-:W-:Y:S03]  /*c310*/  HMMA.16816.F32.BF16 R12, R136.reuse, R144, R12 ;  /* 0x00000090880c723c */ /* 0x044fe6000004180c */
[C---:B-----5:R-:W-:Y:S01]  /*c320*/  FADD.FTZ R132, R170.reuse, R0 ;  /* 0x00000000aa847221 */ /* 0x060fe20000010000 */
[----:B------:R-:W-:Y:S04]  /*c330*/  F2FP.BF16.PACK_AB R170, R170, R134 ;  /* 0x00000086aaaa723e */ /* 0x000fe800000010ff */
[C---:B------:R-:W-:Y:S01]  /*c340*/  HMMA.16816.F32.BF16 R16, R136.reuse, R146, R16 ;  /* 0x000000928810723c */ /* 0x040fe20000041810 */
[----:B------:R-:W2:Y:S03]  /*c350*/  LDSM.16.MT88.4 R144, [R239+0x900] ;  /* 0x00090000ef90783b */ /* 0x000ea60000004200 */
[----:B------:R-:W-:Y:S04]  /*c360*/  FADD.FTZ R0, R149, R3 ;  /* 0x0000000395007221 */ /* 0x000fe80000010000 */
[----:B------:R-:W-:Y:S01]  /*c370*/  FADD.FTZ R0, R178, R0 ;  /* 0x00000000b2007221 */ /* 0x000fe20000010000 */
[----:B------:R3:W-:Y:S01]  /*c380*/  STL [R1+0x14], R132 ;  /* 0x0000148401007387 */ /* 0x0007e20000100800 */
[C---:B-1----:R-:W-:Y:S03]  /*c390*/  HMMA.16816.F32.BF16 R20, R136.reuse, R140, R20 ;  /* 0x0000008c8814723c */ /* 0x042fe60000041814 */
[----:B------:R-:W-:Y:S04]  /*c3a0*/  FADD.FTZ R0, R177, R0 ;  /* 0x00000000b1007221 */ /* 0x000fe80000010000 */
[----:B------:R-:W-:Y:S01]  /*c3b0*/  FADD.FTZ R0, R176, R0 ;  /* 0x00000000b0007221 */ /* 0x000fe20000010000 */
[C---:B------:R-:W-:Y:S01]  /*c3c0*/  HMMA.16816.F32.BF16 R24, R136.reuse, R142, R24 ;  /* 0x0000008e8818723c */ /* 0x040fe20000041818 */
[----:B------:R-:W1:Y:S03]  /*c3d0*/  LDSM.16.MT88.4 R140, [R236+0x2100] ;  /* 0x00210000ec8c783b */ /* 0x000e660000004200 */
[----:B------:R-:W-:Y:S04]  /*c3e0*/  FADD.FTZ R0, R174, R0 ;  /* 0x00000000ae007221 */ /* 0x000fe80000010000 */
[----:B------:R-:W-:Y:S04]  /*c3f0*/  FADD.FTZ R0, R175, R0 ;  /* 0x00000000af007221 */ /* 0x000fe80000010000 */
[----:B------:R-:W-:Y:S01]  /*c400*/  FADD.FTZ R0, R172, R0 ;  /* 0x00000000ac007221 */ /* 0x000fe20000010000 */
[----:B---3--:R-:W-:Y:S03]  /*c410*/  MOV R132, R2 ;  /* 0x0000000200847202 */ /* 0x008fe60000000f00 */
[----:B------:R-:W-:Y:S05]  /*c420*/  FADD.FTZ R0, R173, R0 ;  /* 0x00000000ad007221 */ /* 0x000fea0000010000 */
[----:B------:R-:W-:Y:S01]  /*c430*/  STL [R1+0x18], R0 ;  /* 0x0000180001007387 */ /* 0x000fe20000100800 */
        /* <DEDUP_REMOVED lines=85> */
.L_x_2945:
        /* <DEDUP_REMOVED lines=44> */
.L_x_2959:
[----:B------:R-:W2:Y:S01]  /*cc50*/  LDL.64 R26, [R1+0x40] ;  /* 0x00004000011a7983 */ /* 0x000ea20000100a00 */
[----:B------:R-:W-:Y:S01]  /*cc60*/  USHF.R.S32.HI UR5, URZ, 0x1f, UR8 ;  /* 0x0000001f3f057899 */ /* 0x000fe20008011408 */
[----:B------:R-:W-:Y:S01]  /*cc70*/  IMAD.MOV.U32 R133, RZ, RZ, c[0x0][0x208] ;  /* 0x00008200ff857624 */ /* 0x000fe200078e00ff */
[----:B------:R-:W-:Y:S01]  /*cc80*/  UIMAD UR4, UR10, UR8, URZ ;  /* 0x000000080a0472a4 */ /* 0x000fe2000f8e023f */
[----:B------:R-:W3:Y:S01]  /*cc90*/  LDL.64 R22, [R1+0x38] ;  /* 0x0000380001167983 */ /* 0x000ee20000100a00 */
[----:B------:R-:W-:Y:S01]  /*cca0*/  UIMAD.WIDE.U32 UR20, UR18, UR8, URZ ;  /* 0x00000008121472a5 */ /* 0x000fe2000f8e003f */
[----:B------:R-:W-:Y:S01]  /*ccb0*/  IMAD.MOV.U32 R172, RZ, RZ, c[0x0][0x20c] ;  /* 0x00008300ffac7624 */ /* 0x000fe200078e00ff */
[----:B------:R-:W-:Y:S01]  /*ccc0*/  UIMAD UR4, UR5, UR18, UR4 ;  /* 0x00000012050472a4 */ /* 0x000fe2000f8e0204 */
[----:B------:R-:W4:Y:S01]  /*ccd0*/  LDL R24, [R1+0x70] ;  /* 0x0000700001187983 */ /* 0x000f220000100800 */
[----:B------:R-:W-:Y:S04]  /*cce0*/  DEPBAR.LE SB0, 0x0 ;  /* 0x000080000000791a */ /* 0x000fe80000000000 */
[----:B------:R-:W4:Y:S01]  /*ccf0*/  LDL R132, [R1+0x6c] ;  /* 0x00006c0001847983 */ /* 0x000f220000100800 */
[----:B------:R-:W-:Y:S02]  /*cd00*/  UIADD3 UR4, UR21, UR4, URZ ;  /* 0x0000000415047290 */ /* 0x000fe4000fffe03f */
[----:B------:R-:W-:Y:S01]  /*cd10*/  UISETP.GT.AND UP0, UPT, UR8, UR9, UPT ;  /* 0x000000090800728c */ /* 0x000fe2000bf04270 */
[----:B------:R-:W4:Y:S04]  /*cd20*/  LDL R171, [R1+0x68] ;  /* 0x0000680001ab7983 */ /* 0x000f280000100800 */
[----:B------:R-:W4:Y:S04]  /*cd30*/  LDL R170, [R1+0x60] ;  /* 0x0000600001aa7983 */ /* 0x000f280000100800 */
[----:B------:R-:W4:Y:S04]  /*cd40*/  LDL R169, [R1+0x64] ;  /* 0x0000640001a97983 */ /* 0x000f280000100800 */
[----:B------:R-:W4:Y:S04]  /*cd50*/  LDL R168, [R1+0x5c] ;  /* 0x00005c0001a87983 */ /* 0x000f280000100800 */
[----:B------:R-:W4:Y:S04]  /*cd60*/  LDL R25, [R1+0x1c] ;  /* 0x00001c0001197983 */ /* 0x000f280000100800 */
[----:B-1----:R1:W-:Y:S04]  /*cd70*/  STL.64 [R1+0x88], R30 ;  /* 0x0000881e01007387 */ /* 0x0023e80000100a00 */
[----:B------:R1:W-:Y:S04]  /*cd80*/  STL.64 [R1+0x80], R28 ;  /* 0x0000801c01007387 */ /* 0x0003e80000100a00 */
[----:B------:R-:W-:Y:S06]  /*cd90*/  BAR.SYNC.DEFER_BLOCKING 0x0 ;  /* 0x0000000000007b1d */ /* 0x000fec0000010000 */
[----:B-----5:R-:W1:Y:S04]  /*cda0*/  LDSM.16.M88.4 R8, [R135+0x10100] ;  /* 0x010100008708783b */ /* 0x020e680000000200 */
[----:B------:R-:W1:Y:S04]  /*cdb0*/  LDSM.16.M88.4 R16, [R135+0x10900] ;  /* 0x010900008710783b */ /* 0x000e680000000200 */
[----:B------:R-:W-:Y:S01]  /*cdc0*/  LDSM.16.M88.4 R176, [R252] ;  /* 0x00000000fcb0783b */ /* 0x000fe20000000200 */
[----:B-12---:R-:W-:Y:S04]  /*cdd0*/  IADD3 R0, P1, R26, UR20, RZ ;  /* 0x000000141a007c10 */ /* 0x006fe8000ff3e0ff */
[----:B---3--:R-:W-:Y:S02]  /*cde0*/  IADD3.X R4, R23, UR4, RZ, P1, !PT ;  /* 0x0000000417047c10 */ /* 0x008fe40008ffe4ff */
[----:B------:R-:W-:Y:S02]  /*cdf0*/  LEA R14, P1, R0, c[0x0][0x1f8], 0x1 ;  /* 0x00007e00000e7a11 */ /* 0x000fe400078208ff */
[----:B----4-:R-:W-:Y:S02]  /*ce00*/  IADD3 R3, P0, R24, UR20, RZ ;  /* 0x0000001418037c10 */ /* 0x010fe4000ff1e0ff */
[----:B------:R-:W-:Y:S02]  /*ce10*/  LEA.HI.X R15, R0, c[0x0][0x1fc], R4, 0x1, P1 ;  /* 0x00007f00000f7a11 */ /* 0x000fe400008f0c04 */
[----:B------:R-:W-:Y:S02]  /*ce20*/  IADD3.X R5, R132, UR4, RZ, P0, !PT ;  /* 0x0000000484057c10 */ /* 0x000fe400087fe4ff */
[----:B------:R-:W-:Y:S02]  /*ce30*/  LEA R12, P0, R3, c[0x0][0x1f8], 0x1 ;  /* 0x00007e00030c7a11 */ /* 0x000fe400078008ff */
[----:B------:R-:W-:Y:S02]  /*ce40*/  IADD3 R0, P1, R171, UR20, RZ ;  /* 0x00000014ab007c10 */ /* 0x000fe4000ff3e0ff */
[----:B------:R-:W-:Y:S02]  /*ce50*/  LEA.HI.X R13, R3, c[0x0][0x1fc], R5, 0x1, P0 ;  /* 0x00007f00030d7a11 */ /* 0x000fe400000f0c05 */
[----:B------:R-:W-:Y:S02]  /*ce60*/  LEA R6, P0, R0, c[0x0][0x1f8], 0x1 ;  /* 0x00007e0000067a11 */ /* 0x000fe400078008ff */
[----:B------:R-:W-:Y:S02]  /*ce70*/  IADD3.X R3, R169, UR4, RZ, P1, !PT ;  /* 0x00000004a9037c10 */ /* 0x000fe40008ffe4ff */
[----:B------:R-:W-:Y:S02]  /*ce80*/  IADD3 R4, P1, R170, UR20, RZ ;  /* 0x00000014aa047c10 */ /* 0x000fe4000ff3e0ff */
[----:B------:R-:W-:Y:S02]  /*ce90*/  LEA.HI.X R7, R0, c[0x0][0x1fc], R3, 0x1, P0 ;  /* 0x00007f0000077a11 */ /* 0x000fe400000f0c03 */
[----:B------:R-:W-:Y:S02]  /*cea0*/  IADD3.X R21, R168, UR4, RZ, P1, !PT ;  /* 0x00000004a8157c10 */ /* 0x000fe40008ffe4ff */
[C---:B------:R-:W-:Y:S02]  /*ceb0*/  LEA R20, P2, R4.reuse, c[0x0][0x1f8], 0x1 ;  /* 0x00007e0004147a11 */ /* 0x040fe400078408ff */
[C---:B------:R-:W-:Y:S02]  /*cec0*/  @!P3 LEA R3, P0, R133.reuse, UR20, 0x5 ;  /* 0x000000148503bc11 */ /* 0x040fe4000f8028ff */
[----:B------:R-:W-:Y:S02]  /*ced0*/  LEA.HI.X R21, R4, c[0x0][0x1fc], R21, 0x1, P2 ;  /* 0x00007f0004157a11 */ /* 0x000fe400010f0c15 */
[----:B------:R-:W-:Y:S02]  /*cee0*/  @!P3 LEA.HI.X R0, R133, UR4, R172, 0x5, P0 ;  /* 0x000000048500bc11 */ /* 0x000fe400080f2cac */
[C---:B------:R-:W-:Y:S01]  /*cef0*/  @!P3 IADD3 R5, P1, R3.reuse, R26, RZ ;  /* 0x0000001a0305b210 */ /* 0x040fe20007f3e0ff */
[----:B------:R-:W2:Y:S01]  /*cf00*/  LDL R172, [R1] ;  /* 0x0000000001ac7983 */ /* 0x000ea20000100800 */
[----:B------:R-:W-:Y:S02]  /*cf10*/  @!P3 IADD3 R4, P0, R3, R24, RZ ;  /* 0x000000180304b210 */ /* 0x000fe40007f1e0ff */
[----:B------:R-:W-:Y:S01]  /*cf20*/  LOP3.LUT P2, RZ, R25, 0x1, RZ, 0xc0, !PT ;  /* 0x0000000119ff7812 */ /* 0x000fe2000784c0ff */
[C---:B------:R-:W-:Y:S01]  /*cf30*/  @!P3 IMAD.X R23, R0.reuse, 0x1, R23, P1 ;  /* 0x000000010017b824 */ /* 0x040fe200008e0617 */
[C---:B------:R-:W-:Y:S01]  /*cf40*/  @!P3 LEA R22, P1, R5.reuse, c[0x0][0x1f8], 0x1 ;  /* 0x00007e000516ba11 */ /* 0x040fe200078208ff */
[----:B------:R-:W-:Y:S01]  /*cf50*/  @!P3 IMAD.X R133, R0, 0x1, R132, P0 ;  /* 0x000000010085b824 */ /* 0x000fe200000e0684 */
[C---:B------:R-:W-:Y:S01]  /*cf60*/  @!P3 LEA R132, P0, R4.reuse, c[0x0][0x1f8], 0x1 ;  /* 0x00007e000484ba11 */ /* 0x040fe200078008ff */
[----:B------:R-:W1:Y:S01]  /*cf70*/  LDSM.16.M88.4 R24, [R135+0x11100] ;  /* 0x011100008718783b */ /* 0x000e620000000200 */
[----:B------:R-:W-:Y:S02]  /*cf80*/  @!P3 LEA.HI.X R23, R5, c[0x0][0x1fc], R23, 0x1, P1 ;  /* 0x00007f000517ba11 */ /* 0x000fe400008f0c17 */
[C---:B------:R-:W-:Y:S02]  /*cf90*/  @!P3 IADD3 R5, P1, R3.reuse, R171, RZ ;  /* 0x000000ab0305b210 */ /* 0x040fe40007f3e0ff */
[----:B------:R-:W-:Y:S02]  /*cfa0*/  @!P3 LEA.HI.X R133, R4, c[0x0][0x1fc], R133, 0x1, P0 ;  /* 0x00007f000485ba11 */ /* 0x000fe400000f0c85 */
[----:B------:R-:W-:Y:S01]  /*cfb0*/  @!P3 IADD3 R3, P0, R3, R170, RZ ;  /* 0x000000aa0303b210 */ /* 0x000fe20007f1e0ff */
[C---:B------:R-:W-:Y:S01]  /*cfc0*/  @!P3 IMAD.X R4, R0.reuse, 0x1, R169, P1 ;  /* 0x000000010004b824 */ /* 0x040fe200008e06a9 */
[----:B------:R-:W-:Y:S03]  /*cfd0*/  @!P3 LEA R30, P1, R5, c[0x0][0x1f8], 0x1 ;  /* 0x00007e00051eba11 */ /* 0x000fe600078208ff */
[----:B------:R-:W-:Y:S01]  /*cfe0*/  @!P3 IMAD.X R0, R0, 0x1, R168, P0 ;  /* 0x000000010000b824 */ /* 0x000fe200000e06a8 */
[----:B------:R-:W-:Y:S01]  /*cff0*/  @!P3 LEA R28, P0, R3, c[0x0][0x1f8], 0x1 ;  /* 0x00007e00031cba11 */ /* 0x000fe200078008ff */
[----:B------:R-:W3:Y:S01]  /*d000*/  LDSM.16.M88.4 R168, [R242] ;  /* 0x00000000f2a8783b */ /* 0x000ee20000000200 */
[----:B------:R-:W-:Y:S02]  /*d010*/  @!P3 LEA.HI.X R31, R5, c[0x0][0x1fc], R4, 0x1, P1 ;  /* 0x00007f00051fba11 */ /* 0x000fe400008f0c04 */
[----:B------:R-:W-:Y:S02]  /*d020*/  @!P3 LEA.HI.X R29, R3, c[0x0][0x1fc], R0, 0x1, P0 ;  /* 0x00007f00031dba11 */ /* 0x000fe400000f0c00 */
[----:B------:R-:W4:Y:S01]  /*d030*/  LDL R0, [R1+0x4] ;  /* 0x0000040001007983 */ /* 0x000f220000100800 */
[----:B------:R-:W-:Y:S03]  /*d040*/  PLOP3.LUT P0, PT, PT, PT, UP0, 0x40, 0x0 ;  /* 0x000000000000781c */ /* 0x000fe60003f0e808 */
[----:B--2---:R-:W2:Y:S04]  /*d050*/  LDSM.16.M88.4 R172, [R172] ;  /* 0x00000000acac783b */ /* 0x004ea80000000200 */
[----:B------:R-:W-:Y:S01]  /*d060*/  @!PT LDS RZ, [RZ] ;  /* 0x00000000fffff984 */ /* 0x000fe20000000800 */
[----:B------:R-:W-:Y:S01]  /*d070*/  @!PT LDS RZ, [RZ] ;  /* 0x00000000fffff984 */ /* 0x000fe20000000800 */
[----:B------:R-:W-:Y:S01]  /*d080*/  @!PT LDS RZ, [RZ] ;  /* 0x00000000fffff984 */ /* 0x000fe20000000800 */
[----:B----4-:R4:W-:Y:S04]  /*d090*/  LDGSTS.E.BYPASS.LTC128B.128 [R0+0x100], [R14.64], !P6 ;  /* 0x001000000e007fae */ /* 0x0109e8000f101d50 */
[----:B------:R4:W-:Y:S04]  /*d0a0*/  LDGSTS.E.BYPASS.LTC128B.128 [R0+0x1900], [R12.64], !P2 ;  /* 0x019000000c007fae */ /* 0x0009e8000d101d50 */
[----:B------:R1:W-:Y:S04]  /*d0b0*/  LDGSTS.E.BYPASS.LTC128B.128 [R0+0x3100], [R6.64], !P5 ;  /* 0x0310000006007fae */ /* 0x0003e8000e901d50 */
[----:B------:R2:W-:Y:S04]  /*d0c0*/  LDGSTS.E.BYPASS.LTC128B.128 [R0+0x4900], [R20.64], !P4 ;  /* 0x0490000014007fae */ /* 0x0005e8000e101d50 */
[----:B------:R2:W-:Y:S04]  /*d0d0*/  @!P3 LDGSTS.E.BYPASS.LTC128B.128 [R0+0x1100], [R22.64], !P6 ;  /* 0x011000001600bfae */ /* 0x0005e8000f101d50 */
[----:B------:R2:W-:Y:S04]  /*d0e0*/  @!P3 LDGSTS.E.BYPASS.LTC128B.128 [R0+0x2900], [R132.64], !P2 ;  /* 0x029000008400bfae */ /* 0x0005e8000d101d50 */
[----:B------:R2:W-:Y:S04]  /*d0f0*/  @!P3 LDGSTS.E.BYPASS.LTC128B.128 [R0+0x4100], [R30.64], !P5 ;  /* 0x041000001e00bfae */ /* 0x0005e8000e901d50 */
[----:B------:R3:W-:Y:S04]  /*d100*/  @!P3 LDGSTS.E.BYPASS.LTC128B.128 [R0+0x5900], [R28.64], !P4 ;  /* 0x059000001c00bfae */ /* 0x0007e8000e101d50 */
[----:B------:R-:W0:Y:S01]  /*d110*/  LDGDEPBAR ;  /* 0x00000000000079af */ /* 0x000e220000000000 */
[C---:B-1----:R-:W-:Y:S08]  /*d120*/  HMMA.16816.F32.BF16 R4, R160.reuse, R8, RZ ;  /* 0x00000008a004723c */ /* 0x042ff000000418ff */
[C---:B------:R-:W-:Y:S08]  /*d130*/  HMMA.16816.F32.BF16 R8, R160.reuse, R10, RZ ;  /* 0x0000000aa008723c */ /* 0x040ff000000418ff */
[C---:B----4-:R-:W-:Y:S01]  /*d140*/  HMMA.16816.F32.BF16 R12, R160.reuse, R16, RZ ;  /* 0x00000010a00c723c */ /* 0x050fe200000418ff */
[----:B--2---:R1:W5:Y:S04]  /*d150*/  LDL.LU.64 R30, [R1+0x88] ;  /* 0x00008800011e7983 */ /* 0x0043680000300a00 */
[----:B---3--:R1:W5:Y:S03]  /*d160*/  LDL.LU.64 R28, [R1+0x80] ;  /* 0x00008000011c7983 */ /* 0x0083660000300a00 */
[C---:B------:R-:W-:Y:S08]  /*d170*/  HMMA.16816.F32.BF16 R16, R160.reuse, R18, RZ ;  /* 0x00000012a010723c */ /* 0x040ff000000418ff */
[C---:B------:R-:W-:Y:S08]  /*d180*/  HMMA.16816.F32.BF16 R20, R160.reuse, R24, RZ ;  /* 0x00000018a014723c */ /* 0x040ff000000418ff */
[----:B------:R-:W-:Y:S08]  /*d190*/  HMMA.16816.F32.BF16 R24, R160, R26, RZ ;  /* 0x0000001aa018723c */ /* 0x000ff000000418ff */
[C---:B------:R-:W-:Y:S08]  /*d1a0*/  HMMA.16816.F32.BF16 R4, R164.reuse, R168, R4 ;  /* 0x000000a8a404723c */ /* 0x040ff00000041804 */
[C---:B------:R-:W-:Y:S01]  /*d1b0*/  HMMA.16816.F32.BF16 R8, R164.reuse, R170, R8 ;  /* 0x000000aaa408723c */ /* 0x040fe20000041808 */
[----:B------:R-:W2:Y:S07]  /*d1c0*/  LDSM.16.M88.4 R168, [R241+0x10100] ;  /* 0x01010000f1a8783b */ /* 0x000eae0000000200 */
[C---:B------:R-:W-:Y:S08]  /*d1d0*/  HMMA.16816.F32.BF16 R12, R164.reuse, R172, R12 ;  /* 0x000000aca40c723c */ /* 0x040ff0000004180c */
        /* <DEDUP_REMOVED lines=121> */
[----:B------:R-:W4:Y:S01]  /*d970*/  LDSM.16.M88.4 R176, [R238+0x5800] ;  /* 0x00580000eeb0783b */ /* 0x000f220000000200 */
[----:B------:R-:W-:Y:S04]  /*d980*/  DEPBAR.LE SB0, 0x0 ;  /* 0x000080000000791a */ /* 0x000fe80000000000 */
[----:B------:R-:W-:Y:S02]  /*d990*/  BAR.SYNC.DEFER_BLOCKING 0x0 ;  /* 0x0000000000007b1d */ /* 0x000fe40000010000 */
[C---:B--2---:R-:W-:Y:S08]  /*d9a0*/  HMMA.16816.F32.BF16 R4, R232.reuse, R168, R4 ;  /* 0x000000a8e804723c */ /* 0x044ff00000041804 */
[C---:B------:R-:W-:Y:S08]  /*d9b0*/  HMMA.16816.F32.BF16 R8, R232.reuse, R170, R8 ;  /* 0x000000aae808723c */ /* 0x040ff00000041808 */
[C---:B---3--:R-:W-:Y:S08]  /*d9c0*/  HMMA.16816.F32.BF16 R12, R232.reuse, R172, R12 ;  /* 0x000000ace80c723c */ /* 0x048ff0000004180c */
[C---:B------:R-:W-:Y:S08]  /*d9d0*/  HMMA.16816.F32.BF16 R16, R232.reuse, R174, R16 ;  /* 0x000000aee810723c */ /* 0x040ff00000041810 */
[C---:B----4-:R-:W-:Y:S08]  /*d9e0*/  HMMA.16816.F32.BF16 R20, R232.reuse, R176, R20 ;  /* 0x000000b0e814723c */ /* 0x050ff00000041814 */
[----:B------:R-:W-:Y:S01]  /*d9f0*/  HMMA.16816.F32.BF16 R24, R232, R178, R24 ;  /* 0x000000b2e818723c */ /* 0x000fe20000041818 */
[----:B------:R-:W-:-:S07]  /*da00*/  @P0 BRA `(.L_x_2950) ;  /* 0x0000046000000947 */ /* 0x000fce0003800000 */
[----:B-1----:R-:W2:Y:S01]  /*da10*/  LDL R174, [R1+0x8] ;  /* 0x0000080001ae7983 */ /* 0x002ea20000100800 */
        /* <DEDUP_REMOVED lines=18> */
[----:B------:R-:W4:Y:S01]  /*db40*/  LDL R168, [R1+0x20] ;  /* 0x0000200001a87983 */ /* 0x000f220000100800 */
        /* <DEDUP_REMOVED lines=50> */
.L_x_2950:
[----:B-1----:R-:W2:Y:S01]  /*de70*/  LDL R132, [R1+0x78] ;  /* 0x0000780001847983 */ /* 0x002ea20000100800 */
        /* <DEDUP_REMOVED lines=36> */
.L_x_2953:
[----:B------:R-:W-:Y:S04]  /*e0c0*/  MOV R171, c[0x0][0x32c] ;  /* 0x0000cb0000ab7a02 */ /* 0x000fe80000000f00 */
[----:B------:R-:W-:Y:S11]  /*e0d0*/  ISETP.NE.AND P0, PT, R171, 0x1, PT ;  /* 0x00000001ab00780c */ /* 0x000ff60003f05270 */
[----:B------:R-:W-:Y:S02]  /*e0e0*/  @!UPT UIADD3 URZ, URZ, URZ, URZ ;  /* 0x0000003f3f3ff290 */ /* 0x000fe4000fffe03f */
[----:B------:R-:W-:Y:S05]  /*e0f0*/  @P0 IMAD.HI.U32 R171, R132, c[0x0][0x330], RZ ;  /* 0x0000cc0084ab0a27 */ /* 0x000fea00078e00ff */
[----:B------:R-:W-:Y:S02]  /*e100*/  @P0 SHF.R.U32.HI R132, RZ, c[0x0][0x334], R171 ;  /* 0x0000cd00ff840a19 */ /* 0x000fe400000116ab */
.L_x_2954:
[----:B------:R-:W-:Y:S05]  /*e110*/  BSYNC B0 ;  /* 0x0000000000007941 */ /* 0x000fea0003800000 */
.L_x_2952:
[----:B------:R-:W-:Y:S05]  /*e120*/  IMAD R132, R132, c[0x0][0x32c], R170 ;  /* 0x0000cb0084847a24 */ /* 0x000fea00078e02aa */
[----:B------:R-:W-:Y:S02]  /*e130*/  IMNMX R0, R0, R132, !PT ;  /* 0x0000008400007217 */ /* 0x000fe40007800200 */
[----:B------:R-:W-:Y:S04]  /*e140*/  IADD3 R132, R132, c[0x0][0x32c], RZ ;  /* 0x0000cb0084847a10 */ /* 0x000fe80007ffe0ff */
[----:B------:R-:W-:Y:S02]  /*e150*/  IMNMX R3, R3, R132, PT ;  /* 0x0000008403037217 */ /* 0x000fe40003800200 */
.L_x_2951:
        /* <DEDUP_REMOVED lines=87> */
.L_x_2957:
[----:B------:R-:W-:Y:S04]  /*e6d0*/  MOV R5, c[0x0][0x32c] ;  /* 0x0000cb0000057a02 */ /* 0x000fe80000000f00 */
[----:B------:R-:W-:Y:S11]  /*e6e0*/  ISETP.NE.AND P0, PT, R5, 0x1, PT ;  /* 0x000000010500780c */ /* 0x000ff60003f05270 */
[----:B------:R-:W-:Y:S02]  /*e6f0*/  @!UPT UIADD3 URZ, URZ, URZ, URZ ;  /* 0x0000003f3f3ff290 */ /* 0x000fe4000fffe03f */
[----:B------:R-:W-:Y:S05]  /*e700*/  @P0 IMAD.HI.U32 R5, R0, c[0x0][0x330], RZ ;  /* 0x0000cc0000050a27 */ /* 0x000fea00078e00ff */
[----:B------:R-:W-:Y:S02]  /*e710*/  @P0 SHF.R.U32.HI R0, RZ, c[0x0][0x334], R5 ;  /* 0x0000cd00ff000a19 */ /* 0x000fe40000011605 */
.L_x_2958:
[----:B------:R-:W-:Y:S05]  /*e720*/  BSYNC B0 ;  /* 0x0000000000007941 */ /* 0x000fea0003800000 */
.L_x_2956:
[----:B------:R-:W-:Y:S05]  /*e730*/  IMAD R0, R0, c[0x0][0x32c], R170 ;  /* 0x0000cb0000007a24 */ /* 0x000fea00078e02aa */
[----:B------:R-:W-:Y:S02]  /*e740*/  IMNMX R3, R3, R0, !PT ;  /* 0x0000000003037217 */ /* 0x000fe40007800200 */
[----:B------:R-:W-:Y:S04]  /*e750*/  IADD3 R0, R0, c[0x0][0x32c], RZ ;  /* 0x0000cb0000007a10 */ /* 0x000fe80007ffe0ff */
[----:B------:R-:W-:Y:S02]  /*e760*/  IMNMX R4, R4, R0, PT ;  /* 0x0000000004047217 */ /* 0x000fe40003800200 */
.L_x_2955:
        /* <DEDUP_REMOVED lines=63> */
[----:B------:R-:W-:Y:S01]  /*eb60*/  ISETP.LT.OR P0, PT, R4, 0x9, P0 ;  /* 0x000000090400780c */ /* 0x000fe20000701670 */
[----:B------:R-:W-:Y:S01]  /*eb70*/  UISETP.NE.AND UP0, UPT, UR11, URZ, UPT ;  /* 0x0000003f0b00728c */ /* 0x000fe2000bf05270 */
[----:B------:R-:W1:Y:S02]  /*eb80*/  MUFU.EX2 R2, R0 ;  /* 0x0000000000027308 */ /* 0x000e640000000800 */
        /* <DEDUP_REMOVED lines=10> */
[----:B------:R-:W3:Y:S01]  /*ec30*/  MUFU.EX2 R9, R9 ;  /* 0x0000000900097308 */ /* 0x000ee20000000800 */
[----:B------:R-:W-:Y:S02]  /*ec40*/  FSEL R174, R14, -INF , !P0 ;  /* 0xff8000000eae7808 */ /* 0x000fe40004000000 */
[----:B------:R-:W-:Y:S01]  /*ec50*/  ISETP.GT.AND P0, PT, R3, 0x11, P2 ;  /* 0x000000110300780c */ /* 0x000fe20001704270 */
[----:B-1----:R-:W-:Y:S01]  /*ec60*/  FMUL.FTZ R20, R2, R140 ;  /* 0x0000008c02147220 */ /* 0x002fe20000410000 */
[----:B------:R-:W-:Y:S01]  /*ec70*/  ISETP.LT.OR P1, PT, R4, 0x19, P1 ;  /* 0x000000190400780c */ /* 0x000fe20000f21670 */
[----:B------:R-:W-:Y:S01]  /*ec80*/  FMUL.FTZ R12, R2, R148 ;  /* 0x00000094020c7220 */ /* 0x000fe20000410000 */
[----:B------:R-:W-:Y:S01]  /*ec90*/  ISETP.LT.OR P0, PT, R4, 0x12, P0 ;  /* 0x000000120400780c */ /* 0x000fe20000701670 */
[----:B-----5:R-:W-:Y:S01]  /*eca0*/  FMUL.FTZ R28, R2, R28 ;  /* 0x0000001c021c7220 */ /* 0x020fe20000410000 */
[----:B------:R-:W-:Y:S01]  /*ecb0*/  FSEL R175, R18, -INF , !P1 ;  /* 0xff80000012af7808 */ /* 0x000fe20004800000 */
[C---:B------:R-:W-:Y:S01]  /*ecc0*/  FMUL.FTZ R29, R2.reuse, R29 ;  /* 0x0000001d021d7220 */ /* 0x040fe20000410000 */
        /* <DEDUP_REMOVED lines=83> */
[----:B---3--:R-:W-:Y:S03]  /*f200*/  F2FP.BF16.PACK_AB R170, R9, R8 ;  /* 0x0000000809aa723e */ /* 0x008fe600000010ff */
        /* <DEDUP_REMOVED lines=30> */
[----:B------:R-:W-:Y:S01]  /*f3f0*/  MOV R149, R11 ;  /* 0x0000000b00957202 */ /* 0x000fe20000000f00 */
[----:B------:R-:W-:Y:S01]  /*f400*/  FADD.FTZ R0, -R0, R134 ;  /* 0x0000008600007221 */ /* 0x000fe20000010100 */
[----:B------:R-:W-:Y:S01]  /*f410*/  MUFU.EX2 R152, R152 ;  /* 0x0000009800987308 */ /* 0x000fe20000000800 */
[----:B------:R-:W-:Y:S02]  /*f420*/  FMUL.FTZ R134, R3, c[0x0][0x2d0] ;  /* 0x0000b40003867a20 */ /* 0x000fe40000410000 */
[----:B------:R-:W-:Y:S02]  /*f430*/  FMUL.FTZ R0, R0, c[0x0][0x2d0] ;  /* 0x0000b40000007a20 */ /* 0x000fe40000410000 */
[----:B------:R-:W-:Y:S01]  /*f440*/  FMUL.FTZ R9, R2, R153 ;  /* 0x0000009902097220 */ /* 0x000fe20000410000 */
[----:B------:R-:W-:Y:S02]  /*f450*/  FSEL R134, R134, RZ, P0 ;  /* 0x000000ff86867208 */ /* 0x000fe40000000000 */
[----:B------:R-:W-:Y:S01]  /*f460*/  MOV R153, R24 ;  /* 0x0000001800997202 */ /* 0x000fe20000000f00 */
[----:B------:R-:W-:Y:S01]  /*f470*/  FMUL.FTZ R24, R2, R136 ;  /* 0x0000008802187220 */ /* 0x000fe20000410000 */
[----:B------:R-:W1:Y:S01]  /*f480*/  MUFU.EX2 R0, R0 ;  /* 0x0000000000007308 */ /* 0x000e620000000800 */
[--C-:B------:R-:W-:Y:S01]  /*f490*/  FFMA.FTZ R169, R6, c[0x0][0x2d0], -R134.reuse ;  /* 0x0000b40006a97a23 */ /* 0x100fe20000010886 */
[----:B------:R-:W-:Y:S01]  /*f4a0*/  PLOP3.LUT P0, PT, PT, PT, UP0, 0x80, 0x0 ;  /* 0x000000000000781c */ /* 0x000fe20003f0f008 */
[--C-:B------:R-:W-:Y:S02]  /*f4b0*/  FFMA.FTZ R7, R7, c[0x0][0x2d0], -R134.reuse ;  /* 0x0000b40007077a23 */ /* 0x100fe40000010886 */
[--C-:B------:R-:W-:Y:S05]  /*f4c0*/  FFMA.FTZ R2, R10, c[0x0][0x2d0], -R134.reuse ;  /* 0x0000b4000a027a23 */ /* 0x100fea0000010886 */
        /* <DEDUP_REMOVED lines=17> */
[C---:B------:R-:W-:Y:S02]  /*f5e0*/  FMUL.FTZ R18, R0.reuse, R146 ;  /* 0x0000009200127220 */ /* 0x040fe40000410000 */
[C---:B---3--:R-:W-:Y:S01]  /*f5f0*/  FMUL.FTZ R7, R0.reuse, R159 ;  /* 0x0000009f00077220 */ /* 0x048fe20000410000 */
[----:B------:R-:W-:Y:S01]  /*f600*/  MOV R159, R140 ;  /* 0x0000008c009f7202 */ /* 0x000fe20000000f00 */
        /* <DEDUP_REMOVED lines=57> */
[----:B----4-:R-:W-:Y:S01]  /*f9a0*/  F2FP.BF16.PACK_AB R169, R144, R169 ;  /* 0x000000a990a9723e */ /* 0x010fe200000010ff */
[--C-:B------:R-:W-:Y:S01]  /*f9b0*/  FFMA.FTZ R0, R172, c[0x0][0x2d0], -R134.reuse ;  /* 0x0000b400ac007a23 */ /* 0x100fe20000010886 */
[----:B------:R-:W-:Y:S01]  /*f9c0*/  LDSM.16.MT88.4 R140, [R236+0x900] ;  /* 0x00090000ec8c783b */ /* 0x000fe20000004200 */
        /* <DEDUP_REMOVED lines=16> */
[----:B------:R-:W-:Y:S10]  /*fad0*/  MUFU.EX2 R176, R159 ;  /* 0x0000009f00b07308 */ /* 0x000ff40000000800 */
        /* <DEDUP_REMOVED lines=181> */
.L_x_2949:
        /* <DEDUP_REMOVED lines=157> */
.L_x_2917:
        /* <DEDUP_REMOVED lines=311> */
.L_x_2962:
[----:B------:R-:W-:Y:S05]  /*12370*/  BSYNC B0 ;  /* 0x0000000000007941 */ /* 0x000fea0003800000 */
.L_x_2961:
        /* <DEDUP_REMOVED lines=195> */
.L_x_2960:
        /* <DEDUP_REMOVED lines=50> */
.L_x_2963:
        /* <DEDUP_REMOVED lines=11> */
.L_x_5250:


//--------------------- .text._ZN7cutlass13device_kernelIN5flash19enable_sm80_to_sm89INS1_16FlashAttnFwdSm80INS1_25CollectiveMainloopFwdSm80ILi8ELi1ELb1EN4cute5tupleIJNS5_1CILi128EEENS7_ILi48EEENS7_ILi256EEEEEELi256ENS_10bfloat16_tEfNS_4arch4Sm80ELb0ELb1ELb0ELb1ELb0ELb0ELb1ELb1EEENS1_21CollectiveEpilogueFwdINS6_IJS8_SA_S9_EEENS6_IJNS7_ILi1EEESI_SI_EEESC_SE_Li256ELb1ELb1ELb1ELb0EEENS1_36VarlenDynamicPersistentTileSchedulerILi128ELi48ELi256ELi256ELb1ELb1ELb0ELb1ELb0ELb1EEEEEEEEEvNT_6ParamsE --------------------------
	.section	.text._ZN7cutlass13device_kernelIN5flash19enable_sm80_to_sm89INS1_16FlashAttnFwdSm80INS1_25CollectiveMainloopFwdSm80ILi8ELi1ELb1EN4cute5tupleIJNS5_1CILi128EEENS7_ILi48EEENS7_ILi256EEEEEELi256ENS_10bfloat16_tEfNS_4arch4Sm80ELb0ELb1ELb0ELb1ELb0ELb0ELb1ELb1EEENS1_21CollectiveEpilogueFwdINS6_IJS8_SA_S9_EEENS6_IJNS7_ILi1EEESI_SI_EEESC_SE_Li256ELb1ELb1ELb1ELb0EEENS1_36VarlenDynamicPersistentTileSchedulerILi128ELi48ELi256ELi256ELb1ELb1ELb0ELb1ELb0ELb1EEEEEEEEEvNT_6ParamsE,"ax",@progbits
	.sectioninfo	@"SHI_REGISTERS=255"
	.align	128
.text._ZN7cutlass13device_kernelIN5flash19enable_sm80_to_sm89INS1_16FlashAttnFwdSm80INS1_25CollectiveMainloopFwdSm80ILi8ELi1ELb1EN4cute5tupleIJNS5_1CILi128EEENS7_ILi48EEENS7_ILi256EEEEEELi256ENS_10bfloat16_tEfNS_4arch4Sm80ELb0ELb1ELb0ELb1ELb0ELb0ELb1ELb1EEENS1_21CollectiveEpilogueFwdINS6_IJS8_SA_S9_EEENS6_IJNS7_ILi1EEESI_SI_EEESC_SE_Li256ELb1ELb1ELb1ELb0EEENS1_36VarlenDynamicPersistentTileSchedulerILi128ELi48ELi256ELi256ELb1ELb1ELb0ELb1ELb0ELb1EEEEEEEEEvNT_6ParamsE:
        .type           _ZN7cutlass13device_kernelIN5flash19enable_sm80_to_sm89INS1_16FlashAttnFwdSm80INS1_25CollectiveMainloopFwdSm80ILi8ELi1ELb1EN4cute5tupleIJNS5_1CILi128EEENS7_ILi48EEENS7_ILi256EEEEEELi256ENS_10bfloat16_tEfNS_4arch4Sm80ELb0ELb1ELb0ELb1ELb0ELb0ELb1ELb1EEENS1_21CollectiveEpilogueFwdINS6_IJS8_SA_S9_EEENS6_IJNS7_ILi1EEESI_SI_EEESC_SE_Li256ELb1ELb1ELb1ELb0EEENS1_36VarlenDynamicPersistentTileSchedulerILi128ELi48ELi256ELi256ELb1ELb1ELb0ELb1ELb0ELb1EEEEEEEEEvNT_6ParamsE,@function
        .size           _ZN7cutlass13device_kernelIN5flash19enable_sm80_to_sm89INS1_16FlashAttnFwdSm80INS1_25CollectiveMainloopFwdSm80ILi8ELi1ELb1EN4cute5tupleIJNS5_1CILi128EEENS7_ILi48EEENS7_ILi256EEEEEELi256ENS_10bfloat16_tEfNS_4arch4Sm80ELb0ELb1ELb0ELb1ELb0ELb0ELb1ELb1EEENS1_21CollectiveEpilogueFwdINS6_IJS8_SA_S9_EEENS6_IJNS7_ILi1EEESI_SI_EEESC_SE_Li256ELb1ELb1ELb1ELb0EEENS1_36VarlenDynamicPersistentTileSchedulerILi128ELi48ELi256ELi256ELb1ELb1ELb0ELb1ELb0ELb1EEEEEEEEEvNT_6ParamsE,(.L_x_5251 - _ZN7cutlass13device_kernelIN5flash19enable_sm80_to_sm89INS1_16FlashAttnFwdSm80INS1_25CollectiveMainloopFwdSm80ILi8ELi1ELb1EN4cute5tupleIJNS5_1CILi128EEENS7_ILi48EEENS7_ILi256EEEEEELi256ENS_10bfloat16_tEfNS_4arch4Sm80ELb0ELb1ELb0ELb1ELb0ELb0ELb1ELb1EEENS1_21CollectiveEpilogueFwdINS6_IJS8_SA_S9_EEENS6_IJNS7_ILi1EEESI_SI_EEESC_SE_Li256ELb1ELb1ELb1ELb0EEENS1_36VarlenDynamicPersistentTileSchedulerILi128ELi48ELi256ELi256ELb1ELb1ELb0ELb1ELb0ELb1EEEEEEEEEvNT_6ParamsE)
        .other          _ZN7cutlass13device_kernelIN5flash19enable_sm80_to_sm89INS1_16FlashAttnFwdSm80INS1_25CollectiveMainloopFwdSm80ILi8ELi1ELb1EN4cute5tupleIJNS5_1CILi128EEENS7_ILi48EEENS7_ILi256EEEEEELi256ENS_10bfloat16_tEfNS_4arch4Sm80ELb0ELb1ELb0ELb1ELb0ELb0ELb1ELb1EEENS1_21CollectiveEpilogueFwdINS6_IJS8_SA_S9_EEENS6_IJNS7_ILi1EEESI_SI_EEESC_SE_Li256ELb1ELb1ELb1ELb0EEENS1_36VarlenDynamicPersistentTileSchedulerILi128ELi48ELi256ELi256ELb1ELb1ELb0ELb1ELb0ELb1EEEEEEEEEvNT_6ParamsE,@"STO_CUDA_ENTRY STV_DEFAULT"
_ZN7cutlass13device_kernelIN5flash19enable_sm80_to_sm89INS1_16FlashAttnFwdSm80INS1_25CollectiveMainloopFwdSm80ILi8ELi1ELb1EN4cute5tupleIJNS5_1CILi128EEENS7_ILi48EEENS7_ILi256EEEEEELi256ENS_10bfloat16_tEfNS_4arch4Sm80ELb0ELb1ELb0ELb1ELb0ELb0ELb1ELb1EEENS1_21CollectiveEpilogueFwdINS6_IJS8_SA_S9_EEENS6_IJNS7_ILi1EEESI_SI_EEESC_SE_Li256ELb1ELb1ELb1ELb0EEENS1_36VarlenDynamicPersistentTileSchedulerILi128ELi48ELi256ELi256ELb1ELb1ELb0ELb1ELb0ELb1EEEEEEEEEvNT_6ParamsE:
        /* <DEDUP_REMOVED lines=54> */
.L_x_2969:
        /* <DEDUP_REMOVED lines=16> */
.L_x_3106:
        /* <DEDUP_REMOVED lines=16> */
.L_x_3107:
[----:B--2---:R-:W-:-:S05]  /*0560*/  IMAD R0, R0, c[0x0][0x538], RZ ;  /* 0x00014e0000007a24 */ /* 0x004fca00078e02ff */
[----:B------:R-:W-:-:S04]  /*0570*/  IADD3 R6, R0, R6, RZ ;  /* 0x0000000600067210 */ /* 0x000fc80007ffe0ff */
[----:B------:R-:W-:-:S13]  /*0580*/  ISETP.GT.AND P0, PT, R6, UR4, PT ;  /* 0x0000000406007c0c */ /* 0x000fda000bf04270 */
[----:B-1----:R-:W-:Y:S05]  /*0590*/  @!P0 BRA `(.L_x_2969) ;  /* 0xfffffdc000008947 */ /* 0x002fea000383ffff */
.L_x_2965:
[----:B------:R-:W-:-:S05]  /*05a0*/  IADD3 R11, -R0, R6, RZ ;  /* 0x00000006000b7210 */ /* 0x000fca0007ffe1ff */
[----:B------:R-:W-:-:S05]  /*05b0*/  IMAD R0, R4, c[0x0][0x538], R11 ;  /* 0x00014e0004007a24 */ /* 0x000fca00078e020b */
[----:B------:R-:W-:Y:S01]  /*05c0*/  ISETP.GT.AND P0, PT, R0, UR4, PT ;  /* 0x0000000400007c0c */ /* 0x000fe2000bf04270 */
[----:B------:R-:W-:-:S12]  /*05d0*/  BRA.DIV ~URZ, `(.L_x_2970) ;  /* 0x00015ae27f007947 */ /* 0x000fd8000b800000 */
[----:B------:R-:W-:-:S04]  /*05e0*/  VOTE.ANY R10, PT, !P0 ;  /* 0x00000000000a7806 */ /* 0x000fc800040e0100 */
.L_x_3108:
[----:B------:R-:W1:Y:S02]  /*05f0*/  POPC R6, R10 ;  /* 0x0000000a00067309 */ /* 0x000e640000000000 */
[----:B-1----:R-:W-:-:S05]  /*0600*/  IADD3 R0, R6, R7, RZ ;  /* 0x0000000706007210 */ /* 0x002fca0007ffe0ff */
[----:B------:R1:W-:Y:S01]  /*0610*/  STL [R1+0x7c], R0 ;  /* 0x00007c0001007387 */ /* 0x0003e20000100800 */
[----:B------:R-:W-:Y:S05]  /*0620*/  BRA.DIV ~URZ, `(.L_x_2971) ;  /* 0x00015ae27f007947 */ /* 0x000fea000b800000 */
[----:B------:R2:W3:Y:S01]  /*0630*/  SHFL.IDX PT, R12, R9, R6, 0x1f ;  /* 0x00001f06090c7589 */ /* 0x0004e200000e0000 */
[----:B------:R-:W-:-:S03]  /*0640*/  MOV R7, RZ ;  /* 0x000000ff00077202 */ /* 0x000fc60000000f00 */
[----:B------:R2:W4:Y:S04]  /*0650*/  SHFL.IDX PT, R9, R8, R6, 0x1f ;  /* 0x00001f0608097589 */ /* 0x00052800000e0000 */
.L_x_3109:
[----:B------:R-:W-:Y:S01]  /*0660*/  ISETP.NE.AND P0, PT, R10, RZ, PT ;  /* 0x000000ff0a00720c */ /* 0x000fe20003f05270 */
[----:B------:R-:W-:-:S12]  /*0670*/  BSSY B0, `(.L_x_2972) ;  /* 0x0000005000007945 */ /* 0x000fd80003800000 */
[----:B------:R-:W-:Y:S05]  /*0680*/  @!P0 BRA `(.L_x_2973) ;  /* 0x0000003000008947 */ /* 0x000fea0003800000 */
[----:B------:R-:W-:Y:S01]  /*0690*/  IADD3 R3, R6, -0x1, RZ ;  /* 0xffffffff06037810 */ /* 0x000fe20007ffe0ff */
[----:B------:R-:W-:Y:S05]  /*06a0*/  BRA.DIV ~URZ, `(.L_x_2974) ;  /* 0x00015b427f007947 */ /* 0x000fea000b800000 */
[----:B------:R1:W2:Y:S02]  /*06b0*/  SHFL.IDX PT, R7, R4, R3, 0x1f ;  /* 0x00001f0304077589 */ /* 0x0002a400000e0000 */
.L_x_2973:
[----:B------:R-:W-:Y:S05]  /*06c0*/  BSYNC B0 ;  /* 0x0000000000007941 */ /* 0x000fea0003800000 */
.L_x_2972:
        /* <DEDUP_REMOVED lines=69> */
.L_x_2976:
        /* <DEDUP_REMOVED lines=70> */
.L_x_2977:
[----:B------:R-:W-:Y:S05]  /*0f80*/  BSYNC B0 ;  /* 0x0000000000007941 */ /* 0x000fea0003800000 */
.L_x_2975:
[----:B------:R-:W-:-:S04]  /*0f90*/  LOP3.LUT R0, RZ, R0, RZ, 0x33, !PT ;  /* 0x00000000ff007212 */ /* 0x000fc800078e33ff */
[----:B------:R-:W-:-:S05]  /*0fa0*/  IADD3 R0, R0, R12, RZ ;  /* 0x0000000c00007210 */ /* 0x000fca0007ffe0ff */
[----:B------:R2:W-:Y:S01]  /*0fb0*/  STL [R1+0x74], R0 ;  /* 0x0000740001007387 */ /* 0x0005e20000100800 */
[----:B------:R-:W-:Y:S05]  /*0fc0*/  BRA `(.L_x_2978) ;  /* 0x0000006000007947 */ /* 0x000fea0003800000 */
.L_x_2966:
[----:B------:R-:W-:Y:S01]  /*0fd0*/  MOV R0, UR4 ;  /* 0x0000000400007c02 */ /* 0x000fe20008000f00 */
[----:B------:R-:W-:Y:S04]  /*0fe0*/  STL [R1+0x74], RZ ;  /* 0x000074ff01007387 */ /* 0x000fe80000100800 */
[----:B------:R-:W-:Y:S04]  /*0ff0*/  STL [R1+0x78], RZ ;  /* 0x000078ff01007387 */ /* 0x000fe80000100800 */
[----:B------:R1:W-:Y:S02]  /*1000*/  STL [R1+0x70], R0 ;  /* 0x0000700001007387 */ /* 0x0003e40000100800 */
[----:B-1----:R-:W-:-:S05]  /*1010*/  MOV R0, c[0x0][0x53c] ;  /* 0x00014f0000007a02 */ /* 0x002fca0000000f00 */
[----:B------:R1:W-:Y:S02]  /*1020*/  STL [R1+0x7c], R0 ;  /* 0x00007c0001007387 */ /* 0x0003e40000100800 */
.L_x_2978:
        /* <DEDUP_REMOVED lines=8> */
.L_x_2964:
        /* <DEDUP_REMOVED lines=126> */
.L_x_3105:
        /* <DEDUP_REMOVED lines=33> */
.L_x_2979:
[----:B------:R-:W-:-:S04]  /*1aa0*/  ISETP.NE.U32.AND P0, PT, RZ, c[0x0][0x368], PT ;  /* 0x0000da00ff007a0c */ /* 0x000fc80003f05070 */
[----:B------:R-:W-:-:S13]  /*1ab0*/  ISETP.NE.AND.EX P0, PT, RZ, c[0x0][0x36c], PT, P0 ;  /* 0x0000db00ff007a0c */ /* 0x000fda0003f05300 */
[----:B------:R-:W-:Y:S05]  /*1ac0*/  @!P0 BRA `(.L_x_2980) ;  /* 0x0000003000008947 */ /* 0x000fea0003800000 */
[----:B-1----:R-:W-:-:S05]  /*1ad0*/  IMAD.WIDE R2, R16, R14, c[0x0][0x368] ;  /* 0x0000da0010027625 */ /* 0x002fca00078e020e */
[----:B------:R1:W5:Y:S01]  /*1ae0*/  LDG.E R0, [R2.64] ;  /* 0x0000000602007981 */ /* 0x000362000c1e1900 */
[----:B------:R-:W-:Y:S05]  /*1af0*/  BRA `(.L_x_2981) ;  /* 0x0000005000007947 */ /* 0x000fea0003800000 */
.L_x_2980:
[----:B-1----:R-:W-:Y:S01]  /*1b00*/  MOV R0, c[0x0][0x1d0] ;  /* 0x0000740000007a02 */ /* 0x002fe20000000f00 */
[----:B------:R-:W-:Y:S05]  /*1b10*/  @!P4 BRA `(.L_x_2981) ;  /* 0x000000300000c947 */ /* 0x000fea0003800000 */
[----:B------:R-:W2:Y:S04]  /*1b20*/  LDG.E R5, [R2.64] ;  /* 0x0000000602057981 */ /* 0x000ea8000c1e1900 */
[----:B------:R-:W2:Y:S02]  /*1b30*/  LDG.E R0, [R2.64+0x4] ;  /* 0x0000040602007981 */ /* 0x000ea4000c1e1900 */
[----:B--2---:R-:W-:Y:S02]  /*1b40*/  IADD3 R0, -R5, R0, RZ ;  /* 0x0000000005007210 */ /* 0x004fe40007ffe1ff */
.L_x_2981:
        /* <DEDUP_REMOVED lines=36> */
.L_x_2984:
[----:B------:R-:W-:-:S13]  /*1d90*/  ISETP.NE.AND P0, PT, R66, 0x1, PT ;  /* 0x000000014200780c */ /* 0x000fda0003f05270 */
[----:B------:R-:W-:-:S05]  /*1da0*/  @P0 IMAD.HI.U32 R0, R2, c[0x0][0x330], RZ ;  /* 0x0000cc0002000a27 */ /* 0x000fca00078e00ff */
[----:B------:R-:W-:Y:S02]  /*1db0*/  @P0 SHF.R.U32.HI R2, RZ, c[0x0][0x334], R0 ;  /* 0x0000cd00ff020a19 */ /* 0x000fe40000011600 */
.L_x_2985:
[----:B------:R-:W-:Y:S05]  /*1dc0*/  BSYNC B0 ;  /* 0x0000000000007941 */ /* 0x000fea0003800000 */
.L_x_2983:
[----:B------:R-:W-:-:S05]  /*1dd0*/  IMAD R2, R2, R66, c[0x0][0x32c] ;  /* 0x0000cb0002027624 */ /* 0x000fca00078e0242 */
[----:B------:R-:W-:-:S04]  /*1de0*/  IMNMX R3, R3, R2, PT ;  /* 0x0000000203037217 */ /* 0x000fc80003800200 */
.L_x_2982:
        /* <DEDUP_REMOVED lines=25> */
.L_x_2988:
[----:B------:R-:W-:-:S13]  /*1f80*/  ISETP.NE.AND P0, PT, R66, 0x1, PT ;  /* 0x000000014200780c */ /* 0x000fda0003f05270 */
[----:B------:R-:W-:-:S05]  /*1f90*/  @P0 IMAD.HI.U32 R3, R0, c[0x0][0x330], RZ ;  /* 0x0000cc0000030a27 */ /* 0x000fca00078e00ff */
[----:B------:R-:W-:Y:S02]  /*1fa0*/  @P0 SHF.R.U32.HI R0, RZ, c[0x0][0x334], R3 ;  /* 0x0000cd00ff000a19 */ /* 0x000fe40000011603 */
.L_x_2989:
[----:B------:R-:W-:Y:S05]  /*1fb0*/  BSYNC B0 ;  /* 0x0000000000007941 */ /* 0x000fea0003800000 */
.L_x_2987:
[----:B------:R-:W-:-:S05]  /*1fc0*/  IMAD R0, R0, c[0x0][0x32c], RZ ;  /* 0x0000cb0000007a24 */ /* 0x000fca00078e02ff */
[----:B------:R-:W-:-:S05]  /*1fd0*/  IMNMX R2, R2, R0, !PT ;  /* 0x0000000002027217 */ /* 0x000fca0007800200 */
.L_x_2986:
        /* <DEDUP_REMOVED lines=47> */
.L_x_2991:
[----:B------:R-:W-:Y:S05]  /*22d0*/  BSYNC B0 ;  /* 0x0000000000007941 */ /* 0x000fea0003800000 */
.L_x_2990:
        /* <DEDUP_REMOVED lines=83> */
[----:B------:R-:W-:Y:S01]  /*2810*/  IADD3 R65, R134, -0x1, RZ ;  /* 0xffffffff86417810 */ /* 0x000fe20007ffe0ff */
        /* <DEDUP_REMOVED lines=12> */
[----:B------:R-:W-:Y:S02]  /*28e0*/  IMAD.IADD R17, R69, 0x1, R115 ;  /* 0x0000000145117824 */ /* 0x000fe400078e0273 */
        /* <DEDUP_REMOVED lines=27> */
[----:B------:R-:W4:Y:S02]  /*2aa0*/  SHFL.IDX PT, R6, R14, RZ, 0x181f ;  /* 0x00181fff0e067589 */ /* 0x000f2400000e0000 */
        /* <DEDUP_REMOVED lines=171> */
[C---:B------:R-:W-:Y:S02]  /*3560*/  @!P5 LEA R10, P0, R3.reuse, R12, 0x6 ;  /* 0x0000000c030ad211 */ /* 0x040fe400078030ff */
        /* <DEDUP_REMOVED lines=17> */
[----:B------:R-:W-:Y:S01]  /*3680*/  IADD3 R252, R242, 0x800, RZ ;  /* 0x00000800f2fc7810 */ /* 0x000fe20007ffe0ff */
        /* <DEDUP_REMOVED lines=11> */
[----:B------:R-:W-:Y:S01]  /*3740*/  SEL R3, RZ, 0x4, P6 ;  /* 0x00000004ff037807 */ /* 0x000fe20003000000 */
[----:B------:R-:W-:Y:S01]  /*3750*/  STL [R1], R0 ;  /* 0x0000000001007387 */ /* 0x000fe20000100800 */
        /* <DEDUP_REMOVED lines=14> */
[----:B------:R-:W-:-:S02]  /*3840*/  IADD3 R244, R242, 0x2800, RZ ;  /* 0x00002800f2f47810 */ /* 0x000fc40007ffe0ff */
        /* <DEDUP_REMOVED lines=20> */
[----:B--2---:R-:W1:Y:S04]  /*3990*/  LDSM.16.M88.4 R4, [R135] ;  /* 0x000000008704783b */ /* 0x004e680000000200 */
[----:B------:R-:W-:Y:S04]  /*39a0*/  LDSM.16.M88.4 R24, [R135+0x800] ;  /* 0x000800008718783b */ /* 0x000fe80000000200 */
[----:B------:R-:W2:Y:S04]  /*39b0*/  LDSM.16.M88.4 R28, [R135+0x1000] ;  /* 0x00100000871c783b */ /* 0x000ea80000000200 */
[----:B------:R-:W3:Y:S04]  /*39c0*/  LDSM.16.M88.4 R36, [R242] ;  /* 0x00000000f224783b */ /* 0x000ee80000000200 */
[----:B------:R-:W-:Y:S04]  /*39d0*/  LDSM.16.M88.4 R44, [R242+0x800] ;  /* 0x00080000f22c783b */ /* 0x000fe80000000200 */
        /* <DEDUP_REMOVED lines=8> */
[C---:B-1----:R-:W-:Y:S08]  /*3a60*/  HMMA.16816.F32.BF16 R16, R160.reuse, R4, RZ ;  /* 0x00000004a010723c */ /* 0x042ff000000418ff */
[----:B------:R-:W-:Y:S04]  /*3a70*/  HMMA.16816.F32.BF16 R4, R160, R6, RZ ;  /* 0x00000006a004723c */ /* 0x000fe800000418ff */
[----:B------:R1:W-:Y:S01]  /*3a80*/  LDGSTS.E.BYPASS.LTC128B.128 [R68+0x7080], [R12.64+0x100], !P0 ;  /* 0x070801000c447fae */ /* 0x0003e2000c101d46 */
[----:B------:R-:W-:-:S03]  /*3a90*/  LOP3.LUT P0, RZ, R3, 0x8, RZ, 0xc0, !PT ;  /* 0x0000000803ff7812 */ /* 0x000fc6000780c0ff */
[----:B--2---:R-:W-:Y:S01]  /*3aa0*/  HMMA.16816.F32.BF16 R32, R160, R28, RZ ;  /* 0x0000001ca020723c */ /* 0x004fe200000418ff */
[----:B------:R-:W-:-:S07]  /*3ab0*/  ISETP.LT.OR P4, PT, R2, 0x1, !P0 ;  /* 0x000000010200780c */ /* 0x000fce0004781670 */
[----:B------:R-:W-:Y:S06]  /*3ac0*/  HMMA.16816.F32.BF16 R40, R160, R30, RZ ;  /* 0x0000001ea028723c */ /* 0x000fec00000418ff */
[----:B------:R1:W-:Y:S01]  /*3ad0*/  LDGSTS.E.BYPASS.LTC128B.128 [R68+0x8880], [R12.64+0x180], !P4 ;  /* 0x088801800c447fae */ /* 0x0003e2000e101d46 */
[----:B------:R-:W-:Y:S01]  /*3ae0*/  ISETP.GT.AND P4, PT, R22, 0x7f, PT ;  /* 0x0000007f1600780c */ /* 0x000fe20003f84270 */
[----:B---3--:R-:W-:Y:S08]  /*3af0*/  HMMA.16816.F32.BF16 R4, R164, R38, R4 ;  /* 0x00000026a404723c */ /* 0x008ff00000041804 */
[----:B------:R-:W-:Y:S04]  /*3b00*/  HMMA.16816.F32.BF16 R20, R160, R24, RZ ;  /* 0x00000018a014723c */ /* 0x000fe800000418ff */
[----:B------:R-:W-:-:S02]  /*3b10*/  @!P4 ISETP.LT.OR P3, PT, R2, 0x21, !P3 ;  /* 0x000000210200c80c */ /* 0x000fc40005f61670 */
[C---:B------:R-:W-:Y:S02]  /*3b20*/  @!P4 ISETP.LT.OR P2, PT, R2.reuse, 0x21, !P2 ;  /* 0x000000210200c80c */ /* 0x040fe40005741670 */
[C---:B------:R-:W-:Y:S01]  /*3b30*/  @!P4 ISETP.LT.OR P1, PT, R2.reuse, 0x21, !P1 ;  /* 0x000000210200c80c */ /* 0x040fe20004f21670 */
[----:B------:R-:W-:Y:S01]  /*3b40*/  HMMA.16816.F32.BF16 R24, R160, R26, RZ ;  /* 0x0000001aa018723c */ /* 0x000fe200000418ff */
[----:B------:R-:W-:-:S07]  /*3b50*/  @!P4 ISETP.LT.OR P0, PT, R2, 0x21, !P0 ;  /* 0x000000210200c80c */ /* 0x000fce0004701670 */
[----:B------:R2:W-:Y:S01]  /*3b60*/  @!P4 LDGSTS.E.BYPASS.LTC128B.128 [R68+0x5080], [R10.64], !P3 ;  /* 0x050800000a44cfae */ /* 0x0005e2000d901d46 */
[C---:B----4-:R-:W-:Y:S03]  /*3b70*/  HMMA.16816.F32.BF16 R28, R164.reuse, R52, R32 ;  /* 0x00000034a41c723c */ /* 0x050fe60000041820 */
[----:B------:R2:W-:Y:S04]  /*3b80*/  @!P4 LDGSTS.E.BYPASS.LTC128B.128 [R68+0x6880], [R10.64+0x80], !P2 ;  /* 0x068800800a44cfae */ /* 0x0005e8000d101d46 */
[----:B------:R2:W-:Y:S01]  /*3b90*/  @!P4 LDGSTS.E.BYPASS.LTC128B.128 [R68+0x8080], [R10.64+0x100], !P1 ;  /* 0x080801000a44cfae */ /* 0x0005e2000c901d46 */
[----:B------:R-:W-:Y:S03]  /*3ba0*/  HMMA.16816.F32.BF16 R32, R164, R54, R40 ;  /* 0x00000036a420723c */ /* 0x000fe60000041828 */
[----:B------:R2:W-:Y:S01]  /*3bb0*/  @!P4 LDGSTS.E.BYPASS.LTC128B.128 [R68+0x9880], [R10.64+0x180], !P0 ;  /* 0x098801800a44cfae */ /* 0x0005e2000c101d46 */
[----:B------:R-:W-:-:S03]  /*3bc0*/  ISETP.GT.AND P0, PT, R65, R75, PT ;  /* 0x0000004b4100720c */ /* 0x000fc60003f04270 */
[----:B------:R-:W3:Y:S04]  /*3bd0*/  LDSM.16.M88.4 R48, [R237] ;  /* 0x00000000ed30783b */ /* 0x000ee80000000200 */
[----:B------:R-:W4:Y:S04]  /*3be0*/  LDSM.16.M88.4 R56, [R237+0x800] ;  /* 0x00080000ed38783b */ /* 0x000f280000000200 */
[----:B------:R-:W5:Y:S04]  /*3bf0*/  LDSM.16.M88.4 R60, [R237+0x1000] ;  /* 0x00100000ed3c783b */ /* 0x000f680000000200 */
[----:B------:R-:W-:Y:S04]  /*3c00*/  LDSM.16.M88.4 R52, [R236+0x1000] ;  /* 0x00100000ec34783b */ /* 0x000fe80000000200 */
[----:B------:R-:W-:Y:S04]  /*3c10*/  LDSM.16.M88.4 R40, [R135+0x1800] ;  /* 0x001800008728783b */ /* 0x000fe80000000200 */
[----:B------:R-:W0:Y:S01]  /*3c20*/  LDGDEPBAR ;  /* 0x00000000000079af */ /* 0x000e220000000000 */
[C---:B--2---:R-:W-:Y:S03]  /*3c30*/  HMMA.16816.F32.BF16 R8, R164.reuse, R36, R16 ;  /* 0x00000024a408723c */ /* 0x044fe60000041810 */
[----:B------:R-:W2:Y:S05]  /*3c40*/  LDSM.16.M88.4 R36, [R236] ;  /* 0x00000000ec24783b */ /* 0x000eaa0000000200 */
[C---:B------:R-:W-:Y:S08]  /*3c50*/  HMMA.16816.F32.BF16 R16, R164.reuse, R44, R20 ;  /* 0x0000002ca410723c */ /* 0x040ff00000041814 */
[----:B------:R-:W-:Y:S01]  /*3c60*/  HMMA.16816.F32.BF16 R20, R164, R46, R24 ;  /* 0x0000002ea414723c */ /* 0x000fe20000041818 */
[----:B------:R-:W1:Y:S07]  /*3c70*/  LDSM.16.M88.4 R44, [R236+0x800] ;  /* 0x00080000ec2c783b */ /* 0x000e6e0000000200 */
[C---:B---3--:R-:W-:Y:S01]  /*3c80*/  HMMA.16816.F32.BF16 R24, R180.reuse, R48, R8 ;  /* 0x00000030b418723c */ /* 0x048fe20000041808 */
[----:B------:R-:W-:Y:S07]  /*3c90*/  LDSM.16.M88.4 R8, [R242+0x1800] ;  /* 0x00180000f208783b */ /* 0x000fee0000000200 */
[C---:B------:R-:W-:Y:S01]  /*3ca0*/  HMMA.16816.F32.BF16 R4, R180.reuse, R50, R4 ;  /* 0x00000032b404723c */ /* 0x040fe20000041804 */
[----:B------:R-:W3:Y:S07]  /*3cb0*/  LDSM.16.M88.4 R48, [R135+0x2000] ;  /* 0x002000008730783b */ /* 0x000eee0000000200 */
[C---:B----4-:R-:W-:Y:S08]  /*3cc0*/  HMMA.16816.F32.BF16 R16, R180.reuse, R56, R16 ;  /* 0x00000038b410723c */ /* 0x050ff00000041810 */
[C---:B------:R-:W-:Y:S01]  /*3cd0*/  HMMA.16816.F32.BF16 R20, R180.reuse, R58, R20 ;  /* 0x0000003ab414723c */ /* 0x040fe20000041814 */
[----:B------:R-:W4:Y:S07]  /*3ce0*/  LDSM.16.M88.4 R56, [R135+0x2800] ;  /* 0x002800008738783b */ /* 0x000f2e0000000200 */
[C---:B-----5:R-:W-:Y:S08]  /*3cf0*/  HMMA.16816.F32.BF16 R28, R180.reuse, R60, R28 ;  /* 0x0000003cb41c723c */ /* 0x060ff0000004181c */
[----:B------:R-:W-:Y:S01]  /*3d00*/  HMMA.16816.F32.BF16 R32, R180, R62, R32 ;  /* 0x0000003eb420723c */ /* 0x000fe20000041820 */
[----:B------:R-:W-:Y:S07]  /*3d10*/  LDSM.16.M88.4 R60, [R135+0x5800] ;  /* 0x00580000873c783b */ /* 0x000fee0000000200 */
[C---:B--2---:R-:W-:Y:S08]  /*3d20*/  HMMA.16816.F32.BF16 R24, R184.reuse, R36, R24 ;  /* 0x00000024b818723c */ /* 0x044ff00000041818 */
[C---:B------:R-:W-:Y:S01]  /*3d30*/  HMMA.16816.F32.BF16 R4, R184.reuse, R38, R4 ;  /* 0x00000026b804723c */ /* 0x040fe20000041804 */
[----:B------:R-:W-:Y:S07]  /*3d40*/  LDSM.16.M88.4 R36, [R237+0x1800] ;  /* 0x00180000ed24783b */ /* 0x000fee0000000200 */
[C---:B-1----:R-:W-:Y:S08]  /*3d50*/  HMMA.16816.F32.BF16 R16, R184.reuse, R44, R16 ;  /* 0x0000002cb810723c */ /* 0x042ff00000041810 */
[C---:B------:R-:W-:Y:S01]  /*3d60*/  HMMA.16816.F32.BF16 R20, R184.reuse, R46, R20 ;  /* 0x0000002eb814723c */ /* 0x040fe20000041814 */
[----:B------:R-:W1:Y:S07]  /*3d70*/  LDSM.16.M88.4 R44, [R242+0x2000] ;  /* 0x00200000f22c783b */ /* 0x000e6e0000000200 */
[C---:B------:R-:W-:Y:S08]  /*3d80*/  HMMA.16816.F32.BF16 R28, R184.reuse, R52, R28 ;  /* 0x00000034b81c723c */ /* 0x040ff0000004181c */
        /* <DEDUP_REMOVED lines=8> */
[C---:B----4-:R-:W-:Y:S08]  /*3e10*/  HMMA.16816.F32.BF16 R28, R188.reuse, R56, R28 ;  /* 0x00000038bc1c723c */ /* 0x050ff0000004181c */
[----:B------:R-:W-:Y:S01]  /*3e20*/  HMMA.16816.F32.BF16 R32, R188, R58, R32 ;  /* 0x0000003abc20723c */ /* 0x000fe20000041820 */
[----:B------:R-:W4:Y:S07]  /*3e30*/  LDSM.16.M88.4 R56, [R237+0x2800] ;  /* 0x00280000ed38783b */ /* 0x000f2e0000000200 */
[C---:B------:R-:W-:Y:S08]  /*3e40*/  HMMA.16816.F32.BF16 R24, R192.reuse, R8, R24 ;  /* 0x00000008c018723c */ /* 0x040ff00000041818 */
[C---:B------:R-:W-:Y:S01]  /*3e50*/  HMMA.16816.F32.BF16 R4, R192.reuse, R10, R4 ;  /* 0x0000000ac004723c */ /* 0x040fe20000041804 */
[----:B------:R-:W5:Y:S07]  /*3e60*/  LDSM.16.M88.4 R8, [R236+0x1800] ;  /* 0x00180000ec08783b */ /* 0x000f6e0000000200 */
[C---:B-1----:R-:W-:Y:S08]  /*3e70*/  HMMA.16816.F32.BF16 R16, R192.reuse, R44, R16 ;  /* 0x0000002cc010723c */ /* 0x042ff00000041810 */
[C---:B------:R-:W-:Y:S01]  /*3e80*/  HMMA.16816.F32.BF16 R20, R192.reuse, R46, R20 ;  /* 0x0000002ec014723c */ /* 0x040fe20000041814 */
[----:B------:R-:W-:Y:S07]  /*3e90*/  LDSM.16.M88.4 R44, [R135+0x3800] ;  /* 0x00380000872c783b */ /* 0x000fee0000000200 */
[C---:B--2---:R-:W-:Y:S08]  /*3ea0*/  HMMA.16816.F32.BF16 R28, R192.reuse, R52, R28 ;  /* 0x00000034c01c723c */ /* 0x044ff0000004181c */
[----:B------:R-:W-:Y:S01]  /*3eb0*/  HMMA.16816.F32.BF16 R32, R192, R54, R32 ;  /* 0x00000036c020723c */ /* 0x000fe20000041820 */
[----:B------:R-:W1:Y:S07]  /*3ec0*/  LDSM.16.M88.4 R52, [R236+0x2800] ;  /* 0x00280000ec34783b */ /* 0x000e6e0000000200 */
[C---:B------:R-:W-:Y:S08]  /*3ed0*/  HMMA.16816.F32.BF16 R24, R196.reuse, R36, R24 ;  /* 0x00000024c418723c */ /* 0x040ff00000041818 */
[C---:B------:R-:W-:Y:S01]  /*3ee0*/  HMMA.16816.F32.BF16 R4, R196.reuse, R38, R4 ;  /* 0x00000026c404723c */ /* 0x040fe20000041804 */
[----:B------:R-:W2:Y:S07]  /*3ef0*/  LDSM.16.M88.4 R36, [R135+0x3000] ;  /* 0x003000008724783b */ /* 0x000eae0000000200 */
[C---:B---3--:R-:W-:Y:S08]  /*3f00*/  HMMA.16816.F32.BF16 R16, R196.reuse, R48, R16 ;  /* 0x00000030c410723c */ /* 0x048ff00000041810 */
[C---:B------:R-:W-:Y:S01]  /*3f10*/  HMMA.16816.F32.BF16 R20, R196.reuse, R50, R20 ;  /* 0x00000032c414723c */ /* 0x040fe20000041814 */
[----:B------:R-:W3:Y:S07]  /*3f20*/  LDSM.16.M88.4 R48, [R135+0x4000] ;  /* 0x004000008730783b */ /* 0x000eee0000000200 */
[C---:B----4-:R-:W-:Y:S08]  /*3f30*/  HMMA.16816.F32.BF16 R28, R196.reuse, R56, R28 ;  /* 0x00000038c41c723c */ /* 0x050ff0000004181c */
[----:B------:R-:W-:Y:S01]  /*3f40*/  HMMA.16816.F32.BF16 R32, R196, R58, R32 ;  /* 0x0000003ac420723c */ /* 0x000fe20000041820 */
[----:B------:R-:W-:Y:S07]  /*3f50*/  LDSM.16.M88.4 R56, [R237+0x4000] ;  /* 0x00400000ed38783b */ /* 0x000fee0000000200 */
[C---:B-----5:R-:W-:Y:S08]  /*3f60*/  HMMA.16816.F32.BF16 R24, R200.reuse, R8, R24 ;  /* 0x00000008c818723c */ /* 0x060ff00000041818 */
        /* <DEDUP_REMOVED lines=28> */
[----:B------:R-:W-:Y:S07]  /*4130*/  LDSM.16.M88.4 R36, [R242+0x4800] ;  /* 0x00480000f224783b */ /* 0x000fee0000000200 */
[C---:B---3--:R-:W-:Y:S08]  /*4140*/  HMMA.16816.F32.BF16 R16, R212.reuse, R48, R16 ;  /* 0x00000030d410723c */ /* 0x048ff00000041810 */
[C---:B------:R-:W-:Y:S01]  /*4150*/  HMMA.16816.F32.BF16 R20, R212.reuse, R50, R20 ;  /* 0x00000032d414723c */ /* 0x040fe20000041814 */
[----:B------:R-:W2:Y:S07]  /*4160*/  LDSM.16.M88.4 R48, [R135+0x5000] ;  /* 0x005000008730783b */ /* 0x000eae0000000200 */
[C---:B------:R-:W-:Y:S08]  /*4170*/  HMMA.16816.F32.BF16 R28, R212.reuse, R56, R28 ;  /* 0x00000038d41c723c */ /* 0x040ff0000004181c */
[----:B------:R-:W-:Y:S01]  /*4180*/  HMMA.16816.F32.BF16 R32, R212, R58, R32 ;  /* 0x0000003ad420723c */ /* 0x000fe20000041820 */
[----:B------:R-:W-:Y:S07]  /*4190*/  LDSM.16.M88.4 R56, [R242+0x5800] ;  /* 0x00580000f238783b */ /* 0x000fee0000000200 */
[C---:B----4-:R-:W-:Y:S08]  /*41a0*/  HMMA.16816.F32.BF16 R24, R216.reuse, R8, R24 ;  /* 0x00000008d818723c */ /* 0x050ff00000041818 */
[C---:B------:R-:W-:Y:S08]  /*41b0*/  HMMA.16816.F32.BF16 R8, R216.reuse, R10, R4 ;  /* 0x0000000ad808723c */ /* 0x040ff00000041804 */
[C---:B------:R-:W-:Y:S08]  /*41c0*/  HMMA.16816.F32.BF16 R4, R216.reuse, R44, R16 ;  /* 0x0000002cd804723c */ /* 0x040ff00000041810 */
[C---:B------:R-:W-:Y:S01]  /*41d0*/  HMMA.16816.F32.BF16 R20, R216.reuse, R46, R20 ;  /* 0x0000002ed814723c */ /* 0x040fe20000041814 */
[----:B------:R-:W3:Y:S07]  /*41e0*/  LDSM.16.M88.4 R44, [R242+0x5000] ;  /* 0x00500000f22c783b */ /* 0x000eee0000000200 */
[C---:B-1----:R-:W-:Y:S08]  /*41f0*/  HMMA.16816.F32.BF16 R28, R216.reuse, R52, R28 ;  /* 0x00000034d81c723c */ /* 0x042ff0000004181c */
[----:B------:R-:W-:Y:S01]  /*4200*/  HMMA.16816.F32.BF16 R32, R216, R54, R32 ;  /* 0x00000036d820723c */ /* 0x000fe20000041820 */
[----:B------:R-:W-:Y:S07]  /*4210*/  LDSM.16.M88.4 R52, [R237+0x5000] ;  /* 0x00500000ed34783b */ /* 0x000fee0000000200 */
[C---:B------:R-:W-:Y:S08]  /*4220*/  HMMA.16816.F32.BF16 R24, R220.reuse, R40, R24 ;  /* 0x00000028dc18723c */ /* 0x040ff00000041818 */
[C---:B------:R-:W-:Y:S01]  /*4230*/  HMMA.16816.F32.BF16 R16, R220.reuse, R42, R8 ;  /* 0x0000002adc10723c */ /* 0x040fe20000041808 */
[----:B------:R-:W-:Y:S07]  /*4240*/  LDSM.16.M88.4 R40, [R236+0x5000] ;  /* 0x00500000ec28783b */ /* 0x000fee0000000200 */
[C---:B--2---:R-:W-:Y:S08]  /*4250*/  HMMA.16816.F32.BF16 R8, R220.reuse, R48, R4 ;  /* 0x00000030dc08723c */ /* 0x044ff00000041804 */
        /* <DEDUP_REMOVED lines=9> */
[----:B------:R-:W-:Y:S01]  /*42f0*/  HMMA.16816.F32.BF16 R8, R224, R46, R4 ;  /* 0x0000002ee008723c */ /* 0x000fe20000041804 */
[----:B------:R-:W3:Y:S01]  /*4300*/  LDSM.16.M88.4 R44, [R236+0x4800] ;  /* 0x00480000ec2c783b */ /* 0x000ee20000000200 */
[----:B------:R-:W-:-:S06]  /*4310*/  DEPBAR.LE SB0, 0x0 ;  /* 0x000080000000791a */ /* 0x000fcc0000000000 */
[C---:B------:R-:W-:Y:S08]  /*4320*/  HMMA.16816.F32.BF16 R4, R224.reuse, R56, R28 ;  /* 0x00000038e004723c */ /* 0x040ff0000004181c */
[----:B------:R-:W-:Y:S08]  /*4330*/  HMMA.16816.F32.BF16 R32, R224, R58, R32 ;  /* 0x0000003ae020723c */ /* 0x000ff00000041820 */
[C---:B-1----:R-:W-:Y:S08]  /*4340*/  HMMA.16816.F32.BF16 R28, R228.reuse, R48, R24 ;  /* 0x00000030e41c723c */ /* 0x042ff00000041818 */
[C---:B------:R-:W-:Y:S08]  /*4350*/  HMMA.16816.F32.BF16 R24, R228.reuse, R50, R20 ;  /* 0x00000032e418723c */ /* 0x040ff00000041814 */
[C---:B------:R-:W-:Y:S08]  /*4360*/  HMMA.16816.F32.BF16 R20, R228.reuse, R52, R16 ;  /* 0x00000034e414723c */ /* 0x040ff00000041810 */
[C---:B------:R-:W-:Y:S08]  /*4370*/  HMMA.16816.F32.BF16 R16, R228.reuse, R54, R8 ;  /* 0x00000036e410723c */ /* 0x040ff00000041808 */
[C---:B--2---:R-:W-:Y:S08]  /*4380*/  HMMA.16816.F32.BF16 R8, R228.reuse, R60, R4 ;  /* 0x0000003ce408723c */ /* 0x044ff00000041804 */
[----:B------:R-:W-:Y:S08]  /*4390*/  HMMA.16816.F32.BF16 R4, R228, R62, R32 ;  /* 0x0000003ee404723c */ /* 0x000ff00000041820 */
[C---:B---3--:R-:W-:Y:S08]  /*43a0*/  HMMA.16816.F32.BF16 R32, R232.reuse, R44, R28 ;  /* 0x0000002ce820723c */ /* 0x048ff0000004181c */
[C---:B------:R-:W-:Y:S08]  /*43b0*/  HMMA.16816.F32.BF16 R44, R232.reuse, R46, R24 ;  /* 0x0000002ee82c723c */ /* 0x040ff00000041818 */
[C---:B------:R-:W-:Y:S08]  /*43c0*/  HMMA.16816.F32.BF16 R28, R232.reuse, R40, R20 ;  /* 0x00000028e81c723c */ /* 0x040ff00000041814 */
[C---:B------:R-:W-:Y:S08]  /*43d0*/  HMMA.16816.F32.BF16 R24, R232.reuse, R36, R8 ;  /* 0x00000024e818723c */ /* 0x040ff00000041808 */
[C---:B------:R-:W-:Y:S08]  /*43e0*/  HMMA.16816.F32.BF16 R40, R232.reuse, R42, R16 ;  /* 0x0000002ae828723c */ /* 0x040ff00000041810 */
[----:B------:R-:W-:Y:S01]  /*43f0*/  HMMA.16816.F32.BF16 R36, R232, R38, R4 ;  /* 0x00000026e824723c */ /* 0x000fe20000041804 */
[----:B------:R-:W-:Y:S06]  /*4400*/  BAR.SYNC.DEFER_BLOCKING 0x0 ;  /* 0x0000000000007b1d */ /* 0x000fec0000010000 */
[----:B------:R-:W-:Y:S01]  /*4410*/  @!UPT UIADD3 URZ, URZ, URZ, URZ ;  /* 0x0000003f3f3ff290 */ /* 0x000fe2000fffe03f */
[----:B------:R-:W-:Y:S11]  /*4420*/  @!P0 BRA `(.L_x_2994) ;  /* 0x0000025000008947 */ /* 0x000ff60003800000 */
[----:B------:R-:W-:Y:S02]  /*4430*/  IADD3 R4, -R69, 0x30, RZ ;  /* 0x0000003045047810 */ /* 0x000fe40007ffe1ff */
        /* <DEDUP_REMOVED lines=36> */
.L_x_2994:
[----:B------:R-:W-:Y:S05]  /*4680*/  BSYNC B0 ;  /* 0x0000000000007941 */ /* 0x000fea0003800000 */
.L_x_2993:
[----:B------:R-:W2:Y:S04]  /*4690*/  LDL R0, [R1+0x80] ;  /* 0x0000800001007983 */ /* 0x000ea80000100800 */
[----:B------:R-:W3:Y:S01]  /*46a0*/  LDL R8, [R1+0x30] ;  /* 0x0000300001087983 */ /* 0x000ee20000100800 */
[----:B------:R-:W-:Y:S01]  /*46b0*/  ISETP.NE.AND P0, PT, R67, 0x1, PT ;  /* 0x000000014300780c */ /* 0x000fe20003f05270 */
[----:B------:R-:W-:-:S02]  /*46c0*/  ULDC UR4, c[0x0][0x324] ;  /* 0x0000c90000047ab9 */ /* 0x000fc40000000800 */
[----:B------:R-:W-:Y:S01]  /*46d0*/  ULOP3.LUT UR4, URZ, UR4, URZ, 0x33, !UPT ;  /* 0x000000043f047292 */ /* 0x000fe2000f8e333f */
[----:B------:R-:W0:Y:S01]  /*46e0*/  LDGDEPBAR ;  /* 0x00000000000079af */ /* 0x000e220000000000 */
[----:B--2---:R-:W-:-:S08]  /*46f0*/  IMAD.IADD R0, R0, 0x1, R115 ;  /* 0x0000000100007824 */ /* 0x004fd000078e0273 */
[----:B-1----:R-:W-:Y:S01]  /*4700*/  @P0 IMAD.HI.U32 R2, R0, c[0x0][0x2c8], RZ ;  /* 0x0000b20000020a27 */ /* 0x002fe200078e00ff */
        /* <DEDUP_REMOVED lines=24> */
.L_x_2997:
[----:B------:R-:W-:-:S13]  /*4890*/  ISETP.NE.AND P0, PT, R66, 0x1, PT ;  /* 0x000000014200780c */ /* 0x000fda0003f05270 */
[----:B------:R-:W-:-:S05]  /*48a0*/  @P0 IMAD.HI.U32 R9, R3, c[0x0][0x330], RZ ;  /* 0x0000cc0003090a27 */ /* 0x000fca00078e00ff */
[----:B------:R-:W-:Y:S02]  /*48b0*/  @P0 SHF.R.U32.HI R3, RZ, c[0x0][0x334], R9 ;  /* 0x0000cd00ff030a19 */ /* 0x000fe40000011609 */
.L_x_2998:
[----:B------:R-:W-:Y:S05]  /*48c0*/  BSYNC B0 ;  /* 0x0000000000007941 */ /* 0x000fea0003800000 */
.L_x_2996:
[----:B------:R-:W-:-:S05]  /*48d0*/  IMAD R3, R3, c[0x0][0x32c], R8 ;  /* 0x0000cb0003037a24 */ /* 0x000fca00078e0208 */
[----:B------:R-:W-:Y:S02]  /*48e0*/  IADD3 R9, R3, c[0x0][0x32c], RZ ;  /* 0x0000cb0003097a10 */ /* 0x000fe40007ffe0ff */
[----:B------:R-:W-:Y:S02]  /*48f0*/  IMNMX R0, R0, R3, !PT ;  /* 0x0000000300007217 */ /* 0x000fe40007800200 */
[----:B------:R-:W-:Y:S02]  /*4900*/  IMNMX R2, R2, R9, PT ;  /* 0x0000000902027217 */ /* 0x000fe40003800200 */
.L_x_2995:
        /* <DEDUP_REMOVED lines=70> */
.L_x_3001:
[----:B------:R-:W-:-:S13]  /*4d70*/  ISETP.NE.AND P0, PT, R66, 0x1, PT ;  /* 0x000000014200780c */ /* 0x000fda0003f05270 */
[----:B------:R-:W-:-:S05]  /*4d80*/  @P0 IMAD.HI.U32 R4, R3, c[0x0][0x330], RZ ;  /* 0x0000cc0003040a27 */ /* 0x000fca00078e00ff */
[----:B------:R-:W-:Y:S02]  /*4d90*/  @P0 SHF.R.U32.HI R3, RZ, c[0x0][0x334], R4 ;  /* 0x0000cd00ff030a19 */ /* 0x000fe40000011604 */
.L_x_3002:
[----:B------:R-:W-:Y:S05]  /*4da0*/  BSYNC B0 ;  /* 0x0000000000007941 */ /* 0x000fea0003800000 */
.L_x_3000:
[----:B------:R-:W-:-:S05]  /*4db0*/  IMAD R3, R3, c[0x0][0x32c], R8 ;  /* 0x0000cb0003037a24 */ /* 0x000fca00078e0208 */
[----:B------:R-:W-:Y:S02]  /*4dc0*/  IADD3 R4, R3, c[0x0][0x32c], RZ ;  /* 0x0000cb0003047a10 */ /* 0x000fe40007ffe0ff */
[----:B------:R-:W-:Y:S02]  /*4dd0*/  IMNMX R0, R0, R3, !PT ;  /* 0x0000000300007217 */ /* 0x000fe40007800200 */
[----:B------:R-:W-:Y:S02]  /*4de0*/  IMNMX R2, R2, R4, PT ;  /* 0x0000000402027217 */ /* 0x000fe40003800200 */
.L_x_2999:
        /* <DEDUP_REMOVED lines=15> */
[----:B------:R-:W-:Y:S03]  /*4ee0*/  LDSM.16.MT88.4 R32, [R238] ;  /* 0x00000000ee20783b */ /* 0x000fe60000004200 */
[----:B------:R-:W-:Y:S01]  /*4ef0*/  ISETP.GT.AND P0, PT, R0, 0x8, !P0 ;  /* 0x000000080000780c */ /* 0x000fe20004704270 */
[----:B------:R-:W-:Y:S03]  /*4f00*/  LDSM.16.MT88.4 R64, [R239+0x800] ;  /* 0x00080000ef40783b */ /* 0x000fe60000004200 */
[----:B------:R-:W-:Y:S01]  /*4f10*/  ISETP.LT.OR P0, PT, R2, 0x9, P0 ;  /* 0x000000090200780c */ /* 0x000fe20000701670 */
[----:B------:R-:W-:Y:S03]  /*4f20*/  LDSM.16.MT88.4 R72, [R240+0x800] ;  /* 0x00080000f048783b */ /* 0x000fe60000004200 */
[----:B------:R-:W-:Y:S01]  /*4f30*/  FSEL R9, R46, -INF , !P0 ;  /* 0xff8000002e097808 */ /* 0x000fe20004000000 */
[----:B------:R-:W-:Y:S01]  /*4f40*/  LDSM.16.MT88.4 R68, [R241+0x1800] ;  /* 0x00180000f144783b */ /* 0x000fe20000004200 */
        /* <DEDUP_REMOVED lines=30> */
[----:B------:R-:W-:Y:S02]  /*5130*/  ISETP.GT.AND P0, PT, R0, 0x29, !P1 ;  /* 0x000000290000780c */ /* 0x000fe40004f04270 */
[----:B------:R-:W-:Y:S02]  /*5140*/  FMNMX.FTZ R0, R11, R10, !PT ;  /* 0x0000000a0b007209 */ /* 0x000fe40007810000 */
[----:B------:R-:W-:Y:S02]  /*5150*/  ISETP.LT.OR P0, PT, R2, 0x2a, P0 ;  /* 0x0000002a0200780c */ /* 0x000fe40000701670 */
[----:B------:R-:W-:Y:S02]  /*5160*/  FMNMX.FTZ R0, R19, R0, !PT ;  /* 0x0000000013007209 */ /* 0x000fe40007810000 */
[----:B------:R-:W-:-:S02]  /*5170*/  FSEL R88, R39, -INF , !P0 ;  /* 0xff80000027587808 */ /* 0x000fc40004000000 */
[----:B------:R-:W-:-:S04]  /*5180*/  FMNMX.FTZ R0, R18, R0, !PT ;  /* 0x0000000012007209 */ /* 0x000fc80007810000 */
        /* <DEDUP_REMOVED lines=353> */
.L_x_3005:
[----:B------:R-:W-:-:S13]  /*67a0*/  ISETP.NE.AND P0, PT, R27, 0x1, PT ;  /* 0x000000011b00780c */ /* 0x000fda0003f05270 */
[----:B------:R-:W-:-:S05]  /*67b0*/  @P0 IMAD.HI.U32 R0, R2, c[0x0][0x330], RZ ;  /* 0x0000cc0002000a27 */ /* 0x000fca00078e00ff */
[----:B------:R-:W-:Y:S02]  /*67c0*/  @P0 SHF.R.U32.HI R2, RZ, c[0x0][0x334], R0 ;  /* 0x0000cd00ff020a19 */ /* 0x000fe40000011600 */
.L_x_3006:
[----:B------:R-:W-:Y:S05]  /*67d0*/  BSYNC B0 ;  /* 0x0000000000007941 */ /* 0x000fea0003800000 */
.L_x_3004:
[----:B------:R-:W-:-:S05]  /*67e0*/  IMAD R2, R2, R27, c[0x0][0x32c] ;  /* 0x0000cb0002027624 */ /* 0x000fca00078e021b */
[----:B------:R-:W-:-:S04]  /*67f0*/  IMNMX R3, R3, R2, PT ;  /* 0x0000000203037217 */ /* 0x000fc80003800200 */
.L_x_3003:
        /* <DEDUP_REMOVED lines=12> */
.L_x_3020:
[----:B------:R-:W2:Y:S01]  /*68c0*/  LDL R3, [R1] ;  /* 0x0000000001037983 */ /* 0x000ea20000100800 */
[----:B------:R-:W-:Y:S04]  /*68d0*/  DEPBAR.LE SB0, 0x0 ;  /* 0x000080000000791a */ /* 0x000fe80000000000 */
[----:B------:R-:W3:Y:S01]  /*68e0*/  LDL R133, [R1+0x20] ;  /* 0x0000200001857983 */ /* 0x000ee20000100800 */
[----:B------:R-:W-:Y:S01]  /*68f0*/  WARPSYNC 0xffffffff ;  /* 0xffffffff00007948 */ /* 0x000fe20003800000 */
[----:B------:R-:W-:Y:S02]  /*6900*/  BSSY B0, `(.L_x_3008) ;  /* 0x0000034000007945 */ /* 0x000fe40003800000 */
[----:B------:R-:W3:Y:S04]  /*6910*/  LDL R132, [R1+0x34] ;  /* 0x0000340001847983 */ /* 0x000ee80000100800 */
[----:B-1----:R-:W4:Y:S04]  /*6920*/  LDL R0, [R1+0x14] ;  /* 0x0000140001007983 */ /* 0x002f280000100800 */
        /* <DEDUP_REMOVED lines=14> */
[C---:B------:R-:W-:Y:S01]  /*6a10*/  IMAD.WIDE.U32 R4, R133.reuse, c[0x0][0x208], RZ ;  /* 0x0000820085047a25 */ /* 0x040fe200078e00ff */
[----:B------:R-:W-:Y:S01]  /*6a20*/  SHF.R.S32.HI R0, RZ, 0x1f, R133 ;  /* 0x0000001fff007819 */ /* 0x000fe20000011485 */
[----:B------:R-:W5:Y:S04]  /*6a30*/  LDL.64 R14, [R1+0x48] ;  /* 0x00004800010e7983 */ /* 0x000f680000100a00 */
[----:B--2---:R-:W2:Y:S01]  /*6a40*/  LDL R13, [R1+0x18] ;  /* 0x00001800010d7983 */ /* 0x004ea20000100800 */
        /* <DEDUP_REMOVED lines=13> */
[----:B-----5:R-:W-:Y:S01]  /*6b20*/  IMAD.X R3, R3, 0x1, R15, P1 ;  /* 0x0000000103037824 */ /* 0x020fe200008e060f */
[C---:B------:R-:W-:Y:S04]  /*6b30*/  LEA R6, P0, R5.reuse, c[0x0][0x1f8], 0x1 ;  /* 0x00007e0005067a11 */ /* 0x040fe800078008ff */
[----:B------:R-:W-:Y:S02]  /*6b40*/  LEA.HI.X R7, R5, c[0x0][0x1fc], R3, 0x1, P0 ;  /* 0x00007f0005077a11 */ /* 0x000fe400000f0c03 */
[----:B------:R-:W-:Y:S03]  /*6b50*/  @!P2 IADD3 R0, P0, R12, R20, RZ ;  /* 0x000000140c00a210 */ /* 0x000fe60007f1e0ff */
[----:B------:R-:W-:Y:S01]  /*6b60*/  @!PT LDS RZ, [RZ] ;  /* 0x00000000fffff984 */ /* 0x000fe20000000800 */
[----:B------:R-:W-:Y:S01]  /*6b70*/  @!PT LDS RZ, [RZ] ;  /* 0x00000000fffff984 */ /* 0x000fe20000000800 */
[----:B------:R-:W-:Y:S01]  /*6b80*/  @!PT LDS RZ, [RZ] ;  /* 0x00000000fffff984 */ /* 0x000fe20000000800 */
[----:B--2---:R1:W-:Y:S02]  /*6b90*/  LDGSTS.E.BYPASS.LTC128B.128 [R13+0x4080], [R6.64], !P3 ;  /* 0x04080000060d7fae */ /* 0x0043e4000d901d46 */
        /* <DEDUP_REMOVED lines=10> */
.L_x_3009:
[----:B-1----:R-:W-:Y:S05]  /*6c40*/  BSYNC B0 ;  /* 0x0000000000007941 */ /* 0x002fea0003800000 */
.L_x_3008:
[C---:B------:R-:W-:Y:S01]  /*6c50*/  HMMA.16816.F32.BF16 R4, R160.reuse, R8, RZ ;  /* 0x00000008a004723c */ /* 0x040fe200000418ff */
[----:B------:R-:W0:Y:S01]  /*6c60*/  LDGDEPBAR ;  /* 0x00000000000079af */ /* 0x000e220000000000 */
[----:B------:R-:W-:Y:S06]  /*6c70*/  BSSY B0, `(.L_x_3010) ;  /* 0x00000bc000007945 */ /* 0x000fec0003800000 */
        /* <DEDUP_REMOVED lines=11> */
[C---:B---3--:R-:W-:Y:S01]  /*6d30*/  HMMA.16816.F32.BF16 R20, R164.reuse, R176, R20 ;  /* 0x000000b0a414723c */ /* 0x048fe20000041814 */
[----:B------:R3:W5:Y:S07]  /*6d40*/  LDL R177, [R1+0x14] ;  /* 0x0000140001b17983 */ /* 0x00076e0000100800 */
[----:B------:R-:W-:Y:S07]  /*6d50*/  HMMA.16816.F32.BF16 R24, R164, R178, R24 ;  /* 0x000000b2a418723c */ /* 0x000fee0000041818 */
[----:B------:R-:W-:Y:S01]  /*6d60*/  MOV R179, R133 ;  /* 0x0000008500b37202 */ /* 0x000fe20000000f00 */
[C---:B-1----:R-:W-:Y:S05]  /*6d70*/  HMMA.16816.F32.BF16 R4, R180.reuse, R168, R4 ;  /* 0x000000a8b404723c */ /* 0x042fea0000041804 */
[----:B------:R-:W-:Y:S03]  /*6d80*/  ISETP.GT.AND P0, PT, R179, R132, PT ;  /* 0x00000084b300720c */ /* 0x000fe60003f04270 */
[C---:B------:R-:W-:Y:S01]  /*6d90*/  HMMA.16816.F32.BF16 R8, R180.reuse, R170, R8 ;  /* 0x000000aab408723c */ /* 0x040fe20000041808 */
[----:B------:R-:W1:Y:S07]  /*6da0*/  LDSM.16.M88.4 R168, [R237+0x1000] ;  /* 0x00100000eda8783b */ /* 0x000e6e0000000200 */
[C---:B----4-:R-:W-:Y:S08]  /*6db0*/  HMMA.16816.F32.BF16 R12, R180.reuse, R172, R12 ;  /* 0x000000acb40c723c */ /* 0x050ff0000004180c */
[C---:B------:R-:W-:Y:S01]  /*6dc0*/  HMMA.16816.F32.BF16 R16, R180.reuse, R174, R16 ;  /* 0x000000aeb410723c */ /* 0x040fe20000041810 */
[----:B------:R-:W4:Y:S07]  /*6dd0*/  LDSM.16.M88.4 R172, [R236] ;  /* 0x00000000ecac783b */ /* 0x000f2e0000000200 */
[C---:B-1----:R-:W-:Y:S08]  /*6de0*/  HMMA.16816.F32.BF16 R20, R180.reuse, R168, R20 ;  /* 0x000000a8b414723c */ /* 0x042ff00000041814 */
        /* <DEDUP_REMOVED lines=8> */
[C---:B----4-:R-:W-:Y:S08]  /*6e70*/  HMMA.16816.F32.BF16 R20, R184.reuse, R172, R20 ;  /* 0x000000acb814723c */ /* 0x050ff00000041814 */
[----:B------:R-:W-:Y:S01]  /*6e80*/  HMMA.16816.F32.BF16 R24, R184, R174, R24 ;  /* 0x000000aeb818723c */ /* 0x000fe20000041818 */
[----:B------:R-:W4:Y:S07]  /*6e90*/  LDSM.16.M88.4 R172, [R135+0x2000] ;  /* 0x0020000087ac783b */ /* 0x000f2e0000000200 */
[C---:B-1----:R-:W-:Y:S08]  /*6ea0*/  HMMA.16816.F32.BF16 R4, R188.reuse, R168, R4 ;  /* 0x000000a8bc04723c */ /* 0x042ff00000041804 */
[C---:B------:R-:W-:Y:S01]  /*6eb0*/  HMMA.16816.F32.BF16 R8, R188.reuse, R170, R8 ;  /* 0x000000aabc08723c */ /* 0x040fe20000041808 */
[----:B------:R-:W1:Y:S07]  /*6ec0*/  LDSM.16.M88.4 R168, [R135+0x2800] ;  /* 0x0028000087a8783b */ /* 0x000e6e0000000200 */
[C---:B----4-:R-:W-:Y:S08]  /*6ed0*/  HMMA.16816.F32.BF16 R12, R188.reuse, R172, R12 ;  /* 0x000000acbc0c723c */ /* 0x050ff0000004180c */
[C---:B------:R-:W-:Y:S01]  /*6ee0*/  HMMA.16816.F32.BF16 R16, R188.reuse, R174, R16 ;  /* 0x000000aebc10723c */ /* 0x040fe20000041810 */
[----:B------:R-:W4:Y:S07]  /*6ef0*/  LDSM.16.M88.4 R172, [R245] ;  /* 0x00000000f5ac783b */ /* 0x000f2e0000000200 */
[C---:B-1----:R-:W-:Y:S08]  /*6f00*/  HMMA.16816.F32.BF16 R20, R188.reuse, R168, R20 ;  /* 0x000000a8bc14723c */ /* 0x042ff00000041814 */
[----:B------:R-:W-:Y:S01]  /*6f10*/  HMMA.16816.F32.BF16 R24, R188, R170, R24 ;  /* 0x000000aabc18723c */ /* 0x000fe20000041818 */
[----:B------:R-:W1:Y:S07]  /*6f20*/  LDSM.16.M88.4 R168, [R243] ;  /* 0x00000000f3a8783b */ /* 0x000e6e0000000200 */
[C---:B----4-:R-:W-:Y:S08]  /*6f30*/  HMMA.16816.F32.BF16 R4, R192.reuse, R172, R4 ;  /* 0x000000acc004723c */ /* 0x050ff00000041804 */
[C---:B------:R-:W-:Y:S01]  /*6f40*/  HMMA.16816.F32.BF16 R8, R192.reuse, R174, R8 ;  /* 0x000000aec008723c */ /* 0x040fe20000041808 */
[----:B------:R-:W4:Y:S07]  /*6f50*/  LDSM.16.M88.4 R172, [R244] ;  /* 0x00000000f4ac783b */ /* 0x000f2e0000000200 */
        /* <DEDUP_REMOVED lines=11> */
[----:B------:R-:W4:Y:S07]  /*7010*/  LDSM.16.M88.4 R172, [R236+0x1800] ;  /* 0x00180000ecac783b */ /* 0x000f2e0000000200 */
        /* <DEDUP_REMOVED lines=77> */
[----:B------:R-:W4:Y:S01]  /*74f0*/  LDSM.16.M88.4 R172, [R236+0x5800] ;  /* 0x00580000ecac783b */ /* 0x000f220000000200 */
[----:B------:R-:W-:Y:S05]  /*7500*/  DEPBAR.LE SB0, 0x0 ;  /* 0x000080000000791a */ /* 0x000fea0000000000 */
[----:B------:R-:W-:Y:S01]  /*7510*/  BAR.SYNC.DEFER_BLOCKING 0x0 ;  /* 0x0000000000007b1d */ /* 0x000fe20000010000 */
[C---:B-1----:R-:W-:Y:S08]  /*7520*/  HMMA.16816.F32.BF16 R12, R232.reuse, R168, R12 ;  /* 0x000000a8e80c723c */ /* 0x042ff0000004180c */
[C---:B------:R-:W-:Y:S08]  /*7530*/  HMMA.16816.F32.BF16 R16, R232.reuse, R170, R16 ;  /* 0x000000aae810723c */ /* 0x040ff00000041810 */
[C---:B----4-:R-:W-:Y:S08]  /*7540*/  HMMA.16816.F32.BF16 R20, R232.reuse, R172, R20 ;  /* 0x000000ace814723c */ /* 0x050ff00000041814 */
[----:B------:R-:W-:Y:S01]  /*7550*/  HMMA.16816.F32.BF16 R24, R232, R174, R24 ;  /* 0x000000aee818723c */ /* 0x000fe20000041818 */
[----:B------:R-:W-:Y:S07]  /*7560*/  @!UPT UIADD3 URZ, URZ, URZ, URZ ;  /* 0x0000003f3f3ff290 */ /* 0x000fee000fffe03f */
[----:B------:R-:W-:-:S11]  /*7570*/  @!P0 BRA `(.L_x_3011) ;  /* 0x000002b000008947 */ /* 0x000fd60003800000 */
[----:B---3--:R-:W3:Y:S04]  /*7580*/  LDL.64 R172, [R1+0x50] ;  /* 0x0000500001ac7983 */ /* 0x008ee80000100a00 */
[----:B------:R-:W4:Y:S04]  /*7590*/  LDL.64 R170, [R1+0x38] ;  /* 0x0000380001aa7983 */ /* 0x000f280000100a00 */
[----:B--2---:R-:W2:Y:S04]  /*75a0*/  LDL R176, [R1+0x18] ;  /* 0x0000180001b07983 */ /* 0x004ea80000100800 */
[----:B------:R-:W1:Y:S02]  /*75b0*/  S2R R0, SR_TID.X ;  /* 0x0000000000007919 */ /* 0x000e640000002100 */
[----:B-1----:R-:W-:Y:S04]  /*75c0*/  SHF.R.S32.HI R132, RZ, 0x1f, R0 ;  /* 0x0000001fff847819 */ /* 0x002fe80000011400 */
[----:B------:R-:W-:Y:S02]  /*75d0*/  LEA.HI R132, R132, R0, RZ, 0x3 ;  /* 0x0000000084847211 */ /* 0x000fe400078f18ff */
[----:B------:R-:W-:Y:S02]  /*75e0*/  IADD3 R0, R179, -0x1, RZ ;  /* 0xffffffffb3007810 */ /* 0x000fe40007ffe0ff */
[----:B------:R-:W-:Y:S02]  /*75f0*/  SHF.R.S32.HI R132, RZ, 0x3, R132 ;  /* 0x00000003ff847819 */ /* 0x000fe40000011484 */
[----:B------:R-:W-:Y:S02]  /*7600*/  SHF.R.S32.HI R3, RZ, 0x1f, R0 ;  /* 0x0000001fff037819 */ /* 0x000fe40000011400 */
[----:B------:R-:W-:Y:S03]  /*7610*/  IADD3 R132, -R132, 0x30, RZ ;  /* 0x0000003084847810 */ /* 0x000fe60007ffe1ff */
[----:B------:R-:W-:Y:S01]  /*7620*/  IMAD R3, R3, c[0x0][0x1e0], RZ ;  /* 0x0000780003037a24 */ /* 0x000fe200078e02ff */
[C---:B------:R-:W-:Y:S02]  /*7630*/  ISETP.GE.AND P0, PT, R132.reuse, 0x21, PT ;  /* 0x000000218400780c */ /* 0x040fe40003f06270 */
[----:B------:R-:W-:Y:S01]  /*7640*/  ISETP.GE.AND P1, PT, R132, 0x1, PT ;  /* 0x000000018400780c */ /* 0x000fe20003f26270 */
[C---:B------:R-:W-:Y:S02]  /*7650*/  IMAD R3, R0.reuse, c[0x0][0x1e4], R3 ;  /* 0x0000790000037a24 */ /* 0x040fe400078e0203 */
        /* <DEDUP_REMOVED lines=29> */
.L_x_3011:
[----:B---3--:R-:W-:Y:S05]  /*7830*/  BSYNC B0 ;  /* 0x0000000000007941 */ /* 0x008fea0003800000 */
.L_x_3010:
[----:B--2---:R-:W2:Y:S01]  /*7840*/  LDL R3, [R1+0x68] ;  /* 0x0000680001037983 */ /* 0x004ea20000100800 */
        /* <DEDUP_REMOVED lines=36> */
.L_x_3014:
[----:B------:R-:W-:Y:S04]  /*7a90*/  MOV R169, c[0x0][0x32c] ;  /* 0x0000cb0000a97a02 */ /* 0x000fe80000000f00 */
[----:B------:R-:W-:Y:S11]  /*7aa0*/  ISETP.NE.AND P0, PT, R169, 0x1, PT ;  /* 0x00000001a900780c */ /* 0x000ff60003f05270 */
[----:B------:R-:W-:Y:S02]  /*7ab0*/  @!UPT UIADD3 URZ, URZ, URZ, URZ ;  /* 0x0000003f3f3ff290 */ /* 0x000fe4000fffe03f */
[----:B------:R-:W-:Y:S05]  /*7ac0*/  @P0 IMAD.HI.U32 R169, R133, c[0x0][0x330], RZ ;  /* 0x0000cc0085a90a27 */ /* 0x000fea00078e00ff */
[----:B------:R-:W-:Y:S02]  /*7ad0*/  @P0 SHF.R.U32.HI R133, RZ, c[0x0][0x334], R169 ;  /* 0x0000cd00ff850a19 */ /* 0x000fe400000116a9 */
.L_x_3015:
[----:B------:R-:W-:Y:S05]  /*7ae0*/  BSYNC B0 ;  /* 0x0000000000007941 */ /* 0x000fea0003800000 */
.L_x_3013:
[----:B------:R-:W-:Y:S04]  /*7af0*/  IMAD.IADD R169, R0, 0x1, -R178 ;  /* 0x0000000100a97824 */ /* 0x000fe800078e0ab2 */
[----:B------:R-:W-:Y:S05]  /*7b00*/  IMAD R133, R133, c[0x0][0x32c], R169 ;  /* 0x0000cb0085857a24 */ /* 0x000fea00078e02a9 */
[----:B------:R-:W-:Y:S02]  /*7b10*/  IMNMX R3, R3, R133, !PT ;  /* 0x0000008503037217 */ /* 0x000fe40007800200 */
[----:B------:R-:W-:Y:S04]  /*7b20*/  IADD3 R133, R133, c[0x0][0x32c], RZ ;  /* 0x0000cb0085857a10 */ /* 0x000fe80007ffe0ff */
[----:B------:R-:W-:Y:S02]  /*7b30*/  IMNMX R132, R132, R133, PT ;  /* 0x0000008584847217 */ /* 0x000fe40003800200 */
.L_x_3012:
[C---:B------:R-:W-:Y:S01]  /*7b40*/  ISETP.GE.AND P0, PT, R0.reuse, 0x1, PT ;  /* 0x000000010000780c */ /* 0x040fe20003f06270 */
[----:B------:R-:W-:Y:S01]  /*7b50*/  IMAD.MOV.U32 R133, RZ, RZ, c[0x0][0x32c] ;  /* 0x0000cb00ff857624 */ /* 0x000fe200078e00ff */
[C---:B------:R-:W-:Y:S02]  /*7b60*/  ISETP.GE.AND P1, PT, R0.reuse, 0x2, PT ;  /* 0x000000020000780c */ /* 0x040fe40003f26270 */
[----:B-----5:R-:W-:Y:S02]  /*7b70*/  LOP3.LUT R177, R177, 0xffffffef, RZ, 0xc0, !PT ;  /* 0xffffffefb1b17812 */ /* 0x020fe400078ec0ff */
[C---:B------:R-:W-:Y:S02]  /*7b80*/  ISETP.GE.AND P6, PT, R0.reuse, 0x12, PT ;  /* 0x000000120000780c */ /* 0x040fe40003fc6270 */
[C---:B------:R-:W-:Y:S02]  /*7b90*/  ISETP.GE.AND P5, PT, R0.reuse, 0x19, PT ;  /* 0x000000190000780c */ /* 0x040fe40003fa6270 */
[C---:B------:R-:W-:Y:S02]  /*7ba0*/  ISETP.GE.AND P4, PT, R0.reuse, 0x1a, PT ;  /* 0x0000001a0000780c */ /* 0x040fe40003f86270 */
[----:B------:R-:W-:Y:S02]  /*7bb0*/  ISETP.GE.AND P3, PT, R0, 0x21, PT ;  /* 0x000000210000780c */ /* 0x000fe40003f66270 */
[----:B------:R-:W-:Y:S02]  /*7bc0*/  @P0 LOP3.LUT R177, R177, 0x10, RZ, 0xfc, !PT ;  /* 0x00000010b1b10812 */ /* 0x000fe400078efcff */
[----:B------:R-:W-:Y:S02]  /*7bd0*/  ISETP.GT.AND P0, PT, R3, RZ, !P0 ;  /* 0x000000ff0300720c */ /* 0x000fe40004704270 */
        /* <DEDUP_REMOVED lines=9> */
[----:B------:R-:W-:Y:S01]  /*7c70*/  ISETP.GT.AND P0, PT, R3, 0x8, !P1 ;  /* 0x000000080300780c */ /* 0x000fe20004f04270 */
[----:B------:R-:W1:Y:S01]  /*7c80*/  SHFL.IDX PT, R5, R168, 0x1, 0x1c1f ;  /* 0x003c1f00a8057f89 */ /* 0x000e6200000e0000 */
        /* <DEDUP_REMOVED lines=10> */
[----:B------:R-:W-:Y:S01]  /*7d30*/  FSEL R174, R9, -INF , !P0 ;  /* 0xff80000009ae7808 */ /* 0x000fe20004000000 */
[--C-:B-1----:R-:W-:Y:S01]  /*7d40*/  IMAD.IADD R4, R172, 0x1, R5.reuse ;  /* 0x00000001ac047824 */ /* 0x102fe200078e0205 */
[----:B------:R-:W-:Y:S02]  /*7d50*/  ISETP.GT.AND P0, PT, R3, 0x10, !P1 ;  /* 0x000000100300780c */ /* 0x000fe40004f04270 */
        /* <DEDUP_REMOVED lines=8> */
[----:B------:R-:W-:Y:S02]  /*7de0*/  ISETP.GT.AND P0, PT, R3, 0x18, !P5 ;  /* 0x000000180300780c */ /* 0x000fe40006f04270 */
        /* <DEDUP_REMOVED lines=15> */
[----:B------:R-:W-:Y:S11]  /*7ee0*/  ISETP.GE.AND P0, PT, R0, 0x2a, PT ;  /* 0x0000002a0000780c */ /* 0x000ff60003f06270 */
[----:B------:R-:W-:Y:S02]  /*7ef0*/  @!UPT UIADD3 URZ, URZ, URZ, URZ ;  /* 0x0000003f3f3ff290 */ /* 0x000fe4000fffe03f */
[----:B------:R-:W-:Y:S02]  /*7f00*/  @P0 LOP3.LUT R177, R177, 0x20, RZ, 0xfc, !PT ;  /* 0x00000020b1b10812 */ /* 0x000fe400078efcff */
[----:B------:R-:W-:Y:S01]  /*7f10*/  ISETP.GT.AND P0, PT, R3, 0x29, !P0 ;  /* 0x000000290300780c */ /* 0x000fe20004704270 */
[----:B------:R-:W-:Y:S02]  /*7f20*/  IMAD.IADD R3, R171, 0x1, R5 ;  /* 0x00000001ab037824 */ /* 0x000fe400078e0205 */
[----:B------:R1:W-:Y:S01]  /*7f30*/  STL [R1+0x14], R177 ;  /* 0x000014b101007387 */ /* 0x0003e20000100800 */
[----:B------:R-:W-:Y:S04]  /*7f40*/  ISETP.LT.OR P0, PT, R132, 0x2a, P0 ;  /* 0x0000002a8400780c */ /* 0x000fe80000701670 */
[----:B------:R-:W-:Y:S02]  /*7f50*/  FSEL R8, R25, -INF , !P0 ;  /* 0xff80000019087808 */ /* 0x000fe40004000000 */
[----:B------:R-:W-:Y:S11]  /*7f60*/  ISETP.GE.AND P0, PT, R133, 0x1, PT ;  /* 0x000000018500780c */ /* 0x000ff60003f06270 */
[----:B------:R-:W-:Y:S02]  /*7f70*/  @!UPT UIADD3 URZ, URZ, URZ, URZ ;  /* 0x0000003f3f3ff290 */ /* 0x000fe4000fffe03f */
[----:B------:R-:W-:-:S05]  /*7f80*/  @!P0 BRA `(.L_x_3016) ;  /* 0x000001a000008947 */ /* 0x000fca0003800000 */
[----:B------:R-:W2:Y:S01]  /*7f90*/  LDL R20, [R1+0x44] ;  /* 0x0000440001147983 */ /* 0x000ea20000100800 */
[----:B------:R-:W-:Y:S03]  /*7fa0*/  BSSY B0, `(.L_x_3017) ;  /* 0x0000013000007945 */ /* 0x000fe60003800000 */
[----:B------:R-:W2:Y:S02]  /*7fb0*/  LDL R133, [R1+0x40] ;  /* 0x0000400001857983 */ /* 0x000ea40000100800 */
        /* <DEDUP_REMOVED lines=12> */
.L_x_3018:
[----:B------:R-:W-:Y:S04]  /*8080*/  MOV R20, c[0x0][0x32c] ;  /* 0x0000cb0000147a02 */ /* 0x000fe80000000f00 */
[----:B------:R-:W-:Y:S11]  /*8090*/  ISETP.NE.AND P0, PT, R20, 0x1, PT ;  /* 0x000000011400780c */ /* 0x000ff60003f05270 */
[----:B------:R-:W-:Y:S02]  /*80a0*/  @!UPT UIADD3 URZ, URZ, URZ, URZ ;  /* 0x0000003f3f3ff290 */ /* 0x000fe4000fffe03f */
[----:B------:R-:W-:Y:S05]  /*80b0*/  @P0 IMAD.HI.U32 R20, R5, c[0x0][0x330], RZ ;  /* 0x0000cc0005140a27 */ /* 0x000fea00078e00ff */
[----:B------:R-:W-:Y:S02]  /*80c0*/  @P0 SHF.R.U32.HI R5, RZ, c[0x0][0x334], R20 ;  /* 0x0000cd00ff050a19 */ /* 0x000fe40000011614 */
.L_x_3019:
[----:B------:R-:W-:Y:S05]  /*80d0*/  BSYNC B0 ;  /* 0x0000000000007941 */ /* 0x000fea0003800000 */
.L_x_3017:
[----:B------:R-:W-:Y:S04]  /*80e0*/  IMAD.IADD R0, R0, 0x1, -R178 ;  /* 0x0000000100007824 */ /* 0x000fe800078e0ab2 */
[----:B------:R-:W-:Y:S05]  /*80f0*/  IMAD R0, R5, c[0x0][0x32c], R0 ;  /* 0x0000cb0005007a24 */ /* 0x000fea00078e0200 */
[----:B------:R-:W-:Y:S02]  /*8100*/  IMNMX R3, R3, R0, !PT ;  /* 0x0000000003037217 */ /* 0x000fe40007800200 */
[----:B------:R-:W-:Y:S04]  /*8110*/  IADD3 R0, R0, c[0x0][0x32c], RZ ;  /* 0x0000cb0000007a10 */ /* 0x000fe80007ffe0ff */
[----:B------:R-:W-:Y:S02]  /*8120*/  IMNMX R4, R4, R0, PT ;  /* 0x0000000004047217 */ /* 0x000fe40003800200 */
.L_x_3016:
        /* <DEDUP_REMOVED lines=12> */
[----:B------:R-:W2:Y:S02]  /*81f0*/  SHFL.BFLY PT, R5, R0, 0x2, 0x1f ;  /* 0x0c401f0000057f89 */ /* 0x000ea400000e0000 */
[----:B--2---:R-:W-:Y:S06]  /*8200*/  FMNMX.FTZ R0, R0, R5, !PT ;  /* 0x0000000500007209 */ /* 0x004fec0007810000 */
[----:B------:R-:W2:Y:S02]  /*8210*/  SHFL.BFLY PT, R5, R0, 0x1, 0x1f ;  /* 0x0c201f0000057f89 */ /* 0x000ea400000e0000 */
[----:B--2---:R-:W-:Y:S04]  /*8220*/  FMNMX.FTZ R133, R0, R5, !PT ;  /* 0x0000000500857209 */ /* 0x004fe80007810000 */
        /* <DEDUP_REMOVED lines=8> */
[----:B------:R-:W-:Y:S01]  /*82b0*/  MOV R170, R179 ;  /* 0x000000b300aa7202 */ /* 0x000fe20000000f00 */
[--C-:B------:R-:W-:Y:S01]  /*82c0*/  FFMA.FTZ R179, R16, c[0x0][0x2d0], -R2.reuse ;  /* 0x0000b40010b37a23 */ /* 0x100fe20000010802 */
[----:B------:R-:W-:Y:S01]  /*82d0*/  ISETP.GT.AND P0, PT, R3, RZ, !P0 ;  /* 0x000000ff0300720c */ /* 0x000fe20004704270 */
[----:B------:R-:W2:Y:S01]  /*82e0*/  LDL.LU R16, [R1+0x28] ;  /* 0x0000280001107983 */ /* 0x000ea20000300800 */
[--C-:B------:R-:W-:Y:S02]  /*82f0*/  FFMA.FTZ R5, R169, c[0x0][0x2d0], -R2.reuse ;  /* 0x0000b400a9057a23 */ /* 0x100fe40000010802 */
[----:B------:R-:W-:Y:S01]  /*8300*/  ISETP.LT.OR P0, PT, R4, 0x1, P0 ;  /* 0x000000010400780c */ /* 0x000fe20000701670 */
[--C-:B------:R-:W-:Y:S02]  /*8310*/  FFMA.FTZ R25, R173, c[0x0][0x2d0], -R2.reuse ;  /* 0x0000b400ad197a23 */ /* 0x100fe40000010802 */
[--C-:B------:R-:W-:Y:S01]  /*8320*/  FFMA.FTZ R24, R174, c[0x0][0x2d0], -R2.reuse ;  /* 0x0000b400ae187a23 */ /* 0x100fe20000010802 */
[----:B------:R-:W-:Y:S01]  /*8330*/  FSEL R6, R6, -INF , !P0 ;  /* 0xff80000006067808 */ /* 0x000fe20004000000 */
[--C-:B------:R-:W-:Y:S01]  /*8340*/  FFMA.FTZ R21, R175, c[0x0][0x2d0], -R2.reuse ;  /* 0x0000b400af157a23 */ /* 0x100fe20000010802 */
[----:B------:R-:W-:Y:S01]  /*8350*/  LOP3.LUT P0, RZ, R177, 0x8, RZ, 0xc0, !PT ;  /* 0x00000008b1ff7812 */ /* 0x000fe2000780c0ff */
[--C-:B------:R-:W-:Y:S01]  /*8360*/  FFMA.FTZ R20, R176, c[0x0][0x2d0], -R2.reuse ;  /* 0x0000b400b0147a23 */ /* 0x100fe20000010802 */
[----:B------:R-:W-:Y:S01]  /*8370*/  MUFU.EX2 R5, R5 ;  /* 0x0000000500057308 */ /* 0x000fe20000000800 */
[--C-:B------:R-:W-:Y:S01]  /*8380*/  FFMA.FTZ R171, R13, c[0x0][0x2d0], -R2.reuse ;  /* 0x0000b4000dab7a23 */ /* 0x100fe20000010802 */
[----:B------:R-:W-:Y:S01]  /*8390*/  ISETP.GT.AND P0, PT, R3, 0x1, !P0 ;  /* 0x000000010300780c */ /* 0x000fe20004704270 */
[--C-:B------:R-:W-:Y:S02]  /*83a0*/  FFMA.FTZ R17, R17, c[0x0][0x2d0], -R2.reuse ;  /* 0x0000b40011117a23 */ /* 0x100fe40000010802 */
[--C-:B------:R-:W-:Y:S01]  /*83b0*/  FFMA.FTZ R12, R12, c[0x0][0x2d0], -R2.reuse ;  /* 0x0000b4000c0c7a23 */ /* 0x100fe20000010802 */
[----:B------:R-:W-:Y:S01]  /*83c0*/  ISETP.LT.OR P0, PT, R4, 0x2, P0 ;  /* 0x000000020400780c */ /* 0x000fe20000701670 */
[--C-:B------:R-:W-:Y:S02]  /*83d0*/  FFMA.FTZ R9, R9, c[0x0][0x2d0], -R2.reuse ;  /* 0x0000b40009097a23 */ /* 0x100fe40000010802 */
[----:B------:R-:W-:Y:S01]  /*83e0*/  FFMA.FTZ R8, R8, c[0x0][0x2d0], -R2 ;  /* 0x0000b40008087a23 */ /* 0x000fe20000010802 */
[----:B------:R-:W-:Y:S01]  /*83f0*/  FSEL R7, R7, -INF , !P0 ;  /* 0xff80000007077808 */ /* 0x000fe20004000000 */
[----:B------:R-:W3:Y:S01]  /*8400*/  MUFU.EX2 R2, R0 ;  /* 0x0000000000027308 */ /* 0x000ee20000000800 */
[----:B------:R-:W-:Y:S04]  /*8410*/  LOP3.LUT P0, RZ, R177, 0x4, RZ, 0xc0, !PT ;  /* 0x00000004b1ff7812 */ /* 0x000fe8000780c0ff */
[----:B------:R-:W-:Y:S04]  /*8420*/  ISETP.GT.AND P0, PT, R3, 0x8, !P0 ;  /* 0x000000080300780c */ /* 0x000fe80004704270 */
[----:B------:R-:W-:Y:S04]  /*8430*/  ISETP.LT.OR P0, PT, R4, 0x9, P0 ;  /* 0x000000090400780c */ /* 0x000fe80000701670 */
[----:B------:R-:W-:Y:S02]  /*8440*/  FSEL R10, R10, -INF , !P0 ;  /* 0xff8000000a0a7808 */ /* 0x000fe40004000000 */
[----:B------:R-:W-:Y:S04]  /*8450*/  LOP3.LUT P0, RZ, R177, 0x2, RZ, 0xc0, !PT ;  /* 0x00000002b1ff7812 */ /* 0x000fe8000780c0ff */
[----:B------:R-:W-:Y:S04]  /*8460*/  ISETP.GT.AND P0, PT, R3, 0x9, !P0 ;  /* 0x000000090300780c */ /* 0x000fe80004704270 */
[----:B------:R-:W-:Y:S01]  /*8470*/  ISETP.LT.OR P0, PT, R4, 0xa, P0 ;  /* 0x0000000a0400780c */ /* 0x000fe20000701670 */
[C---:B---3--:R-:W-:Y:S02]  /*8480*/  FMUL.FTZ R13, R2.reuse, R149 ;  /* 0x00000095020d7220 */ /* 0x048fe40000410000 */
[C---:B------:R-:W-:Y:S01]  /*8490*/  FMUL.FTZ R28, R2.reuse, R28 ;  /* 0x0000001c021c7220 */ /* 0x040fe20000410000 */
[----:B------:R-:W-:Y:S01]  /*84a0*/  FSEL R169, R11, -INF , !P0 ;  /* 0xff8000000ba97808 */ /* 0x000fe20004000000 */
[C---:B------:R-:W-:Y:S01]  /*84b0*/  FMUL.FTZ R29, R2.reuse, R29 ;  /* 0x0000001d021d7220 */ /* 0x040fe20000410000 */
[----:B------:R-:W-:Y:S01]  /*84c0*/  LOP3.LUT P0, RZ, R177, 0x1, RZ, 0xc0, !PT ;  /* 0x00000001b1ff7812 */ /* 0x000fe2000780c0ff */
[C---:B------:R-:W-:Y:S01]  /*84d0*/  FMUL.FTZ R32, R2.reuse, R32 ;  /* 0x0000002002207220 */ /* 0x040fe20000410000 */
[----:B------:R-:W-:Y:S01]  /*84e0*/  MOV R11, R12 ;  /* 0x0000000c000b7202 */ /* 0x000fe20000000f00 */
[C---:B------:R-:W-:Y:S01]  /*84f0*/  FMUL.FTZ R12, R2.reuse, R148 ;  /* 0x00000094020c7220 */ /* 0x040fe20000410000 */
[C---:B------:R-:W-:Y:S01]  /*8500*/  ISETP.GT.AND P0, PT, R3.reuse, 0x10, !P0 ;  /* 0x000000100300780c */ /* 0x040fe20004704270 */
[C---:B------:R-:W-:Y:S01]  /*8510*/  FMUL.FTZ R33, R2.reuse, R33 ;  /* 0x0000002102217220 */ /* 0x040fe20000410000 */
[----:B------:R-:W-:Y:S01]  /*8520*/  MOV R149, R11 ;  /* 0x0000000b00957202 */ /* 0x000fe20000000f00 */
[----:B------:R-:W-:Y:S01]  /*8530*/  FMUL.FTZ R36, R2, R36 ;  /* 0x0000002402247220 */ /* 0x000fe20000410000 */
[----:B------:R-:W-:Y:S01]  /*8540*/  ISETP.LT.OR P0, PT, R4, 0x11, P0 ;  /* 0x000000110400780c */ /* 0x000fe20000701670 */
[C---:B------:R-:W-:Y:S01]  /*8550*/  FMUL.FTZ R37, R2.reuse, R37 ;  /* 0x0000002502257220 */ /* 0x040fe20000410000 */
[----:B------:R-:W-:Y:S01]  /*8560*/  MOV R148, R171 ;  /* 0x000000ab00947202 */ /* 0x000fe20000000f00 */
[----:B------:R-:W-:Y:S01]  /*8570*/  FMUL.FTZ R40, R2, R40 ;  /* 0x0000002802287220 */ /* 0x000fe20000410000 */
[----:B------:R-:W-:Y:S01]  /*8580*/  FSEL R172, R14, -INF , !P0 ;  /* 0xff8000000eac7808 */ /* 0x000fe20004000000 */
[C---:B------:R-:W-:Y:S01]  /*8590*/  FMUL.FTZ R41, R2.reuse, R41 ;  /* 0x0000002902297220 */ /* 0x040fe20000410000 */
[----:B------:R-:W-:Y:S01]  /*85a0*/  ISETP.GT.AND P0, PT, R3, 0x11, !P6 ;  /* 0x000000110300780c */ /* 0x000fe20007704270 */
[C---:B------:R-:W-:Y:S01]  /*85b0*/  FMUL.FTZ R44, R2.reuse, R44 ;  /* 0x0000002c022c7220 */ /* 0x040fe20000410000 */
[----:B------:R-:W-:Y:S01]  /*85c0*/  LOP3.LUT P6, RZ, R177, 0x20, RZ, 0xc0, !PT ;  /* 0x00000020b1ff7812 */ /* 0x000fe200078cc0ff */
[----:B------:R-:W-:Y:S01]  /*85d0*/  FMUL.FTZ R45, R2, R45 ;  /* 0x0000002d022d7220 */ /* 0x000fe20000410000 */
[----:B------:R-:W-:Y:S01]  /*85e0*/  ISETP.LT.OR P0, PT, R4, 0x12, P0 ;  /* 0x000000120400780c */ /* 0x000fe20000701670 */
[C---:B------:R-:W-:Y:S01]  /*85f0*/  FMUL.FTZ R48, R2.reuse, R48 ;  /* 0x0000003002307220 */ /* 0x040fe20000410000 */
[----:B------:R-:W-:Y:S01]  /*8600*/  MOV R14, R9 ;  /* 0x00000009000e7202 */ /* 0x000fe20000000f00 */
[C---:B------:R-:W-:Y:S01]  /*8610*/  FMUL.FTZ R9, R2.reuse, R153 ;  /* 0x0000009902097220 */ /* 0x040fe20000410000 */
[----:B------:R-:W-:Y:S01]  /*8620*/  FSEL R173, R15, -INF , !P0 ;  /* 0xff8000000fad7808 */ /* 0x000fe20004000000 */
[C---:B------:R-:W-:Y:S01]  /*8630*/  FMUL.FTZ R49, R2.reuse, R49 ;  /* 0x0000003102317220 */ /* 0x040fe20000410000 */
[C---:B------:R-:W-:Y:S01]  /*8640*/  ISETP.GT.AND P0, PT, R3.reuse, 0x18, !P5 ;  /* 0x000000180300780c */ /* 0x040fe20006f04270 */
[C---:B------:R-:W-:Y:S01]  /*8650*/  FMUL.FTZ R52, R2.reuse, R52 ;  /* 0x0000003402347220 */ /* 0x040fe20000410000 */
[----:B------:R-:W-:Y:S01]  /*8660*/  MOV R15, R8 ;  /* 0x00000008000f7202 */ /* 0x000fe20000000f00 */
[----:B------:R-:W-:Y:S01]  /*8670*/  FMUL.FTZ R53, R2, R53 ;  /* 0x0000003502357220 */ /* 0x000fe20000410000 */
[----:B------:R-:W-:Y:S01]  /*8680*/  ISETP.LT.OR P0, PT, R4, 0x19, P0 ;  /* 0x000000190400780c */ /* 0x000fe20000701670 */
[----:B------:R3:W-:Y:S01]  /*8690*/  MUFU.EX2 R8, R21 ;  /* 0x0000001500087308 */ /* 0x0007e20000000800 */
[----:B------:R-:W-:Y:S02]  /*86a0*/  FMUL.FTZ R56, R2, R56 ;  /* 0x0000003802387220 */ /* 0x000fe40000410000 */
[----:B------:R-:W-:Y:S01]  /*86b0*/  FSEL R174, R18, -INF , !P0 ;  /* 0xff80000012ae7808 */ /* 0x000fe20004000000 */
[C---:B------:R-:W-:Y:S01]  /*86c0*/  FMUL.FTZ R57, R2.reuse, R57 ;  /* 0x0000003902397220 */ /* 0x040fe20000410000 */
[----:B------:R-:W-:Y:S01]  /*86d0*/  ISETP.GT.AND P0, PT, R3, 0x19, !P4 ;  /* 0x000000190300780c */ /* 0x000fe20006704270 */
[C---:B------:R-:W-:Y:S01]  /*86e0*/  FMUL.FTZ R60, R2.reuse, R60 ;  /* 0x0000003c023c7220 */ /* 0x040fe20000410000 */
[----:B------:R-:W-:Y:S01]  /*86f0*/  MOV R18, R170 ;  /* 0x000000aa00127202 */ /* 0x000fe20000000f00 */
        /* <DEDUP_REMOVED lines=12> */
[C---:B------:R-:W-:Y:S02]  /*87c0*/  FMUL.FTZ R72, R2.reuse, R72 ;  /* 0x0000004802487220 */ /* 0x040fe40000410000 */
[----:B------:R-:W-:Y:S01]  /*87d0*/  FMUL.FTZ R73, R2, R73 ;  /* 0x0000004902497220 */ /* 0x000fe20000410000 */
[----:B------:R-:W-:Y:S01]  /*87e0*/  FSEL R176, R22, -INF , !P0 ;  /* 0xff80000016b07808 */ /* 0x000fe20004000000 */
[C---:B---3--:R-:W-:Y:S01]  /*87f0*/  FMUL.FTZ R21, R2.reuse, R141 ;  /* 0x0000008d02157220 */ /* 0x048fe20000410000 */
        /* <DEDUP_REMOVED lines=8> */
[----:B-1----:R-:W-:Y:S01]  /*8880*/  FSEL R177, R23, -INF , !P0 ;  /* 0xff80000017b17808 */ /* 0x002fe20004000000 */
        /* <DEDUP_REMOVED lines=13> */
[----:B------:R-:W1:Y:S01]  /*8960*/  MUFU.EX2 R3, R20 ;  /* 0x0000001400037308 */ /* 0x000e620000000800 */
[----:B------:R-:W-:Y:S01]  /*8970*/  MOV R26, R25 ;  /* 0x00000019001a7202 */ /* 0x000fe20000000f00 */
[----:B------:R-:W-:Y:S01]  /*8980*/  FMUL.FTZ R25, R2, R137 ;  /* 0x0000008902197220 */ /* 0x000fe20000410000 */
[----:B------:R-:W-:Y:S01]  /*8990*/  ISETP.LT.OR P0, PT, R4, 0x2a, P0 ;  /* 0x0000002a0400780c */ /* 0x000fe20000701670 */
[C---:B------:R-:W-:Y:S02]  /*89a0*/  FMUL.FTZ R97, R2.reuse, R97 ;  /* 0x0000006102617220 */ /* 0x040fe40000410000 */
[C---:B------:R-:W-:Y:S01]  /*89b0*/  FMUL.FTZ R100, R2.reuse, R100 ;  /* 0x0000006402647220 */ /* 0x040fe20000410000 */
[----:B------:R-:W-:Y:S01]  /*89c0*/  FSEL R132, R27, -INF , !P0 ;  /* 0xff8000001b847808 */ /* 0x000fe20004000000 */
        /* <DEDUP_REMOVED lines=8> */
[C---:B------:R-:W-:Y:S01]  /*8a50*/  FMUL.FTZ R116, R2.reuse, R116 ;  /* 0x0000007402747220 */ /* 0x040fe20000410000 */
[C---:B-1----:R-:W-:Y:S01]  /*8a60*/  F2FP.BF16.PACK_AB R168, R3.reuse, R5 ;  /* 0x0000000503a8723e */ /* 0x042fe200000010ff */
        /* <DEDUP_REMOVED lines=9> */
[----:B------:R1:W2:Y:S01]  /*8b00*/  MUFU.EX2 R5, R24 ;  /* 0x0000001800057308 */ /* 0x0002a20000000800 */
[----:B------:R-:W-:Y:S02]  /*8b10*/  FMUL.FTZ R16, R2, R144 ;  /* 0x0000009002107220 */ /* 0x000fe40000410000 */
[----:B------:R-:W-:Y:S01]  /*8b20*/  FADD.FTZ R4, R3, R0 ;  /* 0x0000000003047221 */ /* 0x000fe20000010000 */
[----:B------:R-:W-:Y:S03]  /*8b30*/  FMNMX.FTZ R0, R6, R134, !PT ;  /* 0x0000008606007209 */ /* 0x000fe60007810000 */
[----:B------:R-:W-:Y:S01]  /*8b40*/  FADD.FTZ R4, R8, R4 ;  /* 0x0000000408047221 */ /* 0x000fe20000010000 */
[----:B------:R-:W-:Y:S04]  /*8b50*/  FMNMX.FTZ R0, R7, R0, !PT ;  /* 0x0000000007007209 */ /* 0x000fe80007810000 */
[----:B------:R-:W-:Y:S04]  /*8b60*/  FMNMX.FTZ R0, R10, R0, !PT ;  /* 0x000000000a007209 */ /* 0x000fe80007810000 */
[----:B------:R-:W-:Y:S04]  /*8b70*/  FMNMX.FTZ R0, R169, R0, !PT ;  /* 0x00000000a9007209 */ /* 0x000fe80007810000 */
[----:B------:R-:W-:Y:S01]  /*8b80*/  FMNMX.FTZ R0, R172, R0, !PT ;  /* 0x00000000ac007209 */ /* 0x000fe20007810000 */
[C---:B-1----:R-:W-:Y:S03]  /*8b90*/  FMUL.FTZ R24, R2.reuse, R136 ;  /* 0x0000008802187220 */ /* 0x042fe60000410000 */
[----:B------:R-:W-:Y:S01]  /*8ba0*/  FMNMX.FTZ R0, R173, R0, !PT ;  /* 0x00000000ad007209 */ /* 0x000fe20007810000 */
[----:B------:R-:W3:Y:S01]  /*8bb0*/  LDL.LU R136, [R1+0x2c] ;  /* 0x00002c0001887983 */ /* 0x000ee20000300800 */
[C---:B--2---:R-:W-:Y:S01]  /*8bc0*/  FADD.FTZ R179, R5.reuse, R4 ;  /* 0x0000000405b37221 */ /* 0x044fe20000010000 */
[----:B------:R-:W-:Y:S01]  /*8bd0*/  F2FP.BF16.PACK_AB R170, R5, R8 ;  /* 0x0000000805aa723e */ /* 0x000fe200000010ff */
[----:B------:R-:W-:Y:S01]  /*8be0*/  FMUL.FTZ R5, R2, R157 ;  /* 0x0000009d02057220 */ /* 0x000fe20000410000 */
[----:B------:R-:W-:Y:S01]  /*8bf0*/  FMNMX.FTZ R0, R174, R0, !PT ;  /* 0x00000000ae007209 */ /* 0x000fe20007810000 */
[----:B------:R-:W-:Y:S01]  /*8c00*/  FMUL.FTZ R8, R2, R152 ;  /* 0x0000009802087220 */ /* 0x000fe20000410000 */
[----:B------:R-:W-:Y:S02]  /*8c10*/  MOV R157, R19 ;  /* 0x00000013009d7202 */ /* 0x000fe40000000f00 */
[----:B------:R-:W-:Y:S04]  /*8c20*/  FMNMX.FTZ R0, R175, R0, !PT ;  /* 0x00000000af007209 */ /* 0x000fe80007810000 */
[----:B------:R-:W-:Y:S01]  /*8c30*/  FMNMX.FTZ R0, R176, R0, !PT ;  /* 0x00000000b0007209 */ /* 0x000fe20007810000 */
[----:B------:R-:W-:Y:S03]  /*8c40*/  MUFU.EX2 R157, R157 ;  /* 0x0000009d009d7308 */ /* 0x000fe60000000800 */
        /* <DEDUP_REMOVED lines=18> */
[----:B------:R-:W-:Y:S09]  /*8d70*/  FFMA.FTZ R7, R7, c[0x0][0x2d0], -R134 ;  /* 0x0000b40007077a23 */ /* 0x000ff20000010886 */
[----:B------:R-:W1:Y:S10]  /*8d80*/  MUFU.EX2 R0, R0 ;  /* 0x0000000000007308 */ /* 0x000e740000000800 */
[----:B------:R2:W3:Y:S10]  /*8d90*/  MUFU.EX2 R140, R6 ;  /* 0x00000006008c7308 */ /* 0x0004f40000000800 */
[----:B------:R4:W3:Y:S01]  /*8da0*/  MUFU.EX2 R152, R7 ;  /* 0x0000000700987308 */ /* 0x0008e20000000800 */
[C---:B-1----:R-:W-:Y:S02]  /*8db0*/  FMUL.FTZ R10, R0.reuse, R154 ;  /* 0x0000009a000a7220 */ /* 0x042fe40000410000 */
[----:B------:R-:W5:Y:S01]  /*8dc0*/  LDL R154, [R1+0x4] ;  /* 0x00000400019a7983 */ /* 0x000f620000100800 */
[C---:B------:R-:W-:Y:S02]  /*8dd0*/  FMUL.FTZ R27, R0.reuse, R139 ;  /* 0x0000008b001b7220 */ /* 0x040fe40000410000 */
[C---:B------:R-:W-:Y:S02]  /*8de0*/  FMUL.FTZ R22, R0.reuse, R142 ;  /* 0x0000008e00167220 */ /* 0x040fe40000410000 */
[C---:B------:R-:W-:Y:S02]  /*8df0*/  FMUL.FTZ R23, R0.reuse, R143 ;  /* 0x0000008f00177220 */ /* 0x040fe40000410000 */
[C---:B------:R-:W-:Y:S01]  /*8e00*/  FMUL.FTZ R11, R0.reuse, R155 ;  /* 0x0000009b000b7220 */ /* 0x040fe20000410000 */
[----:B------:R-:W-:Y:S01]  /*8e10*/  MOV R155, R148 ;  /* 0x00000094009b7202 */ /* 0x000fe20000000f00 */
[C---:B--2---:R-:W-:Y:S01]  /*8e20*/  FMUL.FTZ R6, R0.reuse, R158 ;  /* 0x0000009e00067220 */ /* 0x044fe20000410000 */
[----:B------:R-:W-:Y:S01]  /*8e30*/  MOV R158, R15 ;  /* 0x0000000f009e7202 */ /* 0x000fe20000000f00 */
[C---:B------:R-:W-:Y:S02]  /*8e40*/  FMUL.FTZ R14, R0.reuse, R150 ;  /* 0x00000096000e7220 */ /* 0x040fe40000410000 */
        /* <DEDUP_REMOVED lines=61> */
[----:B---3--:R-:W-:Y:S02]  /*9220*/  FFMA.FTZ R144, R0, R136, R140 ;  /* 0x0000008800907223 */ /* 0x008fe4000001008c */
        /* <DEDUP_REMOVED lines=26> */
[----:B------:R1:W-:Y:S01]  /*93d0*/  MUFU.EX2 R148, R0 ;  /* 0x0000000000947308 */ /* 0x0003e20000000800 */
[C---:B--2---:R-:W-:Y:S08]  /*93e0*/  HMMA.16816.F32.BF16 R36, R168.reuse, R136, R36 ;  /* 0x00000088a824723c */ /* 0x044ff00000041824 */
[C---:B------:R-:W-:Y:S01]  /*93f0*/  HMMA.16816.F32.BF16 R40, R168.reuse, R138, R40 ;  /* 0x0000008aa828723c */ /* 0x040fe20000041828 */
[----:B------:R-:W2:Y:S03]  /*9400*/  LDSM.16.MT88.4 R136, [R240+0x1800] ;  /* 0x00180000f088783b */ /* 0x000ea60000004200 */
[----:B-1----:R-:W-:Y:S02]  /*9410*/  FFMA.FTZ R0, R175, c[0x0][0x2d0], -R134 ;  /* 0x0000b400af007a23 */ /* 0x002fe40000010886 */
[----:B------:R-:W-:Y:S10]  /*9420*/  MUFU.EX2 R175, R155 ;  /* 0x0000009b00af7308 */ /* 0x000ff40000000800 */
        /* <DEDUP_REMOVED lines=180> */
.L_x_3007:
        /* <DEDUP_REMOVED lines=24> */
.L_x_3023:
[----:B------:R-:W-:-:S04]  /*a0f0*/  MOV R3, c[0x0][0x32c] ;  /* 0x0000cb0000037a02 */ /* 0x000fc80000000f00 */
[----:B------:R-:W-:-:S13]  /*a100*/  ISETP.NE.AND P0, PT, R3, 0x1, PT ;  /* 0x000000010300780c */ /* 0x000fda0003f05270 */
[----:B------:R-:W-:-:S05]  /*a110*/  @P0 IMAD.HI.U32 R3, R0, c[0x0][0x330], RZ ;  /* 0x0000cc0000030a27 */ /* 0x000fca00078e00ff */
[----:B------:R-:W-:Y:S02]  /*a120*/  @P0 SHF.R.U32.HI R0, RZ, c[0x0][0x334], R3 ;  /* 0x0000cd00ff000a19 */ /* 0x000fe40000011603 */
.L_x_3024:
[----:B------:R-:W-:Y:S05]  /*a130*/  BSYNC B0 ;  /* 0x0000000000007941 */ /* 0x000fea0003800000 */
.L_x_3022:
[----:B------:R-:W-:-:S05]  /*a140*/  IMAD R0, R0, c[0x0][0x32c], RZ ;  /* 0x0000cb0000007a24 */ /* 0x000fca00078e02ff */
[----:B------:R-:W-:Y:S02]  /*a150*/  IMNMX R2, R2, R0, !PT ;  /* 0x0000000002027217 */ /* 0x000fe40007800200 */
.L_x_3021:
        /* <DEDUP_REMOVED lines=11> */
.L_x_3030:
        /* <DEDUP_REMOVED lines=22> */
[----:B------:R-:W-:Y:S02]  /*a370*/  LOP3.LUT P3, RZ, R2, 0x200, RZ, 0xc0, !PT ;  /* 0x0000020002ff7812 */ /* 0x000fe4000786c0ff */
[----:B------:R-:W-:Y:S01]  /*a380*/  SHF.R.S32.HI R2, RZ, 0x1f, R7 ;  /* 0x0000001fff027819 */ /* 0x000fe20000011407 */
[----:B------:R-:W4:Y:S04]  /*a390*/  LDL.64 R14, [R1+0x48] ;  /* 0x00004800010e7983 */ /* 0x000f280000100a00 */
[----:B------:R-:W5:Y:S01]  /*a3a0*/  LDL R12, [R1+0x18] ;  /* 0x00001800010c7983 */ /* 0x000f620000100800 */
[----:B-1----:R-:W-:Y:S02]  /*a3b0*/  IMAD R4, R2, c[0x0][0x208], RZ ;  /* 0x0000820002047a24 */ /* 0x002fe400078e02ff */
[C---:B------:R-:W-:Y:S01]  /*a3c0*/  IMAD.WIDE.U32 R2, R7.reuse, c[0x0][0x208], RZ ;  /* 0x0000820007027a25 */ /* 0x040fe200078e00ff */
[----:B------:R-:W1:Y:S03]  /*a3d0*/  S2R R5, SR_TID.X ;  /* 0x0000000000057919 */ /* 0x000e660000002100 */
        /* <DEDUP_REMOVED lines=29> */
.L_x_3027:
[----:B------:R-:W-:Y:S05]  /*a5b0*/  BSYNC B0 ;  /* 0x0000000000007941 */ /* 0x000fea0003800000 */
.L_x_3026:
[----:B-1----:R-:W-:Y:S01]  /*a5c0*/  IMAD.MOV.U32 R2, RZ, RZ, R7 ;  /* 0x000000ffff027224 */ /* 0x002fe200078e0007 */
[----:B------:R-:W0:Y:S01]  /*a5d0*/  LDGDEPBAR ;  /* 0x00000000000079af */ /* 0x000e220000000000 */
[C---:B---3--:R-:W-:Y:S01]  /*a5e0*/  HMMA.16816.F32.BF16 R4, R160.reuse, R8, RZ ;  /* 0x00000008a004723c */ /* 0x048fe200000418ff */
        /* <DEDUP_REMOVED lines=138> */
[C---:B--2---:R-:W-:Y:S07]  /*ae90*/  HMMA.16816.F32.BF16 R20, R232.reuse, R172, R20 ;  /* 0x000000ace814723c */ /* 0x044fee0000041814 */
[----:B------:R-:W-:Y:S01]  /*aea0*/  MOV R173, R2 ;  /* 0x0000000200ad7202 */ /* 0x000fe20000000f00 */
[----:B------:R-:W-:Y:S03]  /*aeb0*/  HMMA.16816.F32.BF16 R24, R232, R174, R24 ;  /* 0x000000aee818723c */ /* 0x000fe60000041818 */
[----:B------:R-:W-:Y:S11]  /*aec0*/  ISETP.GT.AND P0, PT, R173, R134, PT ;  /* 0x00000086ad00720c */ /* 0x000ff60003f04270 */
[----:B------:R-:W-:Y:S02]  /*aed0*/  @!UPT UIADD3 URZ, URZ, URZ, URZ ;  /* 0x0000003f3f3ff290 */ /* 0x000fe4000fffe03f */
[----:B------:R-:W-:-:S05]  /*aee0*/  @!P0 BRA `(.L_x_3029) ;  /* 0x000002c000008947 */ /* 0x000fca0003800000 */
[----:B------:R-:W2:Y:S04]  /*aef0*/  LDL.64 R170, [R1+0x50] ;  /* 0x0000500001aa7983 */ /* 0x000ea80000100a00 */
[----:B------:R-:W3:Y:S04]  /*af00*/  LDL.64 R178, [R1+0x38] ;  /* 0x0000380001b27983 */ /* 0x000ee80000100a00 */
[----:B------:R-:W4:Y:S04]  /*af10*/  LDL R176, [R1+0x14] ;  /* 0x0000140001b07983 */ /* 0x000f280000100800 */
[----:B------:R-:W5:Y:S04]  /*af20*/  LDL R177, [R1+0x18] ;  /* 0x0000180001b17983 */ /* 0x000f680000100800 */
        /* <DEDUP_REMOVED lines=14> */
[----:B------:R-:W-:Y:S02]  /*b010*/  IMAD R134, R134, 0x30, RZ ;  /* 0x0000003086867824 */ /* 0x000fe400078e02ff */
[----:B------:R-:W-:Y:S02]  /*b020*/  @P0 IMAD.MOV.U32 R168, RZ, RZ, c[0x0][0x1e0] ;  /* 0x00007800ffa80624 */ /* 0x000fe400078e00ff */
[----:B------:R-:W-:Y:S02]  /*b030*/  IMAD.IADD R3, R3, 0x1, R134 ;  /* 0x0000000103037824 */ /* 0x000fe400078e0286 */
[----:B------:R-:W-:Y:S01]  /*b040*/  @P0 IMAD.MOV.U32 R169, RZ, RZ, c[0x0][0x1e4] ;  /* 0x00007900ffa90624 */ /* 0x000fe200078e00ff */
[-C--:B--2---:R-:W-:Y:S02]  /*b050*/  @P1 IADD3 R134, P3, R170, R2.reuse, RZ ;  /* 0x00000002aa861210 */ /* 0x084fe40007f7e0ff */
[C---:B------:R-:W-:Y:S04]  /*b060*/  @P0 LEA R2, P2, R168.reuse, R2, 0x5 ;  /* 0x00000002a8020211 */ /* 0x040fe800078428ff */
[----:B------:R-:W-:Y:S01]  /*b070*/  @P0 LEA.HI.X R168, R168, R3, R169, 0x5, P2 ;  /* 0x00000003a8a80211 */ /* 0x000fe200010f2ca9 */
[--C-:B---3--:R-:W-:Y:S01]  /*b080*/  @P1 IMAD.X R169, R3, 0x1, R179.reuse, P3 ;  /* 0x0000000103a91824 */ /* 0x108fe200018e06b3 */
        /* <DEDUP_REMOVED lines=18> */
.L_x_3029:
[----:B------:R-:W-:Y:S05]  /*b1b0*/  BSYNC B0 ;  /* 0x0000000000007941 */ /* 0x000fea0003800000 */
.L_x_3028:
[----:B------:R-:W2:Y:S01]  /*b1c0*/  LDL.LU R171, [R1+0x28] ;  /* 0x0000280001ab7983 */ /* 0x000ea20000300800 */
[----:B-1----:R-:W-:Y:S03]  /*b1d0*/  FMNMX.FTZ R2, R4, R133, !PT ;  /* 0x0000008504027209 */ /* 0x002fe60007810000 */
        /* <DEDUP_REMOVED lines=27> */
[--C-:B------:R-:W-:Y:S01]  /*b390*/  FFMA.FTZ R21, R25, c[0x0][0x2d0], -R2.reuse ;  /* 0x0000b40019157a23 */ /* 0x100fe20000010802 */
[----:B------:R-:W-:Y:S01]  /*b3a0*/  MOV R25, R168 ;  /* 0x000000a800197202 */ /* 0x000fe20000000f00 */
[--C-:B------:R-:W-:Y:S01]  /*b3b0*/  FFMA.FTZ R169, R24, c[0x0][0x2d0], -R2.reuse ;  /* 0x0000b40018a97a23 */ /* 0x100fe20000010802 */
[----:B------:R-:W-:Y:S01]  /*b3c0*/  MOV R24, R170 ;  /* 0x000000aa00187202 */ /* 0x000fe20000000f00 */
[--C-:B------:R-:W-:Y:S02]  /*b3d0*/  FFMA.FTZ R5, R5, c[0x0][0x2d0], -R2.reuse ;  /* 0x0000b40005057a23 */ /* 0x100fe40000010802 */
[--C-:B------:R-:W-:Y:S02]  /*b3e0*/  FFMA.FTZ R4, R8, c[0x0][0x2d0], -R2.reuse ;  /* 0x0000b40008047a23 */ /* 0x100fe40000010802 */
[----:B------:R-:W-:Y:S01]  /*b3f0*/  MUFU.EX2 R8, R134 ;  /* 0x0000008600087308 */ /* 0x000fe20000000800 */
[----:B-1----:R-:W-:Y:S02]  /*b400*/  FFMA.FTZ R0, R9, c[0x0][0x2d0], -R2 ;  /* 0x0000b40009007a23 */ /* 0x002fe40000010802 */
[----:B------:R-:W4:Y:S01]  /*b410*/  LDL.LU R9, [R1+0x2c] ;  /* 0x00002c0001097983 */ /* 0x000f220000300800 */
[C---:B---3--:R-:W-:Y:S02]  /*b420*/  FMUL.FTZ R13, R3.reuse, R149 ;  /* 0x00000095030d7220 */ /* 0x048fe40000410000 */
[C---:B------:R-:W-:Y:S04]  /*b430*/  FMUL.FTZ R28, R3.reuse, R28 ;  /* 0x0000001c031c7220 */ /* 0x040fe80000410000 */
        /* <DEDUP_REMOVED lines=25> */
[C---:B------:R-:W-:Y:S01]  /*b5d0*/  FMUL.FTZ R72, R3.reuse, R72 ;  /* 0x0000004803487220 */ /* 0x040fe20000410000 */
[----:B---3--:R-:W-:Y:S01]  /*b5e0*/  F2FP.BF16.PACK_AB R170, R2, R4 ;  /* 0x0000000402aa723e */ /* 0x008fe200000010ff */
        /* <DEDUP_REMOVED lines=30> */
[----:B------:R-:W-:Y:S02]  /*b7d0*/  FMUL.FTZ R8, R3, R152 ;  /* 0x0000009803087220 */ /* 0x000fe40000410000 */
[----:B------:R-:W-:Y:S02]  /*b7e0*/  FADD.FTZ R0, R5, R0 ;  /* 0x0000000005007221 */ /* 0x000fe40000010000 */
[----:B------:R-:W-:Y:S02]  /*b7f0*/  FMUL.FTZ R5, R3, R157 ;  /* 0x0000009d03057220 */ /* 0x000fe40000410000 */
        /* <DEDUP_REMOVED lines=29> */
[----:B------:R-:W4:Y:S01]  /*b9d0*/  MUFU.EX2 R6, R6 ;  /* 0x0000000600067308 */ /* 0x000f220000000800 */
        /* <DEDUP_REMOVED lines=8> */
[----:B------:R-:W-:Y:S01]  /*ba60*/  MOV R152, R20 ;  /* 0x0000001400987202 */ /* 0x000fe20000000f00 */
[C---:B------:R-:W-:Y:S01]  /*ba70*/  FMUL.FTZ R20, R3.reuse, R140 ;  /* 0x0000008c03147220 */ /* 0x040fe20000410000 */
[----:B------:R-:W-:Y:S01]  /*ba80*/  MOV R140, R21 ;  /* 0x00000015008c7202 */ /* 0x000fe20000000f00 */
[C---:B-1----:R-:W-:Y:S01]  /*ba90*/  FMUL.FTZ R26, R0.reuse, R138 ;  /* 0x0000008a001a7220 */ /* 0x042fe20000410000 */
        /* <DEDUP_REMOVED lines=9> */
[C---:B----4-:R-:W-:Y:S02]  /*bb30*/  FFMA.FTZ R4, R0.reuse, R9, R6 ;  /* 0x0000000900047223 */ /* 0x050fe40000010006 */
[C---:B------:R-:W-:Y:S02]  /*bb40*/  FMUL.FTZ R19, R0.reuse, R147 ;  /* 0x0000009300137220 */ /* 0x040fe40000410000 */
[C---:B------:R-:W-:Y:S02]  /*bb50*/  FMUL.FTZ R22, R0.reuse, R142 ;  /* 0x0000008e00167220 */ /* 0x040fe40000410000 */
[C---:B------:R-:W-:Y:S02]  /*bb60*/  FMUL.FTZ R23, R0.reuse, R143 ;  /* 0x0000008f00177220 */ /* 0x040fe40000410000 */
[----:B------:R-:W-:Y:S01]  /*bb70*/  FMUL.FTZ R9, R3, R153 ;  /* 0x0000009903097220 */ /* 0x000fe20000410000 */
[----:B------:R-:W-:Y:S01]  /*bb80*/  MOV R153, R16 ;  /* 0x0000001000997202 */ /* 0x000fe20000000f00 */
[C---:B--2---:R-:W-:Y:S01]  /*bb90*/  FADD.FTZ R132, R7.reuse, R4 ;  /* 0x0000000407847221 */ /* 0x044fe20000010000 */
[----:B------:R-:W-:Y:S01]  /*bba0*/  F2FP.BF16.PACK_AB R169, R7, R6 ;  /* 0x0000000607a9723e */ /* 0x000fe200000010ff */
[C---:B------:R-:W-:Y:S02]  /*bbb0*/  FMUL.FTZ R6, R0.reuse, R158 ;  /* 0x0000009e00067220 */ /* 0x040fe40000410000 */
[----:B------:R-:W2:Y:S01]  /*bbc0*/  LDL R158, [R1+0x4] ;  /* 0x00000400019e7983 */ /* 0x000ea20000100800 */
[C---:B------:R-:W-:Y:S01]  /*bbd0*/  FMUL.FTZ R4, R3.reuse, R156 ;  /* 0x0000009c03047220 */ /* 0x040fe20000410000 */
[----:B------:R-:W-:Y:S01]  /*bbe0*/  MOV R156, R11 ;  /* 0x0000000b009c7202 */ /* 0x000fe20000000f00 */
[C---:B------:R-:W-:Y:S01]  /*bbf0*/  FMUL.FTZ R12, R3.reuse, R148 ;  /* 0x00000094030c7220 */ /* 0x040fe20000410000 */
[----:B------:R-:W-:Y:S01]  /*bc00*/  MOV R11, R24 ;  /* 0x00000018000b7202 */ /* 0x000fe20000000f00 */
[C---:B------:R-:W-:Y:S02]  /*bc10*/  FMUL.FTZ R24, R3.reuse, R136 ;  /* 0x0000008803187220 */ /* 0x040fe40000410000 */
[----:B------:R-:W1:Y:S01]  /*bc20*/  LDSM.16.MT88.4 R136, [R238] ;  /* 0x00000000ee88783b */ /* 0x000e620000004200 */
[C---:B------:R-:W-:Y:S01]  /*bc30*/  FMUL.FTZ R16, R3.reuse, R144 ;  /* 0x0000009003107220 */ /* 0x040fe20000410000 */
[----:B------:R-:W-:Y:S01]  /*bc40*/  MOV R144, R17 ;  /* 0x0000001100907202 */ /* 0x000fe20000000f00 */
[----:B------:R-:W-:Y:S01]  /*bc50*/  FMUL.FTZ R17, R3, R145 ;  /* 0x0000009103117220 */ /* 0x000fe20000410000 */
        /* <DEDUP_REMOVED lines=8> */
[----:B------:R-:W-:Y:S01]  /*bce0*/  LDSM.16.MT88.4 R140, [R238+0x800] ;  /* 0x00080000ee8c783b */ /* 0x000fe20000004200 */
[C---:B------:R-:W-:Y:S01]  /*bcf0*/  FMUL.FTZ R15, R0.reuse, R151 ;  /* 0x00000097000f7220 */ /* 0x040fe20000410000 */
[----:B------:R-:W-:Y:S01]  /*bd00*/  MUFU.EX2 R150, R171 ;  /* 0x000000ab00967308 */ /* 0x000fe20000000800 */
[C---:B------:R-:W-:Y:S01]  /*bd10*/  FMUL.FTZ R30, R0.reuse, R30 ;  /* 0x0000001e001e7220 */ /* 0x040fe20000410000 */
[----:B------:R-:W-:Y:S01]  /*bd20*/  MOV R155, R3 ;  /* 0x00000003009b7202 */ /* 0x000fe20000000f00 */
[C---:B------:R-:W-:Y:S01]  /*bd30*/  FMUL.FTZ R31, R0.reuse, R31 ;  /* 0x0000001f001f7220 */ /* 0x040fe20000410000 */
        /* <DEDUP_REMOVED lines=56> */
[----:B------:R-:W3:Y:S10]  /*c0c0*/  MUFU.EX2 R0, R134 ;  /* 0x0000008600007308 */ /* 0x000ef40000000800 */
[----:B------:R-:W-:Y:S10]  /*c0d0*/  MUFU.EX2 R134, R176 ;  /* 0x000000b000867308 */ /* 0x000ff40000000800 */
[----:B------:R-:W-:Y:S01]  /*c0e0*/  MUFU.EX2 R176, R175 ;  /* 0x000000af00b07308 */ /* 0x000fe20000000800 */
[----:B---3--:R-:W-:Y:S01]  /*c0f0*/  F2FP.BF16.PACK_AB R171, R150, R0 ;  /* 0x0000000096ab723e */ /* 0x008fe200000010ff */
[----:B------:R-:W-:Y:S08]  /*c100*/  FADD.FTZ R148, R0, R132 ;  /* 0x0000008400947221 */ /* 0x000ff00000010000 */
[----:B------:R3:W4:Y:S01]  /*c110*/  MUFU.EX2 R132, R179 ;  /* 0x000000b300847308 */ /* 0x0007220000000800 */
[C---:B-1----:R-:W-:Y:S08]  /*c120*/  HMMA.16816.F32.BF16 R4, R168.reuse, R136, R4 ;  /* 0x00000088a804723c */ /* 0x042ff00000041804 */
[C---:B------:R-:W-:Y:S01]  /*c130*/  HMMA.16816.F32.BF16 R8, R168.reuse, R138, R8 ;  /* 0x0000008aa808723c */ /* 0x040fe20000041808 */
[----:B------:R-:W1:Y:S01]  /*c140*/  LDSM.16.MT88.4 R136, [R240] ;  /* 0x00000000f088783b */ /* 0x000e620000004200 */
[----:B------:R-:W-:Y:S07]  /*c150*/  MUFU.EX2 R175, R153 ;  /* 0x0000009900af7308 */ /* 0x000fee0000000800 */
[----:B---3--:R-:W3:Y:S03]  /*c160*/  LDL.LU R179, [R1+0x60] ;  /* 0x0000600001b37983 */ /* 0x008ee60000300800 */
[----:B----4-:R-:W-:Y:S01]  /*c170*/  FADD.FTZ R0, R132, R151 ;  /* 0x0000009784007221 */ /* 0x010fe20000010000 */
[----:B------:R-:W-:Y:S03]  /*c180*/  MOV R151, R145 ;  /* 0x0000009100977202 */ /* 0x000fe60000000f00 */
        /* <DEDUP_REMOVED lines=8> */
[----:B------:R-:W1:Y:S10]  /*c210*/  MUFU.EX2 R144, R177 ;  /* 0x000000b100907308 */ /* 0x000e740000000800 */
[----:B------:R-:W4:Y:S01]  /*c220*/  MUFU.EX2 R177, R174 ;  /* 0x000000ae00b17308 */ /* 0x000f220000000800 */
[C---:B--2---:R-:W-:Y:S09]  /*c230*/  HMMA.16816.F32.BF16 R28, R168.reuse, R136, R28 ;  /* 0x00000088a81c723c */ /* 0x044ff2000004181c */
[----:B------:R-:W2:Y:S01]  /*c240*/  MUFU.EX2 R174, R158 ;  /* 0x0000009e00ae7308 */ /* 0x000ea20000000800 */
[C---:B------:R-:W-:Y:S01]  /*c250*/  HMMA.16816.F32.BF16 R32, R168.reuse, R138, R32 ;  /* 0x0000008aa820723c */ /* 0x040fe20000041820 */
[----:B------:R-:W5:Y:S02]  /*c260*/  LDSM.16.MT88.4 R136, [R238+0x1800] ;  /* 0x00180000ee88783b */ /* 0x000f640000004200 */
[----:B-1----:R-:W-:Y:S04]  /*c270*/  FADD.FTZ R0, R144, R0 ;  /* 0x0000000090007221 */ /* 0x002fe80000010000 */
[----:B------:R-:W-:Y:S01]  /*c280*/  FADD.FTZ R0, R134, R0 ;  /* 0x0000000086007221 */ /* 0x000fe20000010000 */
[C---:B-----5:R-:W-:Y:S08]  /*c290*/  HMMA.16816.F32.BF16 R36, R168.reuse, R136, R36 ;  /* 0x00000088a824723c */ /* 0x060ff00000041824 */
        /* <DEDUP_REMOVED lines=36> */
[----:B------:R-:W-:Y:S03]  /*c4e0*/  F2FP.BF16.PACK_AB R137, R178, R149 ;  /* 0x00000095b289723e */ /* 0x000fe600000010ff */
[----:B------:R-:W-:Y:S02]  /*c4f0*/  F2FP.BF16.PACK_AB R138, R134, R144 ;  /* 0x00000090868a723e */ /* 0x000fe400000010ff */
[----:B------:R-:W1:Y:S02]  /*c500*/  LDSM.16.MT88.4 R144, [R240+0x800] ;  /* 0x00080000f090783b */ /* 0x000e640000004200 */
[----:B------:R-:W-:Y:S01]  /*c510*/  MUFU.EX2 R134, R159 ;  /* 0x0000009f00867308 */ /* 0x000fe20000000800 */
[----:B----4-:R-:W-:Y:S02]  /*c520*/  F2FP.BF16.PACK_AB R139, R176, R177 ;  /* 0x000000b1b08b723e */ /* 0x010fe400000010ff */
[----:B--2---:R-:W-:Y:S02]  /*c530*/  F2FP.BF16.PACK_AB R169, R175, R174 ;  /* 0x000000aeafa9723e */ /* 0x004fe400000010ff */
[----:B------:R-:W-:Y:S03]  /*c540*/  F2FP.BF16.PACK_AB R171, R173, R172 ;  /* 0x000000acadab723e */ /* 0x000fe600000010ff */
[C---:B------:R-:W-:Y:S02]  /*c550*/  HMMA.16816.F32.BF16 R4, R136.reuse, R140, R4 ;  /* 0x0000008c8804723c */ /* 0x040fe40000041804 */
[----:B------:R-:W2:Y:S06]  /*c560*/  MUFU.EX2 R132, R151 ;  /* 0x0000009700847308 */ /* 0x000eac0000000800 */
[C---:B------:R-:W-:Y:S01]  /*c570*/  HMMA.16816.F32.BF16 R8, R136.reuse, R142, R8 ;  /* 0x0000008e8808723c */ /* 0x040fe20000041808 */
[----:B------:R-:W4:Y:S03]  /*c580*/  LDSM.16.MT88.4 R140, [R239+0x800] ;  /* 0x00080000ef8c783b */ /* 0x000f260000004200 */
[C---:B--2---:R-:W-:Y:S01]  /*c590*/  F2FP.BF16.PACK_AB R168, R3.reuse, R132 ;  /* 0x0000008403a8723e */ /* 0x044fe200000010ff */
[----:B------:R-:W-:Y:S01]  /*c5a0*/  FADD.FTZ R0, R132, R0 ;  /* 0x0000000084007221 */ /* 0x000fe20000010000 */
[----:B------:R-:W-:Y:S02]  /*c5b0*/  MOV R132, R156 ;  /* 0x0000009c00847202 */ /* 0x000fe40000000f00 */
[C---:B-1----:R-:W-:Y:S04]  /*c5c0*/  HMMA.16816.F32.BF16 R12, R136.reuse, R144, R12 ;  /* 0x00000090880c723c */ /* 0x042fe8000004180c */
[----:B------:R-:W-:Y:S01]  /*c5d0*/  IADD3 R132, R132, -0x1, RZ ;  /* 0xffffffff84847810 */ /* 0x000fe20007ffe0ff */
[----:B------:R-:W-:Y:S02]  /*c5e0*/  FADD.FTZ R0, R3, R0 ;  /* 0x0000000003007221 */ /* 0x000fe40000010000 */
[----:B------:R-:W-:Y:S01]  /*c5f0*/  FADD.FTZ R3, R150, R148 ;  /* 0x0000009496037221 */ /* 0x000fe20000010000 */
[C---:B------:R-:W-:Y:S01]  /*c600*/  HMMA.16816.F32.BF16 R16, R136.reuse, R146, R16 ;  /* 0x000000928810723c */ /* 0x040fe20000041810 */
[----:B------:R-:W1:Y:S07]  /*c610*/  LDSM.16.MT88.4 R144, [R241+0x800] ;  /* 0x00080000f190783b */ /* 0x000e6e0000004200 */
[C---:B----4-:R-:W-:Y:S08]  /*c620*/  HMMA.16816.F32.BF16 R20, R136.reuse, R140, R20 ;  /* 0x0000008c8814723c */ /* 0x050ff00000041814 */
        /* <DEDUP_REMOVED lines=39> */
[C---:B------:R-:W-:Y:S01]  /*c8a0*/  F2FP.BF16.PACK_AB R170, R134.reuse, R140 ;  /* 0x0000008c86aa723e */ /* 0x040fe200000010ff */
[----:B------:R-:W2:Y:S02]  /*c8b0*/  LDSM.16.MT88.4 R152, [R238+0x1000] ;  /* 0x00100000ee98783b */ /* 0x000ea40000004200 */
[----:B------:R-:W-:Y:S01]  /*c8c0*/  FADD.FTZ R0, R134, R0 ;  /* 0x0000000086007221 */ /* 0x000fe20000010000 */
[C---:B-1----:R-:W-:Y:S05]  /*c8d0*/  HMMA.16816.F32.BF16 R124, R136.reuse, R144, R124 ;  /* 0x00000090887c723c */ /* 0x042fea000004187c */
[----:B------:R1:W-:Y:S03]  /*c8e0*/  STL [R1+0x28], R0 ;  /* 0x0000280001007387 */ /* 0x0003e60000100800 */
[----:B------:R-:W-:Y:S01]  /*c8f0*/  HMMA.16816.F32.BF16 R128, R136, R146, R128 ;  /* 0x000000928880723c */ /* 0x000fe20000041880 */
[----:B------:R-:W3:Y:S04]  /*c900*/  LDL R134, [R1+0x64] ;  /* 0x0000640001867983 */ /* 0x000ee80000100800 */
[----:B------:R-:W4:Y:S08]  /*c910*/  LDSM.16.MT88.4 R144, [R240+0x1000] ;  /* 0x00100000f090783b */ /* 0x000f300000004200 */
[----:B------:R-:W5:Y:S08]  /*c920*/  LDSM.16.MT88.4 R136, [R239+0x1000] ;  /* 0x00100000ef88783b */ /* 0x000f700000004200 */
[----:B------:R4:W-:Y:S01]  /*c930*/  STL [R1+0x1c], R132 ;  /* 0x00001c8401007387 */ /* 0x0009e20000100800 */
[----:B-1----:R-:W-:Y:S04]  /*c940*/  FADD.FTZ R0, R149, R3 ;  /* 0x0000000395007221 */ /* 0x002fe80000010000 */
[----:B------:R-:W-:Y:S01]  /*c950*/  FADD.FTZ R0, R178, R0 ;  /* 0x00000000b2007221 */ /* 0x000fe20000010000 */
[C---:B--2---:R-:W-:Y:S01]  /*c960*/  HMMA.16816.F32.BF16 R156, R168.reuse, R152, R4 ;  /* 0x00000098a89c723c */ /* 0x044fe20000041804 */
[----:B------:R-:W1:Y:S04]  /*c970*/  LDSM.16.MT88.4 R4, [R241+0x1000] ;  /* 0x00100000f104783b */ /* 0x000e680000004200 */
[----:B------:R-:W-:Y:S03]  /*c980*/  FADD.FTZ R0, R177, R0 ;  /* 0x00000000b1007221 */ /* 0x000fe60000010000 */
[C---:B------:R-:W-:Y:S01]  /*c990*/  HMMA.16816.F32.BF16 R152, R168.reuse, R154, R8 ;  /* 0x0000009aa898723c */ /* 0x040fe20000041808 */
[----:B------:R-:W2:Y:S03]  /*c9a0*/  LDSM.16.MT88.4 R8, [R238+0x2800] ;  /* 0x00280000ee08783b */ /* 0x000ea60000004200 */
[----:B------:R-:W-:Y:S04]  /*c9b0*/  FADD.FTZ R0, R176, R0 ;  /* 0x00000000b0007221 */ /* 0x000fe80000010000 */
[C---:B----4-:R-:W-:Y:S01]  /*c9c0*/  HMMA.16816.F32.BF16 R148, R168.reuse, R144, R12 ;  /* 0x00000090a894723c */ /* 0x050fe2000004180c */
[----:B------:R-:W4:Y:S03]  /*c9d0*/  LDSM.16.MT88.4 R12, [R240+0x2800] ;  /* 0x00280000f00c783b */ /* 0x000f260000004200 */
[----:B------:R-:W-:Y:S01]  /*c9e0*/  FADD.FTZ R0, R174, R0 ;  /* 0x00000000ae007221 */ /* 0x000fe20000010000 */
[----:B------:R-:W-:Y:S03]  /*c9f0*/  MOV R132, R2 ;  /* 0x0000000200847202 */ /* 0x000fe60000000f00 */
[C---:B------:R-:W-:Y:S04]  /*ca00*/  HMMA.16816.F32.BF16 R144, R168.reuse, R146, R16 ;  /* 0x00000092a890723c */ /* 0x040fe80000041810 */
[----:B------:R-:W-:Y:S04]  /*ca10*/  FADD.FTZ R0, R175, R0 ;  /* 0x00000000af007221 */ /* 0x000fe80000010000 */
[C---:B-----5:R-:W-:Y:S04]  /*ca20*/  HMMA.16816.F32.BF16 R140, R168.reuse, R136, R20 ;  /* 0x00000088a88c723c */ /* 0x060fe80000041814 */
[----:B------:R-:W-:Y:S04]  /*ca30*/  FADD.FTZ R0, R172, R0 ;  /* 0x00000000ac007221 */ /* 0x000fe80000010000 */
[C---:B------:R-:W-:Y:S04]  /*ca40*/  HMMA.16816.F32.BF16 R136, R168.reuse, R138, R24 ;  /* 0x0000008aa888723c */ /* 0x040fe80000041818 */
[----:B------:R-:W-:Y:S04]  /*ca50*/  FADD.FTZ R0, R173, R0 ;  /* 0x00000000ad007221 */ /* 0x000fe80000010000 */
[C---:B-1----:R-:W-:Y:S01]  /*ca60*/  HMMA.16816.F32.BF16 R28, R168.reuse, R4, R28 ;  /* 0x00000004a81c723c */ /* 0x042fe2000004181c */
[----:B------:R-:W-:Y:S07]  /*ca70*/  STL [R1+0x2c], R0 ;  /* 0x00002c0001007387 */ /* 0x000fee0000100800 */
        /* <DEDUP_REMOVED lines=38> */
.L_x_3025:
[----:B------:R-:W2:Y:S04]  /*cce0*/  LDL R2, [R1+0x34] ;  /* 0x0000340001027983 */ /* 0x000ea80000100800 */
[----:B------:R-:W2:Y:S02]  /*ccf0*/  LDL R0, [R1+0x1c] ;  /* 0x00001c0001007983 */ /* 0x000ea40000100800 */
[----:B--2---:R-:W-:-:S13]  /*cd00*/  ISETP.GE.AND P0, PT, R0, R2, PT ;  /* 0x000000020000720c */ /* 0x004fda0003f06270 */
[----:B------:R-:W-:Y:S05]  /*cd10*/  @!P0 BRA `(.L_x_3031) ;  /* 0x000036d000008947 */ /* 0x000fea0003800000 */
[----:B------:R-:W-:Y:S02]  /*cd20*/  MOV R134, R132 ;  /* 0x0000008400867202 */ /* 0x000fe40000000f00 */
[----:B------:R-:W-:Y:S02]  /*cd30*/  MOV R2, R133 ;  /* 0x0000008500027202 */ /* 0x000fe40000000f00 */
.L_x_3042:
[----:B--2---:R-:W2:Y:S01]  /*cd40*/  LDL R0, [R1+0x14] ;  /* 0x0000140001007983 */ /* 0x004ea20000100800 */
[----:B------:R-:W-:Y:S04]  /*cd50*/  DEPBAR.LE SB0, 0x0 ;  /* 0x000080000000791a */ /* 0x000fe80000000000 */
[----:B------:R-:W3:Y:S01]  /*cd60*/  LDL R7, [R1+0x1c] ;  /* 0x00001c0001077983 */ /* 0x000ee20000100800 */
[----:B------:R-:W-:Y:S01]  /*cd70*/  WARPSYNC 0xffffffff ;  /* 0xffffffff00007948 */ /* 0x000fe20003800000 */
[----:B------:R-:W-:Y:S03]  /*cd80*/  BSSY B0, `(.L_x_3032) ;  /* 0x00000f1000007945 */ /* 0x000fe60003800000 */
[----:B------:R-:W4:Y:S05]  /*cd90*/  LDL.64 R10, [R1+0x58] ;  /* 0x00005800010a7983 */ /* 0x000f2a0000100a00 */
[----:B------:R-:W4:Y:S05]  /*cda0*/  LDL.64 R8, [R1+0x48] ;  /* 0x0000480001087983 */ /* 0x000f2a0000100a00 */
[----:B------:R-:W4:Y:S05]  /*cdb0*/  LDL R14, [R1] ;  /* 0x00000000010e7983 */ /* 0x000f2a0000100800 */
[----:B------:R-:W4:Y:S05]  /*cdc0*/  LDL R20, [R1+0x18] ;  /* 0x0000180001147983 */ /* 0x000f2a0000100800 */
[----:B------:R-:W1:Y:S05]  /*cdd0*/  S2R R3, SR_TID.X ;  /* 0x0000000000037919 */ /* 0x000e6a0000002100 */
[----:B------:R-:W-:Y:S06]  /*cde0*/  BAR.SYNC.DEFER_BLOCKING 0x0 ;  /* 0x0000000000007b1d */ /* 0x000fec0000010000 */
[----:B------:R-:W-:Y:S05]  /*cdf0*/  LDSM.16.M88.4 R16, [R135+0x800] ;  /* 0x000800008710783b */ /* 0x000fea0000000200 */
[----:B------:R-:W-:Y:S05]  /*ce00*/  LDSM.16.M88.4 R24, [R135+0x1000] ;  /* 0x001000008718783b */ /* 0x000fea0000000200 */
[----:B------:R-:W-:Y:S05]  /*ce10*/  LDSM.16.M88.4 R168, [R242] ;  /* 0x00000000f2a8783b */ /* 0x000fea0000000200 */
[----:B------:R-:W-:Y:S01]  /*ce20*/  LDSM.16.M88.4 R172, [R252] ;  /* 0x00000000fcac783b */ /* 0x000fe20000000200 */
[----:B-1----:R-:W-:Y:S11]  /*ce30*/  ISETP.GT.AND P1, PT, R3, 0x7f, PT ;  /* 0x0000007f0300780c */ /* 0x002ff60003f24270 */
[----:B------:R-:W-:Y:S02]  /*ce40*/  @!UPT UIADD3 URZ, URZ, URZ, URZ ;  /* 0x0000003f3f3ff290 */ /* 0x000fe4000fffe03f */
[----:B------:R-:W-:Y:S01]  /*ce50*/  @!P1 IMAD.MOV.U32 R6, RZ, RZ, c[0x0][0x20c] ;  /* 0x00008300ff069624 */ /* 0x000fe200078e00ff */
[C---:B--2---:R-:W-:Y:S02]  /*ce60*/  LOP3.LUT P2, RZ, R0.reuse, 0x200, RZ, 0xc0, !PT ;  /* 0x0000020000ff7812 */ /* 0x044fe4000784c0ff */
[C---:B------:R-:W-:Y:S02]  /*ce70*/  LOP3.LUT P6, RZ, R0.reuse, 0x100, RZ, 0xc0, !PT ;  /* 0x0000010000ff7812 */ /* 0x040fe400078cc0ff */
[C---:B------:R-:W-:Y:S01]  /*ce80*/  LOP3.LUT P5, RZ, R0.reuse, 0x80, RZ, 0xc0, !PT ;  /* 0x0000008000ff7812 */ /* 0x040fe200078ac0ff */
[C---:B---3--:R-:W-:Y:S01]  /*ce90*/  IMAD.WIDE.U32 R4, R7.reuse, c[0x0][0x208], RZ ;  /* 0x0000820007047a25 */ /* 0x048fe200078e00ff */
[----:B------:R-:W-:Y:S02]  /*cea0*/  LOP3.LUT P4, RZ, R0, 0x40, RZ, 0xc0, !PT ;  /* 0x0000004000ff7812 */ /* 0x000fe4000788c0ff */
[----:B------:R-:W-:Y:S05]  /*ceb0*/  SHF.R.S32.HI R0, RZ, 0x1f, R7 ;  /* 0x0000001fff007819 */ /* 0x000fea0000011407 */
[----:B------:R-:W-:Y:S04]  /*cec0*/  IMAD R0, R0, c[0x0][0x208], RZ ;  /* 0x0000820000007a24 */ /* 0x000fe800078e02ff */
[----:B------:R-:W-:Y:S01]  /*ced0*/  IMAD R0, R7, c[0x0][0x20c], R0 ;  /* 0x0000830007007a24 */ /* 0x000fe200078e0200 */
[----:B----4-:R-:W-:Y:S03]  /*cee0*/  LDSM.16.M88.4 R176, [R14] ;  /* 0x000000000eb0783b */ /* 0x010fe60000000200 */
[----:B------:R-:W-:Y:S02]  /*cef0*/  IMAD.IADD R0, R5, 0x1, R0 ;  /* 0x0000000105007824 */ /* 0x000fe400078e0200 */
[----:B------:R-:W-:Y:S04]  /*cf00*/  IMAD.WIDE.U32 R4, R4, 0x30, RZ ;  /* 0x0000003004047825 */ /* 0x000fe800078e00ff */
[----:B------:R-:W-:Y:S02]  /*cf10*/  IMAD R3, R0, 0x30, RZ ;  /* 0x0000003000037824 */ /* 0x000fe400078e02ff */
[----:B------:R-:W-:Y:S02]  /*cf20*/  @!P1 IMAD.MOV.U32 R0, RZ, RZ, c[0x0][0x208] ;  /* 0x00008200ff009624 */ /* 0x000fe400078e00ff */
[----:B------:R-:W-:Y:S03]  /*cf30*/  IMAD.IADD R3, R5, 0x1, R3 ;  /* 0x0000000105037824 */ /* 0x000fe600078e0203 */
[CC--:B------:R-:W-:Y:S04]  /*cf40*/  @!P1 LEA R5, P0, R0.reuse, R4.reuse, 0x5 ;  /* 0x0000000400059211 */ /* 0x0c0fe800078028ff */
[----:B------:R-:W-:Y:S02]  /*cf50*/  @!P1 LEA.HI.X R6, R0, R3, R6, 0x5, P0 ;  /* 0x0000000300069211 */ /* 0x000fe400000f2c06 */
[----:B------:R-:W-:Y:S05]  /*cf60*/  IADD3 R0, P0, R10, R4, RZ ;  /* 0x000000040a007210 */ /* 0x000fea0007f1e0ff */
[----:B------:R-:W-:Y:S01]  /*cf70*/  IMAD.X R3, R3, 0x1, R9, P0 ;  /* 0x0000000103037824 */ /* 0x000fe200000e0609 */
[C---:B------:R-:W-:Y:S04]  /*cf80*/  LEA R12, P0, R0.reuse, c[0x0][0x1f8], 0x1 ;  /* 0x00007e00000c7a11 */ /* 0x040fe800078008ff */
[----:B------:R-:W-:Y:S02]  /*cf90*/  LEA.HI.X R13, R0, c[0x0][0x1fc], R3, 0x1, P0 ;  /* 0x00007f00000d7a11 */ /* 0x000fe400000f0c03 */
[----:B------:R-:W-:Y:S05]  /*cfa0*/  @!P1 IADD3 R0, P0, R5, R10, RZ ;  /* 0x0000000a05009210 */ /* 0x000fea0007f1e0ff */
[----:B------:R-:W-:Y:S01]  /*cfb0*/  @!P1 IMAD.X R3, R6, 0x1, R9, P0 ;  /* 0x0000000106039824 */ /* 0x000fe200000e0609 */
[C---:B------:R-:W-:Y:S01]  /*cfc0*/  @!P1 LEA R132, P0, R0.reuse, c[0x0][0x1f8], 0x1 ;  /* 0x00007e0000849a11 */ /* 0x040fe200078008ff */
[----:B------:R-:W1:Y:S03]  /*cfd0*/  LDSM.16.M88.4 R8, [R135] ;  /* 0x000000008708783b */ /* 0x000e660000000200 */
[----:B------:R-:W-:Y:S01]  /*cfe0*/  @!P1 LEA.HI.X R133, R0, c[0x0][0x1fc], R3, 0x1, P0 ;  /* 0x00007f0000859a11 */ /* 0x000fe200000f0c03 */
[----:B------:R-:W-:Y:S01]  /*cff0*/  IMAD.MOV.U32 R3, RZ, RZ, R7 ;  /* 0x000000ffff037224 */ /* 0x000fe200078e0007 */
[----:B------:R-:W-:Y:S01]  /*d000*/  @!PT LDS RZ, [RZ] ;  /* 0x00000000fffff984 */ /* 0x000fe20000000800 */
[----:B------:R-:W-:Y:S01]  /*d010*/  @!PT LDS RZ, [RZ] ;  /* 0x00000000fffff984 */ /* 0x000fe20000000800 */
[----:B------:R-:W-:Y:S01]  /*d020*/  @!PT LDS RZ, [RZ] ;  /* 0x00000000fffff984 */ /* 0x000fe20000000800 */
[----:B------:R2:W-:Y:S05]  /*d030*/  LDGSTS.E.BYPASS.LTC128B.128 [R20+0x4080], [R12.64], !P2 ;  /* 0x040800000c147fae */ /* 0x0005ea000d101d46 */
[----:B------:R2:W-:Y:S05]  /*d040*/  LDGSTS.E.BYPASS.LTC128B.128 [R20+0x5880], [R12.64+0x80], !P6 ;  /* 0x058800800c147fae */ /* 0x0005ea000f101d46 */
[----:B------:R2:W-:Y:S05]  /*d050*/  LDGSTS.E.BYPASS.LTC128B.128 [R20+0x7080], [R12.64+0x100], !P5 ;  /* 0x070801000c147fae */ /* 0x0005ea000e901d46 */
[----:B------:R2:W-:Y:S05]  /*d060*/  LDGSTS.E.BYPASS.LTC128B.128 [R20+0x8880], [R12.64+0x180], !P4 ;  /* 0x088801800c147fae */ /* 0x0005ea000e101d46 */
[----:B------:R3:W-:Y:S05]  /*d070*/  @!P1 LDGSTS.E.BYPASS.LTC128B.128 [R20+0x5080], [R132.64], !P2 ;  /* 0x0508000084149fae */ /* 0x0007ea000d101d46 */
[----:B------:R3:W-:Y:S05]  /*d080*/  @!P1 LDGSTS.E.BYPASS.LTC128B.128 [R20+0x6880], [R132.64+0x80], !P6 ;  /* 0x0688008084149fae */ /* 0x0007ea000f101d46 */
[----:B------:R3:W-:Y:S01]  /*d090*/  @!P1 LDGSTS.E.BYPASS.LTC128B.128 [R20+0x8080], [R132.64+0x100], !P5 ;  /* 0x0808010084149fae */ /* 0x0007e2000e901d46 */
[C---:B-1----:R-:W-:Y:S04]  /*d0a0*/  HMMA.16816.F32.BF16 R4, R160.reuse, R8, RZ ;  /* 0x00000008a004723c */ /* 0x042fe800000418ff */
[----:B------:R3:W-:Y:S05]  /*d0b0*/  @!P1 LDGSTS.E.BYPASS.LTC128B.128 [R20+0x9880], [R132.64+0x180], !P4 ;  /* 0x0988018084149fae */ /* 0x0007ea000e101d46 */
[----:B------:R-:W0:Y:S01]  /*d0c0*/  LDGDEPBAR ;  /* 0x00000000000079af */ /* 0x000e220000000000 */
[C---:B------:R-:W-:Y:S08]  /*d0d0*/  HMMA.16816.F32.BF16 R8, R160.reuse, R10, RZ ;  /* 0x0000000aa008723c */ /* 0x040ff000000418ff */
        /* <DEDUP_REMOVED lines=10> */
[C---:B------:R-:W-:Y:S01]  /*d180*/  HMMA.16816.F32.BF16 R20, R164.reuse, R176, R20 ;  /* 0x000000b0a414723c */ /* 0x040fe20000041814 */
[----:B------:R3:W5:Y:S07]  /*d190*/  LDL R177, [R1+0x14] ;  /* 0x0000140001b17983 */ /* 0x00076e0000100800 */
[----:B------:R-:W-:Y:S01]  /*d1a0*/  HMMA.16816.F32.BF16 R24, R164, R178, R24 ;  /* 0x000000b2a418723c */ /* 0x000fe20000041818 */
[----:B------:R-:W4:Y:S06]  /*d1b0*/  LDL R179, [R1+0x34] ;  /* 0x0000340001b37983 */ /* 0x000f2c0000100800 */
[----:B------:R-:W-:Y:S01]  /*d1c0*/  IMAD.MOV.U32 R178, RZ, RZ, R3 ;  /* 0x000000ffffb27224 */ /* 0x000fe200078e0003 */
        /* <DEDUP_REMOVED lines=35> */
[----:B------:R-:W2:Y:S02]  /*d400*/  LDSM.16.M88.4 R172, [R237+0x2000] ;  /* 0x00200000edac783b */ /* 0x000ea40000000200 */
[----:B----4-:R-:W-:Y:S05]  /*d410*/  ISETP.GT.AND P0, PT, R178, R179, PT ;  /* 0x000000b3b200720c */ /* 0x010fea0003f04270 */
        /* <DEDUP_REMOVED lines=84> */
[----:B------:R-:W-:Y:S04]  /*d960*/  DEPBAR.LE SB0, 0x0 ;  /* 0x000080000000791a */ /* 0x000fe80000000000 */
[----:B------:R-:W-:Y:S02]  /*d970*/  BAR.SYNC.DEFER_BLOCKING 0x0 ;  /* 0x0000000000007b1d */ /* 0x000fe40000010000 */
[C---:B-1----:R-:W-:Y:S08]  /*d980*/  HMMA.16816.F32.BF16 R12, R232.reuse, R168, R12 ;  /* 0x000000a8e80c723c */ /* 0x042ff0000004180c */
[C---:B------:R-:W-:Y:S08]  /*d990*/  HMMA.16816.F32.BF16 R16, R232.reuse, R170, R16 ;  /* 0x000000aae810723c */ /* 0x040ff00000041810 */
[C---:B--2---:R-:W-:Y:S08]  /*d9a0*/  HMMA.16816.F32.BF16 R20, R232.reuse, R172, R20 ;  /* 0x000000ace814723c */ /* 0x044ff00000041814 */
[----:B------:R-:W-:Y:S01]  /*d9b0*/  HMMA.16816.F32.BF16 R24, R232, R174, R24 ;  /* 0x000000aee818723c */ /* 0x000fe20000041818 */
[----:B------:R-:W-:Y:S07]  /*d9c0*/  @!UPT UIADD3 URZ, URZ, URZ, URZ ;  /* 0x0000003f3f3ff290 */ /* 0x000fee000fffe03f */
[----:B------:R-:W-:-:S11]  /*d9d0*/  @!P0 BRA `(.L_x_3033) ;  /* 0x000002b000008947 */ /* 0x000fd60003800000 */
[----:B---3--:R-:W2:Y:S04]  /*d9e0*/  LDL.64 R172, [R1+0x50] ;  /* 0x0000500001ac7983 */ /* 0x008ea80000100a00 */
[----:B------:R-:W3:Y:S04]  /*d9f0*/  LDL.64 R170, [R1+0x38] ;  /* 0x0000380001aa7983 */ /* 0x000ee80000100a00 */
[----:B------:R-:W4:Y:S04]  /*da00*/  LDL R176, [R1+0x18] ;  /* 0x0000180001b07983 */ /* 0x000f280000100800 */
        /* <DEDUP_REMOVED lines=40> */
.L_x_3033:
[----:B---3--:R-:W-:Y:S05]  /*dc90*/  BSYNC B0 ;  /* 0x0000000000007941 */ /* 0x008fea0003800000 */
.L_x_3032:
        /* <DEDUP_REMOVED lines=37> */
.L_x_3036:
[----:B------:R-:W-:Y:S04]  /*def0*/  MOV R169, c[0x0][0x32c] ;  /* 0x0000cb0000a97a02 */ /* 0x000fe80000000f00 */
[----:B------:R-:W-:Y:S11]  /*df00*/  ISETP.NE.AND P0, PT, R169, 0x1, PT ;  /* 0x00000001a900780c */ /* 0x000ff60003f05270 */
[----:B------:R-:W-:Y:S02]  /*df10*/  @!UPT UIADD3 URZ, URZ, URZ, URZ ;  /* 0x0000003f3f3ff290 */ /* 0x000fe4000fffe03f */
[----:B------:R-:W-:Y:S05]  /*df20*/  @P0 IMAD.HI.U32 R169, R133, c[0x0][0x330], RZ ;  /* 0x0000cc0085a90a27 */ /* 0x000fea00078e00ff */
[----:B------:R-:W-:Y:S02]  /*df30*/  @P0 SHF.R.U32.HI R133, RZ, c[0x0][0x334], R169 ;  /* 0x0000cd00ff850a19 */ /* 0x000fe400000116a9 */
.L_x_3037:
[----:B------:R-:W-:Y:S05]  /*df40*/  BSYNC B0 ;  /* 0x0000000000007941 */ /* 0x000fea0003800000 */
.L_x_3035:
[----:B------:R-:W-:Y:S04]  /*df50*/  IMAD.IADD R169, R0, 0x1, -R170 ;  /* 0x0000000100a97824 */ /* 0x000fe800078e0aaa */
[----:B------:R-:W-:Y:S05]  /*df60*/  IMAD R133, R133, c[0x0][0x32c], R169 ;  /* 0x0000cb0085857a24 */ /* 0x000fea00078e02a9 */
[----:B------:R-:W-:Y:S02]  /*df70*/  IMNMX R3, R3, R133, !PT ;  /* 0x0000008503037217 */ /* 0x000fe40007800200 */
[----:B------:R-:W-:Y:S04]  /*df80*/  IADD3 R133, R133, c[0x0][0x32c], RZ ;  /* 0x0000cb0085857a10 */ /* 0x000fe80007ffe0ff */
[----:B------:R-:W-:Y:S02]  /*df90*/  IMNMX R132, R132, R133, PT ;  /* 0x0000008584847217 */ /* 0x000fe40003800200 */
.L_x_3034:
        /* <DEDUP_REMOVED lines=84> */
.L_x_3040:
[----:B------:R-:W-:Y:S04]  /*e4e0*/  MOV R20, c[0x0][0x32c] ;  /* 0x0000cb0000147a02 */ /* 0x000fe80000000f00 */
[----:B------:R-:W-:Y:S11]  /*e4f0*/  ISETP.NE.AND P0, PT, R20, 0x1, PT ;  /* 0x000000011400780c */ /* 0x000ff60003f05270 */
[----:B------:R-:W-:Y:S02]  /*e500*/  @!UPT UIADD3 URZ, URZ, URZ, URZ ;  /* 0x0000003f3f3ff290 */ /* 0x000fe4000fffe03f */
[----:B------:R-:W-:Y:S05]  /*e510*/  @P0 IMAD.HI.U32 R20, R5, c[0x0][0x330], RZ ;  /* 0x0000cc0005140a27 */ /* 0x000fea00078e00ff */
[----:B------:R-:W-:Y:S02]  /*e520*/  @P0 SHF.R.U32.HI R5, RZ, c[0x0][0x334], R20 ;  /* 0x0000cd00ff050a19 */ /* 0x000fe40000011614 */
.L_x_3041:
[----:B------:R-:W-:Y:S05]  /*e530*/  BSYNC B0 ;  /* 0x0000000000007941 */ /* 0x000fea0003800000 */
.L_x_3039:
[----:B------:R-:W2:Y:S02]  /*e540*/  LDL R20, [R1+0x30] ;  /* 0x0000300001147983 */ /* 0x000ea40000100800 */
[----:B--2---:R-:W-:Y:S04]  /*e550*/  IMAD.IADD R0, R0, 0x1, -R20 ;  /* 0x0000000100007824 */ /* 0x004fe800078e0a14 */
[----:B------:R-:W-:Y:S05]  /*e560*/  IMAD R0, R5, c[0x0][0x32c], R0 ;  /* 0x0000cb0005007a24 */ /* 0x000fea00078e0200 */
[----:B------:R-:W-:Y:S02]  /*e570*/  IMNMX R3, R3, R0, !PT ;  /* 0x0000000003037217 */ /* 0x000fe40007800200 */
[----:B------:R-:W-:Y:S04]  /*e580*/  IADD3 R0, R0, c[0x0][0x32c], RZ ;  /* 0x0000cb0000007a10 */ /* 0x000fe80007ffe0ff */
[----:B------:R-:W-:Y:S02]  /*e590*/  IMNMX R4, R4, R0, PT ;  /* 0x0000000004047217 */ /* 0x000fe40003800200 */
.L_x_3038:
        /* <DEDUP_REMOVED lines=37> */
[--C-:B------:R-:W-:Y:S01]  /*e7f0*/  FFMA.FTZ R17, R17, c[0x0][0x2d0], -R2.reuse ;  /* 0x0000b40011117a23 */ /* 0x100fe20000010802 */
[----:B------:R-:W-:Y:S01]  /*e800*/  MOV R170, R179 ;  /* 0x000000b300aa7202 */ /* 0x000fe20000000f00 */
[--C-:B------:R-:W-:Y:S01]  /*e810*/  FFMA.FTZ R179, R16, c[0x0][0x2d0], -R2.reuse ;  /* 0x0000b40010b37a23 */ /* 0x100fe20000010802 */
[----:B------:R-:W-:Y:S01]  /*e820*/  ISETP.LT.OR P0, PT, R4, 0x2, P0 ;  /* 0x000000020400780c */ /* 0x000fe20000701670 */
[--C-:B------:R-:W-:Y:S01]  /*e830*/  FFMA.FTZ R12, R12, c[0x0][0x2d0], -R2.reuse ;  /* 0x0000b4000c0c7a23 */ /* 0x100fe20000010802 */
[----:B------:R-:W-:Y:S01]  /*e840*/  MOV R16, R178 ;  /* 0x000000b200107202 */ /* 0x000fe20000000f00 */
[--C-:B------:R-:W-:Y:S01]  /*e850*/  FFMA.FTZ R9, R9, c[0x0][0x2d0], -R2.reuse ;  /* 0x0000b40009097a23 */ /* 0x100fe20000010802 */
[----:B------:R-:W-:Y:S01]  /*e860*/  FSEL R7, R7, -INF , !P0 ;  /* 0xff80000007077808 */ /* 0x000fe20004000000 */
[----:B------:R-:W-:Y:S01]  /*e870*/  FFMA.FTZ R8, R8, c[0x0][0x2d0], -R2 ;  /* 0x0000b40008087a23 */ /* 0x000fe20000010802 */
[----:B------:R-:W-:Y:S01]  /*e880*/  LOP3.LUT P0, RZ, R177, 0x4, RZ, 0xc0, !PT ;  /* 0x00000004b1ff7812 */ /* 0x000fe2000780c0ff */
[----:B------:R-:W3:Y:S03]  /*e890*/  MUFU.EX2 R2, R0 ;  /* 0x0000000000027308 */ /* 0x000ee60000000800 */
[----:B------:R-:W-:Y:S04]  /*e8a0*/  ISETP.GT.AND P0, PT, R3, 0x8, !P0 ;  /* 0x000000080300780c */ /* 0x000fe80004704270 */
[----:B------:R-:W-:Y:S04]  /*e8b0*/  ISETP.LT.OR P0, PT, R4, 0x9, P0 ;  /* 0x000000090400780c */ /* 0x000fe80000701670 */
[----:B------:R-:W-:Y:S02]  /*e8c0*/  FSEL R10, R10, -INF , !P0 ;  /* 0xff8000000a0a7808 */ /* 0x000fe40004000000 */
[----:B------:R-:W-:Y:S04]  /*e8d0*/  LOP3.LUT P0, RZ, R177, 0x2, RZ, 0xc0, !PT ;  /* 0x00000002b1ff7812 */ /* 0x000fe8000780c0ff */
[----:B------:R-:W-:Y:S04]  /*e8e0*/  ISETP.GT.AND P0, PT, R3, 0x9, !P0 ;  /* 0x000000090300780c */ /* 0x000fe80004704270 */
[----:B------:R-:W-:Y:S01]  /*e8f0*/  ISETP.LT.OR P0, PT, R4, 0xa, P0 ;  /* 0x0000000a0400780c */ /* 0x000fe20000701670 */
[C---:B---3--:R-:W-:Y:S03]  /*e900*/  FMUL.FTZ R28, R2.reuse, R28 ;  /* 0x0000001c021c7220 */ /* 0x048fe60000410000 */
        /* <DEDUP_REMOVED lines=39> */
[C---:B------:R-:W-:Y:S02]  /*eb80*/  FMUL.FTZ R61, R2.reuse, R61 ;  /* 0x0000003d023d7220 */ /* 0x040fe40000410000 */
        /* <DEDUP_REMOVED lines=43> */
[----:B------:R-:W-:Y:S01]  /*ee40*/  MOV R27, R25 ;  /* 0x00000019001b7202 */ /* 0x000fe20000000f00 */
        /* <DEDUP_REMOVED lines=20> */
[----:B------:R-:W-:Y:S01]  /*ef90*/  FMUL.FTZ R13, R2, R149 ;  /* 0x00000095020d7220 */ /* 0x000fe20000410000 */
[----:B------:R-:W-:Y:S01]  /*efa0*/  MOV R149, R11 ;  /* 0x0000000b00957202 */ /* 0x000fe20000000f00 */
        /* <DEDUP_REMOVED lines=44> */
[C---:B------:R-:W-:Y:S01]  /*f270*/  FMUL.FTZ R10, R0.reuse, R154 ;  /* 0x0000009a000a7220 */ /* 0x040fe20000410000 */
[----:B------:R-:W-:Y:S01]  /*f280*/  MOV R154, R27 ;  /* 0x0000001b009a7202 */ /* 0x000fe20000000f00 */
[C---:B------:R-:W-:Y:S02]  /*f290*/  FMUL.FTZ R27, R0.reuse, R139 ;  /* 0x0000008b001b7220 */ /* 0x040fe40000410000 */
[C---:B------:R-:W-:Y:S02]  /*f2a0*/  FMUL.FTZ R22, R0.reuse, R142 ;  /* 0x0000008e00167220 */ /* 0x040fe40000410000 */
[C---:B------:R-:W-:Y:S02]  /*f2b0*/  FMUL.FTZ R23, R0.reuse, R143 ;  /* 0x0000008f00177220 */ /* 0x040fe40000410000 */
[C---:B--2---:R-:W-:Y:S01]  /*f2c0*/  FMUL.FTZ R6, R0.reuse, R158 ;  /* 0x0000009e00067220 */ /* 0x044fe20000410000 */
        /* <DEDUP_REMOVED lines=274> */
.L_x_3031:
[----:B------:R-:W-:Y:S02]  /*103f0*/  MOV R7, 0x1f ;  /* 0x0000001f00077802 */ /* 0x000fe40000000f00 */
[----:B------:R-:W-:Y:S01]  /*10400*/  MOV R6, 0xffffffff ;  /* 0xffffffff00067802 */ /* 0x000fe20000000f00 */
[----:B------:R-:W-:Y:S05]  /*10410*/  BRA.DIV ~URZ, `(.L_x_3043) ;  /* 0x00005e327f007947 */ /* 0x000fea000b800000 */
[----:B------:R-:W3:Y:S04]  /*10420*/  LDL R2, [R1+0x28] ;  /* 0x0000280001027983 */ /* 0x000ee80000100800 */
[----:B--23--:R2:W3:Y:S02]  /*10430*/  SHFL.BFLY PT, R0, R2, 0x2, 0x1f ;  /* 0x0c401f0002007f89 */ /* 0x00c4e400000e0000 */
.L_x_3110:
        /* <DEDUP_REMOVED lines=9> */
.L_x_3111:
        /* <DEDUP_REMOVED lines=149> */
.L_x_2992:
        /* <DEDUP_REMOVED lines=19> */
.L_x_3046:
[----:B---3--:R-:W-:Y:S05]  /*10f50*/  BSYNC B0 ;  /* 0x0000000000007941 */ /* 0x008fea0003800000 */
.L_x_3045:
        /* <DEDUP_REMOVED lines=172> */
.L_x_3049:
        /* <DEDUP_REMOVED lines=127> */
.L_x_3112:
[----:B------:R-:W-:Y:S05]  /*12210*/  BRA.DIV ~URZ, `(.L_x_3052) ;  /* 0x000042127f007947 */ /* 0x000fea000b800000 */
[----:B------:R4:W2:Y:S02]  /*12220*/  SHFL.IDX PT, R0, R15, RZ, 0x181f ;  /* 0x00181fff0f007589 */ /* 0x0008a400000e0000 */
.L_x_3113:
        /* <DEDUP_REMOVED lines=23> */
.L_x_3054:
[----:B------:R-:W-:Y:S05]  /*123a0*/  BSYNC B0 ;  /* 0x0000000000007941 */ /* 0x000fea0003800000 */
.L_x_3053:
[----:B------:R-:W-:Y:S05]  /*123b0*/  BRA.DIV ~URZ, `(.L_x_3055) ;  /* 0x000040d27f007947 */ /* 0x000fea000b800000 */
[----:B---3--:R3:W4:Y:S04]  /*123c0*/  SHFL.IDX PT, R10, R14, 0x1, 0x181f ;  /* 0x00381f000e0a7f89 */ /* 0x00872800000e0000 */
[----:B--2---:R3:W2:Y:S02]  /*123d0*/  SHFL.IDX PT, R0, R15, 0x1, 0x181f ;  /* 0x00381f000f007f89 */ /* 0x0046a400000e0000 */
.L_x_3114:
        /* <DEDUP_REMOVED lines=20> */
.L_x_3057:
[----:B------:R-:W-:Y:S05]  /*12520*/  BSYNC B0 ;  /* 0x0000000000007941 */ /* 0x000fea0003800000 */
.L_x_3056:
[----:B------:R-:W-:Y:S05]  /*12530*/  BRA.DIV ~URZ, `(.L_x_3058) ;  /* 0x000040127f007947 */ /* 0x000fea000b800000 */
[----:B----4-:R4:W1:Y:S02]  /*12540*/  SHFL.IDX PT, R10, R14, 0x2, 0x181f ;  /* 0x00581f000e0a7f89 */ /* 0x01086400000e0000 */
.L_x_3115:
[----:B------:R-:W-:Y:S05]  /*12550*/  BRA.DIV ~URZ, `(.L_x_3059) ;  /* 0x000040627f007947 */ /* 0x000fea000b800000 */
[----:B--2---:R2:W3:Y:S02]  /*12560*/  SHFL.IDX PT, R0, R15, 0x2, 0x181f ;  /* 0x00581f000f007f89 */ /* 0x0044e400000e0000 */
.L_x_3116:
        /* <DEDUP_REMOVED lines=20> */
.L_x_3061:
[----:B------:R-:W-:Y:S05]  /*126b0*/  BSYNC B0 ;  /* 0x0000000000007941 */ /* 0x000fea0003800000 */
.L_x_3060:
[----:B------:R-:W-:Y:S05]  /*126c0*/  BRA.DIV ~URZ, `(.L_x_3062) ;  /* 0x00003f527f007947 */ /* 0x000fea000b800000 */
[----:B-1----:R1:W2:Y:S04]  /*126d0*/  SHFL.IDX PT, R8, R14, 0x3, 0x181f ;  /* 0x00781f000e087f89 */ /* 0x0022a800000e0000 */
[----:B---3--:R1:W3:Y:S02]  /*126e0*/  SHFL.IDX PT, R0, R15, 0x3, 0x181f ;  /* 0x00781f000f007f89 */ /* 0x0082e400000e0000 */
.L_x_3117:
        /* <DEDUP_REMOVED lines=21> */
.L_x_3050:
        /* <DEDUP_REMOVED lines=35> */
.L_x_3118:
[----:B------:R-:W-:Y:S05]  /*12a70*/  BRA.DIV ~URZ, `(.L_x_3065) ;  /* 0x00003cd27f007947 */ /* 0x000fea000b800000 */
[----:B------:R3:W4:Y:S02]  /*12a80*/  SHFL.IDX PT, R0, R14, RZ, 0x1c1f ;  /* 0x001c1fff0e007589 */ /* 0x00072400000e0000 */
.L_x_3119:
        /* <DEDUP_REMOVED lines=194> */
.L_x_3067:
[----:B------:R-:W-:Y:S05]  /*136b0*/  BSYNC B0 ;  /* 0x0000000000007941 */ /* 0x000fea0003800000 */
.L_x_3066:
[----:B------:R-:W-:Y:S05]  /*136c0*/  BRA.DIV ~URZ, `(.L_x_3068) ;  /* 0x000030e27f007947 */ /* 0x000fea000b800000 */
[----:B--2---:R2:W1:Y:S04]  /*136d0*/  SHFL.IDX PT, R4, R12, 0x1, 0x1c1f ;  /* 0x003c1f000c047f89 */ /* 0x00446800000e0000 */
[----:B----4-:R2:W4:Y:S02]  /*136e0*/  SHFL.IDX PT, R0, R14, 0x1, 0x1c1f ;  /* 0x003c1f000e007f89 */ /* 0x01052400000e0000 */
.L_x_3120:
        /* <DEDUP_REMOVED lines=136> */
.L_x_3048:
        /* <DEDUP_REMOVED lines=20> */
.L_x_3069:
        /* <DEDUP_REMOVED lines=58> */
.L_x_3071:
[----:B------:R-:W-:Y:S05]  /*14450*/  BSYNC B0 ;  /* 0x0000000000007941 */ /* 0x000fea0003800000 */
.L_x_3070:
        /* <DEDUP_REMOVED lines=47> */
.L_x_3121:
[----:B------:R-:W-:Y:S05]  /*14750*/  BRA.DIV ~URZ, `(.L_x_3073) ;  /* 0x000021827f007947 */ /* 0x000fea000b800000 */
[----:B------:R3:W4:Y:S02]  /*14760*/  SHFL.IDX PT, R0, R15, RZ, 0x181f ;  /* 0x00181fff0f007589 */ /* 0x00072400000e0000 */
.L_x_3122:
        /* <DEDUP_REMOVED lines=24> */
.L_x_3075:
[----:B------:R-:W-:Y:S05]  /*148f0*/  BSYNC B0 ;  /* 0x0000000000007941 */ /* 0x000fea0003800000 */
.L_x_3074:
[----:B------:R-:W-:Y:S05]  /*14900*/  BRA.DIV ~URZ, `(.L_x_3076) ;  /* 0x000020327f007947 */ /* 0x000fea000b800000 */
[----:B--2---:R2:W1:Y:S04]  /*14910*/  SHFL.IDX PT, R10, R12, 0x1, 0x181f ;  /* 0x00381f000c0a7f89 */ /* 0x00446800000e0000 */
[----:B----4-:R2:W4:Y:S02]  /*14920*/  SHFL.IDX PT, R0, R15, 0x1, 0x181f ;  /* 0x00381f000f007f89 */ /* 0x01052400000e0000 */
.L_x_3123:
        /* <DEDUP_REMOVED lines=20> */
.L_x_3078:
[----:B------:R-:W-:Y:S05]  /*14a70*/  BSYNC B0 ;  /* 0x0000000000007941 */ /* 0x000fea0003800000 */
.L_x_3077:
[----:B------:R-:W-:Y:S05]  /*14a80*/  BRA.DIV ~URZ, `(.L_x_3079) ;  /* 0x00001f727f007947 */ /* 0x000fea000b800000 */
[----:B-1----:R1:W2:Y:S02]  /*14a90*/  SHFL.IDX PT, R10, R12, 0x2, 0x181f ;  /* 0x00581f000c0a7f89 */ /* 0x0022a400000e0000 */
.L_x_3124:
[----:B------:R-:W-:Y:S05]  /*14aa0*/  BRA.DIV ~URZ, `(.L_x_3080) ;  /* 0x00001fc27f007947 */ /* 0x000fea000b800000 */
[----:B----4-:R4:W1:Y:S02]  /*14ab0*/  SHFL.IDX PT, R0, R15, 0x2, 0x181f ;  /* 0x00581f000f007f89 */ /* 0x01086400000e0000 */
.L_x_3125:
        /* <DEDUP_REMOVED lines=20> */
.L_x_3082:
[----:B------:R-:W-:Y:S05]  /*14c00*/  BSYNC B0 ;  /* 0x0000000000007941 */ /* 0x000fea0003800000 */
.L_x_3081:
[----:B------:R-:W-:Y:S05]  /*14c10*/  BRA.DIV ~URZ, `(.L_x_3083) ;  /* 0x00001eb27f007947 */ /* 0x000fea000b800000 */
[----:B--2---:R2:W3:Y:S04]  /*14c20*/  SHFL.IDX PT, R10, R12, 0x3, 0x181f ;  /* 0x00781f000c0a7f89 */ /* 0x0044e800000e0000 */
[----:B-1----:R2:W1:Y:S02]  /*14c30*/  SHFL.IDX PT, R0, R15, 0x3, 0x181f ;  /* 0x00781f000f007f89 */ /* 0x00246400000e0000 */
.L_x_3126:
        /* <DEDUP_REMOVED lines=19> */
.L_x_3063:
[----:B------:R-:W-:Y:S05]  /*14d70*/  BSYNC B1 ;  /* 0x0000000000017941 */ /* 0x000fea0003800000 */
.L_x_3047:
        /* <DEDUP_REMOVED lines=15> */
.L_x_3127:
[----:B------:R-:W-:Y:S05]  /*14e70*/  BRA.DIV ~URZ, `(.L_x_3086) ;  /* 0x00001d827f007947 */ /* 0x000fea000b800000 */
[----:B------:R3:W4:Y:S02]  /*14e80*/  SHFL.IDX PT, R8, R111, 0x1, 0x1f ;  /* 0x00201f006f087f89 */ /* 0x00072400000e0000 */
.L_x_3128:
        /* <DEDUP_REMOVED lines=19> */
.L_x_3129:
        /* <DEDUP_REMOVED lines=16> */
.L_x_3130:
[----:B---3--:R-:W-:Y:S01]  /*150c0*/  IMAD R0, R0, c[0x0][0x538], RZ ;  /* 0x00014e0000007a24 */ /* 0x008fe200078e02ff */
[----:B------:R-:W-:Y:S04]  /*150d0*/  BSSY B1, `(.L_x_3089) ;  /* 0x00000cf000017945 */ /* 0x000fe80003800000 */
[----:B----4-:R-:W-:-:S04]  /*150e0*/  IADD3 R8, R0, R8, RZ ;  /* 0x0000000800087210 */ /* 0x010fc80007ffe0ff */
[----:B--2---:R-:W-:-:S13]  /*150f0*/  ISETP.GT.AND P0, PT, R8, R9, PT ;  /* 0x000000090800720c */ /* 0x004fda0003f04270 */
[----:B------:R-:W-:Y:S05]  /*15100*/  @P0 BRA `(.L_x_3090) ;  /* 0x0000025000000947 */ /* 0x000fea0003800000 */
.L_x_3094:
        /* <DEDUP_REMOVED lines=17> */
.L_x_3131:
        /* <DEDUP_REMOVED lines=16> */
.L_x_3132:
[----:B--2---:R-:W-:-:S05]  /*15320*/  IMAD R0, R0, c[0x0][0x538], RZ ;  /* 0x00014e0000007a24 */ /* 0x004fca00078e02ff */
[----:B------:R-:W-:-:S04]  /*15330*/  IADD3 R8, R0, R8, RZ ;  /* 0x0000000800087210 */ /* 0x000fc80007ffe0ff */
[----:B------:R-:W-:-:S13]  /*15340*/  ISETP.GT.AND P0, PT, R8, R9, PT ;  /* 0x000000090800720c */ /* 0x000fda0003f04270 */
[----:B-1----:R-:W-:Y:S05]  /*15350*/  @!P0 BRA `(.L_x_3094) ;  /* 0xfffffdb000008947 */ /* 0x002fea000383ffff */
.L_x_3090:
[----:B------:R-:W-:-:S05]  /*15360*/  IADD3 R11, -R0, R8, RZ ;  /* 0x00000008000b7210 */ /* 0x000fca0007ffe1ff */
[----:B------:R-:W-:-:S05]  /*15370*/  IMAD R0, R4, c[0x0][0x538], R11 ;  /* 0x00014e0004007a24 */ /* 0x000fca00078e020b */
[----:B------:R-:W-:Y:S01]  /*15380*/  ISETP.GT.AND P0, PT, R0, R9, PT ;  /* 0x000000090000720c */ /* 0x000fe20003f04270 */
[----:B------:R-:W-:-:S12]  /*15390*/  BRA.DIV ~URZ, `(.L_x_3095) ;  /* 0x00001ca27f007947 */ /* 0x000fd8000b800000 */
[----:B------:R-:W-:-:S03]  /*153a0*/  VOTE.ANY R10, PT, !P0 ;  /* 0x00000000000a7806 */ /* 0x000fc600040e0100 */
.L_x_3133:
[----:B------:R-:W2:Y:S01]  /*153b0*/  LDL.LU R0, [R1+0x7c] ;  /* 0x00007c0001007983 */ /* 0x000ea20000300800 */
[----:B------:R-:W2:Y:S02]  /*153c0*/  POPC R8, R10 ;  /* 0x0000000a00087309 */ /* 0x000ea40000000000 */
[----:B--2---:R-:W-:-:S05]  /*153d0*/  IADD3 R0, R8, R0, RZ ;  /* 0x0000000008007210 */ /* 0x004fca0007ffe0ff */
[----:B------:R2:W-:Y:S01]  /*153e0*/  STL [R1+0x7c], R0 ;  /* 0x00007c0001007387 */ /* 0x0005e20000100800 */
[----:B------:R-:W-:Y:S05]  /*153f0*/  BRA.DIV ~URZ, `(.L_x_3096) ;  /* 0x00001c927f007947 */ /* 0x000fea000b800000 */
[----:B------:R3:W4:Y:S04]  /*15400*/  SHFL.IDX PT, R12, R6, R8, 0x1f ;  /* 0x00001f08060c7589 */ /* 0x00072800000e0000 */
[----:B------:R3:W1:Y:S02]  /*15410*/  SHFL.IDX PT, R7, R7, R8, 0x1f ;  /* 0x00001f0807077589 */ /* 0x00066400000e0000 */
.L_x_3134:
[----:B------:R-:W-:Y:S01]  /*15420*/  ISETP.NE.AND P0, PT, R10, RZ, PT ;  /* 0x000000ff0a00720c */ /* 0x000fe20003f05270 */
[----:B------:R-:W-:-:S12]  /*15430*/  BSSY B0, `(.L_x_3097) ;  /* 0x0000005000007945 */ /* 0x000fd80003800000 */
[----:B------:R-:W-:Y:S05]  /*15440*/  @!P0 BRA `(.L_x_3098) ;  /* 0x0000003000008947 */ /* 0x000fea0003800000 */
[----:B------:R-:W-:Y:S01]  /*15450*/  IADD3 R3, R8, -0x1, RZ ;  /* 0xffffffff08037810 */ /* 0x000fe20007ffe0ff */
[----:B------:R-:W-:Y:S05]  /*15460*/  BRA.DIV ~URZ, `(.L_x_3099) ;  /* 0x00001cf27f007947 */ /* 0x000fea000b800000 */
[----:B------:R2:W3:Y:S02]  /*15470*/  SHFL.IDX PT, R13, R4, R3, 0x1f ;  /* 0x00001f03040d7589 */ /* 0x0004e400000e0000 */
.L_x_3098:
[----:B------:R-:W-:Y:S05]  /*15480*/  BSYNC B0 ;  /* 0x0000000000007941 */ /* 0x000fea0003800000 */
.L_x_3097:
        /* <DEDUP_REMOVED lines=68> */
.L_x_3101:
        /* <DEDUP_REMOVED lines=69> */
.L_x_3102:
[----:B------:R-:W-:Y:S05]  /*15d20*/  BSYNC B0 ;  /* 0x0000000000007941 */ /* 0x000fea0003800000 */
.L_x_3100:
[----:B------:R-:W-:-:S04]  /*15d30*/  LOP3.LUT R2, RZ, R2, RZ, 0x33, !PT ;  /* 0x00000002ff027212 */ /* 0x000fc800078e33ff */
[----:B-1----:R-:W-:-:S05]  /*15d40*/  IADD3 R0, R2, R12, RZ ;  /* 0x0000000c02007210 */ /* 0x002fca0007ffe0ff */
[----:B------:R1:W-:Y:S01]  /*15d50*/  STL [R1+0x74], R0 ;  /* 0x0000740001007387 */ /* 0x0003e20000100800 */
[----:B------:R-:W-:Y:S05]  /*15d60*/  BRA `(.L_x_3103) ;  /* 0x0000005000007947 */ /* 0x000fea0003800000 */
.L_x_3091:
[----:B------:R-:W-:Y:S01]  /*15d70*/  MOV R0, c[0x0][0x53c] ;  /* 0x00014f0000007a02 */ /* 0x000fe20000000f00 */
[----:B------:R2:W-:Y:S04]  /*15d80*/  STL [R1+0x70], R9 ;  /* 0x0000700901007387 */ /* 0x0005e80000100800 */
[----:B------:R2:W-:Y:S04]  /*15d90*/  STL [R1+0x74], RZ ;  /* 0x000074ff01007387 */ /* 0x0005e80000100800 */
[----:B------:R2:W-:Y:S04]  /*15da0*/  STL [R1+0x78], RZ ;  /* 0x000078ff01007387 */ /* 0x0005e80000100800 */
[----:B------:R2:W-:Y:S02]  /*15db0*/  STL [R1+0x7c], R0 ;  /* 0x00007c0001007387 */ /* 0x0005e40000100800 */
.L_x_3103:
[----:B------:R-:W-:Y:S05]  /*15dc0*/  BSYNC B1 ;  /* 0x0000000000017941 */ /* 0x000fea0003800000 */
.L_x_3089:
        /* <DEDUP_REMOVED lines=9> */
.L_x_3084:
[----:B--2---:R-:W2:Y:S02]  /*15e60*/  LDL R0, [R1+0x7c] ;  /* 0x00007c0001007983 */ /* 0x004ea40000100800 */
[----:B--2---:R-:W-:-:S13]  /*15e70*/  ISETP.GE.AND P0, PT, R0, c[0x0][0x53c], PT ;  /* 0x00014f0000007a0c */ /* 0x004fda0003f06270 */
[----:B-1----:R-:W-:Y:S01]  /*15e80*/  @P0 CALL.REL.NOINC `(.L_x_3104) ;  /* 0x0000001000000944 */ /* 0x002fe20003c00000 */
[----:B------:R-:W-:Y:S05]  /*15e90*/  BRA `(.L_x_3105) ;  /* 0xfffeb9f000007947 */ /* 0x000fea000383ffff */
.L_x_3104:
[----:B------:R-:W-:Y:S05]  /*15ea0*/  EXIT ;  /* 0x000000000000794d */ /* 0x000fea0003800000 */
.L_x_2967:
[----:B------:R-:W-:Y:S01]  /*15eb0*/  IMAD.MOV.U32 R0, RZ, RZ, R5 ;  /* 0x000000ffff007224 */ /* 0x000fe200078e0005 */
[----:B------:R-:W-:Y:S02]  /*15ec0*/  MOV R2, 0x1 ;  /* 0x0000000100027802 */ /* 0x000fe40000000f00 */
[----:B------:R-:W-:Y:S02]  /*15ed0*/  MOV R3, 0x15ef0 ;  /* 0x00015ef000037802 */ /* 0x000fe40000000f00 */
[----:B------:R-:W-:Y:S05]  /*15ee0*/  CALL.REL.NOINC `($__internal_62_$__cuda_sm70_shflsync_up_p) ;  /* 0x0000137000007944 */ /* 0x000fea0003c00000 */
[----:B------:R-:W-:Y:S01]  /*15ef0*/  MOV R0, R4 ;  /* 0x0000000400007202 */ /* 0x000fe20000000f00 */
[----:B------:R-:W-:Y:S05]  /*15f00*/  BRA `(.L_x_3106) ;  /* 0xfffea55000007947 */ /* 0x000fea000383ffff */
.L_x_2968:
[----:B------:R-:W-:Y:S01]  /*15f10*/  IMAD.MOV.U32 R0, RZ, RZ, R5 ;  /* 0x000000ffff007224 */ /* 0x000fe200078e0005 */
[----:B------:R-:W-:Y:S02]  /*15f20*/  MOV R2, 0x2 ;  /* 0x0000000200027802 */ /* 0x000fe40000000f00 */
[----:B------:R-:W-:Y:S02]  /*15f30*/  MOV R3, 0x15f50 ;  /* 0x00015f5000037802 */ /* 0x000fe40000000f00 */
[----:B------:R-:W-:Y:S05]  /*15f40*/  CALL.REL.NOINC `($__internal_62_$__cuda_sm70_shflsync_up_p) ;  /* 0x0000131000007944 */ /* 0x000fea0003c00000 */
[----:B------:R-:W-:Y:S01]  /*15f50*/  SEL R0, R4, RZ, P4 ;  /* 0x000000ff04007207 */ /* 0x000fe20002000000 */
[----:B------:R-:W-:Y:S01]  /*15f60*/  IMAD.MOV.U32 R2, RZ, RZ, 0x4 ;  /* 0x00000004ff027424 */ /* 0x000fe200078e00ff */
[----:B------:R-:W-:-:S03]  /*15f70*/  MOV R3, 0x15fa0 ;  /* 0x00015fa000037802 */ /* 0x000fc60000000f00 */
[----:B------:R-:W-:Y:S02]  /*15f80*/  IMAD.IADD R0, R5, 0x1, R0 ;  /* 0x0000000105007824 */ /* 0x000fe400078e0200 */
        /* <DEDUP_REMOVED lines=14> */
[----:B------:R-:W-:Y:S01]  /*16070*/  IMAD.IADD R4, R0, 0x1, R4 ;  /* 0x0000000100047824 */ /* 0x000fe200078e0204 */
[----:B------:R-:W-:-:S03]  /*16080*/  MOV R0, 0x1f ;  /* 0x0000001f00007802 */ /* 0x000fc60000000f00 */
[----:B------:R-:W-:Y:S02]  /*16090*/  IMAD.MOV.U32 R5, RZ, RZ, R4 ;  /* 0x000000ffff057224 */ /* 0x000fe400078e0004 */
[----:B------:R-:W-:Y:S05]  /*160a0*/  CALL.REL.NOINC `($__internal_61_$__cuda_sm70_shflsync_idx_p) ;  /* 0x0000116000007944 */ /* 0x000fea0003c00000 */
[----:B------:R-:W-:Y:S05]  /*160b0*/  BRA `(.L_x_3107) ;  /* 0xfffea4a000007947 */ /* 0x000fea000383ffff */
.L_x_2970:
[----:B------:R-:W-:Y:S02]  /*160c0*/  SEL R0, RZ, 0x1, P0 ;  /* 0x00000001ff007807 */ /* 0x000fe40000000000 */
[----:B------:R-:W-:Y:S02]  /*160d0*/  MOV R2, 0x160f0 ;  /* 0x000160f000027802 */ /* 0x000fe40000000f00 */
[----:B------:R-:W-:Y:S05]  /*160e0*/  CALL.REL.NOINC `($__internal_63_$__cuda_sm70_votesync_ballot) ;  /* 0x000011e000007944 */ /* 0x000fea0003c00000 */
[----:B------:R-:W-:Y:S01]  /*160f0*/  MOV R10, R0 ;  /* 0x00000000000a7202 */ /* 0x000fe20000000f00 */
[----:B------:R-:W-:Y:S05]  /*16100*/  BRA `(.L_x_3108) ;  /* 0xfffea4e000007947 */ /* 0x000fea000383ffff */
.L_x_2971:
[----:B------:R-:W-:Y:S01]  /*16110*/  IMAD.MOV.U32 R5, RZ, RZ, R9 ;  /* 0x000000ffff057224 */ /* 0x000fe200078e0009 */
[----:B------:R-:W-:Y:S01]  /*16120*/  MOV R3, R6 ;  /* 0x0000000600037202 */ /* 0x000fe20000000f00 */
[----:B-1----:R-:W-:Y:S01]  /*16130*/  IMAD.MOV.U32 R0, RZ, RZ, 0x1f ;  /* 0x0000001fff007424 */ /* 0x002fe200078e00ff */
[----:B------:R-:W-:Y:S02]  /*16140*/  MOV R2, 0x16160 ;  /* 0x0001616000027802 */ /* 0x000fe40000000f00 */
[----:B------:R-:W-:Y:S05]  /*16150*/  CALL.REL.NOINC `($__internal_61_$__cuda_sm70_shflsync_idx_p) ;  /* 0x000010b000007944 */ /* 0x000fea0003c00000 */
[----:B------:R-:W-:Y:S01]  /*16160*/  IMAD.MOV.U32 R12, RZ, RZ, R0 ;  /* 0x000000ffff0c7224 */ /* 0x000fe200078e0000 */
[----:B------:R-:W-:Y:S01]  /*16170*/  MOV R5, R8 ;  /* 0x0000000800057202 */ /* 0x000fe20000000f00 */
[----:B------:R-:W-:Y:S01]  /*16180*/  IMAD.MOV.U32 R7, RZ, RZ, RZ ;  /* 0x000000ffff077224 */ /* 0x000fe200078e00ff */
[----:B------:R-:W-:Y:S01]  /*16190*/  MOV R3, R6 ;  /* 0x0000000600037202 */ /* 0x000fe20000000f00 */
[----:B------:R-:W-:Y:S01]  /*161a0*/  IMAD.MOV.U32 R0, RZ, RZ, 0x1f ;  /* 0x0000001fff007424 */ /* 0x000fe200078e00ff */
[----:B------:R-:W-:-:S02]  /*161b0*/  MOV R2, 0x161d0 ;  /* 0x000161d000027802 */ /* 0x000fc40000000f00 */
[----:B------:R-:W-:Y:S05]  /*161c0*/  CALL.REL.NOINC `($__internal_61_$__cuda_sm70_shflsync_idx_p) ;  /* 0x0000104000007944 */ /* 0x000fea0003c00000 */
[----:B------:R-:W-:Y:S01]  /*161d0*/  MOV R9, R0 ;  /* 0x0000000000097202 */ /* 0x000fe20000000f00 */
[----:B------:R-:W-:Y:S05]  /*161e0*/  BRA `(.L_x_3109) ;  /* 0xfffea47000007947 */ /* 0x000fea000383ffff */
.L_x_2974:
[----:B------:R-:W-:Y:S01]  /*161f0*/  IMAD.MOV.U32 R5, RZ, RZ, R4 ;  /* 0x000000ffff057224 */ /* 0x000fe200078e0004 */
[----:B-1----:R-:W-:-:S02]  /*16200*/  MOV R0, 0x1f ;  /* 0x0000001f00007802 */ /* 0x002fc40000000f00 */
[----:B------:R-:W-:Y:S02]  /*16210*/  MOV R2, 0x16230 ;  /* 0x0001623000027802 */ /* 0x000fe40000000f00 */
[----:B--234-:R-:W-:Y:S05]  /*16220*/  CALL.REL.NOINC `($__internal_61_$__cuda_sm70_shflsync_idx_p) ;  /* 0x00000fe000007944 */ /* 0x01cfea0003c00000 */
[----:B------:R-:W-:Y:S01]  /*16230*/  MOV R7, R0 ;  /* 0x0000000000077202 */ /* 0x000fe20000000f00 */
[----:B------:R-:W-:Y:S05]  /*16240*/  BRA `(.L_x_2973) ;  /* 0xfffea47000007947 */ /* 0x000fea000383ffff */
.L_x_3043:
[----:B------:R3:W5:Y:S01]  /*16250*/  LDL R2, [R1+0x28] ;  /* 0x0000280001027983 */ /* 0x0007620000100800 */
[----:B------:R-:W-:Y:S02]  /*16260*/  MOV R5, 0x2 ;  /* 0x0000000200057802 */ /* 0x000fe40000000f00 */
[----:B------:R-:W-:Y:S02]  /*16270*/  MOV R3, 0x16290 ;  /* 0x0001629000037802 */ /* 0x000fe40000000f00 */
[----:B-123-5:R-:W-:Y:S05]  /*16280*/  CALL.REL.NOINC `($__internal_60_$__cuda_sm70_shflsync_bfly_p) ;  /* 0x00000f3000007944 */ /* 0x02efea0003c00000 */
[----:B------:R-:W-:Y:S01]  /*16290*/  MOV R0, R5 ;  /* 0x0000000500007202 */ /* 0x000fe20000000f00 */
[----:B------:R-:W-:Y:S05]  /*162a0*/  BRA `(.L_x_3110) ;  /* 0xffffa19000007947 */ /* 0x000fea000383ffff */
.L_x_3044:
[----:B------:R-:W-:Y:S01]  /*162b0*/  IMAD.MOV.U32 R2, RZ, RZ, R0 ;  /* 0x000000ffff027224 */ /* 0x000fe200078e0000 */
[----:B------:R-:W-:Y:S02]  /*162c0*/  MOV R5, 0x1 ;  /* 0x0000000100057802 */ /* 0x000fe40000000f00 */
[----:B------:R-:W-:Y:S02]  /*162d0*/  MOV R3, 0x162f0 ;  /* 0x000162f000037802 */ /* 0x000fe40000000f00 */
[----:B-1----:R-:W-:Y:S05]  /*162e0*/  CALL.REL.NOINC `($__internal_60_$__cuda_sm70_shflsync_bfly_p) ;  /* 0x00000ed000007944 */ /* 0x002fea0003c00000 */
[----:B------:R1:W5:Y:S01]  /*162f0*/  LDL R2, [R1+0x2c] ;  /* 0x00002c0001027983 */ /* 0x0003620000100800 */
[----:B------:R-:W-:Y:S01]  /*16300*/  FADD.FTZ R0, R0, R5 ;  /* 0x0000000500007221 */ /* 0x000fe20000010000 */
[----:B------:R-:W-:-:S02]  /*16310*/  MOV R5, 0x2 ;  /* 0x0000000200057802 */ /* 0x000fc40000000f00 */
[----:B------:R-:W-:Y:S02]  /*16320*/  MOV R3, 0x16340 ;  /* 0x0001634000037802 */ /* 0x000fe40000000f00 */
[----:B-1---5:R-:W-:Y:S05]  /*16330*/  CALL.REL.NOINC `($__internal_60_$__cuda_sm70_shflsync_bfly_p) ;  /* 0x00000e8000007944 */ /* 0x022fea0003c00000 */
[----:B------:R-:W2:Y:S01]  /*16340*/  LDL.LU R2, [R1+0x2c] ;  /* 0x00002c0001027983 */ /* 0x000ea20000300800 */
[----:B------:R-:W-:Y:S01]  /*16350*/  MOV R3, 0x163a0 ;  /* 0x000163a000037802 */ /* 0x000fe20000000f00 */
[----:B--2---:R-:W-:Y:S01]  /*16360*/  FADD.FTZ R4, R2, R5 ;  /* 0x0000000502047221 */ /* 0x004fe20000010000 */
[----:B------:R-:W-:-:S04]  /*16370*/  MOV R5, 0x1 ;  /* 0x0000000100057802 */ /* 0x000fc80000000f00 */
[----:B------:R-:W-:Y:S02]  /*16380*/  MOV R2, R4 ;  /* 0x0000000400027202 */ /* 0x000fe40000000f00 */
[----:B------:R-:W-:Y:S05]  /*16390*/  CALL.REL.NOINC `($__internal_60_$__cuda_sm70_shflsync_bfly_p) ;  /* 0x00000e2000007944 */ /* 0x000fea0003c00000 */
[----:B------:R-:W-:Y:S01]  /*163a0*/  MOV R3, R5 ;  /* 0x0000000500037202 */ /* 0x000fe20000000f00 */
[----:B------:R-:W-:Y:S05]  /*163b0*/  BRA `(.L_x_3111) ;  /* 0xffffa11000007947 */ /* 0x000fea000383ffff */
.L_x_3051:
[----:B--234-:R-:W-:Y:S01]  /*163c0*/  IMAD.MOV.U32 R5, RZ, RZ, R14 ;  /* 0x000000ffff057224 */ /* 0x01cfe200078e000e */
[----:B------:R-:W-:Y:S01]  /*163d0*/  MOV R3, RZ ;  /* 0x000000ff00037202 */ /* 0x000fe20000000f00 */
[----:B------:R-:W-:Y:S01]  /*163e0*/  IMAD.MOV.U32 R0, RZ, RZ, 0x181f ;  /* 0x0000181fff007424 */ /* 0x000fe200078e00ff */
[----:B------:R-:W-:Y:S02]  /*163f0*/  MOV R2, 0x16410 ;  /* 0x0001641000027802 */ /* 0x000fe40000000f00 */
[----:B-1----:R-:W-:Y:S05]  /*16400*/  CALL.REL.NOINC `($__internal_61_$__cuda_sm70_shflsync_idx_p) ;  /* 0x00000e0000007944 */ /* 0x002fea0003c00000 */
[----:B------:R-:W-:Y:S01]  /*16410*/  MOV R10, R0 ;  /* 0x00000000000a7202 */ /* 0x000fe20000000f00 */
[----:B------:R-:W-:Y:S05]  /*16420*/  BRA `(.L_x_3112) ;  /* 0xffffbde000007947 */ /* 0x000fea000383ffff */
.L_x_3052:
[----:B------:R-:W-:Y:S01]  /*16430*/  IMAD.MOV.U32 R5, RZ, RZ, R15 ;  /* 0x000000ffff057224 */ /* 0x000fe200078e000f */
[----:B------:R-:W-:Y:S01]  /*16440*/  MOV R3, RZ ;  /* 0x000000ff00037202 */ /* 0x000fe20000000f00 */
[----:B------:R-:W-:Y:S01]  /*16450*/  IMAD.MOV.U32 R0, RZ, RZ, 0x181f ;  /* 0x0000181fff007424 */ /* 0x000fe200078e00ff */
[----:B------:R-:W-:Y:S02]  /*16460*/  MOV R2, 0x16480 ;  /* 0x0001648000027802 */ /* 0x000fe40000000f00 */
[----:B-123--:R-:W-:Y:S05]  /*16470*/  CALL.REL.NOINC `($__internal_61_$__cuda_sm70_shflsync_idx_p) ;  /* 0x00000d9000007944 */ /* 0x00efea0003c00000 */
[----:B------:R-:W-:Y:S05]  /*16480*/  BRA `(.L_x_3113) ;  /* 0xffffbda000007947 */ /* 0x000fea000383ffff */
.L_x_3055:
[----:B-1----:R-:W-:Y:S01]  /*16490*/  IMAD.MOV.U32 R5, RZ, RZ, R14 ;  /* 0x000000ffff057224 */ /* 0x002fe200078e000e */
[----:B------:R-:W-:Y:S01]  /*164a0*/  MOV R3, 0x1 ;  /* 0x0000000100037802 */ /* 0x000fe20000000f00 */
[----:B--2---:R-:W-:Y:S01]  /*164b0*/  IMAD.MOV.U32 R0, RZ, RZ, 0x181f ;  /* 0x0000181fff007424 */ /* 0x004fe200078e00ff */
[----:B------:R-:W-:-:S02]  /*164c0*/  MOV R2, 0x164e0 ;  /* 0x000164e000027802 */ /* 0x000fc40000000f00 */
[----:B---34-:R-:W-:Y:S05]  /*164d0*/  CALL.REL.NOINC `($__internal_61_$__cuda_sm70_shflsync_idx_p) ;  /* 0x00000d3000007944 */ /* 0x018fea0003c00000 */
[----:B------:R-:W-:Y:S01]  /*164e0*/  IMAD.MOV.U32 R10, RZ, RZ, R0 ;  /* 0x000000ffff0a7224 */ /* 0x000fe200078e0000 */
[----:B------:R-:W-:Y:S01]  /*164f0*/  MOV R3, 0x1 ;  /* 0x0000000100037802 */ /* 0x000fe20000000f00 */
[----:B------:R-:W-:Y:S01]  /*16500*/  IMAD.MOV.U32 R5, RZ, RZ, R15 ;  /* 0x000000ffff057224 */ /* 0x000fe200078e000f */
[----:B------:R-:W-:-:S02]  /*16510*/  MOV R0, 0x181f ;  /* 0x0000181f00007802 */ /* 0x000fc40000000f00 */
[----:B------:R-:W-:Y:S02]  /*16520*/  MOV R2, 0x16540 ;  /* 0x0001654000027802 */ /* 0x000fe40000000f00 */
[----:B------:R-:W-:Y:S05]  /*16530*/  CALL.REL.NOINC `($__internal_61_$__cuda_sm70_shflsync_idx_p) ;  /* 0x00000cd000007944 */ /* 0x000fea0003c00000 */
[----:B------:R-:W-:Y:S05]  /*16540*/  BRA `(.L_x_3114) ;  /* 0xffffbe9000007947 */ /* 0x000fea000383ffff */
.L_x_3058:
[----:B-1----:R-:W-:Y:S01]  /*16550*/  IMAD.MOV.U32 R5, RZ, RZ, R14 ;  /* 0x000000ffff057224 */ /* 0x002fe200078e000e */
[----:B------:R-:W-:Y:S01]  /*16560*/  MOV R3, 0x2 ;  /* 0x0000000200037802 */ /* 0x000fe20000000f00 */
[----:B--2---:R-:W-:Y:S01]  /*16570*/  IMAD.MOV.U32 R0, RZ, RZ, 0x181f ;  /* 0x0000181fff007424 */ /* 0x004fe200078e00ff */
[----:B------:R-:W-:Y:S02]  /*16580*/  MOV R2, 0x165a0 ;  /* 0x000165a000027802 */ /* 0x000fe40000000f00 */
[----:B---34-:R-:W-:Y:S05]  /*16590*/  CALL.REL.NOINC `($__internal_61_$__cuda_sm70_shflsync_idx_p) ;  /* 0x00000c7000007944 */ /* 0x018fea0003c00000 */
[----:B------:R-:W-:Y:S01]  /*165a0*/  MOV R10, R0 ;  /* 0x00000000000a7202 */ /* 0x000fe20000000f00 */
[----:B------:R-:W-:Y:S05]  /*165b0*/  BRA `(.L_x_3115) ;  /* 0xffffbf9000007947 */ /* 0x000fea000383ffff */
.L_x_3059:
[----:B-1----:R-:W-:Y:S01]  /*165c0*/  IMAD.MOV.U32 R5, RZ, RZ, R15 ;  /* 0x000000ffff057224 */ /* 0x002fe200078e000f */
[----:B------:R-:W-:Y:S01]  /*165d0*/  MOV R3, 0x2 ;  /* 0x0000000200037802 */ /* 0x000fe20000000f00 */
[----:B--2---:R-:W-:Y:S01]  /*165e0*/  IMAD.MOV.U32 R0, RZ, RZ, 0x181f ;  /* 0x0000181fff007424 */ /* 0x004fe200078e00ff */
[----:B------:R-:W-:Y:S02]  /*165f0*/  MOV R2, 0x16610 ;  /* 0x0001661000027802 */ /* 0x000fe40000000f00 */
[----:B---34-:R-:W-:Y:S05]  /*16600*/  CALL.REL.NOINC `($__internal_61_$__cuda_sm70_shflsync_idx_p) ;  /* 0x00000c0000007944 */ /* 0x018fea0003c00000 */
[----:B------:R-:W-:Y:S05]  /*16610*/  BRA `(.L_x_3116) ;  /* 0xffffbf5000007947 */ /* 0x000fea000383ffff */
.L_x_3062:
[----:B-1----:R-:W-:Y:S01]  /*16620*/  IMAD.MOV.U32 R5, RZ, RZ, R14 ;  /* 0x000000ffff057224 */ /* 0x002fe200078e000e */
[----:B------:R-:W-:Y:S01]  /*16630*/  MOV R3, 0x3 ;  /* 0x0000000300037802 */ /* 0x000fe20000000f00 */
[----:B---3--:R-:W-:Y:S01]  /*16640*/  IMAD.MOV.U32 R0, RZ, RZ, 0x181f ;  /* 0x0000181fff007424 */ /* 0x008fe200078e00ff */
[----:B------:R-:W-:-:S02]  /*16650*/  MOV R2, 0x16670 ;  /* 0x0001667000027802 */ /* 0x000fc40000000f00 */
[----:B--2-4-:R-:W-:Y:S05]  /*16660*/  CALL.REL.NOINC `($__internal_61_$__cuda_sm70_shflsync_idx_p) ;  /* 0x00000ba000007944 */ /* 0x014fea0003c00000 */
[----:B------:R-:W-:Y:S01]  /*16670*/  IMAD.MOV.U32 R8, RZ, RZ, R0 ;  /* 0x000000ffff087224 */ /* 0x000fe200078e0000 */
[----:B------:R-:W-:Y:S01]  /*16680*/  MOV R3, 0x3 ;  /* 0x0000000300037802 */ /* 0x000fe20000000f00 */
[----:B------:R-:W-:Y:S01]  /*16690*/  IMAD.MOV.U32 R5, RZ, RZ, R15 ;  /* 0x000000ffff057224 */ /* 0x000fe200078e000f */
[----:B------:R-:W-:-:S02]  /*166a0*/  MOV R0, 0x181f ;  /* 0x0000181f00007802 */ /* 0x000fc40000000f00 */
[----:B------:R-:W-:Y:S02]  /*166b0*/  MOV R2, 0x166d0 ;  /* 0x000166d000027802 */ /* 0x000fe40000000f00 */
[----:B------:R-:W-:Y:S05]  /*166c0*/  CALL.REL.NOINC `($__internal_61_$__cuda_sm70_shflsync_idx_p) ;  /* 0x00000b4000007944 */ /* 0x000fea0003c00000 */
[----:B------:R-:W-:Y:S05]  /*166d0*/  BRA `(.L_x_3117) ;  /* 0xffffc01000007947 */ /* 0x000fea000383ffff */
.L_x_3064:
[----:B------:R-:W-:Y:S01]  /*166e0*/  IMAD.MOV.U32 R5, RZ, RZ, R12 ;  /* 0x000000ffff057224 */ /* 0x000fe200078e000c */
[----:B------:R-:W-:Y:S01]  /*166f0*/  MOV R3, RZ ;  /* 0x000000ff00037202 */ /* 0x000fe20000000f00 */
[----:B------:R-:W-:Y:S01]  /*16700*/  IMAD.MOV.U32 R0, RZ, RZ, 0x1c1f ;  /* 0x00001c1fff007424 */ /* 0x000fe200078e00ff */
[----:B------:R-:W-:Y:S02]  /*16710*/  MOV R2, 0x16730 ;  /* 0x0001673000027802 */ /* 0x000fe40000000f00 */
[----:B------:R-:W-:Y:S05]  /*16720*/  CALL.REL.NOINC `($__internal_61_$__cuda_sm70_shflsync_idx_p) ;  /* 0x00000ae000007944 */ /* 0x000fea0003c00000 */
[----:B------:R-:W-:Y:S01]  /*16730*/  MOV R4, R0 ;  /* 0x0000000000047202 */ /* 0x000fe20000000f00 */
[----:B------:R-:W-:Y:S05]  /*16740*/  BRA `(.L_x_3118) ;  /* 0xffffc32000007947 */ /* 0x000fea000383ffff */
.L_x_3065:
[----:B------:R-:W-:Y:S01]  /*16750*/  IMAD.MOV.U32 R5, RZ, RZ, R14 ;  /* 0x000000ffff057224 */ /* 0x000fe200078e000e */
[----:B------:R-:W-:Y:S01]  /*16760*/  MOV R3, RZ ;  /* 0x000000ff00037202 */ /* 0x000fe20000000f00 */
[----:B------:R-:W-:Y:S01]  /*16770*/  IMAD.MOV.U32 R0, RZ, RZ, 0x1c1f ;  /* 0x00001c1fff007424 */ /* 0x000fe200078e00ff */
[----:B------:R-:W-:Y:S02]  /*16780*/  MOV R2, 0x167a0 ;  /* 0x000167a000027802 */ /* 0x000fe40000000f00 */
[----:B-12---:R-:W-:Y:S05]  /*16790*/  CALL.REL.NOINC `($__internal_61_$__cuda_sm70_shflsync_idx_p) ;  /* 0x00000a7000007944 */ /* 0x006fea0003c00000 */
[----:B------:R-:W-:Y:S05]  /*167a0*/  BRA `(.L_x_3119) ;  /* 0xffffc2e000007947 */ /* 0x000fea000383ffff */
.L_x_3068:
[----:B------:R-:W-:Y:S01]  /*167b0*/  IMAD.MOV.U32 R5, RZ, RZ, R12 ;  /* 0x000000ffff057224 */ /* 0x000fe200078e000c */
[----:B----4-:R-:W-:Y:S01]  /*167c0*/  MOV R3, 0x1 ;  /* 0x0000000100037802 */ /* 0x010fe20000000f00 */
[----:B------:R-:W-:Y:S01]  /*167d0*/  IMAD.MOV.U32 R0, RZ, RZ, 0x1c1f ;  /* 0x00001c1fff007424 */ /* 0x000fe200078e00ff */
[----:B------:R-:W-:-:S02]  /*167e0*/  MOV R2, 0x16800 ;  /* 0x0001680000027802 */ /* 0x000fc40000000f00 */
[----:B-123--:R-:W-:Y:S05]  /*167f0*/  CALL.REL.NOINC `($__internal_61_$__cuda_sm70_shflsync_idx_p) ;  /* 0x00000a1000007944 */ /* 0x00efea0003c00000 */
[----:B------:R-:W-:Y:S01]  /*16800*/  IMAD.MOV.U32 R4, RZ, RZ, R0 ;  /* 0x000000ffff047224 */ /* 0x000fe200078e0000 */
[----:B------:R-:W-:Y:S01]  /*16810*/  MOV R3, 0x1 ;  /* 0x0000000100037802 */ /* 0x000fe20000000f00 */
[----:B------:R-:W-:Y:S01]  /*16820*/  IMAD.MOV.U32 R5, RZ, RZ, R14 ;  /* 0x000000ffff057224 */ /* 0x000fe200078e000e */
[----:B------:R-:W-:-:S02]  /*16830*/  MOV R0, 0x1c1f ;  /* 0x00001c1f00007802 */ /* 0x000fc40000000f00 */
[----:B------:R-:W-:Y:S02]  /*16840*/  MOV R2, 0x16860 ;  /* 0x0001686000027802 */ /* 0x000fe40000000f00 */
[----:B------:R-:W-:Y:S05]  /*16850*/  CALL.REL.NOINC `($__internal_61_$__cuda_sm70_shflsync_idx_p) ;  /* 0x000009b000007944 */ /* 0x000fea0003c00000 */
[----:B------:R-:W-:Y:S05]  /*16860*/  BRA `(.L_x_3120) ;  /* 0xffffce8000007947 */ /* 0x000fea000383ffff */
.L_x_3072:
[----:B------:R-:W-:Y:S01]  /*16870*/  IMAD.MOV.U32 R5, RZ, RZ, R12 ;  /* 0x000000ffff057224 */ /* 0x000fe200078e000c */
[----:B------:R-:W-:Y:S01]  /*16880*/  MOV R3, RZ ;  /* 0x000000ff00037202 */ /* 0x000fe20000000f00 */
[----:B------:R-:W-:Y:S01]  /*16890*/  IMAD.MOV.U32 R0, RZ, RZ, 0x181f ;  /* 0x0000181fff007424 */ /* 0x000fe200078e00ff */
[----:B------:R-:W-:Y:S02]  /*168a0*/  MOV R2, 0x168c0 ;  /* 0x000168c000027802 */ /* 0x000fe40000000f00 */
[----:B------:R-:W-:Y:S05]  /*168b0*/  CALL.REL.NOINC `($__internal_61_$__cuda_sm70_shflsync_idx_p) ;  /* 0x0000095000007944 */ /* 0x000fea0003c00000 */
[----:B------:R-:W-:Y:S01]  /*168c0*/  MOV R10, R0 ;  /* 0x00000000000a7202 */ /* 0x000fe20000000f00 */
[----:B------:R-:W-:Y:S05]  /*168d0*/  BRA `(.L_x_3121) ;  /* 0xffffde7000007947 */ /* 0x000fea000383ffff */
.L_x_3073:
[----:B------:R-:W-:Y:S01]  /*168e0*/  IMAD.MOV.U32 R5, RZ, RZ, R15 ;  /* 0x000000ffff057224 */ /* 0x000fe200078e000f */
[----:B------:R-:W-:Y:S01]  /*168f0*/  MOV R3, RZ ;  /* 0x000000ff00037202 */ /* 0x000fe20000000f00 */
[----:B------:R-:W-:Y:S01]  /*16900*/  IMAD.MOV.U32 R0, RZ, RZ, 0x181f ;  /* 0x0000181fff007424 */ /* 0x000fe200078e00ff */
[----:B------:R-:W-:Y:S02]  /*16910*/  MOV R2, 0x16930 ;  /* 0x0001693000027802 */ /* 0x000fe40000000f00 */
[----:B-12---:R-:W-:Y:S05]  /*16920*/  CALL.REL.NOINC `($__internal_61_$__cuda_sm70_shflsync_idx_p) ;  /* 0x000008e000007944 */ /* 0x006fea0003c00000 */
[----:B------:R-:W-:Y:S05]  /*16930*/  BRA `(.L_x_3122) ;  /* 0xffffde3000007947 */ /* 0x000fea000383ffff */
.L_x_3076:
[----:B--2---:R-:W-:Y:S01]  /*16940*/  IMAD.MOV.U32 R5, RZ, RZ, R12 ;  /* 0x000000ffff057224 */ /* 0x004fe200078e000c */
[----:B------:R-:W-:Y:S01]  /*16950*/  MOV R3, 0x1 ;  /* 0x0000000100037802 */ /* 0x000fe20000000f00 */
[----:B----4-:R-:W-:Y:S01]  /*16960*/  IMAD.MOV.U32 R0, RZ, RZ, 0x181f ;  /* 0x0000181fff007424 */ /* 0x010fe200078e00ff */
[----:B------:R-:W-:-:S02]  /*16970*/  MOV R2, 0x16990 ;  /* 0x0001699000027802 */ /* 0x000fc40000000f00 */
[----:B-1-3--:R-:W-:Y:S05]  /*16980*/  CALL.REL.NOINC `($__internal_61_$__cuda_sm70_shflsync_idx_p) ;  /* 0x0000088000007944 */ /* 0x00afea0003c00000 */
[----:B------:R-:W-:Y:S01]  /*16990*/  IMAD.MOV.U32 R10, RZ, RZ, R0 ;  /* 0x000000ffff0a7224 */ /* 0x000fe200078e0000 */
[----:B------:R-:W-:Y:S01]  /*169a0*/  MOV R3, 0x1 ;  /* 0x0000000100037802 */ /* 0x000fe20000000f00 */
[----:B------:R-:W-:Y:S01]  /*169b0*/  IMAD.MOV.U32 R5, RZ, RZ, R15 ;  /* 0x000000ffff057224 */ /* 0x000fe200078e000f */
[----:B------:R-:W-:-:S02]  /*169c0*/  MOV R0, 0x181f ;  /* 0x0000181f00007802 */ /* 0x000fc40000000f00 */
[----:B------:R-:W-:Y:S02]  /*169d0*/  MOV R2, 0x169f0 ;  /* 0x000169f000027802 */ /* 0x000fe40000000f00 */
[----:B------:R-:W-:Y:S05]  /*169e0*/  CALL.REL.NOINC `($__internal_61_$__cuda_sm70_shflsync_idx_p) ;  /* 0x0000082000007944 */ /* 0x000fea0003c00000 */
[----:B------:R-:W-:Y:S05]  /*169f0*/  BRA `(.L_x_3123) ;  /* 0xffffdf3000007947 */ /* 0x000fea000383ffff */
.L_x_3079:
[----:B-1----:R-:W-:Y:S01]  /*16a00*/  IMAD.MOV.U32 R5, RZ, RZ, R12 ;  /* 0x000000ffff057224 */ /* 0x002fe200078e000c */
[----:B------:R-:W-:Y:S01]  /*16a10*/  MOV R3, 0x2 ;  /* 0x0000000200037802 */ /* 0x000fe20000000f00 */
[----:B----4-:R-:W-:Y:S01]  /*16a20*/  IMAD.MOV.U32 R0, RZ, RZ, 0x181f ;  /* 0x0000181fff007424 */ /* 0x010fe200078e00ff */
[----:B------:R-:W-:Y:S02]  /*16a30*/  MOV R2, 0x16a50 ;  /* 0x00016a5000027802 */ /* 0x000fe40000000f00 */
[----:B--23--:R-:W-:Y:S05]  /*16a40*/  CALL.REL.NOINC `($__internal_61_$__cuda_sm70_shflsync_idx_p) ;  /* 0x000007c000007944 */ /* 0x00cfea0003c00000 */
[----:B------:R-:W-:Y:S01]  /*16a50*/  MOV R10, R0 ;  /* 0x00000000000a7202 */ /* 0x000fe20000000f00 */
[----:B------:R-:W-:Y:S05]  /*16a60*/  BRA `(.L_x_3124) ;  /* 0xffffe03000007947 */ /* 0x000fea000383ffff */
.L_x_3080:
[----:B------:R-:W-:Y:S01]  /*16a70*/  IMAD.MOV.U32 R5, RZ, RZ, R15 ;  /* 0x000000ffff057224 */ /* 0x000fe200078e000f */
[----:B------:R-:W-:Y:S01]  /*16a80*/  MOV R3, 0x2 ;  /* 0x0000000200037802 */ /* 0x000fe20000000f00 */
[----:B----4-:R-:W-:Y:S01]  /*16a90*/  IMAD.MOV.U32 R0, RZ, RZ, 0x181f ;  /* 0x0000181fff007424 */ /* 0x010fe200078e00ff */
[----:B------:R-:W-:Y:S02]  /*16aa0*/  MOV R2, 0x16ac0 ;  /* 0x00016ac000027802 */ /* 0x000fe40000000f00 */
[----:B-123--:R-:W-:Y:S05]  /*16ab0*/  CALL.REL.NOINC `($__internal_61_$__cuda_sm70_shflsync_idx_p) ;  /* 0x0000075000007944 */ /* 0x00efea0003c00000 */
[----:B------:R-:W-:Y:S05]  /*16ac0*/  BRA `(.L_x_3125) ;  /* 0xffffdff000007947 */ /* 0x000fea000383ffff */
.L_x_3083:
[----:B-1----:R-:W-:Y:S01]  /*16ad0*/  IMAD.MOV.U32 R5, RZ, RZ, R12 ;  /* 0x000000ffff057224 */ /* 0x002fe200078e000c */
[----:B------:R-:W-:Y:S01]  /*16ae0*/  MOV R3, 0x3 ;  /* 0x0000000300037802 */ /* 0x000fe20000000f00 */
[----:B------:R-:W-:Y:S01]  /*16af0*/  IMAD.MOV.U32 R0, RZ, RZ, 0x181f ;  /* 0x0000181fff007424 */ /* 0x000fe200078e00ff */
[----:B------:R-:W-:-:S02]  /*16b00*/  MOV R2, 0x16b20 ;  /* 0x00016b2000027802 */ /* 0x000fc40000000f00 */
[----:B--234-:R-:W-:Y:S05]  /*16b10*/  CALL.REL.NOINC `($__internal_61_$__cuda_sm70_shflsync_idx_p) ;  /* 0x000006f000007944 */ /* 0x01cfea0003c00000 */
[----:B------:R-:W-:Y:S01]  /*16b20*/  IMAD.MOV.U32 R10, RZ, RZ, R0 ;  /* 0x000000ffff0a7224 */ /* 0x000fe200078e0000 */
[----:B------:R-:W-:Y:S01]  /*16b30*/  MOV R3, 0x3 ;  /* 0x0000000300037802 */ /* 0x000fe20000000f00 */
[----:B------:R-:W-:Y:S01]  /*16b40*/  IMAD.MOV.U32 R5, RZ, RZ, R15 ;  /* 0x000000ffff057224 */ /* 0x000fe200078e000f */
[----:B------:R-:W-:-:S02]  /*16b50*/  MOV R0, 0x181f ;  /* 0x0000181f00007802 */ /* 0x000fc40000000f00 */
[----:B------:R-:W-:Y:S02]  /*16b60*/  MOV R2, 0x16b80 ;  /* 0x00016b8000027802 */ /* 0x000fe40000000f00 */
[----:B------:R-:W-:Y:S05]  /*16b70*/  CALL.REL.NOINC `($__internal_61_$__cuda_sm70_shflsync_idx_p) ;  /* 0x0000069000007944 */ /* 0x000fea0003c00000 */
[----:B------:R-:W-:Y:S05]  /*16b80*/  BRA `(.L_x_3126) ;  /* 0xffffe0b000007947 */ /* 0x000fea000383ffff */
.L_x_3085:
[----:B------:R-:W-:Y:S01]  /*16b90*/  IMAD.MOV.U32 R5, RZ, RZ, R111 ;  /* 0x000000ffff057224 */ /* 0x000fe200078e006f */
[----:B------:R-:W-:Y:S01]  /*16ba0*/  MOV R3, RZ ;  /* 0x000000ff00037202 */ /* 0x000fe20000000f00 */
[----:B------:R-:W-:Y:S01]  /*16bb0*/  IMAD.MOV.U32 R0, RZ, RZ, 0x1f ;  /* 0x0000001fff007424 */ /* 0x000fe200078e00ff */
[----:B------:R-:W-:Y:S02]  /*16bc0*/  MOV R2, 0x16be0 ;  /* 0x00016be000027802 */ /* 0x000fe40000000f00 */
[----:B------:R-:W-:Y:S05]  /*16bd0*/  CALL.REL.NOINC `($__internal_61_$__cuda_sm70_shflsync_idx_p) ;  /* 0x0000063000007944 */ /* 0x000fea0003c00000 */
[----:B------:R-:W-:Y:S01]  /*16be0*/  MOV R9, R0 ;  /* 0x0000000000097202 */ /* 0x000fe20000000f00 */
[----:B------:R-:W-:Y:S05]  /*16bf0*/  BRA `(.L_x_3127) ;  /* 0xffffe27000007947 */ /* 0x000fea000383ffff */
.L_x_3086:
[----:B------:R-:W-:Y:S01]  /*16c00*/  IMAD.MOV.U32 R5, RZ, RZ, R111 ;  /* 0x000000ffff057224 */ /* 0x000fe200078e006f */
[----:B------:R-:W-:Y:S01]  /*16c10*/  MOV R3, 0x1 ;  /* 0x0000000100037802 */ /* 0x000fe20000000f00 */
[----:B------:R-:W-:Y:S01]  /*16c20*/  IMAD.MOV.U32 R0, RZ, RZ, 0x1f ;  /* 0x0000001fff007424 */ /* 0x000fe200078e00ff */
[----:B------:R-:W-:Y:S02]  /*16c30*/  MOV R2, 0x16c50 ;  /* 0x00016c5000027802 */ /* 0x000fe40000000f00 */
[----:B-12---:R-:W-:Y:S05]  /*16c40*/  CALL.REL.NOINC `($__internal_61_$__cuda_sm70_shflsync_idx_p) ;  /* 0x000005c000007944 */ /* 0x006fea0003c00000 */
[----:B------:R-:W-:Y:S01]  /*16c50*/  MOV R8, R0 ;  /* 0x0000000000087202 */ /* 0x000fe20000000f00 */
[----:B------:R-:W-:Y:S05]  /*16c60*/  BRA `(.L_x_3128) ;  /* 0xffffe22000007947 */ /* 0x000fea000383ffff */
.L_x_3087:
[----:B------:R-:W-:Y:S02]  /*16c70*/  MOV R2, 0x1 ;  /* 0x0000000100027802 */ /* 0x000fe40000000f00 */
[----:B------:R-:W-:-:S02]  /*16c80*/  MOV R3, 0x16ca0 ;  /* 0x00016ca000037802 */ /* 0x000fc40000000f00 */
[----:B-1234-:R-:W-:Y:S05]  /*16c90*/  CALL.REL.NOINC `($__internal_62_$__cuda_sm70_shflsync_up_p) ;  /* 0x000005c000007944 */ /* 0x01efea0003c00000 */
[----:B------:R-:W-:Y:S05]  /*16ca0*/  BRA `(.L_x_3129) ;  /* 0xffffe31000007947 */ /* 0x000fea000383ffff */
.L_x_3088:
[----:B------:R-:W-:Y:S02]  /*16cb0*/  MOV R2, 0x2 ;  /* 0x0000000200027802 */ /* 0x000fe40000000f00 */
[----:B------:R-:W-:-:S02]  /*16cc0*/  MOV R3, 0x16ce0 ;  /* 0x00016ce000037802 */ /* 0x000fc40000000f00 */
[----:B--2-4-:R-:W-:Y:S05]  /*16cd0*/  CALL.REL.NOINC `($__internal_62_$__cuda_sm70_shflsync_up_p) ;  /* 0x0000058000007944 */ /* 0x014fea0003c00000 */
[----:B------:R-:W-:Y:S01]  /*16ce0*/  SEL R3, R4, RZ, P1 ;  /* 0x000000ff04037207 */ /* 0x000fe20000800000 */
[----:B------:R-:W-:-:S04]  /*16cf0*/  IMAD.MOV.U32 R2, RZ, RZ, 0x4 ;  /* 0x00000004ff027424 */ /* 0x000fc800078e00ff */
[----:B------:R-:W-:Y:S01]  /*16d00*/  IMAD.IADD R0, R0, 0x1, R3 ;  /* 0x0000000100007824 */ /* 0x000fe200078e0203 */
        /* <DEDUP_REMOVED lines=20> */
.L_x_3092:
[----:B------:R-:W-:Y:S02]  /*16e50*/  MOV R2, 0x1 ;  /* 0x0000000100027802 */ /* 0x000fe40000000f00 */
[----:B------:R-:W-:Y:S02]  /*16e60*/  MOV R3, 0x16e80 ;  /* 0x00016e8000037802 */ /* 0x000fe40000000f00 */
[----:B------:R-:W-:Y:S05]  /*16e70*/  CALL.REL.NOINC `($__internal_62_$__cuda_sm70_shflsync_up_p) ;  /* 0x000003e000007944 */ /* 0x000fea0003c00000 */
[----:B------:R-:W-:Y:S01]  /*16e80*/  MOV R2, R4 ;  /* 0x0000000400027202 */ /* 0x000fe20000000f00 */
[----:B------:R-:W-:Y:S05]  /*16e90*/  BRA `(.L_x_3131) ;  /* 0xffffe38000007947 */ /* 0x000fea000383ffff */
.L_x_3093:
        /* <DEDUP_REMOVED lines=26> */
.L_x_3095:
[----:B------:R-:W-:Y:S02]  /*17040*/  SEL R0, RZ, 0x1, P0 ;  /* 0x00000001ff007807 */ /* 0x000fe40000000000 */
[----:B------:R-:W-:Y:S02]  /*17050*/  MOV R2, 0x17070 ;  /* 0x0001707000027802 */ /* 0x000fe40000000f00 */
[----:B-1----:R-:W-:Y:S05]  /*17060*/  CALL.REL.NOINC `($__internal_63_$__cuda_sm70_votesync_ballot) ;  /* 0x0000026000007944 */ /* 0x002fea0003c00000 */
[----:B------:R-:W-:Y:S01]  /*17070*/  MOV R10, R0 ;  /* 0x00000000000a7202 */ /* 0x000fe20000000f00 */
[----:B------:R-:W-:Y:S05]  /*17080*/  BRA `(.L_x_3133) ;  /* 0xffffe32000007947 */ /* 0x000fea000383ffff */
.L_x_3096:
[----:B------:R-:W-:Y:S01]  /*17090*/  IMAD.MOV.U32 R5, RZ, RZ, R6 ;  /* 0x000000ffff057224 */ /* 0x000fe200078e0006 */
[----:B------:R-:W-:Y:S01]  /*170a0*/  MOV R3, R8 ;  /* 0x0000000800037202 */ /* 0x000fe20000000f00 */
[----:B--2---:R-:W-:Y:S01]  /*170b0*/  IMAD.MOV.U32 R0, RZ, RZ, 0x1f ;  /* 0x0000001fff007424 */ /* 0x004fe200078e00ff */
[----:B------:R-:W-:Y:S02]  /*170c0*/  MOV R2, 0x170e0 ;  /* 0x000170e000027802 */ /* 0x000fe40000000f00 */
[----:B-1----:R-:W-:Y:S05]  /*170d0*/  CALL.REL.NOINC `($__internal_61_$__cuda_sm70_shflsync_idx_p) ;  /* 0x0000013000007944 */ /* 0x002fea0003c00000 */
[----:B------:R-:W-:Y:S01]  /*170e0*/  IMAD.MOV.U32 R12, RZ, RZ, R0 ;  /* 0x000000ffff0c7224 */ /* 0x000fe200078e0000 */
[----:B------:R-:W-:Y:S01]  /*170f0*/  MOV R3, R8 ;  /* 0x0000000800037202 */ /* 0x000fe20000000f00 */
[----:B------:R-:W-:Y:S01]  /*17100*/  IMAD.MOV.U32 R5, RZ, RZ, R7 ;  /* 0x000000ffff057224 */ /* 0x000fe200078e0007 */
[----:B------:R-:W-:Y:S02]  /*17110*/  MOV R0, 0x1f ;  /* 0x0000001f00007802 */ /* 0x000fe40000000f00 */
[----:B------:R-:W-:-:S02]  /*17120*/  MOV R2, 0x17140 ;  /* 0x0001714000027802 */ /* 0x000fc40000000f00 */
[----:B------:R-:W-:Y:S05]  /*17130*/  CALL.REL.NOINC `($__internal_61_$__cuda_sm70_shflsync_idx_p) ;  /* 0x000000d000007944 */ /* 0x000fea0003c00000 */
[----:B------:R-:W-:Y:S01]  /*17140*/  MOV R7, R0 ;  /* 0x0000000000077202 */ /* 0x000fe20000000f00 */
[----:B------:R-:W-:Y:S05]  /*17150*/  BRA `(.L_x_3134) ;  /* 0xffffe2c000007947 */ /* 0x000fea000383ffff */
.L_x_3099:
[----:B------:R-:W-:Y:S01]  /*17160*/  IMAD.MOV.U32 R5, RZ, RZ, R4 ;  /* 0x000000ffff057224 */ /* 0x000fe200078e0004 */
[----:B--2---:R-:W-:-:S02]  /*17170*/  MOV R0, 0x1f ;  /* 0x0000001f00007802 */ /* 0x004fc40000000f00 */
[----:B------:R-:W-:Y:S02]  /*17180*/  MOV R2, 0x171a0 ;  /* 0x000171a000027802 */ /* 0x000fe40000000f00 */
[----:B-1-34-:R-:W-:Y:S05]  /*17190*/  CALL.REL.NOINC `($__internal_61_$__cuda_sm70_shflsync_idx_p) ;  /* 0x0000007000007944 */ /* 0x01afea0003c00000 */
[----:B------:R-:W-:Y:S01]  /*171a0*/  MOV R13, R0 ;  /* 0x00000000000d7202 */ /* 0x000fe20000000f00 */
[----:B------:R-:W-:Y:S05]  /*171b0*/  BRA `(.L_x_3098) ;  /* 0xffffe2c000007947 */ /* 0x000fea000383ffff */
        .weak           $__internal_60_$__cuda_sm70_shflsync_bfly_p
        .type           $__internal_60_$__cuda_sm70_shflsync_bfly_p,@function
        .size           $__internal_60_$__cuda_sm70_shflsync_bfly_p,($__internal_61_$__cuda_sm70_shflsync_idx_p - $__internal_60_$__cuda_sm70_shflsync_bfly_p)
$__internal_60_$__cuda_sm70_shflsync_bfly_p:
[----:B------:R-:W-:Y:S04]  /*171c0*/  WARPSYNC R6 ;  /* 0x0000000600007348 */ /* 0x000fe80003800000 */
[----:B------:R1:W2:Y:S02]  /*171d0*/  SHFL.BFLY PT, R5, R2, R5, R7 ;  /* 0x0c00000502057389 */ /* 0x0002a400000e0007 */
[----:B-1----:R-:W-:Y:S02]  /*171e0*/  MOV R2, R3 ;  /* 0x0000000300027202 */ /* 0x002fe40000000f00 */
[----:B------:R-:W-:-:S04]  /*171f0*/  MOV R3, 0x0 ;  /* 0x0000000000037802 */ /* 0x000fc80000000f00 */
[----:B--2---:R-:W-:Y:S05]  /*17200*/  RET.REL.NODEC R2 `(_ZN7cutlass13device_kernelIN5flash19enable_sm80_to_sm89INS1_16FlashAttnFwdSm80INS1_25CollectiveMainloopFwdSm80ILi8ELi1ELb1EN4cute5tupleIJNS5_1CILi128EEENS7_ILi48EEENS7_ILi256EEEEEELi256ENS_10bfloat16_tEfNS_4arch4Sm80ELb0ELb1ELb0ELb1ELb0ELb0ELb1ELb1EEENS1_21CollectiveEpilogueFwdINS6_IJS8_SA_S9_EEENS6_IJNS7_ILi1EEESI_SI_EEESC_SE_Li256ELb1ELb1ELb1ELb0EEENS1_36VarlenDynamicPersistentTileSchedulerILi128ELi48ELi256ELi256ELb1ELb1ELb0ELb1ELb0ELb1EEEEEEEEEvNT_6ParamsE) ;  /* 0xfffe8df002007950 */ /* 0x004fea0003c3ffff */
        .weak           $__internal_61_$__cuda_sm70_shflsync_idx_p
        .type           $__internal_61_$__cuda_sm70_shflsync_idx_p,@function
        .size           $__internal_61_$__cuda_sm70_shflsync_idx_p,($__internal_62_$__cuda_sm70_shflsync_up_p - $__internal_61_$__cuda_sm70_shflsync_idx_p)
$__internal_61_$__cuda_sm70_shflsync_idx_p:
[----:B------:R-:W-:-:S04]  /*17210*/  MOV R114, 0xffffffff ;  /* 0xffffffff00727802 */ /* 0x000fc80000000f00 */
[----:B------:R-:W-:Y:S04]  /*17220*/  WARPSYNC R114 ;  /* 0x0000007200007348 */ /* 0x000fe80003800000 */
[----:B------:R1:W2:Y:S02]  /*17230*/  SHFL.IDX PT, R0, R5, R3, R0 ;  /* 0x0000000305007389 */ /* 0x0002a400000e0000 */
[----:B-1----:R-:W-:-:S04]  /*17240*/  MOV R3, 0x0 ;  /* 0x0000000000037802 */ /* 0x002fc80000000f00 */
[----:B--2---:R-:W-:Y:S05]  /*17250*/  RET.REL.NODEC R2 `(_ZN7cutlass13device_kernelIN5flash19enable_sm80_to_sm89INS1_16FlashAttnFwdSm80INS1_25CollectiveMainloopFwdSm80ILi8ELi1ELb1EN4cute5tupleIJNS5_1CILi128EEENS7_ILi48EEENS7_ILi256EEEEEELi256ENS_10bfloat16_tEfNS_4arch4Sm80ELb0ELb1ELb0ELb1ELb0ELb0ELb1ELb1EEENS1_21CollectiveEpilogueFwdINS6_IJS8_SA_S9_EEENS6_IJNS7_ILi1EEESI_SI_EEESC_SE_Li256ELb1ELb1ELb1ELb0EEENS1_36VarlenDynamicPersistentTileSchedulerILi128ELi48ELi256ELi256ELb1ELb1ELb0ELb1ELb0ELb1EEEEEEEEEvNT_6ParamsE) ;  /* 0xfffe8da002007950 */ /* 0x004fea0003c3ffff */
        .weak           $__internal_62_$__cuda_sm70_shflsync_up_p
        .type           $__internal_62_$__cuda_sm70_shflsync_up_p,@function
        .size           $__internal_62_$__cuda_sm70_shflsync_up_p,($__internal_63_$__cuda_sm70_votesync_ballot - $__internal_62_$__cuda_sm70_shflsync_up_p)
$__internal_62_$__cuda_sm70_shflsync_up_p:
[----:B------:R-:W-:Y:S02]  /*17260*/  IMAD.MOV.U32 R4, RZ, RZ, RZ ;  /* 0x000000ffff047224 */ /* 0x000fe400078e00ff */
[----:B------:R-:W-:-:S04]  /*17270*/  IMAD.MOV.U32 R10, RZ, RZ, -0x1 ;  /* 0xffffffffff0a7424 */ /* 0x000fc800078e00ff */
[----:B------:R-:W-:Y:S04]  /*17280*/  WARPSYNC R10 ;  /* 0x0000000a00007348 */ /* 0x000fe80003800000 */
[----:B------:R1:W2:Y:S02]  /*17290*/  SHFL.UP PT, R4, R0, R2, R4 ;  /* 0x0400000200047389 */ /* 0x0002a400000e0004 */
[----:B-1----:R-:W-:Y:S02]  /*172a0*/  MOV R2, R3 ;  /* 0x0000000300027202 */ /* 0x002fe40000000f00 */
[----:B------:R-:W-:-:S04]  /*172b0*/  MOV R3, 0x0 ;  /* 0x0000000000037802 */ /* 0x000fc80000000f00 */
[----:B--2---:R-:W-:Y:S05]  /*172c0*/  RET.REL.NODEC R2 `(_ZN7cutlass13device_kernelIN5flash19enable_sm80_to_sm89INS1_16FlashAttnFwdSm80INS1_25CollectiveMainloopFwdSm80ILi8ELi1ELb1EN4cute5tupleIJNS5_1CILi128EEENS7_ILi48EEENS7_ILi256EEEEEELi256ENS_10bfloat16_tEfNS_4arch4Sm80ELb0ELb1ELb0ELb1ELb0ELb0ELb1ELb1EEENS1_21CollectiveEpilogueFwdINS6_IJS8_SA_S9_EEENS6_IJNS7_ILi1EEESI_SI_EEESC_SE_Li256ELb1ELb1ELb1ELb0EEENS1_36VarlenDynamicPersistentTileSchedulerILi128ELi48ELi256ELi256ELb1ELb1ELb0ELb1ELb0ELb1EEEEEEEEEvNT_6ParamsE) ;  /* 0xfffe8d3002007950 */ /* 0x004fea0003c3ffff */
        .weak           $__internal_63_$__cuda_sm70_votesync_ballot
        .type           $__internal_63_$__cuda_sm70_votesync_ballot,@function
        .size           $__internal_63_$__cuda_sm70_votesync_ballot,(.L_x_5251 - $__internal_63_$__cuda_sm70_votesync_ballot)
$__internal_63_$__cuda_sm70_votesync_ballot:
[----:B------:R-:W-:Y:S01]  /*172d0*/  ISETP.NE.U32.AND P0, PT, R0, 0x1, PT ;  /* 0x000000010000780c */ /* 0x000fe20003f05070 */
[----:B------:R-:W-:-:S04]  /*172e0*/  IMAD.MOV.U32 R3, RZ, RZ, -0x1 ;  /* 0xffffffffff037424 */ /* 0x000fc800078e00ff */
[----:B------:R-:W-:Y:S08]  /*172f0*/  WARPSYNC R3 ;  /* 0x0000000300007348 */ /* 0x000ff00003800000 */
[----:B------:R-:W-:-:S04]  /*17300*/  VOTE.ANY R0, PT, !P0 ;  /* 0x0000000000007806 */ /* 0x000fc800040e0100 */
[----:B------:R-:W-:Y:S01]  /*17310*/  LOP3.LUT R0, R0, R3, RZ, 0xc0, !PT ;  /* 0x0000000300007212 */ /* 0x000fe200078ec0ff */
[----:B------:R-:W-:-:S04]  /*17320*/  IMAD.MOV.U32 R3, RZ, RZ, 0x0 ;  /* 0x00000000ff037424 */ /* 0x000fc800078e00ff */
[----:B------:R-:W-:Y:S05]  /*17330*/  RET.REL.NODEC R2 `(_ZN7cutlass13device_kernelIN5flash19enable_sm80_to_sm89INS1_16FlashAttnFwdSm80INS1_25CollectiveMainloopFwdSm80ILi8ELi1ELb1EN4cute5tupleIJNS5_1CILi128EEENS7_ILi48EEENS7_ILi256EEEEEELi256ENS_10bfloat16_tEfNS_4arch4Sm80ELb0ELb1ELb0ELb1ELb0ELb0ELb1ELb1EEENS1_21CollectiveEpilogueFwdINS6_IJS8_SA_S9_EEENS6_IJNS7_ILi1EEESI_SI_EEESC_SE_Li256ELb1ELb1ELb1ELb0EEENS1_36VarlenDynamicPersistentTileSchedulerILi128ELi48ELi256ELi256ELb1ELb1ELb0ELb1ELb0ELb1EEEEEEEEEvNT_6ParamsE) ;  /* 0xfffe8cc002007950 */ /* 0x000fea0003c3ffff */
.L_x_3135:
        /* <DEDUP_REMOVED lines=12> */
.L_x_5251:


//--------------------- .text._ZN7cutlass13device_kernelIN5flash19enable_sm80_to_sm89INS1_16FlashAttnFwdSm80INS1_25CollectiveMainloopFwdSm80ILi8ELi1ELb0EN4cute5tupleIJNS5_1CILi128EEENS7_ILi32EEENS7_ILi256EEEEEELi256ENS_10bfloat16_tEfNS_4arch4Sm80ELb0ELb1ELb0ELb1ELb0ELb1ELb1ELb1EEENS1_21CollectiveEpilogueFwdINS6_IJS8_SA_S9_EEENS6_IJNS7_ILi1EEESI_SI_EEESC_SE_Li256ELb1ELb1ELb1ELb0EEENS1_36VarlenDynamicPersistentTileSchedulerILi128ELi32ELi256ELi256ELb1ELb1ELb0ELb1ELb0ELb1EEEEEEEEEvNT_6ParamsE --------------------------
	.section	.text._ZN7cutlass13device_kernelIN5flash19enable_sm80_to_sm89INS1_16FlashAttnFwdSm80INS1_25CollectiveMainloopFwdSm80ILi8ELi1ELb0EN4cute5tupleIJNS5_1CILi128EEENS7_ILi32EEENS7_ILi256EEEEEELi256ENS_10bfloat16_tEfNS_4arch4Sm80ELb0ELb1ELb0ELb1ELb0ELb1ELb1ELb1EEENS1_21CollectiveEpilogueFwdINS6_IJS8_SA_S9_EEENS6_IJNS7_ILi1EEESI_SI_EEESC_SE_Li256ELb1ELb1ELb1ELb0EEENS1_36VarlenDynamicPersistentTileSchedulerILi128ELi32ELi256ELi256ELb1ELb1ELb0ELb1ELb0ELb1EEEEEEEEEvNT_6ParamsE,"ax",@progbits
	.sectioninfo	@"SHI_REGISTERS=255"
	.align	128
.text._ZN7cutlass13device_kernelIN5flash19enable_sm80_to_sm89INS1_16FlashAttnFwdSm80INS1_25CollectiveMainloopFwdSm80ILi8ELi1ELb0EN4cute5tupleIJNS5_1CILi128EEENS7_ILi32EEENS7_ILi256EEEEEELi256ENS_10bfloat16_tEfNS_4arch4Sm80ELb0ELb1ELb0ELb1ELb0ELb1ELb1ELb1EEENS1_21CollectiveEpilogueFwdINS6_IJS8_SA_S9_EEENS6_IJNS7_ILi1EEESI_SI_EEESC_SE_Li256ELb1ELb1ELb1ELb0EEENS1_36VarlenDynamicPersistentTileSchedulerILi128ELi32ELi256ELi256ELb1ELb1ELb0ELb1ELb0ELb1EEEEEEEEEvNT_6ParamsE:
        .type           _ZN7cutlass13device_kernelIN5flash19enable_sm80_to_sm89INS1_16FlashAttnFwdSm80INS1_25CollectiveMainloopFwdSm80ILi8ELi1ELb0EN4cute5tupleIJNS5_1CILi128EEENS7_ILi32EEENS7_ILi256EEEEEELi256ENS_10bfloat16_tEfNS_4arch4Sm80ELb0ELb1ELb0ELb1ELb0ELb1ELb1ELb1EEENS1_21CollectiveEpilogueFwdINS6_IJS8_SA_S9_EEENS6_IJNS7_ILi1EEESI_SI_EEESC_SE_Li256ELb1ELb1ELb1ELb0EEENS1_36VarlenDynamicPersistentTileSchedulerILi128ELi32ELi256ELi256ELb1ELb1ELb0ELb1ELb0ELb1EEEEEEEEEvNT_6ParamsE,@function
        .size           _ZN7cutlass13device_kernelIN5flash19enable_sm80_to_sm89INS1_16FlashAttnFwdSm80INS1_25CollectiveMainloopFwdSm80ILi8ELi1ELb0EN4cute5tupleIJNS5_1CILi128EEENS7_ILi32EEENS7_ILi256EEEEEELi256ENS_10bfloat16_tEfNS_4arch4Sm80ELb0ELb1ELb0ELb1ELb0ELb1ELb1ELb1EEENS1_21CollectiveEpilogueFwdINS6_IJS8_SA_S9_EEENS6_IJNS7_ILi1EEESI_SI_EEESC_SE_Li256ELb1ELb1ELb1ELb0EEENS1_36VarlenDynamicPersistentTileSchedulerILi128ELi32ELi256ELi256ELb1ELb1ELb0ELb1ELb0ELb1EEEEEEEEEvNT_6ParamsE,(.L_x_5256 - _ZN7cutlass13device_kernelIN5flash19enable_sm80_to_sm89INS1_16FlashAttnFwdSm80INS1_25CollectiveMainloopFwdSm80ILi8ELi1ELb0EN4cute5tupleIJNS5_1CILi128EEENS7_ILi32EEENS7_ILi256EEEEEELi256ENS_10bfloat16_tEfNS_4arch4Sm80ELb0ELb1ELb0ELb1ELb0ELb1ELb1ELb1EEENS1_21CollectiveEpilogueFwdINS6_IJS8_SA_S9_EEENS6_IJNS7_ILi1EEESI_SI_EEESC_SE_Li256ELb1ELb1ELb1ELb0EEENS1_36VarlenDynamicPersistentTileSchedulerILi128ELi32ELi256ELi256ELb1ELb1ELb0ELb1ELb0ELb1EEEEEEEEEvNT_6ParamsE)
        .other          _ZN7cutlass13device_kernelIN5flash19enable_sm80_to_sm89INS1_16FlashAttnFwdSm80INS1_25CollectiveMainloopFwdSm80ILi8ELi1ELb0EN4cute5tupleIJNS5_1CILi128EEENS7_ILi32EEENS7_ILi256EEEEEELi256ENS_10bfloat16_tEfNS_4arch4Sm80ELb0ELb1ELb0ELb1ELb0ELb1ELb1ELb1EEENS1_21CollectiveEpilogueFwdINS6_IJS8_SA_S9_EEENS6_IJNS7_ILi1EEESI_SI_EEESC_SE_Li256ELb1ELb1ELb1ELb0EEENS1_36VarlenDynamicPersistentTileSchedulerILi128ELi32ELi256ELi256ELb1ELb1ELb0ELb1ELb0ELb1EEEEEEEEEvNT_6ParamsE,@"STO_CUDA_ENTRY STV_DEFAULT"
_ZN7cutlass13device_kernelIN5flash19enable_sm80_to_sm89INS1_16FlashAttnFwdSm80INS1_25CollectiveMainloopFwdSm80ILi8ELi1ELb0EN4cute5tupleIJNS5_1CILi128EEENS7_ILi32EEENS7_ILi256EEEEEELi256ENS_10bfloat16_tEfNS_4arch4Sm80ELb0ELb1ELb0ELb1ELb0ELb1ELb1ELb1EEENS1_21CollectiveEpilogueFwdINS6_IJS8_SA_S9_EEENS6_IJNS7_ILi1EEESI_SI_EEESC_SE_Li256ELb1ELb1ELb1ELb0EEENS1_36VarlenDynamicPersistentTileSchedulerILi128ELi32ELi256ELi256ELb1ELb1ELb0ELb1ELb0ELb1EEEEEEEEEvNT_6ParamsE:
        /* <DEDUP_REMOVED lines=53> */
.L_x_3141:
        /* <DEDUP_REMOVED lines=17> */
.L_x_3374:
        /* <DEDUP_REMOVED lines=16> */
.L_x_3375:
[----:B---3--:R-:W-:-:S05]  /*0560*/  IMAD R0, R0, c[0x0][0x538], RZ ;  /* 0x00014e0000007a24 */ /* 0x008fca00078e02ff */
[----:B------:R-:W-:-:S04]  /*0570*/  IADD3 R6, R0, R6, RZ ;  /* 0x0000000600067210 */ /* 0x000fc80007ffe0ff */
[----:B------:R-:W-:-:S13]  /*0580*/  ISETP.GT.AND P0, PT, R6, UR4, PT ;  /* 0x0000000406007c0c */ /* 0x000fda000bf04270 */
[----:B-12---:R-:W-:Y:S05]  /*0590*/  @!P0 BRA `(.L_x_3141) ;  /* 0xfffffdb000008947 */ /* 0x006fea000383ffff */
.L_x_3137:
[----:B------:R-:W-:-:S05]  /*05a0*/  IADD3 R12, -R0, R6, RZ ;  /* 0x00000006000c7210 */ /* 0x000fca0007ffe1ff */
[----:B------:R-:W-:-:S05]  /*05b0*/  IMAD R0, R4, c[0x0][0x538], R12 ;  /* 0x00014e0004007a24 */ /* 0x000fca00078e020c */
[----:B------:R-:W-:Y:S01]  /*05c0*/  ISETP.GT.AND P0, PT, R0, UR4, PT ;  /* 0x0000000400007c0c */ /* 0x000fe2000bf04270 */
[----:B------:R-:W-:-:S12]  /*05d0*/  BRA.DIV ~URZ, `(.L_x_3142) ;  /* 0x0001ec027f007947 */ /* 0x000fd8000b800000 */
[----:B------:R-:W-:-:S04]  /*05e0*/  VOTE.ANY R11, PT, !P0 ;  /* 0x00000000000b7806 */ /* 0x000fc800040e0100 */
.L_x_3376:
[----:B------:R-:W1:Y:S02]  /*05f0*/  POPC R0, R11 ;  /* 0x0000000b00007309 */ /* 0x000e640000000000 */
[----:B-12---:R-:W-:Y:S01]  /*0600*/  IADD3 R231, R0, R7, RZ ;  /* 0x0000000700e77210 */ /* 0x006fe20007ffe0ff */
[----:B------:R-:W-:Y:S05]  /*0610*/  BRA.DIV ~URZ, `(.L_x_3143) ;  /* 0x0001ec127f007947 */ /* 0x000fea000b800000 */
[----:B------:R1:W2:Y:S01]  /*0620*/  SHFL.IDX PT, R229, R10, R0, 0x1f ;  /* 0x00001f000ae57589 */ /* 0x0002a200000e0000 */
[----:B------:R-:W-:-:S03]  /*0630*/  MOV R6, RZ ;  /* 0x000000ff00067202 */ /* 0x000fc60000000f00 */
[----:B------:R1:W3:Y:S04]  /*0640*/  SHFL.IDX PT, R10, R8, R0, 0x1f ;  /* 0x00001f00080a7589 */ /* 0x0002e800000e0000 */
.L_x_3377:
[----:B------:R-:W-:Y:S01]  /*0650*/  ISETP.NE.AND P0, PT, R11, RZ, PT ;  /* 0x000000ff0b00720c */ /* 0x000fe20003f05270 */
[----:B------:R-:W-:-:S12]  /*0660*/  BSSY B0, `(.L_x_3144) ;  /* 0x0000005000007945 */ /* 0x000fd80003800000 */
[----:B------:R-:W-:Y:S05]  /*0670*/  @!P0 BRA `(.L_x_3145) ;  /* 0x0000003000008947 */ /* 0x000fea0003800000 */
[----:B------:R-:W-:Y:S01]  /*0680*/  IADD3 R5, R0, -0x1, RZ ;  /* 0xffffffff00057810 */ /* 0x000fe20007ffe0ff */
[----:B------:R-:W-:Y:S05]  /*0690*/  BRA.DIV ~URZ, `(.L_x_3146) ;  /* 0x0001ec727f007947 */ /* 0x000fea000b800000 */
[----:B------:R4:W1:Y:S02]  /*06a0*/  SHFL.IDX PT, R6, R4, R5, 0x1f ;  /* 0x00001f0504067589 */ /* 0x00086400000e0000 */
.L_x_3145:
[----:B------:R-:W-:Y:S05]  /*06b0*/  BSYNC B0 ;  /* 0x0000000000007941 */ /* 0x000fea0003800000 */
.L_x_3144:
        /* <DEDUP_REMOVED lines=67> */
.L_x_3148:
        /* <DEDUP_REMOVED lines=68> */
.L_x_3149:
[----:B------:R-:W-:Y:S05]  /*0f30*/  BSYNC B0 ;  /* 0x0000000000007941 */ /* 0x000fea0003800000 */
.L_x_3147:
[----:B------:R-:W-:-:S04]  /*0f40*/  LOP3.LUT R0, RZ, R0, RZ, 0x33, !PT ;  /* 0x00000000ff007212 */ /* 0x000fc800078e33ff */
[----:B------:R-:W-:Y:S01]  /*0f50*/  IADD3 R229, R0, R229, RZ ;  /* 0x000000e500e57210 */ /* 0x000fe20007ffe0ff */
[----:B------:R-:W-:Y:S05]  /*0f60*/  BRA `(.L_x_3150) ;  /* 0x0000004000007947 */ /* 0x000fea0003800000 */
.L_x_3138:
[----:B--2---:R-:W-:Y:S01]  /*0f70*/  IMAD.MOV.U32 R229, RZ, RZ, RZ ;  /* 0x000000ffffe57224 */ /* 0x004fe200078e00ff */
[----:B------:R-:W-:Y:S01]  /*0f80*/  MOV R230, RZ ;  /* 0x000000ff00e67202 */ /* 0x000fe20000000f00 */
[----:B------:R-:W-:Y:S01]  /*0f90*/  IMAD.U32 R228, RZ, RZ, UR4 ;  /* 0x00000004ffe47e24 */ /* 0x000fe2000f8e00ff */
[----:B------:R-:W-:Y:S02]  /*0fa0*/  MOV R231, c[0x0][0x53c] ;  /* 0x00014f0000e77a02 */ /* 0x000fe40000000f00 */
.L_x_3150:
[----:B------:R-:W-:Y:S01]  /*0fb0*/  ISETP.NE.AND P0, PT, R13, RZ, PT ;  /* 0x000000ff0d00720c */ /* 0x000fe20003f05270 */
[----:B------:R-:W-:-:S12]  /*0fc0*/  WARPSYNC 0xffffffff ;  /* 0xffffffff00007948 */ /* 0x000fd80003800000 */
[----:B------:R1:W-:Y:S04]  /*0fd0*/  @!P0 STS.128 [0x20080], R228 ;  /* 0x020080e4ff008388 */ /* 0x0003e80000000c00 */
[----:B------:R-:W-:Y:S06]  /*0fe0*/  BAR.ARV 0x5, 0x100 ;  /* 0x0144000000007b1d */ /* 0x000fec0000002000 */
.L_x_3136:
        /* <DEDUP_REMOVED lines=62> */
[----:B------:R-:W-:Y:S01]  /*13d0*/  IMAD R4, R0, 0x2, R6 ;  /* 0x0000000200047824 */ /* 0x000fe200078e0206 */
        /* <DEDUP_REMOVED lines=27> */
[CC--:B------:R-:W-:Y:S01]  /*1590*/  IADD3 R3, R0.reuse, R4.reuse, R6 ;  /* 0x0000000400037210 */ /* 0x0c0fe20007ffe006 */
        /* <DEDUP_REMOVED lines=10> */
[C---:B------:R-:W-:Y:S01]  /*1640*/  SEL R6, R9.reuse, 0xffffffc0, !P2 ;  /* 0xffffffc009067807 */ /* 0x040fe20005000000 */
[----:B------:R-:W-:Y:S01]  /*1650*/  IMAD.IADD R183, R182, 0x1, R2 ;  /* 0x00000001b6b77824 */ /* 0x000fe200078e0202 */
[----:B------:R-:W-:Y:S01]  /*1660*/  SEL R0, R9, 0xffffffc0, !P3 ;  /* 0xffffffc009007807 */ /* 0x000fe20005800000 */
[----:B------:R-:W-:Y:S01]  /*1670*/  IMAD.IADD R179, R2, 0x1, R178 ;  /* 0x0000000102b37824 */ /* 0x000fe200078e02b2 */
[----:B------:R-:W-:Y:S01]  /*1680*/  SHF.R.S32.HI R7, RZ, 0x1f, R209 ;  /* 0x0000001fff077819 */ /* 0x000fe200000114d1 */
[--C-:B------:R-:W-:Y:S01]  /*1690*/  IMAD.IADD R245, R238, 0x1, R6.reuse ;  /* 0x00000001eef57824 */ /* 0x100fe200078e0206 */
[C---:B------:R-:W-:Y:S01]  /*16a0*/  IADD3 R10, R209.reuse, 0x8, RZ ;  /* 0x00000008d10a7810 */ /* 0x040fe20007ffe0ff */
[C---:B------:R-:W-:Y:S01]  /*16b0*/  IMAD.IADD R244, R6.reuse, 0x1, R241 ;  /* 0x0000000106f47824 */ /* 0x040fe200078e02f1 */
[C---:B------:R-:W-:Y:S01]  /*16c0*/  IADD3 R9, R209.reuse, 0x10, RZ ;  /* 0x00000010d1097810 */ /* 0x040fe20007ffe0ff */
[----:B------:R-:W-:Y:S01]  /*16d0*/  IMAD.IADD R243, R6, 0x1, R239 ;  /* 0x0000000106f37824 */ /* 0x000fe200078e02ef */
[C---:B------:R-:W-:Y:S01]  /*16e0*/  IADD3 R8, R209.reuse, 0x18, RZ ;  /* 0x00000018d1087810 */ /* 0x040fe20007ffe0ff */
        /* <DEDUP_REMOVED lines=23> */
.L_x_3373:
        /* <DEDUP_REMOVED lines=33> */
.L_x_3151:
[----:B------:R-:W-:-:S04]  /*1a70*/  ISETP.NE.U32.AND P0, PT, RZ, c[0x0][0x368], PT ;  /* 0x0000da00ff007a0c */ /* 0x000fc80003f05070 */
[----:B------:R-:W-:-:S13]  /*1a80*/  ISETP.NE.AND.EX P0, PT, RZ, c[0x0][0x36c], PT, P0 ;  /* 0x0000db00ff007a0c */ /* 0x000fda0003f05300 */
[----:B------:R-:W-:Y:S05]  /*1a90*/  @!P0 BRA `(.L_x_3152) ;  /* 0x0000003000008947 */ /* 0x000fea0003800000 */
[----:B-1----:R-:W-:-:S05]  /*1aa0*/  IMAD.WIDE R4, R231, R15, c[0x0][0x368] ;  /* 0x0000da00e7047625 */ /* 0x002fca00078e020f */
[----:B------:R1:W5:Y:S01]  /*1ab0*/  LDG.E R12, [R4.64] ;  /* 0x00000006040c7981 */ /* 0x000362000c1e1900 */
[----:B------:R-:W-:Y:S05]  /*1ac0*/  BRA `(.L_x_3153) ;  /* 0x0000005000007947 */ /* 0x000fea0003800000 */
.L_x_3152:
[----:B------:R-:W-:Y:S01]  /*1ad0*/  MOV R12, c[0x0][0x1d0] ;  /* 0x00007400000c7a02 */ /* 0x000fe20000000f00 */
[----:B------:R-:W-:Y:S05]  /*1ae0*/  @!P5 BRA `(.L_x_3153) ;  /* 0x000000300000d947 */ /* 0x000fea0003800000 */
[----:B-1----:R-:W2:Y:S04]  /*1af0*/  LDG.E R6, [R4.64] ;  /* 0x0000000604067981 */ /* 0x002ea8000c1e1900 */
[----:B------:R-:W2:Y:S02]  /*1b00*/  LDG.E R0, [R4.64+0x4] ;  /* 0x0000040604007981 */ /* 0x000ea4000c1e1900 */
[----:B--2---:R-:W-:Y:S02]  /*1b10*/  IADD3 R12, -R6, R0, RZ ;  /* 0x00000000060c7210 */ /* 0x004fe40007ffe1ff */
.L_x_3153:
        /* <DEDUP_REMOVED lines=41> */
.L_x_3156:
[----:B------:R-:W-:-:S13]  /*1db0*/  ISETP.NE.AND P0, PT, R6, 0x1, PT ;  /* 0x000000010600780c */ /* 0x000fda0003f05270 */
[----:B------:R-:W-:-:S05]  /*1dc0*/  @P0 IMAD.HI.U32 R0, R2, c[0x0][0x330], RZ ;  /* 0x0000cc0002000a27 */ /* 0x000fca00078e00ff */
[----:B------:R-:W-:Y:S02]  /*1dd0*/  @P0 SHF.R.U32.HI R2, RZ, c[0x0][0x334], R0 ;  /* 0x0000cd00ff020a19 */ /* 0x000fe40000011600 */
.L_x_3157:
[----:B------:R-:W-:Y:S05]  /*1de0*/  BSYNC B0 ;  /* 0x0000000000007941 */ /* 0x000fea0003800000 */
.L_x_3155:
[----:B------:R-:W-:-:S05]  /*1df0*/  IMAD R2, R2, R6, c[0x0][0x32c] ;  /* 0x0000cb0002027624 */ /* 0x000fca00078e0206 */
[----:B------:R-:W-:-:S04]  /*1e00*/  IMNMX R3, R3, R2, PT ;  /* 0x0000000203037217 */ /* 0x000fc80003800200 */
.L_x_3154:
        /* <DEDUP_REMOVED lines=21> */
.L_x_3160:
[----:B------:R-:W-:-:S13]  /*1f60*/  ISETP.NE.AND P0, PT, R6, 0x1, PT ;  /* 0x000000010600780c */ /* 0x000fda0003f05270 */
[----:B------:R-:W-:-:S05]  /*1f70*/  @P0 IMAD.HI.U32 R3, R0, c[0x0][0x330], RZ ;  /* 0x0000cc0000030a27 */ /* 0x000fca00078e00ff */
[----:B------:R-:W-:Y:S02]  /*1f80*/  @P0 SHF.R.U32.HI R0, RZ, c[0x0][0x334], R3 ;  /* 0x0000cd00ff000a19 */ /* 0x000fe40000011603 */
.L_x_3161:
[----:B------:R-:W-:Y:S05]  /*1f90*/  BSYNC B0 ;  /* 0x0000000000007941 */ /* 0x000fea0003800000 */
.L_x_3159:
[----:B------:R-:W-:-:S05]  /*1fa0*/  IMAD R0, R0, c[0x0][0x32c], RZ ;  /* 0x0000cb0000007a24 */ /* 0x000fca00078e02ff */
[----:B------:R-:W-:-:S04]  /*1fb0*/  IMNMX R2, R2, R0, !PT ;  /* 0x0000000002027217 */ /* 0x000fc80007800200 */
.L_x_3158:
        /* <DEDUP_REMOVED lines=46> */
.L_x_3163:
[----:B------:R-:W-:Y:S05]  /*22a0*/  BSYNC B0 ;  /* 0x0000000000007941 */ /* 0x000fea0003800000 */
.L_x_3162:
        /* <DEDUP_REMOVED lines=34> */
[----:B------:R-:W-:Y:S01]  /*24d0*/  IADD3 R101, P0, R213, R13, RZ ;  /* 0x0000000dd5657210 */ /* 0x000fe20007f1e0ff */
        /* <DEDUP_REMOVED lines=188> */
.L_x_3183:
        /* <DEDUP_REMOVED lines=55> */
[----:B------:R-:W-:-:S12]  /*3410*/  CS2R R2, SRZ ;  /* 0x0000000000027805 */ /* 0x000fd8000001ff00 */
[----:B------:R1:W5:Y:S04]  /*3420*/  @!P0 LDG.E.64 R2, [R8.64] ;  /* 0x0000000608028981 */ /* 0x000368000c1e1b00 */
[----:B------:R1:W5:Y:S01]  /*3430*/  @!P0 LDG.E.64 R22, [R4.64] ;  /* 0x0000000604168981 */ /* 0x000362000c1e1b00 */
[----:B------:R-:W-:-:S13]  /*3440*/  ISETP.GE.AND P0, PT, R158, c[0x0][0x27c], PT ;  /* 0x00009f009e007a0c */ /* 0x000fda0003f06270 */
[----:B------:R1:W5:Y:S04]  /*3450*/  @!P0 LDG.E.64 R6, [R8.64+0x40] ;  /* 0x0000400608068981 */ /* 0x000368000c1e1b00 */
[----:B------:R1:W5:Y:S01]  /*3460*/  @!P0 LDG.E.64 R28, [R4.64+0x40] ;  /* 0x00004006041c8981 */ /* 0x000362000c1e1b00 */
[----:B------:R-:W-:-:S13]  /*3470*/  ISETP.GE.AND P0, PT, R18, c[0x0][0x27c], PT ;  /* 0x00009f0012007a0c */ /* 0x000fda0003f06270 */
[----:B------:R1:W5:Y:S04]  /*3480*/  @!P0 LDG.E.64 R12, [R8.64+0x80] ;  /* 0x00008006080c8981 */ /* 0x000368000c1e1b00 */
[----:B------:R1:W5:Y:S01]  /*3490*/  @!P0 LDG.E.64 R30, [R4.64+0x80] ;  /* 0x00008006041e8981 */ /* 0x000362000c1e1b00 */
[----:B------:R-:W-:-:S13]  /*34a0*/  ISETP.GE.AND P0, PT, R147, c[0x0][0x27c], PT ;  /* 0x00009f0093007a0c */ /* 0x000fda0003f06270 */
[----:B------:R1:W5:Y:S04]  /*34b0*/  @!P0 LDG.E.64 R16, [R8.64+0xc0] ;  /* 0x0000c00608108981 */ /* 0x000368000c1e1b00 */
[----:B------:R1:W5:Y:S02]  /*34c0*/  @!P0 LDG.E.64 R32, [R4.64+0xc0] ;  /* 0x0000c00604208981 */ /* 0x000364000c1e1b00 */
.L_x_3169:
[----:B------:R-:W-:Y:S05]  /*34d0*/  BSYNC B0 ;  /* 0x0000000000007941 */ /* 0x000fea0003800000 */
.L_x_3168:
        /* <DEDUP_REMOVED lines=77> */
.L_x_3172:
[----:B------:R-:W-:Y:S05]  /*39b0*/  BSYNC B0 ;  /* 0x0000000000007941 */ /* 0x000fea0003800000 */
.L_x_3171:
[----:B------:R-:W-:Y:S01]  /*39c0*/  ISETP.GE.AND P0, PT, R146, c[0x0][0x1d4], PT ;  /* 0x0000750092007a0c */ /* 0x000fe20003f06270 */
[----:B------:R-:W-:-:S12]  /*39d0*/  BSSY B0, `(.L_x_3173) ;  /* 0x0000035000007945 */ /* 0x000fd80003800000 */
[----:B------:R-:W-:-:S05]  /*39e0*/  @P0 BRA `(.L_x_3174) ;  /* 0x0000033000000947 */ /* 0x000fca0003800000 */
[----:B------:R-:W-:Y:S01]  /*39f0*/  ISETP.GE.AND P0, PT, R158, c[0x0][0x27c], PT ;  /* 0x00009f009e007a0c */ /* 0x000fe20003f06270 */
[----:B-1----:R-:W1:-:S12]  /*3a00*/  LDS.128 R8, [R195+0xd080] ;  /* 0x00d08000c3087984 */ /* 0x002e580000000c00 */
        /* <DEDUP_REMOVED lines=49> */
.L_x_3174:
[----:B------:R-:W-:Y:S05]  /*3d20*/  BSYNC B0 ;  /* 0x0000000000007941 */ /* 0x000fea0003800000 */
.L_x_3173:
        /* <DEDUP_REMOVED lines=54> */
.L_x_3176:
[----:B------:R-:W-:Y:S05]  /*4090*/  BSYNC B0 ;  /* 0x0000000000007941 */ /* 0x000fea0003800000 */
.L_x_3175:
[----:B------:R-:W-:-:S13]  /*40a0*/  ISETP.GE.AND P0, PT, R216, c[0x0][0x1d4], PT ;  /* 0x00007500d8007a0c */ /* 0x000fda0003f06270 */
        /* <DEDUP_REMOVED lines=53> */
.L_x_3167:
        /* <DEDUP_REMOVED lines=23> */
[----:B------:R-:W-:-:S13]  /*4570*/  ISETP.GE.AND P0, PT, R144, c[0x0][0x27c], PT ;  /* 0x00009f0090007a0c */ /* 0x000fda0003f06270 */
[----:B------:R1:W5:Y:S04]  /*4580*/  @!P0 LDG.E.128 R4, [R8.64] ;  /* 0x0000000608048981 */ /* 0x000368000c1e1d00 */
[----:B------:R1:W5:Y:S01]  /*4590*/  @!P0 LDG.E.128 R24, [R2.64] ;  /* 0x0000000602188981 */ /* 0x000362000c1e1d00 */
[----:B------:R-:W-:-:S13]  /*45a0*/  ISETP.GE.AND P0, PT, R146, c[0x0][0x27c], PT ;  /* 0x00009f0092007a0c */ /* 0x000fda0003f06270 */
[----:B------:R1:W5:Y:S04]  /*45b0*/  @!P0 LDG.E.128 R16, [R8.64+0x80] ;  /* 0x0000800608108981 */ /* 0x000368000c1e1d00 */
[----:B------:R1:W5:Y:S02]  /*45c0*/  @!P0 LDG.E.128 R40, [R2.64+0x80] ;  /* 0x0000800602288981 */ /* 0x000364000c1e1d00 */
.L_x_3178:
[----:B------:R-:W-:Y:S05]  /*45d0*/  BSYNC B0 ;  /* 0x0000000000007941 */ /* 0x000fea0003800000 */
.L_x_3177:
        /* <DEDUP_REMOVED lines=36> */
[----:B------:R-:W-:-:S12]  /*4820*/  IMAD.MOV.U32 R2, RZ, RZ, R7 ;  /* 0x000000ffff027224 */ /* 0x000fd800078e0007 */
        /* <DEDUP_REMOVED lines=99> */
.L_x_3180:
[----:B------:R-:W-:Y:S05]  /*4e60*/  BSYNC B0 ;  /* 0x0000000000007941 */ /* 0x000fea0003800000 */
.L_x_3179:
[----:B------:R-:W-:-:S13]  /*4e70*/  ISETP.GE.AND P0, PT, R146, c[0x0][0x1d4], PT ;  /* 0x0000750092007a0c */ /* 0x000fda0003f06270 */
[----:B------:R-:W-:-:S05]  /*4e80*/  @P0 BRA `(.L_x_3170) ;  /* 0x0000080000000947 */ /* 0x000fca0003800000 */
[----:B------:R-:W-:Y:S01]  /*4e90*/  IADD3 R0, P1, P0, R62, R58, R67 ;  /* 0x0000003a3e007210 */ /* 0x000fe2000783e043 */
[----:B-1----:R-:W1:Y:S03]  /*4ea0*/  LDS.128 R12, [R85+0xc080] ;  /* 0x00c08000550c7984 */ /* 0x002e660000000c00 */
[----:B------:R-:W-:Y:S02]  /*4eb0*/  IADD3.X R2, R61, R57, R93, P1, P0 ;  /* 0x000000393d027210 */ /* 0x000fe40000fe045d */
[C---:B------:R-:W-:Y:S03]  /*4ec0*/  LEA R48, P0, R0.reuse, c[0x0][0x1c8], 0x1 ;  /* 0x0000720000307a11 */ /* 0x040fe600078008ff */
[----:B------:R-:W2:Y:S01]  /*4ed0*/  LDS.128 R32, [R88+0xc080] ;  /* 0x00c0800058207984 */ /* 0x000ea20000000c00 */
[----:B------:R-:W-:Y:S02]  /*4ee0*/  LEA.HI.X R49, R0, c[0x0][0x1cc], R2, 0x1, P0 ;  /* 0x0000730000317a11 */ /* 0x000fe400000f0c02 */
[----:B------:R-:W-:-:S13]  /*4ef0*/  ISETP.GE.AND P0, PT, R146, c[0x0][0x27c], PT ;  /* 0x00009f0092007a0c */ /* 0x000fda0003f06270 */
        /* <DEDUP_REMOVED lines=97> */
[----:B------:R-:W-:-:S13]  /*5510*/  ISETP.GE.AND P0, PT, R66, c[0x0][0x1d4], PT ;  /* 0x0000750042007a0c */ /* 0x000fda0003f06270 */
[----:B------:R-:W-:-:S05]  /*5520*/  @P0 BRA `(.L_x_3170) ;  /* 0x0000016000000947 */ /* 0x000fca0003800000 */
[----:B------:R-:W-:Y:S04]  /*5530*/  IADD3 R0, P1, P0, R62, R58, R66 ;  /* 0x0000003a3e007210 */ /* 0x000fe8000783e042 */
[----:B------:R-:W-:Y:S02]  /*5540*/  IADD3.X R3, R61, R57, R89, P1, P0 ;  /* 0x000000393d037210 */ /* 0x000fe40000fe0459 */
[C---:B------:R-:W-:Y:S04]  /*5550*/  LEA R2, P0, R0.reuse, c[0x0][0x1c8], 0x1 ;  /* 0x0000720000027a11 */ /* 0x040fe800078008ff */
[----:B------:R-:W-:Y:S05]  /*5560*/  LEA.HI.X R3, R0, c[0x0][0x1cc], R3, 0x1, P0 ;  /* 0x0000730000037a11 */ /* 0x000fea00000f0c03 */
[----:B------:R2:W-:Y:S01]  /*5570*/  STG.E.128 [R2.64], R12 ;  /* 0x0000000c02007986 */ /* 0x0005e2000c101d06 */
[----:B------:R-:W-:-:S05]  /*5580*/  BRA `(.L_x_3170) ;  /* 0x0000010000007947 */ /* 0x000fca0003800000 */
.L_x_3166:
[----:B------:R-:W-:Y:S05]  /*5590*/  IMAD R0, R46, -0x20, R64 ;  /* 0xffffffe02e007824 */ /* 0x000fea00078e0240 */
[----:B------:R-:W-:Y:S04]  /*55a0*/  IMNMX R0, R0, 0x20, PT ;  /* 0x0000002000007817 */ /* 0x000fe80003800200 */
[----:B------:R-:W-:-:S13]  /*55b0*/  ISETP.GE.AND P0, PT, R213, R0, PT ;  /* 0x00000000d500720c */ /* 0x000fda0003f06270 */
[----:B------:R-:W-:-:S05]  /*55c0*/  @P0 BRA `(.L_x_3170) ;  /* 0x000000c000000947 */ /* 0x000fca0003800000 */
[----:B------:R-:W-:-:S13]  /*55d0*/  ISETP.GE.AND P0, PT, R144, c[0x0][0x1d4], PT ;  /* 0x0000750090007a0c */ /* 0x000fda0003f06270 */
[----:B------:R-:W1:Y:S04]  /*55e0*/  @!P0 LDS.128 R8, [R195+0xc080] ;  /* 0x00c08000c3088984 */ /* 0x000e680000000c00 */
[----:B-1----:R-:W-:Y:S01]  /*55f0*/  @!P0 STG.E.128 [R36.64], R8 ;  /* 0x0000000824008986 */ /* 0x002fe2000c101d06 */
[----:B------:R-:W-:-:S13]  /*5600*/  ISETP.GE.AND P0, PT, R146, c[0x0][0x1d4], PT ;  /* 0x0000750092007a0c */ /* 0x000fda0003f06270 */
[----:B------:R-:W1:Y:S04]  /*5610*/  @!P0 LDS.128 R4, [R195+0xd080] ;  /* 0x00d08000c3048984 */ /* 0x000e680000000c00 */
[----:B-1----:R-:W-:Y:S01]  /*5620*/  @!P0 STG.E.128 [R36.64+0x80], R4 ;  /* 0x0000800424008986 */ /* 0x002fe2000c101d06 */
[----:B------:R-:W-:-:S13]  /*5630*/  ISETP.GE.AND P0, PT, R215, c[0x0][0x1d4], PT ;  /* 0x00007500d7007a0c */ /* 0x000fda0003f06270 */
[----:B------:R-:W1:Y:S04]  /*5640*/  @!P0 LDS.128 R4, [R195+0xe080] ;  /* 0x00e08000c3048984 */ /* 0x000e680000000c00 */
[----:B-1----:R-:W-:Y:S01]  /*5650*/  @!P0 STG.E.128 [R36.64+0x100], R4 ;  /* 0x0001000424008986 */ /* 0x002fe2000c101d06 */
[----:B------:R-:W-:-:S13]  /*5660*/  ISETP.GE.AND P0, PT, R216, c[0x0][0x1d4], PT ;  /* 0x00007500d8007a0c */ /* 0x000fda0003f06270 */
[----:B------:R-:W1:Y:S04]  /*5670*/  @!P0 LDS.128 R4, [R195+0xf080] ;  /* 0x00f08000c3048984 */ /* 0x000e680000000c00 */
[----:B-1----:R1:W-:Y:S02]  /*5680*/  @!P0 STG.E.128 [R36.64+0x180], R4 ;  /* 0x0001800424008986 */ /* 0x0023e4000c101d06 */
.L_x_3170:
[----:B------:R-:W-:Y:S05]  /*5690*/  BSYNC B1 ;  /* 0x0000000000017941 */ /* 0x000fea0003800000 */
.L_x_3165:
[----:B-1---5:R-:W-:Y:S01]  /*56a0*/  IMAD.SHL.U32 R6, R46, 0x20, RZ ;  /* 0x000000202e067824 */ /* 0x022fe200078e00ff */
[----:B------:R-:W-:Y:S03]  /*56b0*/  BSSY B0, `(.L_x_3181) ;  /* 0x0000031000007945 */ /* 0x000fe60003800000 */
[----:B------:R-:W-:Y:S05]  /*56c0*/  IMAD.IADD R0, R100, 0x1, -R6 ;  /* 0x0000000164007824 */ /* 0x000fea00078e0a06 */
[----:B------:R-:W-:-:S13]  /*56d0*/  ISETP.GE.AND P0, PT, R0, 0x1, PT ;  /* 0x000000010000780c */ /* 0x000fda0003f06270 */
        /* <DEDUP_REMOVED lines=46> */
.L_x_3182:
[----:B-1----:R-:W-:Y:S05]  /*59c0*/  BSYNC B0 ;  /* 0x0000000000007941 */ /* 0x002fea0003800000 */
.L_x_3181:
        /* <DEDUP_REMOVED lines=22> */
.L_x_3164:
        /* <DEDUP_REMOVED lines=23> */
.L_x_3186:
[----:B------:R-:W-:-:S13]  /*5ca0*/  ISETP.NE.AND P0, PT, R4, 0x1, PT ;  /* 0x000000010400780c */ /* 0x000fda0003f05270 */
[----:B------:R-:W-:-:S05]  /*5cb0*/  @P0 IMAD.HI.U32 R0, R2, c[0x0][0x330], RZ ;  /* 0x0000cc0002000a27 */ /* 0x000fca00078e00ff */
[----:B------:R-:W-:Y:S02]  /*5cc0*/  @P0 SHF.R.U32.HI R2, RZ, c[0x0][0x334], R0 ;  /* 0x0000cd00ff020a19 */ /* 0x000fe40000011600 */
.L_x_3187:
[----:B------:R-:W-:Y:S05]  /*5cd0*/  BSYNC B0 ;  /* 0x0000000000007941 */ /* 0x000fea0003800000 */
.L_x_3185:
[----:B------:R-:W-:-:S05]  /*5ce0*/  IMAD R2, R2, R4, c[0x0][0x32c] ;  /* 0x0000cb0002027624 */ /* 0x000fca00078e0204 */
[----:B------:R-:W-:-:S04]  /*5cf0*/  IMNMX R3, R3, R2, PT ;  /* 0x0000000203037217 */ /* 0x000fc80003800200 */
.L_x_3184:
        /* <DEDUP_REMOVED lines=21> */
.L_x_3190:
[----:B------:R-:W-:-:S04]  /*5e50*/  MOV R3, c[0x0][0x32c] ;  /* 0x0000cb0000037a02 */ /* 0x000fc80000000f00 */
[----:B------:R-:W-:-:S13]  /*5e60*/  ISETP.NE.AND P0, PT, R3, 0x1, PT ;  /* 0x000000010300780c */ /* 0x000fda0003f05270 */
[----:B------:R-:W-:-:S05]  /*5e70*/  @P0 IMAD.HI.U32 R3, R0, c[0x0][0x330], RZ ;  /* 0x0000cc0000030a27 */ /* 0x000fca00078e00ff */
[----:B------:R-:W-:Y:S02]  /*5e80*/  @P0 SHF.R.U32.HI R0, RZ, c[0x0][0x334], R3 ;  /* 0x0000cd00ff000a19 */ /* 0x000fe40000011603 */
.L_x_3191:
[----:B------:R-:W-:Y:S05]  /*5e90*/  BSYNC B0 ;  /* 0x0000000000007941 */ /* 0x000fea0003800000 */
.L_x_3189:
[----:B------:R-:W-:-:S05]  /*5ea0*/  IMAD R0, R0, c[0x0][0x32c], RZ ;  /* 0x0000cb0000007a24 */ /* 0x000fca00078e02ff */
[----:B------:R-:W-:-:S04]  /*5eb0*/  IMNMX R2, R2, R0, !PT ;  /* 0x0000000002027217 */ /* 0x000fc80007800200 */
.L_x_3188:
        /* <DEDUP_REMOVED lines=38> */
.L_x_3193:
[----:B------:R-:W-:Y:S05]  /*6120*/  BSYNC B0 ;  /* 0x0000000000007941 */ /* 0x000fea0003800000 */
.L_x_3192:
        /* <DEDUP_REMOVED lines=104> */
[----:B------:R-:W-:Y:S01]  /*67b0*/  IMAD.WIDE.U32 R2, R226, c[0x0][0x1b8], R2 ;  /* 0x00006e00e2027a25 */ /* 0x000fe200078e0002 */
        /* <DEDUP_REMOVED lines=39> */
[----:B------:R-:W-:Y:S01]  /*6a30*/  IMAD.WIDE.U32 R4, R226, c[0x0][0x210], R4 ;  /* 0x00008400e2047a25 */ /* 0x000fe200078e0004 */
        /* <DEDUP_REMOVED lines=17> */
[----:B------:R-:W-:Y:S01]  /*6b50*/  IMAD R2, R0, c[0x0][0x1f4], R8 ;  /* 0x00007d0000027a24 */ /* 0x000fe200078e0208 */
[----:B------:R-:W-:Y:S01]  /*6b60*/  @P0 LOP3.LUT R214, R214, 0x2, RZ, 0xfc, !PT ;  /* 0x00000002d6d60812 */ /* 0x000fe200078efcff */
[----:B------:R-:W-:Y:S02]  /*6b70*/  IMAD R0, R0, c[0x0][0x21c], R3 ;  /* 0x0000870000007a24 */ /* 0x000fe400078e0203 */
[----:B------:R-:W-:-:S03]  /*6b80*/  IMAD.IADD R222, R219, 0x1, R2 ;  /* 0x00000001dbde7824 */ /* 0x000fc600078e0202 */
[----:B------:R-:W-:Y:S01]  /*6b90*/  IADD3 R223, R221, R0, RZ ;  /* 0x00000000dddf7210 */ /* 0x000fe20007ffe0ff */
[----:B------:R-:W-:Y:S05]  /*6ba0*/  BRA.DIV ~URZ, `(.L_x_3195) ;  /* 0x000187c27f007947 */ /* 0x000fea000b800000 */
[----:B------:R1:W2:Y:S02]  /*6bb0*/  SHFL.IDX PT, R10, R16, RZ, 0x181f ;  /* 0x00181fff100a7589 */ /* 0x0002a400000e0000 */
.L_x_3378:
[----:B------:R-:W-:Y:S05]  /*6bc0*/  BRA.DIV ~URZ, `(.L_x_3196) ;  /* 0x000188127f007947 */ /* 0x000fea000b800000 */
[----:B------:R3:W4:Y:S02]  /*6bd0*/  SHFL.IDX PT, R2, R17, RZ, 0x181f ;  /* 0x00181fff11027589 */ /* 0x00072400000e0000 */
.L_x_3379:
        /* <DEDUP_REMOVED lines=28> */
.L_x_3198:
[----:B------:R-:W-:Y:S05]  /*6da0*/  BSYNC B0 ;  /* 0x0000000000007941 */ /* 0x000fea0003800000 */
.L_x_3197:
[----:B------:R-:W-:Y:S05]  /*6db0*/  BRA.DIV ~URZ, `(.L_x_3199) ;  /* 0x000186927f007947 */ /* 0x000fea000b800000 */
[----:B--2---:R2:W1:Y:S04]  /*6dc0*/  SHFL.IDX PT, R10, R16, 0x1, 0x181f ;  /* 0x00381f00100a7f89 */ /* 0x00446800000e0000 */
[----:B----4-:R2:W4:Y:S02]  /*6dd0*/  SHFL.IDX PT, R2, R17, 0x1, 0x181f ;  /* 0x00381f0011027f89 */ /* 0x01052400000e0000 */
.L_x_3380:
        /* <DEDUP_REMOVED lines=22> */
.L_x_3201:
[----:B------:R-:W-:Y:S05]  /*6f40*/  BSYNC B0 ;  /* 0x0000000000007941 */ /* 0x000fea0003800000 */
.L_x_3200:
[----:B------:R-:W-:Y:S05]  /*6f50*/  BRA.DIV ~URZ, `(.L_x_3202) ;  /* 0x000185c27f007947 */ /* 0x000fea000b800000 */
[----:B-1----:R1:W2:Y:S02]  /*6f60*/  SHFL.IDX PT, R10, R16, 0x2, 0x181f ;  /* 0x00581f00100a7f89 */ /* 0x0022a400000e0000 */
.L_x_3381:
[----:B------:R-:W-:Y:S05]  /*6f70*/  BRA.DIV ~URZ, `(.L_x_3203) ;  /* 0x000186127f007947 */ /* 0x000fea000b800000 */
[----:B----4-:R4:W1:Y:S02]  /*6f80*/  SHFL.IDX PT, R2, R17, 0x2, 0x181f ;  /* 0x00581f0011027f89 */ /* 0x01086400000e0000 */
.L_x_3382:
        /* <DEDUP_REMOVED lines=22> */
.L_x_3205:
[----:B------:R-:W-:Y:S05]  /*70f0*/  BSYNC B0 ;  /* 0x0000000000007941 */ /* 0x000fea0003800000 */
.L_x_3204:
[----:B------:R-:W-:Y:S05]  /*7100*/  BRA.DIV ~URZ, `(.L_x_3206) ;  /* 0x000184f27f007947 */ /* 0x000fea000b800000 */
[----:B--2---:R2:W3:Y:S04]  /*7110*/  SHFL.IDX PT, R10, R16, 0x3, 0x181f ;  /* 0x00781f00100a7f89 */ /* 0x0044e800000e0000 */
[----:B-1----:R2:W1:Y:S02]  /*7120*/  SHFL.IDX PT, R2, R17, 0x3, 0x181f ;  /* 0x00781f0011027f89 */ /* 0x00246400000e0000 */
.L_x_3383:
        /* <DEDUP_REMOVED lines=46> */
.L_x_3208:
[----:B-1----:R-:W-:Y:S05]  /*7410*/  BSYNC B0 ;  /* 0x0000000000007941 */ /* 0x002fea0003800000 */
.L_x_3207:
[----:B------:R-:W-:Y:S01]  /*7420*/  ISETP.LT.AND P0, PT, RZ, c[0x0][0x27c], PT ;  /* 0x00009f00ff007a0c */ /* 0x000fe20003f01270 */
[----:B------:R-:W0:Y:S01]  /*7430*/  LDGDEPBAR ;  /* 0x00000000000079af */ /* 0x000e220000000000 */
[----:B------:R-:W-:-:S11]  /*7440*/  MOV R131, c[0x0][0x2c4] ;  /* 0x0000b10000837a02 */ /* 0x000fd60000000f00 */
[----:B------:R-:W-:Y:S05]  /*7450*/  @P0 BRA `(.L_x_3209) ;  /* 0x0000002000000947 */ /* 0x000fea0003800000 */
[----:B------:R-:W-:-:S04]  /*7460*/  DEPBAR.LE SB0, 0x1 ;  /* 0x000080400000791a */ /* 0x000fc80000000000 */
[----:B------:R-:W-:Y:S05]  /*7470*/  BRA `(.L_x_3210) ;  /* 0x000096a000007947 */ /* 0x000fea0003800000 */
.L_x_3209:
        /* <DEDUP_REMOVED lines=100> */
.L_x_3213:
[----:B------:R-:W-:Y:S05]  /*7ac0*/  BSYNC B0 ;  /* 0x0000000000007941 */ /* 0x000fea0003800000 */
.L_x_3212:
        /* <DEDUP_REMOVED lines=84> */
.L_x_3215:
[----:B------:R-:W-:Y:S05]  /*8010*/  BSYNC B0 ;  /* 0x0000000000007941 */ /* 0x000fea0003800000 */
.L_x_3214:
        /* <DEDUP_REMOVED lines=86> */
.L_x_3217:
[----:B------:R-:W-:Y:S05]  /*8580*/  BSYNC B0 ;  /* 0x0000000000007941 */ /* 0x000fea0003800000 */
.L_x_3216:
        /* <DEDUP_REMOVED lines=84> */
.L_x_3219:
[----:B---3--:R-:W-:Y:S05]  /*8ad0*/  BSYNC B0 ;  /* 0x0000000000007941 */ /* 0x008fea0003800000 */
.L_x_3218:
        /* <DEDUP_REMOVED lines=82> */
.L_x_3223:
[----:B------:R-:W-:Y:S05]  /*9000*/  BSYNC B0 ;  /* 0x0000000000007941 */ /* 0x000fea0003800000 */
.L_x_3222:
        /* <DEDUP_REMOVED lines=49> */
.L_x_3225:
[----:B------:R-:W-:Y:S05]  /*9320*/  BSYNC B0 ;  /* 0x0000000000007941 */ /* 0x000fea0003800000 */
.L_x_3224:
        /* <DEDUP_REMOVED lines=49> */
.L_x_3227:
[----:B------:R-:W-:Y:S05]  /*9640*/  BSYNC B0 ;  /* 0x0000000000007941 */ /* 0x000fea0003800000 */
.L_x_3226:
        /* <DEDUP_REMOVED lines=48> */
.L_x_3221:
[----:B------:R-:W-:Y:S05]  /*9950*/  BSYNC B1 ;  /* 0x0000000000017941 */ /* 0x000fea0003800000 */
.L_x_3220:
        /* <DEDUP_REMOVED lines=52> */
.L_x_3231:
[----:B------:R-:W-:Y:S05]  /*9ca0*/  BSYNC B0 ;  /* 0x0000000000007941 */ /* 0x000fea0003800000 */
.L_x_3230:
        /* <DEDUP_REMOVED lines=49> */
.L_x_3233:
[----:B------:R-:W-:Y:S05]  /*9fc0*/  BSYNC B0 ;  /* 0x0000000000007941 */ /* 0x000fea0003800000 */
.L_x_3232:
        /* <DEDUP_REMOVED lines=49> */
.L_x_3235:
[----:B------:R-:W-:Y:S05]  /*a2e0*/  BSYNC B0 ;  /* 0x0000000000007941 */ /* 0x000fea0003800000 */
.L_x_3234:
        /* <DEDUP_REMOVED lines=48> */
.L_x_3229:
[----:B------:R-:W-:Y:S05]  /*a5f0*/  BSYNC B1 ;  /* 0x0000000000017941 */ /* 0x000fea0003800000 */
.L_x_3228:
        /* <DEDUP_REMOVED lines=53> */
.L_x_3239:
[----:B------:R-:W-:Y:S05]  /*a950*/  BSYNC B0 ;  /* 0x0000000000007941 */ /* 0x000fea0003800000 */
.L_x_3238:
        /* <DEDUP_REMOVED lines=49> */
.L_x_3241:
[----:B------:R-:W-:Y:S05]  /*ac70*/  BSYNC B0 ;  /* 0x0000000000007941 */ /* 0x000fea0003800000 */
.L_x_3240:
        /* <DEDUP_REMOVED lines=49> */
.L_x_3243:
[----:B------:R-:W-:Y:S05]  /*af90*/  BSYNC B0 ;  /* 0x0000000000007941 */ /* 0x000fea0003800000 */
.L_x_3242:
        /* <DEDUP_REMOVED lines=48> */
.L_x_3237:
[----:B------:R-:W-:Y:S05]  /*b2a0*/  BSYNC B1 ;  /* 0x0000000000017941 */ /* 0x000fea0003800000 */
.L_x_3236:
        /* <DEDUP_REMOVED lines=52> */
.L_x_3246:
[----:B------:R-:W-:Y:S05]  /*b5f0*/  BSYNC B0 ;  /* 0x0000000000007941 */ /* 0x000fea0003800000 */
.L_x_3245:
        /* <DEDUP_REMOVED lines=49> */
.L_x_3248:
[----:B------:R-:W-:Y:S05]  /*b910*/  BSYNC B0 ;  /* 0x0000000000007941 */ /* 0x000fea0003800000 */
.L_x_3247:
        /* <DEDUP_REMOVED lines=49> */
.L_x_3250:
[----:B------:R-:W-:Y:S05]  /*bc30*/  BSYNC B0 ;  /* 0x0000000000007941 */ /* 0x000fea0003800000 */
.L_x_3249:
        /* <DEDUP_REMOVED lines=49> */
.L_x_3211:
        /* <DEDUP_REMOVED lines=60> */
.L_x_3252:
[----:B------:R-:W-:Y:S05]  /*c310*/  BSYNC B0 ;  /* 0x0000000000007941 */ /* 0x000fea0003800000 */
.L_x_3251:
        /* <DEDUP_REMOVED lines=64> */
.L_x_3254:
[----:B--2-4-:R-:W-:Y:S05]  /*c720*/  BSYNC B0 ;  /* 0x0000000000007941 */ /* 0x014fea0003800000 */
.L_x_3253:
        /* <DEDUP_REMOVED lines=66> */
.L_x_3256:
[----:B--2---:R-:W-:Y:S05]  /*cb50*/  BSYNC B0 ;  /* 0x0000000000007941 */ /* 0x004fea0003800000 */
.L_x_3255:
        /* <DEDUP_REMOVED lines=64> */
.L_x_3258:
[----:B--2-4-:R-:W-:Y:S05]  /*cf60*/  BSYNC B0 ;  /* 0x0000000000007941 */ /* 0x014fea0003800000 */
.L_x_3257:
        /* <DEDUP_REMOVED lines=139> */
.L_x_3262:
[----:B------:R-:W-:Y:S05]  /*d820*/  BSYNC B0 ;  /* 0x0000000000007941 */ /* 0x000fea0003800000 */
.L_x_3261:
        /* <DEDUP_REMOVED lines=113> */
.L_x_3260:
[----:B------:R-:W-:Y:S05]  /*df40*/  BSYNC B1 ;  /* 0x0000000000017941 */ /* 0x000fea0003800000 */
.L_x_3259:
        /* <DEDUP_REMOVED lines=120> */
.L_x_3266:
[----:B------:R-:W-:Y:S05]  /*e6d0*/  BSYNC B0 ;  /* 0x0000000000007941 */ /* 0x000fea0003800000 */
.L_x_3265:
        /* <DEDUP_REMOVED lines=112> */
.L_x_3264:
[----:B------:R-:W-:Y:S05]  /*ede0*/  BSYNC B1 ;  /* 0x0000000000017941 */ /* 0x000fea0003800000 */
.L_x_3263:
        /* <DEDUP_REMOVED lines=120> */
.L_x_3270:
[----:B------:R-:W-:Y:S05]  /*f570*/  BSYNC B0 ;  /* 0x0000000000007941 */ /* 0x000fea0003800000 */
.L_x_3269:
        /* <DEDUP_REMOVED lines=112> */
.L_x_3268:
[----:B------:R-:W-:Y:S05]  /*fc80*/  BSYNC B1 ;  /* 0x0000000000017941 */ /* 0x000fea0003800000 */
.L_x_3267:
        /* <DEDUP_REMOVED lines=119> */
.L_x_3272:
[----:B------:R-:W-:Y:S05]  /*10400*/  BSYNC B0 ;  /* 0x0000000000007941 */ /* 0x000fea0003800000 */
.L_x_3271:
        /* <DEDUP_REMOVED lines=112> */
.L_x_3244:
[----:B------:R-:W-:Y:S05]  /*10b10*/  BSYNC B2 ;  /* 0x0000000000027941 */ /* 0x000fea0003800000 */
.L_x_3210:
        /* <DEDUP_REMOVED lines=10> */
[----:B------:R-:W-:Y:S01]  /*10bc0*/  @P1 IADD3 R186, R177, -0x20, RZ ;  /* 0xffffffe0b1ba1810 */ /* 0x000fe20007ffe0ff */
[----:B------:R-:W-:Y:S01]  /*10bd0*/  IMAD.MOV.U32 R63, RZ, RZ, c[0x0][0x32c] ;  /* 0x0000cb00ff3f7624 */ /* 0x000fe200078e00ff */
[----:B------:R-:W-:Y:S01]  /*10be0*/  ISETP.GT.AND P1, PT, R106, R208, PT ;  /* 0x000000d06a00720c */ /* 0x000fe20003f24270 */
[----:B------:R-:W-:Y:S01]  /*10bf0*/  ULDC UR4, c[0x0][0x324] ;  /* 0x0000c90000047ab9 */ /* 0x000fe20000000800 */
[----:B------:R-:W-:Y:S01]  /*10c00*/  LEA R0, P0, R2, R220, 0x5 ;  /* 0x000000dc02007211 */ /* 0x000fe200078028ff */
[----:B------:R-:W-:Y:S01]  /*10c10*/  ULOP3.LUT UR4, URZ, UR4, URZ, 0x33, !UPT ;  /* 0x000000043f047292 */ /* 0x000fe2000f8e333f */
[----:B------:R-:W-:-:S02]  /*10c20*/  IADD3 R187, R186, 0x3000, RZ ;  /* 0x00003000babb7810 */ /* 0x000fc40007ffe0ff */
[----:B------:R-:W-:Y:S02]  /*10c30*/  LEA.HI.X R3, R2, R223, R3, 0x5, P0 ;  /* 0x000000df02037211 */ /* 0x000fe400000f2c03 */
[----:B------:R-:W-:Y:S02]  /*10c40*/  LEA R2, P0, R0, c[0x0][0x1f8], 0x1 ;  /* 0x00007e0000027a11 */ /* 0x000fe400078008ff */
[----:B------:R-:W-:Y:S02]  /*10c50*/  IADD3 R193, R186, 0x3800, RZ ;  /* 0x00003800bac17810 */ /* 0x000fe40007ffe0ff */
[----:B------:R-:W-:Y:S02]  /*10c60*/  LEA.HI.X R3, R0, c[0x0][0x1fc], R3, 0x1, P0 ;  /* 0x00007f0000037a11 */ /* 0x000fe400000f0c03 */
[----:B------:R-:W-:Y:S02]  /*10c70*/  @P1 IADD3 R0, R236, -0x2, RZ ;  /* 0xfffffffeec001810 */ /* 0x000fe40007ffe0ff */
[----:B------:R-:W-:-:S02]  /*10c80*/  IADD3 R192, R186, 0x2000, RZ ;  /* 0x00002000bac07810 */ /* 0x000fc40007ffe0ff */
[----:B-1----:R-:W-:Y:S01]  /*10c90*/  @P1 SHF.R.S32.HI R4, RZ, 0x1f, R0 ;  /* 0x0000001fff041819 */ /* 0x002fe20000011400 */
[----:B------:R-:W-:Y:S01]  /*10ca0*/  LDSM.16.M88.4 R20, [R177] ;  /* 0x00000000b114783b */ /* 0x000fe20000000200 */
[C---:B------:R-:W-:Y:S02]  /*10cb0*/  IADD3 R191, R186.reuse, 0x2800, RZ ;  /* 0x00002800babf7810 */ /* 0x040fe40007ffe0ff */
[----:B------:R-:W-:Y:S01]  /*10cc0*/  IADD3 R190, R186, 0x1000, RZ ;  /* 0x00001000babe7810 */ /* 0x000fe20007ffe0ff */
[----:B------:R-:W-:Y:S01]  /*10cd0*/  @P1 IMAD R4, R4, c[0x0][0x1e0], RZ ;  /* 0x0000780004041a24 */ /* 0x000fe200078e02ff */
[----:B------:R-:W-:Y:S01]  /*10ce0*/  LDSM.16.M88.4 R24, [R177+0x800] ;  /* 0x00080000b118783b */ /* 0x000fe20000000200 */
[----:B------:R-:W-:Y:S02]  /*10cf0*/  IADD3 R189, R186, 0x1800, RZ ;  /* 0x00001800babd7810 */ /* 0x000fe40007ffe0ff */
[C---:B------:R-:W-:Y:S01]  /*10d00*/  @P1 IMAD R6, R0.reuse, c[0x0][0x1e4], R4 ;  /* 0x0000790000061a24 */ /* 0x040fe200078e0204 */
[----:B---3--:R-:W-:Y:S01]  /*10d10*/  LDSM.16.M88.4 R8, [R183] ;  /* 0x00000000b708783b */ /* 0x008fe20000000200 */
        /* <DEDUP_REMOVED lines=15> */
[----:B------:R-:W-:Y:S02]  /*10e10*/  IMAD.IADD R159, R187, 0x1, R0 ;  /* 0x00000001bb9f7824 */ /* 0x000fe400078e0200 */
[----:B------:R-:W-:-:S06]  /*10e20*/  IMAD.IADD R0, R225, 0x1, R224 ;  /* 0x00000001e1007824 */ /* 0x000fcc00078e02e0 */
        /* <DEDUP_REMOVED lines=11> */
[C---:B-1--4-:R-:W-:Y:S08]  /*10ee0*/  HMMA.16816.F32.BF16 R16, R4.reuse, R20, RZ ;  /* 0x000000140410723c */ /* 0x052ff000000418ff */
[----:B------:R-:W-:Y:S04]  /*10ef0*/  HMMA.16816.F32.BF16 R28, R4, R22, RZ ;  /* 0x00000016041c723c */ /* 0x000fe800000418ff */
[----:B------:R2:W-:Y:S01]  /*10f00*/  LDGSTS.E.BYPASS.LTC128B.128 [R195+0xa080], [R2.64+0x100], !P0 ;  /* 0x0a08010002c37fae */ /* 0x0005e2000c101d46 */
[----:B------:R-:W-:-:S03]  /*10f10*/  LOP3.LUT P0, RZ, R123, 0x8, RZ, 0xc0, !PT ;  /* 0x000000087bff7812 */ /* 0x000fc6000780c0ff */
[----:B------:R-:W-:Y:S01]  /*10f20*/  HMMA.16816.F32.BF16 R20, R4, R24, RZ ;  /* 0x000000180414723c */ /* 0x000fe200000418ff */
[----:B------:R-:W-:-:S07]  /*10f30*/  ISETP.LE.OR P0, PT, R62, R213, !P0 ;  /* 0x000000d53e00720c */ /* 0x000fce0004703670 */
[----:B------:R-:W-:Y:S06]  /*10f40*/  HMMA.16816.F32.BF16 R24, R4, R26, RZ ;  /* 0x0000001a0418723c */ /* 0x000fec00000418ff */
[----:B------:R2:W-:Y:S02]  /*10f50*/  LDGSTS.E.BYPASS.LTC128B.128 [R195+0xb080], [R2.64+0x180], !P0 ;  /* 0x0b08018002c37fae */ /* 0x0005e4000c101d46 */
[C---:B------:R-:W-:Y:S02]  /*10f60*/  HMMA.16816.F32.BF16 R28, R8.reuse, R34, R28 ;  /* 0x00000022081c723c */ /* 0x040fe4000004181c */
[----:B------:R-:W-:Y:S04]  /*10f70*/  LDSM.16.M88.4 R12, [R185] ;  /* 0x00000000b90c783b */ /* 0x000fe80000000200 */
[----:B------:R-:W1:Y:S02]  /*10f80*/  LDSM.16.M88.4 R44, [R176] ;  /* 0x00000000b02c783b */ /* 0x000e640000000200 */
[C---:B------:R-:W-:Y:S02]  /*10f90*/  HMMA.16816.F32.BF16 R16, R8.reuse, R32, R16 ;  /* 0x000000200810723c */ /* 0x040fe40000041810 */
[----:B------:R-:W3:Y:S04]  /*10fa0*/  LDSM.16.M88.4 R40, [R176+0x800] ;  /* 0x00080000b028783b */ /* 0x000ee80000000200 */
[----:B------:R-:W-:Y:S02]  /*10fb0*/  LDSM.16.M88.4 R4, [R184] ;  /* 0x00000000b804783b */ /* 0x000fe40000000200 */
[C---:B------:R-:W-:Y:S02]  /*10fc0*/  HMMA.16816.F32.BF16 R20, R8.reuse, R36, R20 ;  /* 0x000000240814723c */ /* 0x040fe40000041814 */
[----:B------:R-:W4:Y:S04]  /*10fd0*/  LDSM.16.M88.4 R52, [R159+-0x3000] ;  /* 0xffd000009f34783b */ /* 0x000f280000000200 */
[----:B------:R-:W-:Y:S02]  /*10fe0*/  LDSM.16.M88.4 R48, [R177+0x1000] ;  /* 0x00100000b130783b */ /* 0x000fe40000000200 */
[----:B------:R-:W-:Y:S01]  /*10ff0*/  HMMA.16816.F32.BF16 R24, R8, R38, R24 ;  /* 0x000000260818723c */ /* 0x000fe20000041818 */
[----:B--2---:R-:W-:Y:S01]  /*11000*/  @P3 IMAD.HI.U32 R2, R0, c[0x0][0x2c8], RZ ;  /* 0x0000b20000023a27 */ /* 0x004fe200078e00ff */
[----:B------:R-:W2:Y:S04]  /*11010*/  LDSM.16.M88.4 R36, [R159+-0x2800] ;  /* 0xffd800009f24783b */ /* 0x000ea80000000200 */
[----:B------:R-:W2:Y:S04]  /*11020*/  LDSM.16.M88.4 R8, [R182+0x4000] ;  /* 0x00400000b608783b */ /* 0x000ea80000000200 */
[----:B------:R-:W-:Y:S04]  /*11030*/  LDSM.16.M88.4 R56, [R186+0x2000] ;  /* 0x00200000ba38783b */ /* 0x000fe80000000200 */
[----:B------:R-:W0:Y:S01]  /*11040*/  LDGDEPBAR ;  /* 0x00000000000079af */ /* 0x000e220000000000 */
[C---:B-1----:R-:W-:Y:S08]  /*11050*/  HMMA.16816.F32.BF16 R32, R12.reuse, R46, R28 ;  /* 0x0000002e0c20723c */ /* 0x042ff0000004181c */
[C---:B------:R-:W-:Y:S01]  /*11060*/  HMMA.16816.F32.BF16 R16, R12.reuse, R44, R16 ;  /* 0x0000002c0c10723c */ /* 0x040fe20000041810 */
[----:B------:R-:W-:Y:S07]  /*11070*/  LDSM.16.M88.4 R44, [R186+0x1000] ;  /* 0x00100000ba2c783b */ /* 0x000fee0000000200 */
[C---:B---3--:R-:W-:Y:S01]  /*11080*/  HMMA.16816.F32.BF16 R28, R12.reuse, R40, R20 ;  /* 0x000000280c1c723c */ /* 0x048fe20000041814 */
[----:B------:R-:W-:Y:S07]  /*11090*/  LDSM.16.M88.4 R20, [R186+0x1800] ;  /* 0x00180000ba14783b */ /* 0x000fee0000000200 */
[----:B------:R-:W-:Y:S01]  /*110a0*/  HMMA.16816.F32.BF16 R24, R12, R42, R24 ;  /* 0x0000002a0c18723c */ /* 0x000fe20000041818 */
[----:B------:R-:W1:Y:S07]  /*110b0*/  LDSM.16.M88.4 R40, [R177+0x1800] ;  /* 0x00180000b128783b */ /* 0x000e6e0000000200 */
[C---:B----4-:R-:W-:Y:S01]  /*110c0*/  HMMA.16816.F32.BF16 R12, R4.reuse, R52, R16 ;  /* 0x00000034040c723c */ /* 0x050fe20000041810 */
[----:B------:R-:W3:Y:S07]  /*110d0*/  LDSM.16.M88.4 R16, [R183+0x4000] ;  /* 0x00400000b710783b */ /* 0x000eee0000000200 */
[C---:B------:R-:W-:Y:S01]  /*110e0*/  HMMA.16816.F32.BF16 R32, R4.reuse, R54, R32 ;  /* 0x000000360420723c */ /* 0x040fe20000041820 */
[----:B------:R-:W-:Y:S07]  /*110f0*/  LDSM.16.M88.4 R52, [R176+0x1000] ;  /* 0x00100000b034783b */ /* 0x000fee0000000200 */
[C---:B--2---:R-:W-:Y:S08]  /*11100*/  HMMA.16816.F32.BF16 R28, R4.reuse, R36, R28 ;  /* 0x00000024041c723c */ /* 0x044ff0000004181c */
[----:B------:R-:W-:Y:S01]  /*11110*/  HMMA.16816.F32.BF16 R24, R4, R38, R24 ;  /* 0x000000260418723c */ /* 0x000fe20000041818 */
[----:B------:R-:W2:Y:S04]  /*11120*/  LDSM.16.M88.4 R4, [R185+0x4000] ;  /* 0x00400000b904783b */ /* 0x000ea80000000200 */
[----:B------:R-:W4:Y:S03]  /*11130*/  LDSM.16.M88.4 R36, [R176+0x1800] ;  /* 0x00180000b024783b */ /* 0x000f260000000200 */
[C---:B------:R-:W-:Y:S08]  /*11140*/  HMMA.16816.F32.BF16 R12, R8.reuse, R48, R12 ;  /* 0x00000030080c723c */ /* 0x040ff0000004180c */
[C---:B------:R-:W-:Y:S01]  /*11150*/  HMMA.16816.F32.BF16 R32, R8.reuse, R50, R32 ;  /* 0x000000320820723c */ /* 0x040fe20000041820 */
[----:B------:R-:W-:Y:S07]  /*11160*/  LDSM.16.M88.4 R48, [R159+-0x2000] ;  /* 0xffe000009f30783b */ /* 0x000fee0000000200 */
[C---:B-1----:R-:W-:Y:S08]  /*11170*/  HMMA.16816.F32.BF16 R28, R8.reuse, R40, R28 ;  /* 0x00000028081c723c */ /* 0x042ff0000004181c */
[----:B------:R-:W-:Y:S01]  /*11180*/  HMMA.16816.F32.BF16 R24, R8, R42, R24 ;  /* 0x0000002a0818723c */ /* 0x000fe20000041818 */
[----:B------:R-:W-:Y:S07]  /*11190*/  LDSM.16.M88.4 R40, [R177+0x2800] ;  /* 0x00280000b128783b */ /* 0x000fee0000000200 */
[C---:B---3--:R-:W-:Y:S01]  /*111a0*/  HMMA.16816.F32.BF16 R8, R16.reuse, R44, R12 ;  /* 0x0000002c1008723c */ /* 0x048fe2000004180c */
[----:B------:R-:W1:Y:S07]  /*111b0*/  LDSM.16.M88.4 R12, [R184+0x4000] ;  /* 0x00400000b80c783b */ /* 0x000e6e0000000200 */
[C---:B------:R-:W-:Y:S01]  /*111c0*/  HMMA.16816.F32.BF16 R32, R16.reuse, R46, R32 ;  /* 0x0000002e1020723c */ /* 0x040fe20000041820 */
[----:B------:R-:W-:Y:S07]  /*111d0*/  LDSM.16.M88.4 R44, [R177+0x2000] ;  /* 0x00200000b12c783b */ /* 0x000fee0000000200 */
[C---:B------:R-:W-:Y:S08]  /*111e0*/  HMMA.16816.F32.BF16 R28, R16.reuse, R20, R28 ;  /* 0x00000014101c723c */ /* 0x040ff0000004181c */
[----:B------:R-:W-:Y:S01]  /*111f0*/  HMMA.16816.F32.BF16 R24, R16, R22, R24 ;  /* 0x000000161018723c */ /* 0x000fe20000041818 */
[----:B------:R-:W3:Y:S04]  /*11200*/  LDSM.16.M88.4 R20, [R159+-0x1800] ;  /* 0xffe800009f14783b */ /* 0x000ee80000000200 */
[----:B------:R-:W3:Y:S03]  /*11210*/  LDSM.16.M88.4 R16, [R182+0x8000] ;  /* 0x00800000b610783b */ /* 0x000ee60000000200 */
[C---:B--2---:R-:W-:Y:S08]  /*11220*/  HMMA.16816.F32.BF16 R8, R4.reuse, R52, R8 ;  /* 0x000000340408723c */ /* 0x044ff00000041808 */
[C---:B------:R-:W-:Y:S01]  /*11230*/  HMMA.16816.F32.BF16 R32, R4.reuse, R54, R32 ;  /* 0x000000360420723c */ /* 0x040fe20000041820 */
[----:B------:R-:W-:Y:S07]  /*11240*/  LDSM.16.M88.4 R52, [R176+0x2000] ;  /* 0x00200000b034783b */ /* 0x000fee0000000200 */
[C---:B----4-:R-:W-:Y:S08]  /*11250*/  HMMA.16816.F32.BF16 R28, R4.reuse, R36, R28 ;  /* 0x00000024041c723c */ /* 0x050ff0000004181c */
[----:B------:R-:W-:Y:S01]  /*11260*/  HMMA.16816.F32.BF16 R24, R4, R38, R24 ;  /* 0x000000260418723c */ /* 0x000fe20000041818 */
[----:B------:R-:W-:Y:S07]  /*11270*/  LDSM.16.M88.4 R36, [R186+0x2800] ;  /* 0x00280000ba24783b */ /* 0x000fee0000000200 */
[C---:B-1----:R-:W-:Y:S01]  /*11280*/  HMMA.16816.F32.BF16 R4, R12.reuse, R48, R8 ;  /* 0x000000300c04723c */ /* 0x042fe20000041808 */
[----:B------:R-:W1:Y:S07]  /*11290*/  LDSM.16.M88.4 R8, [R183+0x8000] ;  /* 0x00800000b708783b */ /* 0x000e6e0000000200 */
[C---:B------:R-:W-:Y:S01]  /*112a0*/  HMMA.16816.F32.BF16 R32, R12.reuse, R50, R32 ;  /* 0x000000320c20723c */ /* 0x040fe20000041820 */
[----:B------:R-:W-:Y:S07]  /*112b0*/  LDSM.16.M88.4 R48, [R159+-0x1000] ;  /* 0xfff000009f30783b */ /* 0x000fee0000000200 */
[C---:B---3--:R-:W-:Y:S08]  /*112c0*/  HMMA.16816.F32.BF16 R28, R12.reuse, R20, R28 ;  /* 0x000000140c1c723c */ /* 0x048ff0000004181c */
[----:B------:R-:W-:Y:S01]  /*112d0*/  HMMA.16816.F32.BF16 R24, R12, R22, R24 ;  /* 0x000000160c18723c */ /* 0x000fe20000041818 */
[----:B------:R-:W-:Y:S07]  /*112e0*/  LDSM.16.M88.4 R20, [R184+0x8000] ;  /* 0x00800000b814783b */ /* 0x000fee0000000200 */
[C---:B------:R-:W-:Y:S01]  /*112f0*/  HMMA.16816.F32.BF16 R12, R16.reuse, R44, R4 ;  /* 0x0000002c100c723c */ /* 0x040fe20000041804 */
[----:B------:R-:W2:Y:S07]  /*11300*/  LDSM.16.M88.4 R4, [R185+0x8000] ;  /* 0x00800000b904783b */ /* 0x000eae0000000200 */
[C---:B------:R-:W-:Y:S01]  /*11310*/  HMMA.16816.F32.BF16 R32, R16.reuse, R46, R32 ;  /* 0x0000002e1020723c */ /* 0x040fe20000041820 */
[----:B------:R-:W-:Y:S07]  /*11320*/  LDSM.16.M88.4 R44, [R177+0x3800] ;  /* 0x00380000b12c783b */ /* 0x000fee0000000200 */
[C---:B------:R-:W-:Y:S08]  /*11330*/  HMMA.16816.F32.BF16 R28, R16.reuse, R40, R28 ;  /* 0x00000028101c723c */ /* 0x040ff0000004181c */
[----:B------:R-:W-:Y:S01]  /*11340*/  HMMA.16816.F32.BF16 R24, R16, R42, R24 ;  /* 0x0000002a1018723c */ /* 0x000fe20000041818 */
[----:B------:R-:W3:Y:S04]  /*11350*/  LDSM.16.M88.4 R40, [R176+0x2800] ;  /* 0x00280000b028783b */ /* 0x000ee80000000200 */
[----:B------:R-:W-:Y:S03]  /*11360*/  LDSM.16.M88.4 R16, [R182+0xc000] ;  /* 0x00c00000b610783b */ /* 0x000fe60000000200 */
[C---:B-1----:R-:W-:Y:S08]  /*11370*/  HMMA.16816.F32.BF16 R12, R8.reuse, R56, R12 ;  /* 0x00000038080c723c */ /* 0x042ff0000004180c */
[C---:B------:R-:W-:Y:S01]  /*11380*/  HMMA.16816.F32.BF16 R32, R8.reuse, R58, R32 ;  /* 0x0000003a0820723c */ /* 0x040fe20000041820 */
[----:B------:R-:W-:Y:S07]  /*11390*/  LDSM.16.M88.4 R56, [R177+0x3000] ;  /* 0x00300000b138783b */ /* 0x000fee0000000200 */
[C---:B------:R-:W-:Y:S08]  /*113a0*/  HMMA.16816.F32.BF16 R28, R8.reuse, R36, R28 ;  /* 0x00000024081c723c */ /* 0x040ff0000004181c */
[----:B------:R-:W-:Y:S01]  /*113b0*/  HMMA.16816.F32.BF16 R24, R8, R38, R24 ;  /* 0x000000260818723c */ /* 0x000fe20000041818 */
[----:B------:R-:W1:Y:S07]  /*113c0*/  LDSM.16.M88.4 R36, [R159+-0x800] ;  /* 0xfff800009f24783b */ /* 0x000e6e0000000200 */
[C---:B--2---:R-:W-:Y:S01]  /*113d0*/  HMMA.16816.F32.BF16 R8, R4.reuse, R52, R12 ;  /* 0x000000340408723c */ /* 0x044fe2000004180c */
[----:B------:R-:W-:Y:S07]  /*113e0*/  LDSM.16.M88.4 R12, [R183+0xc000] ;  /* 0x00c00000b70c783b */ /* 0x000fee0000000200 */
[C---:B------:R-:W-:Y:S01]  /*113f0*/  HMMA.16816.F32.BF16 R32, R4.reuse, R54, R32 ;  /* 0x000000360420723c */ /* 0x040fe20000041820 */
[----:B------:R-:W2:Y:S07]  /*11400*/  LDSM.16.M88.4 R52, [R186+0x3000] ;  /* 0x00300000ba34783b */ /* 0x000eae0000000200 */
[C---:B---3--:R-:W-:Y:S08]  /*11410*/  HMMA.16816.F32.BF16 R28, R4.reuse, R40, R28 ;  /* 0x00000028041c723c */ /* 0x048ff0000004181c */
[----:B------:R-:W-:Y:S01]  /*11420*/  HMMA.16816.F32.BF16 R24, R4, R42, R24 ;  /* 0x0000002a0418723c */ /* 0x000fe20000041818 */
[----:B------:R-:W3:Y:S07]  /*11430*/  LDSM.16.M88.4 R40, [R186+0x3800] ;  /* 0x00380000ba28783b */ /* 0x000eee0000000200 */
[C---:B------:R-:W-:Y:S01]  /*11440*/  HMMA.16816.F32.BF16 R4, R20.reuse, R48, R8 ;  /* 0x000000301404723c */ /* 0x040fe20000041808 */
[----:B------:R-:W-:Y:S07]  /*11450*/  LDSM.16.M88.4 R8, [R185+0xc000] ;  /* 0x00c00000b908783b */ /* 0x000fee0000000200 */
[C---:B------:R-:W-:Y:S01]  /*11460*/  HMMA.16816.F32.BF16 R32, R20.reuse, R50, R32 ;  /* 0x000000321420723c */ /* 0x040fe20000041820 */
[----:B------:R-:W4:Y:S07]  /*11470*/  LDSM.16.M88.4 R48, [R176+0x3000] ;  /* 0x00300000b030783b */ /* 0x000f2e0000000200 */
[C---:B-1----:R-:W-:Y:S08]  /*11480*/  HMMA.16816.F32.BF16 R28, R20.reuse, R36, R28 ;  /* 0x00000024141c723c */ /* 0x042ff0000004181c */
[----:B------:R-:W-:Y:S01]  /*11490*/  HMMA.16816.F32.BF16 R20, R20, R38, R24 ;  /* 0x000000261414723c */ /* 0x000fe20000041818 */
[----:B------:R-:W1:Y:S07]  /*114a0*/  LDSM.16.M88.4 R36, [R176+0x3800] ;  /* 0x00380000b024783b */ /* 0x000e6e0000000200 */
[C---:B------:R-:W-:Y:S08]  /*114b0*/  HMMA.16816.F32.BF16 R4, R16.reuse, R56, R4 ;  /* 0x000000381004723c */ /* 0x040ff00000041804 */
[C---:B------:R-:W-:Y:S08]  /*114c0*/  HMMA.16816.F32.BF16 R32, R16.reuse, R58, R32 ;  /* 0x0000003a1020723c */ /* 0x040ff00000041820 */
[C---:B------:R-:W-:Y:S01]  /*114d0*/  HMMA.16816.F32.BF16 R24, R16.reuse, R44, R28 ;  /* 0x0000002c1018723c */ /* 0x040fe2000004181c */
[----:B------:R-:W-:Y:S07]  /*114e0*/  LDSM.16.M88.4 R28, [R159+0x800] ;  /* 0x000800009f1c783b */ /* 0x000fee0000000200 */
[----:B------:R-:W-:Y:S01]  /*114f0*/  HMMA.16816.F32.BF16 R20, R16, R46, R20 ;  /* 0x0000002e1014723c */ /* 0x000fe20000041814 */
[----:B------:R-:W-:Y:S07]  /*11500*/  LDSM.16.M88.4 R44, [R159] ;  /* 0x000000009f2c783b */ /* 0x000fee0000000200 */
[----:B--2---:R-:W-:Y:S01]  /*11510*/  HMMA.16816.F32.BF16 R16, R12, R52, R4 ;  /* 0x000000340c10723c */ /* 0x004fe20000041804 */
[----:B------:R-:W2:Y:S01]  /*11520*/  LDSM.16.M88.4 R4, [R184+0xc000] ;  /* 0x00c00000b804783b */ /* 0x000ea20000000200 */
[----:B------:R-:W-:-:S04]  /*11530*/  DEPBAR.LE SB0, 0x0 ;  /* 0x000080000000791a */ /* 0x000fc80000000000 */
[----:B------:R-:W-:Y:S02]  /*11540*/  BAR.SYNC.DEFER_BLOCKING 0x0 ;  /* 0x0000000000007b1d */ /* 0x000fe40000010000 */
[C---:B------:R-:W-:Y:S08]  /*11550*/  HMMA.16816.F32.BF16 R32, R12.reuse, R54, R32 ;  /* 0x000000360c20723c */ /* 0x040ff00000041820 */
[C---:B---3--:R-:W-:Y:S08]  /*11560*/  HMMA.16816.F32.BF16 R24, R12.reuse, R40, R24 ;  /* 0x000000280c18723c */ /* 0x048ff00000041818 */
[----:B------:R-:W-:Y:S01]  /*11570*/  HMMA.16816.F32.BF16 R12, R12, R42, R20 ;  /* 0x0000002a0c0c723c */ /* 0x000fe20000041814 */
[----:B------:R-:W-:Y:S01]  /*11580*/  @!PT LDS RZ, [RZ] ;  /* 0x00000000fffff984 */ /* 0x000fe20000000800 */
[----:B------:R-:W-:Y:S01]  /*11590*/  @!PT LDS RZ, [RZ] ;  /* 0x00000000fffff984 */ /* 0x000fe20000000800 */
[----:B------:R-:W-:Y:S01]  /*115a0*/  @!PT LDS RZ, [RZ] ;  /* 0x00000000fffff984 */ /* 0x000fe20000000800 */
[----:B------:R3:W-:Y:S01]  /*115b0*/  @P1 LDGSTS.E.BYPASS.LTC128B.128 [R195+0xc080], [R60.64], !P2 ;  /* 0x0c0800003cc31fae */ /* 0x0007e2000d101d46 */
[----:B------:R-:W-:-:S06]  /*115c0*/  ISETP.GE.AND P2, PT, R63, 0x1, PT ;  /* 0x000000013f00780c */ /* 0x000fcc0003f46270 */
[C---:B----4-:R-:W-:Y:S01]  /*115d0*/  HMMA.16816.F32.BF16 R16, R8.reuse, R48, R16 ;  /* 0x000000300810723c */ /* 0x050fe20000041810 */
[----:B------:R3:W-:Y:S04]  /*115e0*/  @P1 LDGSTS.E.BYPASS.LTC128B.128 [R195+0xd080], [R60.64+0x80], !P6 ;  /* 0x0d0800803cc31fae */ /* 0x0007e8000f101d46 */
[----:B------:R3:W-:Y:S03]  /*115f0*/  @P1 LDGSTS.E.BYPASS.LTC128B.128 [R195+0xe080], [R60.64+0x100], !P5 ;  /* 0x0e0801003cc31fae */ /* 0x0007e6000e901d46 */
[C---:B------:R-:W-:Y:S01]  /*11600*/  HMMA.16816.F32.BF16 R20, R8.reuse, R50, R32 ;  /* 0x000000320814723c */ /* 0x040fe20000041820 */
[----:B------:R3:W-:Y:S04]  /*11610*/  @P1 LDGSTS.E.BYPASS.LTC128B.128 [R195+0xf080], [R60.64+0x180], !P4 ;  /* 0x0f0801803cc31fae */ /* 0x0007e8000e101d46 */
[----:B------:R-:W0:Y:S03]  /*11620*/  LDGDEPBAR ;  /* 0x00000000000079af */ /* 0x000e260000000000 */
[C---:B-1----:R-:W-:Y:S08]  /*11630*/  HMMA.16816.F32.BF16 R24, R8.reuse, R36, R24 ;  /* 0x000000240818723c */ /* 0x042ff00000041818 */
[----:B------:R-:W-:Y:S07]  /*11640*/  HMMA.16816.F32.BF16 R12, R8, R38, R12 ;  /* 0x00000026080c723c */ /* 0x000fee000004180c */
[----:B------:R-:W-:Y:S01]  /*11650*/  IMAD.MOV.U32 R8, RZ, RZ, R0 ;  /* 0x000000ffff087224 */ /* 0x000fe200078e0000 */
[----:B------:R-:W-:Y:S01]  /*11660*/  @P3 SHF.R.U32.HI R8, RZ, c[0x0][0x2cc], R2 ;  /* 0x0000b300ff083a19 */ /* 0x000fe20000011602 */
[----:B--2---:R-:W-:Y:S01]  /*11670*/  HMMA.16816.F32.BF16 R36, R4, R44, R16 ;  /* 0x0000002c0424723c */ /* 0x004fe20000041810 */
[----:B------:R-:W-:-:S03]  /*11680*/  IADD3 R0, R210, 0x1, -R122 ;  /* 0x00000001d2007810 */ /* 0x000fc60007ffe87a */
[----:B------:R-:W1:Y:S01]  /*11690*/  SHFL.IDX PT, R3, R8, RZ, 0x1c1f ;  /* 0x001c1fff08037589 */ /* 0x000e6200000e0000 */
[----:B------:R-:W-:-:S03]  /*116a0*/  IADD3 R0, -R212, R0, -R209 ;  /* 0x00000000d4007210 */ /* 0x000fc60007ffe9d1 */
[C---:B------:R-:W-:Y:S08]  /*116b0*/  HMMA.16816.F32.BF16 R24, R4.reuse, R28, R24 ;  /* 0x0000001c0418723c */ /* 0x040ff00000041818 */
[C---:B------:R-:W-:Y:S08]  /*116c0*/  HMMA.16816.F32.BF16 R32, R4.reuse, R46, R20 ;  /* 0x0000002e0420723c */ /* 0x040ff00000041814 */
[----:B------:R-:W-:Y:S07]  /*116d0*/  HMMA.16816.F32.BF16 R28, R4, R30, R12 ;  /* 0x0000001e041c723c */ /* 0x000fee000004180c */
[----:B------:R-:W-:Y:S01]  /*116e0*/  IADD3 R4, R0, c[0x0][0x328], RZ ;  /* 0x0000ca0000047a10 */ /* 0x000fe20007ffe0ff */
[----:B------:R-:W-:Y:S01]  /*116f0*/  IMAD.IADD R6, R62, 0x1, -R209 ;  /* 0x000000013e067824 */ /* 0x000fe200078e0ad1 */
[----:B------:R-:W-:-:S03]  /*11700*/  IADD3 R5, R0, UR4, RZ ;  /* 0x0000000400057c10 */ /* 0x000fc6000fffe0ff */
[--C-:B-1----:R-:W-:Y:S02]  /*11710*/  IMAD.IADD R2, R4, 0x1, R3.reuse ;  /* 0x0000000104027824 */ /* 0x102fe400078e0203 */
[----:B------:R-:W-:-:S03]  /*11720*/  IMAD.IADD R0, R5, 0x1, R3 ;  /* 0x0000000105007824 */ /* 0x000fc600078e0203 */
[----:B------:R-:W-:Y:S01]  /*11730*/  IMNMX R2, R6, R2, PT ;  /* 0x0000000206027217 */ /* 0x000fe20003800200 */
[----:B------:R-:W-:Y:S05]  /*11740*/  @!P2 BRA `(.L_x_3273) ;  /* 0x000001500000a947 */ /* 0x000fea0003800000 */
[----:B---3--:R-:W-:Y:S01]  /*11750*/  IADD3 R3, -R212, R210, R3 ;  /* 0x000000d2d4037210 */ /* 0x008fe20007ffe103 */
        /* <DEDUP_REMOVED lines=10> */
.L_x_3275:
[----:B------:R-:W-:-:S04]  /*11800*/  MOV R7, c[0x0][0x32c] ;  /* 0x0000cb0000077a02 */ /* 0x000fc80000000f00 */
[----:B------:R-:W-:-:S13]  /*11810*/  ISETP.NE.AND P0, PT, R7, 0x1, PT ;  /* 0x000000010700780c */ /* 0x000fda0003f05270 */
[----:B------:R-:W-:-:S05]  /*11820*/  @P0 IMAD.HI.U32 R7, R3, c[0x0][0x330], RZ ;  /* 0x0000cc0003070a27 */ /* 0x000fca00078e00ff */
[----:B------:R-:W-:Y:S02]  /*11830*/  @P0 SHF.R.U32.HI R3, RZ, c[0x0][0x334], R7 ;  /* 0x0000cd00ff030a19 */ /* 0x000fe40000011607 */
.L_x_3276:
[----:B------:R-:W-:Y:S05]  /*11840*/  BSYNC B0 ;  /* 0x0000000000007941 */ /* 0x000fea0003800000 */
.L_x_3274:
[----:B------:R-:W-:-:S04]  /*11850*/  IMAD R3, R3, c[0x0][0x32c], -R122 ;  /* 0x0000cb0003037a24 */ /* 0x000fc800078e0a7a */
[----:B------:R-:W-:-:S05]  /*11860*/  IMAD.IADD R3, R3, 0x1, -R209 ;  /* 0x0000000103037824 */ /* 0x000fca00078e0ad1 */
[----:B------:R-:W-:Y:S02]  /*11870*/  IADD3 R7, R3, c[0x0][0x32c], RZ ;  /* 0x0000cb0003077a10 */ /* 0x000fe40007ffe0ff */
[----:B------:R-:W-:Y:S02]  /*11880*/  IMNMX R0, R0, R3, !PT ;  /* 0x0000000300007217 */ /* 0x000fe40007800200 */
[----:B------:R-:W-:Y:S02]  /*11890*/  IMNMX R2, R2, R7, PT ;  /* 0x0000000702027217 */ /* 0x000fe40003800200 */
.L_x_3273:
[----:B---3--:R-:W-:Y:S01]  /*118a0*/  ISETP.GT.AND P1, PT, R236, RZ, PT ;  /* 0x000000ffec00720c */ /* 0x008fe20003f24270 */
        /* <DEDUP_REMOVED lines=40> */
.L_x_3279:
[----:B------:R-:W-:-:S04]  /*11b30*/  MOV R4, c[0x0][0x32c] ;  /* 0x0000cb0000047a02 */ /* 0x000fc80000000f00 */
[----:B------:R-:W-:-:S13]  /*11b40*/  ISETP.NE.AND P0, PT, R4, 0x1, PT ;  /* 0x000000010400780c */ /* 0x000fda0003f05270 */
[----:B------:R-:W-:-:S05]  /*11b50*/  @P0 IMAD.HI.U32 R4, R3, c[0x0][0x330], RZ ;  /* 0x0000cc0003040a27 */ /* 0x000fca00078e00ff */
[----:B------:R-:W-:Y:S02]  /*11b60*/  @P0 SHF.R.U32.HI R3, RZ, c[0x0][0x334], R4 ;  /* 0x0000cd00ff030a19 */ /* 0x000fe40000011604 */
.L_x_3280:
[----:B------:R-:W-:Y:S05]  /*11b70*/  BSYNC B0 ;  /* 0x0000000000007941 */ /* 0x000fea0003800000 */
.L_x_3278:
[----:B------:R-:W-:-:S04]  /*11b80*/  IMAD R3, R3, c[0x0][0x32c], -R122 ;  /* 0x0000cb0003037a24 */ /* 0x000fc800078e0a7a */
[----:B------:R-:W-:-:S05]  /*11b90*/  IMAD.IADD R3, R3, 0x1, -R209 ;  /* 0x0000000103037824 */ /* 0x000fca00078e0ad1 */
[----:B------:R-:W-:Y:S02]  /*11ba0*/  IADD3 R4, R3, c[0x0][0x32c], RZ ;  /* 0x0000cb0003047a10 */ /* 0x000fe40007ffe0ff */
[----:B------:R-:W-:Y:S02]  /*11bb0*/  IMNMX R0, R0, R3, !PT ;  /* 0x0000000300007217 */ /* 0x000fe40007800200 */
[----:B------:R-:W-:Y:S02]  /*11bc0*/  IMNMX R2, R2, R4, PT ;  /* 0x0000000402027217 */ /* 0x000fe40003800200 */
.L_x_3277:
        /* <DEDUP_REMOVED lines=31> */
[----:B------:R-:W-:Y:S01]  /*11dc0*/  LDSM.16.MT88.4 R76, [R180+0x1000] ;  /* 0x00100000b44c783b */ /* 0x000fe20000004200 */
        /* <DEDUP_REMOVED lines=13> */
[----:B------:R-:W-:Y:S03]  /*11ea0*/  LDSM.16.MT88.4 R24, [R180] ;  /* 0x00000000b418783b */ /* 0x000fe60000004200 */
        /* <DEDUP_REMOVED lines=52> */
[----:B-1----:R-:W-:-:S05]  /*121f0*/  FFMA.FTZ R3, R7, c[0x0][0x2d0], -R2 ;  /* 0x0000b40007037a23 */ /* 0x002fca0000010802 */
[----:B------:R1:W2:Y:S02]  /*12200*/  MUFU.EX2 R10, R3 ;  /* 0x00000003000a7308 */ /* 0x0002a40000000800 */
[----:B-1----:R-:W-:Y:S01]  /*12210*/  FFMA.FTZ R3, R9, c[0x0][0x2d0], -R2 ;  /* 0x0000b40009037a23 */ /* 0x002fe20000010802 */
[----:B--2---:R-:W-:-:S05]  /*12220*/  F2FP.BF16.PACK_AB R5, R10, R141 ;  /* 0x0000008d0a05723e */ /* 0x004fca00000010ff */
[----:B------:R1:W-:Y:S02]  /*12230*/  MUFU.EX2 R9, R3 ;  /* 0x0000000300097308 */ /* 0x0003e40000000800 */
[----:B-1----:R-:W-:-:S06]  /*12240*/  FFMA.FTZ R3, R11, c[0x0][0x2d0], -R2 ;  /* 0x0000b4000b037a23 */ /* 0x002fcc0000010802 */
[----:B------:R1:W-:Y:S08]  /*12250*/  MUFU.EX2 R11, R0 ;  /* 0x00000000000b7308 */ /* 0x0003f00000000800 */
[----:B------:R-:W2:Y:S01]  /*12260*/  MUFU.EX2 R3, R3 ;  /* 0x0000000300037308 */ /* 0x000ea20000000800 */
[----:B-1----:R-:W-:Y:S02]  /*12270*/  FFMA.FTZ R0, R18, c[0x0][0x2d0], -R2 ;  /* 0x0000b40012007a23 */ /* 0x002fe40000010802 */
[----:B------:R-:W1:Y:S05]  /*12280*/  LDSM.16.MT88.4 R16, [R178+0x800] ;  /* 0x00080000b210783b */ /* 0x000e6a0000004200 */
[----:B------:R3:W4:Y:S01]  /*12290*/  MUFU.EX2 R143, R0 ;  /* 0x00000000008f7308 */ /* 0x0007220000000800 */
[----:B--2---:R-:W-:-:S07]  /*122a0*/  F2FP.BF16.PACK_AB R7, R3, R9 ;  /* 0x000000090307723e */ /* 0x004fce00000010ff */
[----:B------:R-:W-:Y:S01]  /*122b0*/  HMMA.16816.F32.BF16 R148, R4, R152, RZ ;  /* 0x000000980494723c */ /* 0x000fe200000418ff */
[--C-:B---3--:R-:W-:Y:S01]  /*122c0*/  FFMA.FTZ R0, R21, c[0x0][0x2d0], -R2.reuse ;  /* 0x0000b40015007a23 */ /* 0x108fe20000010802 */
[----:B----4-:R-:W-:Y:S01]  /*122d0*/  F2FP.BF16.PACK_AB R129, R143, R11 ;  /* 0x0000000b8f81723e */ /* 0x010fe200000010ff */
[----:B------:R-:W-:-:S05]  /*122e0*/  FFMA.FTZ R2, R12, c[0x0][0x2d0], -R2 ;  /* 0x0000b4000c027a23 */ /* 0x000fca0000010802 */
[C---:B------:R-:W-:Y:S01]  /*122f0*/  HMMA.16816.F32.BF16 R152, R4.reuse, R154, RZ ;  /* 0x0000009a0498723c */ /* 0x040fe200000418ff */
[----:B------:R-:W2:Y:S01]  /*12300*/  LDSM.16.MT88.4 R12, [R181] ;  /* 0x00000000b50c783b */ /* 0x000ea20000004200 */
[----:B------:R3:W-:Y:S06]  /*12310*/  MUFU.EX2 R194, R0 ;  /* 0x0000000000c27308 */ /* 0x0007ec0000000800 */
[C---:B------:R-:W-:Y:S02]  /*12320*/  HMMA.16816.F32.BF16 R36, R4.reuse, R40, RZ ;  /* 0x000000280424723c */ /* 0x040fe400000418ff */
[----:B------:R-:W4:Y:S06]  /*12330*/  MUFU.EX2 R142, R2 ;  /* 0x00000002008e7308 */ /* 0x000f2c0000000800 */
[----:B------:R-:W-:Y:S01]  /*12340*/  HMMA.16816.F32.BF16 R40, R4, R42, RZ ;  /* 0x0000002a0428723c */ /* 0x000fe200000418ff */
[----:B---3--:R-:W-:-:S04]  /*12350*/  FADD.FTZ R0, R141, R10 ;  /* 0x0000000a8d007221 */ /* 0x008fc80000010000 */
[----:B------:R-:W-:-:S03]  /*12360*/  FADD.FTZ R0, R9, R0 ;  /* 0x0000000009007221 */ /* 0x000fc60000010000 */
[C---:B------:R-:W-:Y:S01]  /*12370*/  HMMA.16816.F32.BF16 R132, R4.reuse, R136, RZ ;  /* 0x000000880484723c */ /* 0x040fe200000418ff */
[----:B----4-:R-:W-:Y:S01]  /*12380*/  F2FP.BF16.PACK_AB R131, R142, R194 ;  /* 0x000000c28e83723e */ /* 0x010fe200000010ff */
[----:B------:R-:W-:Y:S02]  /*12390*/  FADD.FTZ R2, R229, R227 ;  /* 0x000000e3e5027221 */ /* 0x000fe40000010000 */
[----:B------:R-:W-:Y:S02]  /*123a0*/  FADD.FTZ R0, R3, R0 ;  /* 0x0000000003007221 */ /* 0x000fe40000010000 */
[----:B------:R-:W-:Y:S02]  /*123b0*/  FADD.FTZ R2, R232, R2 ;  /* 0x00000002e8027221 */ /* 0x000fe40000010000 */
[----:B------:R-:W-:Y:S01]  /*123c0*/  HMMA.16816.F32.BF16 R136, R4, R138, RZ ;  /* 0x0000008a0488723c */ /* 0x000fe200000418ff */
[----:B------:R-:W-:Y:S02]  /*123d0*/  FADD.FTZ R3, R11, R0 ;  /* 0x000000000b037221 */ /* 0x000fe40000010000 */
[----:B------:R-:W-:-:S02]  /*123e0*/  FADD.FTZ R2, R230, R2 ;  /* 0x00000002e6027221 */ /* 0x000fc40000010000 */
[----:B------:R-:W-:Y:S02]  /*123f0*/  IMAD.MOV.U32 R0, RZ, RZ, R224 ;  /* 0x000000ffff007224 */ /* 0x000fe400078e00e0 */
[----:B------:R-:W-:Y:S01]  /*12400*/  FADD.FTZ R3, R143, R3 ;  /* 0x000000038f037221 */ /* 0x000fe20000010000 */
[----:B-1----:R-:W-:Y:S03]  /*12410*/  HMMA.16816.F32.BF16 R148, R128, R16, R148 ;  /* 0x000000108094723c */ /* 0x002fe60000041894 */
[----:B------:R-:W-:Y:S01]  /*12420*/  FADD.FTZ R3, R194, R3 ;  /* 0x00000003c2037221 */ /* 0x000fe20000010000 */
[----:B------:R-:W-:-:S04]  /*12430*/  IADD3 R194, R236, -0x2, RZ ;  /* 0xfffffffeecc27810 */ /* 0x000fc80007ffe0ff */
[----:B------:R-:W-:Y:S01]  /*12440*/  HMMA.16816.F32.BF16 R152, R128, R18, R152 ;  /* 0x000000128098723c */ /* 0x000fe20000041898 */
[----:B------:R-:W1:Y:S07]  /*12450*/  LDSM.16.MT88.4 R16, [R181+0x800] ;  /* 0x00080000b510783b */ /* 0x000e6e0000004200 */
[C---:B------:R-:W-:Y:S08]  /*12460*/  HMMA.16816.F32.BF16 R28, R4.reuse, R24, RZ ;  /* 0x00000018041c723c */ /* 0x040ff000000418ff */
[C---:B------:R-:W-:Y:S08]  /*12470*/  HMMA.16816.F32.BF16 R32, R4.reuse, R26, RZ ;  /* 0x0000001a0420723c */ /* 0x040ff000000418ff */
[C---:B------:R-:W-:Y:S08]  /*12480*/  HMMA.16816.F32.BF16 R48, R4.reuse, R44, RZ ;  /* 0x0000002c0430723c */ /* 0x040ff000000418ff */
[C---:B--2---:R-:W-:Y:S08]  /*12490*/  HMMA.16816.F32.BF16 R20, R4.reuse, R12, RZ ;  /* 0x0000000c0414723c */ /* 0x044ff000000418ff */
[C---:B------:R-:W-:Y:S08]  /*124a0*/  HMMA.16816.F32.BF16 R60, R4.reuse, R46, RZ ;  /* 0x0000002e043c723c */ /* 0x040ff000000418ff */
[----:B------:R-:W-:Y:S08]  /*124b0*/  HMMA.16816.F32.BF16 R12, R4, R14, RZ ;  /* 0x0000000e040c723c */ /* 0x000ff000000418ff */
[C---:B------:R-:W-:Y:S08]  /*124c0*/  HMMA.16816.F32.BF16 R36, R128.reuse, R64, R36 ;  /* 0x000000408024723c */ /* 0x040ff00000041824 */
[C---:B------:R-:W-:Y:S01]  /*124d0*/  HMMA.16816.F32.BF16 R40, R128.reuse, R66, R40 ;  /* 0x000000428028723c */ /* 0x040fe20000041828 */
[----:B------:R-:W2:Y:S07]  /*124e0*/  LDSM.16.MT88.4 R64, [R180+0x1800] ;  /* 0x00180000b440783b */ /* 0x000eae0000004200 */
        /* <DEDUP_REMOVED lines=8> */
[----:B-1----:R-:W-:Y:S08]  /*12570*/  HMMA.16816.F32.BF16 R24, R128, R18, R12 ;  /* 0x000000128018723c */ /* 0x002ff0000004180c */
[C---:B------:R-:W-:Y:S08]  /*12580*/  HMMA.16816.F32.BF16 R60, R4.reuse, R76, RZ ;  /* 0x0000004c043c723c */ /* 0x040ff000000418ff */
[----:B------:R-:W-:Y:S08]  /*12590*/  HMMA.16816.F32.BF16 R12, R4, R78, RZ ;  /* 0x0000004e040c723c */ /* 0x000ff000000418ff */
[C---:B------:R-:W-:Y:S08]  /*125a0*/  HMMA.16816.F32.BF16 R52, R128.reuse, R84, R52 ;  /* 0x000000548034723c */ /* 0x040ff00000041834 */
[----:B------:R-:W-:Y:S08]  /*125b0*/  HMMA.16816.F32.BF16 R56, R128, R86, R56 ;  /* 0x000000568038723c */ /* 0x000ff00000041838 */
[C---:B------:R-:W-:Y:S08]  /*125c0*/  HMMA.16816.F32.BF16 R84, R4.reuse, R88, RZ ;  /* 0x000000580454723c */ /* 0x040ff000000418ff */
[C---:B------:R-:W-:Y:S08]  /*125d0*/  HMMA.16816.F32.BF16 R88, R4.reuse, R90, RZ ;  /* 0x0000005a0458723c */ /* 0x040ff000000418ff */
[----:B------:R-:W-:Y:S08]  /*125e0*/  HMMA.16816.F32.BF16 R68, R4, R92, RZ ;  /* 0x0000005c0444723c */ /* 0x000ff000000418ff */
[----:B--2---:R-:W-:Y:S08]  /*125f0*/  HMMA.16816.F32.BF16 R60, R128, R64, R60 ;  /* 0x00000040803c723c */ /* 0x004ff0000004183c */
        /* <DEDUP_REMOVED lines=20> */
[C---:B------:R-:W-:Y:S01]  /*12740*/  HMMA.16816.F32.BF16 R20, R128.reuse, R16, R20 ;  /* 0x000000108014723c */ /* 0x040fe20000041814 */
[----:B------:R-:W4:Y:S07]  /*12750*/  LDSM.16.MT88.4 R16, [R178+0x2800] ;  /* 0x00280000b210783b */ /* 0x000f2e0000004200 */
[C---:B-1----:R-:W-:Y:S08]  /*12760*/  HMMA.16816.F32.BF16 R100, R128.reuse, R104, R12 ;  /* 0x000000688064723c */ /* 0x042ff0000004180c */
        /* <DEDUP_REMOVED lines=8> */
[----:B------:R-:W-:Y:S01]  /*127f0*/  HMMA.16816.F32.BF16 R80, R128, R118, R80 ;  /* 0x000000768050723c */ /* 0x000fe20000041850 */
[----:B------:R-:W-:Y:S02]  /*12800*/  FADD.FTZ R4, R233, R4 ;  /* 0x00000004e9047221 */ /* 0x000fe40000010000 */
[----:B------:R-:W-:-:S05]  /*12810*/  IMAD.IADD R2, R2, 0x1, R0 ;  /* 0x0000000102027824 */ /* 0x000fca00078e0200 */
[----:B------:R-:W-:Y:S01]  /*12820*/  HMMA.16816.F32.BF16 R108, R128, R112, R160 ;  /* 0x00000070806c723c */ /* 0x000fe200000418a0 */
[----:B------:R-:W-:-:S07]  /*12830*/  IADD3 R0, R2, c[0x0][0x328], RZ ;  /* 0x0000ca0002007a10 */ /* 0x000fce0007ffe0ff */
[C---:B---3--:R-:W-:Y:S08]  /*12840*/  HMMA.16816.F32.BF16 R116, R128.reuse, R120, R168 ;  /* 0x000000788074723c */ /* 0x048ff000000418a8 */
[C---:B----4-:R-:W-:Y:S08]  /*12850*/  HMMA.16816.F32.BF16 R68, R128.reuse, R16, R68 ;  /* 0x000000108044723c */ /* 0x050ff00000041844 */
[C---:B------:R-:W-:Y:S08]  /*12860*/  HMMA.16816.F32.BF16 R72, R128.reuse, R18, R72 ;  /* 0x000000128048723c */ /* 0x040ff00000041848 */
[C---:B------:R-:W-:Y:S08]  /*12870*/  HMMA.16816.F32.BF16 R92, R128.reuse, R196, R92 ;  /* 0x000000c4805c723c */ /* 0x040ff0000004185c */
[C---:B------:R-:W-:Y:S08]  /*12880*/  HMMA.16816.F32.BF16 R96, R128.reuse, R198, R96 ;  /* 0x000000c68060723c */ /* 0x040ff00000041860 */
[C---:B------:R-:W-:Y:S08]  /*12890*/  HMMA.16816.F32.BF16 R112, R128.reuse, R114, R164 ;  /* 0x000000728070723c */ /* 0x040ff000000418a4 */
[C---:B------:R-:W-:Y:S08]  /*128a0*/  HMMA.16816.F32.BF16 R120, R128.reuse, R122, R172 ;  /* 0x0000007a8078723c */ /* 0x040ff000000418ac */
[----:B------:R-:W-:Y:S07]  /*128b0*/  HMMA.16816.F32.BF16 R128, R128, R6, R204 ;  /* 0x000000068080723c */ /* 0x000fee00000418cc */
[----:B------:R-:W-:-:S02]  /*128c0*/  FADD.FTZ R207, R211, R4 ;  /* 0x00000004d3cf7221 */ /* 0x000fc40000010000 */
[----:B------:R-:W-:Y:S01]  /*128d0*/  FADD.FTZ R206, R142, R3 ;  /* 0x000000038ece7221 */ /* 0x000fe20000010000 */
        /* <DEDUP_REMOVED lines=12> */
.L_x_3283:
[----:B------:R-:W-:-:S13]  /*129a0*/  ISETP.NE.AND P0, PT, R4, 0x1, PT ;  /* 0x000000010400780c */ /* 0x000fda0003f05270 */
[----:B------:R-:W-:-:S05]  /*129b0*/  @P0 IMAD.HI.U32 R2, R3, c[0x0][0x330], RZ ;  /* 0x0000cc0003020a27 */ /* 0x000fca00078e00ff */
[----:B------:R-:W-:Y:S02]  /*129c0*/  @P0 SHF.R.U32.HI R3, RZ, c[0x0][0x334], R2 ;  /* 0x0000cd00ff030a19 */ /* 0x000fe40000011602 */
.L_x_3284:
[----:B------:R-:W-:Y:S05]  /*129d0*/  BSYNC B0 ;  /* 0x0000000000007941 */ /* 0x000fea0003800000 */
.L_x_3282:
[----:B------:R-:W-:-:S05]  /*129e0*/  IMAD R3, R3, R4, c[0x0][0x32c] ;  /* 0x0000cb0003037624 */ /* 0x000fca00078e0204 */
[----:B------:R-:W-:-:S04]  /*129f0*/  IMNMX R0, R0, R3, PT ;  /* 0x0000000300007217 */ /* 0x000fc80003800200 */
.L_x_3281:
        /* <DEDUP_REMOVED lines=9> */
.L_x_3294:
[----:B------:R-:W-:Y:S01]  /*12a90*/  ISETP.GT.AND P1, PT, R208, R196, PT ;  /* 0x000000c4d000720c */ /* 0x000fe20003f24270 */
[----:B------:R-:W-:Y:S04]  /*12aa0*/  DEPBAR.LE SB0, 0x0 ;  /* 0x000080000000791a */ /* 0x000fe80000000000 */
[----:B------:R-:W-:Y:S01]  /*12ab0*/  WARPSYNC 0xffffffff ;  /* 0xffffffff00007948 */ /* 0x000fe20003800000 */
[----:B------:R-:W-:Y:S01]  /*12ac0*/  BAR.SYNC.DEFER_BLOCKING 0x0 ;  /* 0x0000000000007b1d */ /* 0x000fe20000010000 */
[----:B------:R-:W-:Y:S01]  /*12ad0*/  LOP3.LUT P3, RZ, R214, 0x1, RZ, 0xc0, !PT ;  /* 0x00000001d6ff7812 */ /* 0x000fe2000786c0ff */
[----:B------:R-:W-:Y:S02]  /*12ae0*/  IMAD.MOV.U32 R140, RZ, RZ, c[0x0][0x2c4] ;  /* 0x0000b100ff8c7624 */ /* 0x000fe400078e00ff */
[----:B------:R-:W-:Y:S02]  /*12af0*/  IMAD.IADD R143, R225, 0x1, R224 ;  /* 0x00000001e18f7824 */ /* 0x000fe400078e02e0 */
[----:B------:R-:W-:Y:S01]  /*12b00*/  IMAD.MOV.U32 R194, RZ, RZ, c[0x0][0x32c] ;  /* 0x0000cb00ffc27624 */ /* 0x000fe200078e00ff */
[----:B------:R-:W-:Y:S01]  /*12b10*/  @!P1 SHF.R.S32.HI R0, RZ, 0x1f, R196 ;  /* 0x0000001fff009819 */ /* 0x000fe200000114c4 */
[----:B------:R-:W-:Y:S04]  /*12b20*/  @!P1 IMAD.WIDE.U32 R2, R196, c[0x0][0x208], RZ ;  /* 0x00008200c4029a25 */ /* 0x000fe800078e00ff */
[----:B------:R-:W-:Y:S01]  /*12b30*/  @!P1 IMAD R0, R0, c[0x0][0x208], RZ ;  /* 0x0000820000009a24 */ /* 0x000fe200078e02ff */
[----:B------:R-:W-:Y:S03]  /*12b40*/  @!P1 LEA R4, P0, R2, R220, 0x5 ;  /* 0x000000dc02049211 */ /* 0x000fe600078028ff */
[----:B------:R-:W-:Y:S04]  /*12b50*/  @!P1 IMAD R0, R196, c[0x0][0x20c], R0 ;  /* 0x00008300c4009a24 */ /* 0x000fe800078e0200 */
[----:B------:R-:W-:Y:S01]  /*12b60*/  @!P1 IMAD.IADD R0, R3, 0x1, R0 ;  /* 0x0000000103009824 */ /* 0x000fe200078e0200 */
[----:B------:R-:W-:Y:S04]  /*12b70*/  LDSM.16.M88.4 R16, [R182] ;  /* 0x00000000b610783b */ /* 0x000fe80000000200 */
[----:B------:R-:W-:Y:S01]  /*12b80*/  @!P1 LEA.HI.X R6, R2, R223, R0, 0x5, P0 ;  /* 0x000000df02069211 */ /* 0x000fe200000f2c00 */
[----:B------:R-:W-:Y:S01]  /*12b90*/  ULDC UR4, c[0x0][0x324] ;  /* 0x0000c90000047ab9 */ /* 0x000fe20000000800 */
[C---:B------:R-:W-:Y:S01]  /*12ba0*/  ISETP.GT.AND P0, PT, R196.reuse, R208, PT ;  /* 0x000000d0c400720c */ /* 0x040fe20003f04270 */
[----:B------:R-:W1:Y:S01]  /*12bb0*/  LDSM.16.M88.4 R8, [R177] ;  /* 0x00000000b108783b */ /* 0x000e620000000200 */
[----:B------:R-:W-:Y:S03]  /*12bc0*/  ULOP3.LUT UR4, URZ, UR4, URZ, 0x33, !UPT ;  /* 0x000000043f047292 */ /* 0x000fe6000f8e333f */
[----:B------:R-:W2:Y:S04]  /*12bd0*/  LDSM.16.M88.4 R160, [R177+0x800] ;  /* 0x00080000b1a0783b */ /* 0x000ea80000000200 */
[----:B------:R-:W-:Y:S04]  /*12be0*/  LDSM.16.M88.4 R164, [R183] ;  /* 0x00000000b7a4783b */ /* 0x000fe80000000200 */
[----:B------:R-:W-:Y:S01]  /*12bf0*/  @P0 IADD3 R0, R196, -0x1, RZ ;  /* 0xffffffffc4000810 */ /* 0x000fe20007ffe0ff */
[----:B------:R-:W3:Y:S03]  /*12c00*/  LDSM.16.M88.4 R168, [R186] ;  /* 0x00000000baa8783b */ /* 0x000ee60000000200 */
[----:B------:R-:W-:Y:S01]  /*12c10*/  @P0 SHF.R.S32.HI R2, RZ, 0x1f, R0 ;  /* 0x0000001fff020819 */ /* 0x000fe20000011400 */
[----:B------:R-:W4:Y:S04]  /*12c20*/  LDSM.16.M88.4 R172, [R188] ;  /* 0x00000000bcac783b */ /* 0x000f280000000200 */
[----:B------:R-:W-:Y:S02]  /*12c30*/  @P0 IMAD R5, R2, c[0x0][0x1e0], RZ ;  /* 0x0000780002050a24 */ /* 0x000fe400078e02ff */
        /* <DEDUP_REMOVED lines=13> */
[C---:B-1----:R-:W-:Y:S01]  /*12d10*/  HMMA.16816.F32.BF16 R4, R16.reuse, R8, RZ ;  /* 0x000000081004723c */ /* 0x042fe200000418ff */
[----:B------:R5:W-:Y:S02]  /*12d20*/  @!P1 LDGSTS.E.BYPASS.LTC128B.128 [R195+0x9080], [R2.64+0x80], !P6 ;  /* 0x0908008002c39fae */ /* 0x000be4000f101d46 */
[----:B------:R-:W-:Y:S01]  /*12d30*/  ISETP.NE.AND P2, PT, R140, 0x1, PT ;  /* 0x000000018c00780c */ /* 0x000fe20003f45270 */
[----:B------:R-:W-:Y:S01]  /*12d40*/  IMAD.SHL.U32 R140, R196, 0x20, RZ ;  /* 0x00000020c48c7824 */ /* 0x000fe200078e00ff */
[----:B------:R5:W-:Y:S03]  /*12d50*/  @!P1 LDGSTS.E.BYPASS.LTC128B.128 [R195+0xa080], [R2.64+0x100], !P5 ;  /* 0x0a08010002c39fae */ /* 0x000be6000e901d46 */
[C---:B------:R-:W-:Y:S01]  /*12d60*/  HMMA.16816.F32.BF16 R8, R16.reuse, R10, RZ ;  /* 0x0000000a1008723c */ /* 0x040fe200000418ff */
[----:B------:R5:W-:Y:S04]  /*12d70*/  @!P1 LDGSTS.E.BYPASS.LTC128B.128 [R195+0xb080], [R2.64+0x180], !P4 ;  /* 0x0b08018002c39fae */ /* 0x000be8000e101d46 */
[----:B------:R-:W0:Y:S03]  /*12d80*/  LDGDEPBAR ;  /* 0x00000000000079af */ /* 0x000e260000000000 */
[C---:B--2---:R-:W-:Y:S01]  /*12d90*/  HMMA.16816.F32.BF16 R12, R16.reuse, R160, RZ ;  /* 0x000000a0100c723c */ /* 0x044fe200000418ff */
[----:B------:R-:W-:Y:S05]  /*12da0*/  @P2 IMAD.HI.U32 R0, R143, c[0x0][0x2c8], RZ ;  /* 0x0000b2008f002a27 */ /* 0x000fea00078e00ff */
[----:B------:R-:W-:Y:S02]  /*12db0*/  @P2 SHF.R.U32.HI R143, RZ, c[0x0][0x2cc], R0 ;  /* 0x0000b300ff8f2a19 */ /* 0x000fe40000011600 */
[----:B------:R-:W-:Y:S01]  /*12dc0*/  HMMA.16816.F32.BF16 R16, R16, R162, RZ ;  /* 0x000000a21010723c */ /* 0x000fe200000418ff */
[----:B------:R-:W-:Y:S01]  /*12dd0*/  LDSM.16.M88.4 R160, [R185] ;  /* 0x00000000b9a0783b */ /* 0x000fe20000000200 */
[----:B------:R-:W-:Y:S02]  /*12de0*/  ISETP.GE.AND P2, PT, R194, 0x1, PT ;  /* 0x00000001c200780c */ /* 0x000fe40003f46270 */
[----:B------:R-:W-:Y:S04]  /*12df0*/  IADD3 R0, -R209, 0x1, -R140 ;  /* 0x00000001d1007810 */ /* 0x000fe80007ffe98c */
[C---:B---3--:R-:W-:Y:S01]  /*12e00*/  HMMA.16816.F32.BF16 R4, R164.reuse, R168, R4 ;  /* 0x000000a8a404723c */ /* 0x048fe20000041804 */
[----:B-----5:R-:W-:Y:S04]  /*12e10*/  SHFL.IDX PT, R3, R143, RZ, 0x1c1f ;  /* 0x001c1fff8f037589 */ /* 0x020fe800000e0000 */
[----:B------:R-:W-:Y:S03]  /*12e20*/  IADD3 R0, -R212, R0, R210 ;  /* 0x00000000d4007210 */ /* 0x000fe60007ffe1d2 */
[C---:B------:R-:W-:Y:S01]  /*12e30*/  HMMA.16816.F32.BF16 R8, R164.reuse, R170, R8 ;  /* 0x000000aaa408723c */ /* 0x040fe20000041808 */
[----:B------:R-:W1:Y:S07]  /*12e40*/  LDSM.16.M88.4 R168, [R176] ;  /* 0x00000000b0a8783b */ /* 0x000e6e0000000200 */
[C---:B----4-:R-:W-:Y:S08]  /*12e50*/  HMMA.16816.F32.BF16 R12, R164.reuse, R172, R12 ;  /* 0x000000aca40c723c */ /* 0x050ff0000004180c */
[----:B------:R-:W-:Y:S01]  /*12e60*/  HMMA.16816.F32.BF16 R16, R164, R174, R16 ;  /* 0x000000aea410723c */ /* 0x000fe20000041810 */
[----:B------:R-:W2:Y:S04]  /*12e70*/  LDSM.16.M88.4 R164, [R176+0x800] ;  /* 0x00080000b0a4783b */ /* 0x000ea80000000200 */
[----:B------:R-:W-:Y:S03]  /*12e80*/  LDSM.16.M88.4 R172, [R159+-0x3000] ;  /* 0xffd000009fac783b */ /* 0x000fe60000000200 */
[C---:B-1----:R-:W-:Y:S08]  /*12e90*/  HMMA.16816.F32.BF16 R4, R160.reuse, R168, R4 ;  /* 0x000000a8a004723c */ /* 0x042ff00000041804 */
[C---:B------:R-:W-:Y:S01]  /*12ea0*/  HMMA.16816.F32.BF16 R8, R160.reuse, R170, R8 ;  /* 0x000000aaa008723c */ /* 0x040fe20000041808 */
[----:B------:R-:W1:Y:S07]  /*12eb0*/  LDSM.16.M88.4 R168, [R184] ;  /* 0x00000000b8a8783b */ /* 0x000e6e0000000200 */
[C---:B--2---:R-:W-:Y:S08]  /*12ec0*/  HMMA.16816.F32.BF16 R12, R160.reuse, R164, R12 ;  /* 0x000000a4a00c723c */ /* 0x044ff0000004180c */
[----:B------:R-:W-:Y:S01]  /*12ed0*/  HMMA.16816.F32.BF16 R16, R160, R166, R16 ;  /* 0x000000a6a010723c */ /* 0x000fe20000041810 */
[----:B------:R-:W2:Y:S04]  /*12ee0*/  LDSM.16.M88.4 R160, [R159+-0x2800] ;  /* 0xffd800009fa0783b */ /* 0x000ea80000000200 */
[----:B------:R-:W-:Y:S03]  /*12ef0*/  LDSM.16.M88.4 R164, [R182+0x4000] ;  /* 0x00400000b6a4783b */ /* 0x000fe60000000200 */
[C---:B-1----:R-:W-:Y:S08]  /*12f00*/  HMMA.16816.F32.BF16 R4, R168.reuse, R172, R4 ;  /* 0x000000aca804723c */ /* 0x042ff00000041804 */
[C---:B------:R-:W-:Y:S01]  /*12f10*/  HMMA.16816.F32.BF16 R8, R168.reuse, R174, R8 ;  /* 0x000000aea808723c */ /* 0x040fe20000041808 */
[----:B------:R-:W1:Y:S07]  /*12f20*/  LDSM.16.M88.4 R172, [R177+0x1000] ;  /* 0x00100000b1ac783b */ /* 0x000e6e0000000200 */
[C---:B--2---:R-:W-:Y:S08]  /*12f30*/  HMMA.16816.F32.BF16 R12, R168.reuse, R160, R12 ;  /* 0x000000a0a80c723c */ /* 0x044ff0000004180c */
[----:B------:R-:W-:Y:S01]  /*12f40*/  HMMA.16816.F32.BF16 R16, R168, R162, R16 ;  /* 0x000000a2a810723c */ /* 0x000fe20000041810 */
[----:B------:R-:W2:Y:S04]  /*12f50*/  LDSM.16.M88.4 R160, [R177+0x1800] ;  /* 0x00180000b1a0783b */ /* 0x000ea80000000200 */
[----:B------:R-:W-:Y:S03]  /*12f60*/  LDSM.16.M88.4 R168, [R183+0x4000] ;  /* 0x00400000b7a8783b */ /* 0x000fe60000000200 */
[C---:B-1----:R-:W-:Y:S08]  /*12f70*/  HMMA.16816.F32.BF16 R4, R164.reuse, R172, R4 ;  /* 0x000000aca404723c */ /* 0x042ff00000041804 */
[C---:B------:R-:W-:Y:S01]  /*12f80*/  HMMA.16816.F32.BF16 R8, R164.reuse, R174, R8 ;  /* 0x000000aea408723c */ /* 0x040fe20000041808 */
[----:B------:R-:W1:Y:S07]  /*12f90*/  LDSM.16.M88.4 R172, [R190] ;  /* 0x00000000beac783b */ /* 0x000e6e0000000200 */
[C---:B--2---:R-:W-:Y:S08]  /*12fa0*/  HMMA.16816.F32.BF16 R12, R164.reuse, R160, R12 ;  /* 0x000000a0a40c723c */ /* 0x044ff0000004180c */
[----:B------:R-:W-:Y:S01]  /*12fb0*/  HMMA.16816.F32.BF16 R16, R164, R162, R16 ;  /* 0x000000a2a410723c */ /* 0x000fe20000041810 */
[----:B------:R-:W2:Y:S04]  /*12fc0*/  LDSM.16.M88.4 R160, [R189] ;  /* 0x00000000bda0783b */ /* 0x000ea80000000200 */
        /* <DEDUP_REMOVED lines=10> */
[----:B------:R-:W1:Y:S07]  /*13070*/  LDSM.16.M88.4 R172, [R159+-0x2000] ;  /* 0xffe000009fac783b */ /* 0x000e6e0000000200 */
        /* <DEDUP_REMOVED lines=61> */
[C---:B-1----:R-:W-:Y:S04]  /*13450*/  HMMA.16816.F32.BF16 R4, R168.reuse, R172, R4 ;  /* 0x000000aca804723c */ /* 0x042fe80000041804 */
[----:B------:R-:W-:Y:S01]  /*13460*/  @!PT LDS RZ, [RZ] ;  /* 0x00000000fffff984 */ /* 0x000fe20000000800 */
[----:B------:R-:W-:Y:S01]  /*13470*/  @!PT LDS RZ, [RZ] ;  /* 0x00000000fffff984 */ /* 0x000fe20000000800 */
[----:B------:R-:W-:Y:S01]  /*13480*/  @!PT LDS RZ, [RZ] ;  /* 0x00000000fffff984 */ /* 0x000fe20000000800 */
[----:B------:R1:W-:Y:S04]  /*13490*/  @P0 LDGSTS.E.BYPASS.LTC128B.128 [R195+0xc080], [R198.64], !P3 ;  /* 0x0c080000c6c30fae */ /* 0x0003e8000d901d46 */
[C---:B------:R-:W-:Y:S01]  /*134a0*/  HMMA.16816.F32.BF16 R8, R168.reuse, R174, R8 ;  /* 0x000000aea808723c */ /* 0x040fe20000041808 */
[----:B------:R1:W-:Y:S04]  /*134b0*/  @P0 LDGSTS.E.BYPASS.LTC128B.128 [R195+0xd080], [R198.64+0x80], !P6 ;  /* 0x0d080080c6c30fae */ /* 0x0003e8000f101d46 */
[----:B------:R1:W-:Y:S03]  /*134c0*/  @P0 LDGSTS.E.BYPASS.LTC128B.128 [R195+0xe080], [R198.64+0x100], !P5 ;  /* 0x0e080100c6c30fae */ /* 0x0003e6000e901d46 */
[C---:B--2---:R-:W-:Y:S01]  /*134d0*/  HMMA.16816.F32.BF16 R12, R168.reuse, R160, R12 ;  /* 0x000000a0a80c723c */ /* 0x044fe2000004180c */
[----:B------:R1:W-:Y:S04]  /*134e0*/  @P0 LDGSTS.E.BYPASS.LTC128B.128 [R195+0xf080], [R198.64+0x180], !P4 ;  /* 0x0f080180c6c30fae */ /* 0x0003e8000e101d46 */
[----:B------:R-:W0:Y:S02]  /*134f0*/  LDGDEPBAR ;  /* 0x00000000000079af */ /* 0x000e240000000000 */
[C---:B------:R-:W-:Y:S01]  /*13500*/  IADD3 R161, R0.reuse, c[0x0][0x328], RZ ;  /* 0x0000ca0000a17a10 */ /* 0x040fe20007ffe0ff */
[----:B------:R-:W-:Y:S04]  /*13510*/  HMMA.16816.F32.BF16 R16, R168, R162, R16 ;  /* 0x000000a2a810723c */ /* 0x000fe80000041810 */
[--C-:B------:R-:W-:Y:S01]  /*13520*/  IMAD.IADD R2, R161, 0x1, R3.reuse ;  /* 0x00000001a1027824 */ /* 0x100fe200078e0203 */
[----:B------:R-:W-:Y:S07]  /*13530*/  IADD3 R160, R0, UR4, RZ ;  /* 0x0000000400a07c10 */ /* 0x000fee000fffe0ff */
[----:B------:R-:W-:Y:S01]  /*13540*/  IMAD.IADD R0, R160, 0x1, R3 ;  /* 0x00000001a0007824 */ /* 0x000fe200078e0203 */
[----:B------:R-:W-:-:S05]  /*13550*/  @!P2 BRA `(.L_x_3286) ;  /* 0x000001500000a947 */ /* 0x000fca0003800000 */
[----:B------:R-:W-:Y:S01]  /*13560*/  IADD3 R3, -R212, R210, R3 ;  /* 0x000000d2d4037210 */ /* 0x000fe20007ffe103 */
[----:B------:R-:W-:Y:S03]  /*13570*/  BSSY B0, `(.L_x_3287) ;  /* 0x000000e000007945 */ /* 0x000fe60003800000 */
[----:B------:R-:W-:-:S13]  /*13580*/  ISETP.GT.AND P0, PT, R3, -0x1, PT ;  /* 0xffffffff0300780c */ /* 0x000fda0003f04270 */
[----:B------:R-:W-:-:S05]  /*13590*/  @P0 BRA `(.L_x_3288) ;  /* 0x0000007000000947 */ /* 0x000fca0003800000 */
[----:B------:R-:W-:Y:S01]  /*135a0*/  LOP3.LUT R3, RZ, R3, RZ, 0x33, !PT ;  /* 0x00000003ff037212 */ /* 0x000fe200078e33ff */
[----:B------:R-:W-:Y:S05]  /*135b0*/  IMAD.MOV.U32 R162, RZ, RZ, c[0x0][0x32c] ;  /* 0x0000cb00ffa27624 */ /* 0x000fea00078e00ff */
[----:B------:R-:W-:-:S13]  /*135c0*/  ISETP.NE.AND P0, PT, R162, 0x1, PT ;  /* 0x00000001a200780c */ /* 0x000fda0003f05270 */
[----:B------:R-:W-:Y:S05]  /*135d0*/  @P0 IMAD.HI.U32 R162, R3, c[0x0][0x330], RZ ;  /* 0x0000cc0003a20a27 */ /* 0x000fea00078e00ff */
[----:B------:R-:W-:Y:S04]  /*135e0*/  @P0 SHF.R.U32.HI R3, RZ, c[0x0][0x334], R162 ;  /* 0x0000cd00ff030a19 */ /* 0x000fe800000116a2 */
[----:B------:R-:W-:Y:S01]  /*135f0*/  LOP3.LUT R3, RZ, R3, RZ, 0x33, !PT ;  /* 0x00000003ff037212 */ /* 0x000fe200078e33ff */
[----:B------:R-:W-:-:S05]  /*13600*/  BRA `(.L_x_3289) ;  /* 0x0000004000007947 */ /* 0x000fca0003800000 */
.L_x_3288:
[----:B------:R-:W-:Y:S04]  /*13610*/  MOV R162, c[0x0][0x32c] ;  /* 0x0000cb0000a27a02 */ /* 0x000fe80000000f00 */
[----:B------:R-:W-:-:S13]  /*13620*/  ISETP.NE.AND P0, PT, R162, 0x1, PT ;  /* 0x00000001a200780c */ /* 0x000fda0003f05270 */
[----:B------:R-:W-:Y:S05]  /*13630*/  @P0 IMAD.HI.U32 R162, R3, c[0x0][0x330], RZ ;  /* 0x0000cc0003a20a27 */ /* 0x000fea00078e00ff */
[----:B------:R-:W-:Y:S02]  /*13640*/  @P0 SHF.R.U32.HI R3, RZ, c[0x0][0x334], R162 ;  /* 0x0000cd00ff030a19 */ /* 0x000fe400000116a2 */
.L_x_3289:
[----:B------:R-:W-:Y:S05]  /*13650*/  BSYNC B0 ;  /* 0x0000000000007941 */ /* 0x000fea0003800000 */
.L_x_3287:
[----:B------:R-:W-:Y:S04]  /*13660*/  IMAD R3, R3, c[0x0][0x32c], -R140 ;  /* 0x0000cb0003037a24 */ /* 0x000fe800078e0a8c */
[----:B------:R-:W-:Y:S05]  /*13670*/  IMAD.IADD R3, R3, 0x1, -R209 ;  /* 0x0000000103037824 */ /* 0x000fea00078e0ad1 */
[----:B------:R-:W-:Y:S02]  /*13680*/  IADD3 R162, R3, c[0x0][0x32c], RZ ;  /* 0x0000cb0003a27a10 */ /* 0x000fe40007ffe0ff */
[----:B------:R-:W-:Y:S02]  /*13690*/  IMNMX R0, R0, R3, !PT ;  /* 0x0000000300007217 */ /* 0x000fe40007800200 */
[----:B------:R-:W-:Y:S02]  /*136a0*/  IMNMX R2, R2, R162, PT ;  /* 0x000000a202027217 */ /* 0x000fe40003800200 */
.L_x_3286:
[----:B------:R-:W-:Y:S01]  /*136b0*/  ISETP.GT.AND P1, PT, R196, -0x1, PT ;  /* 0xffffffffc400780c */ /* 0x000fe20003f24270 */
[----:B------:R-:W2:Y:S03]  /*136c0*/  SHFL.IDX PT, R3, R143, 0x1, 0x1c1f ;  /* 0x003c1f008f037f89 */ /* 0x000ea600000e0000 */
        /* <DEDUP_REMOVED lines=22> */
[--C-:B--2---:R-:W-:Y:S03]  /*13830*/  IMAD.IADD R0, R160, 0x1, R3.reuse ;  /* 0x00000001a0007824 */ /* 0x104fe600078e0203 */
[----:B------:R-:W-:Y:S01]  /*13840*/  ISETP.LT.OR P0, PT, R2, 0x1a, P0 ;  /* 0x0000001a0200780c */ /* 0x000fe20000701670 */
[----:B------:R-:W-:Y:S03]  /*13850*/  IMAD.IADD R2, R161, 0x1, R3 ;  /* 0x00000001a1027824 */ /* 0x000fe600078e0203 */
[----:B------:R-:W-:Y:S01]  /*13860*/  FSEL R173, R17, -INF , !P0 ;  /* 0xff80000011ad7808 */ /* 0x000fe20004000000 */
        /* <DEDUP_REMOVED lines=12> */
.L_x_3292:
[----:B------:R-:W-:Y:S04]  /*13930*/  MOV R4, c[0x0][0x32c] ;  /* 0x0000cb0000047a02 */ /* 0x000fe80000000f00 */
[----:B------:R-:W-:-:S13]  /*13940*/  ISETP.NE.AND P0, PT, R4, 0x1, PT ;  /* 0x000000010400780c */ /* 0x000fda0003f05270 */
[----:B------:R-:W-:Y:S05]  /*13950*/  @P0 IMAD.HI.U32 R4, R3, c[0x0][0x330], RZ ;  /* 0x0000cc0003040a27 */ /* 0x000fea00078e00ff */
[----:B------:R-:W-:Y:S02]  /*13960*/  @P0 SHF.R.U32.HI R3, RZ, c[0x0][0x334], R4 ;  /* 0x0000cd00ff030a19 */ /* 0x000fe40000011604 */
.L_x_3293:
[----:B------:R-:W-:Y:S05]  /*13970*/  BSYNC B0 ;  /* 0x0000000000007941 */ /* 0x000fea0003800000 */
.L_x_3291:
[----:B------:R-:W-:Y:S04]  /*13980*/  IMAD R140, R3, c[0x0][0x32c], -R140 ;  /* 0x0000cb00038c7a24 */ /* 0x000fe800078e0a8c */
[----:B------:R-:W-:Y:S05]  /*13990*/  IMAD.IADD R3, R140, 0x1, -R209 ;  /* 0x000000018c037824 */ /* 0x000fea00078e0ad1 */
[----:B------:R-:W-:Y:S02]  /*139a0*/  IADD3 R4, R3, c[0x0][0x32c], RZ ;  /* 0x0000cb0003047a10 */ /* 0x000fe40007ffe0ff */
[----:B------:R-:W-:Y:S02]  /*139b0*/  IMNMX R0, R0, R3, !PT ;  /* 0x0000000300007217 */ /* 0x000fe40007800200 */
[----:B------:R-:W-:Y:S02]  /*139c0*/  IMNMX R2, R2, R4, PT ;  /* 0x0000000402027217 */ /* 0x000fe40003800200 */
.L_x_3290:
[----:B------:R-:W-:Y:S01]  /*139d0*/  ISETP.GT.AND P0, PT, R0, RZ, P1 ;  /* 0x000000ff0000720c */ /* 0x000fe20000f04270 */
[----:B------:R-:W-:Y:S01]  /*139e0*/  LDSM.16.MT88.4 R164, [R179] ;  /* 0x00000000b3a4783b */ /* 0x000fe20000004200 */
        /* <DEDUP_REMOVED lines=19> */
[----:B------:R-:W-:Y:S01]  /*13b20*/  ISETP.GT.AND P0, PT, R0, 0x10, P1 ;  /* 0x000000100000780c */ /* 0x000fe20000f04270 */
[----:B------:R-:W-:Y:S01]  /*13b30*/  SHFL.BFLY PT, R11, R3, 0x2, 0x1f ;  /* 0x0c401f00030b7f89 */ /* 0x000fe200000e0000 */
        /* <DEDUP_REMOVED lines=10> */
[----:B------:R-:W-:Y:S03]  /*13be0*/  LDSM.16.MT88.4 R12, [R178] ;  /* 0x00000000b20c783b */ /* 0x000fe60000004200 */
[----:B------:R-:W-:Y:S04]  /*13bf0*/  ISETP.LT.OR P0, PT, R2, 0x19, P0 ;  /* 0x000000190200780c */ /* 0x000fe80000701670 */
[----:B------:R-:W-:Y:S02]  /*13c00*/  FSEL R175, R18, -INF , !P0 ;  /* 0xff80000012af7808 */ /* 0x000fe40004000000 */
[----:B------:R-:W-:Y:S02]  /*13c10*/  ISETP.GT.AND P0, PT, R0, 0x19, P1 ;  /* 0x000000190000780c */ /* 0x000fe40000f04270 */
[----:B------:R-:W-:Y:S02]  /*13c20*/  FMNMX.FTZ R0, R172, R10, !PT ;  /* 0x0000000aac007209 */ /* 0x000fe40007810000 */
[----:B------:R-:W-:Y:S02]  /*13c30*/  ISETP.LT.OR P0, PT, R2, 0x1a, P0 ;  /* 0x0000001a0200780c */ /* 0x000fe40000701670 */
[----:B------:R-:W-:Y:S02]  /*13c40*/  FMNMX.FTZ R0, R174, R0, !PT ;  /* 0x00000000ae007209 */ /* 0x000fe40007810000 */
[----:B------:R-:W-:Y:S02]  /*13c50*/  FSEL R143, R19, -INF , !P0 ;  /* 0xff800000138f7808 */ /* 0x000fe40004000000 */
[----:B------:R-:W-:Y:S04]  /*13c60*/  FMNMX.FTZ R0, R175, R0, !PT ;  /* 0x00000000af007209 */ /* 0x000fe80007810000 */
[----:B------:R-:W-:Y:S05]  /*13c70*/  FMNMX.FTZ R0, R143, R0, !PT ;  /* 0x000000008f007209 */ /* 0x000fea0007810000 */
[----:B------:R-:W2:Y:S02]  /*13c80*/  SHFL.BFLY PT, R2, R0, 0x2, 0x1f ;  /* 0x0c401f0000027f89 */ /* 0x000ea400000e0000 */
[----:B--2---:R-:W-:Y:S02]  /*13c90*/  FMNMX.FTZ R2, R0, R2, !PT ;  /* 0x0000000200027209 */ /* 0x004fe40007810000 */
[----:B------:R-:W-:Y:S05]  /*13ca0*/  FMNMX.FTZ R3, R3, R11, !PT ;  /* 0x0000000b03037209 */ /* 0x000fea0007810000 */
[----:B------:R-:W2:Y:S02]  /*13cb0*/  SHFL.BFLY PT, R10, R3, 0x1, 0x1f ;  /* 0x0c201f00030a7f89 */ /* 0x000ea400000e0000 */
[----:B--2---:R-:W-:Y:S04]  /*13cc0*/  FMNMX.FTZ R140, R3, R10, !PT ;  /* 0x0000000a038c7209 */ /* 0x004fe80007810000 */
[C---:B------:R-:W-:Y:S01]  /*13cd0*/  FSETP.NEU.FTZ.AND P0, PT, R140.reuse, -INF , PT ;  /* 0xff8000008c00780b */ /* 0x040fe20003f1d000 */
[----:B------:R-:W-:Y:S05]  /*13ce0*/  FMUL.FTZ R3, R140, c[0x0][0x2d0] ;  /* 0x0000b4008c037a20 */ /* 0x000fea0000410000 */
[----:B------:R-:W-:Y:S02]  /*13cf0*/  FSEL R168, R3, RZ, P0 ;  /* 0x000000ff03a87208 */ /* 0x000fe40000000000 */
[----:B------:R-:W2:Y:S03]  /*13d00*/  SHFL.BFLY PT, R3, R2, 0x1, 0x1f ;  /* 0x0c201f0002037f89 */ /* 0x000ea600000e0000 */
[--C-:B------:R-:W-:Y:S02]  /*13d10*/  FFMA.FTZ R0, R162, c[0x0][0x2d0], -R168.reuse ;  /* 0x0000b400a2007a23 */ /* 0x100fe400000108a8 */
[--C-:B------:R-:W-:Y:S02]  /*13d20*/  FFMA.FTZ R9, R9, c[0x0][0x2d0], -R168.reuse ;  /* 0x0000b40009097a23 */ /* 0x100fe400000108a8 */
[----:B------:R3:W-:Y:S10]  /*13d30*/  MUFU.EX2 R205, R0 ;  /* 0x0000000000cd7308 */ /* 0x0007f40000000800 */
[----:B------:R-:W-:Y:S01]  /*13d40*/  MUFU.EX2 R202, R9 ;  /* 0x0000000900ca7308 */ /* 0x000fe20000000800 */
[----:B--2---:R-:W-:Y:S01]  /*13d50*/  FMNMX.FTZ R3, R2, R3, !PT ;  /* 0x0000000302037209 */ /* 0x004fe20007810000 */
[--C-:B---3--:R-:W-:Y:S08]  /*13d60*/  FFMA.FTZ R0, R163, c[0x0][0x2d0], -R168.reuse ;  /* 0x0000b400a3007a23 */ /* 0x108ff000000108a8 */
[----:B------:R2:W3:Y:S02]  /*13d70*/  MUFU.EX2 R204, R0 ;  /* 0x0000000000cc7308 */ /* 0x0004e40000000800 */
[----:B--2---:R-:W-:Y:S01]  /*13d80*/  FFMA.FTZ R0, R8, c[0x0][0x2d0], -R168 ;  /* 0x0000b40008007a23 */ /* 0x004fe200000108a8 */
[----:B---3--:R-:W-:Y:S01]  /*13d90*/  F2FP.BF16.PACK_AB R160, R204, R205 ;  /* 0x000000cdcca0723e */ /* 0x008fe200000010ff */
[C---:B------:R-:W-:Y:S06]  /*13da0*/  FMUL.FTZ R8, R3.reuse, c[0x0][0x2d0] ;  /* 0x0000b40003087a20 */ /* 0x040fec0000410000 */
[----:B------:R2:W3:Y:S02]  /*13db0*/  MUFU.EX2 R203, R0 ;  /* 0x0000000000cb7308 */ /* 0x0004e40000000800 */
[----:B--2---:R-:W-:Y:S02]  /*13dc0*/  FSEL R0, R140, RZ, P0 ;  /* 0x000000ff8c007208 */ /* 0x004fe40000000000 */
[----:B------:R-:W-:Y:S02]  /*13dd0*/  FSETP.NEU.FTZ.AND P0, PT, R3, -INF , PT ;  /* 0xff8000000300780b */ /* 0x000fe40003f1d000 */
[----:B---3--:R-:W-:Y:S01]  /*13de0*/  F2FP.BF16.PACK_AB R162, R202, R203 ;  /* 0x000000cbcaa2723e */ /* 0x008fe200000010ff */
[----:B------:R-:W-:Y:S01]  /*13df0*/  FADD.FTZ R0, -R0, R141 ;  /* 0x0000008d00007221 */ /* 0x000fe20000010100 */
[----:B------:R-:W-:Y:S03]  /*13e00*/  FSEL R141, R8, RZ, P0 ;  /* 0x000000ff088d7208 */ /* 0x000fe60000000000 */
[----:B------:R-:W-:Y:S02]  /*13e10*/  FMUL.FTZ R0, R0, c[0x0][0x2d0] ;  /* 0x0000b40000007a20 */ /* 0x000fe40000410000 */
[--C-:B------:R-:W-:Y:S02]  /*13e20*/  FFMA.FTZ R6, R6, c[0x0][0x2d0], -R141.reuse ;  /* 0x0000b40006067a23 */ /* 0x100fe4000001088d */
[----:B------:R2:W3:Y:S01]  /*13e30*/  MUFU.EX2 R2, R0 ;  /* 0x0000000000027308 */ /* 0x0004e20000000800 */
[--C-:B------:R-:W-:Y:S09]  /*13e40*/  FFMA.FTZ R4, R4, c[0x0][0x2d0], -R141.reuse ;  /* 0x0000b40004047a23 */ /* 0x100ff2000001088d */
[----:B-1----:R-:W-:Y:S10]  /*13e50*/  MUFU.EX2 R199, R6 ;  /* 0x0000000600c77308 */ /* 0x002ff40000000800 */
[----:B------:R1:W-:Y:S01]  /*13e60*/  MUFU.EX2 R194, R4 ;  /* 0x0000000400c27308 */ /* 0x0003e20000000800 */
[--C-:B--2---:R-:W-:Y:S02]  /*13e70*/  FFMA.FTZ R0, R7, c[0x0][0x2d0], -R141.reuse ;  /* 0x0000b40007007a23 */ /* 0x104fe4000001088d */
[C---:B---3--:R-:W-:Y:S02]  /*13e80*/  FMUL.FTZ R8, R2.reuse, R152 ;  /* 0x0000009802087220 */ /* 0x048fe40000410000 */
[C---:B------:R-:W-:Y:S05]  /*13e90*/  FMUL.FTZ R9, R2.reuse, R153 ;  /* 0x0000009902097220 */ /* 0x040fea0000410000 */
[----:B------:R-:W2:Y:S01]  /*13ea0*/  MUFU.EX2 R198, R0 ;  /* 0x0000000000c67308 */ /* 0x000ea20000000800 */
        /* <DEDUP_REMOVED lines=9> */
[C---:B------:R-:W-:Y:S02]  /*13f40*/  FMUL.FTZ R32, R2.reuse, R32 ;  /* 0x0000002002207220 */ /* 0x040fe40000410000 */
[C---:B------:R-:W-:Y:S02]  /*13f50*/  FMUL.FTZ R33, R2.reuse, R33 ;  /* 0x0000002102217220 */ /* 0x040fe40000410000 */
[----:B------:R-:W-:Y:S01]  /*13f60*/  FMUL.FTZ R36, R2, R36 ;  /* 0x0000002402247220 */ /* 0x000fe20000410000 */
[----:B--2---:R-:W-:Y:S01]  /*13f70*/  F2FP.BF16.PACK_AB R161, R198, R199 ;  /* 0x000000c7c6a1723e */ /* 0x004fe200000010ff */
[--C-:B------:R-:W-:Y:S02]  /*13f80*/  FFMA.FTZ R0, R5, c[0x0][0x2d0], -R141.reuse ;  /* 0x0000b40005007a23 */ /* 0x100fe4000001088d */
        /* <DEDUP_REMOVED lines=15> */
[----:B------:R-:W-:Y:S01]  /*14080*/  FMUL.FTZ R61, R2, R61 ;  /* 0x0000003d023d7220 */ /* 0x000fe20000410000 */
        /* <DEDUP_REMOVED lines=27> */
[----:B------:R-:W-:Y:S02]  /*14240*/  LDSM.16.MT88.4 R152, [R178+0x800] ;  /* 0x00080000b298783b */ /* 0x000fe40000004200 */
        /* <DEDUP_REMOVED lines=10> */
[----:B------:R-:W2:Y:S01]  /*142f0*/  LDSM.16.MT88.4 R132, [R180] ;  /* 0x00000000b484783b */ /* 0x000ea20000004200 */
        /* <DEDUP_REMOVED lines=16> */
[C---:B------:R-:W-:Y:S04]  /*14400*/  FMUL.FTZ R46, R0.reuse, R46 ;  /* 0x0000002e002e7220 */ /* 0x040fe80000410000 */
        /* <DEDUP_REMOVED lines=9> */
[C---:B------:R-:W-:Y:S04]  /*144a0*/  HMMA.16816.F32.BF16 R36, R160.reuse, R136, R36 ;  /* 0x00000088a024723c */ /* 0x040fe80000041824 */
[C---:B------:R-:W-:Y:S02]  /*144b0*/  FMUL.FTZ R59, R0.reuse, R59 ;  /* 0x0000003b003b7220 */ /* 0x040fe40000410000 */
[C---:B------:R-:W-:Y:S02]  /*144c0*/  FMUL.FTZ R62, R0.reuse, R62 ;  /* 0x0000003e003e7220 */ /* 0x040fe40000410000 */
[C---:B------:R-:W-:Y:S01]  /*144d0*/  HMMA.16816.F32.BF16 R40, R160.reuse, R138, R40 ;  /* 0x0000008aa028723c */ /* 0x040fe20000041828 */
[----:B------:R-:W3:Y:S03]  /*144e0*/  LDSM.16.MT88.4 R136, [R180+0x1000] ;  /* 0x00100000b488783b */ /* 0x000ee60000004200 */
        /* <DEDUP_REMOVED lines=42> */
[----:B------:R-:W-:Y:S02]  /*14790*/  FMUL.FTZ R105, R2, R105 ;  /* 0x0000006902697220 */ /* 0x000fe40000410000 */
[C---:B------:R-:W-:Y:S02]  /*147a0*/  FMUL.FTZ R106, R0.reuse, R106 ;  /* 0x0000006a006a7220 */ /* 0x040fe40000410000 */
[C---:B------:R-:W-:Y:S04]  /*147b0*/  HMMA.16816.F32.BF16 R88, R160.reuse, R138, R88 ;  /* 0x0000008aa058723c */ /* 0x040fe80000041858 */
[--C-:B------:R-:W-:Y:S02]  /*147c0*/  FFMA.FTZ R136, R169, c[0x0][0x2d0], -R168.reuse ;  /* 0x0000b400a9887a23 */ /* 0x100fe400000108a8 */
[----:B------:R-:W-:Y:S02]  /*147d0*/  FMUL.FTZ R107, R0, R107 ;  /* 0x0000006b006b7220 */ /* 0x000fe40000410000 */
[C---:B-1----:R-:W-:Y:S01]  /*147e0*/  HMMA.16816.F32.BF16 R92, R160.reuse, R148, R92 ;  /* 0x00000094a05c723c */ /* 0x042fe2000004185c */
[----:B------:R1:W-:Y:S03]  /*147f0*/  MUFU.EX2 R201, R136 ;  /* 0x0000008800c97308 */ /* 0x0003e60000000800 */
[C---:B------:R-:W-:Y:S02]  /*14800*/  FMUL.FTZ R108, R2.reuse, R108 ;  /* 0x0000006c026c7220 */ /* 0x040fe40000410000 */
[----:B------:R-:W-:Y:S02]  /*14810*/  FMUL.FTZ R109, R2, R109 ;  /* 0x0000006d026d7220 */ /* 0x000fe40000410000 */
[C---:B------:R-:W-:Y:S01]  /*14820*/  HMMA.16816.F32.BF16 R96, R160.reuse, R150, R96 ;  /* 0x00000096a060723c */ /* 0x040fe20000041860 */
[----:B------:R-:W-:Y:S03]  /*14830*/  LDSM.16.MT88.4 R148, [R181+0x3000] ;  /* 0x00300000b594783b */ /* 0x000fe60000004200 */
[--C-:B------:R-:W-:Y:S02]  /*14840*/  FFMA.FTZ R142, R170, c[0x0][0x2d0], -R168.reuse ;  /* 0x0000b400aa8e7a23 */ /* 0x100fe400000108a8 */
[C---:B------:R-:W-:Y:S02]  /*14850*/  FMUL.FTZ R110, R0.reuse, R110 ;  /* 0x0000006e006e7220 */ /* 0x040fe40000410000 */
[----:B------:R3:W4:Y:S01]  /*14860*/  MUFU.EX2 R200, R142 ;  /* 0x0000008e00c87308 */ /* 0x0007220000000800 */
[C---:B--2---:R-:W-:Y:S03]  /*14870*/  HMMA.16816.F32.BF16 R100, R160.reuse, R132, R100 ;  /* 0x00000084a064723c */ /* 0x044fe60000041864 */
[----:B------:R-:W-:Y:S02]  /*14880*/  FMUL.FTZ R111, R0, R111 ;  /* 0x0000006f006f7220 */ /* 0x000fe40000410000 */
[----:B------:R-:W-:Y:S02]  /*14890*/  FMUL.FTZ R112, R2, R112 ;  /* 0x0000007002707220 */ /* 0x000fe40000410000 */
[--C-:B------:R-:W-:Y:S01]  /*148a0*/  FFMA.FTZ R132, R172, c[0x0][0x2d0], -R141.reuse ;  /* 0x0000b400ac847a23 */ /* 0x100fe2000001088d */
[C---:B------:R-:W-:Y:S01]  /*148b0*/  HMMA.16816.F32.BF16 R104, R160.reuse, R134, R104 ;  /* 0x00000086a068723c */ /* 0x040fe20000041868 */
[----:B-1----:R-:W1:Y:S02]  /*148c0*/  LDSM.16.MT88.4 R136, [R179+0x3000] ;  /* 0x00300000b388783b */ /* 0x002e640000004200 */
[----:B------:R2:W-:Y:S01]  /*148d0*/  MUFU.EX2 R169, R132 ;  /* 0x0000008400a97308 */ /* 0x0005e20000000800 */
[----:B------:R-:W-:Y:S02]  /*148e0*/  FMUL.FTZ R113, R2, R113 ;  /* 0x0000007102717220 */ /* 0x000fe40000410000 */
[C---:B------:R-:W-:Y:S02]  /*148f0*/  FMUL.FTZ R114, R0.reuse, R114 ;  /* 0x0000007200727220 */ /* 0x040fe40000410000 */
[----:B------:R-:W-:Y:S04]  /*14900*/  FMUL.FTZ R115, R0, R115 ;  /* 0x0000007300737220 */ /* 0x000fe80000410000 */
[C---:B------:R-:W-:Y:S02]  /*14910*/  FMUL.FTZ R116, R2.reuse, R116 ;  /* 0x0000007402747220 */ /* 0x040fe40000410000 */
[----:B------:R-:W-:Y:S02]  /*14920*/  FMUL.FTZ R117, R2, R117 ;  /* 0x0000007502757220 */ /* 0x000fe40000410000 */
[--C-:B---3--:R-:W-:Y:S02]  /*14930*/  FFMA.FTZ R142, R171, c[0x0][0x2d0], -R168.reuse ;  /* 0x0000b400ab8e7a23 */ /* 0x108fe400000108a8 */
[----:B------:R-:W-:Y:S02]  /*14940*/  FFMA.FTZ R168, R173, c[0x0][0x2d0], -R168 ;  /* 0x0000b400ada87a23 */ /* 0x000fe400000108a8 */
[----:B------:R-:W-:Y:S01]  /*14950*/  MUFU.EX2 R171, R142 ;  /* 0x0000008e00ab7308 */ /* 0x000fe20000000800 */
[C---:B------:R-:W-:Y:S02]  /*14960*/  FMUL.FTZ R118, R0.reuse, R118 ;  /* 0x0000007600767220 */ /* 0x040fe40000410000 */
[----:B------:R-:W-:Y:S02]  /*14970*/  FMUL.FTZ R119, R0, R119 ;  /* 0x0000007700777220 */ /* 0x000fe40000410000 */
[C---:B------:R-:W-:Y:S01]  /*14980*/  FMUL.FTZ R120, R2.reuse, R120 ;  /* 0x0000007802787220 */ /* 0x040fe20000410000 */
[----:B--2---:R-:W2:Y:S01]  /*14990*/  LDSM.16.MT88.4 R132, [R180+0x3000] ;  /* 0x00300000b484783b */ /* 0x004ea20000004200 */
[----:B------:R-:W-:Y:S03]  /*149a0*/  FMUL.FTZ R121, R2, R121 ;  /* 0x0000007902797220 */ /* 0x000fe60000410000 */
[----:B------:R-:W3:Y:S01]  /*149b0*/  MUFU.EX2 R170, R168 ;  /* 0x000000a800aa7308 */ /* 0x000ee20000000800 */
[C---:B------:R-:W-:Y:S02]  /*149c0*/  FMUL.FTZ R122, R0.reuse, R122 ;  /* 0x0000007a007a7220 */ /* 0x040fe40000410000 */
[----:B------:R-:W-:Y:S02]  /*149d0*/  FMUL.FTZ R123, R0, R123 ;  /* 0x0000007b007b7220 */ /* 0x000fe40000410000 */
[C---:B------:R-:W-:Y:S02]  /*149e0*/  FMUL.FTZ R124, R2.reuse, R124 ;  /* 0x0000007c027c7220 */ /* 0x040fe40000410000 */
[----:B------:R-:W-:Y:S02]  /*149f0*/  FMUL.FTZ R125, R2, R125 ;  /* 0x0000007d027d7220 */ /* 0x000fe40000410000 */
[C---:B------:R-:W-:Y:S01]  /*14a00*/  FMUL.FTZ R126, R0.reuse, R126 ;  /* 0x0000007e007e7220 */ /* 0x040fe20000410000 */
[C---:B-1----:R-:W-:Y:S03]  /*14a10*/  HMMA.16816.F32.BF16 R108, R160.reuse, R136, R108 ;  /* 0x00000088a06c723c */ /* 0x042fe6000004186c */
[----:B------:R-:W-:Y:S02]  /*14a20*/  FMUL.FTZ R127, R0, R127 ;  /* 0x0000007f007f7220 */ /* 0x000fe40000410000 */
[----:B------:R-:W-:Y:S02]  /*14a30*/  FMUL.FTZ R128, R2, R128 ;  /* 0x0000008002807220 */ /* 0x000fe40000410000 */
[--C-:B------:R-:W-:Y:S01]  /*14a40*/  FFMA.FTZ R136, R174, c[0x0][0x2d0], -R141.reuse ;  /* 0x0000b400ae887a23 */ /* 0x100fe2000001088d */
[C---:B------:R-:W-:Y:S03]  /*14a50*/  HMMA.16816.F32.BF16 R112, R160.reuse, R138, R112 ;  /* 0x0000008aa070723c */ /* 0x040fe60000041870 */
[----:B------:R1:W5:Y:S01]  /*14a60*/  MUFU.EX2 R168, R136 ;  /* 0x0000008800a87308 */ /* 0x0003620000000800 */
[----:B------:R-:W-:Y:S02]  /*14a70*/  FMUL.FTZ R129, R2, R129 ;  /* 0x0000008102817220 */ /* 0x000fe40000410000 */
[C---:B------:R-:W-:Y:S02]  /*14a80*/  FMUL.FTZ R130, R0.reuse, R130 ;  /* 0x0000008200827220 */ /* 0x040fe40000410000 */
[C---:B------:R-:W-:Y:S04]  /*14a90*/  HMMA.16816.F32.BF16 R116, R160.reuse, R148, R116 ;  /* 0x00000094a074723c */ /* 0x040fe80000041874 */
[----:B------:R-:W-:Y:S04]  /*14aa0*/  FMUL.FTZ R131, R0, R131 ;  /* 0x0000008300837220 */ /* 0x000fe80000410000 */
[C---:B------:R-:W-:Y:S08]  /*14ab0*/  HMMA.16816.F32.BF16 R120, R160.reuse, R150, R120 ;  /* 0x00000096a078723c */ /* 0x040ff00000041878 */
[C---:B--2---:R-:W-:Y:S04]  /*14ac0*/  HMMA.16816.F32.BF16 R124, R160.reuse, R132, R124 ;  /* 0x00000084a07c723c */ /* 0x044fe8000004187c */
[--C-:B-1----:R-:W-:Y:S02]  /*14ad0*/  FFMA.FTZ R136, R175, c[0x0][0x2d0], -R141.reuse ;  /* 0x0000b400af887a23 */ /* 0x102fe4000001088d */
[----:B------:R-:W-:Y:S02]  /*14ae0*/  FFMA.FTZ R141, R143, c[0x0][0x2d0], -R141 ;  /* 0x0000b4008f8d7a23 */ /* 0x000fe4000001088d */
[----:B------:R-:W-:Y:S01]  /*14af0*/  HMMA.16816.F32.BF16 R128, R160, R134, R128 ;  /* 0x00000086a080723c */ /* 0x000fe20000041880 */
[----:B------:R1:W-:Y:S06]  /*14b00*/  MUFU.EX2 R142, R136 ;  /* 0x00000088008e7308 */ /* 0x0003ec0000000800 */
[----:B----4-:R-:W-:Y:S02]  /*14b10*/  F2FP.BF16.PACK_AB R160, R200, R201 ;  /* 0x000000c9c8a0723e */ /* 0x010fe400000010ff */
[----:B---3--:R-:W-:Y:S02]  /*14b20*/  F2FP.BF16.PACK_AB R162, R170, R171 ;  /* 0x000000abaaa2723e */ /* 0x008fe400000010ff */
[----:B------:R-:W2:Y:S01]  /*14b30*/  MUFU.EX2 R141, R141 ;  /* 0x0000008d008d7308 */ /* 0x000ea20000000800 */
[----:B-----5:R-:W-:Y:S01]  /*14b40*/  F2FP.BF16.PACK_AB R161, R168, R169 ;  /* 0x000000a9a8a1723e */ /* 0x020fe200000010ff */
[----:B-1----:R-:W1:Y:S01]  /*14b50*/  LDSM.16.MT88.4 R136, [R179+0x800] ;  /* 0x00080000b388783b */ /* 0x002e620000004200 */
[----:B--2---:R-:W-:Y:S07]  /*14b60*/  F2FP.BF16.PACK_AB R163, R141, R142 ;  /* 0x0000008e8da3723e */ /* 0x004fee00000010ff */
[C---:B------:R-:W-:Y:S01]  /*14b70*/  HMMA.16816.F32.BF16 R148, R160.reuse, R152, R4 ;  /* 0x00000098a094723c */ /* 0x040fe20000041804 */
[----:B------:R-:W2:Y:S07]  /*14b80*/  LDSM.16.MT88.4 R4, [R180+0x800] ;  /* 0x00080000b404783b */ /* 0x000eae0000004200 */
[C---:B------:R-:W-:Y:S01]  /*14b90*/  HMMA.16816.F32.BF16 R152, R160.reuse, R154, R8 ;  /* 0x0000009aa098723c */ /* 0x040fe20000041808 */
[----:B------:R-:W3:Y:S07]  /*14ba0*/  LDSM.16.MT88.4 R8, [R178+0x1800] ;  /* 0x00180000b208783b */ /* 0x000eee0000004200 */
[C---:B-1----:R-:W-:Y:S01]  /*14bb0*/  HMMA.16816.F32.BF16 R132, R160.reuse, R136, R12 ;  /* 0x00000088a084723c */ /* 0x042fe2000004180c */
[----:B------:R-:W1:Y:S07]  /*14bc0*/  LDSM.16.MT88.4 R12, [R179+0x1800] ;  /* 0x00180000b30c783b */ /* 0x000e6e0000004200 */
        /* <DEDUP_REMOVED lines=33> */
[C---:B---3--:R-:W-:Y:S07]  /*14de0*/  HMMA.16816.F32.BF16 R108, R160.reuse, R8, R108 ;  /* 0x00000008a06c723c */ /* 0x048fee000004186c */
[----:B------:R-:W-:Y:S01]  /*14df0*/  FFMA.FTZ R8, R2, R207, R205 ;  /* 0x000000cf02087223 */ /* 0x000fe200000100cd */
[C---:B------:R-:W-:Y:S04]  /*14e00*/  HMMA.16816.F32.BF16 R112, R160.reuse, R10, R112 ;  /* 0x0000000aa070723c */ /* 0x040fe80000041870 */
[----:B------:R-:W-:Y:S02]  /*14e10*/  FFMA.FTZ R2, R0, R206, R199 ;  /* 0x000000ce00027223 */ /* 0x000fe400000100c7 */
[----:B------:R-:W-:Y:S01]  /*14e20*/  FADD.FTZ R0, R204, R8 ;  /* 0x00000008cc007221 */ /* 0x000fe20000010000 */
[-C--:B------:R-:W-:Y:S01]  /*14e30*/  MOV R8, R3.reuse ;  /* 0x0000000300087202 */ /* 0x080fe20000000f00 */
[C---:B-1----:R-:W-:Y:S04]  /*14e40*/  HMMA.16816.F32.BF16 R116, R160.reuse, R12, R116 ;  /* 0x0000000ca074723c */ /* 0x042fe80000041874 */
[----:B------:R-:W-:Y:S02]  /*14e50*/  FADD.FTZ R2, R198, R2 ;  /* 0x00000002c6027221 */ /* 0x000fe40000010000 */
[----:B------:R-:W-:Y:S02]  /*14e60*/  FADD.FTZ R0, R203, R0 ;  /* 0x00000000cb007221 */ /* 0x000fe40000010000 */
[C---:B------:R-:W-:Y:S04]  /*14e70*/  HMMA.16816.F32.BF16 R120, R160.reuse, R14, R120 ;  /* 0x0000000ea078723c */ /* 0x040fe80000041878 */
[----:B------:R-:W-:Y:S02]  /*14e80*/  FADD.FTZ R2, R197, R2 ;  /* 0x00000002c5027221 */ /* 0x000fe40000010000 */
[----:B------:R-:W-:Y:S02]  /*14e90*/  FADD.FTZ R0, R202, R0 ;  /* 0x00000000ca007221 */ /* 0x000fe40000010000 */
[C---:B--2---:R-:W-:Y:S07]  /*14ea0*/  HMMA.16816.F32.BF16 R124, R160.reuse, R4, R124 ;  /* 0x00000004a07c723c */ /* 0x044fee000004187c */
[----:B------:R-:W-:Y:S01]  /*14eb0*/  FADD.FTZ R4, R194, R2 ;  /* 0x00000002c2047221 */ /* 0x000fe20000010000 */
[----:B------:R-:W-:Y:S04]  /*14ec0*/  HMMA.16816.F32.BF16 R128, R160, R6, R128 ;  /* 0x00000006a080723c */ /* 0x000fe80000041880 */
[----:B------:R-:W-:Y:S01]  /*14ed0*/  FADD.FTZ R2, R201, R0 ;  /* 0x00000000c9027221 */ /* 0x000fe20000010000 */
[----:B------:R-:W-:Y:S01]  /*14ee0*/  IADD3 R194, R196, -0x1, RZ ;  /* 0xffffffffc4c27810 */ /* 0x000fe20007ffe0ff */
[----:B------:R-:W-:Y:S02]  /*14ef0*/  FADD.FTZ R0, R169, R4 ;  /* 0x00000004a9007221 */ /* 0x000fe40000010000 */
[----:B------:R-:W-:Y:S01]  /*14f00*/  FADD.FTZ R2, R200, R2 ;  /* 0x00000002c8027221 */ /* 0x000fe20000010000 */
[----:B------:R-:W-:Y:S03]  /*14f10*/  MOV R196, R194 ;  /* 0x000000c200c47202 */ /* 0x000fe60000000f00 */
        /* <DEDUP_REMOVED lines=8> */
.L_x_3285:
        /* <DEDUP_REMOVED lines=21> */
.L_x_3297:
[----:B------:R-:W-:-:S04]  /*150f0*/  MOV R3, c[0x0][0x32c] ;  /* 0x0000cb0000037a02 */ /* 0x000fc80000000f00 */
[----:B------:R-:W-:-:S13]  /*15100*/  ISETP.NE.AND P0, PT, R3, 0x1, PT ;  /* 0x000000010300780c */ /* 0x000fda0003f05270 */
[----:B------:R-:W-:-:S05]  /*15110*/  @P0 IMAD.HI.U32 R3, R0, c[0x0][0x330], RZ ;  /* 0x0000cc0000030a27 */ /* 0x000fca00078e00ff */
[----:B------:R-:W-:Y:S02]  /*15120*/  @P0 SHF.R.U32.HI R0, RZ, c[0x0][0x334], R3 ;  /* 0x0000cd00ff000a19 */ /* 0x000fe40000011603 */
.L_x_3298:
[----:B------:R-:W-:Y:S05]  /*15130*/  BSYNC B0 ;  /* 0x0000000000007941 */ /* 0x000fea0003800000 */
.L_x_3296:
[----:B------:R-:W-:-:S05]  /*15140*/  IMAD R0, R0, c[0x0][0x32c], RZ ;  /* 0x0000cb0000007a24 */ /* 0x000fca00078e02ff */
[----:B------:R-:W-:-:S04]  /*15150*/  IMNMX R2, R2, R0, !PT ;  /* 0x0000000002027217 */ /* 0x000fc80007800200 */
.L_x_3295:
        /* <DEDUP_REMOVED lines=10> */
.L_x_3300:
[----:B------:R-:W-:Y:S01]  /*15200*/  ISETP.GT.AND P1, PT, R208, R198, PT ;  /* 0x000000c6d000720c */ /* 0x000fe20003f24270 */
[----:B------:R-:W-:Y:S04]  /*15210*/  DEPBAR.LE SB0, 0x0 ;  /* 0x000080000000791a */ /* 0x000fe80000000000 */
[----:B------:R-:W-:Y:S01]  /*15220*/  WARPSYNC 0xffffffff ;  /* 0xffffffff00007948 */ /* 0x000fe20003800000 */
[----:B------:R-:W-:Y:S01]  /*15230*/  BAR.SYNC.DEFER_BLOCKING 0x0 ;  /* 0x0000000000007b1d */ /* 0x000fe20000010000 */
[----:B------:R-:W-:Y:S02]  /*15240*/  IADD3 R194, R198, -0x1, RZ ;  /* 0xffffffffc6c27810 */ /* 0x000fe40007ffe0ff */
[----:B------:R-:W-:Y:S04]  /*15250*/  LOP3.LUT P3, RZ, R214, 0x1, RZ, 0xc0, !PT ;  /* 0x00000001d6ff7812 */ /* 0x000fe8000786c0ff */
[----:B------:R-:W-:Y:S01]  /*15260*/  @!P1 SHF.R.S32.HI R0, RZ, 0x1f, R198 ;  /* 0x0000001fff009819 */ /* 0x000fe200000114c6 */
[----:B------:R-:W-:Y:S04]  /*15270*/  @!P1 IMAD.WIDE.U32 R2, R198, c[0x0][0x208], RZ ;  /* 0x00008200c6029a25 */ /* 0x000fe800078e00ff */
[----:B------:R-:W-:Y:S04]  /*15280*/  @!P1 IMAD R0, R0, c[0x0][0x208], RZ ;  /* 0x0000820000009a24 */ /* 0x000fe800078e02ff */
[----:B------:R-:W-:Y:S05]  /*15290*/  @!P1 IMAD R0, R198, c[0x0][0x20c], R0 ;  /* 0x00008300c6009a24 */ /* 0x000fea00078e0200 */
[----:B------:R-:W-:Y:S02]  /*152a0*/  @!P1 IADD3 R0, R3, R0, RZ ;  /* 0x0000000003009210 */ /* 0x000fe40007ffe0ff */
[C---:B------:R-:W-:Y:S01]  /*152b0*/  @!P1 LEA R3, P0, R2.reuse, R220, 0x5 ;  /* 0x000000dc02039211 */ /* 0x040fe200078028ff */
[----:B------:R-:W-:Y:S03]  /*152c0*/  LDSM.16.M88.4 R16, [R182] ;  /* 0x00000000b610783b */ /* 0x000fe60000000200 */
[----:B------:R-:W-:Y:S02]  /*152d0*/  @!P1 LEA.HI.X R6, R2, R223, R0, 0x5, P0 ;  /* 0x000000df02069211 */ /* 0x000fe400000f2c00 */
[----:B------:R-:W-:Y:S02]  /*152e0*/  ISETP.GT.AND P0, PT, R198, R208, PT ;  /* 0x000000d0c600720c */ /* 0x000fe40003f04270 */
[----:B------:R-:W1:Y:S07]  /*152f0*/  LDSM.16.M88.4 R8, [R177] ;  /* 0x00000000b108783b */ /* 0x000e6e0000000200 */
[----:B------:R-:W2:Y:S04]  /*15300*/  LDSM.16.M88.4 R160, [R177+0x800] ;  /* 0x00080000b1a0783b */ /* 0x000ea80000000200 */
[----:B------:R-:W-:Y:S01]  /*15310*/  @P0 SHF.R.S32.HI R0, RZ, 0x1f, R194 ;  /* 0x0000001fff000819 */ /* 0x000fe200000114c2 */
[----:B------:R-:W-:Y:S02]  /*15320*/  @P0 IMAD.WIDE.U32 R4, R194, c[0x0][0x1e0], RZ ;  /* 0x00007800c2040a25 */ /* 0x000fe400078e00ff */
[----:B------:R-:W-:Y:S02]  /*15330*/  LDSM.16.M88.4 R164, [R183] ;  /* 0x00000000b7a4783b */ /* 0x000fe40000000200 */
[----:B------:R-:W-:Y:S04]  /*15340*/  @P0 IMAD R0, R0, c[0x0][0x1e0], RZ ;  /* 0x0000780000000a24 */ /* 0x000fe800078e02ff */
[----:B------:R-:W-:Y:S01]  /*15350*/  @P0 IMAD R0, R194, c[0x0][0x1e4], R0 ;  /* 0x00007900c2000a24 */ /* 0x000fe200078e0200 */
[----:B------:R-:W3:Y:S04]  /*15360*/  LDSM.16.M88.4 R168, [R186] ;  /* 0x00000000baa8783b */ /* 0x000ee80000000200 */
[----:B------:R-:W-:Y:S02]  /*15370*/  @P0 IADD3 R2, R5, R0, RZ ;  /* 0x0000000005020210 */ /* 0x000fe40007ffe0ff */
[C---:B------:R-:W-:Y:S01]  /*15380*/  @P0 LEA R0, P2, R4.reuse, R218, 0x5 ;  /* 0x000000da04000211 */ /* 0x040fe200078428ff */
[----:B------:R-:W4:Y:S03]  /*15390*/  LDSM.16.M88.4 R172, [R188] ;  /* 0x00000000bcac783b */ /* 0x000f260000000200 */
        /* <DEDUP_REMOVED lines=9> */
[C---:B-1----:R-:W-:Y:S04]  /*15430*/  HMMA.16816.F32.BF16 R4, R16.reuse, R8, RZ ;  /* 0x000000081004723c */ /* 0x042fe800000418ff */
[----:B------:R5:W-:Y:S04]  /*15440*/  @!P1 LDGSTS.E.BYPASS.LTC128B.128 [R195+0x9080], [R2.64+0x80], !P6 ;  /* 0x0908008002c39fae */ /* 0x000be8000f101d46 */
[C---:B------:R-:W-:Y:S03]  /*15450*/  HMMA.16816.F32.BF16 R8, R16.reuse, R10, RZ ;  /* 0x0000000a1008723c */ /* 0x040fe600000418ff */
[----:B------:R5:W-:Y:S05]  /*15460*/  @!P1 LDGSTS.E.BYPASS.LTC128B.128 [R195+0xa080], [R2.64+0x100], !P5 ;  /* 0x0a08010002c39fae */ /* 0x000bea000e901d46 */
[C---:B--2---:R-:W-:Y:S02]  /*15470*/  HMMA.16816.F32.BF16 R12, R16.reuse, R160, RZ ;  /* 0x000000a0100c723c */ /* 0x044fe400000418ff */
[----:B------:R5:W-:Y:S06]  /*15480*/  @!P1 LDGSTS.E.BYPASS.LTC128B.128 [R195+0xb080], [R2.64+0x180], !P4 ;  /* 0x0b08018002c39fae */ /* 0x000bec000e101d46 */
[----:B------:R-:W-:Y:S01]  /*15490*/  HMMA.16816.F32.BF16 R16, R16, R162, RZ ;  /* 0x000000a21010723c */ /* 0x000fe200000418ff */
[----:B------:R-:W-:Y:S07]  /*154a0*/  LDSM.16.M88.4 R160, [R185] ;  /* 0x00000000b9a0783b */ /* 0x000fee0000000200 */
[C---:B---3--:R-:W-:Y:S01]  /*154b0*/  HMMA.16816.F32.BF16 R4, R164.reuse, R168, R4 ;  /* 0x000000a8a404723c */ /* 0x048fe20000041804 */
[----:B------:R-:W0:Y:S07]  /*154c0*/  LDGDEPBAR ;  /* 0x00000000000079af */ /* 0x000e2e0000000000 */
[C---:B------:R-:W-:Y:S01]  /*154d0*/  HMMA.16816.F32.BF16 R8, R164.reuse, R170, R8 ;  /* 0x000000aaa408723c */ /* 0x040fe20000041808 */
[----:B------:R-:W1:Y:S07]  /*154e0*/  LDSM.16.M88.4 R168, [R176] ;  /* 0x00000000b0a8783b */ /* 0x000e6e0000000200 */
[C---:B----4-:R-:W-:Y:S08]  /*154f0*/  HMMA.16816.F32.BF16 R12, R164.reuse, R172, R12 ;  /* 0x000000aca40c723c */ /* 0x050ff0000004180c */
[----:B------:R-:W-:Y:S01]  /*15500*/  HMMA.16816.F32.BF16 R16, R164, R174, R16 ;  /* 0x000000aea410723c */ /* 0x000fe20000041810 */
[----:B------:R-:W2:Y:S07]  /*15510*/  LDSM.16.M88.4 R164, [R176+0x800] ;  /* 0x00080000b0a4783b */ /* 0x000eae0000000200 */
[----:B------:R-:W-:Y:S01]  /*15520*/  LDSM.16.M88.4 R172, [R159+-0x3000] ;  /* 0xffd000009fac783b */ /* 0x000fe20000000200 */
[C---:B-1----:R-:W-:Y:S08]  /*15530*/  HMMA.16816.F32.BF16 R4, R160.reuse, R168, R4 ;  /* 0x000000a8a004723c */ /* 0x042ff00000041804 */
[C---:B------:R-:W-:Y:S01]  /*15540*/  HMMA.16816.F32.BF16 R8, R160.reuse, R170, R8 ;  /* 0x000000aaa008723c */ /* 0x040fe20000041808 */
[----:B------:R-:W1:Y:S07]  /*15550*/  LDSM.16.M88.4 R168, [R184] ;  /* 0x00000000b8a8783b */ /* 0x000e6e0000000200 */
[C---:B--2---:R-:W-:Y:S08]  /*15560*/  HMMA.16816.F32.BF16 R12, R160.reuse, R164, R12 ;  /* 0x000000a4a00c723c */ /* 0x044ff0000004180c */
[----:B------:R-:W-:Y:S01]  /*15570*/  HMMA.16816.F32.BF16 R16, R160, R166, R16 ;  /* 0x000000a6a010723c */ /* 0x000fe20000041810 */
[----:B------:R-:W2:Y:S07]  /*15580*/  LDSM.16.M88.4 R160, [R159+-0x2800] ;  /* 0xffd800009fa0783b */ /* 0x000eae0000000200 */
[----:B------:R-:W-:Y:S01]  /*15590*/  LDSM.16.M88.4 R164, [R182+0x4000] ;  /* 0x00400000b6a4783b */ /* 0x000fe20000000200 */
[C---:B-1----:R-:W-:Y:S08]  /*155a0*/  HMMA.16816.F32.BF16 R4, R168.reuse, R172, R4 ;  /* 0x000000aca804723c */ /* 0x042ff00000041804 */
[C---:B------:R-:W-:Y:S01]  /*155b0*/  HMMA.16816.F32.BF16 R8, R168.reuse, R174, R8 ;  /* 0x000000aea808723c */ /* 0x040fe20000041808 */
[----:B------:R-:W1:Y:S07]  /*155c0*/  LDSM.16.M88.4 R172, [R177+0x1000] ;  /* 0x00100000b1ac783b */ /* 0x000e6e0000000200 */
[C---:B--2---:R-:W-:Y:S08]  /*155d0*/  HMMA.16816.F32.BF16 R12, R168.reuse, R160, R12 ;  /* 0x000000a0a80c723c */ /* 0x044ff0000004180c */
[----:B------:R-:W-:Y:S01]  /*155e0*/  HMMA.16816.F32.BF16 R16, R168, R162, R16 ;  /* 0x000000a2a810723c */ /* 0x000fe20000041810 */
[----:B------:R-:W2:Y:S07]  /*155f0*/  LDSM.16.M88.4 R160, [R177+0x1800] ;  /* 0x00180000b1a0783b */ /* 0x000eae0000000200 */
[----:B------:R-:W-:Y:S01]  /*15600*/  LDSM.16.M88.4 R168, [R183+0x4000] ;  /* 0x00400000b7a8783b */ /* 0x000fe20000000200 */
[C---:B-1----:R-:W-:Y:S08]  /*15610*/  HMMA.16816.F32.BF16 R4, R164.reuse, R172, R4 ;  /* 0x000000aca404723c */ /* 0x042ff00000041804 */
[C---:B------:R-:W-:Y:S01]  /*15620*/  HMMA.16816.F32.BF16 R8, R164.reuse, R174, R8 ;  /* 0x000000aea408723c */ /* 0x040fe20000041808 */
[----:B------:R-:W1:Y:S07]  /*15630*/  LDSM.16.M88.4 R172, [R190] ;  /* 0x00000000beac783b */ /* 0x000e6e0000000200 */
[C---:B--2---:R-:W-:Y:S08]  /*15640*/  HMMA.16816.F32.BF16 R12, R164.reuse, R160, R12 ;  /* 0x000000a0a40c723c */ /* 0x044ff0000004180c */
[----:B------:R-:W-:Y:S01]  /*15650*/  HMMA.16816.F32.BF16 R16, R164, R162, R16 ;  /* 0x000000a2a410723c */ /* 0x000fe20000041810 */
[----:B------:R-:W2:Y:S07]  /*15660*/  LDSM.16.M88.4 R160, [R189] ;  /* 0x00000000bda0783b */ /* 0x000eae0000000200 */
        /* <DEDUP_REMOVED lines=10> */
[----:B------:R-:W1:Y:S07]  /*15710*/  LDSM.16.M88.4 R172, [R159+-0x2000] ;  /* 0xffe000009fac783b */ /* 0x000e6e0000000200 */
        /* <DEDUP_REMOVED lines=58> */
[----:B------:R-:W2:Y:S01]  /*15ac0*/  LDSM.16.M88.4 R160, [R159+0x800] ;  /* 0x000800009fa0783b */ /* 0x000ea20000000200 */
[----:B------:R-:W-:Y:S06]  /*15ad0*/  DEPBAR.LE SB0, 0x0 ;  /* 0x000080000000791a */ /* 0x000fec0000000000 */
[----:B------:R-:W-:Y:S01]  /*15ae0*/  BAR.SYNC.DEFER_BLOCKING 0x0 ;  /* 0x0000000000007b1d */ /* 0x000fe20000010000 */
[C---:B-1----:R-:W-:Y:S06]  /*15af0*/  HMMA.16816.F32.BF16 R4, R168.reuse, R172, R4 ;  /* 0x000000aca804723c */ /* 0x042fec0000041804 */
[----:B------:R-:W-:Y:S01]  /*15b00*/  @!PT LDS RZ, [RZ] ;  /* 0x00000000fffff984 */ /* 0x000fe20000000800 */
[----:B------:R-:W-:Y:S01]  /*15b10*/  @!PT LDS RZ, [RZ] ;  /* 0x00000000fffff984 */ /* 0x000fe20000000800 */
[----:B------:R-:W-:Y:S01]  /*15b20*/  @!PT LDS RZ, [RZ] ;  /* 0x00000000fffff984 */ /* 0x000fe20000000800 */
[----:B------:R1:W-:Y:S02]  /*15b30*/  @P0 LDGSTS.E.BYPASS.LTC128B.128 [R195+0xc080], [R196.64], !P3 ;  /* 0x0c080000c4c30fae */ /* 0x0003e4000d901d46 */
[C---:B------:R-:W-:Y:S05]  /*15b40*/  HMMA.16816.F32.BF16 R8, R168.reuse, R174, R8 ;  /* 0x000000aea808723c */ /* 0x040fea0000041808 */
[----:B------:R1:W-:Y:S03]  /*15b50*/  @P0 LDGSTS.E.BYPASS.LTC128B.128 [R195+0xd080], [R196.64+0x80], !P6 ;  /* 0x0d080080c4c30fae */ /* 0x0003e6000f101d46 */
[C---:B--2---:R-:W-:Y:S04]  /*15b60*/  HMMA.16816.F32.BF16 R12, R168.reuse, R160, R12 ;  /* 0x000000a0a80c723c */ /* 0x044fe8000004180c */
[----:B------:R1:W-:Y:S04]  /*15b70*/  @P0 LDGSTS.E.BYPASS.LTC128B.128 [R195+0xe080], [R196.64+0x100], !P5 ;  /* 0x0e080100c4c30fae */ /* 0x0003e8000e901d46 */
[----:B------:R-:W-:Y:S04]  /*15b80*/  HMMA.16816.F32.BF16 R16, R168, R162, R16 ;  /* 0x000000a2a810723c */ /* 0x000fe80000041810 */
[----:B------:R-:W-:Y:S01]  /*15b90*/  FMNMX.FTZ R0, R4, R141, !PT ;  /* 0x0000008d04007209 */ /* 0x000fe20007810000 */
[----:B------:R1:W-:Y:S01]  /*15ba0*/  @P0 LDGSTS.E.BYPASS.LTC128B.128 [R195+0xf080], [R196.64+0x180], !P4 ;  /* 0x0f080180c4c30fae */ /* 0x0003e2000e101d46 */
[----:B-----5:R-:W-:Y:S02]  /*15bb0*/  FMNMX.FTZ R2, R6, R142, !PT ;  /* 0x0000008e06027209 */ /* 0x020fe40007810000 */
[----:B------:R-:W-:Y:S02]  /*15bc0*/  FMNMX.FTZ R0, R5, R0, !PT ;  /* 0x0000000005007209 */ /* 0x000fe40007810000 */
[----:B------:R-:W-:Y:S02]  /*15bd0*/  ISETP.GT.AND P0, PT, R198, R203, PT ;  /* 0x000000cbc600720c */ /* 0x000fe40003f04270 */
[----:B------:R-:W-:Y:S01]  /*15be0*/  FMNMX.FTZ R0, R8, R0, !PT ;  /* 0x0000000008007209 */ /* 0x000fe20007810000 */
[----:B------:R-:W-:Y:S01]  /*15bf0*/  LDSM.16.MT88.4 R160, [R178] ;  /* 0x00000000b2a0783b */ /* 0x000fe20000004200 */
[----:B------:R-:W-:Y:S02]  /*15c00*/  FMNMX.FTZ R2, R7, R2, !PT ;  /* 0x0000000207027209 */ /* 0x000fe40007810000 */
[----:B------:R-:W-:Y:S02]  /*15c10*/  FMNMX.FTZ R0, R9, R0, !PT ;  /* 0x0000000009007209 */ /* 0x000fe40007810000 */
[----:B------:R-:W-:Y:S02]  /*15c20*/  FMNMX.FTZ R2, R10, R2, !PT ;  /* 0x000000020a027209 */ /* 0x000fe40007810000 */
[----:B------:R-:W-:Y:S01]  /*15c30*/  FMNMX.FTZ R0, R12, R0, !PT ;  /* 0x000000000c007209 */ /* 0x000fe20007810000 */
        /* <DEDUP_REMOVED lines=9> */
[----:B------:R-:W-:Y:S01]  /*15cd0*/  MOV R198, R194 ;  /* 0x000000c200c67202 */ /* 0x000fe20000000f00 */
        /* <DEDUP_REMOVED lines=10> */
[----:B------:R-:W-:Y:S02]  /*15d80*/  FMUL.FTZ R0, R2, c[0x0][0x2d0] ;  /* 0x0000b40002007a20 */ /* 0x000fe40000410000 */
[----:B------:R-:W-:Y:S02]  /*15d90*/  FMUL.FTZ R141, R3, c[0x0][0x2d0] ;  /* 0x0000b400038d7a20 */ /* 0x000fe40000410000 */
[----:B------:R2:W3:Y:S02]  /*15da0*/  MUFU.EX2 R2, R0 ;  /* 0x0000000000027308 */ /* 0x0004e40000000800 */
[--C-:B------:R-:W-:Y:S02]  /*15db0*/  FFMA.FTZ R6, R6, c[0x0][0x2d0], -R141.reuse ;  /* 0x0000b40006067a23 */ /* 0x100fe4000001088d */
[--C-:B------:R-:W-:Y:S02]  /*15dc0*/  FFMA.FTZ R7, R7, c[0x0][0x2d0], -R141.reuse ;  /* 0x0000b40007077a23 */ /* 0x100fe4000001088d */
[--C-:B------:R-:W-:Y:S02]  /*15dd0*/  FFMA.FTZ R14, R14, c[0x0][0x2d0], -R141.reuse ;  /* 0x0000b4000e0e7a23 */ /* 0x100fe4000001088d */
[--C-:B------:R-:W-:Y:S02]  /*15de0*/  FFMA.FTZ R15, R15, c[0x0][0x2d0], -R141.reuse ;  /* 0x0000b4000f0f7a23 */ /* 0x100fe4000001088d */
[----:B------:R-:W-:Y:S10]  /*15df0*/  MUFU.EX2 R172, R6 ;  /* 0x0000000600ac7308 */ /* 0x000ff40000000800 */
[----:B------:R-:W-:Y:S01]  /*15e00*/  MUFU.EX2 R171, R7 ;  /* 0x0000000700ab7308 */ /* 0x000fe20000000800 */
[----:B--2---:R-:W-:Y:S02]  /*15e10*/  FADD.FTZ R0, -R3, R142 ;  /* 0x0000008e03007221 */ /* 0x004fe40000010100 */
[----:B------:R-:W-:Y:S02]  /*15e20*/  FMUL.FTZ R142, R140, c[0x0][0x2d0] ;  /* 0x0000b4008c8e7a20 */ /* 0x000fe40000410000 */
[----:B------:R-:W-:Y:S02]  /*15e30*/  FMUL.FTZ R0, R0, c[0x0][0x2d0] ;  /* 0x0000b40000007a20 */ /* 0x000fe40000410000 */
[--C-:B------:R-:W-:Y:S03]  /*15e40*/  FFMA.FTZ R4, R4, c[0x0][0x2d0], -R142.reuse ;  /* 0x0000b40004047a23 */ /* 0x100fe6000001088e */
[----:B------:R-:W-:Y:S01]  /*15e50*/  MUFU.EX2 R168, R14 ;  /* 0x0000000e00a87308 */ /* 0x000fe20000000800 */
        /* <DEDUP_REMOVED lines=17> */
[----:B------:R4:W-:Y:S01]  /*15f70*/  MUFU.EX2 R201, R5 ;  /* 0x0000000500c97308 */ /* 0x0009e20000000800 */
[C---:B------:R-:W-:Y:S02]  /*15f80*/  FMUL.FTZ R40, R2.reuse, R40 ;  /* 0x0000002802287220 */ /* 0x040fe40000410000 */
[----:B------:R-:W-:Y:S02]  /*15f90*/  FMUL.FTZ R41, R2, R41 ;  /* 0x0000002902297220 */ /* 0x000fe40000410000 */
[--C-:B--2---:R-:W-:Y:S02]  /*15fa0*/  FFMA.FTZ R4, R8, c[0x0][0x2d0], -R142.reuse ;  /* 0x0000b40008047a23 */ /* 0x104fe4000001088e */
[C---:B------:R-:W-:Y:S02]  /*15fb0*/  FMUL.FTZ R8, R2.reuse, R152 ;  /* 0x0000009802087220 */ /* 0x040fe40000410000 */
[C---:B------:R-:W-:Y:S01]  /*15fc0*/  FMUL.FTZ R44, R2.reuse, R44 ;  /* 0x0000002c022c7220 */ /* 0x040fe20000410000 */
[----:B------:R2:W-:Y:S01]  /*15fd0*/  MUFU.EX2 R200, R4 ;  /* 0x0000000400c87308 */ /* 0x0005e20000000800 */
[C---:B------:R-:W-:Y:S02]  /*15fe0*/  FMUL.FTZ R45, R2.reuse, R45 ;  /* 0x0000002d022d7220 */ /* 0x040fe40000410000 */
[----:B------:R-:W-:Y:S02]  /*15ff0*/  FMUL.FTZ R48, R2, R48 ;  /* 0x0000003002307220 */ /* 0x000fe40000410000 */
[C---:B---3--:R-:W-:Y:S02]  /*16000*/  FMUL.FTZ R6, R0.reuse, R150 ;  /* 0x0000009600067220 */ /* 0x048fe40000410000 */
[C---:B------:R-:W-:Y:S02]  /*16010*/  FMUL.FTZ R7, R0.reuse, R151 ;  /* 0x0000009700077220 */ /* 0x040fe40000410000 */
[C---:B------:R-:W-:Y:S01]  /*16020*/  FMUL.FTZ R134, R0.reuse, R134 ;  /* 0x0000008600867220 */ /* 0x040fe20000410000 */
[----:B------:R-:W-:Y:S01]  /*16030*/  MUFU.EX2 R143, R15 ;  /* 0x0000000f008f7308 */ /* 0x000fe20000000800 */
[C---:B------:R-:W-:Y:S02]  /*16040*/  FMUL.FTZ R135, R0.reuse, R135 ;  /* 0x0000008700877220 */ /* 0x040fe40000410000 */
[----:B------:R-:W-:Y:S02]  /*16050*/  FMUL.FTZ R138, R0, R138 ;  /* 0x0000008a008a7220 */ /* 0x000fe40000410000 */
[----:B----4-:R-:W-:Y:S01]  /*16060*/  FMUL.FTZ R5, R2, R149 ;  /* 0x0000009502057220 */ /* 0x010fe20000410000 */
[----:B------:R-:W-:Y:S01]  /*16070*/  F2FP.BF16.PACK_AB R149, R171, R172 ;  /* 0x000000acab95723e */ /* 0x000fe200000010ff */
[C---:B------:R-:W-:Y:S02]  /*16080*/  FMUL.FTZ R139, R0.reuse, R139 ;  /* 0x0000008b008b7220 */ /* 0x040fe40000410000 */
[C---:B------:R-:W-:Y:S02]  /*16090*/  FMUL.FTZ R22, R0.reuse, R22 ;  /* 0x0000001600167220 */ /* 0x040fe40000410000 */
[C---:B------:R-:W-:Y:S02]  /*160a0*/  FMUL.FTZ R23, R0.reuse, R23 ;  /* 0x0000001700177220 */ /* 0x040fe40000410000 */
[----:B------:R-:W-:Y:S02]  /*160b0*/  FMUL.FTZ R26, R0, R26 ;  /* 0x0000001a001a7220 */ /* 0x000fe40000410000 */
[--C-:B--2---:R-:W-:Y:S02]  /*160c0*/  FFMA.FTZ R4, R9, c[0x0][0x2d0], -R142.reuse ;  /* 0x0000b40009047a23 */ /* 0x104fe4000001088e */
[----:B------:R-:W-:Y:S02]  /*160d0*/  FMUL.FTZ R9, R2, R153 ;  /* 0x0000009902097220 */ /* 0x000fe40000410000 */
        /* <DEDUP_REMOVED lines=13> */
[----:B--2---:R-:W-:Y:S01]  /*161b0*/  F2FP.BF16.PACK_AB R150, R199, R200 ;  /* 0x000000c8c796723e */ /* 0x004fe200000010ff */
[--C-:B------:R-:W-:Y:S02]  /*161c0*/  FFMA.FTZ R4, R10, c[0x0][0x2d0], -R141.reuse ;  /* 0x0000b4000a047a23 */ /* 0x100fe4000001088d */
[C---:B------:R-:W-:Y:S02]  /*161d0*/  FMUL.FTZ R10, R0.reuse, R154 ;  /* 0x0000009a000a7220 */ /* 0x040fe40000410000 */
        /* <DEDUP_REMOVED lines=13> */
[--C-:B--2---:R-:W-:Y:S02]  /*162b0*/  FFMA.FTZ R4, R11, c[0x0][0x2d0], -R141.reuse ;  /* 0x0000b4000b047a23 */ /* 0x104fe4000001088d */
[C---:B------:R-:W-:Y:S02]  /*162c0*/  FMUL.FTZ R11, R0.reuse, R155 ;  /* 0x0000009b000b7220 */ /* 0x040fe40000410000 */
[----:B------:R2:W3:Y:S01]  /*162d0*/  MUFU.EX2 R169, R4 ;  /* 0x0000000400a97308 */ /* 0x0004e20000000800 */
[----:B------:R-:W4:Y:S01]  /*162e0*/  LDSM.16.MT88.4 R152, [R181] ;  /* 0x00000000b598783b */ /* 0x000f220000004200 */
        /* <DEDUP_REMOVED lines=11> */
[C---:B--2---:R-:W-:Y:S01]  /*163a0*/  FMUL.FTZ R4, R2.reuse, R148 ;  /* 0x0000009402047220 */ /* 0x044fe20000410000 */
[----:B------:R-:W-:Y:S01]  /*163b0*/  F2FP.BF16.PACK_AB R148, R201, R202 ;  /* 0x000000cac994723e */ /* 0x000fe200000010ff */
[----:B------:R-:W-:Y:S01]  /*163c0*/  FMUL.FTZ R73, R2, R73 ;  /* 0x0000004902497220 */ /* 0x000fe20000410000 */
[----:B---3--:R-:W-:Y:S01]  /*163d0*/  F2FP.BF16.PACK_AB R151, R169, R170 ;  /* 0x000000aaa997723e */ /* 0x008fe200000010ff */
[C---:B------:R-:W-:Y:S02]  /*163e0*/  FMUL.FTZ R74, R0.reuse, R74 ;  /* 0x0000004a004a7220 */ /* 0x040fe40000410000 */
[----:B------:R-:W-:Y:S02]  /*163f0*/  FMUL.FTZ R75, R0, R75 ;  /* 0x0000004b004b7220 */ /* 0x000fe40000410000 */
[C---:B------:R-:W-:Y:S02]  /*16400*/  FMUL.FTZ R76, R2.reuse, R76 ;  /* 0x0000004c024c7220 */ /* 0x040fe40000410000 */
[C---:B------:R-:W-:Y:S05]  /*16410*/  HMMA.16816.F32.BF16 R4, R148.reuse, R160, R4 ;  /* 0x000000a09404723c */ /* 0x040fea0000041804 */
[----:B------:R-:W-:Y:S02]  /*16420*/  FMUL.FTZ R77, R2, R77 ;  /* 0x0000004d024d7220 */ /* 0x000fe40000410000 */
[C---:B------:R-:W-:Y:S01]  /*16430*/  FMUL.FTZ R78, R0.reuse, R78 ;  /* 0x0000004e004e7220 */ /* 0x040fe20000410000 */
[C---:B------:R-:W-:Y:S01]  /*16440*/  HMMA.16816.F32.BF16 R8, R148.reuse, R162, R8 ;  /* 0x000000a29408723c */ /* 0x040fe20000041808 */
[----:B------:R-:W2:Y:S03]  /*16450*/  LDSM.16.MT88.4 R160, [R180] ;  /* 0x00000000b4a0783b */ /* 0x000ea60000004200 */
        /* <DEDUP_REMOVED lines=9> */
[C---:B----4-:R-:W-:Y:S04]  /*164f0*/  HMMA.16816.F32.BF16 R20, R148.reuse, R152, R20 ;  /* 0x000000989414723c */ /* 0x050fe80000041814 */
        /* <DEDUP_REMOVED lines=10> */
[--C-:B------:R-:W-:Y:S01]  /*165a0*/  FFMA.FTZ R12, R12, c[0x0][0x2d0], -R142.reuse ;  /* 0x0000b4000c0c7a23 */ /* 0x100fe2000001088e */
[C---:B------:R-:W-:Y:S01]  /*165b0*/  HMMA.16816.F32.BF16 R32, R148.reuse, R162, R32 ;  /* 0x000000a29420723c */ /* 0x040fe20000041820 */
[----:B------:R-:W2:Y:S02]  /*165c0*/  LDSM.16.MT88.4 R160, [R179+0x1000] ;  /* 0x00100000b3a0783b */ /* 0x000ea40000004200 */
[----:B-1----:R1:W-:Y:S01]  /*165d0*/  MUFU.EX2 R196, R12 ;  /* 0x0000000c00c47308 */ /* 0x0023e20000000800 */
        /* <DEDUP_REMOVED lines=8> */
[----:B------:R-:W-:Y:S01]  /*16660*/  FMUL.FTZ R100, R2, R100 ;  /* 0x0000006402647220 */ /* 0x000fe20000410000 */
[C---:B---3--:R-:W-:Y:S03]  /*16670*/  HMMA.16816.F32.BF16 R36, R148.reuse, R152, R36 ;  /* 0x000000989424723c */ /* 0x048fe60000041824 */
[--C-:B-1----:R-:W-:Y:S02]  /*16680*/  FFMA.FTZ R12, R16, c[0x0][0x2d0], -R142.reuse ;  /* 0x0000b400100c7a23 */ /* 0x102fe4000001088e */
[----:B------:R-:W-:Y:S02]  /*16690*/  FMUL.FTZ R101, R2, R101 ;  /* 0x0000006502657220 */ /* 0x000fe40000410000 */
[C---:B------:R-:W-:Y:S01]  /*166a0*/  FMUL.FTZ R102, R0.reuse, R102 ;  /* 0x0000006600667220 */ /* 0x040fe20000410000 */
        /* <DEDUP_REMOVED lines=14> */
[----:B------:R-:W-:Y:S04]  /*16790*/  FMUL.FTZ R111, R0, R111 ;  /* 0x0000006f006f7220 */ /* 0x000fe80000410000 */
[--C-:B---3--:R-:W-:Y:S02]  /*167a0*/  FFMA.FTZ R12, R17, c[0x0][0x2d0], -R142.reuse ;  /* 0x0000b400110c7a23 */ /* 0x108fe4000001088e */
[C---:B------:R-:W-:Y:S02]  /*167b0*/  FMUL.FTZ R112, R2.reuse, R112 ;  /* 0x0000007002707220 */ /* 0x040fe40000410000 */
[----:B------:R-:W-:Y:S01]  /*167c0*/  FMUL.FTZ R113, R2, R113 ;  /* 0x0000007102717220 */ /* 0x000fe20000410000 */
[----:B------:R3:W4:Y:S01]  /*167d0*/  MUFU.EX2 R173, R12 ;  /* 0x0000000c00ad7308 */ /* 0x0007220000000800 */
        /* <DEDUP_REMOVED lines=11> */
[----:B------:R-:W-:Y:S01]  /*16890*/  FMUL.FTZ R122, R0, R122 ;  /* 0x0000007a007a7220 */ /* 0x000fe20000410000 */
[C---:B--2---:R-:W-:Y:S03]  /*168a0*/  HMMA.16816.F32.BF16 R60, R148.reuse, R160, R60 ;  /* 0x000000a0943c723c */ /* 0x044fe6000004183c */
[--C-:B---3--:R-:W-:Y:S01]  /*168b0*/  FFMA.FTZ R12, R18, c[0x0][0x2d0], -R141.reuse ;  /* 0x0000b400120c7a23 */ /* 0x108fe2000001088d */
[----:B----4-:R-:W-:Y:S01]  /*168c0*/  F2FP.BF16.PACK_AB R14, R173, R174 ;  /* 0x000000aead0e723e */ /* 0x010fe200000010ff */
[----:B------:R-:W-:Y:S02]  /*168d0*/  FFMA.FTZ R141, R19, c[0x0][0x2d0], -R141 ;  /* 0x0000b400138d7a23 */ /* 0x000fe4000001088d */
[----:B------:R-:W-:Y:S01]  /*168e0*/  LDSM.16.MT88.4 R16, [R181+0x800] ;  /* 0x00080000b510783b */ /* 0x000fe20000004200 */
[C---:B------:R-:W-:Y:S03]  /*168f0*/  HMMA.16816.F32.BF16 R64, R148.reuse, R162, R64 ;  /* 0x000000a29440723c */ /* 0x040fe60000041840 */
[----:B------:R-:W-:Y:S01]  /*16900*/  MUFU.EX2 R141, R141 ;  /* 0x0000008d008d7308 */ /* 0x000fe20000000800 */
[----:B------:R-:W-:Y:S02]  /*16910*/  FMUL.FTZ R123, R0, R123 ;  /* 0x0000007b007b7220 */ /* 0x000fe40000410000 */
[----:B------:R-:W2:Y:S01]  /*16920*/  LDSM.16.MT88.4 R160, [R179+0x2000] ;  /* 0x00200000b3a0783b */ /* 0x000ea20000004200 */
[----:B------:R-:W-:Y:S02]  /*16930*/  FFMA.FTZ R13, R13, c[0x0][0x2d0], -R142 ;  /* 0x0000b4000d0d7a23 */ /* 0x000fe4000001088e */
[C---:B------:R-:W-:Y:S03]  /*16940*/  FMUL.FTZ R124, R2.reuse, R124 ;  /* 0x0000007c027c7220 */ /* 0x040fe60000410000 */
[----:B------:R-:W-:Y:S01]  /*16950*/  FMUL.FTZ R125, R2, R125 ;  /* 0x0000007d027d7220 */ /* 0x000fe20000410000 */
[----:B------:R3:W4:Y:S01]  /*16960*/  MUFU.EX2 R175, R13 ;  /* 0x0000000d00af7308 */ /* 0x0007220000000800 */
[C---:B------:R-:W-:Y:S02]  /*16970*/  FMUL.FTZ R126, R0.reuse, R126 ;  /* 0x0000007e007e7220 */ /* 0x040fe40000410000 */
[----:B------:R-:W-:Y:S02]  /*16980*/  FMUL.FTZ R127, R0, R127 ;  /* 0x0000007f007f7220 */ /* 0x000fe40000410000 */
[C---:B------:R-:W-:Y:S02]  /*16990*/  FMUL.FTZ R128, R2.reuse, R128 ;  /* 0x0000008002807220 */ /* 0x040fe40000410000 */
[----:B------:R-:W-:Y:S02]  /*169a0*/  FMUL.FTZ R129, R2, R129 ;  /* 0x0000008102817220 */ /* 0x000fe40000410000 */
[C---:B------:R-:W-:Y:S01]  /*169b0*/  FMUL.FTZ R130, R0.reuse, R130 ;  /* 0x0000008200827220 */ /* 0x040fe20000410000 */
[----:B------:R4:W5:Y:S01]  /*169c0*/  MUFU.EX2 R142, R12 ;  /* 0x0000000c008e7308 */ /* 0x0009620000000800 */
[C---:B-1----:R-:W-:Y:S03]  /*169d0*/  HMMA.16816.F32.BF16 R68, R148.reuse, R152, R68 ;  /* 0x000000989444723c */ /* 0x042fe60000041844 */
[----:B------:R-:W-:Y:S02]  /*169e0*/  FMUL.FTZ R131, R0, R131 ;  /* 0x0000008300837220 */ /* 0x000fe40000410000 */
[----:B------:R-:W-:Y:S02]  /*169f0*/  FFMA.FTZ R2, R2, R207, R202 ;  /* 0x000000cf02027223 */ /* 0x000fe400000100ca */
[----:B------:R-:W-:Y:S01]  /*16a00*/  FFMA.FTZ R0, R0, R206, R172 ;  /* 0x000000ce00007223 */ /* 0x000fe200000100ac */
[C---:B------:R-:W-:Y:S01]  /*16a10*/  HMMA.16816.F32.BF16 R72, R148.reuse, R154, R72 ;  /* 0x0000009a9448723c */ /* 0x040fe20000041848 */
[----:B------:R-:W1:Y:S03]  /*16a20*/  LDSM.16.MT88.4 R152, [R181+0x2000] ;  /* 0x00200000b598783b */ /* 0x000e660000004200 */
[----:B------:R-:W-:Y:S01]  /*16a30*/  FADD.FTZ R2, R201, R2 ;  /* 0x00000002c9027221 */ /* 0x000fe20000010000 */
[----:B---3--:R-:W-:Y:S01]  /*16a40*/  F2FP.BF16.PACK_AB R13, R143, R168 ;  /* 0x000000a88f0d723e */ /* 0x008fe200000010ff */
[----:B------:R-:W-:Y:S02]  /*16a50*/  FADD.FTZ R0, R171, R0 ;  /* 0x00000000ab007221 */ /* 0x000fe40000010000 */
[----:B------:R-:W-:Y:S04]  /*16a60*/  FADD.FTZ R2, R200, R2 ;  /* 0x00000002c8027221 */ /* 0x000fe80000010000 */
[----:B------:R-:W-:Y:S01]  /*16a70*/  FADD.FTZ R0, R170, R0 ;  /* 0x00000000aa007221 */ /* 0x000fe20000010000 */
[C---:B--2---:R-:W-:Y:S03]  /*16a80*/  HMMA.16816.F32.BF16 R76, R148.reuse, R160, R76 ;  /* 0x000000a0944c723c */ /* 0x044fe6000004184c */
[----:B----4-:R-:W-:Y:S01]  /*16a90*/  F2FP.BF16.PACK_AB R12, R175, R196 ;  /* 0x000000c4af0c723e */ /* 0x010fe200000010ff */
[----:B------:R-:W-:Y:S01]  /*16aa0*/  FADD.FTZ R2, R199, R2 ;  /* 0x00000002c7027221 */ /* 0x000fe20000010000 */
[----:B-----5:R-:W-:Y:S01]  /*16ab0*/  F2FP.BF16.PACK_AB R15, R141, R142 ;  /* 0x0000008e8d0f723e */ /* 0x020fe200000010ff */
[----:B------:R-:W-:Y:S02]  /*16ac0*/  FADD.FTZ R0, R169, R0 ;  /* 0x00000000a9007221 */ /* 0x000fe40000010000 */
        /* <DEDUP_REMOVED lines=23> */
[C---:B------:R-:W-:Y:S08]  /*16c40*/  HMMA.16816.F32.BF16 R132, R12.reuse, R164, R132 ;  /* 0x000000a40c84723c */ /* 0x040ff00000041884 */
[C---:B------:R-:W-:Y:S08]  /*16c50*/  HMMA.16816.F32.BF16 R136, R12.reuse, R166, R136 ;  /* 0x000000a60c88723c */ /* 0x040ff00000041888 */
        /* <DEDUP_REMOVED lines=49> */
[----:B------:R-:W-:Y:S01]  /*16f70*/  MOV R141, R140 ;  /* 0x0000008c008d7202 */ /* 0x000fe20000000f00 */
[----:B------:R-:W-:-:S05]  /*16f80*/  @P0 BRA `(.L_x_3300) ;  /* 0xffffe27000000947 */ /* 0x000fca000383ffff */
.L_x_3299:
[----:B------:R-:W-:-:S13]  /*16f90*/  ISETP.GE.AND P0, PT, R194, R208, PT ;  /* 0x000000d0c200720c */ /* 0x000fda0003f06270 */
[----:B------:R-:W-:Y:S05]  /*16fa0*/  @!P0 BRA `(.L_x_3301) ;  /* 0x0000252000008947 */ /* 0x000fea0003800000 */
[----:B------:R-:W-:Y:S02]  /*16fb0*/  MOV R142, R8 ;  /* 0x00000008008e7202 */ /* 0x000fe40000000f00 */
[----:B------:R-:W-:Y:S02]  /*16fc0*/  MOV R141, R140 ;  /* 0x0000008c008d7202 */ /* 0x000fe40000000f00 */
.L_x_3310:
[----:B------:R-:W-:Y:S04]  /*16fd0*/  DEPBAR.LE SB0, 0x0 ;  /* 0x000080000000791a */ /* 0x000fe80000000000 */
[----:B------:R-:W-:Y:S01]  /*16fe0*/  WARPSYNC 0xffffffff ;  /* 0xffffffff00007948 */ /* 0x000fe20003800000 */
[----:B------:R-:W-:Y:S01]  /*16ff0*/  BAR.SYNC.DEFER_BLOCKING 0x0 ;  /* 0x0000000000007b1d */ /* 0x000fe20000010000 */
[----:B------:R-:W-:Y:S01]  /*17000*/  SHF.R.S32.HI R0, RZ, 0x1f, R194 ;  /* 0x0000001fff007819 */ /* 0x000fe200000114c2 */
[----:B------:R-:W-:Y:S01]  /*17010*/  IMAD.WIDE.U32 R2, R194, c[0x0][0x208], RZ ;  /* 0x00008200c2027a25 */ /* 0x000fe200078e00ff */
[----:B------:R-:W-:Y:S03]  /*17020*/  LOP3.LUT P2, RZ, R214, 0x1, RZ, 0xc0, !PT ;  /* 0x00000001d6ff7812 */ /* 0x000fe6000784c0ff */
[----:B------:R-:W-:Y:S02]  /*17030*/  IMAD R0, R0, c[0x0][0x208], RZ ;  /* 0x0000820000007a24 */ /* 0x000fe400078e02ff */
[----:B------:R-:W-:Y:S02]  /*17040*/  IMAD.MOV.U32 R140, RZ, RZ, c[0x0][0x2c4] ;  /* 0x0000b100ff8c7624 */ /* 0x000fe400078e00ff */
[----:B------:R-:W-:Y:S01]  /*17050*/  IMAD R4, R194, c[0x0][0x20c], R0 ;  /* 0x00008300c2047a24 */ /* 0x000fe200078e0200 */
[----:B------:R-:W-:Y:S01]  /*17060*/  LEA R0, P0, R2, R220, 0x5 ;  /* 0x000000dc02007211 */ /* 0x000fe200078028ff */
[----:B------:R-:W-:Y:S01]  /*17070*/  IMAD.IADD R143, R225, 0x1, R224 ;  /* 0x00000001e18f7824 */ /* 0x000fe200078e02e0 */
[----:B------:R-:W-:Y:S01]  /*17080*/  ISETP.NE.AND P3, PT, R140, 0x1, PT ;  /* 0x000000018c00780c */ /* 0x000fe20003f65270 */
[----:B------:R-:W-:Y:S02]  /*17090*/  IMAD.IADD R3, R3, 0x1, R4 ;  /* 0x0000000103037824 */ /* 0x000fe400078e0204 */
[----:B------:R-:W-:Y:S02]  /*170a0*/  IMAD.MOV.U32 R198, RZ, RZ, c[0x0][0x32c] ;  /* 0x0000cb00ffc67624 */ /* 0x000fe400078e00ff */
[----:B------:R-:W-:Y:S01]  /*170b0*/  IMAD.SHL.U32 R140, R194, 0x20, RZ ;  /* 0x00000020c28c7824 */ /* 0x000fe200078e00ff */
[----:B------:R-:W-:Y:S02]  /*170c0*/  LEA.HI.X R3, R2, R223, R3, 0x5, P0 ;  /* 0x000000df02037211 */ /* 0x000fe400000f2c03 */
[C---:B------:R-:W-:Y:S01]  /*170d0*/  LEA R2, P0, R0.reuse, c[0x0][0x1f8], 0x1 ;  /* 0x00007e0000027a11 */ /* 0x040fe200078008ff */
[----:B------:R-:W-:Y:S03]  /*170e0*/  LDSM.16.M88.4 R16, [R182] ;  /* 0x00000000b610783b */ /* 0x000fe60000000200 */
[----:B------:R-:W-:Y:S01]  /*170f0*/  LEA.HI.X R3, R0, c[0x0][0x1fc], R3, 0x1, P0 ;  /* 0x00007f0000037a11 */ /* 0x000fe200000f0c03 */
        /* <DEDUP_REMOVED lines=8> */
[----:B------:R-:W-:Y:S05]  /*17180*/  @P0 SHF.R.S32.HI R4, RZ, 0x1f, R0 ;  /* 0x0000001fff040819 */ /* 0x000fea0000011400 */
[----:B------:R-:W-:Y:S02]  /*17190*/  @P0 IMAD R6, R4, c[0x0][0x1e0], RZ ;  /* 0x0000780004060a24 */ /* 0x000fe400078e02ff */
[C---:B------:R-:W-:Y:S04]  /*171a0*/  @P0 IMAD.WIDE.U32 R4, R0.reuse, c[0x0][0x1e0], RZ ;  /* 0x0000780000040a25 */ /* 0x040fe800078e00ff */
[----:B------:R-:W-:Y:S04]  /*171b0*/  @P0 IMAD R0, R0, c[0x0][0x1e4], R6 ;  /* 0x0000790000000a24 */ /* 0x000fe800078e0206 */
[----:B------:R-:W-:Y:S01]  /*171c0*/  @P0 IMAD.IADD R5, R5, 0x1, R0 ;  /* 0x0000000105050824 */ /* 0x000fe200078e0200 */
[C---:B------:R-:W-:Y:S04]  /*171d0*/  @P0 LEA R0, P1, R4.reuse, R218, 0x5 ;  /* 0x000000da04000211 */ /* 0x040fe800078228ff */
[----:B------:R-:W-:Y:S02]  /*171e0*/  @P0 LEA.HI.X R4, R4, R222, R5, 0x5, P1 ;  /* 0x000000de04040211 */ /* 0x000fe400008f2c05 */
[C---:B------:R-:W-:Y:S04]  /*171f0*/  @P0 LEA R196, P1, R0.reuse, c[0x0][0x1c8], 0x1 ;  /* 0x0000720000c40a11 */ /* 0x040fe800078208ff */
[----:B------:R-:W-:Y:S01]  /*17200*/  @P0 LEA.HI.X R197, R0, c[0x0][0x1cc], R4, 0x1, P1 ;  /* 0x0000730000c50a11 */ /* 0x000fe200008f0c04 */
[----:B------:R-:W-:Y:S01]  /*17210*/  @P3 IMAD.HI.U32 R0, R143, c[0x0][0x2c8], RZ ;  /* 0x0000b2008f003a27 */ /* 0x000fe200078e00ff */
[C---:B-1----:R-:W-:Y:S04]  /*17220*/  HMMA.16816.F32.BF16 R4, R16.reuse, R8, RZ ;  /* 0x000000081004723c */ /* 0x042fe800000418ff */
[----:B------:R-:W-:Y:S02]  /*17230*/  @P3 SHF.R.U32.HI R143, RZ, c[0x0][0x2cc], R0 ;  /* 0x0000b300ff8f3a19 */ /* 0x000fe40000011600 */
[----:B------:R-:W-:Y:S02]  /*17240*/  IADD3 R0, -R209, 0x1, -R140 ;  /* 0x00000001d1007810 */ /* 0x000fe40007ffe98c */
[C---:B------:R-:W-:Y:S04]  /*17250*/  HMMA.16816.F32.BF16 R8, R16.reuse, R10, RZ ;  /* 0x0000000a1008723c */ /* 0x040fe800000418ff */
[----:B------:R-:W-:Y:S04]  /*17260*/  IADD3 R0, -R212, R0, R210 ;  /* 0x00000000d4007210 */ /* 0x000fe80007ffe1d2 */
[C---:B--2---:R-:W-:Y:S08]  /*17270*/  HMMA.16816.F32.BF16 R12, R16.reuse, R160, RZ ;  /* 0x000000a0100c723c */ /* 0x044ff000000418ff */
[----:B------:R-:W-:Y:S01]  /*17280*/  HMMA.16816.F32.BF16 R16, R16, R162, RZ ;  /* 0x000000a21010723c */ /* 0x000fe200000418ff */
[----:B------:R-:W1:Y:S04]  /*17290*/  LDSM.16.M88.4 R160, [R188] ;  /* 0x00000000bca0783b */ /* 0x000e680000000200 */
[----:B------:R-:W-:Y:S01]  /*172a0*/  @!PT LDS RZ, [RZ] ;  /* 0x00000000fffff984 */ /* 0x000fe20000000800 */
[----:B------:R-:W-:Y:S01]  /*172b0*/  @!PT LDS RZ, [RZ] ;  /* 0x00000000fffff984 */ /* 0x000fe20000000800 */
[----:B------:R-:W-:Y:S01]  /*172c0*/  @!PT LDS RZ, [RZ] ;  /* 0x00000000fffff984 */ /* 0x000fe20000000800 */
[----:B------:R2:W-:Y:S03]  /*172d0*/  LDGSTS.E.BYPASS.LTC128B.128 [R217+0x8080], [R2.64], !P2 ;  /* 0x0808000002d97fae */ /* 0x0005e6000d101d46 */
[C---:B---3--:R-:W-:Y:S01]  /*172e0*/  HMMA.16816.F32.BF16 R4, R164.reuse, R168, R4 ;  /* 0x000000a8a404723c */ /* 0x048fe20000041804 */
[----:B------:R2:W-:Y:S04]  /*172f0*/  LDGSTS.E.BYPASS.LTC128B.128 [R217+0x9080], [R2.64+0x80], !P6 ;  /* 0x0908008002d97fae */ /* 0x0005e8000f101d46 */
[----:B------:R2:W-:Y:S03]  /*17300*/  LDGSTS.E.BYPASS.LTC128B.128 [R217+0xa080], [R2.64+0x100], !P5 ;  /* 0x0a08010002d97fae */ /* 0x0005e6000e901d46 */
[C---:B------:R-:W-:Y:S01]  /*17310*/  HMMA.16816.F32.BF16 R8, R164.reuse, R170, R8 ;  /* 0x000000aaa408723c */ /* 0x040fe20000041808 */
[----:B------:R2:W-:Y:S04]  /*17320*/  LDGSTS.E.BYPASS.LTC128B.128 [R217+0xb080], [R2.64+0x180], !P4 ;  /* 0x0b08018002d97fae */ /* 0x0005e8000e101d46 */
[----:B------:R-:W-:Y:S04]  /*17330*/  LDSM.16.M88.4 R168, [R185] ;  /* 0x00000000b9a8783b */ /* 0x000fe80000000200 */
[----:B------:R-:W3:Y:S04]  /*17340*/  LDSM.16.M88.4 R172, [R176] ;  /* 0x00000000b0ac783b */ /* 0x000ee80000000200 */
[----:B------:R-:W0:Y:S01]  /*17350*/  LDGDEPBAR ;  /* 0x00000000000079af */ /* 0x000e220000000000 */
[C---:B-1----:R-:W-:Y:S03]  /*17360*/  HMMA.16816.F32.BF16 R12, R164.reuse, R160, R12 ;  /* 0x000000a0a40c723c */ /* 0x042fe6000004180c */
[----:B--2---:R-:W-:Y:S05]  /*17370*/  SHFL.IDX PT, R3, R143, RZ, 0x1c1f ;  /* 0x001c1fff8f037589 */ /* 0x004fea00000e0000 */
[----:B------:R-:W-:Y:S01]  /*17380*/  HMMA.16816.F32.BF16 R16, R164, R162, R16 ;  /* 0x000000a2a410723c */ /* 0x000fe20000041810 */
[----:B------:R-:W1:Y:S04]  /*17390*/  LDSM.16.M88.4 R160, [R176+0x800] ;  /* 0x00080000b0a0783b */ /* 0x000e680000000200 */
[----:B------:R-:W-:Y:S03]  /*173a0*/  LDSM.16.M88.4 R164, [R184] ;  /* 0x00000000b8a4783b */ /* 0x000fe60000000200 */
[C---:B---3--:R-:W-:Y:S08]  /*173b0*/  HMMA.16816.F32.BF16 R4, R168.reuse, R172, R4 ;  /* 0x000000aca804723c */ /* 0x048ff00000041804 */
[C---:B------:R-:W-:Y:S01]  /*173c0*/  HMMA.16816.F32.BF16 R8, R168.reuse, R174, R8 ;  /* 0x000000aea808723c */ /* 0x040fe20000041808 */
[----:B------:R-:W2:Y:S07]  /*173d0*/  LDSM.16.M88.4 R172, [R159+-0x3000] ;  /* 0xffd000009fac783b */ /* 0x000eae0000000200 */
[C---:B-1----:R-:W-:Y:S08]  /*173e0*/  HMMA.16816.F32.BF16 R12, R168.reuse, R160, R12 ;  /* 0x000000a0a80c723c */ /* 0x042ff0000004180c */
[----:B------:R-:W-:Y:S01]  /*173f0*/  HMMA.16816.F32.BF16 R16, R168, R162, R16 ;  /* 0x000000a2a810723c */ /* 0x000fe20000041810 */
[----:B------:R-:W1:Y:S04]  /*17400*/  LDSM.16.M88.4 R160, [R159+-0x2800] ;  /* 0xffd800009fa0783b */ /* 0x000e680000000200 */
[----:B------:R-:W-:Y:S03]  /*17410*/  LDSM.16.M88.4 R168, [R182+0x4000] ;  /* 0x00400000b6a8783b */ /* 0x000fe60000000200 */
[C---:B--2---:R-:W-:Y:S08]  /*17420*/  HMMA.16816.F32.BF16 R4, R164.reuse, R172, R4 ;  /* 0x000000aca404723c */ /* 0x044ff00000041804 */
[C---:B------:R-:W-:Y:S01]  /*17430*/  HMMA.16816.F32.BF16 R8, R164.reuse, R174, R8 ;  /* 0x000000aea408723c */ /* 0x040fe20000041808 */
[----:B------:R-:W2:Y:S07]  /*17440*/  LDSM.16.M88.4 R172, [R177+0x1000] ;  /* 0x00100000b1ac783b */ /* 0x000eae0000000200 */
[C---:B-1----:R-:W-:Y:S08]  /*17450*/  HMMA.16816.F32.BF16 R12, R164.reuse, R160, R12 ;  /* 0x000000a0a40c723c */ /* 0x042ff0000004180c */
[----:B------:R-:W-:Y:S01]  /*17460*/  HMMA.16816.F32.BF16 R16, R164, R162, R16 ;  /* 0x000000a2a410723c */ /* 0x000fe20000041810 */
[----:B------:R-:W1:Y:S04]  /*17470*/  LDSM.16.M88.4 R160, [R177+0x1800] ;  /* 0x00180000b1a0783b */ /* 0x000e680000000200 */
[----:B------:R-:W-:Y:S03]  /*17480*/  LDSM.16.M88.4 R164, [R183+0x4000] ;  /* 0x00400000b7a4783b */ /* 0x000fe60000000200 */
[C---:B--2---:R-:W-:Y:S08]  /*17490*/  HMMA.16816.F32.BF16 R4, R168.reuse, R172, R4 ;  /* 0x000000aca804723c */ /* 0x044ff00000041804 */
[C---:B------:R-:W-:Y:S01]  /*174a0*/  HMMA.16816.F32.BF16 R8, R168.reuse, R174, R8 ;  /* 0x000000aea808723c */ /* 0x040fe20000041808 */
[----:B------:R-:W2:Y:S07]  /*174b0*/  LDSM.16.M88.4 R172, [R190] ;  /* 0x00000000beac783b */ /* 0x000eae0000000200 */
[C---:B-1----:R-:W-:Y:S08]  /*174c0*/  HMMA.16816.F32.BF16 R12, R168.reuse, R160, R12 ;  /* 0x000000a0a80c723c */ /* 0x042ff0000004180c */
[----:B------:R-:W-:Y:S01]  /*174d0*/  HMMA.16816.F32.BF16 R16, R168, R162, R16 ;  /* 0x000000a2a810723c */ /* 0x000fe20000041810 */
[----:B------:R-:W1:Y:S04]  /*174e0*/  LDSM.16.M88.4 R160, [R189] ;  /* 0x00000000bda0783b */ /* 0x000e680000000200 */
        /* <DEDUP_REMOVED lines=69> */
[----:B------:R-:W1:Y:S01]  /*17940*/  LDSM.16.M88.4 R160, [R159+0x800] ;  /* 0x000800009fa0783b */ /* 0x000e620000000200 */
[----:B------:R-:W-:Y:S04]  /*17950*/  DEPBAR.LE SB0, 0x0 ;  /* 0x000080000000791a */ /* 0x000fe80000000000 */
[----:B------:R-:W-:Y:S02]  /*17960*/  BAR.SYNC.DEFER_BLOCKING 0x0 ;  /* 0x0000000000007b1d */ /* 0x000fe40000010000 */
[C---:B--2---:R-:W-:Y:S08]  /*17970*/  HMMA.16816.F32.BF16 R4, R164.reuse, R172, R4 ;  /* 0x000000aca404723c */ /* 0x044ff00000041804 */
[C---:B------:R-:W-:Y:S01]  /*17980*/  HMMA.16816.F32.BF16 R8, R164.reuse, R174, R8 ;  /* 0x000000aea408723c */ /* 0x040fe20000041808 */
[----:B------:R-:W-:Y:S01]  /*17990*/  @!PT LDS RZ, [RZ] ;  /* 0x00000000fffff984 */ /* 0x000fe20000000800 */
[----:B------:R-:W-:Y:S01]  /*179a0*/  @!PT LDS RZ, [RZ] ;  /* 0x00000000fffff984 */ /* 0x000fe20000000800 */
[----:B------:R-:W-:Y:S01]  /*179b0*/  @!PT LDS RZ, [RZ] ;  /* 0x00000000fffff984 */ /* 0x000fe20000000800 */
[----:B------:R2:W-:Y:S02]  /*179c0*/  @P0 LDGSTS.E.BYPASS.LTC128B.128 [R195+0xc080], [R196.64], !P2 ;  /* 0x0c080000c4c30fae */ /* 0x0005e4000d101d46 */
[----:B------:R-:W-:Y:S02]  /*179d0*/  ISETP.GE.AND P2, PT, R198, 0x1, PT ;  /* 0x00000001c600780c */ /* 0x000fe40003f46270 */
[----:B------:R2:W-:Y:S04]  /*179e0*/  @P0 LDGSTS.E.BYPASS.LTC128B.128 [R195+0xd080], [R196.64+0x80], !P6 ;  /* 0x0d080080c4c30fae */ /* 0x0005e8000f101d46 */
[----:B------:R2:W-:Y:S01]  /*179f0*/  @P0 LDGSTS.E.BYPASS.LTC128B.128 [R195+0xe080], [R196.64+0x100], !P5 ;  /* 0x0e080100c4c30fae */ /* 0x0005e2000e901d46 */
[C---:B-1----:R-:W-:Y:S03]  /*17a00*/  HMMA.16816.F32.BF16 R12, R164.reuse, R160, R12 ;  /* 0x000000a0a40c723c */ /* 0x042fe6000004180c */
[----:B------:R2:W-:Y:S04]  /*17a10*/  @P0 LDGSTS.E.BYPASS.LTC128B.128 [R195+0xf080], [R196.64+0x180], !P4 ;  /* 0x0f080180c4c30fae */ /* 0x0005e8000e101d46 */
[----:B------:R-:W0:Y:S01]  /*17a20*/  LDGDEPBAR ;  /* 0x00000000000079af */ /* 0x000e220000000000 */
[C---:B------:R-:W-:Y:S01]  /*17a30*/  IADD3 R161, R0.reuse, c[0x0][0x328], RZ ;  /* 0x0000ca0000a17a10 */ /* 0x040fe20007ffe0ff */
[----:B------:R-:W-:Y:S04]  /*17a40*/  HMMA.16816.F32.BF16 R16, R164, R162, R16 ;  /* 0x000000a2a410723c */ /* 0x000fe80000041810 */
[----:B------:R-:W-:Y:S01]  /*17a50*/  IMAD.IADD R2, R161, 0x1, R3 ;  /* 0x00000001a1027824 */ /* 0x000fe200078e0203 */
        /* <DEDUP_REMOVED lines=14> */
.L_x_3304:
[----:B------:R-:W-:Y:S04]  /*17b40*/  MOV R162, c[0x0][0x32c] ;  /* 0x0000cb0000a27a02 */ /* 0x000fe80000000f00 */
[----:B------:R-:W-:-:S13]  /*17b50*/  ISETP.NE.AND P0, PT, R162, 0x1, PT ;  /* 0x00000001a200780c */ /* 0x000fda0003f05270 */
[----:B------:R-:W-:Y:S05]  /*17b60*/  @P0 IMAD.HI.U32 R162, R3, c[0x0][0x330], RZ ;  /* 0x0000cc0003a20a27 */ /* 0x000fea00078e00ff */
[----:B------:R-:W-:Y:S02]  /*17b70*/  @P0 SHF.R.U32.HI R3, RZ, c[0x0][0x334], R162 ;  /* 0x0000cd00ff030a19 */ /* 0x000fe400000116a2 */
.L_x_3305:
[----:B------:R-:W-:Y:S05]  /*17b80*/  BSYNC B0 ;  /* 0x0000000000007941 */ /* 0x000fea0003800000 */
.L_x_3303:
[----:B------:R-:W-:Y:S04]  /*17b90*/  IMAD R3, R3, c[0x0][0x32c], -R140 ;  /* 0x0000cb0003037a24 */ /* 0x000fe800078e0a8c */
[----:B------:R-:W-:Y:S05]  /*17ba0*/  IMAD.IADD R3, R3, 0x1, -R209 ;  /* 0x0000000103037824 */ /* 0x000fea00078e0ad1 */
[----:B------:R-:W-:Y:S02]  /*17bb0*/  IADD3 R162, R3, c[0x0][0x32c], RZ ;  /* 0x0000cb0003a27a10 */ /* 0x000fe40007ffe0ff */
[----:B------:R-:W-:Y:S02]  /*17bc0*/  IMNMX R0, R0, R3, !PT ;  /* 0x0000000300007217 */ /* 0x000fe40007800200 */
[----:B------:R-:W-:Y:S02]  /*17bd0*/  IMNMX R2, R2, R162, PT ;  /* 0x000000a202027217 */ /* 0x000fe40003800200 */
.L_x_3302:
[----:B------:R-:W-:Y:S01]  /*17be0*/  ISETP.GT.AND P1, PT, R194, -0x1, PT ;  /* 0xffffffffc200780c */ /* 0x000fe20003f24270 */
        /* <DEDUP_REMOVED lines=39> */
.L_x_3308:
[----:B------:R-:W-:Y:S04]  /*17e60*/  MOV R4, c[0x0][0x32c] ;  /* 0x0000cb0000047a02 */ /* 0x000fe80000000f00 */
[----:B------:R-:W-:-:S13]  /*17e70*/  ISETP.NE.AND P0, PT, R4, 0x1, PT ;  /* 0x000000010400780c */ /* 0x000fda0003f05270 */
[----:B------:R-:W-:Y:S05]  /*17e80*/  @P0 IMAD.HI.U32 R4, R3, c[0x0][0x330], RZ ;  /* 0x0000cc0003040a27 */ /* 0x000fea00078e00ff */
[----:B------:R-:W-:Y:S02]  /*17e90*/  @P0 SHF.R.U32.HI R3, RZ, c[0x0][0x334], R4 ;  /* 0x0000cd00ff030a19 */ /* 0x000fe40000011604 */
.L_x_3309:
[----:B------:R-:W-:Y:S05]  /*17ea0*/  BSYNC B0 ;  /* 0x0000000000007941 */ /* 0x000fea0003800000 */
.L_x_3307:
[----:B------:R-:W-:Y:S04]  /*17eb0*/  IMAD R140, R3, c[0x0][0x32c], -R140 ;  /* 0x0000cb00038c7a24 */ /* 0x000fe800078e0a8c */
[----:B------:R-:W-:Y:S05]  /*17ec0*/  IMAD.IADD R3, R140, 0x1, -R209 ;  /* 0x000000018c037824 */ /* 0x000fea00078e0ad1 */
[----:B------:R-:W-:Y:S02]  /*17ed0*/  IADD3 R4, R3, c[0x0][0x32c], RZ ;  /* 0x0000cb0003047a10 */ /* 0x000fe40007ffe0ff */
[----:B------:R-:W-:Y:S02]  /*17ee0*/  IMNMX R0, R0, R3, !PT ;  /* 0x0000000300007217 */ /* 0x000fe40007800200 */
[----:B------:R-:W-:Y:S02]  /*17ef0*/  IMNMX R2, R2, R4, PT ;  /* 0x0000000402027217 */ /* 0x000fe40003800200 */
.L_x_3306:
        /* <DEDUP_REMOVED lines=22> */
[----:B------:R-:W1:Y:S01]  /*18060*/  SHFL.BFLY PT, R11, R3, 0x2, 0x1f ;  /* 0x0c401f00030b7f89 */ /* 0x000e6200000e0000 */
        /* <DEDUP_REMOVED lines=21> */
[----:B------:R-:W3:Y:S01]  /*181c0*/  SHFL.BFLY PT, R2, R0, 0x2, 0x1f ;  /* 0x0c401f0000027f89 */ /* 0x000ee200000e0000 */
[----:B-1----:R-:W-:Y:S04]  /*181d0*/  FMNMX.FTZ R140, R3, R10, !PT ;  /* 0x0000000a038c7209 */ /* 0x002fe80007810000 */
[C---:B------:R-:W-:Y:S01]  /*181e0*/  FSETP.NEU.FTZ.AND P0, PT, R140.reuse, -INF , PT ;  /* 0xff8000008c00780b */ /* 0x040fe20003f1d000 */
[----:B------:R-:W-:Y:S05]  /*181f0*/  FMUL.FTZ R3, R140, c[0x0][0x2d0] ;  /* 0x0000b4008c037a20 */ /* 0x000fea0000410000 */
[----:B------:R-:W-:Y:S05]  /*18200*/  FSEL R13, R3, RZ, P0 ;  /* 0x000000ff030d7208 */ /* 0x000fea0000000000 */
[--C-:B------:R-:W-:Y:S01]  /*18210*/  FFMA.FTZ R9, R9, c[0x0][0x2d0], -R13.reuse ;  /* 0x0000b40009097a23 */ /* 0x100fe2000001080d */
[----:B---3--:R-:W-:Y:S01]  /*18220*/  FMNMX.FTZ R2, R0, R2, !PT ;  /* 0x0000000200027209 */ /* 0x008fe20007810000 */
[--C-:B------:R-:W-:Y:S02]  /*18230*/  FFMA.FTZ R0, R162, c[0x0][0x2d0], -R13.reuse ;  /* 0x0000b400a2007a23 */ /* 0x100fe4000001080d */
[----:B------:R-:W-:Y:S01]  /*18240*/  MUFU.EX2 R200, R9 ;  /* 0x0000000900c87308 */ /* 0x000fe20000000800 */
[--C-:B------:R-:W-:Y:S01]  /*18250*/  FFMA.FTZ R15, R168, c[0x0][0x2d0], -R13.reuse ;  /* 0x0000b400a80f7a23 */ /* 0x100fe2000001080d */
[----:B------:R-:W1:Y:S08]  /*18260*/  SHFL.BFLY PT, R3, R2, 0x1, 0x1f ;  /* 0x0c201f0002037f89 */ /* 0x000e7000000e0000 */
[----:B------:R3:W-:Y:S10]  /*18270*/  MUFU.EX2 R203, R0 ;  /* 0x0000000000cb7308 */ /* 0x0007f40000000800 */
[----:B------:R4:W-:Y:S01]  /*18280*/  MUFU.EX2 R199, R15 ;  /* 0x0000000f00c77308 */ /* 0x0009e20000000800 */
[----:B-1----:R-:W-:Y:S01]  /*18290*/  FMNMX.FTZ R3, R2, R3, !PT ;  /* 0x0000000302037209 */ /* 0x002fe20007810000 */
[--C-:B---3--:R-:W-:Y:S02]  /*182a0*/  FFMA.FTZ R0, R163, c[0x0][0x2d0], -R13.reuse ;  /* 0x0000b400a3007a23 */ /* 0x108fe4000001080d */
[----:B------:R-:W1:Y:S06]  /*182b0*/  LDSM.16.MT88.4 R160, [R178] ;  /* 0x00000000b2a0783b */ /* 0x000e6c0000004200 */
[----:B------:R3:W5:Y:S01]  /*182c0*/  MUFU.EX2 R202, R0 ;  /* 0x0000000000ca7308 */ /* 0x0007620000000800 */
[--C-:B----4-:R-:W-:Y:S09]  /*182d0*/  FFMA.FTZ R15, R169, c[0x0][0x2d0], -R13.reuse ;  /* 0x0000b400a90f7a23 */ /* 0x110ff2000001080d */
[----:B------:R4:W-:Y:S01]  /*182e0*/  MUFU.EX2 R198, R15 ;  /* 0x0000000f00c67308 */ /* 0x0009e20000000800 */
[--C-:B---3--:R-:W-:Y:S01]  /*182f0*/  FFMA.FTZ R0, R8, c[0x0][0x2d0], -R13.reuse ;  /* 0x0000b40008007a23 */ /* 0x108fe2000001080d */
[----:B-----5:R-:W-:Y:S01]  /*18300*/  F2FP.BF16.PACK_AB R16, R202, R203 ;  /* 0x000000cbca10723e */ /* 0x020fe200000010ff */
[----:B------:R-:W-:Y:S07]  /*18310*/  FMUL.FTZ R8, R3, c[0x0][0x2d0] ;  /* 0x0000b40003087a20 */ /* 0x000fee0000410000 */
[----:B------:R3:W5:Y:S01]  /*18320*/  MUFU.EX2 R201, R0 ;  /* 0x0000000000c97308 */ /* 0x0007620000000800 */
[--C-:B----4-:R-:W-:Y:S02]  /*18330*/  FFMA.FTZ R15, R170, c[0x0][0x2d0], -R13.reuse ;  /* 0x0000b400aa0f7a23 */ /* 0x110fe4000001080d */
[----:B------:R-:W-:Y:S07]  /*18340*/  FFMA.FTZ R13, R171, c[0x0][0x2d0], -R13 ;  /* 0x0000b400ab0d7a23 */ /* 0x000fee000001080d */
[----:B------:R-:W-:Y:S10]  /*18350*/  MUFU.EX2 R170, R15 ;  /* 0x0000000f00aa7308 */ /* 0x000ff40000000800 */
[----:B------:R4:W-:Y:S01]  /*18360*/  MUFU.EX2 R169, R13 ;  /* 0x0000000d00a97308 */ /* 0x0009e20000000800 */
[----:B---3--:R-:W-:Y:S02]  /*18370*/  FSEL R0, R140, RZ, P0 ;  /* 0x000000ff8c007208 */ /* 0x008fe40000000000 */
[----:B------:R-:W-:Y:S02]  /*18380*/  FSETP.NEU.FTZ.AND P0, PT, R3, -INF , PT ;  /* 0xff8000000300780b */ /* 0x000fe40003f1d000 */
[----:B-----5:R-:W-:Y:S01]  /*18390*/  F2FP.BF16.PACK_AB R18, R200, R201 ;  /* 0x000000c9c812723e */ /* 0x020fe200000010ff */
[----:B------:R-:W-:Y:S01]  /*183a0*/  FADD.FTZ R0, -R0, R141 ;  /* 0x0000008d00007221 */ /* 0x000fe20000010100 */
[----:B------:R-:W-:Y:S03]  /*183b0*/  FSEL R14, R8, RZ, P0 ;  /* 0x000000ff080e7208 */ /* 0x000fe60000000000 */
[----:B------:R-:W-:Y:S02]  /*183c0*/  FMUL.FTZ R0, R0, c[0x0][0x2d0] ;  /* 0x0000b40000007a20 */ /* 0x000fe40000410000 */
[--C-:B------:R-:W-:Y:S02]  /*183d0*/  FFMA.FTZ R6, R6, c[0x0][0x2d0], -R14.reuse ;  /* 0x0000b40006067a23 */ /* 0x100fe4000001080e */
[----:B------:R3:W5:Y:S01]  /*183e0*/  MUFU.EX2 R2, R0 ;  /* 0x0000000000027308 */ /* 0x0007620000000800 */
[--C-:B------:R-:W-:Y:S02]  /*183f0*/  FFMA.FTZ R4, R4, c[0x0][0x2d0], -R14.reuse ;  /* 0x0000b40004047a23 */ /* 0x100fe4000001080e */
[--C-:B----4-:R-:W-:Y:S07]  /*18400*/  FFMA.FTZ R13, R143, c[0x0][0x2d0], -R14.reuse ;  /* 0x0000b4008f0d7a23 */ /* 0x110fee000001080e */
[----:B--2---:R-:W-:Y:S10]  /*18410*/  MUFU.EX2 R197, R6 ;  /* 0x0000000600c57308 */ /* 0x004ff40000000800 */
[----:B------:R2:W-:Y:S01]  /*18420*/  MUFU.EX2 R174, R4 ;  /* 0x0000000400ae7308 */ /* 0x0005e20000000800 */
[--C-:B---3--:R-:W-:Y:S02]  /*18430*/  FFMA.FTZ R0, R7, c[0x0][0x2d0], -R14.reuse ;  /* 0x0000b40007007a23 */ /* 0x108fe4000001080e */
[C---:B-----5:R-:W-:Y:S02]  /*18440*/  FMUL.FTZ R8, R2.reuse, R152 ;  /* 0x0000009802087220 */ /* 0x060fe40000410000 */
[C---:B------:R-:W-:Y:S05]  /*18450*/  FMUL.FTZ R9, R2.reuse, R153 ;  /* 0x0000009902097220 */ /* 0x040fea0000410000 */
[----:B------:R-:W3:Y:S01]  /*18460*/  MUFU.EX2 R196, R0 ;  /* 0x0000000000c47308 */ /* 0x000ee20000000800 */
        /* <DEDUP_REMOVED lines=8> */
[C---:B--2---:R-:W-:Y:S02]  /*184f0*/  FMUL.FTZ R4, R2.reuse, R148 ;  /* 0x0000009402047220 */ /* 0x044fe40000410000 */
[C---:B------:R-:W-:Y:S02]  /*18500*/  FMUL.FTZ R25, R2.reuse, R25 ;  /* 0x0000001902197220 */ /* 0x040fe40000410000 */
[C---:B------:R-:W-:Y:S02]  /*18510*/  FMUL.FTZ R28, R2.reuse, R28 ;  /* 0x0000001c021c7220 */ /* 0x040fe40000410000 */
[C---:B------:R-:W-:Y:S02]  /*18520*/  FMUL.FTZ R29, R2.reuse, R29 ;  /* 0x0000001d021d7220 */ /* 0x040fe40000410000 */
[----:B------:R-:W-:Y:S01]  /*18530*/  FMUL.FTZ R32, R2, R32 ;  /* 0x0000002002207220 */ /* 0x000fe20000410000 */
[----:B---3--:R-:W-:Y:S01]  /*18540*/  F2FP.BF16.PACK_AB R17, R196, R197 ;  /* 0x000000c5c411723e */ /* 0x008fe200000010ff */
[----:B------:R-:W-:Y:S02]  /*18550*/  FFMA.FTZ R0, R5, c[0x0][0x2d0], -R14 ;  /* 0x0000b40005007a23 */ /* 0x000fe4000001080e */
[C---:B------:R-:W-:Y:S02]  /*18560*/  FMUL.FTZ R5, R2.reuse, R149 ;  /* 0x0000009502057220 */ /* 0x040fe40000410000 */
[----:B------:R2:W3:Y:S01]  /*18570*/  MUFU.EX2 R175, R0 ;  /* 0x0000000000af7308 */ /* 0x0004e20000000800 */
        /* <DEDUP_REMOVED lines=12> */
[----:B--2---:R-:W-:Y:S01]  /*18640*/  FSEL R0, R3, RZ, P0 ;  /* 0x000000ff03007208 */ /* 0x004fe20000000000 */
[----:B------:R-:W-:Y:S01]  /*18650*/  FMUL.FTZ R57, R2, R57 ;  /* 0x0000003902397220 */ /* 0x000fe20000410000 */
[----:B---3--:R-:W-:Y:S01]  /*18660*/  F2FP.BF16.PACK_AB R19, R174, R175 ;  /* 0x000000afae13723e */ /* 0x008fe200000010ff */
[----:B------:R-:W-:Y:S01]  /*18670*/  FMUL.FTZ R60, R2, R60 ;  /* 0x0000003c023c7220 */ /* 0x000fe20000410000 */
[----:B------:R-:W-:Y:S01]  /*18680*/  ISETP.GT.AND P0, PT, R194, R208, PT ;  /* 0x000000d0c200720c */ /* 0x000fe20003f04270 */
[----:B------:R-:W-:Y:S02]  /*18690*/  FADD.FTZ R0, -R0, R142 ;  /* 0x0000008e00007221 */ /* 0x000fe40000010100 */
[----:B------:R-:W-:Y:S02]  /*186a0*/  FMUL.FTZ R61, R2, R61 ;  /* 0x0000003d023d7220 */ /* 0x000fe40000410000 */
        /* <DEDUP_REMOVED lines=18> */
[----:B------:R-:W2:Y:S01]  /*187d0*/  LDSM.16.MT88.4 R148, [R181] ;  /* 0x00000000b594783b */ /* 0x000ea20000004200 */
[C---:B------:R-:W-:Y:S02]  /*187e0*/  FMUL.FTZ R10, R0.reuse, R154 ;  /* 0x0000009a000a7220 */ /* 0x040fe40000410000 */
[C---:B------:R-:W-:Y:S02]  /*187f0*/  FMUL.FTZ R11, R0.reuse, R155 ;  /* 0x0000009b000b7220 */ /* 0x040fe40000410000 */
[C---:B-1----:R-:W-:Y:S03]  /*18800*/  HMMA.16816.F32.BF16 R4, R16.reuse, R160, R4 ;  /* 0x000000a01004723c */ /* 0x042fe60000041804 */
[----:B------:R-:W1:Y:S02]  /*18810*/  LDSM.16.MT88.4 R152, [R180] ;  /* 0x00000000b498783b */ /* 0x000e640000004200 */
[C---:B------:R-:W-:Y:S02]  /*18820*/  FMUL.FTZ R134, R0.reuse, R134 ;  /* 0x0000008600867220 */ /* 0x040fe40000410000 */
[C---:B------:R-:W-:Y:S01]  /*18830*/  FMUL.FTZ R135, R0.reuse, R135 ;  /* 0x0000008700877220 */ /* 0x040fe20000410000 */
[C---:B------:R-:W-:Y:S03]  /*18840*/  HMMA.16816.F32.BF16 R8, R16.reuse, R162, R8 ;  /* 0x000000a21008723c */ /* 0x040fe60000041808 */
[----:B------:R-:W3:Y:S01]  /*18850*/  LDSM.16.MT88.4 R160, [R178+0x1000] ;  /* 0x00100000b2a0783b */ /* 0x000ee20000004200 */
[C---:B------:R-:W-:Y:S02]  /*18860*/  FMUL.FTZ R138, R0.reuse, R138 ;  /* 0x0000008a008a7220 */ /* 0x040fe40000410000 */
[C---:B------:R-:W-:Y:S02]  /*18870*/  FMUL.FTZ R139, R0.reuse, R139 ;  /* 0x0000008b008b7220 */ /* 0x040fe40000410000 */
[C---:B------:R-:W-:Y:S04]  /*18880*/  HMMA.16816.F32.BF16 R132, R16.reuse, R164, R132 ;  /* 0x000000a41084723c */ /* 0x040fe80000041884 */
[C---:B------:R-:W-:Y:S02]  /*18890*/  FMUL.FTZ R22, R0.reuse, R22 ;  /* 0x0000001600167220 */ /* 0x040fe40000410000 */
[C---:B------:R-:W-:Y:S02]  /*188a0*/  FMUL.FTZ R23, R0.reuse, R23 ;  /* 0x0000001700177220 */ /* 0x040fe40000410000 */
[C---:B------:R-:W-:Y:S01]  /*188b0*/  HMMA.16816.F32.BF16 R136, R16.reuse, R166, R136 ;  /* 0x000000a61088723c */ /* 0x040fe20000041888 */
[----:B------:R-:W-:Y:S03]  /*188c0*/  LDSM.16.MT88.4 R164, [R179+0x800] ;  /* 0x00080000b3a4783b */ /* 0x000fe60000004200 */
        /* <DEDUP_REMOVED lines=52> */
[----:B------:R-:W-:Y:S01]  /*18c10*/  FMUL.FTZ R91, R0, R91 ;  /* 0x0000005b005b7220 */ /* 0x000fe20000410000 */
[C---:B------:R-:W-:Y:S01]  /*18c20*/  HMMA.16816.F32.BF16 R72, R16.reuse, R150, R72 ;  /* 0x000000961048723c */ /* 0x040fe20000041848 */
[----:B------:R-:W2:Y:S03]  /*18c30*/  LDSM.16.MT88.4 R148, [R180+0x2000] ;  /* 0x00200000b494783b */ /* 0x000ea60000004200 */
        /* <DEDUP_REMOVED lines=25> */
[C---:B-1----:R-:W-:Y:S04]  /*18dd0*/  HMMA.16816.F32.BF16 R100, R16.reuse, R152, R100 ;  /* 0x000000981064723c */ /* 0x042fe80000041864 */
[--C-:B------:R-:W-:Y:S02]  /*18de0*/  FFMA.FTZ R13, R172, c[0x0][0x2d0], -R14.reuse ;  /* 0x0000b400ac0d7a23 */ /* 0x100fe4000001080e */
[C---:B------:R-:W-:Y:S02]  /*18df0*/  FMUL.FTZ R108, R2.reuse, R108 ;  /* 0x0000006c026c7220 */ /* 0x040fe40000410000 */
[C---:B------:R-:W-:Y:S01]  /*18e00*/  HMMA.16816.F32.BF16 R104, R16.reuse, R154, R104 ;  /* 0x0000009a1068723c */ /* 0x040fe20000041868 */
[----:B------:R1:W4:Y:S01]  /*18e10*/  MUFU.EX2 R143, R13 ;  /* 0x0000000d008f7308 */ /* 0x0003220000000800 */
[----:B------:R-:W5:Y:S02]  /*18e20*/  LDSM.16.MT88.4 R152, [R180+0x3000] ;  /* 0x00300000b498783b */ /* 0x000f640000004200 */
[----:B------:R-:W-:Y:S02]  /*18e30*/  FMUL.FTZ R109, R2, R109 ;  /* 0x0000006d026d7220 */ /* 0x000fe40000410000 */
[C---:B------:R-:W-:Y:S02]  /*18e40*/  FMUL.FTZ R110, R0.reuse, R110 ;  /* 0x0000006e006e7220 */ /* 0x040fe40000410000 */
[----:B------:R-:W-:Y:S04]  /*18e50*/  FMUL.FTZ R111, R0, R111 ;  /* 0x0000006f006f7220 */ /* 0x000fe80000410000 */
[C---:B------:R-:W-:Y:S02]  /*18e60*/  FMUL.FTZ R112, R2.reuse, R112 ;  /* 0x0000007002707220 */ /* 0x040fe40000410000 */
[----:B------:R-:W-:Y:S01]  /*18e70*/  FMUL.FTZ R113, R2, R113 ;  /* 0x0000007102717220 */ /* 0x000fe20000410000 */
[C---:B---3--:R-:W-:Y:S03]  /*18e80*/  HMMA.16816.F32.BF16 R108, R16.reuse, R160, R108 ;  /* 0x000000a0106c723c */ /* 0x048fe6000004186c */
[C---:B------:R-:W-:Y:S02]  /*18e90*/  FMUL.FTZ R114, R0.reuse, R114 ;  /* 0x0000007200727220 */ /* 0x040fe40000410000 */
[----:B------:R-:W-:Y:S02]  /*18ea0*/  FMUL.FTZ R115, R0, R115 ;  /* 0x0000007300737220 */ /* 0x000fe40000410000 */
[C---:B------:R-:W-:Y:S02]  /*18eb0*/  FMUL.FTZ R116, R2.reuse, R116 ;  /* 0x0000007402747220 */ /* 0x040fe40000410000 */
[----:B------:R-:W-:Y:S03]  /*18ec0*/  FMUL.FTZ R117, R2, R117 ;  /* 0x0000007502757220 */ /* 0x000fe60000410000 */
[C---:B------:R-:W-:Y:S01]  /*18ed0*/  HMMA.16816.F32.BF16 R112, R16.reuse, R162, R112 ;  /* 0x000000a21070723c */ /* 0x040fe20000041870 */
[----:B------:R-:W3:Y:S02]  /*18ee0*/  LDSM.16.MT88.4 R160, [R178+0x800] ;  /* 0x00080000b2a0783b */ /* 0x000ee40000004200 */
[C---:B------:R-:W-:Y:S02]  /*18ef0*/  FMUL.FTZ R118, R0.reuse, R118 ;  /* 0x0000007600767220 */ /* 0x040fe40000410000 */
[----:B------:R-:W-:Y:S02]  /*18f00*/  FMUL.FTZ R119, R0, R119 ;  /* 0x0000007700777220 */ /* 0x000fe40000410000 */
[--C-:B-1----:R-:W-:Y:S02]  /*18f10*/  FFMA.FTZ R13, R173, c[0x0][0x2d0], -R14.reuse ;  /* 0x0000b400ad0d7a23 */ /* 0x102fe4000001080e */
[----:B------:R-:W-:Y:S02]  /*18f20*/  FFMA.FTZ R14, R12, c[0x0][0x2d0], -R14 ;  /* 0x0000b4000c0e7a23 */ /* 0x000fe4000001080e */
[----:B------:R4:W-:Y:S01]  /*18f30*/  MUFU.EX2 R142, R13 ;  /* 0x0000000d008e7308 */ /* 0x0009e20000000800 */
[C---:B--2---:R-:W-:Y:S03]  /*18f40*/  HMMA.16816.F32.BF16 R116, R16.reuse, R148, R116 ;  /* 0x000000941074723c */ /* 0x044fe60000041874 */
[----:B------:R-:W-:Y:S01]  /*18f50*/  FMUL.FTZ R120, R2, R120 ;  /* 0x0000007802787220 */ /* 0x000fe20000410000 */
[----:B------:R-:W-:Y:S01]  /*18f60*/  F2FP.BF16.PACK_AB R12, R198, R199 ;  /* 0x000000c7c60c723e */ /* 0x000fe200000010ff */
[----:B------:R-:W-:Y:S02]  /*18f70*/  FMUL.FTZ R121, R2, R121 ;  /* 0x0000007902797220 */ /* 0x000fe40000410000 */
[C---:B------:R-:W-:Y:S02]  /*18f80*/  FMUL.FTZ R122, R0.reuse, R122 ;  /* 0x0000007a007a7220 */ /* 0x040fe40000410000 */
[----:B------:R-:W-:Y:S01]  /*18f90*/  FMUL.FTZ R123, R0, R123 ;  /* 0x0000007b007b7220 */ /* 0x000fe20000410000 */
[----:B------:R1:W2:Y:S02]  /*18fa0*/  MUFU.EX2 R141, R14 ;  /* 0x0000000e008d7308 */ /* 0x0002a40000000800 */
[C---:B------:R-:W-:Y:S02]  /*18fb0*/  FMUL.FTZ R124, R2.reuse, R124 ;  /* 0x0000007c027c7220 */ /* 0x040fe40000410000 */
[----:B------:R-:W-:Y:S02]  /*18fc0*/  FMUL.FTZ R125, R2, R125 ;  /* 0x0000007d027d7220 */ /* 0x000fe40000410000 */
[C---:B------:R-:W-:Y:S03]  /*18fd0*/  HMMA.16816.F32.BF16 R120, R16.reuse, R150, R120 ;  /* 0x000000961078723c */ /* 0x040fe60000041878 */
[C---:B------:R-:W-:Y:S02]  /*18fe0*/  FMUL.FTZ R126, R0.reuse, R126 ;  /* 0x0000007e007e7220 */ /* 0x040fe40000410000 */
[----:B------:R-:W-:Y:S02]  /*18ff0*/  FMUL.FTZ R127, R0, R127 ;  /* 0x0000007f007f7220 */ /* 0x000fe40000410000 */
[C---:B------:R-:W-:Y:S01]  /*19000*/  FMUL.FTZ R128, R2.reuse, R128 ;  /* 0x0000008002807220 */ /* 0x040fe20000410000 */
[----:B----4-:R-:W-:Y:S01]  /*19010*/  F2FP.BF16.PACK_AB R13, R143, R168 ;  /* 0x000000a88f0d723e */ /* 0x010fe200000010ff */
[----:B------:R-:W-:Y:S03]  /*19020*/  FMUL.FTZ R129, R2, R129 ;  /* 0x0000008102817220 */ /* 0x000fe60000410000 */
[C---:B-----5:R-:W-:Y:S03]  /*19030*/  HMMA.16816.F32.BF16 R124, R16.reuse, R152, R124 ;  /* 0x00000098107c723c */ /* 0x060fe6000004187c */
[C---:B------:R-:W-:Y:S02]  /*19040*/  FMUL.FTZ R130, R0.reuse, R130 ;  /* 0x0000008200827220 */ /* 0x040fe40000410000 */
[----:B------:R-:W-:Y:S01]  /*19050*/  FMUL.FTZ R131, R0, R131 ;  /* 0x0000008300837220 */ /* 0x000fe20000410000 */
[----:B-1----:R-:W-:Y:S02]  /*19060*/  F2FP.BF16.PACK_AB R14, R169, R170 ;  /* 0x000000aaa90e723e */ /* 0x002fe400000010ff */
[----:B--2---:R-:W-:Y:S04]  /*19070*/  F2FP.BF16.PACK_AB R15, R141, R142 ;  /* 0x0000008e8d0f723e */ /* 0x004fe800000010ff */
[----:B------:R-:W-:Y:S01]  /*19080*/  HMMA.16816.F32.BF16 R128, R16, R154, R128 ;  /* 0x0000009a1080723c */ /* 0x000fe20000041880 */
[----:B------:R-:W1:Y:S07]  /*19090*/  LDSM.16.MT88.4 R16, [R181+0x800] ;  /* 0x00080000b510783b */ /* 0x000e6e0000004200 */
[C---:B---3--:R-:W-:Y:S01]  /*190a0*/  HMMA.16816.F32.BF16 R148, R12.reuse, R160, R4 ;  /* 0x000000a00c94723c */ /* 0x048fe20000041804 */
[----:B------:R-:W2:Y:S07]  /*190b0*/  LDSM.16.MT88.4 R4, [R180+0x800] ;  /* 0x00080000b404783b */ /* 0x000eae0000004200 */
[C---:B------:R-:W-:Y:S01]  /*190c0*/  HMMA.16816.F32.BF16 R152, R12.reuse, R162, R8 ;  /* 0x000000a20c98723c */ /* 0x040fe20000041808 */
[----:B------:R-:W3:Y:S07]  /*190d0*/  LDSM.16.MT88.4 R8, [R178+0x1800] ;  /* 0x00180000b208783b */ /* 0x000eee0000004200 */
        /* <DEDUP_REMOVED lines=41> */
[----:B------:R-:W-:Y:S01]  /*19370*/  FADD.FTZ R2, R196, R2 ;  /* 0x00000002c4027221 */ /* 0x000fe20000010000 */
[C---:B-1----:R-:W-:Y:S03]  /*19380*/  HMMA.16816.F32.BF16 R116, R12.reuse, R16, R116 ;  /* 0x000000100c74723c */ /* 0x042fe60000041874 */
[----:B------:R-:W-:Y:S02]  /*19390*/  FADD.FTZ R0, R201, R0 ;  /* 0x00000000c9007221 */ /* 0x000fe40000010000 */
[----:B------:R-:W-:Y:S02]  /*193a0*/  FADD.FTZ R2, R175, R2 ;  /* 0x00000002af027221 */ /* 0x000fe40000010000 */
[----:B------:R-:W-:Y:S01]  /*193b0*/  FADD.FTZ R0, R200, R0 ;  /* 0x00000000c8007221 */ /* 0x000fe20000010000 */
        /* <DEDUP_REMOVED lines=17> */
.L_x_3301:
[----:B------:R-:W-:Y:S02]  /*194d0*/  MOV R7, 0x1f ;  /* 0x0000001f00077802 */ /* 0x000fe40000000f00 */
[----:B------:R-:W-:Y:S01]  /*194e0*/  MOV R6, 0xffffffff ;  /* 0xffffffff00067802 */ /* 0x000fe20000000f00 */
[----:B------:R-:W-:Y:S05]  /*194f0*/  BRA.DIV ~URZ, `(.L_x_3311) ;  /* 0x000061d27f007947 */ /* 0x000fea000b800000 */
[----:B------:R1:W2:Y:S02]  /*19500*/  SHFL.BFLY PT, R0, R207, 0x2, 0x1f ;  /* 0x0c401f00cf007f89 */ /* 0x0002a400000e0000 */
.L_x_3384:
[----:B--2---:R-:W-:Y:S01]  /*19510*/  FADD.FTZ R0, R0, R207 ;  /* 0x000000cf00007221 */ /* 0x004fe20000010000 */
[----:B------:R-:W-:Y:S05]  /*19520*/  BRA.DIV ~URZ, `(.L_x_3312) ;  /* 0x000062027f007947 */ /* 0x000fea000b800000 */
[----:B------:R-:W2:Y:S04]  /*19530*/  SHFL.BFLY PT, R2, R206, 0x2, 0x1f ;  /* 0x0c401f00ce027f89 */ /* 0x000ea800000e0000 */
[----:B------:R-:W3:Y:S01]  /*19540*/  SHFL.BFLY PT, R5, R0, 0x1, 0x1f ;  /* 0x0c201f0000057f89 */ /* 0x000ee200000e0000 */
[----:B--2---:R-:W-:-:S02]  /*19550*/  FADD.FTZ R4, R2, R206 ;  /* 0x000000ce02047221 */ /* 0x004fc40000010000 */
[----:B---3--:R-:W-:-:S03]  /*19560*/  FADD.FTZ R0, R0, R5 ;  /* 0x0000000500007221 */ /* 0x008fc60000010000 */
[----:B------:R2:W3:Y:S04]  /*19570*/  SHFL.BFLY PT, R3, R4, 0x1, 0x1f ;  /* 0x0c201f0004037f89 */ /* 0x0004e800000e0000 */
.L_x_3385:
        /* <DEDUP_REMOVED lines=149> */
.L_x_3194:
        /* <DEDUP_REMOVED lines=17> */
.L_x_3314:
[----:B------:R-:W-:Y:S05]  /*19fe0*/  BSYNC B0 ;  /* 0x0000000000007941 */ /* 0x000fea0003800000 */
.L_x_3313:
        /* <DEDUP_REMOVED lines=154> */
.L_x_3317:
        /* <DEDUP_REMOVED lines=72> */
[----:B------:R-:W-:Y:S01]  /*1ae10*/  IMAD.WIDE.U32 R4, R2, c[0x0][0x3a0], RZ ;  /* 0x0000e80002047a25 */ /* 0x000fe200078e00ff */
        /* <DEDUP_REMOVED lines=47> */
.L_x_3386:
[----:B------:R-:W-:Y:S05]  /*1b110*/  BRA.DIV ~URZ, `(.L_x_3320) ;  /* 0x000047827f007947 */ /* 0x000fea000b800000 */
[----:B------:R4:W2:Y:S02]  /*1b120*/  SHFL.IDX PT, R2, R14, RZ, 0x181f ;  /* 0x00181fff0e027589 */ /* 0x0008a400000e0000 */
.L_x_3387:
        /* <DEDUP_REMOVED lines=26> */
.L_x_3322:
[----:B------:R-:W-:Y:S05]  /*1b2d0*/  BSYNC B0 ;  /* 0x0000000000007941 */ /* 0x000fea0003800000 */
.L_x_3321:
[----:B------:R-:W-:Y:S05]  /*1b2e0*/  BRA.DIV ~URZ, `(.L_x_3323) ;  /* 0x000046227f007947 */ /* 0x000fea000b800000 */
[----:B---3--:R3:W4:Y:S04]  /*1b2f0*/  SHFL.IDX PT, R10, R13, 0x1, 0x181f ;  /* 0x00381f000d0a7f89 */ /* 0x00872800000e0000 */
[----:B--2---:R3:W2:Y:S02]  /*1b300*/  SHFL.IDX PT, R2, R14, 0x1, 0x181f ;  /* 0x00381f000e027f89 */ /* 0x0046a400000e0000 */
.L_x_3388:
        /* <DEDUP_REMOVED lines=20> */
.L_x_3325:
[----:B------:R-:W-:Y:S05]  /*1b450*/  BSYNC B0 ;  /* 0x0000000000007941 */ /* 0x000fea0003800000 */
.L_x_3324:
[----:B------:R-:W-:Y:S05]  /*1b460*/  BRA.DIV ~URZ, `(.L_x_3326) ;  /* 0x000045727f007947 */ /* 0x000fea000b800000 */
[----:B----4-:R4:W3:Y:S02]  /*1b470*/  SHFL.IDX PT, R10, R13, 0x2, 0x181f ;  /* 0x00581f000d0a7f89 */ /* 0x0108e400000e0000 */
.L_x_3389:
[----:B------:R-:W-:Y:S05]  /*1b480*/  BRA.DIV ~URZ, `(.L_x_3327) ;  /* 0x000045c27f007947 */ /* 0x000fea000b800000 */
[----:B--2---:R2:W4:Y:S02]  /*1b490*/  SHFL.IDX PT, R2, R14, 0x2, 0x181f ;  /* 0x00581f000e027f89 */ /* 0x00452400000e0000 */
.L_x_3390:
        /* <DEDUP_REMOVED lines=20> */
.L_x_3329:
[----:B------:R-:W-:Y:S05]  /*1b5e0*/  BSYNC B0 ;  /* 0x0000000000007941 */ /* 0x000fea0003800000 */
.L_x_3328:
[----:B------:R-:W-:Y:S05]  /*1b5f0*/  BRA.DIV ~URZ, `(.L_x_3330) ;  /* 0x000044c27f007947 */ /* 0x000fea000b800000 */
[----:B---3--:R3:W2:Y:S04]  /*1b600*/  SHFL.IDX PT, R10, R13, 0x3, 0x181f ;  /* 0x00781f000d0a7f89 */ /* 0x0086a800000e0000 */
[----:B----4-:R3:W4:Y:S02]  /*1b610*/  SHFL.IDX PT, R2, R14, 0x3, 0x181f ;  /* 0x00781f000e027f89 */ /* 0x01072400000e0000 */
.L_x_3391:
        /* <DEDUP_REMOVED lines=21> */
.L_x_3318:
        /* <DEDUP_REMOVED lines=33> */
.L_x_3392:
[----:B------:R-:W-:Y:S05]  /*1b980*/  BRA.DIV ~URZ, `(.L_x_3333) ;  /* 0x000042727f007947 */ /* 0x000fea000b800000 */
[----:B------:R3:W4:Y:S02]  /*1b990*/  SHFL.IDX PT, R0, R17, RZ, 0x1c1f ;  /* 0x001c1fff11007589 */ /* 0x00072400000e0000 */
.L_x_3393:
        /* <DEDUP_REMOVED lines=22> */
[----:B------:R-:W-:-:S03]  /*1bb00*/  ISETP.GE.AND P3, PT, R251, c[0x0][0x3c8], PT ;  /* 0x0000f200fb007a0c */ /* 0x000fc60003f66270 */
        /* <DEDUP_REMOVED lines=11> */
[----:B------:R-:W-:-:S03]  /*1bbc0*/  SHF.R.S32.HI R10, RZ, 0x1f, R252 ;  /* 0x0000001fff0a7819 */ /* 0x000fc600000114fc */
[----:B------:R4:W-:Y:S01]  /*1bbd0*/  @!P5 ST.E.64 [R6.64], R136 ;  /* 0x000000880600d985 */ /* 0x0009e2000c101b06 */
[----:B--2---:R-:W-:-:S04]  /*1bbe0*/  @!P4 LEA R2, P0, R5, R0, 0x2 ;  /* 0x000000000502c211 */ /* 0x004fc800078010ff */
[----:B------:R-:W-:Y:S02]  /*1bbf0*/  @!P4 LEA.HI.X R3, R5, R4, R8, 0x2, P0 ;  /* 0x000000040503c211 */ /* 0x000fe400000f1408 */
[C---:B------:R-:W-:Y:S02]  /*1bc00*/  @!P6 LEA R8, P1, R252.reuse, R0, 0x2 ;  /* 0x00000000fc08e211 */ /* 0x040fe400078210ff */
[----:B------:R-:W-:Y:S01]  /*1bc10*/  SHF.R.S32.HI R5, RZ, 0x1f, R251 ;  /* 0x0000001fff057819 */ /* 0x000fe200000114fb */
[----:B------:R2:W-:Y:S01]  /*1bc20*/  @!P4 ST.E.64 [R2.64], R148 ;  /* 0x000000940200c985 */ /* 0x0005e2000c101b06 */
[----:B------:R-:W-:Y:S02]  /*1bc30*/  @!P6 LEA.HI.X R9, R252, R4, R10, 0x2, P1 ;  /* 0x00000004fc09e211 */ /* 0x000fe400008f140a */
[----:B------:R-:W-:Y:S02]  /*1bc40*/  SHF.R.S32.HI R10, RZ, 0x1f, R250 ;  /* 0x0000001fff0a7819 */ /* 0x000fe400000114fa */
[----:B------:R-:W-:Y:S01]  /*1bc50*/  ISETP.GE.AND P1, PT, R246, c[0x0][0x3c8], PT ;  /* 0x0000f200f6007a0c */ /* 0x000fe20003f26270 */
[----:B------:R5:W-:Y:S01]  /*1bc60*/  @!P6 ST.E.64 [R8.64], R152 ;  /* 0x000000980800e985 */ /* 0x000be2000c101b06 */
[----:B------:R-:W-:-:S02]  /*1bc70*/  ISETP.GE.AND P6, PT, R249, c[0x0][0x3c8], PT ;  /* 0x0000f200f9007a0c */ /* 0x000fc40003fc6270 */
[----:B----4-:R-:W-:-:S04]  /*1bc80*/  @!P3 LEA R6, P0, R251, R0, 0x2 ;  /* 0x00000000fb06b211 */ /* 0x010fc800078010ff */
[----:B------:R-:W-:Y:S02]  /*1bc90*/  @!P3 LEA.HI.X R7, R251, R4, R5, 0x2, P0 ;  /* 0x00000004fb07b211 */ /* 0x000fe400000f1405 */
[----:B------:R-:W-:-:S03]  /*1bca0*/  IADD3 R5, R209, 0x50, RZ ;  /* 0x00000050d1057810 */ /* 0x000fc60007ffe0ff */
[----:B------:R4:W-:Y:S01]  /*1bcb0*/  @!P3 ST.E.64 [R6.64], R28 ;  /* 0x0000001c0600b985 */ /* 0x0009e2000c101b06 */
[----:B------:R-:W-:Y:S02]  /*1bcc0*/  ISETP.GE.AND P5, PT, R5, c[0x0][0x3c8], PT ;  /* 0x0000f20005007a0c */ /* 0x000fe40003fa6270 */
[----:B------:R-:W-:Y:S02]  /*1bcd0*/  SHF.R.S32.HI R11, RZ, 0x1f, R5 ;  /* 0x0000001fff0b7819 */ /* 0x000fe40000011405 */
[----:B--2---:R-:W-:-:S04]  /*1bce0*/  @!P2 LEA R2, P4, R250, R0, 0x2 ;  /* 0x00000000fa02a211 */ /* 0x004fc800078810ff */
[----:B------:R-:W-:Y:S02]  /*1bcf0*/  @!P2 LEA.HI.X R3, R250, R4, R10, 0x2, P4 ;  /* 0x00000004fa03a211 */ /* 0x000fe400020f140a */
[C---:B-----5:R-:W-:Y:S02]  /*1bd00*/  @!P6 LEA R8, P0, R249.reuse, R0, 0x2 ;  /* 0x00000000f908e211 */ /* 0x060fe400078010ff */
[----:B------:R-:W-:Y:S01]  /*1bd10*/  SHF.R.S32.HI R10, RZ, 0x1f, R249 ;  /* 0x0000001fff0a7819 */ /* 0x000fe200000114f9 */
[----:B------:R2:W-:Y:S03]  /*1bd20*/  @!P2 ST.E.64 [R2.64], R24 ;  /* 0x000000180200a985 */ /* 0x0005e6000c101b06 */
[----:B------:R-:W-:Y:S02]  /*1bd30*/  @!P6 LEA.HI.X R9, R249, R4, R10, 0x2, P0 ;  /* 0x00000004f909e211 */ /* 0x000fe400000f140a */
[----:B------:R-:W-:-:S03]  /*1bd40*/  @!P5 LEA R10, P0, R5, R0, 0x2 ;  /* 0x00000000050ad211 */ /* 0x000fc600078010ff */
[----:B------:R5:W-:Y:S01]  /*1bd50*/  @!P6 ST.E.64 [R8.64], R36 ;  /* 0x000000240800e985 */ /* 0x000be2000c101b06 */
[----:B----4-:R-:W-:Y:S02]  /*1bd60*/  SHF.R.S32.HI R7, RZ, 0x1f, R246 ;  /* 0x0000001fff077819 */ /* 0x010fe400000114f6 */
[C---:B------:R-:W-:Y:S02]  /*1bd70*/  @!P1 LEA R6, P2, R246.reuse, R0, 0x2 ;  /* 0x00000000f6069211 */ /* 0x040fe400078410ff */
[-C--:B------:R-:W-:Y:S02]  /*1bd80*/  @!P5 LEA.HI.X R11, R5, R4.reuse, R11, 0x2, P0 ;  /* 0x00000004050bd211 */ /* 0x080fe400000f140b */
[----:B------:R-:W-:Y:S02]  /*1bd90*/  @!P1 LEA.HI.X R7, R246, R4, R7, 0x2, P2 ;  /* 0x00000004f6079211 */ /* 0x000fe400010f1407 */
[----:B------:R-:W-:-:S03]  /*1bda0*/  IADD3 R5, R209, 0x68, RZ ;  /* 0x00000068d1057810 */ /* 0x000fc60007ffe0ff */
[----:B------:R4:W-:Y:S01]  /*1bdb0*/  @!P1 ST.E.64 [R6.64], R32 ;  /* 0x0000002006009985 */ /* 0x0009e2000c101b06 */
[----:B------:R-:W-:-:S03]  /*1bdc0*/  ISETP.GE.AND P2, PT, R5, c[0x0][0x3c8], PT ;  /* 0x0000f20005007a0c */ /* 0x000fc60003f46270 */
[----:B------:R1:W-:Y:S01]  /*1bdd0*/  @!P5 ST.E.64 [R10.64], R44 ;  /* 0x0000002c0a00d985 */ /* 0x0003e2000c101b06 */
[C---:B--2---:R-:W-:Y:S02]  /*1bde0*/  IADD3 R3, R209.reuse, 0x58, RZ ;  /* 0x00000058d1037810 */ /* 0x044fe40007ffe0ff */
[----:B------:R-:W-:Y:S02]  /*1bdf0*/  IADD3 R2, R209, 0x60, RZ ;  /* 0x00000060d1027810 */ /* 0x000fe40007ffe0ff */
[----:B------:R-:W-:Y:S02]  /*1be00*/  ISETP.GE.AND P3, PT, R3, c[0x0][0x3c8], PT ;  /* 0x0000f20003007a0c */ /* 0x000fe40003f66270 */
[----:B------:R-:W-:Y:S02]  /*1be10*/  ISETP.GE.AND P4, PT, R2, c[0x0][0x3c8], PT ;  /* 0x0000f20002007a0c */ /* 0x000fe40003f86270 */
[----:B-----5:R-:W-:-:S09]  /*1be20*/  SHF.R.S32.HI R9, RZ, 0x1f, R3 ;  /* 0x0000001fff097819 */ /* 0x020fd20000011403 */
[-C--:B------:R-:W-:Y:S02]  /*1be30*/  @!P3 LEA R8, P1, R3, R0.reuse, 0x2 ;  /* 0x000000000308b211 */ /* 0x080fe400078210ff */
[----:B------:R-:W-:Y:S02]  /*1be40*/  @!P4 LEA R12, P0, R2, R0, 0x2 ;  /* 0x00000000020cc211 */ /* 0x000fe400078010ff */
[----:B----4-:R-:W-:Y:S02]  /*1be50*/  IADD3 R6, R209, 0x70, RZ ;  /* 0x00000070d1067810 */ /* 0x010fe40007ffe0ff */
[----:B------:R-:W-:Y:S02]  /*1be60*/  SHF.R.S32.HI R7, RZ, 0x1f, R2 ;  /* 0x0000001fff077819 */ /* 0x000fe40000011402 */
[----:B------:R-:W-:Y:S02]  /*1be70*/  ISETP.GE.AND P6, PT, R6, c[0x0][0x3c8], PT ;  /* 0x0000f20006007a0c */ /* 0x000fe40003fc6270 */
[----:B------:R-:W-:-:S02]  /*1be80*/  @!P3 LEA.HI.X R9, R3, R4, R9, 0x2, P1 ;  /* 0x000000040309b211 */ /* 0x000fc400008f1409 */
[C---:B------:R-:W-:Y:S02]  /*1be90*/  IADD3 R3, R209.reuse, 0x78, RZ ;  /* 0x00000078d1037810 */ /* 0x040fe40007ffe0ff */
[----:B------:R-:W-:Y:S01]  /*1bea0*/  @!P4 LEA.HI.X R13, R2, R4, R7, 0x2, P0 ;  /* 0x00000004020dc211 */ /* 0x000fe200000f1407 */
[----:B------:R2:W-:Y:S01]  /*1beb0*/  @!P3 ST.E.64 [R8.64], R40 ;  /* 0x000000280800b985 */ /* 0x0005e2000c101b06 */
[----:B------:R-:W-:Y:S02]  /*1bec0*/  IADD3 R2, R209, 0x80, RZ ;  /* 0x00000080d1027810 */ /* 0x000fe40007ffe0ff */
[----:B------:R-:W-:Y:S01]  /*1bed0*/  ISETP.GE.AND P3, PT, R3, c[0x0][0x3c8], PT ;  /* 0x0000f20003007a0c */ /* 0x000fe20003f66270 */
[----:B------:R4:W-:Y:S01]  /*1bee0*/  @!P4 ST.E.64 [R12.64], R52 ;  /* 0x000000340c00c985 */ /* 0x0009e2000c101b06 */
[----:B------:R-:W-:Y:S02]  /*1bef0*/  ISETP.GE.AND P5, PT, R2, c[0x0][0x3c8], PT ;  /* 0x0000f20002007a0c */ /* 0x000fe40003fa6270 */
[----:B------:R-:W-:-:S02]  /*1bf00*/  SHF.R.S32.HI R7, RZ, 0x1f, R6 ;  /* 0x0000001fff077819 */ /* 0x000fc40000011406 */
[----:B-1----:R-:W-:-:S04]  /*1bf10*/  @!P6 LEA R10, P0, R6, R0, 0x2 ;  /* 0x00000000060ae211 */ /* 0x002fc800078010ff */
[----:B------:R-:W-:Y:S02]  /*1bf20*/  @!P6 LEA.HI.X R11, R6, R4, R7, 0x2, P0 ;  /* 0x00000004060be211 */ /* 0x000fe400000f1407 */
[----:B------:R-:W-:Y:S02]  /*1bf30*/  IADD3 R6, R209, 0x88, RZ ;  /* 0x00000088d1067810 */ /* 0x000fe40007ffe0ff */
[----:B------:R-:W-:Y:S02]  /*1bf40*/  SHF.R.S32.HI R7, RZ, 0x1f, R2 ;  /* 0x0000001fff077819 */ /* 0x000fe40000011402 */
[----:B--2---:R-:W-:Y:S02]  /*1bf50*/  SHF.R.S32.HI R9, RZ, 0x1f, R5 ;  /* 0x0000001fff097819 */ /* 0x004fe40000011405 */
[-C--:B------:R-:W-:Y:S02]  /*1bf60*/  @!P2 LEA R8, P1, R5, R0.reuse, 0x2 ;  /* 0x000000000508a211 */ /* 0x080fe400078210ff */
[----:B----4-:R-:W-:-:S02]  /*1bf70*/  @!P5 LEA R12, P0, R2, R0, 0x2 ;  /* 0x00000000020cd211 */ /* 0x010fc400078010ff */
[-C--:B------:R-:W-:Y:S02]  /*1bf80*/  @!P2 LEA.HI.X R9, R5, R4.reuse, R9, 0x2, P1 ;  /* 0x000000040509a211 */ /* 0x080fe400008f1409 */
[----:B------:R-:W-:Y:S02]  /*1bf90*/  IADD3 R5, R209, 0x90, RZ ;  /* 0x00000090d1057810 */ /* 0x000fe40007ffe0ff */
[----:B------:R-:W-:Y:S01]  /*1bfa0*/  @!P5 LEA.HI.X R13, R2, R4, R7, 0x2, P0 ;  /* 0x00000004020dd211 */ /* 0x000fe200000f1407 */
[----:B------:R1:W-:Y:S01]  /*1bfb0*/  @!P2 ST.E.64 [R8.64], R48 ;  /* 0x000000300800a985 */ /* 0x0003e2000c101b06 */
[----:B------:R-:W-:Y:S02]  /*1bfc0*/  ISETP.GE.AND P2, PT, R6, c[0x0][0x3c8], PT ;  /* 0x0000f20006007a0c */ /* 0x000fe40003f46270 */
[----:B------:R-:W-:Y:S01]  /*1bfd0*/  ISETP.GE.AND P4, PT, R5, c[0x0][0x3c8], PT ;  /* 0x0000f20005007a0c */ /* 0x000fe20003f86270 */
[----:B------:R2:W-:Y:S01]  /*1bfe0*/  @!P6 ST.E.64 [R10.64], R60 ;  /* 0x0000003c0a00e985 */ /* 0x0005e2000c101b06 */
[----:B------:R-:W-:-:S02]  /*1bff0*/  IADD3 R2, R209, 0xa0, RZ ;  /* 0x000000a0d1027810 */ /* 0x000fc40007ffe0ff */
[----:B------:R-:W-:Y:S02]  /*1c000*/  SHF.R.S32.HI R7, RZ, 0x1f, R5 ;  /* 0x0000001fff077819 */ /* 0x000fe40000011405 */
[----:B-1----:R-:W-:Y:S02]  /*1c010*/  SHF.R.S32.HI R9, RZ, 0x1f, R3 ;  /* 0x0000001fff097819 */ /* 0x002fe40000011403 */
[----:B------:R-:W-:-:S05]  /*1c020*/  @!P3 LEA R8, P1, R3, R0, 0x2 ;  /* 0x000000000308b211 */ /* 0x000fca00078210ff */
[----:B--2---:R-:W-:Y:S02]  /*1c030*/  @!P4 LEA R10, P0, R5, R0, 0x2 ;  /* 0x00000000050ac211 */ /* 0x004fe400078010ff */
[-C--:B------:R-:W-:Y:S02]  /*1c040*/  @!P3 LEA.HI.X R9, R3, R4.reuse, R9, 0x2, P1 ;  /* 0x000000040309b211 */ /* 0x080fe400008f1409 */
[----:B------:R-:W-:Y:S02]  /*1c050*/  IADD3 R3, R209, 0x98, RZ ;  /* 0x00000098d1037810 */ /* 0x000fe40007ffe0ff */
[----:B------:R-:W-:Y:S01]  /*1c060*/  @!P4 LEA.HI.X R11, R5, R4, R7, 0x2, P0 ;  /* 0x00000004050bc211 */ /* 0x000fe200000f1407 */
[----:B------:R1:W-:Y:S01]  /*1c070*/  @!P3 ST.E.64 [R8.64], R56 ;  /* 0x000000380800b985 */ /* 0x0003e2000c101b06 */
[----:B------:R-:W-:Y:S02]  /*1c080*/  ISETP.GE.AND P3, PT, R3, c[0x0][0x3c8], PT ;  /* 0x0000f20003007a0c */ /* 0x000fe40003f66270 */
[----:B------:R-:W-:Y:S01]  /*1c090*/  IADD3 R5, R209, 0xb0, RZ ;  /* 0x000000b0d1057810 */ /* 0x000fe20007ffe0ff */
[----:B------:R2:W-:Y:S01]  /*1c0a0*/  @!P5 ST.E.64 [R12.64], R68 ;  /* 0x000000440c00d985 */ /* 0x0005e2000c101b06 */
[----:B------:R-:W-:-:S02]  /*1c0b0*/  ISETP.GE.AND P5, PT, R2, c[0x0][0x3c8], PT ;  /* 0x0000f20002007a0c */ /* 0x000fc40003fa6270 */
[----:B------:R-:W-:Y:S02]  /*1c0c0*/  SHF.R.S32.HI R7, RZ, 0x1f, R2 ;  /* 0x0000001fff077819 */ /* 0x000fe40000011402 */
[----:B------:R-:W-:Y:S02]  /*1c0d0*/  ISETP.GE.AND P6, PT, R5, c[0x0][0x3c8], PT ;  /* 0x0000f20005007a0c */ /* 0x000fe40003fc6270 */
[----:B-1----:R-:W-:Y:S02]  /*1c0e0*/  SHF.R.S32.HI R9, RZ, 0x1f, R6 ;  /* 0x0000001fff097819 */ /* 0x002fe40000011406 */
[----:B------:R-:W-:-:S05]  /*1c0f0*/  @!P2 LEA R8, P1, R6, R0, 0x2 ;  /* 0x000000000608a211 */ /* 0x000fca00078210ff */
[----:B--2---:R-:W-:Y:S02]  /*1c100*/  @!P5 LEA R12, P0, R2, R0, 0x2 ;  /* 0x00000000020cd211 */ /* 0x004fe400078010ff */
        /* <DEDUP_REMOVED lines=21> */
[----:B-1----:R-:W-:-:S02]  /*1c260*/  SHF.R.S32.HI R9, RZ, 0x1f, R6 ;  /* 0x0000001fff097819 */ /* 0x002fc40000011406 */
[-C--:B------:R-:W-:Y:S02]  /*1c270*/  @!P2 LEA R8, P1, R6, R0.reuse, 0x2 ;  /* 0x000000000608a211 */ /* 0x080fe400078210ff */
[----:B--2---:R-:W-:Y:S02]  /*1c280*/  @!P4 LEA R12, P0, R2, R0, 0x2 ;  /* 0x00000000020cc211 */ /* 0x004fe400078010ff */
        /* <DEDUP_REMOVED lines=9> */
[----:B-1----:R-:W-:Y:S02]  /*1c320*/  SHF.R.S32.HI R9, RZ, 0x1f, R3 ;  /* 0x0000001fff097819 */ /* 0x002fe40000011403 */
[-C--:B------:R-:W-:Y:S02]  /*1c330*/  @!P3 LEA R8, P1, R3, R0.reuse, 0x2 ;  /* 0x000000000308b211 */ /* 0x080fe400078210ff */
[----:B--2---:R-:W-:Y:S02]  /*1c340*/  @!P5 LEA R10, P0, R5, R0, 0x2 ;  /* 0x00000000050ad211 */ /* 0x004fe400078010ff */
        /* <DEDUP_REMOVED lines=9> */
[----:B-1----:R-:W-:-:S02]  /*1c3e0*/  SHF.R.S32.HI R9, RZ, 0x1f, R6 ;  /* 0x0000001fff097819 */ /* 0x002fc40000011406 */
[CC--:B------:R-:W-:Y:S02]  /*1c3f0*/  @!P2 LEA R8, P1, R6.reuse, R0.reuse, 0x2 ;  /* 0x000000000608a211 */ /* 0x0c0fe400078210ff */
[----:B--2---:R-:W-:Y:S02]  /*1c400*/  @!P6 LEA R12, P0, R7, R0, 0x2 ;  /* 0x00000000070ce211 */ /* 0x004fe400078010ff */
        /* <DEDUP_REMOVED lines=25> */
.L_x_3335:
[----:B------:R-:W-:Y:S05]  /*1c5a0*/  BSYNC B0 ;  /* 0x0000000000007941 */ /* 0x000fea0003800000 */
.L_x_3334:
[----:B------:R-:W-:Y:S05]  /*1c5b0*/  BRA.DIV ~URZ, `(.L_x_3336) ;  /* 0x000036b27f007947 */ /* 0x000fea000b800000 */
[----:B--2---:R2:W1:Y:S04]  /*1c5c0*/  SHFL.IDX PT, R4, R16, 0x1, 0x1c1f ;  /* 0x003c1f0010047f89 */ /* 0x00446800000e0000 */
[----:B----4-:R2:W4:Y:S02]  /*1c5d0*/  SHFL.IDX PT, R0, R17, 0x1, 0x1c1f ;  /* 0x003c1f0011007f89 */ /* 0x01052400000e0000 */
.L_x_3394:
[----:B------:R-:W-:-:S13]  /*1c5e0*/  LOP3.LUT P0, RZ, R214, 0x2, RZ, 0xc0, !PT ;  /* 0x00000002d6ff7812 */ /* 0x000fda000780c0ff */
[----:B------:R-:W-:Y:S05]  /*1c5f0*/  @P0 BRA `(.L_x_3331) ;  /* 0x0000198000000947 */ /* 0x000fea0003800000 */
[C---:B------:R-:W-:Y:S02]  /*1c600*/  ISETP.GE.AND P0, PT, R209.reuse, c[0x0][0x3c8], PT ;  /* 0x0000f200d1007a0c */ /* 0x040fe40003f06270 */
[C---:B------:R-:W-:Y:S02]  /*1c610*/  IADD3 R9, R209.reuse, 0x8, RZ ;  /* 0x00000008d1097810 */ /* 0x040fe40007ffe0ff */
[----:B------:R-:W-:Y:S02]  /*1c620*/  IADD3 R5, R209, 0x10, RZ ;  /* 0x00000010d1057810 */ /* 0x000fe40007ffe0ff */
[----:B------:R-:W-:Y:S02]  /*1c630*/  ISETP.GE.AND P3, PT, R9, c[0x0][0x3c8], PT ;  /* 0x0000f20009007a0c */ /* 0x000fe40003f66270 */
[----:B------:R-:W-:Y:S02]  /*1c640*/  ISETP.GE.AND P5, PT, R5, c[0x0][0x3c8], PT ;  /* 0x0000f20005007a0c */ /* 0x000fe40003fa6270 */
[----:B------:R-:W-:-:S02]  /*1c650*/  SHF.R.S32.HI R6, RZ, 0x1f, R209 ;  /* 0x0000001fff067819 */ /* 0x000fc400000114d1 */
[C---:B------:R-:W-:Y:S02]  /*1c660*/  IADD3 R12, R209.reuse, 0x18, RZ ;  /* 0x00000018d10c7810 */ /* 0x040fe40007ffe0ff */
[C---:B----4-:R-:W-:Y:S02]  /*1c670*/  @!P0 LEA R2, P1, R209.reuse, R0, 0x2 ;  /* 0x00000000d1028211 */ /* 0x050fe400078210ff */
[C---:B------:R-:W-:Y:S02]  /*1c680*/  IADD3 R10, R209.reuse, 0x20, RZ ;  /* 0x00000020d10a7810 */ /* 0x040fe40007ffe0ff */
[C---:B------:R-:W-:Y:S02]  /*1c690*/  IADD3 R11, R209.reuse, 0x8, RZ ;  /* 0x00000008d10b7810 */ /* 0x040fe40007ffe0ff */
[----:B-1----:R-:W-:Y:S02]  /*1c6a0*/  @!P0 LEA.HI.X R3, R209, R4, R6, 0x2, P1 ;  /* 0x00000004d1038211 */ /* 0x002fe400008f1406 */
[----:B------:R-:W-:-:S02]  /*1c6b0*/  ISETP.GE.AND P2, PT, R12, c[0x0][0x3c8], PT ;  /* 0x0000f2000c007a0c */ /* 0x000fc40003f46270 */
[----:B------:R-:W-:Y:S01]  /*1c6c0*/  ISETP.GE.AND P1, PT, R10, c[0x0][0x3c8], PT ;  /* 0x0000f2000a007a0c */ /* 0x000fe20003f26270 */
[----:B------:R1:W-:Y:S01]  /*1c6d0*/  @!P0 ST.E.64 [R2.64], R108 ;  /* 0x0000006c02008985 */ /* 0x0003e2000c101b06 */
[----:B------:R-:W-:Y:S02]  /*1c6e0*/  IADD3 R8, R209, 0x10, RZ ;  /* 0x00000010d1087810 */ /* 0x000fe40007ffe0ff */
[C---:B------:R-:W-:Y:S02]  /*1c6f0*/  @!P3 LEA R6, P6, R9.reuse, R0, 0x2 ;  /* 0x000000000906b211 */ /* 0x040fe400078c10ff */
[----:B------:R-:W-:Y:S02]  /*1c700*/  SHF.R.S32.HI R11, RZ, 0x1f, R11 ;  /* 0x0000001fff0b7819 */ /* 0x000fe4000001140b */
[----:B------:R-:W-:Y:S02]  /*1c710*/  SHF.R.S32.HI R8, RZ, 0x1f, R8 ;  /* 0x0000001fff087819 */ /* 0x000fe40000011408 */
[----:B------:R-:W-:-:S02]  /*1c720*/  @!P3 LEA.HI.X R7, R9, R4, R11, 0x2, P6 ;  /* 0x000000040907b211 */ /* 0x000fc400030f140b */
[----:B------:R-:W-:Y:S02]  /*1c730*/  ISETP.GE.AND P0, PT, R252, c[0x0][0x3c8], PT ;  /* 0x0000f200fc007a0c */ /* 0x000fe40003f06270 */
[C---:B------:R-:W-:Y:S01]  /*1c740*/  IADD3 R13, R209.reuse, 0x18, RZ ;  /* 0x00000018d10d7810 */ /* 0x040fe20007ffe0ff */
[----:B------:R4:W-:Y:S01]  /*1c750*/  @!P3 ST.E.64 [R6.64], R116 ;  /* 0x000000740600b985 */ /* 0x0009e2000c101b06 */
[----:B------:R-:W-:Y:S02]  /*1c760*/  IADD3 R11, R209, 0x20, RZ ;  /* 0x00000020d10b7810 */ /* 0x000fe40007ffe0ff */
[----:B------:R-:W-:Y:S02]  /*1c770*/  SHF.R.S32.HI R13, RZ, 0x1f, R13 ;  /* 0x0000001fff0d7819 */ /* 0x000fe4000001140d */
[----:B------:R-:W-:Y:S02]  /*1c780*/  SHF.R.S32.HI R11, RZ, 0x1f, R11 ;  /* 0x0000001fff0b7819 */ /* 0x000fe4000001140b */
[----:B-1----:R-:W-:-:S04]  /*1c790*/  @!P5 LEA R2, P4, R5, R0, 0x2 ;  /* 0x000000000502d211 */ /* 0x002fc800078810ff */
[----:B------:R-:W-:Y:S02]  /*1c7a0*/  @!P5 LEA.HI.X R3, R5, R4, R8, 0x2, P4 ;  /* 0x000000040503d211 */ /* 0x000fe400020f1408 */
[----:B------:R-:W-:Y:S02]  /*1c7b0*/  ISETP.GE.AND P4, PT, R251, c[0x0][0x3c8], PT ;  /* 0x0000f200fb007a0c */ /* 0x000fe40003f86270 */
[C---:B------:R-:W-:Y:S01]  /*1c7c0*/  @!P2 LEA R8, P3, R12.reuse, R0, 0x2 ;  /* 0x000000000c08a211 */ /* 0x040fe200078610ff */
[----:B------:R1:W-:Y:S01]  /*1c7d0*/  @!P5 ST.E.64 [R2.64], R120 ;  /* 0x000000780200d985 */ /* 0x0003e2000c101b06 */
[----:B------:R-:W-:Y:S02]  /*1c7e0*/  SHF.R.S32.HI R5, RZ, 0x1f, R252 ;  /* 0x0000001fff057819 */ /* 0x000fe400000114fc */
[----:B------:R-:W-:Y:S02]  /*1c7f0*/  @!P2 LEA.HI.X R9, R12, R4, R13, 0x2, P3 ;  /* 0x000000040c09a211 */ /* 0x000fe400018f140d */
[----:B----4-:R-:W-:-:S02]  /*1c800*/  @!P1 LEA R6, P6, R10, R0, 0x2 ;  /* 0x000000000a069211 */ /* 0x010fc400078c10ff */
[----:B------:R-:W-:Y:S01]  /*1c810*/  ISETP.GE.AND P3, PT, R250, c[0x0][0x3c8], PT ;  /* 0x0000f200fa007a0c */ /* 0x000fe20003f66270 */
[----:B------:R4:W-:Y:S01]  /*1c820*/  @!P2 ST.E.64 [R8.64], R124 ;  /* 0x0000007c0800a985 */ /* 0x0009e2000c101b06 */
[----:B------:R-:W-:Y:S02]  /*1c830*/  @!P1 LEA.HI.X R7, R10, R4, R11, 0x2, P6 ;  /* 0x000000040a079211 */ /* 0x000fe400030f140b */
[----:B------:R-:W-:Y:S02]  /*1c840*/  SHF.R.S32.HI R12, RZ, 0x1f, R251 ;  /* 0x0000001fff0c7819 */ /* 0x000fe400000114fb */
[----:B------:R-:W-:Y:S01]  /*1c850*/  ISETP.GE.AND P6, PT, R249, c[0x0][0x3c8], PT ;  /* 0x0000f200f9007a0c */ /* 0x000fe20003fc6270 */
        /* <DEDUP_REMOVED lines=11> */
[C---:B-----5:R-:W-:Y:S02]  /*1c910*/  IADD3 R6, R209.reuse, 0x58, RZ ;  /* 0x00000058d1067810 */ /* 0x060fe40007ffe0ff */
[----:B------:R-:W-:Y:S02]  /*1c920*/  @!P3 LEA.HI.X R9, R250, R4, R5, 0x2, P0 ;  /* 0x00000004fa09b211 */ /* 0x000fe400000f1405 */
[----:B------:R-:W-:Y:S02]  /*1c930*/  ISETP.GE.AND P4, PT, R6, c[0x0][0x3c8], PT ;  /* 0x0000f20006007a0c */ /* 0x000fe40003f86270 */
[----:B------:R-:W-:Y:S01]  /*1c940*/  SHF.R.S32.HI R7, RZ, 0x1f, R246 ;  /* 0x0000001fff077819 */ /* 0x000fe200000114f6 */
[----:B------:R5:W-:Y:S01]  /*1c950*/  @!P3 ST.E.64 [R8.64], R30 ;  /* 0x0000001e0800b985 */ /* 0x000be2000c101b06 */
[----:B------:R-:W-:Y:S02]  /*1c960*/  SHF.R.S32.HI R13, RZ, 0x1f, R6 ;  /* 0x0000001fff0d7819 */ /* 0x000fe40000011406 */
[----:B------:R-:W-:-:S02]  /*1c970*/  IADD3 R5, R209, 0x68, RZ ;  /* 0x00000068d1057810 */ /* 0x000fc40007ffe0ff */
[C---:B-1----:R-:W-:Y:S02]  /*1c980*/  IADD3 R3, R209.reuse, 0x50, RZ ;  /* 0x00000050d1037810 */ /* 0x042fe40007ffe0ff */
[----:B------:R-:W-:Y:S02]  /*1c990*/  IADD3 R2, R209, 0x60, RZ ;  /* 0x00000060d1027810 */ /* 0x000fe40007ffe0ff */
[----:B------:R-:W-:Y:S02]  /*1c9a0*/  ISETP.GE.AND P2, PT, R3, c[0x0][0x3c8], PT ;  /* 0x0000f20003007a0c */ /* 0x000fe40003f46270 */
[C---:B----4-:R-:W-:Y:S02]  /*1c9b0*/  @!P6 LEA R10, P0, R249.reuse, R0, 0x2 ;  /* 0x00000000f90ae211 */ /* 0x050fe400078010ff */
[----:B------:R-:W-:Y:S02]  /*1c9c0*/  SHF.R.S32.HI R15, RZ, 0x1f, R3 ;  /* 0x0000001fff0f7819 */ /* 0x000fe40000011403 */
[----:B------:R-:W-:-:S02]  /*1c9d0*/  @!P6 LEA.HI.X R11, R249, R4, R12, 0x2, P0 ;  /* 0x00000004f90be211 */ /* 0x000fc400000f140c */
[----:B-----5:R-:W-:-:S03]  /*1c9e0*/  @!P5 LEA R8, P1, R246, R0, 0x2 ;  /* 0x00000000f608d211 */ /* 0x020fc600078210ff */
[----:B------:R1:W-:Y:S01]  /*1c9f0*/  @!P6 ST.E.64 [R10.64], R38 ;  /* 0x000000260a00e985 */ /* 0x0003e2000c101b06 */
[----:B------:R-:W-:Y:S02]  /*1ca00*/  @!P5 LEA.HI.X R9, R246, R4, R7, 0x2, P1 ;  /* 0x00000004f609d211 */ /* 0x000fe400008f1407 */
[CC--:B------:R-:W-:Y:S02]  /*1ca10*/  @!P4 LEA R12, P1, R6.reuse, R0.reuse, 0x2 ;  /* 0x00000000060cc211 */ /* 0x0c0fe400078210ff */
[----:B------:R-:W-:Y:S01]  /*1ca20*/  IADD3 R7, R209, 0x70, RZ ;  /* 0x00000070d1077810 */ /* 0x000fe20007ffe0ff */
[----:B------:R4:W-:Y:S01]  /*1ca30*/  @!P5 ST.E.64 [R8.64], R34 ;  /* 0x000000220800d985 */ /* 0x0009e2000c101b06 */
[C---:B------:R-:W-:Y:S02]  /*1ca40*/  @!P2 LEA R14, P0, R3.reuse, R0, 0x2 ;  /* 0x00000000030ea211 */ /* 0x040fe400078010ff */
[----:B------:R-:W-:Y:S02]  /*1ca50*/  ISETP.GE.AND P6, PT, R3, c[0x0][0x3c8], PT ;  /* 0x0000f20003007a0c */ /* 0x000fe40003fc6270 */
[----:B------:R-:W-:-:S02]  /*1ca60*/  @!P4 LEA.HI.X R13, R6, R4, R13, 0x2, P1 ;  /* 0x00000004060dc211 */ /* 0x000fc400008f140d */
[----:B------:R-:W-:Y:S02]  /*1ca70*/  ISETP.GE.AND P1, PT, R7, c[0x0][0x3c8], PT ;  /* 0x0000f20007007a0c */ /* 0x000fe40003f26270 */
[----:B------:R-:W-:Y:S02]  /*1ca80*/  @!P2 LEA.HI.X R15, R3, R4, R15, 0x2, P0 ;  /* 0x00000004030fa211 */ /* 0x000fe400000f140f */
[----:B------:R-:W-:Y:S02]  /*1ca90*/  ISETP.GE.AND P5, PT, R2, c[0x0][0x3c8], PT ;  /* 0x0000f20002007a0c */ /* 0x000fe40003fa6270 */
[----:B------:R-:W-:Y:S02]  /*1caa0*/  ISETP.GE.AND P2, PT, R5, c[0x0][0x3c8], PT ;  /* 0x0000f20005007a0c */ /* 0x000fe40003f46270 */
[C---:B------:R-:W-:Y:S01]  /*1cab0*/  IADD3 R6, R209.reuse, 0x78, RZ ;  /* 0x00000078d1067810 */ /* 0x040fe20007ffe0ff */
[----:B------:R-:W-:Y:S01]  /*1cac0*/  @!P6 ST.E.64 [R14.64], R46 ;  /* 0x0000002e0e00e985 */ /* 0x000fe2000c101b06 */
[----:B------:R-:W-:-:S03]  /*1cad0*/  IADD3 R3, R209, 0x88, RZ ;  /* 0x00000088d1037810 */ /* 0x000fc60007ffe0ff */
[----:B------:R5:W-:Y:S01]  /*1cae0*/  @!P4 ST.E.64 [R12.64], R42 ;  /* 0x0000002a0c00c985 */ /* 0x000be2000c101b06 */
[----:B-1----:R-:W-:Y:S02]  /*1caf0*/  SHF.R.S32.HI R11, RZ, 0x1f, R7 ;  /* 0x0000001fff0b7819 */ /* 0x002fe40000011407 */
[-C--:B------:R-:W-:Y:S02]  /*1cb00*/  @!P1 LEA R10, P4, R7, R0.reuse, 0x2 ;  /* 0x00000000070a9211 */ /* 0x080fe400078810ff */
[-C--:B------:R-:W-:Y:S02]  /*1cb10*/  @!P5 LEA R18, P0, R2, R0.reuse, 0x2 ;  /* 0x000000000212d211 */ /* 0x080fe400078010ff */
[----:B----4-:R-:W-:Y:S02]  /*1cb20*/  SHF.R.S32.HI R9, RZ, 0x1f, R2 ;  /* 0x0000001fff097819 */ /* 0x010fe40000011402 */
[----:B------:R-:W-:Y:S02]  /*1cb30*/  SHF.R.S32.HI R8, RZ, 0x1f, R5 ;  /* 0x0000001fff087819 */ /* 0x000fe40000011405 */
[----:B--2---:R-:W-:-:S02]  /*1cb40*/  @!P2 LEA R16, P3, R5, R0, 0x2 ;  /* 0x000000000510a211 */ /* 0x004fc400078610ff */
[-C--:B------:R-:W-:Y:S02]  /*1cb50*/  @!P1 LEA.HI.X R11, R7, R4.reuse, R11, 0x2, P4 ;  /* 0x00000004070b9211 */ /* 0x080fe400020f140b */
[C---:B------:R-:W-:Y:S02]  /*1cb60*/  ISETP.GE.AND P4, PT, R2.reuse, c[0x0][0x3c8], PT ;  /* 0x0000f20002007a0c */ /* 0x040fe40003f86270 */
[-C--:B------:R-:W-:Y:S02]  /*1cb70*/  @!P5 LEA.HI.X R19, R2, R4.reuse, R9, 0x2, P0 ;  /* 0x000000040213d211 */ /* 0x080fe400000f1409 */
[----:B------:R-:W-:Y:S02]  /*1cb80*/  ISETP.GE.AND P0, PT, R6, c[0x0][0x3c8], PT ;  /* 0x0000f20006007a0c */ /* 0x000fe40003f06270 */
[----:B---3--:R-:W-:Y:S02]  /*1cb90*/  @!P2 LEA.HI.X R17, R5, R4, R8, 0x2, P3 ;  /* 0x000000040511a211 */ /* 0x008fe400018f1408 */
[----:B------:R-:W-:-:S02]  /*1cba0*/  ISETP.GE.AND P5, PT, R3, c[0x0][0x3c8], PT ;  /* 0x0000f20003007a0c */ /* 0x000fc40003fa6270 */
[----:B------:R-:W-:Y:S02]  /*1cbb0*/  IADD3 R5, R209, 0x80, RZ ;  /* 0x00000080d1057810 */ /* 0x000fe40007ffe0ff */
[----:B------:R-:W-:Y:S01]  /*1cbc0*/  SHF.R.S32.HI R9, RZ, 0x1f, R6 ;  /* 0x0000001fff097819 */ /* 0x000fe20000011406 */
[----:B------:R-:W-:Y:S01]  /*1cbd0*/  @!P4 ST.E.64 [R18.64], R54 ;  /* 0x000000361200c985 */ /* 0x000fe2000c101b06 */
[----:B------:R-:W-:Y:S02]  /*1cbe0*/  ISETP.GE.AND P6, PT, R5, c[0x0][0x3c8], PT ;  /* 0x0000f20005007a0c */ /* 0x000fe40003fc6270 */
[----:B-----5:R-:W-:Y:S01]  /*1cbf0*/  SHF.R.S32.HI R13, RZ, 0x1f, R3 ;  /* 0x0000001fff0d7819 */ /* 0x020fe20000011403 */
[----:B------:R-:W-:Y:S01]  /*1cc00*/  @!P2 ST.E.64 [R16.64], R50 ;  /* 0x000000321000a985 */ /* 0x000fe2000c101b06 */
[-C--:B------:R-:W-:Y:S02]  /*1cc10*/  @!P0 LEA R8, P3, R6, R0.reuse, 0x2 ;  /* 0x0000000006088211 */ /* 0x080fe400078610ff */
[----:B------:R-:W-:Y:S01]  /*1cc20*/  IADD3 R2, R209, 0x90, RZ ;  /* 0x00000090d1027810 */ /* 0x000fe20007ffe0ff */
[----:B------:R1:W-:Y:S01]  /*1cc30*/  @!P1 ST.E.64 [R10.64], R62 ;  /* 0x0000003e0a009985 */ /* 0x0003e2000c101b06 */
[----:B------:R-:W-:-:S02]  /*1cc40*/  @!P5 LEA R12, P2, R3, R0, 0x2 ;  /* 0x00000000030cd211 */ /* 0x000fc400078410ff */
[-C--:B------:R-:W-:Y:S02]  /*1cc50*/  @!P0 LEA.HI.X R9, R6, R4.reuse, R9, 0x2, P3 ;  /* 0x0000000406098211 */ /* 0x080fe400018f1409 */
[----:B------:R-:W-:Y:S02]  /*1cc60*/  @!P5 LEA.HI.X R13, R3, R4, R13, 0x2, P2 ;  /* 0x00000004030dd211 */ /* 0x000fe400010f140d */
[----:B------:R-:W-:Y:S01]  /*1cc70*/  SHF.R.S32.HI R7, RZ, 0x1f, R5 ;  /* 0x0000001fff077819 */ /* 0x000fe20000011405 */
[----:B------:R2:W-:Y:S01]  /*1cc80*/  @!P0 ST.E.64 [R8.64], R58 ;  /* 0x0000003a08008985 */ /* 0x0005e2000c101b06 */
[----:B------:R-:W-:Y:S02]  /*1cc90*/  @!P6 LEA R14, P3, R5, R0, 0x2 ;  /* 0x00000000050ee211 */ /* 0x000fe400078610ff */
[----:B------:R-:W-:Y:S02]  /*1cca0*/  ISETP.GE.AND P2, PT, R2, c[0x0][0x3c8], PT ;  /* 0x0000f20002007a0c */ /* 0x000fe40003f46270 */
[----:B------:R-:W-:-:S02]  /*1ccb0*/  IADD3 R6, R209, 0x98, RZ ;  /* 0x00000098d1067810 */ /* 0x000fc40007ffe0ff */
[----:B------:R-:W-:Y:S02]  /*1ccc0*/  @!P6 LEA.HI.X R15, R5, R4, R7, 0x2, P3 ;  /* 0x00000004050fe211 */ /* 0x000fe400018f1407 */
[----:B------:R-:W-:Y:S02]  /*1ccd0*/  ISETP.GE.AND P4, PT, R6, c[0x0][0x3c8], PT ;  /* 0x0000f20006007a0c */ /* 0x000fe40003f86270 */
[----:B------:R-:W-:Y:S01]  /*1cce0*/  IADD3 R5, R209, 0xa0, RZ ;  /* 0x000000a0d1057810 */ /* 0x000fe20007ffe0ff */
[----:B------:R3:W-:Y:S01]  /*1ccf0*/  @!P6 ST.E.64 [R14.64], R70 ;  /* 0x000000460e00e985 */ /* 0x0007e2000c101b06 */
[----:B------:R-:W-:Y:S02]  /*1cd00*/  SHF.R.S32.HI R7, RZ, 0x1f, R2 ;  /* 0x0000001fff077819 */ /* 0x000fe40000011402 */
[----:B------:R-:W-:Y:S01]  /*1cd10*/  ISETP.GE.AND P3, PT, R5, c[0x0][0x3c8], PT ;  /* 0x0000f20005007a0c */ /* 0x000fe20003f66270 */
[----:B------:R4:W-:Y:S01]  /*1cd20*/  @!P5 ST.E.64 [R12.64], R66 ;  /* 0x000000420c00d985 */ /* 0x0009e2000c101b06 */
[----:B------:R-:W-:-:S02]  /*1cd30*/  IADD3 R3, R209, 0xa8, RZ ;  /* 0x000000a8d1037810 */ /* 0x000fc40007ffe0ff */
[C---:B------:R-:W-:Y:S02]  /*1cd40*/  ISETP.GE.AND P6, PT, R2.reuse, c[0x0][0x3c8], PT ;  /* 0x0000f20002007a0c */ /* 0x040fe40003fc6270 */
[----:B-1----:R-:W-:-:S04]  /*1cd50*/  @!P2 LEA R10, P0, R2, R0, 0x2 ;  /* 0x00000000020aa211 */ /* 0x002fc800078010ff */
[----:B------:R-:W-:Y:S02]  /*1cd60*/  @!P2 LEA.HI.X R11, R2, R4, R7, 0x2, P0 ;  /* 0x00000004020ba211 */ /* 0x000fe400000f1407 */
[----:B------:R-:W-:Y:S02]  /*1cd70*/  ISETP.GE.AND P2, PT, R3, c[0x0][0x3c8], PT ;  /* 0x0000f20003007a0c */ /* 0x000fe40003f46270 */
[----:B--2---:R-:W-:Y:S02]  /*1cd80*/  SHF.R.S32.HI R9, RZ, 0x1f, R6 ;  /* 0x0000001fff097819 */ /* 0x004fe40000011406 */
[CC--:B------:R-:W-:Y:S01]  /*1cd90*/  @!P4 LEA R8, P1, R6.reuse, R0.reuse, 0x2 ;  /* 0x000000000608c211 */ /* 0x0c0fe200078210ff */
[----:B------:R1:W-:Y:S01]  /*1cda0*/  @!P6 ST.E.64 [R10.64], R78 ;  /* 0x0000004e0a00e985 */ /* 0x0003e2000c101b06 */
[----:B------:R-:W-:Y:S02]  /*1cdb0*/  @!P3 LEA R16, P0, R5, R0, 0x2 ;  /* 0x000000000510b211 */ /* 0x000fe400078010ff */
[----:B------:R-:W-:-:S02]  /*1cdc0*/  @!P4 LEA.HI.X R9, R6, R4, R9, 0x2, P1 ;  /* 0x000000040609c211 */ /* 0x000fc400008f1409 */
[C---:B------:R-:W-:Y:S02]  /*1cdd0*/  IADD3 R6, R209.reuse, 0xb8, RZ ;  /* 0x000000b8d1067810 */ /* 0x040fe40007ffe0ff */
[----:B------:R-:W-:Y:S01]  /*1cde0*/  IADD3 R7, R209, 0xb0, RZ ;  /* 0x000000b0d1077810 */ /* 0x000fe20007ffe0ff */
[----:B------:R2:W-:Y:S01]  /*1cdf0*/  @!P4 ST.E.64 [R8.64], R74 ;  /* 0x0000004a0800c985 */ /* 0x0005e2000c101b06 */
[----:B---3--:R-:W-:Y:S02]  /*1ce00*/  @!P2 LEA R14, P5, R3, R0, 0x2 ;  /* 0x00000000030ea211 */ /* 0x008fe400078a10ff */
[----:B------:R-:W-:Y:S02]  /*1ce10*/  IADD3 R2, R209, 0xc8, RZ ;  /* 0x000000c8d1027810 */ /* 0x000fe40007ffe0ff */
[----:B----4-:R-:W-:Y:S02]  /*1ce20*/  SHF.R.S32.HI R13, RZ, 0x1f, R5 ;  /* 0x0000001fff0d7819 */ /* 0x010fe40000011405 */
[----:B------:R-:W-:-:S02]  /*1ce30*/  SHF.R.S32.HI R12, RZ, 0x1f, R3 ;  /* 0x0000001fff0c7819 */ /* 0x000fc40000011403 */
[-C--:B------:R-:W-:Y:S02]  /*1ce40*/  @!P3 LEA.HI.X R17, R5, R4.reuse, R13, 0x2, P0 ;  /* 0x000000040511b211 */ /* 0x080fe400000f140d */
[----:B------:R-:W-:Y:S02]  /*1ce50*/  ISETP.GE.AND P0, PT, R6, c[0x0][0x3c8], PT ;  /* 0x0000f20006007a0c */ /* 0x000fe40003f06270 */
[----:B------:R-:W-:Y:S01]  /*1ce60*/  @!P2 LEA.HI.X R15, R3, R4, R12, 0x2, P5 ;  /* 0x00000004030fa211 */ /* 0x000fe200028f140c */
[----:B------:R3:W-:Y:S01]  /*1ce70*/  @!P3 ST.E.64 [R16.64], R86 ;  /* 0x000000561000b985 */ /* 0x0007e2000c101b06 */
[----:B------:R-:W-:Y:S02]  /*1ce80*/  IADD3 R3, R209, 0xc0, RZ ;  /* 0x000000c0d1037810 */ /* 0x000fe40007ffe0ff */
[----:B------:R-:W-:Y:S01]  /*1ce90*/  SHF.R.S32.HI R5, RZ, 0x1f, R6 ;  /* 0x0000001fff057819 */ /* 0x000fe20000011406 */
[----:B------:R4:W-:Y:S01]  /*1cea0*/  @!P2 ST.E.64 [R14.64], R82 ;  /* 0x000000520e00a985 */ /* 0x0009e2000c101b06 */
[----:B------:R-:W-:-:S02]  /*1ceb0*/  ISETP.GE.AND P6, PT, R3, c[0x0][0x3c8], PT ;  /* 0x0000f20003007a0c */ /* 0x000fc40003fc6270 */
[----:B------:R-:W-:-:S03]  /*1cec0*/  ISETP.GE.AND P1, PT, R7, c[0x0][0x3c8], PT ;  /* 0x0000f20007007a0c */ /* 0x000fc60003f26270 */
[----:B-1----:R-:W-:-:S04]  /*1ced0*/  @!P0 LEA R10, P4, R6, R0, 0x2 ;  /* 0x00000000060a8211 */ /* 0x002fc800078810ff */
[----:B------:R-:W-:Y:S02]  /*1cee0*/  @!P0 LEA.HI.X R11, R6, R4, R5, 0x2, P4 ;  /* 0x00000004060b8211 */ /* 0x000fe400020f1405 */
[----:B------:R-:W-:Y:S02]  /*1cef0*/  ISETP.GE.AND P4, PT, R2, c[0x0][0x3c8], PT ;  /* 0x0000f20002007a0c */ /* 0x000fe40003f86270 */
[----:B------:R-:W-:Y:S02]  /*1cf00*/  SHF.R.S32.HI R5, RZ, 0x1f, R3 ;  /* 0x0000001fff057819 */ /* 0x000fe40000011403 */
[----:B--2---:R-:W-:Y:S02]  /*1cf10*/  SHF.R.S32.HI R8, RZ, 0x1f, R7 ;  /* 0x0000001fff087819 */ /* 0x004fe40000011407 */
[----:B------:R-:W-:Y:S02]  /*1cf20*/  @!P1 LEA R12, P5, R7, R0, 0x2 ;  /* 0x00000000070c9211 */ /* 0x000fe400078a10ff */
[----:B------:R-:W-:-:S02]  /*1cf30*/  SHF.R.S32.HI R6, RZ, 0x1f, R2 ;  /* 0x0000001fff067819 */ /* 0x000fc40000011402 */
[----:B------:R-:W-:Y:S02]  /*1cf40*/  @!P1 LEA.HI.X R13, R7, R4, R8, 0x2, P5 ;  /* 0x00000004070d9211 */ /* 0x000fe400028f1408 */
[----:B------:R-:W-:Y:S02]  /*1cf50*/  IADD3 R7, R209, 0xd0, RZ ;  /* 0x000000d0d1077810 */ /* 0x000fe40007ffe0ff */
[-C--:B---3--:R-:W-:Y:S01]  /*1cf60*/  @!P4 LEA R16, P2, R2, R0.reuse, 0x2 ;  /* 0x000000000210c211 */ /* 0x088fe200078410ff */
[----:B------:R1:W-:Y:S01]  /*1cf70*/  @!P1 ST.E.64 [R12.64], R134 ;  /* 0x000000860c009985 */ /* 0x0003e2000c101b06 */
[----:B------:R-:W-:Y:S02]  /*1cf80*/  ISETP.GE.AND P5, PT, R7, c[0x0][0x3c8], PT ;  /* 0x0000f20007007a0c */ /* 0x000fe40003fa6270 */
[----:B----4-:R-:W-:Y:S01]  /*1cf90*/  @!P6 LEA R14, P3, R3, R0, 0x2 ;  /* 0x00000000030ee211 */ /* 0x010fe200078610ff */
[----:B------:R2:W-:Y:S01]  /*1cfa0*/  @!P0 ST.E.64 [R10.64], R90 ;  /* 0x0000005a0a008985 */ /* 0x0005e2000c101b06 */
[----:B------:R-:W-:-:S02]  /*1cfb0*/  IADD3 R8, R209, 0xd8, RZ ;  /* 0x000000d8d1087810 */ /* 0x000fc40007ffe0ff */
[----:B------:R-:W-:Y:S02]  /*1cfc0*/  @!P6 LEA.HI.X R15, R3, R4, R5, 0x2, P3 ;  /* 0x00000004030fe211 */ /* 0x000fe400018f1405 */
[----:B------:R-:W-:Y:S02]  /*1cfd0*/  ISETP.GE.AND P3, PT, R2, c[0x0][0x3c8], PT ;  /* 0x0000f20002007a0c */ /* 0x000fe40003f66270 */
[----:B------:R-:W-:Y:S01]  /*1cfe0*/  ISETP.GE.AND P4, PT, R8, c[0x0][0x3c8], PT ;  /* 0x0000f20008007a0c */ /* 0x000fe20003f86270 */
[----:B------:R-:W-:Y:S01]  /*1cff0*/  @!P6 ST.E.64 [R14.64], R138 ;  /* 0x0000008a0e00e985 */ /* 0x000fe2000c101b06 */
[----:B------:R-:W-:Y:S02]  /*1d000*/  SHF.R.S32.HI R3, RZ, 0x1f, R7 ;  /* 0x0000001fff037819 */ /* 0x000fe40000011407 */
[----:B------:R-:W-:Y:S02]  /*1d010*/  IADD3 R5, R209, 0xe8, RZ ;  /* 0x000000e8d1057810 */ /* 0x000fe40007ffe0ff */
[----:B------:R-:W-:-:S02]  /*1d020*/  SHF.R.S32.HI R9, RZ, 0x1f, R8 ;  /* 0x0000001fff097819 */ /* 0x000fc40000011408 */
[----:B------:R-:W-:-:S03]  /*1d030*/  ISETP.GE.AND P6, PT, R2, c[0x0][0x3c8], PT ;  /* 0x0000f20002007a0c */ /* 0x000fc60003fc6270 */
[----:B------:R-:W-:Y:S02]  /*1d040*/  @!P3 LEA.HI.X R17, R2, R4, R6, 0x2, P2 ;  /* 0x000000040211b211 */ /* 0x000fe400010f1406 */
[----:B------:R-:W-:Y:S02]  /*1d050*/  IADD3 R6, R209, 0xe0, RZ ;  /* 0x000000e0d1067810 */ /* 0x000fe40007ffe0ff */
[----:B------:R-:W-:Y:S02]  /*1d060*/  ISETP.GE.AND P2, PT, R5, c[0x0][0x3c8], PT ;  /* 0x0000f20005007a0c */ /* 0x000fe40003f46270 */
[----:B------:R-:W-:Y:S02]  /*1d070*/  ISETP.GE.AND P3, PT, R6, c[0x0][0x3c8], PT ;  /* 0x0000f20006007a0c */ /* 0x000fe40003f66270 */
[-C--:B-1----:R-:W-:Y:S02]  /*1d080*/  @!P5 LEA R12, P1, R7, R0.reuse, 0x2 ;  /* 0x00000000070cd211 */ /* 0x082fe400078210ff */
[----:B------:R-:W-:Y:S01]  /*1d090*/  @!P6 ST.E.64 [R16.64], R154 ;  /* 0x0000009a1000e985 */ /* 0x000fe2000c101b06 */
[----:B--2---:R-:W-:-:S02]  /*1d0a0*/  @!P4 LEA R10, P0, R8, R0, 0x2 ;  /* 0x00000000080ac211 */ /* 0x004fc400078010ff */
[-C--:B------:R-:W-:Y:S02]  /*1d0b0*/  @!P5 LEA.HI.X R13, R7, R4.reuse, R3, 0x2, P1 ;  /* 0x00000004070dd211 */ /* 0x080fe400008f1403 */
[----:B------:R-:W-:Y:S02]  /*1d0c0*/  IADD3 R3, R209, 0xf0, RZ ;  /* 0x000000f0d1037810 */ /* 0x000fe40007ffe0ff */
[----:B------:R-:W-:Y:S01]  /*1d0d0*/  @!P4 LEA.HI.X R11, R8, R4, R9, 0x2, P0 ;  /* 0x00000004080bc211 */ /* 0x000fe200000f1409 */
[----:B------:R-:W-:Y:S01]  /*1d0e0*/  @!P5 ST.E.64 [R12.64], R150 ;  /* 0x000000960c00d985 */ /* 0x000fe2000c101b06 */
[----:B------:R-:W-:Y:S02]  /*1d0f0*/  ISETP.GE.AND P1, PT, R3, c[0x0][0x3c8], PT ;  /* 0x0000f20003007a0c */ /* 0x000fe40003f26270 */
[----:B------:R-:W-:Y:S01]  /*1d100*/  SHF.R.S32.HI R7, RZ, 0x1f, R6 ;  /* 0x0000001fff077819 */ /* 0x000fe20000011406 */
[----:B------:R-:W-:Y:S01]  /*1d110*/  @!P4 ST.E.64 [R10.64], R114 ;  /* 0x000000720a00c985 */ /* 0x000fe2000c101b06 */
[----:B------:R-:W-:-:S04]  /*1d120*/  @!P3 LEA R8, P0, R6, R0, 0x2 ;  /* 0x000000000608b211 */ /* 0x000fc800078010ff */
        /* <DEDUP_REMOVED lines=18> */
.L_x_3316:
        /* <DEDUP_REMOVED lines=18> */
.L_x_3337:
        /* <DEDUP_REMOVED lines=55> */
.L_x_3339:
[----:B------:R-:W-:Y:S05]  /*1d6e0*/  BSYNC B0 ;  /* 0x0000000000007941 */ /* 0x000fea0003800000 */
.L_x_3338:
        /* <DEDUP_REMOVED lines=36> */
.L_x_3395:
[----:B------:R-:W-:Y:S05]  /*1d930*/  BRA.DIV ~URZ, `(.L_x_3341) ;  /* 0x000024727f007947 */ /* 0x000fea000b800000 */
[----:B------:R3:W4:Y:S02]  /*1d940*/  SHFL.IDX PT, R2, R14, RZ, 0x181f ;  /* 0x00181fff0e027589 */ /* 0x00072400000e0000 */
.L_x_3396:
        /* <DEDUP_REMOVED lines=27> */
.L_x_3343:
[----:B------:R-:W-:Y:S05]  /*1db00*/  BSYNC B0 ;  /* 0x0000000000007941 */ /* 0x000fea0003800000 */
.L_x_3342:
[----:B------:R-:W-:Y:S05]  /*1db10*/  BRA.DIV ~URZ, `(.L_x_3344) ;  /* 0x000023027f007947 */ /* 0x000fea000b800000 */
[----:B--2---:R2:W1:Y:S04]  /*1db20*/  SHFL.IDX PT, R10, R11, 0x1, 0x181f ;  /* 0x00381f000b0a7f89 */ /* 0x00446800000e0000 */
[----:B----4-:R2:W4:Y:S02]  /*1db30*/  SHFL.IDX PT, R2, R14, 0x1, 0x181f ;  /* 0x00381f000e027f89 */ /* 0x01052400000e0000 */
.L_x_3397:
        /* <DEDUP_REMOVED lines=20> */
.L_x_3346:
[----:B------:R-:W-:Y:S05]  /*1dc80*/  BSYNC B0 ;  /* 0x0000000000007941 */ /* 0x000fea0003800000 */
.L_x_3345:
[----:B------:R-:W-:Y:S05]  /*1dc90*/  BRA.DIV ~URZ, `(.L_x_3347) ;  /* 0x000022527f007947 */ /* 0x000fea000b800000 */
[----:B-1----:R1:W2:Y:S02]  /*1dca0*/  SHFL.IDX PT, R10, R11, 0x2, 0x181f ;  /* 0x00581f000b0a7f89 */ /* 0x0022a400000e0000 */
.L_x_3398:
[----:B------:R-:W-:Y:S05]  /*1dcb0*/  BRA.DIV ~URZ, `(.L_x_3348) ;  /* 0x000022a27f007947 */ /* 0x000fea000b800000 */
[----:B----4-:R4:W1:Y:S02]  /*1dcc0*/  SHFL.IDX PT, R2, R14, 0x2, 0x181f ;  /* 0x00581f000e027f89 */ /* 0x01086400000e0000 */
.L_x_3399:
        /* <DEDUP_REMOVED lines=20> */
.L_x_3350:
[----:B------:R-:W-:Y:S05]  /*1de10*/  BSYNC B0 ;  /* 0x0000000000007941 */ /* 0x000fea0003800000 */
.L_x_3349:
[----:B------:R-:W-:Y:S05]  /*1de20*/  BRA.DIV ~URZ, `(.L_x_3351) ;  /* 0x000021a27f007947 */ /* 0x000fea000b800000 */
[----:B--2---:R2:W3:Y:S04]  /*1de30*/  SHFL.IDX PT, R10, R11, 0x3, 0x181f ;  /* 0x00781f000b0a7f89 */ /* 0x0044e800000e0000 */
[----:B-1----:R2:W1:Y:S02]  /*1de40*/  SHFL.IDX PT, R2, R14, 0x3, 0x181f ;  /* 0x00781f000e027f89 */ /* 0x00246400000e0000 */
.L_x_3400:
        /* <DEDUP_REMOVED lines=19> */
.L_x_3331:
[----:B------:R-:W-:Y:S05]  /*1df80*/  BSYNC B1 ;  /* 0x0000000000017941 */ /* 0x000fea0003800000 */
.L_x_3315:
        /* <DEDUP_REMOVED lines=13> */
.L_x_3401:
[----:B------:R-:W-:Y:S05]  /*1e060*/  BRA.DIV ~URZ, `(.L_x_3354) ;  /* 0x000020a27f007947 */ /* 0x000fea000b800000 */
[----:B------:R4:W2:Y:S02]  /*1e070*/  SHFL.IDX PT, R8, R110, 0x1, 0x1f ;  /* 0x00201f006e087f89 */ /* 0x0008a400000e0000 */
.L_x_3402:
        /* <DEDUP_REMOVED lines=18> */
.L_x_3403:
        /* <DEDUP_REMOVED lines=16> */
.L_x_3404:
[----:B----4-:R-:W-:Y:S01]  /*1e2a0*/  IMAD R0, R0, c[0x0][0x538], RZ ;  /* 0x00014e0000007a24 */ /* 0x010fe200078e02ff */
[----:B------:R-:W-:Y:S04]  /*1e2b0*/  BSSY B1, `(.L_x_3357) ;  /* 0x00000c7000017945 */ /* 0x000fe80003800000 */
[----:B--2---:R-:W-:-:S04]  /*1e2c0*/  IADD3 R8, R0, R8, RZ ;  /* 0x0000000800087210 */ /* 0x004fc80007ffe0ff */
[----:B---3--:R-:W-:-:S13]  /*1e2d0*/  ISETP.GT.AND P0, PT, R8, R10, PT ;  /* 0x0000000a0800720c */ /* 0x008fda0003f04270 */
[----:B------:R-:W-:Y:S05]  /*1e2e0*/  @P0 BRA `(.L_x_3358) ;  /* 0x0000024000000947 */ /* 0x000fea0003800000 */
.L_x_3362:
        /* <DEDUP_REMOVED lines=16> */
.L_x_3405:
        /* <DEDUP_REMOVED lines=16> */
.L_x_3406:
[----:B--2---:R-:W-:-:S05]  /*1e4f0*/  IMAD R0, R0, c[0x0][0x538], RZ ;  /* 0x00014e0000007a24 */ /* 0x004fca00078e02ff */
[----:B------:R-:W-:-:S04]  /*1e500*/  IADD3 R8, R0, R8, RZ ;  /* 0x0000000800087210 */ /* 0x000fc80007ffe0ff */
[----:B------:R-:W-:-:S13]  /*1e510*/  ISETP.GT.AND P0, PT, R8, R10, PT ;  /* 0x0000000a0800720c */ /* 0x000fda0003f04270 */
[----:B-1----:R-:W-:Y:S05]  /*1e520*/  @!P0 BRA `(.L_x_3362) ;  /* 0xfffffdc000008947 */ /* 0x002fea000383ffff */
.L_x_3358:
[----:B------:R-:W-:-:S05]  /*1e530*/  IADD3 R12, -R0, R8, RZ ;  /* 0x00000008000c7210 */ /* 0x000fca0007ffe1ff */
[----:B------:R-:W-:-:S05]  /*1e540*/  IMAD R0, R4, c[0x0][0x538], R12 ;  /* 0x00014e0004007a24 */ /* 0x000fca00078e020c */
[----:B------:R-:W-:Y:S01]  /*1e550*/  ISETP.GT.AND P0, PT, R0, R10, PT ;  /* 0x0000000a0000720c */ /* 0x000fe20003f04270 */
[----:B------:R-:W-:-:S12]  /*1e560*/  BRA.DIV ~URZ, `(.L_x_3363) ;  /* 0x000020027f007947 */ /* 0x000fd8000b800000 */
[----:B------:R-:W-:-:S04]  /*1e570*/  VOTE.ANY R11, PT, !P0 ;  /* 0x00000000000b7806 */ /* 0x000fc800040e0100 */
.L_x_3407:
[----:B------:R-:W2:Y:S02]  /*1e580*/  POPC R0, R11 ;  /* 0x0000000b00007309 */ /* 0x000ea40000000000 */
[----:B--2---:R-:W-:Y:S01]  /*1e590*/  IADD3 R231, R0, R231, RZ ;  /* 0x000000e700e77210 */ /* 0x004fe20007ffe0ff */
[----:B------:R-:W-:Y:S05]  /*1e5a0*/  BRA.DIV ~URZ, `(.L_x_3364) ;  /* 0x000020127f007947 */ /* 0x000fea000b800000 */
[----:B------:R2:W3:Y:S04]  /*1e5b0*/  SHFL.IDX PT, R8, R6, R0, 0x1f ;  /* 0x00001f0006087589 */ /* 0x0004e800000e0000 */
[----:B------:R2:W4:Y:S02]  /*1e5c0*/  SHFL.IDX PT, R7, R7, R0, 0x1f ;  /* 0x00001f0007077589 */ /* 0x00052400000e0000 */
.L_x_3408:
[----:B------:R-:W-:Y:S01]  /*1e5d0*/  ISETP.NE.AND P0, PT, R11, RZ, PT ;  /* 0x000000ff0b00720c */ /* 0x000fe20003f05270 */
[----:B------:R-:W-:-:S12]  /*1e5e0*/  BSSY B0, `(.L_x_3365) ;  /* 0x0000005000007945 */ /* 0x000fd80003800000 */
[----:B------:R-:W-:Y:S05]  /*1e5f0*/  @!P0 BRA `(.L_x_3366) ;  /* 0x0000003000008947 */ /* 0x000fea0003800000 */
[----:B--2---:R-:W-:Y:S01]  /*1e600*/  IADD3 R0, R0, -0x1, RZ ;  /* 0xffffffff00007810 */ /* 0x004fe20007ffe0ff */
[----:B------:R-:W-:Y:S05]  /*1e610*/  BRA.DIV ~URZ, `(.L_x_3367) ;  /* 0x000020727f007947 */ /* 0x000fea000b800000 */
[----:B------:R2:W1:Y:S02]  /*1e620*/  SHFL.IDX PT, R13, R4, R0, 0x1f ;  /* 0x00001f00040d7589 */ /* 0x00046400000e0000 */
.L_x_3366:
[----:B------:R-:W-:Y:S05]  /*1e630*/  BSYNC B0 ;  /* 0x0000000000007941 */ /* 0x000fea0003800000 */
.L_x_3365:
        /* <DEDUP_REMOVED lines=67> */
.L_x_3369:
        /* <DEDUP_REMOVED lines=67> */
.L_x_3370:
[----:B------:R-:W-:Y:S05]  /*1eea0*/  BSYNC B0 ;  /* 0x0000000000007941 */ /* 0x000fea0003800000 */
.L_x_3368:
[----:B------:R-:W-:-:S04]  /*1eeb0*/  LOP3.LUT R2, RZ, R2, RZ, 0x33, !PT ;  /* 0x00000002ff027212 */ /* 0x000fc800078e33ff */
[----:B------:R-:W-:Y:S01]  /*1eec0*/  IADD3 R229, R2, R8, RZ ;  /* 0x0000000802e57210 */ /* 0x000fe20007ffe0ff */
[----:B------:R-:W-:Y:S05]  /*1eed0*/  BRA `(.L_x_3371) ;  /* 0x0000004000007947 */ /* 0x000fea0003800000 */
.L_x_3359:
[----:B------:R-:W-:Y:S01]  /*1eee0*/  IMAD.MOV.U32 R228, RZ, RZ, R10 ;  /* 0x000000ffffe47224 */ /* 0x000fe200078e000a */
[----:B------:R-:W-:Y:S01]  /*1eef0*/  MOV R230, RZ ;  /* 0x000000ff00e67202 */ /* 0x000fe20000000f00 */
[----:B------:R-:W-:Y:S01]  /*1ef00*/  IMAD.MOV.U32 R229, RZ, RZ, RZ ;  /* 0x000000ffffe57224 */ /* 0x000fe200078e00ff */
[----:B------:R-:W-:Y:S02]  /*1ef10*/  MOV R231, c[0x0][0x53c] ;  /* 0x00014f0000e77a02 */ /* 0x000fe40000000f00 */
.L_x_3371:
[----:B------:R-:W-:Y:S05]  /*1ef20*/  BSYNC B1 ;  /* 0x0000000000017941 */ /* 0x000fea0003800000 */
.L_x_3357:
[----:B------:R-:W-:Y:S01]  /*1ef30*/  WARPSYNC 0xffffffff ;  /* 0xffffffff00007948 */ /* 0x000fe20003800000 */
[----:B------:R-:W-:Y:S01]  /*1ef40*/  BAR.SYNC.DEFER_BLOCKING 0x4, 0x100 ;  /* 0x0104000000007b1d */ /* 0x000fe20000010000 */
[----:B------:R-:W-:-:S13]  /*1ef50*/  ISETP.NE.AND P0, PT, R14, RZ, PT ;  /* 0x000000ff0e00720c */ /* 0x000fda0003f05270 */
[----:B------:R2:W-:Y:S04]  /*1ef60*/  @!P0 STS.128 [0x20080], R228 ;  /* 0x020080e4ff008388 */ /* 0x0005e80000000c00 */
[----:B------:R-:W-:Y:S06]  /*1ef70*/  BAR.ARV 0x5, 0x100 ;  /* 0x0144000000007b1d */ /* 0x000fec0000002000 */
.L_x_3352:
[----:B-1----:R-:W-:-:S13]  /*1ef80*/  ISETP.GE.AND P0, PT, R231, c[0x0][0x53c], PT ;  /* 0x00014f00e7007a0c */ /* 0x002fda0003f06270 */
[----:B--23--:R-:W-:Y:S01]  /*1ef90*/  @P0 CALL.REL.NOINC `(.L_x_3372) ;  /* 0x0000001000000944 */ /* 0x00cfe20003c00000 */
[----:B------:R-:W-:Y:S05]  /*1efa0*/  BRA `(.L_x_3373) ;  /* 0xfffe28b000007947 */ /* 0x000fea000383ffff */
.L_x_3372:
[----:B------:R-:W-:Y:S05]  /*1efb0*/  EXIT ;  /* 0x000000000000794d */ /* 0x000fea0003800000 */
.L_x_3139:
[----:B------:R-:W-:Y:S01]  /*1efc0*/  IMAD.MOV.U32 R0, RZ, RZ, R5 ;  /* 0x000000ffff007224 */ /* 0x000fe200078e0005 */
[----:B------:R-:W-:Y:S02]  /*1efd0*/  MOV R2, 0x1 ;  /* 0x0000000100027802 */ /* 0x000fe40000000f00 */
[----:B------:R-:W-:Y:S02]  /*1efe0*/  MOV R3, 0x1f000 ;  /* 0x0001f00000037802 */ /* 0x000fe40000000f00 */
[----:B--2---:R-:W-:Y:S05]  /*1eff0*/  CALL.REL.NOINC `($__internal_66_$__cuda_sm70_shflsync_up_p) ;  /* 0x000017a000007944 */ /* 0x004fea0003c00000 */
[----:B------:R-:W-:Y:S01]  /*1f000*/  MOV R0, R4 ;  /* 0x0000000400007202 */ /* 0x000fe20000000f00 */
[----:B------:R-:W-:Y:S05]  /*1f010*/  BRA `(.L_x_3374) ;  /* 0xfffe144000007947 */ /* 0x000fea000383ffff */
.L_x_3140:
[----:B------:R-:W-:Y:S01]  /*1f020*/  IMAD.MOV.U32 R0, RZ, RZ, R5 ;  /* 0x000000ffff007224 */ /* 0x000fe200078e0005 */
[----:B------:R-:W-:Y:S02]  /*1f030*/  MOV R2, 0x2 ;  /* 0x0000000200027802 */ /* 0x000fe40000000f00 */
[----:B------:R-:W-:Y:S02]  /*1f040*/  MOV R3, 0x1f060 ;  /* 0x0001f06000037802 */ /* 0x000fe40000000f00 */
[----:B--2---:R-:W-:Y:S05]  /*1f050*/  CALL.REL.NOINC `($__internal_66_$__cuda_sm70_shflsync_up_p) ;  /* 0x0000174000007944 */ /* 0x004fea0003c00000 */
[----:B------:R-:W-:Y:S01]  /*1f060*/  SEL R0, R4, RZ, P4 ;  /* 0x000000ff04007207 */ /* 0x000fe20002000000 */
[----:B------:R-:W-:Y:S01]  /*1f070*/  IMAD.MOV.U32 R2, RZ, RZ, 0x4 ;  /* 0x00000004ff027424 */ /* 0x000fe200078e00ff */
[----:B------:R-:W-:-:S03]  /*1f080*/  MOV R3, 0x1f0b0 ;  /* 0x0001f0b000037802 */ /* 0x000fc60000000f00 */
[----:B------:R-:W-:Y:S02]  /*1f090*/  IMAD.IADD R0, R5, 0x1, R0 ;  /* 0x0000000105007824 */ /* 0x000fe400078e0200 */
[----:B------:R-:W-:Y:S05]  /*1f0a0*/  CALL.REL.NOINC `($__internal_66_$__cuda_sm70_shflsync_up_p) ;  /* 0x000016f000007944 */ /* 0x000fea0003c00000 */
        /* <DEDUP_REMOVED lines=12> */
[----:B------:R-:W-:Y:S02]  /*1f170*/  MOV R3, 0x1f ;  /* 0x0000001f00037802 */ /* 0x000fe40000000f00 */
[----:B------:R-:W-:Y:S01]  /*1f180*/  MOV R2, 0x1f1c0 ;  /* 0x0001f1c000027802 */ /* 0x000fe20000000f00 */
[----:B------:R-:W-:-:S04]  /*1f190*/  IMAD.IADD R4, R0, 0x1, R4 ;  /* 0x0000000100047824 */ /* 0x000fc800078e0204 */
[----:B------:R-:W-:Y:S02]  /*1f1a0*/  IMAD.MOV.U32 R9, RZ, RZ, R4 ;  /* 0x000000ffff097224 */ /* 0x000fe400078e0004 */
[----:B------:R-:W-:Y:S05]  /*1f1b0*/  CALL.REL.NOINC `($__internal_65_$__cuda_sm70_shflsync_idx_p) ;  /* 0x0000159000007944 */ /* 0x000fea0003c00000 */
[----:B------:R-:W-:Y:S01]  /*1f1c0*/  MOV R0, R5 ;  /* 0x0000000500007202 */ /* 0x000fe20000000f00 */
[----:B------:R-:W-:Y:S05]  /*1f1d0*/  BRA `(.L_x_3375) ;  /* 0xfffe138000007947 */ /* 0x000fea000383ffff */
.L_x_3142:
[----:B------:R-:W-:Y:S02]  /*1f1e0*/  SEL R0, RZ, 0x1, P0 ;  /* 0x00000001ff007807 */ /* 0x000fe40000000000 */
[----:B------:R-:W-:Y:S02]  /*1f1f0*/  MOV R2, 0x1f210 ;  /* 0x0001f21000027802 */ /* 0x000fe40000000f00 */
[----:B--2---:R-:W-:Y:S05]  /*1f200*/  CALL.REL.NOINC `($__internal_67_$__cuda_sm70_votesync_ballot) ;  /* 0x0000160000007944 */ /* 0x004fea0003c00000 */
[----:B------:R-:W-:Y:S01]  /*1f210*/  MOV R11, R0 ;  /* 0x00000000000b7202 */ /* 0x000fe20000000f00 */
[----:B------:R-:W-:Y:S05]  /*1f220*/  BRA `(.L_x_3376) ;  /* 0xfffe13c000007947 */ /* 0x000fea000383ffff */
.L_x_3143:
[----:B------:R-:W-:Y:S01]  /*1f230*/  IMAD.MOV.U32 R9, RZ, RZ, R10 ;  /* 0x000000ffff097224 */ /* 0x000fe200078e000a */
[----:B------:R-:W-:Y:S01]  /*1f240*/  MOV R5, R0 ;  /* 0x0000000000057202 */ /* 0x000fe20000000f00 */
[----:B------:R-:W-:Y:S01]  /*1f250*/  IMAD.MOV.U32 R3, RZ, RZ, 0x1f ;  /* 0x0000001fff037424 */ /* 0x000fe200078e00ff */
[----:B------:R-:W-:Y:S02]  /*1f260*/  MOV R2, 0x1f280 ;  /* 0x0001f28000027802 */ /* 0x000fe40000000f00 */
[----:B------:R-:W-:Y:S05]  /*1f270*/  CALL.REL.NOINC `($__internal_65_$__cuda_sm70_shflsync_idx_p) ;  /* 0x000014d000007944 */ /* 0x000fea0003c00000 */
[----:B------:R-:W-:Y:S01]  /*1f280*/  IMAD.MOV.U32 R229, RZ, RZ, R5 ;  /* 0x000000ffffe57224 */ /* 0x000fe200078e0005 */
[----:B------:R-:W-:Y:S01]  /*1f290*/  MOV R9, R8 ;  /* 0x0000000800097202 */ /* 0x000fe20000000f00 */
[----:B------:R-:W-:Y:S01]  /*1f2a0*/  IMAD.MOV.U32 R6, RZ, RZ, RZ ;  /* 0x000000ffff067224 */ /* 0x000fe200078e00ff */
[----:B------:R-:W-:Y:S01]  /*1f2b0*/  MOV R5, R0 ;  /* 0x0000000000057202 */ /* 0x000fe20000000f00 */
[----:B------:R-:W-:Y:S01]  /*1f2c0*/  IMAD.MOV.U32 R3, RZ, RZ, 0x1f ;  /* 0x0000001fff037424 */ /* 0x000fe200078e00ff */
[----:B------:R-:W-:-:S02]  /*1f2d0*/  MOV R2, 0x1f2f0 ;  /* 0x0001f2f000027802 */ /* 0x000fc40000000f00 */
[----:B------:R-:W-:Y:S05]  /*1f2e0*/  CALL.REL.NOINC `($__internal_65_$__cuda_sm70_shflsync_idx_p) ;  /* 0x0000146000007944 */ /* 0x000fea0003c00000 */
[----:B------:R-:W-:Y:S01]  /*1f2f0*/  MOV R10, R5 ;  /* 0x00000005000a7202 */ /* 0x000fe20000000f00 */
[----:B------:R-:W-:Y:S05]  /*1f300*/  BRA `(.L_x_3377) ;  /* 0xfffe134000007947 */ /* 0x000fea000383ffff */
.L_x_3146:
[----:B------:R-:W-:Y:S01]  /*1f310*/  IMAD.MOV.U32 R9, RZ, RZ, R4 ;  /* 0x000000ffff097224 */ /* 0x000fe200078e0004 */
[----:B------:R-:W-:-:S02]  /*1f320*/  MOV R3, 0x1f ;  /* 0x0000001f00037802 */ /* 0x000fc40000000f00 */
[----:B------:R-:W-:Y:S02]  /*1f330*/  MOV R2, 0x1f350 ;  /* 0x0001f35000027802 */ /* 0x000fe40000000f00 */
[----:B-123--:R-:W-:Y:S05]  /*1f340*/  CALL.REL.NOINC `($__internal_65_$__cuda_sm70_shflsync_idx_p) ;  /* 0x0000140000007944 */ /* 0x00efea0003c00000 */
[----:B------:R-:W-:Y:S01]  /*1f350*/  MOV R6, R5 ;  /* 0x0000000500067202 */ /* 0x000fe20000000f00 */
[----:B------:R-:W-:Y:S05]  /*1f360*/  BRA `(.L_x_3145) ;  /* 0xfffe134000007947 */ /* 0x000fea000383ffff */
.L_x_3195:
[----:B------:R-:W-:Y:S01]  /*1f370*/  IMAD.MOV.U32 R9, RZ, RZ, R16 ;  /* 0x000000ffff097224 */ /* 0x000fe200078e0010 */
[----:B------:R-:W-:Y:S01]  /*1f380*/  MOV R5, RZ ;  /* 0x000000ff00057202 */ /* 0x000fe20000000f00 */
[----:B------:R-:W-:Y:S01]  /*1f390*/  IMAD.MOV.U32 R3, RZ, RZ, 0x181f ;  /* 0x0000181fff037424 */ /* 0x000fe200078e00ff */
[----:B------:R-:W-:Y:S02]  /*1f3a0*/  MOV R2, 0x1f3c0 ;  /* 0x0001f3c000027802 */ /* 0x000fe40000000f00 */
[----:B-----5:R-:W-:Y:S05]  /*1f3b0*/  CALL.REL.NOINC `($__internal_65_$__cuda_sm70_shflsync_idx_p) ;  /* 0x0000139000007944 */ /* 0x020fea0003c00000 */
[----:B------:R-:W-:Y:S01]  /*1f3c0*/  MOV R10, R5 ;  /* 0x00000005000a7202 */ /* 0x000fe20000000f00 */
[----:B------:R-:W-:Y:S05]  /*1f3d0*/  BRA `(.L_x_3378) ;  /* 0xfffe77e000007947 */ /* 0x000fea000383ffff */
.L_x_3196:
[----:B------:R-:W-:Y:S01]  /*1f3e0*/  IMAD.MOV.U32 R9, RZ, RZ, R17 ;  /* 0x000000ffff097224 */ /* 0x000fe200078e0011 */
[----:B------:R-:W-:Y:S01]  /*1f3f0*/  MOV R5, RZ ;  /* 0x000000ff00057202 */ /* 0x000fe20000000f00 */
[----:B------:R-:W-:Y:S01]  /*1f400*/  IMAD.MOV.U32 R3, RZ, RZ, 0x181f ;  /* 0x0000181fff037424 */ /* 0x000fe200078e00ff */
[----:B------:R-:W-:Y:S02]  /*1f410*/  MOV R2, 0x1f430 ;  /* 0x0001f43000027802 */ /* 0x000fe40000000f00 */
[----:B-12--5:R-:W-:Y:S05]  /*1f420*/  CALL.REL.NOINC `($__internal_65_$__cuda_sm70_shflsync_idx_p) ;  /* 0x0000132000007944 */ /* 0x026fea0003c00000 */
[----:B------:R-:W-:Y:S01]  /*1f430*/  MOV R2, R5 ;  /* 0x0000000500027202 */ /* 0x000fe20000000f00 */
[----:B------:R-:W-:Y:S05]  /*1f440*/  BRA `(.L_x_3379) ;  /* 0xfffe779000007947 */ /* 0x000fea000383ffff */
.L_x_3199:
[----:B--2---:R-:W-:Y:S01]  /*1f450*/  IMAD.MOV.U32 R9, RZ, RZ, R16 ;  /* 0x000000ffff097224 */ /* 0x004fe200078e0010 */
[----:B------:R-:W-:Y:S01]  /*1f460*/  MOV R5, 0x1 ;  /* 0x0000000100057802 */ /* 0x000fe20000000f00 */
[----:B------:R-:W-:Y:S01]  /*1f470*/  IMAD.MOV.U32 R3, RZ, RZ, 0x181f ;  /* 0x0000181fff037424 */ /* 0x000fe200078e00ff */
[----:B----4-:R-:W-:-:S02]  /*1f480*/  MOV R2, 0x1f4a0 ;  /* 0x0001f4a000027802 */ /* 0x010fc40000000f00 */
[----:B-1-3-5:R-:W-:Y:S05]  /*1f490*/  CALL.REL.NOINC `($__internal_65_$__cuda_sm70_shflsync_idx_p) ;  /* 0x000012b000007944 */ /* 0x02afea0003c00000 */
[----:B------:R-:W-:Y:S01]  /*1f4a0*/  IMAD.MOV.U32 R10, RZ, RZ, R5 ;  /* 0x000000ffff0a7224 */ /* 0x000fe200078e0005 */
[----:B------:R-:W-:Y:S01]  /*1f4b0*/  MOV R5, 0x1 ;  /* 0x0000000100057802 */ /* 0x000fe20000000f00 */
[----:B------:R-:W-:Y:S01]  /*1f4c0*/  IMAD.MOV.U32 R9, RZ, RZ, R17 ;  /* 0x000000ffff097224 */ /* 0x000fe200078e0011 */
[----:B------:R-:W-:-:S02]  /*1f4d0*/  MOV R3, 0x181f ;  /* 0x0000181f00037802 */ /* 0x000fc40000000f00 */
[----:B------:R-:W-:Y:S02]  /*1f4e0*/  MOV R2, 0x1f500 ;  /* 0x0001f50000027802 */ /* 0x000fe40000000f00 */
[----:B------:R-:W-:Y:S05]  /*1f4f0*/  CALL.REL.NOINC `($__internal_65_$__cuda_sm70_shflsync_idx_p) ;  /* 0x0000125000007944 */ /* 0x000fea0003c00000 */
[----:B------:R-:W-:Y:S01]  /*1f500*/  MOV R2, R5 ;  /* 0x0000000500027202 */ /* 0x000fe20000000f00 */
[----:B------:R-:W-:Y:S05]  /*1f510*/  BRA `(.L_x_3380) ;  /* 0xfffe78c000007947 */ /* 0x000fea000383ffff */
.L_x_3202:
[----:B-1----:R-:W-:Y:S01]  /*1f520*/  IMAD.MOV.U32 R9, RZ, RZ, R16 ;  /* 0x000000ffff097224 */ /* 0x002fe200078e0010 */
[----:B------:R-:W-:Y:S01]  /*1f530*/  MOV R5, 0x2 ;  /* 0x0000000200057802 */ /* 0x000fe20000000f00 */
[----:B------:R-:W-:Y:S01]  /*1f540*/  IMAD.MOV.U32 R3, RZ, RZ, 0x181f ;  /* 0x0000181fff037424 */ /* 0x000fe200078e00ff */
[----:B----4-:R-:W-:Y:S02]  /*1f550*/  MOV R2, 0x1f570 ;  /* 0x0001f57000027802 */ /* 0x010fe40000000f00 */
[----:B--23-5:R-:W-:Y:S05]  /*1f560*/  CALL.REL.NOINC `($__internal_65_$__cuda_sm70_shflsync_idx_p) ;  /* 0x000011e000007944 */ /* 0x02cfea0003c00000 */
[----:B------:R-:W-:Y:S01]  /*1f570*/  MOV R10, R5 ;  /* 0x00000005000a7202 */ /* 0x000fe20000000f00 */
[----:B------:R-:W-:Y:S05]  /*1f580*/  BRA `(.L_x_3381) ;  /* 0xfffe79e000007947 */ /* 0x000fea000383ffff */
.L_x_3203:
[----:B------:R-:W-:Y:S01]  /*1f590*/  IMAD.MOV.U32 R9, RZ, RZ, R17 ;  /* 0x000000ffff097224 */ /* 0x000fe200078e0011 */
[----:B------:R-:W-:Y:S01]  /*1f5a0*/  MOV R5, 0x2 ;  /* 0x0000000200057802 */ /* 0x000fe20000000f00 */
[----:B------:R-:W-:Y:S01]  /*1f5b0*/  IMAD.MOV.U32 R3, RZ, RZ, 0x181f ;  /* 0x0000181fff037424 */ /* 0x000fe200078e00ff */
[----:B----4-:R-:W-:Y:S02]  /*1f5c0*/  MOV R2, 0x1f5e0 ;  /* 0x0001f5e000027802 */ /* 0x010fe40000000f00 */
[----:B-123-5:R-:W-:Y:S05]  /*1f5d0*/  CALL.REL.NOINC `($__internal_65_$__cuda_sm70_shflsync_idx_p) ;  /* 0x0000117000007944 */ /* 0x02efea0003c00000 */
[----:B------:R-:W-:Y:S01]  /*1f5e0*/  MOV R2, R5 ;  /* 0x0000000500027202 */ /* 0x000fe20000000f00 */
[----:B------:R-:W-:Y:S05]  /*1f5f0*/  BRA `(.L_x_3382) ;  /* 0xfffe799000007947 */ /* 0x000fea000383ffff */
.L_x_3206:
[----:B-1----:R-:W-:Y:S01]  /*1f600*/  IMAD.MOV.U32 R9, RZ, RZ, R16 ;  /* 0x000000ffff097224 */ /* 0x002fe200078e0010 */
[----:B------:R-:W-:Y:S01]  /*1f610*/  MOV R5, 0x3 ;  /* 0x0000000300057802 */ /* 0x000fe20000000f00 */
[----:B------:R-:W-:Y:S01]  /*1f620*/  IMAD.MOV.U32 R3, RZ, RZ, 0x181f ;  /* 0x0000181fff037424 */ /* 0x000fe200078e00ff */
[----:B------:R-:W-:-:S02]  /*1f630*/  MOV R2, 0x1f650 ;  /* 0x0001f65000027802 */ /* 0x000fc40000000f00 */
[----:B--2345:R-:W-:Y:S05]  /*1f640*/  CALL.REL.NOINC `($__internal_65_$__cuda_sm70_shflsync_idx_p) ;  /* 0x0000110000007944 */ /* 0x03cfea0003c00000 */
        /* <DEDUP_REMOVED lines=8> */
.L_x_3311:
[----:B------:R-:W-:Y:S01]  /*1f6d0*/  IMAD.MOV.U32 R2, RZ, RZ, R207 ;  /* 0x000000ffff027224 */ /* 0x000fe200078e00cf */
[----:B------:R-:W-:Y:S02]  /*1f6e0*/  MOV R5, 0x2 ;  /* 0x0000000200057802 */ /* 0x000fe40000000f00 */
[----:B------:R-:W-:Y:S02]  /*1f6f0*/  MOV R3, 0x1f710 ;  /* 0x0001f71000037802 */ /* 0x000fe40000000f00 */
[----:B------:R-:W-:Y:S05]  /*1f700*/  CALL.REL.NOINC `($__internal_64_$__cuda_sm70_shflsync_bfly_p) ;  /* 0x00000ff000007944 */ /* 0x000fea0003c00000 */
[----:B------:R-:W-:Y:S01]  /*1f710*/  MOV R0, R5 ;  /* 0x0000000500007202 */ /* 0x000fe20000000f00 */
[----:B------:R-:W-:Y:S05]  /*1f720*/  BRA `(.L_x_3384) ;  /* 0xffff9de000007947 */ /* 0x000fea000383ffff */
.L_x_3312:
[----:B------:R-:W-:Y:S01]  /*1f730*/  IMAD.MOV.U32 R2, RZ, RZ, R0 ;  /* 0x000000ffff027224 */ /* 0x000fe200078e0000 */
[----:B------:R-:W-:Y:S02]  /*1f740*/  MOV R5, 0x1 ;  /* 0x0000000100057802 */ /* 0x000fe40000000f00 */
[----:B------:R-:W-:Y:S02]  /*1f750*/  MOV R3, 0x1f770 ;  /* 0x0001f77000037802 */ /* 0x000fe40000000f00 */
[----:B-1----:R-:W-:Y:S05]  /*1f760*/  CALL.REL.NOINC `($__internal_64_$__cuda_sm70_shflsync_bfly_p) ;  /* 0x00000f9000007944 */ /* 0x002fea0003c00000 */
[----:B------:R-:W-:Y:S01]  /*1f770*/  FADD.FTZ R0, R0, R5 ;  /* 0x0000000500007221 */ /* 0x000fe20000010000 */
[----:B------:R-:W-:Y:S02]  /*1f780*/  MOV R2, R206 ;  /* 0x000000ce00027202 */ /* 0x000fe40000000f00 */
[----:B------:R-:W-:-:S02]  /*1f790*/  MOV R5, 0x2 ;  /* 0x0000000200057802 */ /* 0x000fc40000000f00 */
[----:B------:R-:W-:Y:S02]  /*1f7a0*/  MOV R3, 0x1f7c0 ;  /* 0x0001f7c000037802 */ /* 0x000fe40000000f00 */
[----:B------:R-:W-:Y:S05]  /*1f7b0*/  CALL.REL.NOINC `($__internal_64_$__cuda_sm70_shflsync_bfly_p) ;  /* 0x00000f4000007944 */ /* 0x000fea0003c00000 */
[----:B------:R-:W-:Y:S01]  /*1f7c0*/  FADD.FTZ R4, R206, R5 ;  /* 0x00000005ce047221 */ /* 0x000fe20000010000 */
[----:B------:R-:W-:Y:S02]  /*1f7d0*/  MOV R5, 0x1 ;  /* 0x0000000100057802 */ /* 0x000fe40000000f00 */
[----:B------:R-:W-:Y:S02]  /*1f7e0*/  MOV R3, 0x1f810 ;  /* 0x0001f81000037802 */ /* 0x000fe40000000f00 */
[----:B------:R-:W-:Y:S02]  /*1f7f0*/  MOV R2, R4 ;  /* 0x0000000400027202 */ /* 0x000fe40000000f00 */
[----:B------:R-:W-:Y:S05]  /*1f800*/  CALL.REL.NOINC `($__internal_64_$__cuda_sm70_shflsync_bfly_p) ;  /* 0x00000ef000007944 */ /* 0x000fea0003c00000 */
[----:B------:R-:W-:Y:S01]  /*1f810*/  MOV R3, R5 ;  /* 0x0000000500037202 */ /* 0x000fe20000000f00 */
[----:B------:R-:W-:Y:S05]  /*1f820*/  BRA `(.L_x_3385) ;  /* 0xffff9d5000007947 */ /* 0x000fea000383ffff */
.L_x_3319:
[----:B--234-:R-:W-:Y:S01]  /*1f830*/  IMAD.MOV.U32 R9, RZ, RZ, R13 ;  /* 0x000000ffff097224 */ /* 0x01cfe200078e000d */
[----:B------:R-:W-:Y:S01]  /*1f840*/  MOV R5, RZ ;  /* 0x000000ff00057202 */ /* 0x000fe20000000f00 */
[----:B------:R-:W-:Y:S01]  /*1f850*/  IMAD.MOV.U32 R3, RZ, RZ, 0x181f ;  /* 0x0000181fff037424 */ /* 0x000fe200078e00ff */
[----:B------:R-:W-:Y:S02]  /*1f860*/  MOV R2, 0x1f880 ;  /* 0x0001f88000027802 */ /* 0x000fe40000000f00 */
[----:B-1----:R-:W-:Y:S05]  /*1f870*/  CALL.REL.NOINC `($__internal_65_$__cuda_sm70_shflsync_idx_p) ;  /* 0x00000ed000007944 */ /* 0x002fea0003c00000 */
[----:B------:R-:W-:Y:S01]  /*1f880*/  MOV R10, R5 ;  /* 0x00000005000a7202 */ /* 0x000fe20000000f00 */
[----:B------:R-:W-:Y:S05]  /*1f890*/  BRA `(.L_x_3386) ;  /* 0xffffb87000007947 */ /* 0x000fea000383ffff */
.L_x_3320:
[----:B------:R-:W-:Y:S01]  /*1f8a0*/  IMAD.MOV.U32 R9, RZ, RZ, R14 ;  /* 0x000000ffff097224 */ /* 0x000fe200078e000e */
[----:B------:R-:W-:Y:S01]  /*1f8b0*/  MOV R5, RZ ;  /* 0x000000ff00057202 */ /* 0x000fe20000000f00 */
[----:B------:R-:W-:Y:S01]  /*1f8c0*/  IMAD.MOV.U32 R3, RZ, RZ, 0x181f ;  /* 0x0000181fff037424 */ /* 0x000fe200078e00ff */
[----:B------:R-:W-:-:S02]  /*1f8d0*/  MOV R2, 0x1f8f0 ;  /* 0x0001f8f000027802 */ /* 0x000fc40000000f00 */
[----:B-123--:R-:W-:Y:S05]  /*1f8e0*/  CALL.REL.NOINC `($__internal_65_$__cuda_sm70_shflsync_idx_p) ;  /* 0x00000e6000007944 */ /* 0x00efea0003c00000 */
[----:B------:R-:W-:Y:S01]  /*1f8f0*/  MOV R2, R5 ;  /* 0x0000000500027202 */ /* 0x000fe20000000f00 */
[----:B------:R-:W-:Y:S05]  /*1f900*/  BRA `(.L_x_3387) ;  /* 0xffffb82000007947 */ /* 0x000fea000383ffff */
.L_x_3323:
[----:B--2---:R-:W-:Y:S01]  /*1f910*/  IMAD.MOV.U32 R9, RZ, RZ, R13 ;  /* 0x000000ffff097224 */ /* 0x004fe200078e000d */
[----:B------:R-:W-:Y:S01]  /*1f920*/  MOV R5, 0x1 ;  /* 0x0000000100057802 */ /* 0x000fe20000000f00 */
[----:B------:R-:W-:Y:S01]  /*1f930*/  IMAD.MOV.U32 R3, RZ, RZ, 0x181f ;  /* 0x0000181fff037424 */ /* 0x000fe200078e00ff */
[----:B------:R-:W-:-:S02]  /*1f940*/  MOV R2, 0x1f960 ;  /* 0x0001f96000027802 */ /* 0x000fc40000000f00 */
[----:B-1-34-:R-:W-:Y:S05]  /*1f950*/  CALL.REL.NOINC `($__internal_65_$__cuda_sm70_shflsync_idx_p) ;  /* 0x00000df000007944 */ /* 0x01afea0003c00000 */
        /* <DEDUP_REMOVED lines=8> */
.L_x_3326:
[----:B--2---:R-:W-:Y:S01]  /*1f9e0*/  IMAD.MOV.U32 R9, RZ, RZ, R13 ;  /* 0x000000ffff097224 */ /* 0x004fe200078e000d */
[----:B------:R-:W-:Y:S01]  /*1f9f0*/  MOV R5, 0x2 ;  /* 0x0000000200057802 */ /* 0x000fe20000000f00 */
[----:B------:R-:W-:Y:S01]  /*1fa00*/  IMAD.MOV.U32 R3, RZ, RZ, 0x181f ;  /* 0x0000181fff037424 */ /* 0x000fe200078e00ff */
[----:B------:R-:W-:Y:S02]  /*1fa10*/  MOV R2, 0x1fa30 ;  /* 0x0001fa3000027802 */ /* 0x000fe40000000f00 */
[----:B-1-34-:R-:W-:Y:S05]  /*1fa20*/  CALL.REL.NOINC `($__internal_65_$__cuda_sm70_shflsync_idx_p) ;  /* 0x00000d2000007944 */ /* 0x01afea0003c00000 */
[----:B------:R-:W-:Y:S01]  /*1fa30*/  MOV R10, R5 ;  /* 0x00000005000a7202 */ /* 0x000fe20000000f00 */
[----:B------:R-:W-:Y:S05]  /*1fa40*/  BRA `(.L_x_3389) ;  /* 0xffffba3000007947 */ /* 0x000fea000383ffff */
.L_x_3327:
[----:B--2---:R-:W-:Y:S01]  /*1fa50*/  IMAD.MOV.U32 R9, RZ, RZ, R14 ;  /* 0x000000ffff097224 */ /* 0x004fe200078e000e */
[----:B------:R-:W-:Y:S01]  /*1fa60*/  MOV R5, 0x2 ;  /* 0x0000000200057802 */ /* 0x000fe20000000f00 */
[----:B------:R-:W-:Y:S01]  /*1fa70*/  IMAD.MOV.U32 R3, RZ, RZ, 0x181f ;  /* 0x0000181fff037424 */ /* 0x000fe200078e00ff */
[----:B------:R-:W-:Y:S02]  /*1fa80*/  MOV R2, 0x1faa0 ;  /* 0x0001faa000027802 */ /* 0x000fe40000000f00 */
[----:B-1-34-:R-:W-:Y:S05]  /*1fa90*/  CALL.REL.NOINC `($__internal_65_$__cuda_sm70_shflsync_idx_p) ;  /* 0x00000cb000007944 */ /* 0x01afea0003c00000 */
[----:B------:R-:W-:Y:S01]  /*1faa0*/  MOV R2, R5 ;  /* 0x0000000500027202 */ /* 0x000fe20000000f00 */
[----:B------:R-:W-:Y:S05]  /*1fab0*/  BRA `(.L_x_3390) ;  /* 0xffffb9e000007947 */ /* 0x000fea000383ffff */
.L_x_3330:
[----:B---3--:R-:W-:Y:S01]  /*1fac0*/  IMAD.MOV.U32 R9, RZ, RZ, R13 ;  /* 0x000000ffff097224 */ /* 0x008fe200078e000d */
[----:B------:R-:W-:Y:S01]  /*1fad0*/  MOV R5, 0x3 ;  /* 0x0000000300057802 */ /* 0x000fe20000000f00 */
[----:B------:R-:W-:Y:S01]  /*1fae0*/  IMAD.MOV.U32 R3, RZ, RZ, 0x181f ;  /* 0x0000181fff037424 */ /* 0x000fe200078e00ff */
[----:B----4-:R-:W-:-:S02]  /*1faf0*/  MOV R2, 0x1fb10 ;  /* 0x0001fb1000027802 */ /* 0x010fc40000000f00 */
[----:B-12---:R-:W-:Y:S05]  /*1fb00*/  CALL.REL.NOINC `($__internal_65_$__cuda_sm70_shflsync_idx_p) ;  /* 0x00000c4000007944 */ /* 0x006fea0003c00000 */
        /* <DEDUP_REMOVED lines=8> */
.L_x_3332:
[----:B------:R-:W-:Y:S01]  /*1fb90*/  IMAD.MOV.U32 R9, RZ, RZ, R16 ;  /* 0x000000ffff097224 */ /* 0x000fe200078e0010 */
[----:B------:R-:W-:Y:S01]  /*1fba0*/  MOV R5, RZ ;  /* 0x000000ff00057202 */ /* 0x000fe20000000f00 */
[----:B------:R-:W-:Y:S01]  /*1fbb0*/  IMAD.MOV.U32 R3, RZ, RZ, 0x1c1f ;  /* 0x00001c1fff037424 */ /* 0x000fe200078e00ff */
[----:B------:R-:W-:Y:S02]  /*1fbc0*/  MOV R2, 0x1fbe0 ;  /* 0x0001fbe000027802 */ /* 0x000fe40000000f00 */
[----:B------:R-:W-:Y:S05]  /*1fbd0*/  CALL.REL.NOINC `($__internal_65_$__cuda_sm70_shflsync_idx_p) ;  /* 0x00000b7000007944 */ /* 0x000fea0003c00000 */
[----:B------:R-:W-:Y:S01]  /*1fbe0*/  MOV R4, R5 ;  /* 0x0000000500047202 */ /* 0x000fe20000000f00 */
[----:B------:R-:W-:Y:S05]  /*1fbf0*/  BRA `(.L_x_3392) ;  /* 0xffffbd8000007947 */ /* 0x000fea000383ffff */
.L_x_3333:
[----:B------:R-:W-:Y:S01]  /*1fc00*/  IMAD.MOV.U32 R9, RZ, RZ, R17 ;  /* 0x000000ffff097224 */ /* 0x000fe200078e0011 */
[----:B------:R-:W-:Y:S01]  /*1fc10*/  MOV R5, RZ ;  /* 0x000000ff00057202 */ /* 0x000fe20000000f00 */
[----:B------:R-:W-:Y:S01]  /*1fc20*/  IMAD.MOV.U32 R3, RZ, RZ, 0x1c1f ;  /* 0x00001c1fff037424 */ /* 0x000fe200078e00ff */
[----:B------:R-:W-:Y:S02]  /*1fc30*/  MOV R2, 0x1fc50 ;  /* 0x0001fc5000027802 */ /* 0x000fe40000000f00 */
[----:B-12---:R-:W-:Y:S05]  /*1fc40*/  CALL.REL.NOINC `($__internal_65_$__cuda_sm70_shflsync_idx_p) ;  /* 0x00000b0000007944 */ /* 0x006fea0003c00000 */
[----:B------:R-:W-:Y:S01]  /*1fc50*/  MOV R0, R5 ;  /* 0x0000000500007202 */ /* 0x000fe20000000f00 */
[----:B------:R-:W-:Y:S05]  /*1fc60*/  BRA `(.L_x_3393) ;  /* 0xffffbd3000007947 */ /* 0x000fea000383ffff */
.L_x_3336:
[----:B----4-:R-:W-:Y:S01]  /*1fc70*/  IMAD.MOV.U32 R9, RZ, RZ, R16 ;  /* 0x000000ffff097224 */ /* 0x010fe200078e0010 */
[----:B------:R-:W-:Y:S01]  /*1fc80*/  MOV R5, 0x1 ;  /* 0x0000000100057802 */ /* 0x000fe20000000f00 */
[----:B------:R-:W-:Y:S01]  /*1fc90*/  IMAD.MOV.U32 R3, RZ, RZ, 0x1c1f ;  /* 0x00001c1fff037424 */ /* 0x000fe200078e00ff */
[----:B------:R-:W-:-:S02]  /*1fca0*/  MOV R2, 0x1fcc0 ;  /* 0x0001fcc000027802 */ /* 0x000fc40000000f00 */
[----:B-123--:R-:W-:Y:S05]  /*1fcb0*/  CALL.REL.NOINC `($__internal_65_$__cuda_sm70_shflsync_idx_p) ;  /* 0x00000a9000007944 */ /* 0x00efea0003c00000 */
        /* <DEDUP_REMOVED lines=8> */
.L_x_3340:
[----:B------:R-:W-:Y:S01]  /*1fd40*/  IMAD.MOV.U32 R9, RZ, RZ, R11 ;  /* 0x000000ffff097224 */ /* 0x000fe200078e000b */
[----:B------:R-:W-:Y:S01]  /*1fd50*/  MOV R5, RZ ;  /* 0x000000ff00057202 */ /* 0x000fe20000000f00 */
[----:B------:R-:W-:Y:S01]  /*1fd60*/  IMAD.MOV.U32 R3, RZ, RZ, 0x181f ;  /* 0x0000181fff037424 */ /* 0x000fe200078e00ff */
[----:B------:R-:W-:Y:S02]  /*1fd70*/  MOV R2, 0x1fd90 ;  /* 0x0001fd9000027802 */ /* 0x000fe40000000f00 */
[----:B------:R-:W-:Y:S05]  /*1fd80*/  CALL.REL.NOINC `($__internal_65_$__cuda_sm70_shflsync_idx_p) ;  /* 0x000009c000007944 */ /* 0x000fea0003c00000 */
[----:B------:R-:W-:Y:S01]  /*1fd90*/  MOV R10, R5 ;  /* 0x00000005000a7202 */ /* 0x000fe20000000f00 */
[----:B------:R-:W-:Y:S05]  /*1fda0*/  BRA `(.L_x_3395) ;  /* 0xffffdb8000007947 */ /* 0x000fea000383ffff */
.L_x_3341:
[----:B------:R-:W-:Y:S01]  /*1fdb0*/  IMAD.MOV.U32 R9, RZ, RZ, R14 ;  /* 0x000000ffff097224 */ /* 0x000fe200078e000e */
[----:B------:R-:W-:Y:S01]  /*1fdc0*/  MOV R5, RZ ;  /* 0x000000ff00057202 */ /* 0x000fe20000000f00 */
[----:B------:R-:W-:Y:S01]  /*1fdd0*/  IMAD.MOV.U32 R3, RZ, RZ, 0x181f ;  /* 0x0000181fff037424 */ /* 0x000fe200078e00ff */
[----:B------:R-:W-:Y:S02]  /*1fde0*/  MOV R2, 0x1fe00 ;  /* 0x0001fe0000027802 */ /* 0x000fe40000000f00 */
[----:B-12---:R-:W-:Y:S05]  /*1fdf0*/  CALL.REL.NOINC `($__internal_65_$__cuda_sm70_shflsync_idx_p) ;  /* 0x0000095000007944 */ /* 0x006fea0003c00000 */
[----:B------:R-:W-:Y:S01]  /*1fe00*/  MOV R2, R5 ;  /* 0x0000000500027202 */ /* 0x000fe20000000f00 */
[----:B------:R-:W-:Y:S05]  /*1fe10*/  BRA `(.L_x_3396) ;  /* 0xffffdb3000007947 */ /* 0x000fea000383ffff */
.L_x_3344:
[----:B--2---:R-:W-:Y:S01]  /*1fe20*/  IMAD.MOV.U32 R9, RZ, RZ, R11 ;  /* 0x000000ffff097224 */ /* 0x004fe200078e000b */
[----:B------:R-:W-:Y:S01]  /*1fe30*/  MOV R5, 0x1 ;  /* 0x0000000100057802 */ /* 0x000fe20000000f00 */
[----:B------:R-:W-:Y:S01]  /*1fe40*/  IMAD.MOV.U32 R3, RZ, RZ, 0x181f ;  /* 0x0000181fff037424 */ /* 0x000fe200078e00ff */
[----:B----4-:R-:W-:-:S02]  /*1fe50*/  MOV R2, 0x1fe70 ;  /* 0x0001fe7000027802 */ /* 0x010fc40000000f00 */
[----:B-1-3--:R-:W-:Y:S05]  /*1fe60*/  CALL.REL.NOINC `($__internal_65_$__cuda_sm70_shflsync_idx_p) ;  /* 0x000008e000007944 */ /* 0x00afea0003c00000 */
        /* <DEDUP_REMOVED lines=8> */
.L_x_3347:
[----:B-1----:R-:W-:Y:S01]  /*1fef0*/  IMAD.MOV.U32 R9, RZ, RZ, R11 ;  /* 0x000000ffff097224 */ /* 0x002fe200078e000b */
[----:B------:R-:W-:Y:S01]  /*1ff00*/  MOV R5, 0x2 ;  /* 0x0000000200057802 */ /* 0x000fe20000000f00 */
[----:B------:R-:W-:Y:S01]  /*1ff10*/  IMAD.MOV.U32 R3, RZ, RZ, 0x181f ;  /* 0x0000181fff037424 */ /* 0x000fe200078e00ff */
[----:B----4-:R-:W-:Y:S02]  /*1ff20*/  MOV R2, 0x1ff40 ;  /* 0x0001ff4000027802 */ /* 0x010fe40000000f00 */
[----:B--23--:R-:W-:Y:S05]  /*1ff30*/  CALL.REL.NOINC `($__internal_65_$__cuda_sm70_shflsync_idx_p) ;  /* 0x0000081000007944 */ /* 0x00cfea0003c00000 */
[----:B------:R-:W-:Y:S01]  /*1ff40*/  MOV R10, R5 ;  /* 0x00000005000a7202 */ /* 0x000fe20000000f00 */
[----:B------:R-:W-:Y:S05]  /*1ff50*/  BRA `(.L_x_3398) ;  /* 0xffffdd5000007947 */ /* 0x000fea000383ffff */
.L_x_3348:
[----:B------:R-:W-:Y:S01]  /*1ff60*/  IMAD.MOV.U32 R9, RZ, RZ, R14 ;  /* 0x000000ffff097224 */ /* 0x000fe200078e000e */
[----:B------:R-:W-:Y:S01]  /*1ff70*/  MOV R5, 0x2 ;  /* 0x0000000200057802 */ /* 0x000fe20000000f00 */
[----:B------:R-:W-:Y:S01]  /*1ff80*/  IMAD.MOV.U32 R3, RZ, RZ, 0x181f ;  /* 0x0000181fff037424 */ /* 0x000fe200078e00ff */
[----:B----4-:R-:W-:Y:S02]  /*1ff90*/  MOV R2, 0x1ffb0 ;  /* 0x0001ffb000027802 */ /* 0x010fe40000000f00 */
[----:B-123--:R-:W-:Y:S05]  /*1ffa0*/  CALL.REL.NOINC `($__internal_65_$__cuda_sm70_shflsync_idx_p) ;  /* 0x000007a000007944 */ /* 0x00efea0003c00000 */
[----:B------:R-:W-:Y:S01]  /*1ffb0*/  MOV R2, R5 ;  /* 0x0000000500027202 */ /* 0x000fe20000000f00 */
[----:B------:R-:W-:Y:S05]  /*1ffc0*/  BRA `(.L_x_3399) ;  /* 0xffffdd0000007947 */ /* 0x000fea000383ffff */
.L_x_3351:
[----:B-1----:R-:W-:Y:S01]  /*1ffd0*/  IMAD.MOV.U32 R9, RZ, RZ, R11 ;  /* 0x000000ffff097224 */ /* 0x002fe200078e000b */
[----:B------:R-:W-:Y:S01]  /*1ffe0*/  MOV R5, 0x3 ;  /* 0x0000000300057802 */ /* 0x000fe20000000f00 */
[----:B------:R-:W-:Y:S01]  /*1fff0*/  IMAD.MOV.U32 R3, RZ, RZ, 0x181f ;  /* 0x0000181fff037424 */ /* 0x000fe200078e00ff */
[----:B------:R-:W-:-:S02]  /*20000*/  MOV R2, 0x20020 ;  /* 0x0002002000027802 */ /* 0x000fc40000000f00 */
[----:B--234-:R-:W-:Y:S05]  /*20010*/  CALL.REL.NOINC `($__internal_65_$__cuda_sm70_shflsync_idx_p) ;  /* 0x0000073000007944 */ /* 0x01cfea0003c00000 */
        /* <DEDUP_REMOVED lines=8> */
.L_x_3353:
[----:B------:R-:W-:Y:S01]  /*200a0*/  IMAD.MOV.U32 R9, RZ, RZ, R110 ;  /* 0x000000ffff097224 */ /* 0x000fe200078e006e */
[----:B------:R-:W-:Y:S01]  /*200b0*/  MOV R5, RZ ;  /* 0x000000ff00057202 */ /* 0x000fe20000000f00 */
[----:B------:R-:W-:Y:S01]  /*200c0*/  IMAD.MOV.U32 R3, RZ, RZ, 0x1f ;  /* 0x0000001fff037424 */ /* 0x000fe200078e00ff */
[----:B------:R-:W-:Y:S02]  /*200d0*/  MOV R2, 0x200f0 ;  /* 0x000200f000027802 */ /* 0x000fe40000000f00 */
[----:B-1----:R-:W-:Y:S05]  /*200e0*/  CALL.REL.NOINC `($__internal_65_$__cuda_sm70_shflsync_idx_p) ;  /* 0x0000066000007944 */ /* 0x002fea0003c00000 */
[----:B------:R-:W-:Y:S01]  /*200f0*/  MOV R10, R5 ;  /* 0x00000005000a7202 */ /* 0x000fe20000000f00 */
[----:B------:R-:W-:Y:S05]  /*20100*/  BRA `(.L_x_3401) ;  /* 0xffffdf5000007947 */ /* 0x000fea000383ffff */
.L_x_3354:
[----:B------:R-:W-:Y:S01]  /*20110*/  IMAD.MOV.U32 R9, RZ, RZ, R110 ;  /* 0x000000ffff097224 */ /* 0x000fe200078e006e */
[----:B------:R-:W-:Y:S01]  /*20120*/  MOV R5, 0x1 ;  /* 0x0000000100057802 */ /* 0x000fe20000000f00 */
[----:B------:R-:W-:Y:S01]  /*20130*/  IMAD.MOV.U32 R3, RZ, RZ, 0x1f ;  /* 0x0000001fff037424 */ /* 0x000fe200078e00ff */
[----:B------:R-:W-:Y:S02]  /*20140*/  MOV R2, 0x20160 ;  /* 0x0002016000027802 */ /* 0x000fe40000000f00 */
[----:B-123--:R-:W-:Y:S05]  /*20150*/  CALL.REL.NOINC `($__internal_65_$__cuda_sm70_shflsync_idx_p) ;  /* 0x000005f000007944 */ /* 0x00efea0003c00000 */
[----:B------:R-:W-:Y:S01]  /*20160*/  MOV R8, R5 ;  /* 0x0000000500087202 */ /* 0x000fe20000000f00 */
[----:B------:R-:W-:Y:S05]  /*20170*/  BRA `(.L_x_3402) ;  /* 0xffffdf0000007947 */ /* 0x000fea000383ffff */
.L_x_3355:
[----:B------:R-:W-:Y:S02]  /*20180*/  MOV R2, 0x1 ;  /* 0x0000000100027802 */ /* 0x000fe40000000f00 */
[----:B------:R-:W-:-:S02]  /*20190*/  MOV R3, 0x201b0 ;  /* 0x000201b000037802 */ /* 0x000fc40000000f00 */
[----:B--234-:R-:W-:Y:S05]  /*201a0*/  CALL.REL.NOINC `($__internal_66_$__cuda_sm70_shflsync_up_p) ;  /* 0x000005f000007944 */ /* 0x01cfea0003c00000 */
[----:B------:R-:W-:Y:S05]  /*201b0*/  BRA `(.L_x_3403) ;  /* 0xffffdfe000007947 */ /* 0x000fea000383ffff */
.L_x_3356:
[----:B------:R-:W-:Y:S02]  /*201c0*/  MOV R2, 0x2 ;  /* 0x0000000200027802 */ /* 0x000fe40000000f00 */
[----:B------:R-:W-:-:S02]  /*201d0*/  MOV R3, 0x201f0 ;  /* 0x000201f000037802 */ /* 0x000fc40000000f00 */
[----:B--23--:R-:W-:Y:S05]  /*201e0*/  CALL.REL.NOINC `($__internal_66_$__cuda_sm70_shflsync_up_p) ;  /* 0x000005b000007944 */ /* 0x00cfea0003c00000 */
[----:B------:R-:W-:Y:S01]  /*201f0*/  SEL R3, R4, RZ, P1 ;  /* 0x000000ff04037207 */ /* 0x000fe20000800000 */
[----:B------:R-:W-:-:S04]  /*20200*/  IMAD.MOV.U32 R2, RZ, RZ, 0x4 ;  /* 0x00000004ff027424 */ /* 0x000fc800078e00ff */
[----:B------:R-:W-:Y:S01]  /*20210*/  IMAD.IADD R0, R0, 0x1, R3 ;  /* 0x0000000100007824 */ /* 0x000fe200078e0203 */
[----:B------:R-:W-:Y:S02]  /*20220*/  MOV R3, 0x20240 ;  /* 0x0002024000037802 */ /* 0x000fe40000000f00 */
        /* <DEDUP_REMOVED lines=20> */
.L_x_3360:
[----:B------:R-:W-:Y:S02]  /*20370*/  MOV R2, 0x1 ;  /* 0x0000000100027802 */ /* 0x000fe40000000f00 */
[----:B------:R-:W-:Y:S02]  /*20380*/  MOV R3, 0x203a0 ;  /* 0x000203a000037802 */ /* 0x000fe40000000f00 */
[----:B------:R-:W-:Y:S05]  /*20390*/  CALL.REL.NOINC `($__internal_66_$__cuda_sm70_shflsync_up_p) ;  /* 0x0000040000007944 */ /* 0x000fea0003c00000 */
[----:B------:R-:W-:Y:S01]  /*203a0*/  MOV R2, R4 ;  /* 0x0000000400027202 */ /* 0x000fe20000000f00 */
[----:B------:R-:W-:Y:S05]  /*203b0*/  BRA `(.L_x_3405) ;  /* 0xffffe03000007947 */ /* 0x000fea000383ffff */
.L_x_3361:
[----:B------:R-:W-:Y:S02]  /*203c0*/  MOV R2, 0x2 ;  /* 0x0000000200027802 */ /* 0x000fe40000000f00 */
        /* <DEDUP_REMOVED lines=26> */
.L_x_3363:
[----:B------:R-:W-:Y:S02]  /*20570*/  SEL R0, RZ, 0x1, P0 ;  /* 0x00000001ff007807 */ /* 0x000fe40000000000 */
[----:B------:R-:W-:Y:S02]  /*20580*/  MOV R2, 0x205a0 ;  /* 0x000205a000027802 */ /* 0x000fe40000000f00 */
[----:B-1----:R-:W-:Y:S05]  /*20590*/  CALL.REL.NOINC `($__internal_67_$__cuda_sm70_votesync_ballot) ;  /* 0x0000027000007944 */ /* 0x002fea0003c00000 */
[----:B------:R-:W-:Y:S01]  /*205a0*/  MOV R11, R0 ;  /* 0x00000000000b7202 */ /* 0x000fe20000000f00 */
[----:B------:R-:W-:Y:S05]  /*205b0*/  BRA `(.L_x_3407) ;  /* 0xffffdfc000007947 */ /* 0x000fea000383ffff */
.L_x_3364:
[----:B------:R-:W-:Y:S01]  /*205c0*/  IMAD.MOV.U32 R9, RZ, RZ, R6 ;  /* 0x000000ffff097224 */ /* 0x000fe200078e0006 */
[----:B------:R-:W-:Y:S01]  /*205d0*/  MOV R5, R0 ;  /* 0x0000000000057202 */ /* 0x000fe20000000f00 */
[----:B------:R-:W-:Y:S01]  /*205e0*/  IMAD.MOV.U32 R3, RZ, RZ, 0x1f ;  /* 0x0000001fff037424 */ /* 0x000fe200078e00ff */
[----:B------:R-:W-:Y:S02]  /*205f0*/  MOV R2, 0x20610 ;  /* 0x0002061000027802 */ /* 0x000fe40000000f00 */
[----:B-1----:R-:W-:Y:S05]  /*20600*/  CALL.REL.NOINC `($__internal_65_$__cuda_sm70_shflsync_idx_p) ;  /* 0x0000014000007944 */ /* 0x002fea0003c00000 */
[----:B------:R-:W-:Y:S01]  /*20610*/  IMAD.MOV.U32 R8, RZ, RZ, R5 ;  /* 0x000000ffff087224 */ /* 0x000fe200078e0005 */
[----:B------:R-:W-:Y:S01]  /*20620*/  MOV R5, R0 ;  /* 0x0000000000057202 */ /* 0x000fe20000000f00 */
[----:B------:R-:W-:Y:S01]  /*20630*/  IMAD.MOV.U32 R9, RZ, RZ, R7 ;  /* 0x000000ffff097224 */ /* 0x000fe200078e0007 */
[----:B------:R-:W-:-:S02]  /*20640*/  MOV R3, 0x1f ;  /* 0x0000001f00037802 */ /* 0x000fc40000000f00 */
[----:B------:R-:W-:Y:S02]  /*20650*/  MOV R2, 0x20670 ;  /* 0x0002067000027802 */ /* 0x000fe40000000f00 */
[----:B------:R-:W-:Y:S05]  /*20660*/  CALL.REL.NOINC `($__internal_65_$__cuda_sm70_shflsync_idx_p) ;  /* 0x000000e000007944 */ /* 0x000fea0003c00000 */
[----:B------:R-:W-:Y:S01]  /*20670*/  MOV R7, R5 ;  /* 0x0000000500077202 */ /* 0x000fe20000000f00 */
[----:B------:R-:W-:Y:S05]  /*20680*/  BRA `(.L_x_3408) ;  /* 0xffffdf4000007947 */ /* 0x000fea000383ffff */
.L_x_3367:
[----:B------:R-:W-:Y:S01]  /*20690*/  IMAD.MOV.U32 R9, RZ, RZ, R4 ;  /* 0x000000ffff097224 */ /* 0x000fe200078e0004 */
[----:B------:R-:W-:Y:S01]  /*206a0*/  MOV R5, R0 ;  /* 0x0000000000057202 */ /* 0x000fe20000000f00 */
[----:B------:R-:W-:Y:S01]  /*206b0*/  IMAD.MOV.U32 R3, RZ, RZ, 0x1f ;  /* 0x0000001fff037424 */ /* 0x000fe200078e00ff */
[----:B------:R-:W-:Y:S02]  /*206c0*/  MOV R2, 0x206e0 ;  /* 0x000206e000027802 */ /* 0x000fe40000000f00 */
[----:B-1-34-:R-:W-:Y:S05]  /*206d0*/  CALL.REL.NOINC `($__internal_65_$__cuda_sm70_shflsync_idx_p) ;  /* 0x0000007000007944 */ /* 0x01afea0003c00000 */
[----:B------:R-:W-:Y:S01]  /*206e0*/  MOV R13, R5 ;  /* 0x00000005000d7202 */ /* 0x000fe20000000f00 */
[----:B------:R-:W-:Y:S05]  /*206f0*/  BRA `(.L_x_3366) ;  /* 0xffffdf3000007947 */ /* 0x000fea000383ffff */
        .weak           $__internal_64_$__cuda_sm70_shflsync_bfly_p
        .type           $__internal_64_$__cuda_sm70_shflsync_bfly_p,@function
        .size           $__internal_64_$__cuda_sm70_shflsync_bfly_p,($__internal_65_$__cuda_sm70_shflsync_idx_p - $__internal_64_$__cuda_sm70_shflsync_bfly_p)
$__internal_64_$__cuda_sm70_shflsync_bfly_p:
[----:B------:R-:W-:Y:S04]  /*20700*/  WARPSYNC R6 ;  /* 0x0000000600007348 */ /* 0x000fe80003800000 */
[----:B------:R1:W2:Y:S02]  /*20710*/  SHFL.BFLY PT, R5, R2, R5, R7 ;  /* 0x0c00000502057389 */ /* 0x0002a400000e0007 */
[----:B-1----:R-:W-:-:S02]  /*20720*/  MOV R2, R3 ;  /* 0x0000000300027202 */ /* 0x002fc40000000f00 */
[----:B------:R-:W-:-:S04]  /*20730*/  MOV R3, 0x0 ;  /* 0x0000000000037802 */ /* 0x000fc80000000f00 */
[----:B--2---:R-:W-:Y:S05]  /*20740*/  RET.REL.NODEC R2 `(_ZN7cutlass13device_kernelIN5flash19enable_sm80_to_sm89INS1_16FlashAttnFwdSm80INS1_25CollectiveMainloopFwdSm80ILi8ELi1ELb0EN4cute5tupleIJNS5_1CILi128EEENS7_ILi32EEENS7_ILi256EEEEEELi256ENS_10bfloat16_tEfNS_4arch4Sm80ELb0ELb1ELb0ELb1ELb0ELb1ELb1ELb1EEENS1_21CollectiveEpilogueFwdINS6_IJS8_SA_S9_EEENS6_IJNS7_ILi1EEESI_SI_EEESC_SE_Li256ELb1ELb1ELb1ELb0EEENS1_36VarlenDynamicPersistentTileSchedulerILi128ELi32ELi256ELi256ELb1ELb1ELb0ELb1ELb0ELb1EEEEEEEEEvNT_6ParamsE) ;  /* 0xfffdf8b002007950 */ /* 0x004fea0003c3ffff */
        .weak           $__internal_65_$__cuda_sm70_shflsync_idx_p
        .type           $__internal_65_$__cuda_sm70_shflsync_idx_p,@function
        .size           $__internal_65_$__cuda_sm70_shflsync_idx_p,($__internal_66_$__cuda_sm70_shflsync_up_p - $__internal_65_$__cuda_sm70_shflsync_idx_p)
$__internal_65_$__cuda_sm70_shflsync_idx_p:
[----:B------:R-:W-:-:S04]  /*20750*/  MOV R119, 0xffffffff ;  /* 0xffffffff00777802 */ /* 0x000fc80000000f00 */
[----:B------:R-:W-:Y:S04]  /*20760*/  WARPSYNC R119 ;  /* 0x0000007700007348 */ /* 0x000fe80003800000 */
[----:B------:R1:W2:Y:S02]  /*20770*/  SHFL.IDX PT, R5, R9, R5, R3 ;  /* 0x0000000509057389 */ /* 0x0002a400000e0003 */
[----:B-1----:R-:W-:-:S04]  /*20780*/  MOV R3, 0x0 ;  /* 0x0000000000037802 */ /* 0x002fc80000000f00 */
[----:B--2---:R-:W-:Y:S05]  /*20790*/  RET.REL.NODEC R2 `(_ZN7cutlass13device_kernelIN5flash19enable_sm80_to_sm89INS1_16FlashAttnFwdSm80INS1_25CollectiveMainloopFwdSm80ILi8ELi1ELb0EN4cute5tupleIJNS5_1CILi128EEENS7_ILi32EEENS7_ILi256EEEEEELi256ENS_10bfloat16_tEfNS_4arch4Sm80ELb0ELb1ELb0ELb1ELb0ELb1ELb1ELb1EEENS1_21CollectiveEpilogueFwdINS6_IJS8_SA_S9_EEENS6_IJNS7_ILi1EEESI_SI_EEESC_SE_Li256ELb1ELb1ELb1ELb0EEENS1_36VarlenDynamicPersistentTileSchedulerILi128ELi32ELi256ELi256ELb1ELb1ELb0ELb1ELb0ELb1EEEEEEEEEvNT_6ParamsE) ;  /* 0xfffdf86002007950 */ /* 0x004fea0003c3ffff */
        .weak           $__internal_66_$__cuda_sm70_shflsync_up_p
        .type           $__internal_66_$__cuda_sm70_shflsync_up_p,@function
        .size           $__internal_66_$__cuda_sm70_shflsync_up_p,($__internal_67_$__cuda_sm70_votesync_ballot - $__internal_66_$__cuda_sm70_shflsync_up_p)
$__internal_66_$__cuda_sm70_shflsync_up_p:
[----:B------:R-:W-:Y:S02]  /*207a0*/  IMAD.MOV.U32 R4, RZ, RZ, RZ ;  /* 0x000000ffff047224 */ /* 0x000fe400078e00ff */
[----:B------:R-:W-:-:S04]  /*207b0*/  IMAD.MOV.U32 R9, RZ, RZ, -0x1 ;  /* 0xffffffffff097424 */ /* 0x000fc800078e00ff */
[----:B------:R-:W-:Y:S04]  /*207c0*/  WARPSYNC R9 ;  /* 0x0000000900007348 */ /* 0x000fe80003800000 */
[----:B------:R1:W2:Y:S02]  /*207d0*/  SHFL.UP PT, R4, R0, R2, R4 ;  /* 0x0400000200047389 */ /* 0x0002a400000e0004 */
[----:B-1----:R-:W-:Y:S02]  /*207e0*/  MOV R2, R3 ;  /* 0x0000000300027202 */ /* 0x002fe40000000f00 */
[----:B------:R-:W-:-:S04]  /*207f0*/  MOV R3, 0x0 ;  /* 0x0000000000037802 */ /* 0x000fc80000000f00 */
[----:B--2---:R-:W-:Y:S05]  /*20800*/  RET.REL.NODEC R2 `(_ZN7cutlass13device_kernelIN5flash19enable_sm80_to_sm89INS1_16FlashAttnFwdSm80INS1_25CollectiveMainloopFwdSm80ILi8ELi1ELb0EN4cute5tupleIJNS5_1CILi128EEENS7_ILi32EEENS7_ILi256EEEEEELi256ENS_10bfloat16_tEfNS_4arch4Sm80ELb0ELb1ELb0ELb1ELb0ELb1ELb1ELb1EEENS1_21CollectiveEpilogueFwdINS6_IJS8_SA_S9_EEENS6_IJNS7_ILi1EEESI_SI_EEESC_SE_Li256ELb1ELb1ELb1ELb0EEENS1_36VarlenDynamicPersistentTileSchedulerILi128ELi32ELi256ELi256ELb1ELb1ELb0ELb1ELb0ELb1EEEEEEEEEvNT_6ParamsE) ;  /* 0xfffdf7f002007950 */ /* 0x004fea0003c3ffff */
        .weak           $__internal_67_$__cuda_sm70_votesync_ballot
        .type           $__internal_67_$__cuda_sm70_votesync_ballot,@function
        .size           $__internal_67_$__cuda_sm70_votesync_ballot,(.L_x_5256 - $__internal_67_$__cuda_sm70_votesync_ballot)
$__internal_67_$__cuda_sm70_votesync_ballot:
[----:B------:R-:W-:Y:S01]  /*20810*/  ISETP.NE.U32.AND P0, PT, R0, 0x1, PT ;  /* 0x000000010000780c */ /* 0x000fe20003f05070 */
[----:B------:R-:W-:-:S04]  /*20820*/  IMAD.MOV.U32 R3, RZ, RZ, -0x1 ;  /* 0xffffffffff037424 */ /* 0x000fc800078e00ff */
[----:B------:R-:W-:Y:S08]  /*20830*/  WARPSYNC R3 ;  /* 0x0000000300007348 */ /* 0x000ff00003800000 */
[----:B------:R-:W-:-:S04]  /*20840*/  VOTE.ANY R0, PT, !P0 ;  /* 0x0000000000007806 */ /* 0x000fc800040e0100 */
[----:B------:R-:W-:Y:S01]  /*20850*/  LOP3.LUT R0, R0, R3, RZ, 0xc0, !PT ;  /* 0x0000000300007212 */ /* 0x000fe200078ec0ff */
[----:B------:R-:W-:-:S04]  /*20860*/  IMAD.MOV.U32 R3, RZ, RZ, 0x0 ;  /* 0x00000000ff037424 */ /* 0x000fc800078e00ff */
[----:B------:R-:W-:Y:S05]  /*20870*/  RET.REL.NODEC R2 `(_ZN7cutlass13device_kernelIN5flash19enable_sm80_to_sm89INS1_16FlashAttnFwdSm80INS1_25CollectiveMainloopFwdSm80ILi8ELi1ELb0EN4cute5tupleIJNS5_1CILi128EEENS7_ILi32EEENS7_ILi256EEEEEELi256ENS_10bfloat16_tEfNS_4arch4Sm80ELb0ELb1ELb0ELb1ELb0ELb1ELb1ELb1EEENS1_21CollectiveEpilogueFwdINS6_IJS8_SA_S9_EEENS6_IJNS7_ILi1EEESI_SI_EEESC_SE_Li256ELb1ELb1ELb1ELb0EEENS1_36VarlenDynamicPersistentTileSchedulerILi128ELi32ELi256ELi256ELb1ELb1ELb0ELb1ELb0ELb1EEEEEEEEEvNT_6ParamsE) ;  /* 0xfffdf78002007950 */ /* 0x000fea0003c3ffff */
.L_x_3409:
        /* <DEDUP_REMOVED lines=16> */
.L_x_5256:


//--------------------- .text._ZN7cutlass13device_kernelIN5flash19enable_sm80_to_sm89INS1_16FlashAttnFwdSm80INS1_25CollectiveMainloopFwdSm80ILi8ELi1ELb1EN4cute5tupleIJNS5_1CILi128EEENS7_ILi64EEENS7_ILi256EEEEEELi256ENS_10bfloat16_tEfNS_4arch4Sm80ELb1ELb0ELb0ELb0ELb0ELb0ELb1ELb1EEENS1_21CollectiveEpilogueFwdINS6_IJS8_SA_S9_EEENS6_IJNS7_ILi1EEESI_SI_EEESC_SE_Li256ELb0ELb1ELb1ELb0EEENS1_30DynamicPersistentTileSchedulerILi256ELi256ELb1ELb1ELb0EEEEEEEEEvNT_6ParamsE --------------------------
	.section	.text._ZN7cutlass13device_kernelIN5flash19enable_sm80_to_sm89INS1_16FlashAttnFwdSm80INS1_25CollectiveMainloopFwdSm80ILi8ELi1ELb1EN4cute5tupleIJNS5_1CILi128EEENS7_ILi64EEENS7_ILi256EEEEEELi256ENS_10bfloat16_tEfNS_4arch4Sm80ELb1ELb0ELb0ELb0ELb0ELb0ELb1ELb1EEENS1_21CollectiveEpilogueFwdINS6_IJS8_SA_S9_EEENS6_IJNS7_ILi1EEESI_SI_EEESC_SE_Li256ELb0ELb1ELb1ELb0EEENS1_30DynamicPersistentTileSchedulerILi256ELi256ELb1ELb1ELb0EEEEEEEEEvNT_6ParamsE,"ax",@progbits
	.sectioninfo	@"SHI_REGISTERS=255"
	.align	128
.text._ZN7cutlass13device_kernelIN5flash19enable_sm80_to_sm89INS1_16FlashAttnFwdSm80INS1_25CollectiveMainloopFwdSm80ILi8ELi1ELb1EN4cute5tupleIJNS5_1CILi128EEENS7_ILi64EEENS7_ILi256EEEEEELi256ENS_10bfloat16_tEfNS_4arch4Sm80ELb1ELb0ELb0ELb0ELb0ELb0ELb1ELb1EEENS1_21CollectiveEpilogueFwdINS6_IJS8_SA_S9_EEENS6_IJNS7_ILi1EEESI_SI_EEESC_SE_Li256ELb0ELb1ELb1ELb0EEENS1_30DynamicPersistentTileSchedulerILi256ELi256ELb1ELb1ELb0EEEEEEEEEvNT_6ParamsE:
        .type           _ZN7cutlass13device_kernelIN5flash19enable_sm80_to_sm89INS1_16FlashAttnFwdSm80INS1_25CollectiveMainloopFwdSm80ILi8ELi1ELb1EN4cute5tupleIJNS5_1CILi128EEENS7_ILi64EEENS7_ILi256EEEEEELi256ENS_10bfloat16_tEfNS_4arch4Sm80ELb1ELb0ELb0ELb0ELb0ELb0ELb1ELb1EEENS1_21CollectiveEpilogueFwdINS6_IJS8_SA_S9_EEENS6_IJNS7_ILi1EEESI_SI_EEESC_SE_Li256ELb0ELb1ELb1ELb0EEENS1_30DynamicPersistentTileSchedulerILi256ELi256ELb1ELb1ELb0EEEEEEEEEvNT_6ParamsE,@function
        .size           _ZN7cutlass13device_kernelIN5flash19enable_sm80_to_sm89INS1_16FlashAttnFwdSm80INS1_25CollectiveMainloopFwdSm80ILi8ELi1ELb1EN4cute5tupleIJNS5_1CILi128EEENS7_ILi64EEENS7_ILi256EEEEEELi256ENS_10bfloat16_tEfNS_4arch4Sm80ELb1ELb0ELb0ELb0ELb0ELb0ELb1ELb1EEENS1_21CollectiveEpilogueFwdINS6_IJS8_SA_S9_EEENS6_IJNS7_ILi1EEESI_SI_EEESC_SE_Li256ELb0ELb1ELb1ELb0EEENS1_30DynamicPersistentTileSchedulerILi256ELi256ELb1ELb1ELb0EEEEEEEEEvNT_6ParamsE,(.L_x_5261 - _ZN7cutlass13device_kernelIN5flash19enable_sm80_to_sm89INS1_16FlashAttnFwdSm80INS1_25CollectiveMainloopFwdSm80ILi8ELi1ELb1EN4cute5tupleIJNS5_1CILi128EEENS7_ILi64EEENS7_ILi256EEEEEELi256ENS_10bfloat16_tEfNS_4arch4Sm80ELb1ELb0ELb0ELb0ELb0ELb0ELb1ELb1EEENS1_21CollectiveEpilogueFwdINS6_IJS8_SA_S9_EEENS6_IJNS7_ILi1EEESI_SI_EEESC_SE_Li256ELb0ELb1ELb1ELb0EEENS1_30DynamicPersistentTileSchedulerILi256ELi256ELb1ELb1ELb0EEEEEEEEEvNT_6ParamsE)
        .other          _ZN7cutlass13device_kernelIN5flash19enable_sm80_to_sm89INS1_16FlashAttnFwdSm80INS1_25CollectiveMainloopFwdSm80ILi8ELi1ELb1EN4cute5tupleIJNS5_1CILi128EEENS7_ILi64EEENS7_ILi256EEEEEELi256ENS_10bfloat16_tEfNS_4arch4Sm80ELb1ELb0ELb0ELb0ELb0ELb0ELb1ELb1EEENS1_21CollectiveEpilogueFwdINS6_IJS8_SA_S9_EEENS6_IJNS7_ILi1EEESI_SI_EEESC_SE_Li256ELb0ELb1ELb1ELb0EEENS1_30DynamicPersistentTileSchedulerILi256ELi256ELb1ELb1ELb0EEEEEEEEEvNT_6ParamsE,@"STO_CUDA_ENTRY STV_DEFAULT"
_ZN7cutlass13device_kernelIN5flash19enable_sm80_to_sm89INS1_16FlashAttnFwdSm80INS1_25CollectiveMainloopFwdSm80ILi8ELi1ELb1EN4cute5tupleIJNS5_1CILi128EEENS7_ILi64EEENS7_ILi256EEEEEELi256ENS_10bfloat16_tEfNS_4arch4Sm80ELb1ELb0ELb0ELb0ELb0ELb0ELb1ELb1EEENS1_21CollectiveEpilogueFwdINS6_IJS8_SA_S9_EEENS6_IJNS7_ILi1EEESI_SI_EEESC_SE_Li256ELb0ELb1ELb1ELb0EEENS1_30DynamicPersistentTileSchedulerILi256ELi256ELb1ELb1ELb0EEEEEEEEEvNT_6ParamsE:
        /* <DEDUP_REMOVED lines=82> */
[----:B------:R-:W-:Y:S01]  /*0520*/  SHF.R.S32.HI R6, RZ, 0x1f, R5 ;  /* 0x0000001fff067819 */ /* 0x000fe20000011405 */
[----:B------:R-:W-:Y:S01]  /*0530*/  IMAD.SHL.U32 R4, R4, 0x2, RZ ;  /* 0x0000000204047824 */ /* 0x000fe200078e00ff */
[----:B------:R-:W-:Y:S01]  /*0540*/  SHF.R.S32.HI R5, RZ, 0x1f, R2 ;  /* 0x0000001fff057819 */ /* 0x000fe20000011402 */
[----:B------:R2:W-:Y:S01]  /*0550*/  STL [R1+0x114], R0 ;  /* 0x0001140001007387 */ /* 0x0005e20000100800 */
[----:B------:R-:W-:-:S02]  /*0560*/  SEL R3, R3, 0xfffffff0, !P1 ;  /* 0xfffffff003037807 */ /* 0x000fc40004800000 */
[----:B------:R-:W-:Y:S01]  /*0570*/  SEL R7, R8, 0xffffffe0, !P2 ;  /* 0xffffffe008077807 */ /* 0x000fe20005000000 */
[----:B------:R-:W-:Y:S01]  /*0580*/  STL [R1+0xe4], R6 ;  /* 0x0000e40601007387 */ /* 0x000fe20000100800 */
[----:B------:R-:W-:Y:S02]  /*0590*/  LEA R249, R249, 0x10100, 0x1 ;  /* 0x00010100f9f97811 */ /* 0x000fe400078e08ff */
[----:B------:R-:W-:Y:S01]  /*05a0*/  IADD3 R9, R4, 0xd8, RZ ;  /* 0x000000d804097810 */ /* 0x000fe20007ffe0ff */
[----:B------:R3:W-:Y:S01]  /*05b0*/  STL [R1+0xe0], R5 ;  /* 0x0000e00501007387 */ /* 0x0007e20000100800 */
[----:B------:R-:W-:Y:S01]  /*05c0*/  IMAD.IADD R3, R3, 0x1, R7 ;  /* 0x0000000103037824 */ /* 0x000fe200078e0207 */
[----:B------:R-:W-:Y:S01]  /*05d0*/  LEA R248, R248, 0x100, 0x1 ;  /* 0x00000100f8f87811 */ /* 0x000fe200078e08ff */
[----:B------:R-:W-:-:S04]  /*05e0*/  IMAD.MOV.U32 R7, RZ, RZ, 0x40 ;  /* 0x00000040ff077424 */ /* 0x000fc800078e00ff */
[----:B------:R-:W-:Y:S01]  /*05f0*/  IMAD R3, R3, 0x2, R248 ;  /* 0x0000000203037824 */ /* 0x000fe200078e02f8 */
[----:B------:R-:W-:Y:S02]  /*0600*/  SEL R250, R7, 0xffffffc0, !P0 ;  /* 0xffffffc007fa7807 */ /* 0x000fe40004000000 */
[----:B-1----:R-:W-:Y:S02]  /*0610*/  IADD3 R13, R4, 0xc0, RZ ;  /* 0x000000c0040d7810 */ /* 0x002fe40007ffe0ff */
[----:B--2---:R-:W-:-:S04]  /*0620*/  IADD3 R0, R16, 0xc0, RZ ;  /* 0x000000c010007810 */ /* 0x004fc80007ffe0ff */
[----:B------:R-:W-:Y:S01]  /*0630*/  SHF.R.S32.HI R2, RZ, 0x1f, R0 ;  /* 0x0000001fff027819 */ /* 0x000fe20000011400 */
[----:B------:R-:W-:Y:S01]  /*0640*/  IMAD.SHL.U32 R0, R11, 0x2, RZ ;  /* 0x000000020b007824 */ /* 0x000fe200078e00ff */
[C---:B------:R-:W-:Y:S02]  /*0650*/  IADD3 R11, R4.reuse, 0xd0, RZ ;  /* 0x000000d0040b7810 */ /* 0x040fe40007ffe0ff */
[C---:B---3--:R-:W-:Y:S01]  /*0660*/  IADD3 R5, R4.reuse, 0xb8, RZ ;  /* 0x000000b804057810 */ /* 0x048fe20007ffe0ff */
[----:B------:R1:W-:Y:S01]  /*0670*/  STL [R1+0xdc], R2 ;  /* 0x0000dc0201007387 */ /* 0x0003e20000100800 */
[----:B------:R-:W-:-:S03]  /*0680*/  IADD3 R6, R4, 0xf0, RZ ;  /* 0x000000f004067810 */ /* 0x000fc60007ffe0ff */
[----:B------:R2:W-:Y:S01]  /*0690*/  STL [R1+0x58], R0 ;  /* 0x0000580001007387 */ /* 0x0005e20000100800 */
[----:B-1----:R-:W-:Y:S01]  /*06a0*/  IMAD R2, R12, 0x8, R14 ;  /* 0x000000080c027824 */ /* 0x002fe200078e020e */
[----:B------:R-:W-:Y:S01]  /*06b0*/  IADD3 R12, R4, 0xc8, RZ ;  /* 0x000000c8040c7810 */ /* 0x000fe20007ffe0ff */
[----:B------:R-:W-:Y:S01]  /*06c0*/  IMAD.IADD R14, R249, 0x1, R250 ;  /* 0x00000001f90e7824 */ /* 0x000fe200078e02fa */
[----:B--2---:R-:W-:Y:S02]  /*06d0*/  SEL R0, R8, 0xffffffe0, !P1 ;  /* 0xffffffe008007807 */ /* 0x004fe40004800000 */
[----:B------:R1:W-:Y:S01]  /*06e0*/  STL [R1+0x108], R2 ;  /* 0x0001080201007387 */ /* 0x0003e20000100800 */
[----:B------:R-:W-:-:S03]  /*06f0*/  IADD3 R8, R4, 0xe0, RZ ;  /* 0x000000e004087810 */ /* 0x000fc60007ffe0ff */
[----:B------:R-:W-:Y:S01]  /*0700*/  STL [R1+0x94], R4 ;  /* 0x0000940401007387 */ /* 0x000fe20000100800 */
[----:B------:R-:W-:-:S03]  /*0710*/  IMAD.IADD R252, R248, 0x1, R0 ;  /* 0x00000001f8fc7824 */ /* 0x000fc600078e0200 */
[----:B------:R2:W-:Y:S04]  /*0720*/  STL [R1+0xb8], R5 ;  /* 0x0000b80501007387 */ /* 0x0005e80000100800 */
[----:B------:R3:W-:Y:S04]  /*0730*/  STL [R1+0xd8], R13 ;  /* 0x0000d80d01007387 */ /* 0x0007e80000100800 */
[----:B------:R4:W-:Y:S04]  /*0740*/  STL [R1+0xd4], R12 ;  /* 0x0000d40c01007387 */ /* 0x0009e80000100800 */
[----:B------:R5:W-:Y:S04]  /*0750*/  STL [R1+0xd0], R11 ;  /* 0x0000d00b01007387 */ /* 0x000be80000100800 */
[----:B------:R5:W-:Y:S01]  /*0760*/  STL [R1+0xcc], R9 ;  /* 0x0000cc0901007387 */ /* 0x000be20000100800 */
[----:B-1----:R-:W-:-:S02]  /*0770*/  SEL R2, R7, 0xffffffc0, !P2 ;  /* 0xffffffc007027807 */ /* 0x002fc40005000000 */
[----:B------:R-:W-:Y:S01]  /*0780*/  IADD3 R7, R4, 0xe8, RZ ;  /* 0x000000e804077810 */ /* 0x000fe20007ffe0ff */
[----:B------:R1:W-:Y:S02]  /*0790*/  STL [R1+0xc8], R8 ;  /* 0x0000c80801007387 */ /* 0x0003e40000100800 */
[----:B------:R-:W-:Y:S02]  /*07a0*/  IMAD.IADD R251, R248, 0x1, R2 ;  /* 0x00000001f8fb7824 */ /* 0x000fe400078e0202 */
[----:B------:R1:W-:Y:S01]  /*07b0*/  STL [R1+0xc4], R7 ;  /* 0x0000c40701007387 */ /* 0x0003e20000100800 */
[----:B--2---:R-:W-:Y:S02]  /*07c0*/  IADD3 R5, R4, 0xf8, RZ ;  /* 0x000000f804057810 */ /* 0x004fe40007ffe0ff */
[----:B------:R-:W-:Y:S01]  /*07d0*/  IADD3 R4, R249, 0x20, RZ ;  /* 0x00000020f9047810 */ /* 0x000fe20007ffe0ff */
[----:B------:R2:W-:Y:S01]  /*07e0*/  STL [R1+0xc0], R6 ;  /* 0x0000c00601007387 */ /* 0x0005e20000100800 */
[----:B---3--:R-:W-:-:S02]  /*07f0*/  SHF.R.S32.HI R13, RZ, 0x1f, R13 ;  /* 0x0000001fff0d7819 */ /* 0x008fc4000001140d */
[----:B------:R-:W-:Y:S01]  /*0800*/  @P3 IADD3 R4, R249, -0x20, RZ ;  /* 0xffffffe0f9043810 */ /* 0x000fe20007ffe0ff */
[----:B------:R-:W-:Y:S01]  /*0810*/  STL [R1], R14 ;  /* 0x0000000e01007387 */ /* 0x000fe20000100800 */
[----:B----4-:R-:W-:-:S03]  /*0820*/  SHF.R.S32.HI R12, RZ, 0x1f, R12 ;  /* 0x0000001fff0c7819 */ /* 0x010fc6000001140c */
[----:B------:R3:W-:Y:S01]  /*0830*/  STL [R1+0xbc], R5 ;  /* 0x0000bc0501007387 */ /* 0x0007e20000100800 */
[----:B-----5:R-:W-:Y:S01]  /*0840*/  SHF.R.S32.HI R11, RZ, 0x1f, R11 ;  /* 0x0000001fff0b7819 */ /* 0x020fe2000001140b */
[----:B------:R-:W-:Y:S02]  /*0850*/  IMAD.IADD R250, R250, 0x1, R4 ;  /* 0x00000001fafa7824 */ /* 0x000fe400078e0204 */
[----:B------:R-:W-:Y:S01]  /*0860*/  STL [R1+0x104], R13 ;  /* 0x0001040d01007387 */ /* 0x000fe20000100800 */
[----:B------:R-:W-:-:S03]  /*0870*/  SHF.R.S32.HI R9, RZ, 0x1f, R9 ;  /* 0x0000001fff097819 */ /* 0x000fc60000011409 */
[----:B------:R-:W-:Y:S01]  /*0880*/  STL [R1+0x100], R12 ;  /* 0x0001000c01007387 */ /* 0x000fe20000100800 */
[----:B-1----:R-:W-:-:S03]  /*0890*/  SHF.R.S32.HI R8, RZ, 0x1f, R8 ;  /* 0x0000001fff087819 */ /* 0x002fc60000011408 */
[----:B------:R-:W-:Y:S01]  /*08a0*/  STL [R1+0xfc], R11 ;  /* 0x0000fc0b01007387 */ /* 0x000fe20000100800 */
[----:B------:R-:W-:-:S03]  /*08b0*/  SHF.R.S32.HI R7, RZ, 0x1f, R7 ;  /* 0x0000001fff077819 */ /* 0x000fc60000011407 */
[----:B------:R-:W-:Y:S01]  /*08c0*/  STL [R1+0xf8], R9 ;  /* 0x0000f80901007387 */ /* 0x000fe20000100800 */
[----:B--2---:R-:W-:-:S03]  /*08d0*/  SHF.R.S32.HI R6, RZ, 0x1f, R6 ;  /* 0x0000001fff067819 */ /* 0x004fc60000011406 */
[----:B------:R-:W-:Y:S04]  /*08e0*/  STL [R1+0xf4], R8 ;  /* 0x0000f40801007387 */ /* 0x000fe80000100800 */
[----:B------:R1:W-:Y:S01]  /*08f0*/  STL [R1+0xf0], R7 ;  /* 0x0000f00701007387 */ /* 0x0003e20000100800 */
[----:B---3--:R-:W-:-:S03]  /*0900*/  SHF.R.S32.HI R5, RZ, 0x1f, R5 ;  /* 0x0000001fff057819 */ /* 0x008fc60000011405 */
[----:B------:R-:W-:Y:S04]  /*0910*/  STL [R1+0x8], R4 ;  /* 0x0000080401007387 */ /* 0x000fe80000100800 */
[----:B------:R2:W-:Y:S04]  /*0920*/  STL [R1+0xec], R6 ;  /* 0x0000ec0601007387 */ /* 0x0005e80000100800 */
[----:B------:R3:W-:Y:S01]  /*0930*/  STL [R1+0xe8], R5 ;  /* 0x0000e80501007387 */ /* 0x0007e20000100800 */
[C---:B-1----:R-:W-:Y:S02]  /*0940*/  IADD3 R7, R4.reuse, 0x1800, RZ ;  /* 0x0000180004077810 */ /* 0x042fe40007ffe0ff */
[----:B--2---:R-:W-:-:S02]  /*0950*/  IADD3 R6, R4, 0x1000, RZ ;  /* 0x0000100004067810 */ /* 0x004fc40007ffe0ff */
        /* <DEDUP_REMOVED lines=38> */
.L_x_3435:
        /* <DEDUP_REMOVED lines=19> */
.L_x_3411:
[----:B------:R-:W-:-:S04]  /*0cf0*/  MOV R0, c[0x0][0x554] ;  /* 0x0001550000007a02 */ /* 0x000fc80000000f00 */
[----:B------:R-:W-:Y:S02]  /*0d00*/  ISETP.NE.AND P0, PT, R0, 0x1, PT ;  /* 0x000000010000780c */ /* 0x000fe40003f05270 */
[----:B------:R-:W-:-:S11]  /*0d10*/  MOV R0, R2 ;  /* 0x0000000200007202 */ /* 0x000fd60000000f00 */
[----:B------:R-:W-:-:S05]  /*0d20*/  @P0 IMAD.HI.U32 R4, R2, c[0x0][0x558], RZ ;  /* 0x0001560002040a27 */ /* 0x000fca00078e00ff */
[----:B------:R-:W-:-:S05]  /*0d30*/  @P0 SHF.R.U32.HI R0, RZ, c[0x0][0x55c], R4 ;  /* 0x00015700ff000a19 */ /* 0x000fca0000011604 */
[----:B------:R-:W-:Y:S02]  /*0d40*/  IMAD R4, R0, c[0x0][0x554], RZ ;  /* 0x0001550000047a24 */ /* 0x000fe400078e02ff */
.L_x_3412:
[----:B------:R-:W-:Y:S05]  /*0d50*/  BSYNC B0 ;  /* 0x0000000000007941 */ /* 0x000fea0003800000 */
.L_x_3410:
        /* <DEDUP_REMOVED lines=74> */
.L_x_3414:
[----:B------:R-:W-:Y:S05]  /*1200*/  BSYNC B0 ;  /* 0x0000000000007941 */ /* 0x000fea0003800000 */
.L_x_3413:
        /* <DEDUP_REMOVED lines=312> */
[----:B------:R-:W2:Y:S01]  /*2590*/  LDL R5, [R1] ;  /* 0x0000000001057983 */ /* 0x000ea20000100800 */
        /* <DEDUP_REMOVED lines=28> */
[----:B------:R-:W-:Y:S04]  /*2760*/  LDSM.16.M88.4 R12, [R249] ;  /* 0x00000000f90c783b */ /* 0x000fe80000000200 */
[----:B------:R-:W1:Y:S04]  /*2770*/  LDSM.16.M88.4 R24, [R249+0x800] ;  /* 0x00080000f918783b */ /* 0x000e680000000200 */
[----:B------:R-:W3:Y:S04]  /*2780*/  LDSM.16.M88.4 R28, [R249+0x1000] ;  /* 0x00100000f91c783b */ /* 0x000ee80000000200 */
[----:B------:R-:W4:Y:S04]  /*2790*/  LDSM.16.M88.4 R32, [R249+0x1800] ;  /* 0x00180000f920783b */ /* 0x000f280000000200 */
[----:B------:R-:W-:Y:S04]  /*27a0*/  LDSM.16.M88.4 R40, [R17] ;  /* 0x000000001128783b */ /* 0x000fe80000000200 */
[----:B------:R-:W2:Y:S04]  /*27b0*/  LDSM.16.M88.4 R52, [R16] ;  /* 0x000000001034783b */ /* 0x000ea80000000200 */
        /* <DEDUP_REMOVED lines=16> */
[----:B------:R-:W-:Y:S02]  /*28c0*/  ISETP.LT.OR P0, PT, R0, 0x21, !P0 ;  /* 0x000000210000780c */ /* 0x000fe40004701670 */
[----:B------:R-:W5:Y:S07]  /*28d0*/  LDL R0, [R1+0x1c] ;  /* 0x00001c0001007983 */ /* 0x000f6e0000100800 */
[----:B------:R1:W-:Y:S04]  /*28e0*/  LDGSTS.E.BYPASS.LTC128B.128 [R82+0x6100], [R2.64+0x180], !P4 ;  /* 0x0610018002527fae */ /* 0x0003e8000e101d46 */
[----:B------:R3:W-:Y:S04]  /*28f0*/  LDGSTS.E.BYPASS.LTC128B.128 [R82+0x1100], [R6.64], !P5 ;  /* 0x0110000006527fae */ /* 0x0007e8000e901d46 */
[----:B------:R3:W-:Y:S04]  /*2900*/  LDGSTS.E.BYPASS.LTC128B.128 [R82+0x3100], [R6.64+0x80], !P1 ;  /* 0x0310008006527fae */ /* 0x0007e8000c901d46 */
[----:B------:R3:W-:Y:S04]  /*2910*/  LDGSTS.E.BYPASS.LTC128B.128 [R82+0x5100], [R6.64+0x100], !P6 ;  /* 0x0510010006527fae */ /* 0x0007e8000f101d46 */
[----:B------:R3:W-:Y:S04]  /*2920*/  LDGSTS.E.BYPASS.LTC128B.128 [R82+0x7100], [R6.64+0x180], !P0 ;  /* 0x0710018006527fae */ /* 0x0007e8000c101d46 */
[----:B-1----:R-:W5:Y:S04]  /*2930*/  LDL R3, [R1+0x24] ;  /* 0x0000240001037983 */ /* 0x002f680000100800 */
[----:B------:R-:W5:Y:S01]  /*2940*/  LDL R2, [R1+0x20] ;  /* 0x0000200001027983 */ /* 0x000f620000100800 */
[----:B------:R-:W-:Y:S01]  /*2950*/  HMMA.16816.F32.BF16 R20, R168, R24, RZ ;  /* 0x00000018a814723c */ /* 0x000fe200000418ff */
[----:B------:R-:W-:-:S02]  /*2960*/  ISETP.NE.AND P4, PT, R9, RZ, PT ;  /* 0x000000ff0900720c */ /* 0x000fc40003f85270 */
[----:B------:R-:W-:Y:S01]  /*2970*/  ISETP.NE.AND P5, PT, R8, RZ, PT ;  /* 0x000000ff0800720c */ /* 0x000fe20003fa5270 */
[----:B------:R-:W0:Y:S04]  /*2980*/  LDGDEPBAR ;  /* 0x00000000000079af */ /* 0x000e280000000000 */
[----:B---3--:R-:W3:Y:S01]  /*2990*/  LDL R6, [R1+0x28] ;  /* 0x0000280001067983 */ /* 0x008ee20000100800 */
[----:B------:R-:W-:Y:S01]  /*29a0*/  HMMA.16816.F32.BF16 R24, R168, R26, RZ ;  /* 0x0000001aa818723c */ /* 0x000fe200000418ff */
[----:B------:R-:W-:-:S07]  /*29b0*/  ISETP.NE.AND P1, PT, R36, RZ, PT ;  /* 0x000000ff2400720c */ /* 0x000fce0003f25270 */
[C---:B------:R-:W-:Y:S08]  /*29c0*/  HMMA.16816.F32.BF16 R8, R168.reuse, R12, RZ ;  /* 0x0000000ca808723c */ /* 0x040ff000000418ff */
[C---:B------:R-:W-:Y:S08]  /*29d0*/  HMMA.16816.F32.BF16 R16, R168.reuse, R14, RZ ;  /* 0x0000000ea810723c */ /* 0x040ff000000418ff */
[C---:B------:R-:W-:Y:S01]  /*29e0*/  HMMA.16816.F32.BF16 R12, R168.reuse, R28, RZ ;  /* 0x0000001ca80c723c */ /* 0x040fe200000418ff */
[----:B--2---:R-:W1:Y:S04]  /*29f0*/  LDSM.16.M88.4 R68, [R5+0x800] ;  /* 0x000800000544783b */ /* 0x004e680000000200 */
[----:B------:R-:W2:Y:S03]  /*2a00*/  LDSM.16.M88.4 R72, [R5+0x1000] ;  /* 0x001000000548783b */ /* 0x000ea60000000200 */
[C---:B------:R-:W-:Y:S01]  /*2a10*/  HMMA.16816.F32.BF16 R36, R168.reuse, R30, RZ ;  /* 0x0000001ea824723c */ /* 0x040fe200000418ff */
[----:B------:R-:W1:Y:S04]  /*2a20*/  LDSM.16.M88.4 R76, [R5+0x1800] ;  /* 0x00180000054c783b */ /* 0x000e680000000200 */
[----:B------:R-:W1:Y:S03]  /*2a30*/  LDSM.16.M88.4 R56, [R5] ;  /* 0x000000000538783b */ /* 0x000e660000000200 */
[C---:B----4-:R-:W-:Y:S08]  /*2a40*/  HMMA.16816.F32.BF16 R48, R168.reuse, R32, RZ ;  /* 0x00000020a830723c */ /* 0x050ff000000418ff */
[----:B------:R-:W-:Y:S08]  /*2a50*/  HMMA.16816.F32.BF16 R44, R168, R34, RZ ;  /* 0x00000022a82c723c */ /* 0x000ff000000418ff */
[C---:B------:R-:W-:Y:S08]  /*2a60*/  HMMA.16816.F32.BF16 R20, R172.reuse, R52, R20 ;  /* 0x00000034ac14723c */ /* 0x040ff00000041814 */
[C---:B------:R-:W-:Y:S01]  /*2a70*/  HMMA.16816.F32.BF16 R24, R172.reuse, R54, R24 ;  /* 0x00000036ac18723c */ /* 0x040fe20000041818 */
[----:B------:R-:W-:Y:S07]  /*2a80*/  LDSM.16.M88.4 R52, [R249+0x2800] ;  /* 0x00280000f934783b */ /* 0x000fee0000000200 */
[C---:B------:R-:W-:Y:S01]  /*2a90*/  HMMA.16816.F32.BF16 R28, R172.reuse, R60, R12 ;  /* 0x0000003cac1c723c */ /* 0x040fe2000004180c */
[----:B------:R-:W-:Y:S07]  /*2aa0*/  LDSM.16.M88.4 R12, [R250] ;  /* 0x00000000fa0c783b */ /* 0x000fee0000000200 */
[C---:B------:R-:W-:Y:S01]  /*2ab0*/  HMMA.16816.F32.BF16 R32, R172.reuse, R62, R36 ;  /* 0x0000003eac20723c */ /* 0x040fe20000041824 */
[----:B------:R-:W-:Y:S07]  /*2ac0*/  LDSM.16.M88.4 R60, [R250+0x1000] ;  /* 0x00100000fa3c783b */ /* 0x000fee0000000200 */
[C---:B------:R-:W-:Y:S08]  /*2ad0*/  HMMA.16816.F32.BF16 R8, R172.reuse, R40, R8 ;  /* 0x00000028ac08723c */ /* 0x040ff00000041808 */
[C---:B------:R-:W-:Y:S08]  /*2ae0*/  HMMA.16816.F32.BF16 R16, R172.reuse, R42, R16 ;  /* 0x0000002aac10723c */ /* 0x040ff00000041810 */
[C---:B------:R-:W-:Y:S01]  /*2af0*/  HMMA.16816.F32.BF16 R36, R172.reuse, R64, R48 ;  /* 0x00000040ac24723c */ /* 0x040fe20000041830 */
[----:B------:R-:W4:Y:S07]  /*2b00*/  LDSM.16.M88.4 R48, [R250+0x800] ;  /* 0x00080000fa30783b */ /* 0x000f2e0000000200 */
[----:B------:R-:W-:Y:S01]  /*2b10*/  HMMA.16816.F32.BF16 R40, R172, R66, R44 ;  /* 0x00000042ac28723c */ /* 0x000fe2000004182c */
[----:B------:R-:W4:Y:S04]  /*2b20*/  LDSM.16.M88.4 R64, [R250+0x1800] ;  /* 0x00180000fa40783b */ /* 0x000f280000000200 */
[----:B------:R-:W-:Y:S03]  /*2b30*/  LDSM.16.M88.4 R44, [R249+0x2000] ;  /* 0x00200000f92c783b */ /* 0x000fe60000000200 */
[C---:B-1----:R-:W-:Y:S08]  /*2b40*/  HMMA.16816.F32.BF16 R20, R192.reuse, R68, R20 ;  /* 0x00000044c014723c */ /* 0x042ff00000041814 */
[C---:B------:R-:W-:Y:S01]  /*2b50*/  HMMA.16816.F32.BF16 R24, R192.reuse, R70, R24 ;  /* 0x00000046c018723c */ /* 0x040fe20000041818 */
[----:B------:R-:W-:Y:S07]  /*2b60*/  LDSM.16.M88.4 R68, [R86] ;  /* 0x000000005644783b */ /* 0x000fee0000000200 */
[C---:B--2---:R-:W-:Y:S08]  /*2b70*/  HMMA.16816.F32.BF16 R28, R192.reuse, R72, R28 ;  /* 0x00000048c01c723c */ /* 0x044ff0000004181c */
[C---:B------:R-:W-:Y:S01]  /*2b80*/  HMMA.16816.F32.BF16 R32, R192.reuse, R74, R32 ;  /* 0x0000004ac020723c */ /* 0x040fe20000041820 */
[----:B------:R-:W-:Y:S07]  /*2b90*/  LDSM.16.M88.4 R72, [R249+0x3800] ;  /* 0x00380000f948783b */ /* 0x000fee0000000200 */
[C---:B------:R-:W-:Y:S08]  /*2ba0*/  HMMA.16816.F32.BF16 R36, R192.reuse, R76, R36 ;  /* 0x0000004cc024723c */ /* 0x040ff00000041824 */
[C---:B------:R-:W-:Y:S01]  /*2bb0*/  HMMA.16816.F32.BF16 R40, R192.reuse, R78, R40 ;  /* 0x0000004ec028723c */ /* 0x040fe20000041828 */
[----:B------:R-:W-:Y:S07]  /*2bc0*/  LDSM.16.M88.4 R76, [R5+0x5800] ;  /* 0x00580000054c783b */ /* 0x000fee0000000200 */
[C---:B------:R-:W-:Y:S08]  /*2bd0*/  HMMA.16816.F32.BF16 R8, R192.reuse, R56, R8 ;  /* 0x00000038c008723c */ /* 0x040ff00000041808 */
[----:B------:R-:W-:Y:S01]  /*2be0*/  HMMA.16816.F32.BF16 R16, R192, R58, R16 ;  /* 0x0000003ac010723c */ /* 0x000fe20000041810 */
[----:B------:R-:W1:Y:S07]  /*2bf0*/  LDSM.16.M88.4 R56, [R249+0x3000] ;  /* 0x00300000f938783b */ /* 0x000e6e0000000200 */
[C---:B----4-:R-:W-:Y:S08]  /*2c00*/  HMMA.16816.F32.BF16 R20, R196.reuse, R48, R20 ;  /* 0x00000030c414723c */ /* 0x050ff00000041814 */
[C---:B------:R-:W-:Y:S01]  /*2c10*/  HMMA.16816.F32.BF16 R24, R196.reuse, R50, R24 ;  /* 0x00000032c418723c */ /* 0x040fe20000041818 */
[----:B------:R-:W2:Y:S07]  /*2c20*/  LDSM.16.M88.4 R48, [R88] ;  /* 0x000000005830783b */ /* 0x000eae0000000200 */
[C---:B------:R-:W-:Y:S08]  /*2c30*/  HMMA.16816.F32.BF16 R28, R196.reuse, R60, R28 ;  /* 0x0000003cc41c723c */ /* 0x040ff0000004181c */
[C---:B------:R-:W-:Y:S01]  /*2c40*/  HMMA.16816.F32.BF16 R32, R196.reuse, R62, R32 ;  /* 0x0000003ec420723c */ /* 0x040fe20000041820 */
[----:B------:R-:W4:Y:S07]  /*2c50*/  LDSM.16.M88.4 R60, [R87] ;  /* 0x00000000573c783b */ /* 0x000f2e0000000200 */
[C---:B------:R-:W-:Y:S08]  /*2c60*/  HMMA.16816.F32.BF16 R36, R196.reuse, R64, R36 ;  /* 0x00000040c424723c */ /* 0x040ff00000041824 */
[C---:B------:R-:W-:Y:S01]  /*2c70*/  HMMA.16816.F32.BF16 R40, R196.reuse, R66, R40 ;  /* 0x00000042c428723c */ /* 0x040fe20000041828 */
[----:B------:R-:W-:Y:S07]  /*2c80*/  LDSM.16.M88.4 R64, [R5+0x3000] ;  /* 0x003000000540783b */ /* 0x000fee0000000200 */
[C---:B------:R-:W-:Y:S08]  /*2c90*/  HMMA.16816.F32.BF16 R8, R196.reuse, R12, R8 ;  /* 0x0000000cc408723c */ /* 0x040ff00000041808 */
[----:B------:R-:W-:Y:S01]  /*2ca0*/  HMMA.16816.F32.BF16 R16, R196, R14, R16 ;  /* 0x0000000ec410723c */ /* 0x000fe20000041810 */
[----:B------:R-:W2:Y:S07]  /*2cb0*/  LDSM.16.M88.4 R12, [R89] ;  /* 0x00000000590c783b */ /* 0x000eae0000000200 */
[C---:B------:R-:W-:Y:S08]  /*2cc0*/  HMMA.16816.F32.BF16 R20, R200.reuse, R52, R20 ;  /* 0x00000034c814723c */ /* 0x040ff00000041814 */
[C---:B------:R-:W-:Y:S01]  /*2cd0*/  HMMA.16816.F32.BF16 R24, R200.reuse, R54, R24 ;  /* 0x00000036c818723c */ /* 0x040fe20000041818 */
[----:B------:R-:W-:Y:S07]  /*2ce0*/  LDSM.16.M88.4 R52, [R250+0x2800] ;  /* 0x00280000fa34783b */ /* 0x000fee0000000200 */
        /* <DEDUP_REMOVED lines=9> */
[C---:B--2---:R-:W-:Y:S08]  /*2d80*/  HMMA.16816.F32.BF16 R20, R204.reuse, R48, R20 ;  /* 0x00000030cc14723c */ /* 0x044ff00000041814 */
[C---:B------:R-:W-:Y:S01]  /*2d90*/  HMMA.16816.F32.BF16 R24, R204.reuse, R50, R24 ;  /* 0x00000032cc18723c */ /* 0x040fe20000041818 */
[----:B------:R-:W-:Y:S07]  /*2da0*/  LDSM.16.M88.4 R48, [R249+0x4000] ;  /* 0x00400000f930783b */ /* 0x000fee0000000200 */
[C---:B----4-:R-:W-:Y:S08]  /*2db0*/  HMMA.16816.F32.BF16 R28, R204.reuse, R60, R28 ;  /* 0x0000003ccc1c723c */ /* 0x050ff0000004181c */
[C---:B------:R-:W-:Y:S01]  /*2dc0*/  HMMA.16816.F32.BF16 R32, R204.reuse, R62, R32 ;  /* 0x0000003ecc20723c */ /* 0x040fe20000041820 */
[----:B------:R-:W2:Y:S07]  /*2dd0*/  LDSM.16.M88.4 R60, [R250+0x3000] ;  /* 0x00300000fa3c783b */ /* 0x000eae0000000200 */
[C---:B------:R-:W-:Y:S08]  /*2de0*/  HMMA.16816.F32.BF16 R36, R204.reuse, R68, R36 ;  /* 0x00000044cc24723c */ /* 0x040ff00000041824 */
[C---:B------:R-:W-:Y:S01]  /*2df0*/  HMMA.16816.F32.BF16 R40, R204.reuse, R70, R40 ;  /* 0x00000046cc28723c */ /* 0x040fe20000041828 */
[----:B------:R-:W4:Y:S07]  /*2e00*/  LDSM.16.M88.4 R68, [R250+0x3800] ;  /* 0x00380000fa44783b */ /* 0x000f2e0000000200 */
[C---:B------:R-:W-:Y:S08]  /*2e10*/  HMMA.16816.F32.BF16 R8, R204.reuse, R12, R8 ;  /* 0x0000000ccc08723c */ /* 0x040ff00000041808 */
[----:B------:R-:W-:Y:S01]  /*2e20*/  HMMA.16816.F32.BF16 R16, R204, R14, R16 ;  /* 0x0000000ecc10723c */ /* 0x000fe20000041810 */
[----:B------:R-:W2:Y:S07]  /*2e30*/  LDSM.16.M88.4 R12, [R250+0x2000] ;  /* 0x00200000fa0c783b */ /* 0x000eae0000000200 */
        /* <DEDUP_REMOVED lines=9> */
[C---:B------:R-:W-:Y:S08]  /*2ed0*/  HMMA.16816.F32.BF16 R8, R208.reuse, R44, R8 ;  /* 0x0000002cd008723c */ /* 0x040ff00000041808 */
[----:B------:R-:W-:Y:S01]  /*2ee0*/  HMMA.16816.F32.BF16 R16, R208, R46, R16 ;  /* 0x0000002ed010723c */ /* 0x000fe20000041810 */
[----:B---3--:R3:W1:Y:S07]  /*2ef0*/  LDSM.16.M88.4 R44, [R6] ;  /* 0x00000000062c783b */ /* 0x00866e0000000200 */
[C---:B------:R-:W-:Y:S08]  /*2f00*/  HMMA.16816.F32.BF16 R20, R212.reuse, R52, R20 ;  /* 0x00000034d414723c */ /* 0x040ff00000041814 */
[C---:B------:R-:W-:Y:S01]  /*2f10*/  HMMA.16816.F32.BF16 R24, R212.reuse, R54, R24 ;  /* 0x00000036d418723c */ /* 0x040fe20000041818 */
[----:B-----5:R5:W1:Y:S04]  /*2f20*/  LDSM.16.M88.4 R52, [R3] ;  /* 0x000000000334783b */ /* 0x020a680000000200 */
[----:B---3--:R-:W3:Y:S03]  /*2f30*/  LDL R6, [R1+0x18] ;  /* 0x0000180001067983 */ /* 0x008ee60000100800 */
[C---:B--2---:R-:W-:Y:S08]  /*2f40*/  HMMA.16816.F32.BF16 R28, R212.reuse, R60, R28 ;  /* 0x0000003cd41c723c */ /* 0x044ff0000004181c */
[C---:B------:R-:W-:Y:S01]  /*2f50*/  HMMA.16816.F32.BF16 R32, R212.reuse, R62, R32 ;  /* 0x0000003ed420723c */ /* 0x040fe20000041820 */
[----:B------:R2:W1:Y:S04]  /*2f60*/  LDSM.16.M88.4 R60, [R2] ;  /* 0x00000000023c783b */ /* 0x0004680000000200 */
[----:B-----5:R-:W5:Y:S03]  /*2f70*/  LDL R3, [R1+0x14] ;  /* 0x0000140001037983 */ /* 0x020f660000100800 */
[C---:B----4-:R-:W-:Y:S08]  /*2f80*/  HMMA.16816.F32.BF16 R36, R212.reuse, R68, R36 ;  /* 0x00000044d424723c */ /* 0x050ff00000041824 */
[C---:B------:R-:W-:Y:S01]  /*2f90*/  HMMA.16816.F32.BF16 R40, R212.reuse, R70, R40 ;  /* 0x00000046d428723c */ /* 0x040fe20000041828 */
[----:B------:R4:W1:Y:S04]  /*2fa0*/  LDSM.16.M88.4 R68, [R0] ;  /* 0x000000000044783b */ /* 0x0008680000000200 */
[----:B--2---:R-:W2:Y:S04]  /*2fb0*/  LDL R2, [R1+0x10] ;  /* 0x0000100001027983 */ /* 0x004ea80000100800 */
[----:B----4-:R-:W4:Y:S01]  /*2fc0*/  LDL R0, [R1+0xc] ;  /* 0x00000c0001007983 */ /* 0x010f220000100800 */
[C---:B------:R-:W-:Y:S08]  /*2fd0*/  HMMA.16816.F32.BF16 R8, R212.reuse, R12, R8 ;  /* 0x0000000cd408723c */ /* 0x040ff00000041808 */
[----:B------:R-:W-:Y:S08]  /*2fe0*/  HMMA.16816.F32.BF16 R16, R212, R14, R16 ;  /* 0x0000000ed410723c */ /* 0x000ff00000041810 */
[C---:B-1----:R-:W-:Y:S08]  /*2ff0*/  HMMA.16816.F32.BF16 R20, R216.reuse, R56, R20 ;  /* 0x00000038d814723c */ /* 0x042ff00000041814 */
[C---:B------:R-:W-:Y:S08]  /*3000*/  HMMA.16816.F32.BF16 R12, R216.reuse, R48, R8 ;  /* 0x00000030d80c723c */ /* 0x040ff00000041808 */
[C---:B------:R-:W-:Y:S01]  /*3010*/  HMMA.16816.F32.BF16 R8, R216.reuse, R50, R16 ;  /* 0x00000032d808723c */ /* 0x040fe20000041810 */
[----:B------:R-:W1:Y:S07]  /*3020*/  LDSM.16.M88.4 R48, [R5+0x4000] ;  /* 0x004000000530783b */ /* 0x000e6e0000000200 */
[C---:B------:R-:W-:Y:S01]  /*3030*/  HMMA.16816.F32.BF16 R24, R216.reuse, R58, R24 ;  /* 0x0000003ad818723c */ /* 0x040fe20000041818 */
[----:B------:R-:W1:Y:S07]  /*3040*/  LDSM.16.M88.4 R56, [R5+0x4800] ;  /* 0x004800000538783b */ /* 0x000e6e0000000200 */
[C---:B------:R-:W-:Y:S08]  /*3050*/  HMMA.16816.F32.BF16 R28, R216.reuse, R64, R28 ;  /* 0x00000040d81c723c */ /* 0x040ff0000004181c */
        /* <DEDUP_REMOVED lines=8> */
[C---:B------:R-:W-:Y:S08]  /*30e0*/  HMMA.16816.F32.BF16 R8, R220.reuse, R52, R20 ;  /* 0x00000034dc08723c */ /* 0x040ff00000041814 */
        /* <DEDUP_REMOVED lines=15> */
[C---:B------:R-:W-:Y:S08]  /*31e0*/  HMMA.16816.F32.BF16 R32, R224.reuse, R66, R32 ;  /* 0x00000042e020723c */ /* 0x040ff00000041820 */
[C---:B------:R-:W-:Y:S08]  /*31f0*/  HMMA.16816.F32.BF16 R36, R224.reuse, R76, R36 ;  /* 0x0000004ce024723c */ /* 0x040ff00000041824 */
[----:B------:R-:W-:Y:S01]  /*3200*/  HMMA.16816.F32.BF16 R40, R224, R78, R40 ;  /* 0x0000004ee028723c */ /* 0x000fe20000041828 */
[----:B------:R-:W1:Y:S07]  /*3210*/  LDSM.16.M88.4 R76, [R249+0x7800] ;  /* 0x00780000f94c783b */ /* 0x000e6e0000000200 */
[C---:B------:R-:W-:Y:S08]  /*3220*/  HMMA.16816.F32.BF16 R24, R228.reuse, R44, R20 ;  /* 0x0000002ce418723c */ /* 0x040ff00000041814 */
[C---:B------:R-:W-:Y:S08]  /*3230*/  HMMA.16816.F32.BF16 R20, R228.reuse, R46, R16 ;  /* 0x0000002ee414723c */ /* 0x040ff00000041810 */
[C---:B------:R-:W-:Y:S08]  /*3240*/  HMMA.16816.F32.BF16 R16, R228.reuse, R52, R12 ;  /* 0x00000034e410723c */ /* 0x040ff0000004180c */
[C---:B------:R-:W-:Y:S08]  /*3250*/  HMMA.16816.F32.BF16 R12, R228.reuse, R54, R8 ;  /* 0x00000036e40c723c */ /* 0x040ff00000041808 */
[C---:B---3--:R-:W-:Y:S08]  /*3260*/  HMMA.16816.F32.BF16 R8, R228.reuse, R60, R28 ;  /* 0x0000003ce408723c */ /* 0x048ff0000004181c */
[C---:B------:R-:W-:Y:S01]  /*3270*/  HMMA.16816.F32.BF16 R32, R228.reuse, R62, R32 ;  /* 0x0000003ee420723c */ /* 0x040fe20000041820 */
[----:B------:R-:W-:Y:S04]  /*3280*/  LDSM.16.M88.4 R60, [R5+0x6800] ;  /* 0x00680000053c783b */ /* 0x000fe80000000200 */
[----:B------:R-:W3:Y:S03]  /*3290*/  LDSM.16.M88.4 R44, [R6] ;  /* 0x00000000062c783b */ /* 0x000ee60000000200 */
[C---:B------:R-:W-:Y:S08]  /*32a0*/  HMMA.16816.F32.BF16 R36, R228.reuse, R72, R36 ;  /* 0x00000048e424723c */ /* 0x040ff00000041824 */
[----:B------:R-:W-:Y:S01]  /*32b0*/  HMMA.16816.F32.BF16 R40, R228, R74, R40 ;  /* 0x0000004ae428723c */ /* 0x000fe20000041828 */
[----:B-----5:R-:W5:Y:S04]  /*32c0*/  LDSM.16.M88.4 R52, [R3] ;  /* 0x000000000334783b */ /* 0x020f680000000200 */
[----:B--2---:R-:W2:Y:S03]  /*32d0*/  LDSM.16.M88.4 R64, [R2] ;  /* 0x000000000240783b */ /* 0x004ea60000000200 */
[C---:B-1----:R-:W-:Y:S01]  /*32e0*/  HMMA.16816.F32.BF16 R28, R232.reuse, R48, R24 ;  /* 0x00000030e81c723c */ /* 0x042fe20000041818 */
[----:B----4-:R-:W1:Y:S07]  /*32f0*/  LDSM.16.M88.4 R72, [R0] ;  /* 0x000000000048783b */ /* 0x010e6e0000000200 */
[C---:B------:R-:W-:Y:S01]  /*3300*/  HMMA.16816.F32.BF16 R24, R232.reuse, R50, R20 ;  /* 0x00000032e818723c */ /* 0x040fe20000041814 */
[----:B------:R-:W-:Y:S07]  /*3310*/  LDSM.16.M88.4 R48, [R250+0x6800] ;  /* 0x00680000fa30783b */ /* 0x000fee0000000200 */
[C---:B------:R-:W-:Y:S08]  /*3320*/  HMMA.16816.F32.BF16 R20, R232.reuse, R56, R16 ;  /* 0x00000038e814723c */ /* 0x040ff00000041810 */
[C---:B------:R-:W-:Y:S01]  /*3330*/  HMMA.16816.F32.BF16 R16, R232.reuse, R58, R12 ;  /* 0x0000003ae810723c */ /* 0x040fe2000004180c */
[----:B------:R-:W4:Y:S07]  /*3340*/  LDSM.16.M88.4 R56, [R5+0x6000] ;  /* 0x006000000538783b */ /* 0x000f2e0000000200 */
[C---:B------:R-:W-:Y:S08]  /*3350*/  HMMA.16816.F32.BF16 R12, R232.reuse, R68, R8 ;  /* 0x00000044e80c723c */ /* 0x040ff00000041808 */
[C---:B------:R-:W-:Y:S01]  /*3360*/  HMMA.16816.F32.BF16 R8, R232.reuse, R70, R32 ;  /* 0x00000046e808723c */ /* 0x040fe20000041820 */
[----:B------:R-:W1:Y:S07]  /*3370*/  LDSM.16.M88.4 R68, [R5+0x7000] ;  /* 0x007000000544783b */ /* 0x000e6e0000000200 */
[C---:B------:R-:W-:Y:S08]  /*3380*/  HMMA.16816.F32.BF16 R36, R232.reuse, R76, R36 ;  /* 0x0000004ce824723c */ /* 0x040ff00000041824 */
[----:B------:R-:W-:Y:S01]  /*3390*/  HMMA.16816.F32.BF16 R40, R232, R78, R40 ;  /* 0x0000004ee828723c */ /* 0x000fe20000041828 */
[----:B------:R-:W1:Y:S07]  /*33a0*/  LDSM.16.M88.4 R76, [R5+0x7800] ;  /* 0x00780000054c783b */ /* 0x000e6e0000000200 */
[C---:B---3--:R-:W-:Y:S08]  /*33b0*/  HMMA.16816.F32.BF16 R32, R236.reuse, R44, R28 ;  /* 0x0000002cec20723c */ /* 0x048ff0000004181c */
[C---:B------:R-:W-:Y:S01]  /*33c0*/  HMMA.16816.F32.BF16 R28, R236.reuse, R46, R24 ;  /* 0x0000002eec1c723c */ /* 0x040fe20000041818 */
[----:B------:R-:W-:Y:S07]  /*33d0*/  LDSM.16.M88.4 R44, [R250+0x7000] ;  /* 0x00700000fa2c783b */ /* 0x000fee0000000200 */
[C---:B-----5:R-:W-:Y:S08]  /*33e0*/  HMMA.16816.F32.BF16 R24, R236.reuse, R52, R20 ;  /* 0x00000034ec18723c */ /* 0x060ff00000041814 */
[C---:B------:R-:W-:Y:S01]  /*33f0*/  HMMA.16816.F32.BF16 R20, R236.reuse, R54, R16 ;  /* 0x00000036ec14723c */ /* 0x040fe20000041810 */
[----:B------:R-:W3:Y:S07]  /*3400*/  LDSM.16.M88.4 R52, [R250+0x6000] ;  /* 0x00600000fa34783b */ /* 0x000eee0000000200 */
[C---:B--2---:R-:W-:Y:S08]  /*3410*/  HMMA.16816.F32.BF16 R16, R236.reuse, R64, R12 ;  /* 0x00000040ec10723c */ /* 0x044ff0000004180c */
[----:B------:R-:W-:Y:S01]  /*3420*/  HMMA.16816.F32.BF16 R12, R236, R66, R8 ;  /* 0x00000042ec0c723c */ /* 0x000fe20000041808 */
[----:B------:R-:W2:Y:S01]  /*3430*/  LDSM.16.M88.4 R64, [R250+0x7800] ;  /* 0x00780000fa40783b */ /* 0x000ea20000000200 */
[----:B------:R-:W-:Y:S01]  /*3440*/  IMAD.MOV.U32 R158, RZ, RZ, R156 ;  /* 0x000000ffff9e7224 */ /* 0x000fe200078e009c */
[----:B------:R-:W-:-:S05]  /*3450*/  DEPBAR.LE SB0, 0x0 ;  /* 0x000080000000791a */ /* 0x000fca0000000000 */
[C---:B-1----:R-:W-:Y:S08]  /*3460*/  HMMA.16816.F32.BF16 R8, R236.reuse, R72, R36 ;  /* 0x00000048ec08723c */ /* 0x042ff00000041824 */
[----:B------:R-:W-:Y:S08]  /*3470*/  HMMA.16816.F32.BF16 R40, R236, R74, R40 ;  /* 0x0000004aec28723c */ /* 0x000ff00000041828 */
[C---:B----4-:R-:W-:Y:S08]  /*3480*/  HMMA.16816.F32.BF16 R36, R240.reuse, R56, R32 ;  /* 0x00000038f024723c */ /* 0x050ff00000041820 */
[C---:B------:R-:W-:Y:S08]  /*3490*/  HMMA.16816.F32.BF16 R32, R240.reuse, R58, R28 ;  /* 0x0000003af020723c */ /* 0x040ff0000004181c */
[C---:B------:R-:W-:Y:S08]  /*34a0*/  HMMA.16816.F32.BF16 R28, R240.reuse, R60, R24 ;  /* 0x0000003cf01c723c */ /* 0x040ff00000041818 */
[C---:B------:R-:W-:Y:S08]  /*34b0*/  HMMA.16816.F32.BF16 R24, R240.reuse, R62, R20 ;  /* 0x0000003ef018723c */ /* 0x040ff00000041814 */
[C---:B------:R-:W-:Y:S08]  /*34c0*/  HMMA.16816.F32.BF16 R20, R240.reuse, R68, R16 ;  /* 0x00000044f014723c */ /* 0x040ff00000041810 */
[C---:B------:R-:W-:Y:S08]  /*34d0*/  HMMA.16816.F32.BF16 R16, R240.reuse, R70, R12 ;  /* 0x00000046f010723c */ /* 0x040ff0000004180c */
[C---:B------:R-:W-:Y:S08]  /*34e0*/  HMMA.16816.F32.BF16 R12, R240.reuse, R76, R8 ;  /* 0x0000004cf00c723c */ /* 0x040ff00000041808 */
[----:B------:R-:W-:Y:S01]  /*34f0*/  HMMA.16816.F32.BF16 R8, R240, R78, R40 ;  /* 0x0000004ef008723c */ /* 0x000fe20000041828 */
[----:B------:R-:W-:Y:S01]  /*3500*/  BAR.SYNC.DEFER_BLOCKING 0x0 ;  /* 0x0000000000007b1d */ /* 0x000fe20000010000 */
[----:B------:R-:W-:-:S06]  /*3510*/  ISETP.GT.AND P0, PT, R4, R158, PT ;  /* 0x0000009e0400720c */ /* 0x000fcc0003f04270 */
[C---:B---3--:R-:W-:Y:S01]  /*3520*/  HMMA.16816.F32.BF16 R36, R244.reuse, R52, R36 ;  /* 0x00000034f424723c */ /* 0x048fe20000041824 */
[----:B------:R-:W-:Y:S07]  /*3530*/  BSSY B0, `(.L_x_3416) ;  /* 0x0000023000007945 */ /* 0x000fee0003800000 */
[C---:B------:R-:W-:Y:S08]  /*3540*/  HMMA.16816.F32.BF16 R52, R244.reuse, R54, R32 ;  /* 0x00000036f434723c */ /* 0x040ff00000041820 */
[C---:B------:R-:W-:Y:S08]  /*3550*/  HMMA.16816.F32.BF16 R32, R244.reuse, R48, R28 ;  /* 0x00000030f420723c */ /* 0x040ff0000004181c */
[C---:B------:R-:W-:Y:S08]  /*3560*/  HMMA.16816.F32.BF16 R48, R244.reuse, R50, R24 ;  /* 0x00000032f430723c */ /* 0x040ff00000041818 */
[C---:B------:R-:W-:Y:S08]  /*3570*/  HMMA.16816.F32.BF16 R28, R244.reuse, R44, R20 ;  /* 0x0000002cf41c723c */ /* 0x040ff00000041814 */
[C---:B------:R-:W-:Y:S08]  /*3580*/  HMMA.16816.F32.BF16 R44, R244.reuse, R46, R16 ;  /* 0x0000002ef42c723c */ /* 0x040ff00000041810 */
[C---:B--2---:R-:W-:Y:S08]  /*3590*/  HMMA.16816.F32.BF16 R20, R244.reuse, R64, R12 ;  /* 0x00000040f414723c */ /* 0x044ff0000004180c */
[----:B------:R-:W-:Y:S01]  /*35a0*/  HMMA.16816.F32.BF16 R24, R244, R66, R8 ;  /* 0x00000042f418723c */ /* 0x000fe20000041808 */
[----:B------:R-:W-:Y:S07]  /*35b0*/  @!UPT UIADD3 URZ, URZ, URZ, URZ ;  /* 0x0000003f3f3ff290 */ /* 0x000fee000fffe03f */
[----:B------:R-:W-:Y:S11]  /*35c0*/  @!P0 BRA `(.L_x_3417) ;  /* 0x0000019000008947 */ /* 0x000ff60003800000 */
[----:B------:R-:W-:Y:S01]  /*35d0*/  IADD3 R0, R159, -0x2, RZ ;  /* 0xfffffffe9f007810 */ /* 0x000fe20007ffe0ff */
        /* <DEDUP_REMOVED lines=24> */
.L_x_3417:
[----:B------:R-:W-:Y:S05]  /*3760*/  BSYNC B0 ;  /* 0x0000000000007941 */ /* 0x000fea0003800000 */
.L_x_3416:
[----:B------:R-:W2:Y:S04]  /*3770*/  LDL R0, [R1+0x108] ;  /* 0x0001080001007983 */ /* 0x000ea80000100800 */
[----:B-1----:R-:W3:Y:S04]  /*3780*/  LDL R3, [R1+0x94] ;  /* 0x0000940001037983 */ /* 0x002ee80000100800 */
[----:B------:R-:W-:Y:S04]  /*3790*/  LDSM.16.MT88.4 R56, [R251+0x800] ;  /* 0x00080000fb38783b */ /* 0x000fe80000004200 */
[----:B------:R-:W-:Y:S04]  /*37a0*/  LDSM.16.MT88.4 R40, [R252+0x800] ;  /* 0x00080000fc28783b */ /* 0x000fe80000004200 */
[----:B------:R-:W-:Y:S04]  /*37b0*/  LDSM.16.MT88.4 R64, [R252+0x2000] ;  /* 0x00200000fc40783b */ /* 0x000fe80000004200 */
[----:B------:R-:W-:Y:S04]  /*37c0*/  LDSM.16.MT88.4 R68, [R251+0x2000] ;  /* 0x00200000fb44783b */ /* 0x000fe80000004200 */
[----:B------:R-:W-:Y:S04]  /*37d0*/  LDSM.16.MT88.4 R72, [R251+0x2800] ;  /* 0x00280000fb48783b */ /* 0x000fe80000004200 */
[----:B------:R-:W-:Y:S04]  /*37e0*/  LDSM.16.MT88.4 R76, [R248+0x4000] ;  /* 0x00400000f84c783b */ /* 0x000fe80000004200 */
[----:B------:R-:W0:Y:S01]  /*37f0*/  LDGDEPBAR ;  /* 0x00000000000079af */ /* 0x000e220000000000 */
[----:B--2---:R-:W-:-:S04]  /*3800*/  IMAD.IADD R0, R0, 0x1, R128 ;  /* 0x0000000100007824 */ /* 0x004fc800078e0280 */
[----:B------:R-:W-:Y:S01]  /*3810*/  @P1 IMAD.HI.U32 R2, R0, c[0x0][0x2c8], RZ ;  /* 0x0000b20000021a27 */ /* 0x000fe200078e00ff */
[----:B------:R1:W-:Y:S04]  /*3820*/  STL [R1+0x8c], R0 ;  /* 0x00008c0001007387 */ /* 0x0003e80000100800 */
[----:B------:R-:W2:Y:S04]  /*3830*/  LDL R60, [R1+0x48] ;  /* 0x00004800013c7983 */ /* 0x000ea80000100800 */
[----:B------:R-:W4:Y:S01]  /*3840*/  LDL R127, [R1+0x4] ;  /* 0x00000400017f7983 */ /* 0x000f220000100800 */
[----:B-1----:R-:W-:Y:S01]  /*3850*/  @P1 SHF.R.U32.HI R0, RZ, c[0x0][0x2cc], R2 ;  /* 0x0000b300ff001a19 */ /* 0x002fe20000011602 */
[----:B------:R-:W-:-:S04]  /*3860*/  IMAD R2, R4, R81, 0x1 ;  /* 0x0000000104027424 */ /* 0x000fc800078e0251 */
[----:B------:R-:W1:Y:S04]  /*3870*/  SHFL.IDX PT, R5, R0, RZ, 0x1c1f ;  /* 0x001c1fff00057589 */ /* 0x000e6800000e0000 */
[----:B------:R3:W5:Y:S02]  /*3880*/  SHFL.IDX PT, R4, R0, 0x1, 0x1c1f ;  /* 0x003c1f0000047f89 */ /* 0x00076400000e0000 */
[----:B---3--:R-:W-:Y:S01]  /*3890*/  IADD3 R0, -R3, c[0x0][0x1d0], R2 ;  /* 0x0000740003007a10 */ /* 0x008fe20007ffe102 */
[----:B------:R-:W-:-:S03]  /*38a0*/  IMAD.IADD R3, R80, 0x1, -R3 ;  /* 0x0000000150037824 */ /* 0x000fc600078e0a03 */
[----:B------:R-:W-:-:S05]  /*38b0*/  IADD3 R0, R0, -c[0x0][0x168], RZ ;  /* 0x80005a0000007a10 */ /* 0x000fca0007ffe0ff */
[----:B-1----:R-:W-:-:S05]  /*38c0*/  IMAD.IADD R2, R0, 0x1, R5 ;  /* 0x0000000100027824 */ /* 0x002fca00078e0205 */
[----:B------:R-:W-:-:S04]  /*38d0*/  IMNMX R2, R3, R2, PT ;  /* 0x0000000203027217 */ /* 0x000fc80003800200 */
[C---:B------:R-:W-:Y:S02]  /*38e0*/  ISETP.GT.AND P6, PT, R2.reuse, RZ, PT ;  /* 0x000000ff0200720c */ /* 0x040fe40003fc4270 */
[----:B------:R-:W-:Y:S02]  /*38f0*/  ISETP.GT.AND P0, PT, R2, 0x1, PT ;  /* 0x000000010200780c */ /* 0x000fe40003f04270 */
[----:B------:R-:W-:Y:S02]  /*3900*/  FSEL R17, R36, -INF , P6 ;  /* 0xff80000024117808 */ /* 0x000fe40003000000 */
[----:B------:R-:W-:Y:S01]  /*3910*/  ISETP.GT.AND P6, PT, R2, 0x8, PT ;  /* 0x000000080200780c */ /* 0x000fe20003fc4270 */
[----:B-----5:R-:W-:Y:S01]  /*3920*/  IMAD.IADD R0, R0, 0x1, R4 ;  /* 0x0000000100007824 */ /* 0x020fe200078e0204 */
[----:B------:R-:W-:Y:S02]  /*3930*/  FSEL R10, R37, -INF , P0 ;  /* 0xff800000250a7808 */ /* 0x000fe40000000000 */
[----:B------:R-:W-:-:S02]  /*3940*/  FSEL R9, R52, -INF , P6 ;  /* 0xff80000034097808 */ /* 0x000fc40003000000 */
[C---:B------:R-:W-:Y:S02]  /*3950*/  ISETP.GT.AND P0, PT, R2.reuse, 0x9, PT ;  /* 0x000000090200780c */ /* 0x040fe40003f04270 */
[----:B------:R-:W-:Y:S02]  /*3960*/  ISETP.GT.AND P6, PT, R2, 0x10, PT ;  /* 0x000000100200780c */ /* 0x000fe40003fc4270 */
[----:B------:R-:W-:Y:S02]  /*3970*/  FMNMX.FTZ R5, R17, R10, !PT ;  /* 0x0000000a11057209 */ /* 0x000fe40007810000 */
[----:B------:R-:W-:Y:S02]  /*3980*/  IMNMX R0, R3, R0, PT ;  /* 0x0000000003007217 */ /* 0x000fe40003800200 */
[----:B------:R-:W-:Y:S02]  /*3990*/  FSEL R4, R53, -INF , P0 ;  /* 0xff80000035047808 */ /* 0x000fe40000000000 */
[----:B------:R-:W-:-:S02]  /*39a0*/  FSEL R3, R32, -INF , P6 ;  /* 0xff80000020037808 */ /* 0x000fc40003000000 */
[C---:B------:R-:W-:Y:S02]  /*39b0*/  ISETP.GT.AND P0, PT, R2.reuse, 0x11, PT ;  /* 0x000000110200780c */ /* 0x040fe40003f04270 */
[----:B------:R-:W-:Y:S02]  /*39c0*/  ISETP.GT.AND P6, PT, R2, 0x18, PT ;  /* 0x000000180200780c */ /* 0x000fe40003fc4270 */
[----:B------:R-:W-:Y:S02]  /*39d0*/  FMNMX.FTZ R5, R9, R5, !PT ;  /* 0x0000000509057209 */ /* 0x000fe40007810000 */
[----:B------:R-:W-:Y:S02]  /*39e0*/  FSEL R8, R33, -INF , P0 ;  /* 0xff80000021087808 */ /* 0x000fe40000000000 */
[----:B------:R-:W-:Y:S02]  /*39f0*/  FSEL R7, R48, -INF , P6 ;  /* 0xff80000030077808 */ /* 0x000fe40003000000 */
[----:B------:R-:W-:-:S02]  /*3a00*/  FMNMX.FTZ R5, R4, R5, !PT ;  /* 0x0000000504057209 */ /* 0x000fc40007810000 */
[C---:B------:R-:W-:Y:S02]  /*3a10*/  ISETP.GT.AND P0, PT, R2.reuse, 0x19, PT ;  /* 0x000000190200780c */ /* 0x040fe40003f04270 */
[----:B------:R-:W-:Y:S02]  /*3a20*/  ISETP.GT.AND P6, PT, R2, 0x20, PT ;  /* 0x000000200200780c */ /* 0x000fe40003fc4270 */
[----:B------:R-:W-:Y:S02]  /*3a30*/  FMNMX.FTZ R5, R3, R5, !PT ;  /* 0x0000000503057209 */ /* 0x000fe40007810000 */
[----:B------:R-:W-:Y:S02]  /*3a40*/  FSEL R16, R49, -INF , P0 ;  /* 0xff80000031107808 */ /* 0x000fe40000000000 */
[----:B------:R-:W-:Y:S02]  /*3a50*/  FSEL R111, R28, -INF , P6 ;  /* 0xff8000001c6f7808 */ /* 0x000fe40003000000 */
[----:B------:R-:W-:-:S02]  /*3a60*/  ISETP.GT.AND P0, PT, R2, 0x21, PT ;  /* 0x000000210200780c */ /* 0x000fc40003f04270 */
[----:B------:R-:W-:Y:S02]  /*3a70*/  ISETP.GT.AND P6, PT, R2, 0x28, PT ;  /* 0x000000280200780c */ /* 0x000fe40003fc4270 */
[----:B------:R-:W-:Y:S02]  /*3a80*/  FMNMX.FTZ R5, R8, R5, !PT ;  /* 0x0000000508057209 */ /* 0x000fe40007810000 */
[----:B------:R-:W-:Y:S02]  /*3a90*/  FSEL R110, R29, -INF , P0 ;  /* 0xff8000001d6e7808 */ /* 0x000fe40000000000 */
[----:B------:R-:W-:Y:S02]  /*3aa0*/  FSEL R109, R44, -INF , P6 ;  /* 0xff8000002c6d7808 */ /* 0x000fe40003000000 */
[C---:B------:R-:W-:Y:S02]  /*3ab0*/  ISETP.GT.AND P0, PT, R2.reuse, 0x29, PT ;  /* 0x000000290200780c */ /* 0x040fe40003f04270 */
[----:B------:R-:W-:-:S02]  /*3ac0*/  ISETP.GT.AND P6, PT, R2, 0x30, PT ;  /* 0x000000300200780c */ /* 0x000fc40003fc4270 */
[----:B------:R-:W-:Y:S02]  /*3ad0*/  FMNMX.FTZ R5, R7, R5, !PT ;  /* 0x0000000507057209 */ /* 0x000fe40007810000 */
[----:B------:R-:W-:Y:S02]  /*3ae0*/  FSEL R107, R45, -INF , P0 ;  /* 0xff8000002d6b7808 */ /* 0x000fe40000000000 */
[----:B------:R-:W-:Y:S02]  /*3af0*/  FSEL R104, R20, -INF , P6 ;  /* 0xff80000014687808 */ /* 0x000fe40003000000 */
[----:B------:R-:W-:Y:S02]  /*3b00*/  ISETP.GT.AND P0, PT, R2, 0x31, PT ;  /* 0x000000310200780c */ /* 0x000fe40003f04270 */
[----:B------:R-:W-:Y:S02]  /*3b10*/  ISETP.GT.AND P6, PT, R0, RZ, PT ;  /* 0x000000ff0000720c */ /* 0x000fe40003fc4270 */
[----:B------:R-:W-:-:S02]  /*3b20*/  FMNMX.FTZ R5, R16, R5, !PT ;  /* 0x0000000510057209 */ /* 0x000fc40007810000 */
[----:B------:R-:W-:Y:S02]  /*3b30*/  FSEL R103, R21, -INF , P0 ;  /* 0xff80000015677808 */ /* 0x000fe40000000000 */
[----:B------:R-:W-:Y:S02]  /*3b40*/  FSEL R15, R38, -INF , P6 ;  /* 0xff800000260f7808 */ /* 0x000fe40003000000 */
[----:B------:R-:W-:Y:S02]  /*3b50*/  FMNMX.FTZ R5, R111, R5, !PT ;  /* 0x000000056f057209 */ /* 0x000fe40007810000 */
[C---:B------:R-:W-:Y:S02]  /*3b60*/  ISETP.GT.AND P0, PT, R0.reuse, 0x1, PT ;  /* 0x000000010000780c */ /* 0x040fe40003f04270 */
[----:B------:R-:W-:Y:S02]  /*3b70*/  ISETP.GT.AND P6, PT, R0, 0x8, PT ;  /* 0x000000080000780c */ /* 0x000fe40003fc4270 */
[----:B------:R-:W-:-:S02]  /*3b80*/  FMNMX.FTZ R5, R110, R5, !PT ;  /* 0x000000056e057209 */ /* 0x000fc40007810000 */
[----:B------:R-:W-:Y:S02]  /*3b90*/  FSEL R14, R39, -INF , P0 ;  /* 0xff800000270e7808 */ /* 0x000fe40000000000 */
[----:B------:R-:W-:Y:S01]  /*3ba0*/  FSEL R13, R54, -INF , P6 ;  /* 0xff800000360d7808 */ /* 0x000fe20003000000 */
[----:B------:R-:W-:Y:S01]  /*3bb0*/  LDSM.16.MT88.4 R36, [R248+0x800] ;  /* 0x00080000f824783b */ /* 0x000fe20000004200 */
[----:B------:R-:W-:Y:S02]  /*3bc0*/  ISETP.GT.AND P6, PT, R2, 0x38, PT ;  /* 0x000000380200780c */ /* 0x000fe40003fc4270 */
[----:B------:R-:W-:Y:S02]  /*3bd0*/  FMNMX.FTZ R5, R109, R5, !PT ;  /* 0x000000056d057209 */ /* 0x000fe40007810000 */
[----:B------:R-:W-:Y:S02]  /*3be0*/  ISETP.GT.AND P0, PT, R0, 0x9, PT ;  /* 0x000000090000780c */ /* 0x000fe40003f04270 */
[----:B------:R-:W-:-:S02]  /*3bf0*/  FMNMX.FTZ R6, R15, R14, !PT ;  /* 0x0000000e0f067209 */ /* 0x000fc40007810000 */
[----:B------:R-:W-:Y:S02]  /*3c00*/  FSEL R97, R24, -INF , P6 ;  /* 0xff80000018617808 */ /* 0x000fe40003000000 */
[----:B------:R-:W-:Y:S02]  /*3c10*/  ISETP.GT.AND P6, PT, R0, 0x10, PT ;  /* 0x000000100000780c */ /* 0x000fe40003fc4270 */
[----:B------:R-:W-:Y:S02]  /*3c20*/  FMNMX.FTZ R5, R107, R5, !PT ;  /* 0x000000056b057209 */ /* 0x000fe40007810000 */
[----:B------:R-:W-:Y:S02]  /*3c30*/  FSEL R12, R55, -INF , P0 ;  /* 0xff800000370c7808 */ /* 0x000fe40000000000 */
[----:B------:R-:W-:Y:S02]  /*3c40*/  FMNMX.FTZ R18, R13, R6, !PT ;  /* 0x000000060d127209 */ /* 0x000fe40007810000 */
[----:B------:R-:W-:-:S02]  /*3c50*/  FSEL R11, R34, -INF , P6 ;  /* 0xff800000220b7808 */ /* 0x000fc40003000000 */
[----:B------:R-:W-:Y:S02]  /*3c60*/  FMNMX.FTZ R5, R104, R5, !PT ;  /* 0x0000000568057209 */ /* 0x000fe40007810000 */
[----:B------:R-:W-:Y:S02]  /*3c70*/  ISETP.GT.AND P6, PT, R2, 0x39, PT ;  /* 0x000000390200780c */ /* 0x000fe40003fc4270 */
[----:B------:R-:W-:Y:S02]  /*3c80*/  ISETP.GT.AND P0, PT, R0, 0x11, PT ;  /* 0x000000110000780c */ /* 0x000fe40003f04270 */
[----:B------:R-:W-:Y:S02]  /*3c90*/  FMNMX.FTZ R18, R12, R18, !PT ;  /* 0x000000120c127209 */ /* 0x000fe40007810000 */
[----:B------:R-:W-:Y:S02]  /*3ca0*/  FMNMX.FTZ R2, R103, R5, !PT ;  /* 0x0000000567027209 */ /* 0x000fe40007810000 */
[----:B------:R-:W-:-:S02]  /*3cb0*/  FSEL R96, R25, -INF , P6 ;  /* 0xff80000019607808 */ /* 0x000fc40003000000 */
[----:B------:R-:W-:Y:S02]  /*3cc0*/  FSEL R6, R35, -INF , P0 ;  /* 0xff80000023067808 */ /* 0x000fe40000000000 */
[C---:B------:R-:W-:Y:S02]  /*3cd0*/  ISETP.GT.AND P6, PT, R0.reuse, 0x18, PT ;  /* 0x000000180000780c */ /* 0x040fe40003fc4270 */
[----:B------:R-:W-:Y:S02]  /*3ce0*/  FMNMX.FTZ R18, R11, R18, !PT ;  /* 0x000000120b127209 */ /* 0x000fe40007810000 */
[----:B------:R-:W-:Y:S02]  /*3cf0*/  FMNMX.FTZ R2, R97, R2, !PT ;  /* 0x0000000261027209 */ /* 0x000fe40007810000 */
[----:B------:R-:W-:Y:S02]  /*3d00*/  ISETP.GT.AND P0, PT, R0, 0x19, PT ;  /* 0x000000190000780c */ /* 0x000fe40003f04270 */
[----:B------:R-:W-:-:S02]  /*3d10*/  FSEL R5, R50, -INF , P6 ;  /* 0xff80000032057808 */ /* 0x000fc40003000000 */
[----:B------:R-:W-:Y:S02]  /*3d20*/  FMNMX.FTZ R19, R6, R18, !PT ;  /* 0x0000001206137209 */ /* 0x000fe40007810000 */
[----:B------:R-:W-:Y:S02]  /*3d30*/  FMNMX.FTZ R157, R96, R2, !PT ;  /* 0x00000002609d7209 */ /* 0x000fe40007810000 */
[----:B------:R-:W-:Y:S02]  /*3d40*/  FSEL R18, R51, -INF , P0 ;  /* 0xff80000033127808 */ /* 0x000fe40000000000 */
[C---:B------:R-:W-:Y:S02]  /*3d50*/  ISETP.GT.AND P6, PT, R0.reuse, 0x20, PT ;  /* 0x000000200000780c */ /* 0x040fe40003fc4270 */
[----:B------:R-:W-:Y:S02]  /*3d60*/  FMNMX.FTZ R2, R5, R19, !PT ;  /* 0x0000001305027209 */ /* 0x000fe40007810000 */
[----:B------:R-:W-:-:S02]  /*3d70*/  ISETP.GT.AND P0, PT, R0, 0x21, PT ;  /* 0x000000210000780c */ /* 0x000fc40003f04270 */
[----:B------:R-:W-:Y:S02]  /*3d80*/  FSEL R100, R30, -INF , P6 ;  /* 0xff8000001e647808 */ /* 0x000fe40003000000 */
[----:B------:R-:W-:Y:S02]  /*3d90*/  FMNMX.FTZ R2, R18, R2, !PT ;  /* 0x0000000212027209 */ /* 0x000fe40007810000 */
[----:B------:R-:W-:Y:S02]  /*3da0*/  FSEL R102, R31, -INF , P0 ;  /* 0xff8000001f667808 */ /* 0x000fe40000000000 */
[----:B------:R-:W-:Y:S01]  /*3db0*/  ISETP.GT.AND P6, PT, R0, 0x28, PT ;  /* 0x000000280000780c */ /* 0x000fe20003fc4270 */
[----:B------:R-:W1:Y:S01]  /*3dc0*/  SHFL.BFLY PT, R19, R157, 0x2, 0x1f ;  /* 0x0c401f009d137f89 */ /* 0x000e6200000e0000 */
[----:B------:R-:W-:Y:S02]  /*3dd0*/  FMNMX.FTZ R2, R100, R2, !PT ;  /* 0x0000000264027209 */ /* 0x000fe40007810000 */
[----:B------:R-:W-:Y:S01]  /*3de0*/  ISETP.GT.AND P0, PT, R0, 0x29, PT ;  /* 0x000000290000780c */ /* 0x000fe20003f04270 */
[----:B------:R-:W-:Y:S01]  /*3df0*/  LDSM.16.MT88.4 R28, [R252] ;  /* 0x00000000fc1c783b */ /* 0x000fe20000004200 */
[----:B------:R-:W-:-:S02]  /*3e00*/  FSEL R101, R46, -INF , P6 ;  /* 0xff8000002e657808 */ /* 0x000fc40003000000 */
[----:B------:R-:W-:Y:S02]  /*3e10*/  FMNMX.FTZ R2, R102, R2, !PT ;  /* 0x0000000266027209 */ /* 0x000fe40007810000 */
[----:B------:R-:W-:Y:S02]  /*3e20*/  FSEL R108, R47, -INF , P0 ;  /* 0xff8000002f6c7808 */ /* 0x000fe40000000000 */
[C---:B------:R-:W-:Y:S01]  /*3e30*/  ISETP.GT.AND P6, PT, R0.reuse, 0x30, PT ;  /* 0x000000300000780c */ /* 0x040fe20003fc4270 */
[----:B------:R-:W-:Y:S01]  /*3e40*/  LDSM.16.MT88.4 R44, [R251] ;  /* 0x00000000fb2c783b */ /* 0x000fe20000004200 */
[----:B------:R-:W-:Y:S02]  /*3e50*/  FMNMX.FTZ R2, R101, R2, !PT ;  /* 0x0000000265027209 */ /* 0x000fe40007810000 */
[----:B------:R-:W-:Y:S02]  /*3e60*/  ISETP.GT.AND P0, PT, R0, 0x31, PT ;  /* 0x000000310000780c */ /* 0x000fe40003f04270 */
[----:B------:R-:W-:-:S02]  /*3e70*/  FSEL R106, R22, -INF , P6 ;  /* 0xff800000166a7808 */ /* 0x000fc40003000000 */
[----:B------:R-:W-:Y:S02]  /*3e80*/  FMNMX.FTZ R2, R108, R2, !PT ;  /* 0x000000026c027209 */ /* 0x000fe40007810000 */
[----:B------:R-:W-:Y:S02]  /*3e90*/  FSEL R105, R23, -INF , P0 ;  /* 0xff80000017697808 */ /* 0x000fe40000000000 */
[----:B------:R-:W-:Y:S01]  /*3ea0*/  ISETP.GT.AND P6, PT, R0, 0x38, PT ;  /* 0x000000380000780c */ /* 0x000fe20003fc4270 */
[----:B------:R-:W-:Y:S01]  /*3eb0*/  LDSM.16.MT88.4 R20, [R248] ;  /* 0x00000000f814783b */ /* 0x000fe20000004200 */
[----:B------:R-:W-:Y:S02]  /*3ec0*/  FMNMX.FTZ R2, R106, R2, !PT ;  /* 0x000000026a027209 */ /* 0x000fe40007810000 */
[----:B------:R-:W-:Y:S02]  /*3ed0*/  ISETP.GT.AND P0, PT, R0, 0x39, PT ;  /* 0x000000390000780c */ /* 0x000fe40003f04270 */
[----:B------:R-:W-:-:S02]  /*3ee0*/  FSEL R99, R26, -INF , P6 ;  /* 0xff8000001a637808 */ /* 0x000fc40003000000 */
[----:B------:R-:W-:Y:S02]  /*3ef0*/  FMNMX.FTZ R156, R105, R2, !PT ;  /* 0x00000002699c7209 */ /* 0x000fe40007810000 */
[----:B------:R-:W-:Y:S02]  /*3f00*/  FSEL R98, R27, -INF , P0 ;  /* 0xff8000001b627808 */ /* 0x000fe40000000000 */
[----:B------:R-:W-:-:S04]  /*3f10*/  FMNMX.FTZ R156, R99, R156, !PT ;  /* 0x0000009c639c7209 */ /* 0x000fc80007810000 */
[----:B------:R-:W-:Y:S02]  /*3f20*/  FMNMX.FTZ R156, R98, R156, !PT ;  /* 0x0000009c629c7209 */ /* 0x000fe40007810000 */
[----:B-1----:R-:W-:-:S03]  /*3f30*/  FMNMX.FTZ R157, R157, R19, !PT ;  /* 0x000000139d9d7209 */ /* 0x002fc60007810000 */
[----:B------:R-:W1:Y:S04]  /*3f40*/  SHFL.BFLY PT, R19, R156, 0x2, 0x1f ;  /* 0x0c401f009c137f89 */ /* 0x000e6800000e0000 */
[----:B------:R-:W3:Y:S01]  /*3f50*/  SHFL.BFLY PT, R0, R157, 0x1, 0x1f ;  /* 0x0c201f009d007f89 */ /* 0x000ee200000e0000 */
[----:B-1----:R-:W-:Y:S02]  /*3f60*/  FMNMX.FTZ R156, R156, R19, !PT ;  /* 0x000000139c9c7209 */ /* 0x002fe40007810000 */
[----:B---3--:R-:W-:-:S03]  /*3f70*/  FMNMX.FTZ R157, R157, R0, !PT ;  /* 0x000000009d9d7209 */ /* 0x008fc60007810000 */
[----:B------:R-:W1:Y:S01]  /*3f80*/  SHFL.BFLY PT, R0, R156, 0x1, 0x1f ;  /* 0x0c201f009c007f89 */ /* 0x000e6200000e0000 */
[C---:B------:R-:W-:Y:S01]  /*3f90*/  FSETP.NEU.FTZ.AND P0, PT, R157.reuse, -INF , PT ;  /* 0xff8000009d00780b */ /* 0x040fe20003f1d000 */
[----:B------:R-:W-:Y:S02]  /*3fa0*/  FMUL.FTZ R2, R157, c[0x0][0x2d0] ;  /* 0x0000b4009d027a20 */ /* 0x000fe40000410000 */
[----:B--2---:R-:W2:Y:S03]  /*3fb0*/  LDSM.16.MT88.4 R24, [R60] ;  /* 0x000000003c18783b */ /* 0x004ea60000004200 */
[----:B------:R-:W-:Y:S01]  /*3fc0*/  FSEL R2, R2, RZ, P0 ;  /* 0x000000ff02027208 */ /* 0x000fe20000000000 */
[----:B----4-:R-:W-:Y:S04]  /*3fd0*/  LDSM.16.MT88.4 R60, [R127+0x800] ;  /* 0x000800007f3c783b */ /* 0x010fe80000004200 */
        /* <DEDUP_REMOVED lines=19> */
[----:B------:R-:W3:Y:S08]  /*4110*/  MUFU.EX2 R89, R4 ;  /* 0x0000000400597308 */ /* 0x000ef00000000800 */
[----:B------:R-:W-:Y:S08]  /*4120*/  MUFU.EX2 R81, R15 ;  /* 0x0000000f00517308 */ /* 0x000ff00000000800 */
[----:B------:R-:W4:Y:S08]  /*4130*/  MUFU.EX2 R80, R14 ;  /* 0x0000000e00507308 */ /* 0x000f300000000800 */
[----:B------:R5:W2:Y:S01]  /*4140*/  MUFU.EX2 R84, R3 ;  /* 0x0000000300547308 */ /* 0x000aa20000000800 */
[----:B-1----:R-:W-:Y:S01]  /*4150*/  F2FP.BF16.PACK_AB R12, R83, R85 ;  /* 0x00000055530c723e */ /* 0x002fe200000010ff */
[----:B------:R-:W-:-:S02]  /*4160*/  FFMA.FTZ R7, R7, c[0x0][0x2d0], -R2 ;  /* 0x0000b40007077a23 */ /* 0x000fc40000010802 */
[----:B-----5:R-:W-:-:S04]  /*4170*/  FFMA.FTZ R3, R11, c[0x0][0x2d0], -R0 ;  /* 0x0000b4000b037a23 */ /* 0x020fc80000010800 */
[----:B------:R1:W-:Y:S01]  /*4180*/  MUFU.EX2 R86, R3 ;  /* 0x0000000300567308 */ /* 0x0003e20000000800 */
[----:B---3--:R-:W-:Y:S02]  /*4190*/  F2FP.BF16.PACK_AB R14, R89, R87 ;  /* 0x00000057590e723e */ /* 0x008fe400000010ff */
[----:B----4-:R-:W-:Y:S02]  /*41a0*/  F2FP.BF16.PACK_AB R13, R80, R81 ;  /* 0x00000051500d723e */ /* 0x010fe400000010ff */
[----:B--2---:R-:W-:Y:S01]  /*41b0*/  F2FP.BF16.PACK_AB R15, R84, R82 ;  /* 0x00000052540f723e */ /* 0x004fe200000010ff */
[----:B------:R-:W-:Y:S02]  /*41c0*/  FFMA.FTZ R8, R8, c[0x0][0x2d0], -R2 ;  /* 0x0000b40008087a23 */ /* 0x000fe40000010802 */
[----:B-1----:R-:W-:-:S04]  /*41d0*/  FFMA.FTZ R3, R6, c[0x0][0x2d0], -R0 ;  /* 0x0000b40006037a23 */ /* 0x002fc80000010800 */
[----:B------:R1:W-:Y:S01]  /*41e0*/  MUFU.EX2 R88, R3 ;  /* 0x0000000300587308 */ /* 0x0003e20000000800 */
[----:B------:R-:W-:-:S07]  /*41f0*/  FFMA.FTZ R16, R16, c[0x0][0x2d0], -R2 ;  /* 0x0000b40010107a23 */ /* 0x000fce0000010802 */
[----:B------:R2:W-:Y:S01]  /*4200*/  MUFU.EX2 R94, R7 ;  /* 0x00000007005e7308 */ /* 0x0005e20000000800 */
[----:B-1----:R-:W-:-:S07]  /*4210*/  FFMA.FTZ R3, R5, c[0x0][0x2d0], -R0 ;  /* 0x0000b40005037a23 */ /* 0x002fce0000010800 */
[----:B------:R1:W-:Y:S01]  /*4220*/  MUFU.EX2 R92, R3 ;  /* 0x00000003005c7308 */ /* 0x0003e20000000800 */
[C---:B--2---:R-:W-:Y:S07]  /*4230*/  HMMA.16816.F32.BF16 R4, R12.reuse, R20, RZ ;  /* 0x000000140c04723c */ /* 0x044fee00000418ff */
[----:B------:R-:W2:Y:S01]  /*4240*/  MUFU.EX2 R93, R8 ;  /* 0x00000008005d7308 */ /* 0x000ea20000000800 */
[----:B------:R-:W-:Y:S01]  /*4250*/  HMMA.16816.F32.BF16 R20, R12, R22, RZ ;  /* 0x000000160c14723c */ /* 0x000fe200000418ff */
[----:B-1----:R-:W-:-:S06]  /*4260*/  FFMA.FTZ R3, R18, c[0x0][0x2d0], -R0 ;  /* 0x0000b40012037a23 */ /* 0x002fcc0000010800 */
[----:B------:R-:W1:Y:S08]  /*4270*/  MUFU.EX2 R95, R16 ;  /* 0x00000010005f7308 */ /* 0x000e700000000800 */
[----:B------:R-:W3:Y:S01]  /*4280*/  MUFU.EX2 R91, R3 ;  /* 0x00000003005b7308 */ /* 0x000ee20000000800 */
[----:B--2---:R-:W-:Y:S02]  /*4290*/  F2FP.BF16.PACK_AB R8, R93, R90 ;  /* 0x0000005a5d08723e */ /* 0x004fe400000010ff */
[----:B------:R-:W-:-:S02]  /*42a0*/  F2FP.BF16.PACK_AB R9, R88, R86 ;  /* 0x000000565809723e */ /* 0x000fc400000010ff */
[----:B-1----:R-:W-:Y:S02]  /*42b0*/  F2FP.BF16.PACK_AB R10, R95, R94 ;  /* 0x0000005e5f0a723e */ /* 0x002fe400000010ff */
[----:B---3--:R-:W-:-:S07]  /*42c0*/  F2FP.BF16.PACK_AB R11, R91, R92 ;  /* 0x0000005c5b0b723e */ /* 0x008fce00000010ff */
        /* <DEDUP_REMOVED lines=17> */
[----:B------:R-:W3:Y:S01]  /*43e0*/  LDSM.16.MT88.4 R44, [R248+0x2800] ;  /* 0x00280000f82c783b */ /* 0x000ee20000004200 */
[----:B------:R-:W-:Y:S01]  /*43f0*/  MOV R115, R29 ;  /* 0x0000001d00737202 */ /* 0x000fe20000000f00 */
[----:B------:R-:W-:-:S02]  /*4400*/  IMAD.MOV.U32 R114, RZ, RZ, R30 ;  /* 0x000000ffff727224 */ /* 0x000fc400078e001e */
[----:B------:R-:W-:Y:S02]  /*4410*/  IMAD.MOV.U32 R113, RZ, RZ, R31 ;  /* 0x000000ffff717224 */ /* 0x000fe400078e001f */
[----:B------:R-:W-:Y:S01]  /*4420*/  IMAD.MOV.U32 R3, RZ, RZ, R28 ;  /* 0x000000ffff037224 */ /* 0x000fe200078e001c */
[C---:B------:R-:W-:Y:S08]  /*4430*/  HMMA.16816.F32.BF16 R36, R12.reuse, R24, RZ ;  /* 0x000000180c24723c */ /* 0x040ff000000418ff */
        /* <DEDUP_REMOVED lines=12> */
[C---:B---3--:R-:W-:Y:S08]  /*4500*/  HMMA.16816.F32.BF16 R28, R8.reuse, R44, R28 ;  /* 0x0000002c081c723c */ /* 0x048ff0000004181c */
[----:B------:R-:W-:Y:S01]  /*4510*/  HMMA.16816.F32.BF16 R4, R8, R72, R4 ;  /* 0x000000480804723c */ /* 0x000fe20000041804 */
[----:B------:R-:W-:-:S02]  /*4520*/  IMAD.MOV.U32 R67, RZ, RZ, R21 ;  /* 0x000000ffff437224 */ /* 0x000fc400078e0015 */
[----:B------:R-:W-:Y:S02]  /*4530*/  IMAD.MOV.U32 R66, RZ, RZ, R22 ;  /* 0x000000ffff427224 */ /* 0x000fe400078e0016 */
[----:B------:R-:W-:Y:S02]  /*4540*/  IMAD.MOV.U32 R65, RZ, RZ, R23 ;  /* 0x000000ffff417224 */ /* 0x000fe400078e0017 */
[----:B------:R-:W-:Y:S01]  /*4550*/  IMAD.MOV.U32 R64, RZ, RZ, R20 ;  /* 0x000000ffff407224 */ /* 0x000fe200078e0014 */
        /* <DEDUP_REMOVED lines=8> */
[----:B------:R-:W-:Y:S01]  /*45e0*/  MOV R124, R29 ;  /* 0x0000001d007c7202 */ /* 0x000fe20000000f00 */
[----:B------:R-:W-:-:S02]  /*45f0*/  IMAD.MOV.U32 R123, RZ, RZ, R30 ;  /* 0x000000ffff7b7224 */ /* 0x000fc400078e001e */
[----:B------:R-:W-:Y:S02]  /*4600*/  IMAD.MOV.U32 R122, RZ, RZ, R31 ;  /* 0x000000ffff7a7224 */ /* 0x000fe400078e001f */
[----:B------:R-:W-:Y:S02]  /*4610*/  IMAD.MOV.U32 R121, RZ, RZ, R28 ;  /* 0x000000ffff797224 */ /* 0x000fe400078e001c */
[----:B------:R-:W4:Y:S01]  /*4620*/  LDSM.16.MT88.4 R28, [R252+0x4800] ;  /* 0x00480000fc1c783b */ /* 0x000f220000004200 */
[----:B------:R-:W-:Y:S01]  /*4630*/  MOV R126, R5 ;  /* 0x00000005007e7202 */ /* 0x000fe20000000f00 */
[----:B------:R-:W-:Y:S02]  /*4640*/  IMAD.MOV.U32 R125, RZ, RZ, R4 ;  /* 0x000000ffff7d7224 */ /* 0x000fe400078e0004 */
[----:B------:R-:W-:Y:S02]  /*4650*/  IMAD.MOV.U32 R131, RZ, RZ, R6 ;  /* 0x000000ffff837224 */ /* 0x000fe400078e0006 */
[----:B------:R-:W-:-:S02]  /*4660*/  IMAD.MOV.U32 R130, RZ, RZ, R7 ;  /* 0x000000ffff827224 */ /* 0x000fc400078e0007 */
        /* <DEDUP_REMOVED lines=23> */
[----:B------:R-:W-:Y:S01]  /*47e0*/  MOV R58, R123 ;  /* 0x0000007b003a7202 */ /* 0x000fe20000000f00 */
[----:B------:R-:W-:-:S07]  /*47f0*/  IMAD.MOV.U32 R59, RZ, RZ, R122 ;  /* 0x000000ffff3b7224 */ /* 0x000fce00078e007a */
        /* <DEDUP_REMOVED lines=12> */
[----:B------:R-:W-:Y:S02]  /*48c0*/  IMAD.MOV.U32 R79, RZ, RZ, R126 ;  /* 0x000000ffff4f7224 */ /* 0x000fe400078e007e */
[----:B------:R-:W-:-:S02]  /*48d0*/  IMAD.MOV.U32 R78, RZ, RZ, R125 ;  /* 0x000000ffff4e7224 */ /* 0x000fc400078e007d */
[----:B------:R-:W-:-:S03]  /*48e0*/  IMAD.MOV.U32 R57, RZ, RZ, R124 ;  /* 0x000000ffff397224 */ /* 0x000fc600078e007c */
        /* <DEDUP_REMOVED lines=33> */
[----:B------:R-:W-:-:S02]  /*4b00*/  IMAD.MOV.U32 R107, RZ, RZ, R52 ;  /* 0x000000ffff6b7224 */ /* 0x000fc400078e0034 */
[----:B------:R-:W-:Y:S01]  /*4b10*/  IMAD.MOV.U32 R104, RZ, RZ, R53 ;  /* 0x000000ffff687224 */ /* 0x000fe200078e0035 */
[----:B------:R-:W-:Y:S01]  /*4b20*/  MOV R53, R67 ;  /* 0x0000004300357202 */ /* 0x000fe20000000f00 */
        /* <DEDUP_REMOVED lines=36> */
[----:B------:R-:W-:Y:S01]  /*4d70*/  FADD.FTZ R28, R7, R2 ;  /* 0x00000002071c7221 */ /* 0x000fe20000010000 */
[----:B------:R-:W-:Y:S01]  /*4d80*/  MOV R89, R48 ;  /* 0x0000003000597202 */ /* 0x000fe20000000f00 */
[----:B------:R-:W-:-:S05]  /*4d90*/  IMAD.MOV.U32 R84, RZ, RZ, R50 ;  /* 0x000000ffff547224 */ /* 0x000fca00078e0032 */
[----:B------:R-:W-:Y:S01]  /*4da0*/  HMMA.16816.F32.BF16 R24, R12, R26, RZ ;  /* 0x0000001a0c18723c */ /* 0x000fe200000418ff */
[----:B------:R-:W-:Y:S01]  /*4db0*/  IMAD.MOV.U32 R86, RZ, RZ, R51 ;  /* 0x000000ffff567224 */ /* 0x000fe200078e0033 */
[----:B------:R-:W1:Y:S01]  /*4dc0*/  MUFU.EX2 R2, R31 ;  /* 0x0000001f00027308 */ /* 0x000e620000000800 */
[----:B------:R-:W-:-:S07]  /*4dd0*/  IMAD.MOV.U32 R90, RZ, RZ, R49 ;  /* 0x000000ffff5a7224 */ /* 0x000fce00078e0031 */
        /* <DEDUP_REMOVED lines=13> */
[C---:B---3--:R-:W-:Y:S02]  /*4eb0*/  FADD.FTZ R2, R3.reuse, R21 ;  /* 0x0000001503027221 */ /* 0x048fe40000010000 */
[----:B-1----:R-:W-:Y:S02]  /*4ec0*/  FADD.FTZ R0, R18, R22 ;  /* 0x0000001612007221 */ /* 0x002fe40000010000 */
[----:B------:R-:W-:Y:S02]  /*4ed0*/  IMAD.MOV.U32 R111, RZ, RZ, R77 ;  /* 0x000000ffff6f7224 */ /* 0x000fe400078e004d */
        /* <DEDUP_REMOVED lines=23> */
[----:B------:R-:W-:Y:S01]  /*5050*/  IMAD.MOV.U32 R100, RZ, RZ, R103 ;  /* 0x000000ffff647224 */ /* 0x000fe200078e0067 */
[----:B------:R-:W-:Y:S01]  /*5060*/  MOV R103, R109 ;  /* 0x0000006d00677202 */ /* 0x000fe20000000f00 */
[----:B------:R-:W-:Y:S02]  /*5070*/  IMAD.MOV.U32 R101, RZ, RZ, R104 ;  /* 0x000000ffff657224 */ /* 0x000fe400078e0068 */
[----:B------:R-:W-:-:S10]  /*5080*/  IMAD.MOV.U32 R102, RZ, RZ, R107 ;  /* 0x000000ffff667224 */ /* 0x000fd400078e006b */
        /* <DEDUP_REMOVED lines=22> */
[----:B------:R-:W-:Y:S01]  /*51f0*/  IMAD.MOV.U32 R84, RZ, RZ, R78 ;  /* 0x000000ffff547224 */ /* 0x000fe200078e004e */
[----:B------:R-:W-:-:S05]  /*5200*/  MOV R85, R79 ;  /* 0x0000004f00557202 */ /* 0x000fca0000000f00 */
        /* <DEDUP_REMOVED lines=101> */
.L_x_3419:
[----:B------:R-:W2:Y:S01]  /*5860*/  LDL R2, [R1+0x60] ;  /* 0x0000600001027983 */ /* 0x000ea20000100800 */
[----:B------:R-:W-:Y:S04]  /*5870*/  DEPBAR.LE SB0, 0x0 ;  /* 0x000080000000791a */ /* 0x000fe80000000000 */
[----:B------:R-:W2:Y:S01]  /*5880*/  LDL R159, [R1+0x80] ;  /* 0x00008000019f7983 */ /* 0x000ea20000100800 */
[----:B------:R-:W-:Y:S04]  /*5890*/  WARPSYNC 0xffffffff ;  /* 0xffffffff00007948 */ /* 0x000fe80003800000 */
[----:B------:R-:W3:Y:S05]  /*58a0*/  LDL.64 R24, [R1+0x70] ;  /* 0x0000700001187983 */ /* 0x000eea0000100a00 */
[----:B------:R-:W4:Y:S05]  /*58b0*/  LDL R20, [R1+0x7c] ;  /* 0x00007c0001147983 */ /* 0x000f2a0000100800 */
[----:B------:R1:W-:Y:S05]  /*58c0*/  STL.64 [R1+0x160], R128 ;  /* 0x0001608001007387 */ /* 0x0003ea0000100a00 */
[----:B------:R1:W-:Y:S05]  /*58d0*/  STL [R1+0x158], R130 ;  /* 0x0001588201007387 */ /* 0x0003ea0000100800 */
[----:B------:R1:W-:Y:S05]  /*58e0*/  STL [R1+0x154], R131 ;  /* 0x0001548301007387 */ /* 0x0003ea0000100800 */
[----:B------:R-:W4:Y:S05]  /*58f0*/  LDL R180, [R1+0x44] ;  /* 0x0000440001b47983 */ /* 0x000f2a0000100800 */
[----:B------:R-:W4:Y:S05]  /*5900*/  LDL R184, [R1+0x40] ;  /* 0x0000400001b87983 */ /* 0x000f2a0000100800 */
[----:B------:R-:W-:Y:S06]  /*5910*/  BAR.SYNC.DEFER_BLOCKING 0x0 ;  /* 0x0000000000007b1d */ /* 0x000fec0000010000 */
[----:B------:R-:W-:Y:S05]  /*5920*/  LDSM.16.M88.4 R16, [R249+0x800] ;  /* 0x00080000f910783b */ /* 0x000fea0000000200 */
[----:B-1----:R-:W4:Y:S05]  /*5930*/  LDL R128, [R1+0x8] ;  /* 0x0000080001807983 */ /* 0x002f2a0000100800 */
[----:B------:R-:W4:Y:S05]  /*5940*/  LDL R130, [R1+0x3c] ;  /* 0x00003c0001827983 */ /* 0x000f2a0000100800 */
[----:B------:R-:W4:Y:S05]  /*5950*/  LDL R131, [R1+0x58] ;  /* 0x0000580001837983 */ /* 0x000f2a0000100800 */
[----:B------:R-:W-:Y:S01]  /*5960*/  LDSM.16.M88.4 R32, [R249+0x1800] ;  /* 0x00180000f920783b */ /* 0x000fe20000000200 */
[----:B--2---:R-:W-:Y:S11]  /*5970*/  ISETP.GT.AND P6, PT, R159, R2, PT ;  /* 0x000000029f00720c */ /* 0x004ff60003fc4270 */
[----:B------:R-:W-:Y:S02]  /*5980*/  @!UPT UIADD3 URZ, URZ, URZ, URZ ;  /* 0x0000003f3f3ff290 */ /* 0x000fe4000fffe03f */
[----:B------:R-:W-:Y:S01]  /*5990*/  @!P6 SHF.R.S32.HI R0, RZ, 0x1f, R2 ;  /* 0x0000001fff00e819 */ /* 0x000fe20000011402 */
[----:B------:R-:W-:Y:S01]  /*59a0*/  @!P6 IMAD.WIDE.U32 R4, R2, c[0x0][0x208], RZ ;  /* 0x000082000204ea25 */ /* 0x000fe200078e00ff */
[----:B---3--:R-:W-:Y:S03]  /*59b0*/  @!P6 IADD3 R9, P0, R24, 0x40, RZ ;  /* 0x000000401809e810 */ /* 0x008fe60007f1e0ff */
[----:B------:R-:W-:Y:S01]  /*59c0*/  @!P6 IMAD R0, R0, c[0x0][0x208], RZ ;  /* 0x000082000000ea24 */ /* 0x000fe200078e02ff */
[----:B----4-:R-:W-:Y:S01]  /*59d0*/  @!P6 IADD3.X R8, RZ, R20, RZ, P0, !PT ;  /* 0x00000014ff08e210 */ /* 0x010fe200007fe4ff */
[----:B------:R-:W-:Y:S02]  /*59e0*/  @!P6 IMAD.MOV.U32 R6, RZ, RZ, c[0x0][0x208] ;  /* 0x00008200ff06e624 */ /* 0x000fe400078e00ff */
[----:B------:R-:W-:Y:S01]  /*59f0*/  @!P6 IMAD R0, R2, c[0x0][0x20c], R0 ;  /* 0x000083000200ea24 */ /* 0x000fe200078e0200 */
[----:B------:R-:W-:Y:S04]  /*5a00*/  @!P6 SHF.L.U32 R2, R4, 0x6, RZ ;  /* 0x000000060402e819 */ /* 0x000fe800000006ff */
[----:B------:R-:W-:Y:S02]  /*5a10*/  @!P6 IADD3 R0, R5, R0, RZ ;  /* 0x000000000500e210 */ /* 0x000fe40007ffe0ff */
[----:B------:R-:W-:Y:S01]  /*5a20*/  @!P6 LEA R5, P0, R6, R2, 0x5 ;  /* 0x000000020605e211 */ /* 0x000fe200078028ff */
[----:B------:R-:W-:Y:S01]  /*5a30*/  LDSM.16.M88.4 R180, [R180] ;  /* 0x00000000b4b4783b */ /* 0x000fe20000000200 */
[----:B------:R-:W-:Y:S01]  /*5a40*/  @!P6 SHF.L.U64.HI R0, R4, 0x6, R0 ;  /* 0x000000060400e819 */ /* 0x000fe20000010200 */
[----:B------:R-:W-:Y:S05]  /*5a50*/  @!P6 IMAD.MOV.U32 R4, RZ, RZ, c[0x0][0x20c] ;  /* 0x00008300ff04e624 */ /* 0x000fea00078e00ff */
[----:B------:R-:W-:Y:S02]  /*5a60*/  @!P6 LEA.HI.X R4, R6, R0, R4, 0x5, P0 ;  /* 0x000000000604e211 */ /* 0x000fe400000f2c04 */
[----:B------:R-:W-:Y:S05]  /*5a70*/  @!P6 IADD3 R6, P0, R2, R24, RZ ;  /* 0x000000180206e210 */ /* 0x000fea0007f1e0ff */
[----:B------:R-:W-:Y:S01]  /*5a80*/  @!P6 IMAD.X R10, R0, 0x1, R20, P0 ;  /* 0x00000001000ae824 */ /* 0x000fe200000e0614 */
        /* <DEDUP_REMOVED lines=9> */
[----:B------:R-:W-:Y:S03]  /*5b20*/  LDSM.16.M88.4 R176, [R128] ;  /* 0x0000000080b0783b */ /* 0x000fe60000000200 */
[----:B------:R-:W-:Y:S02]  /*5b30*/  @!P6 IADD3.X R10, R0, R12, RZ, P0, !PT ;  /* 0x0000000c000ae210 */ /* 0x000fe400007fe4ff */
[C---:B------:R-:W-:Y:S01]  /*5b40*/  @!P6 LEA R30, P0, R6.reuse, c[0x0][0x1f8], 0x1 ;  /* 0x00007e00061eea11 */ /* 0x040fe200078008ff */
[----:B------:R1:W-:Y:S03]  /*5b50*/  LDSM.16.M88.4 R188, [R130] ;  /* 0x0000000082bc783b */ /* 0x0003e60000000200 */
[----:B------:R-:W-:Y:S02]  /*5b60*/  @!P6 LEA.HI.X R31, R6, c[0x0][0x1fc], R10, 0x1, P0 ;  /* 0x00007f00061fea11 */ /* 0x000fe400000f0c0a */
[----:B------:R-:W-:Y:S05]  /*5b70*/  @!P6 IADD3 R6, P0, R24, 0xc0, RZ ;  /* 0x000000c01806e810 */ /* 0x000fea0007f1e0ff */
[----:B------:R-:W-:Y:S01]  /*5b80*/  @!P6 IMAD.X R13, RZ, RZ, R20, P0 ;  /* 0x000000ffff0de224 */ /* 0x000fe200000e0614 */
[----:B------:R-:W-:Y:S04]  /*5b90*/  @!P6 IADD3 R2, P0, R2, R6, RZ ;  /* 0x000000060202e210 */ /* 0x000fe80007f1e0ff */
[----:B------:R-:W-:Y:S02]  /*5ba0*/  @!P6 IADD3.X R0, R0, R13, RZ, P0, !PT ;  /* 0x0000000d0000e210 */ /* 0x000fe400007fe4ff */
[C---:B------:R-:W-:Y:S04]  /*5bb0*/  @!P6 LEA R156, P0, R2.reuse, c[0x0][0x1f8], 0x1 ;  /* 0x00007e00029cea11 */ /* 0x040fe800078008ff */
[----:B------:R-:W-:Y:S02]  /*5bc0*/  @!P6 LEA.HI.X R157, R2, c[0x0][0x1fc], R0, 0x1, P0 ;  /* 0x00007f00029dea11 */ /* 0x000fe400000f0c00 */
[C---:B------:R-:W-:Y:S01]  /*5bd0*/  @!P6 IADD3 R0, P0, R5.reuse, R9, RZ ;  /* 0x000000090500e210 */ /* 0x040fe20007f1e0ff */
[----:B-1----:R-:W2:Y:S04]  /*5be0*/  LDL R130, [R1+0x38] ;  /* 0x0000380001827983 */ /* 0x002ea80000100800 */
[C---:B------:R-:W-:Y:S01]  /*5bf0*/  @!P6 IMAD.X R2, R4.reuse, 0x1, R8, P0 ;  /* 0x000000010402e824 */ /* 0x040fe200000e0608 */
[C---:B------:R-:W-:Y:S01]  /*5c00*/  @!P6 IADD3 R7, P0, R5.reuse, R7, RZ ;  /* 0x000000070507e210 */ /* 0x040fe20007f1e0ff */
[----:B------:R-:W1:Y:S03]  /*5c10*/  LDSM.16.M88.4 R8, [R249] ;  /* 0x00000000f908783b */ /* 0x000e660000000200 */
[C---:B------:R-:W-:Y:S02]  /*5c20*/  @!P6 IADD3.X R12, R4.reuse, R12, RZ, P0, !PT ;  /* 0x0000000c040ce210 */ /* 0x040fe400007fe4ff */
[C---:B------:R-:W-:Y:S05]  /*5c30*/  @!P6 IADD3 R6, P0, R5.reuse, R6, RZ ;  /* 0x000000060506e210 */ /* 0x040fea0007f1e0ff */
[C---:B------:R-:W-:Y:S01]  /*5c40*/  @!P6 IMAD.X R13, R4.reuse, 0x1, R13, P0 ;  /* 0x00000001040de824 */ /* 0x040fe200000e060d */
[----:B------:R-:W-:Y:S02]  /*5c50*/  @!P6 IADD3 R5, P0, R5, R24, RZ ;  /* 0x000000180505e210 */ /* 0x000fe40007f1e0ff */
[----:B------:R-:W3:Y:S02]  /*5c60*/  LDSM.16.M88.4 R24, [R249+0x1000] ;  /* 0x00100000f918783b */ /* 0x000ee40000000200 */
[----:B------:R-:W-:Y:S02]  /*5c70*/  @!P6 IADD3.X R4, R4, R20, RZ, P0, !PT ;  /* 0x000000140404e210 */ /* 0x000fe400007fe4ff */
[C---:B------:R-:W-:Y:S04]  /*5c80*/  @!P6 LEA R20, P0, R5.reuse, c[0x0][0x1f8], 0x1 ;  /* 0x00007e000514ea11 */ /* 0x040fe800078008ff */
[----:B------:R-:W-:Y:S02]  /*5c90*/  @!P6 LEA.HI.X R21, R5, c[0x0][0x1fc], R4, 0x1, P0 ;  /* 0x00007f000515ea11 */ /* 0x000fe400000f0c04 */
[C---:B------:R-:W-:Y:S04]  /*5ca0*/  @!P6 LEA R28, P0, R0.reuse, c[0x0][0x1f8], 0x1 ;  /* 0x00007e00001cea11 */ /* 0x040fe800078008ff */
[----:B------:R-:W-:Y:S02]  /*5cb0*/  @!P6 LEA.HI.X R29, R0, c[0x0][0x1fc], R2, 0x1, P0 ;  /* 0x00007f00001dea11 */ /* 0x000fe400000f0c02 */
[----:B------:R-:W4:Y:S01]  /*5cc0*/  LDL R2, [R1] ;  /* 0x0000000001027983 */ /* 0x000f220000100800 */
[C---:B------:R-:W-:Y:S04]  /*5cd0*/  @!P6 LEA R186, P0, R7.reuse, c[0x0][0x1f8], 0x1 ;  /* 0x00007e0007baea11 */ /* 0x040fe800078008ff */
[----:B------:R-:W-:Y:S01]  /*5ce0*/  @!P6 LEA.HI.X R187, R7, c[0x0][0x1fc], R12, 0x1, P0 ;  /* 0x00007f0007bbea11 */ /* 0x000fe200000f0c0c */
[----:B------:R-:W-:Y:S01]  /*5cf0*/  IMAD.MOV.U32 R12, RZ, RZ, R186 ;  /* 0x000000ffff0c7224 */ /* 0x000fe200078e00ba */
[C---:B------:R-:W-:Y:S01]  /*5d00*/  @!P6 LEA R128, P0, R6.reuse, c[0x0][0x1f8], 0x1 ;  /* 0x00007e000680ea11 */ /* 0x040fe200078008ff */
[----:B------:R-:W2:Y:S03]  /*5d10*/  LDL R0, [R1+0x2c] ;  /* 0x00002c0001007983 */ /* 0x000ea60000100800 */
[----:B------:R-:W-:Y:S02]  /*5d20*/  @!P6 LEA.HI.X R129, R6, c[0x0][0x1fc], R13, 0x1, P0 ;  /* 0x00007f000681ea11 */ /* 0x000fe400000f0c0d */
[C---:B-1---5:R-:W-:Y:S03]  /*5d30*/  HMMA.16816.F32.BF16 R4, R168.reuse, R8, RZ ;  /* 0x00000008a804723c */ /* 0x062fe600000418ff */
[----:B------:R-:W-:Y:S02]  /*5d40*/  MOV R13, R187 ;  /* 0x000000bb000d7202 */ /* 0x000fe40000000f00 */
[----:B------:R-:W1:Y:S03]  /*5d50*/  LDSM.16.M88.4 R184, [R184] ;  /* 0x00000000b8b8783b */ /* 0x000e660000000200 */
[C---:B------:R-:W-:Y:S02]  /*5d60*/  HMMA.16816.F32.BF16 R8, R168.reuse, R10, RZ ;  /* 0x0000000aa808723c */ /* 0x040fe400000418ff */
[----:B------:R-:W-:Y:S01]  /*5d70*/  @!PT LDS RZ, [RZ] ;  /* 0x00000000fffff984 */ /* 0x000fe20000000800 */
[----:B------:R-:W-:Y:S01]  /*5d80*/  @!PT LDS RZ, [RZ] ;  /* 0x00000000fffff984 */ /* 0x000fe20000000800 */
[----:B------:R-:W-:Y:S01]  /*5d90*/  @!PT LDS RZ, [RZ] ;  /* 0x00000000fffff984 */ /* 0x000fe20000000800 */
[----:B------:R3:W-:Y:S05]  /*5da0*/  @!P6 LDGSTS.E.BYPASS.LTC128B.128 [R131+0x100], [R22.64], !P5 ;  /* 0x001000001683efae */ /* 0x0007ea000e901d46 */
[----:B------:R1:W-:Y:S05]  /*5db0*/  @!P6 LDGSTS.E.BYPASS.LTC128B.128 [R131+0x2100], [R14.64], !P4 ;  /* 0x021000000e83efae */ /* 0x0003ea000e101d46 */
[----:B------:R1:W-:Y:S05]  /*5dc0*/  @!P6 LDGSTS.E.BYPASS.LTC128B.128 [R131+0x4100], [R30.64], !P3 ;  /* 0x041000001e83efae */ /* 0x0003ea000d901d46 */
[----:B------:R2:W-:Y:S05]  /*5dd0*/  @!P6 LDGSTS.E.BYPASS.LTC128B.128 [R131+0x6100], [R156.64], !P2 ;  /* 0x061000009c83efae */ /* 0x0005ea000d101d46 */
[----:B------:R3:W-:Y:S05]  /*5de0*/  @!P6 LDGSTS.E.BYPASS.LTC128B.128 [R131+0x1100], [R20.64], !P5 ;  /* 0x011000001483efae */ /* 0x0007ea000e901d46 */
[----:B------:R3:W-:Y:S01]  /*5df0*/  @!P6 LDGSTS.E.BYPASS.LTC128B.128 [R131+0x3100], [R28.64], !P4 ;  /* 0x031000001c83efae */ /* 0x0007e2000e101d46 */
[----:B-1----:R-:W-:Y:S01]  /*5e00*/  IMAD.MOV.U32 R30, RZ, RZ, R12 ;  /* 0x000000ffff1e7224 */ /* 0x002fe200078e000c */
[----:B------:R-:W-:Y:S02]  /*5e10*/  MOV R31, R13 ;  /* 0x0000000d001f7202 */ /* 0x000fe40000000f00 */
[C---:B------:R-:W-:Y:S03]  /*5e20*/  HMMA.16816.F32.BF16 R12, R168.reuse, R16, RZ ;  /* 0x00000010a80c723c */ /* 0x040fe600000418ff */
[----:B------:R1:W-:Y:S05]  /*5e30*/  @!P6 LDGSTS.E.BYPASS.LTC128B.128 [R131+0x5100], [R30.64], !P3 ;  /* 0x051000001e83efae */ /* 0x0003ea000d901d46 */
[C---:B------:R-:W-:Y:S01]  /*5e40*/  HMMA.16816.F32.BF16 R16, R168.reuse, R18, RZ ;  /* 0x00000012a810723c */ /* 0x040fe200000418ff */
[----:B------:R1:W-:Y:S05]  /*5e50*/  @!P6 LDGSTS.E.BYPASS.LTC128B.128 [R131+0x7100], [R128.64], !P2 ;  /* 0x071000008083efae */ /* 0x0003ea000d101d46 */
[----:B------:R-:W0:Y:S02]  /*5e60*/  LDGDEPBAR ;  /* 0x00000000000079af */ /* 0x000e240000000000 */
[C---:B---3--:R-:W-:Y:S08]  /*5e70*/  HMMA.16816.F32.BF16 R20, R168.reuse, R24, RZ ;  /* 0x00000018a814723c */ /* 0x048ff000000418ff */
[C---:B------:R-:W-:Y:S08]  /*5e80*/  HMMA.16816.F32.BF16 R24, R168.reuse, R26, RZ ;  /* 0x0000001aa818723c */ /* 0x040ff000000418ff */
[C---:B-1----:R-:W-:Y:S01]  /*5e90*/  HMMA.16816.F32.BF16 R28, R168.reuse, R32, RZ ;  /* 0x00000020a81c723c */ /* 0x042fe200000418ff */
[----:B------:R-:W3:Y:S07]  /*5ea0*/  LDL R129, [R1+0x34] ;  /* 0x0000340001817983 */ /* 0x000eee0000100800 */
[----:B------:R-:W-:Y:S01]  /*5eb0*/  HMMA.16816.F32.BF16 R32, R168, R34, RZ ;  /* 0x00000022a820723c */ /* 0x000fe200000418ff */
[----:B------:R-:W2:Y:S05]  /*5ec0*/  LDL R128, [R1+0x30] ;  /* 0x0000300001807983 */ /* 0x000eaa0000100800 */
[----:B------:R-:W-:Y:S02]  /*5ed0*/  STL [R1+0x124], R168 ;  /* 0x000124a801007387 */ /* 0x000fe40000100800 */
[C---:B------:R-:W-:Y:S03]  /*5ee0*/  HMMA.16816.F32.BF16 R4, R172.reuse, R176, R4 ;  /* 0x000000b0ac04723c */ /* 0x040fe60000041804 */
[----:B------:R-:W-:Y:S05]  /*5ef0*/  STL [R1+0x120], R169 ;  /* 0x000120a901007387 */ /* 0x000fea0000100800 */
[C---:B------:R-:W-:Y:S01]  /*5f00*/  HMMA.16816.F32.BF16 R8, R172.reuse, R178, R8 ;  /* 0x000000b2ac08723c */ /* 0x040fe20000041808 */
[----:B------:R-:W-:Y:S05]  /*5f10*/  STL [R1+0x11c], R170 ;  /* 0x00011caa01007387 */ /* 0x000fea0000100800 */
        /* <DEDUP_REMOVED lines=13> */
[----:B------:R-:W-:Y:S01]  /*5ff0*/  HMMA.16816.F32.BF16 R32, R172, R190, R32 ;  /* 0x000000beac20723c */ /* 0x000fe20000041820 */
[----:B------:R-:W-:Y:S05]  /*6000*/  STL [R1+0x138], R195 ;  /* 0x000138c301007387 */ /* 0x000fea0000100800 */
[----:B------:R-:W-:Y:S05]  /*6010*/  STL [R1+0x150], R197 ;  /* 0x000150c501007387 */ /* 0x000fea0000100800 */
[----:B------:R-:W-:Y:S05]  /*6020*/  STL [R1+0x14c], R198 ;  /* 0x00014cc601007387 */ /* 0x000fea0000100800 */
[----:B------:R-:W-:Y:S05]  /*6030*/  STL [R1+0x148], R199 ;  /* 0x000148c701007387 */ /* 0x000fea0000100800 */
[----:B----4-:R-:W1:Y:S05]  /*6040*/  LDSM.16.M88.4 R176, [R2] ;  /* 0x0000000002b0783b */ /* 0x010e6a0000000200 */
[----:B------:R-:W4:Y:S05]  /*6050*/  LDSM.16.M88.4 R180, [R2+0x800] ;  /* 0x0008000002b4783b */ /* 0x000f2a0000000200 */
[----:B------:R-:W4:Y:S05]  /*6060*/  LDSM.16.M88.4 R184, [R2+0x1000] ;  /* 0x0010000002b8783b */ /* 0x000f2a0000000200 */
[----:B------:R-:W4:Y:S01]  /*6070*/  LDSM.16.M88.4 R188, [R2+0x1800] ;  /* 0x0018000002bc783b */ /* 0x000f220000000200 */
[C---:B-1----:R-:W-:Y:S08]  /*6080*/  HMMA.16816.F32.BF16 R4, R192.reuse, R176, R4 ;  /* 0x000000b0c004723c */ /* 0x042ff00000041804 */
[C---:B------:R-:W-:Y:S01]  /*6090*/  HMMA.16816.F32.BF16 R8, R192.reuse, R178, R8 ;  /* 0x000000b2c008723c */ /* 0x040fe20000041808 */
[----:B------:R-:W1:Y:S07]  /*60a0*/  LDSM.16.M88.4 R176, [R250] ;  /* 0x00000000fab0783b */ /* 0x000e6e0000000200 */
[C---:B----4-:R-:W-:Y:S08]  /*60b0*/  HMMA.16816.F32.BF16 R12, R192.reuse, R180, R12 ;  /* 0x000000b4c00c723c */ /* 0x050ff0000004180c */
[C---:B------:R-:W-:Y:S01]  /*60c0*/  HMMA.16816.F32.BF16 R16, R192.reuse, R182, R16 ;  /* 0x000000b6c010723c */ /* 0x040fe20000041810 */
[----:B------:R-:W4:Y:S07]  /*60d0*/  LDSM.16.M88.4 R180, [R250+0x800] ;  /* 0x00080000fab4783b */ /* 0x000f2e0000000200 */
[C---:B------:R-:W-:Y:S08]  /*60e0*/  HMMA.16816.F32.BF16 R20, R192.reuse, R184, R20 ;  /* 0x000000b8c014723c */ /* 0x040ff00000041814 */
[C---:B------:R-:W-:Y:S01]  /*60f0*/  HMMA.16816.F32.BF16 R24, R192.reuse, R186, R24 ;  /* 0x000000bac018723c */ /* 0x040fe20000041818 */
[----:B------:R-:W2:Y:S07]  /*6100*/  LDSM.16.M88.4 R184, [R250+0x1000] ;  /* 0x00100000fab8783b */ /* 0x000eae0000000200 */
[C---:B------:R-:W-:Y:S08]  /*6110*/  HMMA.16816.F32.BF16 R28, R192.reuse, R188, R28 ;  /* 0x000000bcc01c723c */ /* 0x040ff0000004181c */
[----:B------:R-:W-:Y:S01]  /*6120*/  HMMA.16816.F32.BF16 R32, R192, R190, R32 ;  /* 0x000000bec020723c */ /* 0x000fe20000041820 */
[----:B------:R-:W3:Y:S07]  /*6130*/  LDSM.16.M88.4 R188, [R250+0x1800] ;  /* 0x00180000fabc783b */ /* 0x000eee0000000200 */
[C---:B-1----:R-:W-:Y:S08]  /*6140*/  HMMA.16816.F32.BF16 R4, R196.reuse, R176, R4 ;  /* 0x000000b0c404723c */ /* 0x042ff00000041804 */
[C---:B------:R-:W-:Y:S01]  /*6150*/  HMMA.16816.F32.BF16 R8, R196.reuse, R178, R8 ;  /* 0x000000b2c408723c */ /* 0x040fe20000041808 */
[----:B------:R-:W1:Y:S07]  /*6160*/  LDSM.16.M88.4 R176, [R249+0x2000] ;  /* 0x00200000f9b0783b */ /* 0x000e6e0000000200 */
[C---:B----4-:R-:W-:Y:S08]  /*6170*/  HMMA.16816.F32.BF16 R12, R196.reuse, R180, R12 ;  /* 0x000000b4c40c723c */ /* 0x050ff0000004180c */
[C---:B------:R-:W-:Y:S01]  /*6180*/  HMMA.16816.F32.BF16 R16, R196.reuse, R182, R16 ;  /* 0x000000b6c410723c */ /* 0x040fe20000041810 */
[----:B------:R-:W4:Y:S07]  /*6190*/  LDSM.16.M88.4 R180, [R249+0x2800] ;  /* 0x00280000f9b4783b */ /* 0x000f2e0000000200 */
[C---:B--2---:R-:W-:Y:S08]  /*61a0*/  HMMA.16816.F32.BF16 R20, R196.reuse, R184, R20 ;  /* 0x000000b8c414723c */ /* 0x044ff00000041814 */
[C---:B------:R-:W-:Y:S01]  /*61b0*/  HMMA.16816.F32.BF16 R24, R196.reuse, R186, R24 ;  /* 0x000000bac418723c */ /* 0x040fe20000041818 */
[----:B------:R-:W2:Y:S07]  /*61c0*/  LDSM.16.M88.4 R184, [R249+0x3000] ;  /* 0x00300000f9b8783b */ /* 0x000eae0000000200 */
[C---:B---3--:R-:W-:Y:S08]  /*61d0*/  HMMA.16816.F32.BF16 R28, R196.reuse, R188, R28 ;  /* 0x000000bcc41c723c */ /* 0x048ff0000004181c */
[----:B------:R-:W-:Y:S01]  /*61e0*/  HMMA.16816.F32.BF16 R32, R196, R190, R32 ;  /* 0x000000bec420723c */ /* 0x000fe20000041820 */
[----:B------:R-:W3:Y:S07]  /*61f0*/  LDSM.16.M88.4 R188, [R249+0x3800] ;  /* 0x00380000f9bc783b */ /* 0x000eee0000000200 */
[C---:B-1----:R-:W-:Y:S08]  /*6200*/  HMMA.16816.F32.BF16 R4, R200.reuse, R176, R4 ;  /* 0x000000b0c804723c */ /* 0x042ff00000041804 */
[C---:B------:R-:W-:Y:S01]  /*6210*/  HMMA.16816.F32.BF16 R8, R200.reuse, R178, R8 ;  /* 0x000000b2c808723c */ /* 0x040fe20000041808 */
[----:B------:R1:W3:Y:S07]  /*6220*/  LDSM.16.M88.4 R176, [R130] ;  /* 0x0000000082b0783b */ /* 0x0002ee0000000200 */
[C---:B----4-:R-:W-:Y:S08]  /*6230*/  HMMA.16816.F32.BF16 R12, R200.reuse, R180, R12 ;  /* 0x000000b4c80c723c */ /* 0x050ff0000004180c */
[C---:B------:R-:W-:Y:S01]  /*6240*/  HMMA.16816.F32.BF16 R16, R200.reuse, R182, R16 ;  /* 0x000000b6c810723c */ /* 0x040fe20000041810 */
[----:B------:R4:W3:Y:S07]  /*6250*/  LDSM.16.M88.4 R180, [R129] ;  /* 0x0000000081b4783b */ /* 0x0008ee0000000200 */
[C---:B--2---:R-:W-:Y:S01]  /*6260*/  HMMA.16816.F32.BF16 R20, R200.reuse, R184, R20 ;  /* 0x000000b8c814723c */ /* 0x044fe20000041814 */
[----:B-1----:R-:W2:Y:S07]  /*6270*/  LDL R130, [R1+0x28] ;  /* 0x0000280001827983 */ /* 0x002eae0000100800 */
[C---:B------:R-:W-:Y:S01]  /*6280*/  HMMA.16816.F32.BF16 R24, R200.reuse, R186, R24 ;  /* 0x000000bac818723c */ /* 0x040fe20000041818 */
[----:B------:R1:W1:Y:S07]  /*6290*/  LDSM.16.M88.4 R184, [R128] ;  /* 0x0000000080b8783b */ /* 0x00026e0000000200 */
[C---:B---3--:R-:W-:Y:S01]  /*62a0*/  HMMA.16816.F32.BF16 R28, R200.reuse, R188, R28 ;  /* 0x000000bcc81c723c */ /* 0x048fe2000004181c */
[----:B----4-:R-:W3:Y:S07]  /*62b0*/  LDL R129, [R1+0x24] ;  /* 0x0000240001817983 */ /* 0x010eee0000100800 */
[----:B------:R-:W-:Y:S01]  /*62c0*/  HMMA.16816.F32.BF16 R32, R200, R190, R32 ;  /* 0x000000bec820723c */ /* 0x000fe20000041820 */
[----:B------:R4:W1:Y:S07]  /*62d0*/  LDSM.16.M88.4 R188, [R0] ;  /* 0x0000000000bc783b */ /* 0x00086e0000000200 */
[C---:B------:R-:W-:Y:S01]  /*62e0*/  HMMA.16816.F32.BF16 R4, R204.reuse, R176, R4 ;  /* 0x000000b0cc04723c */ /* 0x040fe20000041804 */
[----:B-1----:R-:W3:Y:S07]  /*62f0*/  LDL R128, [R1+0x20] ;  /* 0x0000200001807983 */ /* 0x002eee0000100800 */
[C---:B------:R-:W-:Y:S01]  /*6300*/  HMMA.16816.F32.BF16 R8, R204.reuse, R178, R8 ;  /* 0x000000b2cc08723c */ /* 0x040fe20000041808 */
[----:B------:R-:W1:Y:S07]  /*6310*/  LDSM.16.M88.4 R176, [R2+0x2000] ;  /* 0x0020000002b0783b */ /* 0x000e6e0000000200 */
[C---:B------:R-:W-:Y:S01]  /*6320*/  HMMA.16816.F32.BF16 R12, R204.reuse, R180, R12 ;  /* 0x000000b4cc0c723c */ /* 0x040fe2000004180c */
[----:B----4-:R-:W2:Y:S07]  /*6330*/  LDL R0, [R1+0x1c] ;  /* 0x00001c0001007983 */ /* 0x010eae0000100800 */
        /* <DEDUP_REMOVED lines=33> */
[C---:B------:R-:W-:Y:S08]  /*6550*/  HMMA.16816.F32.BF16 R8, R216.reuse, R178, R8 ;  /* 0x000000b2d808723c */ /* 0x040ff00000041808 */
[C---:B------:R-:W-:Y:S08]  /*6560*/  HMMA.16816.F32.BF16 R12, R216.reuse, R180, R12 ;  /* 0x000000b4d80c723c */ /* 0x040ff0000004180c */
[C---:B------:R-:W-:Y:S08]  /*6570*/  HMMA.16816.F32.BF16 R16, R216.reuse, R182, R16 ;  /* 0x000000b6d810723c */ /* 0x040ff00000041810 */
[C---:B------:R-:W-:Y:S08]  /*6580*/  HMMA.16816.F32.BF16 R20, R216.reuse, R184, R20 ;  /* 0x000000b8d814723c */ /* 0x040ff00000041814 */
[C---:B------:R-:W-:Y:S08]  /*6590*/  HMMA.16816.F32.BF16 R24, R216.reuse, R186, R24 ;  /* 0x000000bad818723c */ /* 0x040ff00000041818 */
[C---:B------:R-:W-:Y:S08]  /*65a0*/  HMMA.16816.F32.BF16 R28, R216.reuse, R188, R28 ;  /* 0x000000bcd81c723c */ /* 0x040ff0000004181c */
[----:B------:R-:W-:Y:S01]  /*65b0*/  HMMA.16816.F32.BF16 R32, R216, R190, R32 ;  /* 0x000000bed820723c */ /* 0x000fe20000041820 */
[----:B--2---:R1:W2:Y:S05]  /*65c0*/  LDSM.16.M88.4 R176, [R130] ;  /* 0x0000000082b0783b */ /* 0x0042aa0000000200 */
[----:B---3--:R3:W2:Y:S05]  /*65d0*/  LDSM.16.M88.4 R180, [R129] ;  /* 0x0000000081b4783b */ /* 0x0086aa0000000200 */
[----:B-1----:R-:W4:Y:S05]  /*65e0*/  LDL R130, [R1+0x14] ;  /* 0x0000140001827983 */ /* 0x002f2a0000100800 */
[----:B------:R1:W1:Y:S05]  /*65f0*/  LDSM.16.M88.4 R184, [R128] ;  /* 0x0000000080b8783b */ /* 0x00026a0000000200 */
[----:B---3--:R-:W3:Y:S01]  /*6600*/  LDL R129, [R1+0x10] ;  /* 0x0000100001817983 */ /* 0x008ee20000100800 */
[C---:B--2---:R-:W-:Y:S08]  /*6610*/  HMMA.16816.F32.BF16 R4, R220.reuse, R176, R4 ;  /* 0x000000b0dc04723c */ /* 0x044ff00000041804 */
[C---:B------:R-:W-:Y:S01]  /*6620*/  HMMA.16816.F32.BF16 R8, R220.reuse, R178, R8 ;  /* 0x000000b2dc08723c */ /* 0x040fe20000041808 */
[----:B------:R2:W2:Y:S05]  /*6630*/  LDSM.16.M88.4 R188, [R0] ;  /* 0x0000000000bc783b */ /* 0x0004aa0000000200 */
[----:B------:R-:W2:Y:S02]  /*6640*/  LDSM.16.M88.4 R176, [R2+0x4000] ;  /* 0x0040000002b0783b */ /* 0x000ea40000000200 */
[C---:B------:R-:W-:Y:S03]  /*6650*/  HMMA.16816.F32.BF16 R12, R220.reuse, R180, R12 ;  /* 0x000000b4dc0c723c */ /* 0x040fe6000004180c */
[----:B-1----:R-:W3:Y:S05]  /*6660*/  LDL R128, [R1+0xc] ;  /* 0x00000c0001807983 */ /* 0x002eea0000100800 */
[C---:B------:R-:W-:Y:S01]  /*6670*/  HMMA.16816.F32.BF16 R16, R220.reuse, R182, R16 ;  /* 0x000000b6dc10723c */ /* 0x040fe20000041810 */
[----:B------:R-:W1:Y:S07]  /*6680*/  LDSM.16.M88.4 R180, [R2+0x4800] ;  /* 0x0048000002b4783b */ /* 0x000e6e0000000200 */
[C---:B------:R-:W-:Y:S01]  /*6690*/  HMMA.16816.F32.BF16 R20, R220.reuse, R184, R20 ;  /* 0x000000b8dc14723c */ /* 0x040fe20000041814 */
[----:B--2---:R-:W2:Y:S05]  /*66a0*/  LDL R0, [R1+0x18] ;  /* 0x0000180001007983 */ /* 0x004eaa0000100800 */
[----:B------:R-:W2:Y:S02]  /*66b0*/  LDL.LU R170, [R1+0x60] ;  /* 0x0000600001aa7983 */ /* 0x000ea40000300800 */
[C---:B------:R-:W-:Y:S03]  /*66c0*/  HMMA.16816.F32.BF16 R24, R220.reuse, R186, R24 ;  /* 0x000000badc18723c */ /* 0x040fe60000041818 */
[----:B------:R-:W1:Y:S05]  /*66d0*/  LDSM.16.M88.4 R184, [R2+0x5000] ;  /* 0x0050000002b8783b */ /* 0x000e6a0000000200 */
[----:B------:R-:W2:Y:S01]  /*66e0*/  LDL R168, [R1+0x94] ;  /* 0x0000940001a87983 */ /* 0x000ea20000100800 */
        /* <DEDUP_REMOVED lines=35> */
[----:B------:R-:W-:Y:S05]  /*6920*/  LDSM.16.M88.4 R188, [R2+0x6000] ;  /* 0x0060000002bc783b */ /* 0x000fea0000000200 */
[----:B----4-:R1:W-:Y:S05]  /*6930*/  LDSM.16.M88.4 R180, [R130] ;  /* 0x0000000082b4783b */ /* 0x0103ea0000000200 */
[----:B---3--:R-:W-:Y:S05]  /*6940*/  LDSM.16.M88.4 R184, [R129] ;  /* 0x0000000081b8783b */ /* 0x008fea0000000200 */
[----:B-1----:R-:W3:Y:S05]  /*6950*/  LDL R130, [R1+0x78] ;  /* 0x0000780001827983 */ /* 0x002eea0000100800 */
[----:B--2---:R1:W2:Y:S01]  /*6960*/  LDSM.16.M88.4 R176, [R0] ;  /* 0x0000000000b0783b */ /* 0x0042a20000000200 */
[C---:B------:R-:W-:Y:S02]  /*6970*/  IADD3 R171, R170.reuse, -0x1, RZ ;  /* 0xffffffffaaab7810 */ /* 0x040fe40007ffe0ff */
[C---:B------:R-:W-:Y:S01]  /*6980*/  ISETP.GT.AND P6, PT, R170.reuse, R159, PT ;  /* 0x0000009faa00720c */ /* 0x040fe20003fc4270 */
[----:B------:R-:W-:Y:S04]  /*6990*/  IMAD.MOV.U32 R159, RZ, RZ, -0x40 ;  /* 0xffffffc0ff9f7424 */ /* 0x000fe800078e00ff */
[----:B------:R-:W-:Y:S05]  /*69a0*/  IMAD R159, R170, R159, 0x1 ;  /* 0x00000001aa9f7424 */ /* 0x000fea00078e029f */
[----:B------:R-:W-:Y:S03]  /*69b0*/  IADD3 R159, R159, c[0x0][0x1d0], -R168 ;  /* 0x000074009f9f7a10 */ /* 0x000fe60007ffe8a8 */
[----:B------:R-:W-:Y:S01]  /*69c0*/  @P6 IMAD.WIDE.U32 R156, R171, c[0x0][0x1e0], RZ ;  /* 0x00007800ab9c6a25 */ /* 0x000fe200078e00ff */
[----:B------:R-:W-:Y:S01]  /*69d0*/  IADD3 R159, R159, -c[0x0][0x168], RZ ;  /* 0x80005a009f9f7a10 */ /* 0x000fe20007ffe0ff */
[----:B-1----:R-:W4:Y:S01]  /*69e0*/  LDL R0, [R1+0x8c] ;  /* 0x00008c0001007983 */ /* 0x002f220000100800 */
[C---:B--2---:R-:W-:Y:S08]  /*69f0*/  HMMA.16816.F32.BF16 R4, R236.reuse, R176, R4 ;  /* 0x000000b0ec04723c */ /* 0x044ff00000041804 */
[C---:B------:R-:W-:Y:S01]  /*6a00*/  HMMA.16816.F32.BF16 R8, R236.reuse, R178, R8 ;  /* 0x000000b2ec08723c */ /* 0x040fe20000041808 */
[----:B------:R1:W2:Y:S07]  /*6a10*/  LDSM.16.M88.4 R176, [R128] ;  /* 0x0000000080b0783b */ /* 0x0002ae0000000200 */
[C---:B------:R-:W-:Y:S08]  /*6a20*/  HMMA.16816.F32.BF16 R12, R236.reuse, R180, R12 ;  /* 0x000000b4ec0c723c */ /* 0x040ff0000004180c */
[C---:B------:R-:W-:Y:S01]  /*6a30*/  HMMA.16816.F32.BF16 R16, R236.reuse, R182, R16 ;  /* 0x000000b6ec10723c */ /* 0x040fe20000041810 */
[----:B------:R-:W2:Y:S07]  /*6a40*/  LDSM.16.M88.4 R180, [R2+0x6800] ;  /* 0x0068000002b4783b */ /* 0x000eae0000000200 */
[C---:B------:R-:W-:Y:S01]  /*6a50*/  HMMA.16816.F32.BF16 R20, R236.reuse, R184, R20 ;  /* 0x000000b8ec14723c */ /* 0x040fe20000041814 */
[----:B-1----:R-:W3:Y:S07]  /*6a60*/  LDL.64 R128, [R1+0x68] ;  /* 0x0000680001807983 */ /* 0x002eee0000100a00 */
        /* <DEDUP_REMOVED lines=8> */
[C---:B------:R-:W-:Y:S08]  /*6af0*/  HMMA.16816.F32.BF16 R12, R240.reuse, R180, R12 ;  /* 0x000000b4f00c723c */ /* 0x040ff0000004180c */
[C---:B------:R-:W-:Y:S08]  /*6b00*/  HMMA.16816.F32.BF16 R16, R240.reuse, R182, R16 ;  /* 0x000000b6f010723c */ /* 0x040ff00000041810 */
[C---:B-1----:R-:W-:Y:S08]  /*6b10*/  HMMA.16816.F32.BF16 R20, R240.reuse, R176, R20 ;  /* 0x000000b0f014723c */ /* 0x042ff00000041814 */
[C---:B------:R-:W-:Y:S01]  /*6b20*/  HMMA.16816.F32.BF16 R24, R240.reuse, R178, R24 ;  /* 0x000000b2f018723c */ /* 0x040fe20000041818 */
[----:B------:R-:W1:Y:S07]  /*6b30*/  LDSM.16.M88.4 R176, [R250+0x6800] ;  /* 0x00680000fab0783b */ /* 0x000e6e0000000200 */
[C---:B------:R-:W-:Y:S08]  /*6b40*/  HMMA.16816.F32.BF16 R28, R240.reuse, R184, R28 ;  /* 0x000000b8f01c723c */ /* 0x040ff0000004181c */
[----:B------:R-:W-:Y:S08]  /*6b50*/  HMMA.16816.F32.BF16 R32, R240, R186, R32 ;  /* 0x000000baf020723c */ /* 0x000ff00000041820 */
[C---:B--2---:R-:W-:Y:S08]  /*6b60*/  HMMA.16816.F32.BF16 R4, R244.reuse, R188, R4 ;  /* 0x000000bcf404723c */ /* 0x044ff00000041804 */
[C---:B------:R-:W-:Y:S08]  /*6b70*/  HMMA.16816.F32.BF16 R8, R244.reuse, R190, R8 ;  /* 0x000000bef408723c */ /* 0x040ff00000041808 */
[C---:B-1----:R-:W-:Y:S08]  /*6b80*/  HMMA.16816.F32.BF16 R12, R244.reuse, R176, R12 ;  /* 0x000000b0f40c723c */ /* 0x042ff0000004180c */
[C---:B------:R-:W-:Y:S04]  /*6b90*/  HMMA.16816.F32.BF16 R16, R244.reuse, R178, R16 ;  /* 0x000000b2f410723c */ /* 0x040fe80000041810 */
[----:B----4-:R-:W-:Y:S05]  /*6ba0*/  @P1 IMAD.HI.U32 R2, R0, c[0x0][0x2c8], RZ ;  /* 0x0000b20000021a27 */ /* 0x010fea00078e00ff */
[----:B------:R-:W-:Y:S03]  /*6bb0*/  @P1 SHF.R.U32.HI R0, RZ, c[0x0][0x2cc], R2 ;  /* 0x0000b300ff001a19 */ /* 0x000fe60000011602 */
[----:B------:R-:W-:Y:S02]  /*6bc0*/  @P6 SHF.R.S32.HI R2, RZ, 0x1f, R171 ;  /* 0x0000001fff026819 */ /* 0x000fe400000114ab */
[----:B------:R-:W1:Y:S03]  /*6bd0*/  SHFL.IDX PT, R183, R0, RZ, 0x1c1f ;  /* 0x001c1fff00b77589 */ /* 0x000e6600000e0000 */
[----:B------:R-:W-:Y:S02]  /*6be0*/  @P6 IMAD R2, R2, c[0x0][0x1e0], RZ ;  /* 0x0000780002026a24 */ /* 0x000fe400078e02ff */
[----:B------:R2:W4:Y:S02]  /*6bf0*/  SHFL.IDX PT, R182, R0, 0x1, 0x1c1f ;  /* 0x003c1f0000b67f89 */ /* 0x00052400000e0000 */
[----:B------:R-:W-:Y:S05]  /*6c00*/  @P6 IMAD R2, R171, c[0x0][0x1e4], R2 ;  /* 0x00007900ab026a24 */ /* 0x000fea00078e0202 */
[----:B--2---:R-:W-:Y:S01]  /*6c10*/  @P6 IADD3 R0, R157, R2, RZ ;  /* 0x000000029d006210 */ /* 0x004fe20007ffe0ff */
[C---:B------:R-:W-:Y:S02]  /*6c20*/  @P6 IMAD.SHL.U32 R157, R156.reuse, 0x40, RZ ;  /* 0x000000409c9d6824 */ /* 0x040fe400078e00ff */
[----:B-1----:R-:W-:Y:S01]  /*6c30*/  IMAD.IADD R2, R159, 0x1, R183 ;  /* 0x000000019f027824 */ /* 0x002fe200078e02b7 */
[----:B------:R-:W-:Y:S02]  /*6c40*/  @P6 SHF.L.U64.HI R156, R156, 0x6, R0 ;  /* 0x000000069c9c6819 */ /* 0x000fe40000010200 */
[----:B---3--:R-:W-:Y:S04]  /*6c50*/  @P6 IADD3 R0, P0, R157, R128, RZ ;  /* 0x000000809d006210 */ /* 0x008fe80007f1e0ff */
[----:B------:R-:W-:Y:S02]  /*6c60*/  @P6 IADD3.X R181, R156, R130, RZ, P0, !PT ;  /* 0x000000829cb56210 */ /* 0x000fe400007fe4ff */
[C---:B------:R-:W-:Y:S04]  /*6c70*/  @P6 LEA R180, P0, R0.reuse, c[0x0][0x1c8], 0x1 ;  /* 0x0000720000b46a11 */ /* 0x040fe800078008ff */
[----:B------:R-:W-:Y:S02]  /*6c80*/  @P6 LEA.HI.X R181, R0, c[0x0][0x1cc], R181, 0x1, P0 ;  /* 0x0000730000b56a11 */ /* 0x000fe400000f0cb5 */
[----:B------:R-:W-:Y:S02]  /*6c90*/  ISETP.GT.AND P0, PT, R2, RZ, PT ;  /* 0x000000ff0200720c */ /* 0x000fe40003f04270 */
[----:B----4-:R-:W-:Y:S02]  /*6ca0*/  IADD3 R0, R159, R182, RZ ;  /* 0x000000b69f007210 */ /* 0x010fe40007ffe0ff */
[----:B------:R-:W-:Y:S02]  /*6cb0*/  FSEL R185, R4, -INF , P0 ;  /* 0xff80000004b97808 */ /* 0x000fe40000000000 */
[----:B------:R-:W-:Y:S04]  /*6cc0*/  ISETP.GT.AND P0, PT, R2, 0x1, PT ;  /* 0x000000010200780c */ /* 0x000fe80003f04270 */
[----:B------:R-:W-:Y:S02]  /*6cd0*/  FSEL R184, R5, -INF , P0 ;  /* 0xff80000005b87808 */ /* 0x000fe40000000000 */
[----:B------:R-:W-:Y:S04]  /*6ce0*/  ISETP.GT.AND P0, PT, R0, RZ, PT ;  /* 0x000000ff0000720c */ /* 0x000fe80003f04270 */
[----:B------:R-:W-:Y:S02]  /*6cf0*/  FSEL R187, R6, -INF , P0 ;  /* 0xff80000006bb7808 */ /* 0x000fe40000000000 */
[----:B------:R-:W-:Y:S04]  /*6d00*/  ISETP.GT.AND P0, PT, R0, 0x1, PT ;  /* 0x000000010000780c */ /* 0x000fe80003f04270 */
[----:B------:R-:W-:Y:S02]  /*6d10*/  FSEL R186, R7, -INF , P0 ;  /* 0xff80000007ba7808 */ /* 0x000fe40000000000 */
[----:B------:R-:W1:Y:S01]  /*6d20*/  LDSM.16.M88.4 R4, [R250+0x7000] ;  /* 0x00700000fa04783b */ /* 0x000e620000000200 */
[----:B------:R-:W-:Y:S04]  /*6d30*/  ISETP.GT.AND P0, PT, R2, 0x8, PT ;  /* 0x000000080200780c */ /* 0x000fe80003f04270 */
[----:B------:R-:W-:Y:S02]  /*6d40*/  FSEL R176, R8, -INF , P0 ;  /* 0xff80000008b07808 */ /* 0x000fe40000000000 */
[----:B------:R-:W-:Y:S04]  /*6d50*/  ISETP.GT.AND P0, PT, R2, 0x9, PT ;  /* 0x000000090200780c */ /* 0x000fe80003f04270 */
[----:B------:R-:W-:Y:S02]  /*6d60*/  FSEL R177, R9, -INF , P0 ;  /* 0xff80000009b17808 */ /* 0x000fe40000000000 */
[----:B------:R-:W-:Y:S04]  /*6d70*/  ISETP.GT.AND P0, PT, R0, 0x8, PT ;  /* 0x000000080000780c */ /* 0x000fe80003f04270 */
[----:B------:R-:W-:Y:S02]  /*6d80*/  FSEL R183, R10, -INF , P0 ;  /* 0xff8000000ab77808 */ /* 0x000fe40000000000 */
[----:B------:R-:W-:Y:S04]  /*6d90*/  ISETP.GT.AND P0, PT, R0, 0x9, PT ;  /* 0x000000090000780c */ /* 0x000fe80003f04270 */
[----:B------:R-:W-:Y:S02]  /*6da0*/  FSEL R182, R11, -INF , P0 ;  /* 0xff8000000bb67808 */ /* 0x000fe40000000000 */
[----:B------:R-:W-:Y:S01]  /*6db0*/  ISETP.GT.AND P0, PT, R2, 0x10, PT ;  /* 0x000000100200780c */ /* 0x000fe20003f04270 */
[----:B------:R-:W2:Y:S01]  /*6dc0*/  LDSM.16.M88.4 R8, [R250+0x7800] ;  /* 0x00780000fa08783b */ /* 0x000ea20000000200 */
[----:B------:R-:W-:Y:S04]  /*6dd0*/  DEPBAR.LE SB0, 0x0 ;  /* 0x000080000000791a */ /* 0x000fe80000000000 */
[----:B------:R-:W-:Y:S01]  /*6de0*/  FSEL R189, R12, -INF , P0 ;  /* 0xff8000000cbd7808 */ /* 0x000fe20000000000 */
[----:B------:R-:W-:Y:S01]  /*6df0*/  BAR.SYNC.DEFER_BLOCKING 0x0 ;  /* 0x0000000000007b1d */ /* 0x000fe20000010000 */
[----:B------:R-:W-:Y:S04]  /*6e00*/  ISETP.GT.AND P0, PT, R2, 0x11, PT ;  /* 0x000000110200780c */ /* 0x000fe80003f04270 */
[----:B------:R-:W-:Y:S02]  /*6e10*/  FSEL R191, R13, -INF , P0 ;  /* 0xff8000000dbf7808 */ /* 0x000fe40000000000 */
[----:B------:R-:W-:Y:S01]  /*6e20*/  ISETP.GT.AND P0, PT, R0, 0x10, PT ;  /* 0x000000100000780c */ /* 0x000fe20003f04270 */
[C---:B-1----:R-:W-:Y:S05]  /*6e30*/  HMMA.16816.F32.BF16 R20, R244.reuse, R4, R20 ;  /* 0x00000004f414723c */ /* 0x042fea0000041814 */
[----:B------:R-:W-:Y:S02]  /*6e40*/  FSEL R168, R14, -INF , P0 ;  /* 0xff8000000ea87808 */ /* 0x000fe40000000000 */
[----:B------:R-:W-:Y:S01]  /*6e50*/  ISETP.GT.AND P0, PT, R0, 0x11, PT ;  /* 0x000000110000780c */ /* 0x000fe20003f04270 */
[C---:B------:R-:W-:Y:S04]  /*6e60*/  HMMA.16816.F32.BF16 R24, R244.reuse, R6, R24 ;  /* 0x00000006f418723c */ /* 0x040fe80000041818 */
[----:B------:R-:W-:Y:S02]  /*6e70*/  FSEL R169, R15, -INF , P0 ;  /* 0xff8000000fa97808 */ /* 0x000fe40000000000 */
[----:B------:R-:W-:Y:S02]  /*6e80*/  ISETP.GT.AND P0, PT, R2, 0x18, PT ;  /* 0x000000180200780c */ /* 0x000fe40003f04270 */
[----:B------:R-:W-:Y:S01]  /*6e90*/  FMNMX.FTZ R4, R185, R3, !PT ;  /* 0x00000003b9047209 */ /* 0x000fe20007810000 */
[----:B------:R-:W-:Y:S01]  /*6ea0*/  @!PT LDS RZ, [RZ] ;  /* 0x00000000fffff984 */ /* 0x000fe20000000800 */
[----:B------:R-:W-:Y:S01]  /*6eb0*/  @!PT LDS RZ, [RZ] ;  /* 0x00000000fffff984 */ /* 0x000fe20000000800 */
[----:B------:R-:W-:Y:S01]  /*6ec0*/  @!PT LDS RZ, [RZ] ;  /* 0x00000000fffff984 */ /* 0x000fe20000000800 */
[----:B------:R1:W-:Y:S03]  /*6ed0*/  @P6 LDGSTS.E.BYPASS.LTC128B.128 [R131+0x10100], [R180.64], !P5 ;  /* 0x10100000b4836fae */ /* 0x0003e6000e901d46 */
[----:B------:R-:W-:Y:S02]  /*6ee0*/  FSEL R188, R16, -INF , P0 ;  /* 0xff80000010bc7808 */ /* 0x000fe40000000000 */
[----:B------:R-:W-:Y:S02]  /*6ef0*/  ISETP.GT.AND P0, PT, R2, 0x19, PT ;  /* 0x000000190200780c */ /* 0x000fe40003f04270 */
[----:B------:R-:W-:Y:S01]  /*6f00*/  FMNMX.FTZ R4, R184, R4, !PT ;  /* 0x00000004b8047209 */ /* 0x000fe20007810000 */
[C---:B--2---:R-:W-:Y:S03]  /*6f10*/  HMMA.16816.F32.BF16 R28, R244.reuse, R8, R28 ;  /* 0x00000008f41c723c */ /* 0x044fe6000004181c */
[----:B------:R-:W-:Y:S02]  /*6f20*/  FSEL R190, R17, -INF , P0 ;  /* 0xff80000011be7808 */ /* 0x000fe40000000000 */
[----:B------:R-:W-:Y:S02]  /*6f30*/  ISETP.GT.AND P0, PT, R0, 0x18, PT ;  /* 0x000000180000780c */ /* 0x000fe40003f04270 */
[----:B------:R-:W-:Y:S01]  /*6f40*/  FMNMX.FTZ R4, R176, R4, !PT ;  /* 0x00000004b0047209 */ /* 0x000fe20007810000 */
[----:B------:R-:W-:Y:S04]  /*6f50*/  HMMA.16816.F32.BF16 R32, R244, R10, R32 ;  /* 0x0000000af420723c */ /* 0x000fe80000041820 */
[----:B------:R-:W-:Y:S02]  /*6f60*/  FSEL R172, R18, -INF , P0 ;  /* 0xff80000012ac7808 */ /* 0x000fe40000000000 */
[----:B------:R-:W-:Y:S02]  /*6f70*/  ISETP.GT.AND P0, PT, R0, 0x19, PT ;  /* 0x000000190000780c */ /* 0x000fe40003f04270 */
[----:B------:R-:W-:Y:S04]  /*6f80*/  FMNMX.FTZ R4, R177, R4, !PT ;  /* 0x00000004b1047209 */ /* 0x000fe80007810000 */
[----:B------:R-:W-:Y:S02]  /*6f90*/  FSEL R178, R19, -INF , P0 ;  /* 0xff80000013b27808 */ /* 0x000fe40000000000 */
[----:B------:R-:W-:Y:S02]  /*6fa0*/  ISETP.GT.AND P0, PT, R2, 0x20, PT ;  /* 0x000000200200780c */ /* 0x000fe40003f04270 */
[----:B------:R-:W-:Y:S02]  /*6fb0*/  FMNMX.FTZ R4, R189, R4, !PT ;  /* 0x00000004bd047209 */ /* 0x000fe40007810000 */
[----:B------:R-:W-:Y:S02]  /*6fc0*/  FSEL R197, R20, -INF , P0 ;  /* 0xff80000014c57808 */ /* 0x000fe40000000000 */
[----:B------:R-:W-:Y:S02]  /*6fd0*/  ISETP.GT.AND P0, PT, R2, 0x21, PT ;  /* 0x000000210200780c */ /* 0x000fe40003f04270 */
[----:B------:R-:W-:Y:S02]  /*6fe0*/  FMNMX.FTZ R4, R191, R4, !PT ;  /* 0x00000004bf047209 */ /* 0x000fe40007810000 */
        /* <DEDUP_REMOVED lines=32> */
[----:B------:R-:W-:Y:S02]  /*71f0*/  FMNMX.FTZ R4, R194, R4, !PT ;  /* 0x00000004c2047209 */ /* 0x000fe40007810000 */
[----:B------:R-:W-:Y:S02]  /*7200*/  FSEL R168, R31, -INF , P0 ;  /* 0xff8000001fa87808 */ /* 0x000fe40000000000 */
[----:B------:R-:W-:Y:S02]  /*7210*/  ISETP.GT.AND P0, PT, R2, 0x38, PT ;  /* 0x000000380200780c */ /* 0x000fe40003f04270 */
[----:B------:R-:W-:Y:S02]  /*7220*/  MOV R23, R169 ;  /* 0x000000a900177202 */ /* 0x000fe40000000f00 */
[----:B------:R-:W-:Y:S02]  /*7230*/  FMNMX.FTZ R5, R24, R5, !PT ;  /* 0x0000000518057209 */ /* 0x000fe40007810000 */
[----:B------:R-:W-:Y:S02]  /*7240*/  FMNMX.FTZ R4, R195, R4, !PT ;  /* 0x00000004c3047209 */ /* 0x000fe40007810000 */
[----:B------:R-:W-:Y:S02]  /*7250*/  FSEL R172, R32, -INF , P0 ;  /* 0xff80000020ac7808 */ /* 0x000fe40000000000 */
[----:B------:R-:W-:Y:S02]  /*7260*/  ISETP.GT.AND P0, PT, R2, 0x39, PT ;  /* 0x000000390200780c */ /* 0x000fe40003f04270 */
[----:B------:R-:W-:Y:S02]  /*7270*/  FMNMX.FTZ R5, R23, R5, !PT ;  /* 0x0000000517057209 */ /* 0x000fe40007810000 */
[----:B------:R-:W-:Y:S02]  /*7280*/  FMNMX.FTZ R4, R172, R4, !PT ;  /* 0x00000004ac047209 */ /* 0x000fe40007810000 */
[----:B------:R-:W-:Y:S01]  /*7290*/  FSEL R173, R33, -INF , P0 ;  /* 0xff80000021ad7808 */ /* 0x000fe20000000000 */
[----:B------:R-:W-:Y:S01]  /*72a0*/  IMAD.MOV.U32 R33, RZ, RZ, R23 ;  /* 0x000000ffff217224 */ /* 0x000fe200078e0017 */
[----:B------:R-:W-:Y:S02]  /*72b0*/  FMNMX.FTZ R2, R21, R5, !PT ;  /* 0x0000000515027209 */ /* 0x000fe40007810000 */
[----:B------:R-:W-:Y:S02]  /*72c0*/  ISETP.GT.AND P0, PT, R0, 0x38, PT ;  /* 0x000000380000780c */ /* 0x000fe40003f04270 */
[----:B------:R-:W-:Y:S02]  /*72d0*/  FMNMX.FTZ R4, R173, R4, !PT ;  /* 0x00000004ad047209 */ /* 0x000fe40007810000 */
[----:B------:R-:W-:Y:S02]  /*72e0*/  FSEL R169, R34, -INF , P0 ;  /* 0xff80000022a97808 */ /* 0x000fe40000000000 */
[----:B------:R-:W-:Y:S01]  /*72f0*/  ISETP.GT.AND P0, PT, R0, 0x39, PT ;  /* 0x000000390000780c */ /* 0x000fe20003f04270 */
[----:B------:R-:W2:Y:S01]  /*7300*/  SHFL.BFLY PT, R8, R4, 0x2, 0x1f ;  /* 0x0c401f0004087f89 */ /* 0x000ea200000e0000 */
[----:B------:R-:W-:Y:S02]  /*7310*/  FMNMX.FTZ R2, R178, R2, !PT ;  /* 0x00000002b2027209 */ /* 0x000fe40007810000 */
[----:B------:R-:W-:Y:S01]  /*7320*/  FSEL R159, R35, -INF , P0 ;  /* 0xff800000239f7808 */ /* 0x000fe20000000000 */
[----:B------:R-:W-:Y:S01]  /*7330*/  IMAD.MOV.U32 R35, RZ, RZ, R178 ;  /* 0x000000ffff237224 */ /* 0x000fe200078e00b2 */
[----:B------:R-:W-:Y:S02]  /*7340*/  @P6 IADD3 R10, P0, R128, 0x40, RZ ;  /* 0x00000040800a6810 */ /* 0x000fe40007f1e0ff */
[----:B------:R-:W-:Y:S02]  /*7350*/  FMNMX.FTZ R2, R22, R2, !PT ;  /* 0x0000000216027209 */ /* 0x000fe40007810000 */
[----:B------:R-:W-:Y:S02]  /*7360*/  @P6 IADD3.X R11, RZ, R130, RZ, P0, !PT ;  /* 0x00000082ff0b6210 */ /* 0x000fe400007fe4ff */
[----:B------:R-:W-:Y:S02]  /*7370*/  FMNMX.FTZ R0, R179, R2, !PT ;  /* 0x00000002b3007209 */ /* 0x000fe40007810000 */
[----:B------:R-:W-:Y:S02]  /*7380*/  @P6 IADD3 R2, P0, R157, R10, RZ ;  /* 0x0000000a9d026210 */ /* 0x000fe40007f1e0ff */
[----:B------:R-:W-:Y:S02]  /*7390*/  FMNMX.FTZ R0, R193, R0, !PT ;  /* 0x00000000c1007209 */ /* 0x000fe40007810000 */
[----:B------:R-:W-:Y:S01]  /*73a0*/  MOV R32, R24 ;  /* 0x0000001800207202 */ /* 0x000fe20000000f00 */
[----:B------:R-:W-:Y:S01]  /*73b0*/  @P6 IMAD.X R5, R156, 0x1, R11, P0 ;  /* 0x000000019c056824 */ /* 0x000fe200000e060b */
[----:B------:R-:W-:Y:S02]  /*73c0*/  @P6 LEA R6, P0, R2, c[0x0][0x1c8], 0x1 ;  /* 0x0000720002066a11 */ /* 0x000fe400078008ff */
[----:B------:R-:W-:Y:S02]  /*73d0*/  FMNMX.FTZ R0, R174, R0, !PT ;  /* 0x00000000ae007209 */ /* 0x000fe40007810000 */
[----:B------:R-:W-:Y:S02]  /*73e0*/  @P6 LEA.HI.X R7, R2, c[0x0][0x1cc], R5, 0x1, P0 ;  /* 0x0000730002076a11 */ /* 0x000fe400000f0c05 */
[----:B------:R-:W-:Y:S02]  /*73f0*/  @P6 IADD3 R17, P0, R128, 0x80, RZ ;  /* 0x0000008080116810 */ /* 0x000fe40007f1e0ff */
[----:B------:R-:W-:Y:S01]  /*7400*/  FMNMX.FTZ R0, R175, R0, !PT ;  /* 0x00000000af007209 */ /* 0x000fe20007810000 */
[----:B------:R3:W-:Y:S01]  /*7410*/  @P6 LDGSTS.E.BYPASS.LTC128B.128 [R131+0x12100], [R6.64], !P4 ;  /* 0x1210000006836fae */ /* 0x0007e2000e101d46 */
[----:B------:R-:W-:Y:S02]  /*7420*/  @P6 IADD3.X R16, RZ, R130, RZ, P0, !PT ;  /* 0x00000082ff106210 */ /* 0x000fe400007fe4ff */
[----:B------:R-:W-:Y:S02]  /*7430*/  @P6 IADD3 R5, P0, R157, R17, RZ ;  /* 0x000000119d056210 */ /* 0x000fe40007f1e0ff */
[----:B--2---:R-:W-:Y:S02]  /*7440*/  FMNMX.FTZ R8, R4, R8, !PT ;  /* 0x0000000804087209 */ /* 0x004fe40007810000 */
[----:B------:R-:W-:Y:S01]  /*7450*/  FMNMX.FTZ R0, R168, R0, !PT ;  /* 0x00000000a8007209 */ /* 0x000fe20007810000 */
[----:B------:R-:W-:Y:S01]  /*7460*/  @P6 IMAD.X R9, R156, 0x1, R16, P0 ;  /* 0x000000019c096824 */ /* 0x000fe200000e0610 */
[----:B------:R-:W-:Y:S02]  /*7470*/  @P6 LEA R4, P0, R5, c[0x0][0x1c8], 0x1 ;  /* 0x0000720005046a11 */ /* 0x000fe400078008ff */
[----:B------:R-:W-:Y:S02]  /*7480*/  FMNMX.FTZ R0, R169, R0, !PT ;  /* 0x00000000a9007209 */ /* 0x000fe40007810000 */
[----:B------:R-:W-:Y:S02]  /*7490*/  @P6 LEA.HI.X R5, R5, c[0x0][0x1cc], R9, 0x1, P0 ;  /* 0x0000730005056a11 */ /* 0x000fe400000f0c09 */
[----:B------:R-:W-:Y:S02]  /*74a0*/  FMNMX.FTZ R0, R159, R0, !PT ;  /* 0x000000009f007209 */ /* 0x000fe40007810000 */
[----:B------:R-:W-:Y:S01]  /*74b0*/  @P6 IADD3 R9, P0, R128, 0xc0, RZ ;  /* 0x000000c080096810 */ /* 0x000fe20007f1e0ff */
[----:B------:R2:W-:Y:S01]  /*74c0*/  @P6 LDGSTS.E.BYPASS.LTC128B.128 [R131+0x14100], [R4.64], !P3 ;  /* 0x1410000004836fae */ /* 0x0005e2000d901d46 */
[----:B------:R-:W-:Y:S04]  /*74d0*/  MOV R34, R21 ;  /* 0x0000001500227202 */ /* 0x000fe80000000f00 */
[----:B------:R-:W4:Y:S01]  /*74e0*/  SHFL.BFLY PT, R2, R0, 0x2, 0x1f ;  /* 0x0c401f0000027f89 */ /* 0x000f2200000e0000 */
[----:B---3--:R-:W-:Y:S04]  /*74f0*/  @P6 IADD3.X R7, RZ, R130, RZ, P0, !PT ;  /* 0x00000082ff076210 */ /* 0x008fe800007fe4ff */
[----:B------:R-:W3:Y:S01]  /*7500*/  SHFL.BFLY PT, R6, R8, 0x1, 0x1f ;  /* 0x0c201f0008067f89 */ /* 0x000ee200000e0000 */
[----:B--2---:R-:W-:Y:S02]  /*7510*/  @P6 IADD3 R4, P0, R157, R9, RZ ;  /* 0x000000099d046210 */ /* 0x004fe40007f1e0ff */
[----:B----4-:R-:W-:Y:S03]  /*7520*/  FMNMX.FTZ R0, R0, R2, !PT ;  /* 0x0000000200007209 */ /* 0x010fe60007810000 */
[----:B------:R-:W-:Y:S01]  /*7530*/  @P6 IMAD.X R2, R156, 0x1, R7, P0 ;  /* 0x000000019c026824 */ /* 0x000fe200000e0607 */
[C---:B------:R-:W-:Y:S04]  /*7540*/  @P6 LEA R14, P0, R4.reuse, c[0x0][0x1c8], 0x1 ;  /* 0x00007200040e6a11 */ /* 0x040fe800078008ff */
[----:B------:R-:W-:Y:S01]  /*7550*/  @P6 LEA.HI.X R15, R4, c[0x0][0x1cc], R2, 0x1, P0 ;  /* 0x00007300040f6a11 */ /* 0x000fe200000f0c02 */
[----:B------:R-:W-:Y:S01]  /*7560*/  @P6 IMAD.MOV.U32 R2, RZ, RZ, c[0x0][0x1e4] ;  /* 0x00007900ff026624 */ /* 0x000fe200078e00ff */
[----:B------:R-:W-:Y:S03]  /*7570*/  @P6 MOV R4, c[0x0][0x1e0] ;  /* 0x0000780000046a02 */ /* 0x000fe60000000f00 */
[----:B------:R2:W-:Y:S01]  /*7580*/  @P6 LDGSTS.E.BYPASS.LTC128B.128 [R131+0x16100], [R14.64], !P2 ;  /* 0x161000000e836fae */ /* 0x0005e2000d101d46 */
[----:B------:R-:W-:Y:S02]  /*7590*/  @P6 LEA R5, P0, R4, R157, 0x5 ;  /* 0x0000009d04056211 */ /* 0x000fe400078028ff */
[----:B---3--:R-:W-:Y:S02]  /*75a0*/  FMNMX.FTZ R157, R8, R6, !PT ;  /* 0x00000006089d7209 */ /* 0x008fe40007810000 */
[----:B------:R-:W-:Y:S02]  /*75b0*/  @P6 LEA.HI.X R4, R4, R156, R2, 0x5, P0 ;  /* 0x0000009c04046211 */ /* 0x000fe400000f2c02 */
[----:B------:R-:W-:Y:S01]  /*75c0*/  @P6 IADD3 R2, P0, R5, R128, RZ ;  /* 0x0000008005026210 */ /* 0x000fe20007f1e0ff */
[----:B-1----:R-:W-:Y:S01]  /*75d0*/  FMUL.FTZ R180, R157, c[0x0][0x2d0] ;  /* 0x0000b4009db47a20 */ /* 0x002fe20000410000 */
[----:B------:R-:W3:Y:S02]  /*75e0*/  LDL.LU.64 R128, [R1+0x160] ;  /* 0x0001600001807983 */ /* 0x000ee40000300a00 */
[----:B------:R-:W-:Y:S02]  /*75f0*/  @P6 IADD3.X R6, R4, R130, RZ, P0, !PT ;  /* 0x0000008204066210 */ /* 0x000fe400007fe4ff */
[C---:B------:R-:W-:Y:S01]  /*7600*/  @P6 LEA R12, P0, R2.reuse, c[0x0][0x1c8], 0x1 ;  /* 0x00007200020c6a11 */ /* 0x040fe200078008ff */
[----:B------:R-:W4:Y:S03]  /*7610*/  LDL.LU R130, [R1+0x158] ;  /* 0x0001580001827983 */ /* 0x000f260000300800 */
[----:B------:R-:W-:Y:S02]  /*7620*/  @P6 LEA.HI.X R13, R2, c[0x0][0x1cc], R6, 0x1, P0 ;  /* 0x00007300020d6a11 */ /* 0x000fe400000f0c06 */
[C---:B------:R-:W-:Y:S01]  /*7630*/  @P6 IADD3 R6, P0, R5.reuse, R10, RZ ;  /* 0x0000000a05066210 */ /* 0x040fe20007f1e0ff */
[----:B------:R-:W1:Y:S04]  /*7640*/  SHFL.BFLY PT, R2, R0, 0x1, 0x1f ;  /* 0x0c201f0000027f89 */ /* 0x000e6800000e0000 */
[----:B------:R-:W-:Y:S01]  /*7650*/  @P6 IMAD.X R11, R4, 0x1, R11, P0 ;  /* 0x00000001040b6824 */ /* 0x000fe200000e060b */
[C---:B------:R-:W-:Y:S01]  /*7660*/  @P6 LEA R10, P0, R6.reuse, c[0x0][0x1c8], 0x1 ;  /* 0x00007200060a6a11 */ /* 0x040fe200078008ff */
[----:B------:R2:W-:Y:S03]  /*7670*/  @P6 LDGSTS.E.BYPASS.LTC128B.128 [R131+0x11100], [R12.64], !P5 ;  /* 0x111000000c836fae */ /* 0x0005e6000e901d46 */
[----:B------:R-:W-:Y:S02]  /*7680*/  @P6 LEA.HI.X R11, R6, c[0x0][0x1cc], R11, 0x1, P0 ;  /* 0x00007300060b6a11 */ /* 0x000fe400000f0c0b */
[C---:B------:R-:W-:Y:S03]  /*7690*/  @P6 IADD3 R6, P0, R5.reuse, R17, RZ ;  /* 0x0000001105066210 */ /* 0x040fe60007f1e0ff */
[----:B------:R2:W-:Y:S01]  /*76a0*/  @P6 LDGSTS.E.BYPASS.LTC128B.128 [R131+0x13100], [R10.64], !P4 ;  /* 0x131000000a836fae */ /* 0x0005e2000e101d46 */
[C---:B------:R-:W-:Y:S02]  /*76b0*/  @P6 IADD3.X R16, R4.reuse, R16, RZ, P0, !PT ;  /* 0x0000001004106210 */ /* 0x040fe400007fe4ff */
[----:B------:R-:W-:Y:S05]  /*76c0*/  @P6 IADD3 R5, P0, R5, R9, RZ ;  /* 0x0000000905056210 */ /* 0x000fea0007f1e0ff */
[----:B------:R-:W-:Y:S01]  /*76d0*/  @P6 IMAD.X R7, R4, 0x1, R7, P0 ;  /* 0x0000000104076824 */ /* 0x000fe200000e0607 */
[----:B------:R-:W-:Y:S02]  /*76e0*/  @P6 LEA R8, P0, R6, c[0x0][0x1c8], 0x1 ;  /* 0x0000720006086a11 */ /* 0x000fe400078008ff */
[----:B-1----:R-:W-:Y:S02]  /*76f0*/  FMNMX.FTZ R156, R0, R2, !PT ;  /* 0x00000002009c7209 */ /* 0x002fe40007810000 */
[----:B------:R-:W-:Y:S02]  /*7700*/  @P6 LEA.HI.X R9, R6, c[0x0][0x1cc], R16, 0x1, P0 ;  /* 0x0000730006096a11 */ /* 0x000fe400000f0c10 */
[C---:B------:R-:W-:Y:S01]  /*7710*/  @P6 LEA R4, P0, R5.reuse, c[0x0][0x1c8], 0x1 ;  /* 0x0000720005046a11 */ /* 0x040fe200078008ff */
[----:B------:R-:W-:Y:S02]  /*7720*/  FMUL.FTZ R181, R156, c[0x0][0x2d0] ;  /* 0x0000b4009cb57a20 */ /* 0x000fe40000410000 */
[----:B------:R1:W-:Y:S01]  /*7730*/  @P6 LDGSTS.E.BYPASS.LTC128B.128 [R131+0x15100], [R8.64], !P3 ;  /* 0x1510000008836fae */ /* 0x0003e2000d901d46 */
[----:B------:R-:W-:Y:S02]  /*7740*/  @P6 LEA.HI.X R5, R5, c[0x0][0x1cc], R7, 0x1, P0 ;  /* 0x0000730005056a11 */ /* 0x000fe400000f0c07 */
[----:B------:R-:W-:Y:S03]  /*7750*/  FSETP.NEU.FTZ.AND P0, PT, R157, -INF , PT ;  /* 0xff8000009d00780b */ /* 0x000fe60003f1d000 */
[----:B------:R1:W-:Y:S01]  /*7760*/  @P6 LDGSTS.E.BYPASS.LTC128B.128 [R131+0x17100], [R4.64], !P2 ;  /* 0x1710000004836fae */ /* 0x0003e2000d101d46 */
[----:B------:R-:W-:Y:S04]  /*7770*/  FSEL R180, R180, RZ, P0 ;  /* 0x000000ffb4b47208 */ /* 0x000fe80000000000 */
[----:B--2---:R-:W2:Y:S01]  /*7780*/  LDSM.16.MT88.4 R12, [R248] ;  /* 0x00000000f80c783b */ /* 0x004ea20000004200 */
[--C-:B------:R-:W-:Y:S02]  /*7790*/  FFMA.FTZ R0, R185, c[0x0][0x2d0], -R180.reuse ;  /* 0x0000b400b9007a23 */ /* 0x100fe400000108b4 */
[--C-:B------:R-:W-:Y:S02]  /*77a0*/  FFMA.FTZ R2, R177, c[0x0][0x2d0], -R180.reuse ;  /* 0x0000b400b1027a23 */ /* 0x100fe400000108b4 */
[----:B------:R1:W-:Y:S01]  /*77b0*/  MUFU.EX2 R185, R0 ;  /* 0x0000000000b97308 */ /* 0x0003e20000000800 */
[--C-:B------:R-:W-:Y:S01]  /*77c0*/  FFMA.FTZ R176, R176, c[0x0][0x2d0], -R180.reuse ;  /* 0x0000b400b0b07a23 */ /* 0x100fe200000108b4 */
[----:B------:R-:W-:Y:S05]  /*77d0*/  LDSM.16.MT88.4 R28, [R251] ;  /* 0x00000000fb1c783b */ /* 0x000fea0000004200 */
[----:B------:R-:W0:Y:S03]  /*77e0*/  LDGDEPBAR ;  /* 0x00000000000079af */ /* 0x000e260000000000 */
[----:B------:R-:W-:Y:S02]  /*77f0*/  MUFU.EX2 R18, R2 ;  /* 0x0000000200127308 */ /* 0x000fe40000000800 */
[----:B-1----:R-:W4:Y:S08]  /*7800*/  LDL.LU R131, [R1+0x154] ;  /* 0x0001540001837983 */ /* 0x002f300000300800 */
[----:B------:R-:W-:Y:S01]  /*7810*/  MUFU.EX2 R19, R176 ;  /* 0x000000b000137308 */ /* 0x000fe20000000800 */
[----:B------:R-:W-:Y:S09]  /*7820*/  FFMA.FTZ R0, R184, c[0x0][0x2d0], -R180 ;  /* 0x0000b400b8007a23 */ /* 0x000ff200000108b4 */
[----:B------:R1:W-:Y:S02]  /*7830*/  MUFU.EX2 R20, R0 ;  /* 0x0000000000147308 */ /* 0x0003e40000000800 */
[----:B-1----:R-:W-:Y:S02]  /*7840*/  FSEL R0, R157, RZ, P0 ;  /* 0x000000ff9d007208 */ /* 0x002fe40000000000 */
[----:B------:R-:W-:Y:S03]  /*7850*/  FSETP.NEU.FTZ.AND P0, PT, R156, -INF , PT ;  /* 0xff8000009c00780b */ /* 0x000fe60003f1d000 */
[----:B------:R-:W-:Y:S01]  /*7860*/  FADD.FTZ R0, -R0, R3 ;  /* 0x0000000300007221 */ /* 0x000fe20000010100 */
[----:B------:R-:W-:Y:S03]  /*7870*/  FSEL R181, R181, RZ, P0 ;  /* 0x000000ffb5b57208 */ /* 0x000fe60000000000 */
[----:B------:R-:W-:Y:S02]  /*7880*/  FMUL.FTZ R0, R0, c[0x0][0x2d0] ;  /* 0x0000b40000007a20 */ /* 0x000fe40000410000 */
[--C-:B------:R-:W-:Y:S01]  /*7890*/  FFMA.FTZ R2, R187, c[0x0][0x2d0], -R181.reuse ;  /* 0x0000b400bb027a23 */ /* 0x100fe200000108b5 */
[----:B------:R-:W-:Y:S01]  /*78a0*/  MOV R187, R179 ;  /* 0x000000b300bb7202 */ /* 0x000fe20000000f00 */
[----:B------:R-:W1:Y:S10]  /*78b0*/  MUFU.EX2 R3, R0 ;  /* 0x0000000000037308 */ /* 0x000e740000000800 */
[----:B------:R2:W-:Y:S01]  /*78c0*/  MUFU.EX2 R184, R2 ;  /* 0x0000000200b87308 */ /* 0x0005e20000000800 */
[C---:B-1----:R-:W-:Y:S02]  /*78d0*/  FMUL.FTZ R24, R3.reuse, R144 ;  /* 0x0000009003187220 */ /* 0x042fe40000410000 */
[C---:B------:R-:W-:Y:S02]  /*78e0*/  FMUL.FTZ R9, R3.reuse, R165 ;  /* 0x000000a503097220 */ /* 0x040fe40000410000 */
[C---:B------:R-:W-:Y:S02]  /*78f0*/  FMUL.FTZ R4, R3.reuse, R160 ;  /* 0x000000a003047220 */ /* 0x040fe40000410000 */
[----:B------:R-:W-:Y:S02]  /*7900*/  IMAD.MOV.U32 R160, RZ, RZ, R22 ;  /* 0x000000ffffa07224 */ /* 0x000fe400078e0016 */
[C---:B------:R-:W-:Y:S01]  /*7910*/  FMUL.FTZ R5, R3.reuse, R161 ;  /* 0x000000a103057220 */ /* 0x040fe20000410000 */
[----:B------:R-:W-:Y:S01]  /*7920*/  MOV R161, R18 ;  /* 0x0000001200a17202 */ /* 0x000fe20000000f00 */
[----:B--2---:R-:W-:Y:S02]  /*7930*/  FFMA.FTZ R2, R186, c[0x0][0x2d0], -R181 ;  /* 0x0000b400ba027a23 */ /* 0x004fe400000108b5 */
[C---:B------:R-:W-:Y:S02]  /*7940*/  FMUL.FTZ R8, R3.reuse, R164 ;  /* 0x000000a403087220 */ /* 0x040fe40000410000 */
[----:B------:R-:W1:Y:S01]  /*7950*/  MUFU.EX2 R186, R2 ;  /* 0x0000000200ba7308 */ /* 0x000e620000000800 */
[C---:B------:R-:W-:Y:S02]  /*7960*/  FMUL.FTZ R16, R3.reuse, R136 ;  /* 0x0000008803107220 */ /* 0x040fe40000410000 */
[C---:B------:R-:W-:Y:S02]  /*7970*/  FMUL.FTZ R17, R3.reuse, R137 ;  /* 0x0000008903117220 */ /* 0x040fe40000410000 */
[C---:B------:R-:W-:Y:S01]  /*7980*/  FMUL.FTZ R25, R3.reuse, R145 ;  /* 0x0000009103197220 */ /* 0x040fe20000410000 */
[----:B------:R-:W-:Y:S01]  /*7990*/  MOV R145, R35 ;  /* 0x0000002300917202 */ /* 0x000fe20000000f00 */
[----:B------:R-:W-:Y:S01]  /*79a0*/  IMAD.MOV.U32 R164, RZ, RZ, R161 ;  /* 0x000000ffffa47224 */ /* 0x000fe200078e00a1 */
        /* <DEDUP_REMOVED lines=25> */
[----:B-1----:R-:W-:Y:S02]  /*7b40*/  FFMA.FTZ R2, R182, c[0x0][0x2d0], -R181 ;  /* 0x0000b400b6027a23 */ /* 0x002fe400000108b5 */
        /* <DEDUP_REMOVED lines=17> */
[C---:B------:R-:W-:Y:S02]  /*7c60*/  FMUL.FTZ R104, R3.reuse, R104 ;  /* 0x0000006803687220 */ /* 0x040fe40000410000 */
[----:B------:R-:W-:Y:S01]  /*7c70*/  FADD.FTZ R0, -R2, R158 ;  /* 0x0000009e02007221 */ /* 0x000fe20000010100 */
[----:B------:R-:W-:Y:S01]  /*7c80*/  MOV R2, R20 ;  /* 0x0000001400027202 */ /* 0x000fe20000000f00 */
[----:B------:R-:W-:Y:S01]  /*7c90*/  IMAD.MOV.U32 R158, RZ, RZ, R19 ;  /* 0x000000ffff9e7224 */ /* 0x000fe200078e0013 */
[----:B------:R-:W1:Y:S01]  /*7ca0*/  LDSM.16.MT88.4 R20, [R252] ;  /* 0x00000000fc14783b */ /* 0x000e620000004200 */
[----:B------:R-:W-:Y:S01]  /*7cb0*/  FMUL.FTZ R0, R0, c[0x0][0x2d0] ;  /* 0x0000b40000007a20 */ /* 0x000fe20000410000 */
[----:B------:R-:W-:Y:S01]  /*7cc0*/  F2FP.BF16.PACK_AB R176, R2, R185 ;  /* 0x000000b902b0723e */ /* 0x000fe200000010ff */
[C---:B------:R-:W-:Y:S01]  /*7cd0*/  FMUL.FTZ R105, R3.reuse, R105 ;  /* 0x0000006903697220 */ /* 0x040fe20000410000 */
[----:B------:R-:W-:Y:S01]  /*7ce0*/  F2FP.BF16.PACK_AB R178, R18, R158 ;  /* 0x0000009e12b2723e */ /* 0x000fe200000010ff */
        /* <DEDUP_REMOVED lines=11> */
[C---:B--2---:R-:W-:Y:S02]  /*7da0*/  FMUL.FTZ R6, R0.reuse, R162 ;  /* 0x000000a200067220 */ /* 0x044fe40000410000 */
[----:B------:R-:W2:Y:S01]  /*7db0*/  LDL R162, [R1+0x48] ;  /* 0x0000480001a27983 */ /* 0x000ea20000100800 */
[C---:B------:R-:W-:Y:S01]  /*7dc0*/  FMUL.FTZ R7, R0.reuse, R163 ;  /* 0x000000a300077220 */ /* 0x040fe20000410000 */
[----:B------:R-:W-:Y:S01]  /*7dd0*/  MOV R163, R160 ;  /* 0x000000a000a37202 */ /* 0x000fe20000000f00 */
[C---:B------:R-:W-:Y:S02]  /*7de0*/  FMUL.FTZ R18, R0.reuse, R138 ;  /* 0x0000008a00127220 */ /* 0x040fe40000410000 */
[----:B------:R-:W2:Y:S01]  /*7df0*/  LDL.LU R144, [R1+0x84] ;  /* 0x0000840001907983 */ /* 0x000ea20000300800 */
[C---:B------:R-:W-:Y:S02]  /*7e00*/  FMUL.FTZ R19, R0.reuse, R139 ;  /* 0x0000008b00137220 */ /* 0x040fe40000410000 */
[C---:B------:R-:W-:Y:S02]  /*7e10*/  HMMA.16816.F32.BF16 R4, R176.reuse, R12, R4 ;  /* 0x0000000cb004723c */ /* 0x040fe40000041804 */
[----:B------:R-:W2:Y:S03]  /*7e20*/  LDL R165, [R1+0x4] ;  /* 0x0000040001a57983 */ /* 0x000ea60000100800 */
[C---:B------:R-:W-:Y:S01]  /*7e30*/  FMUL.FTZ R11, R0.reuse, R167 ;  /* 0x000000a7000b7220 */ /* 0x040fe20000410000 */
[----:B------:R-:W-:Y:S01]  /*7e40*/  MOV R167, R158 ;  /* 0x0000009e00a77202 */ /* 0x000fe20000000f00 */
[C---:B------:R-:W-:Y:S01]  /*7e50*/  FMUL.FTZ R10, R0.reuse, R166 ;  /* 0x000000a6000a7220 */ /* 0x040fe20000410000 */
[----:B------:R-:W-:Y:S01]  /*7e60*/  LDSM.16.MT88.4 R136, [R248+0x800] ;  /* 0x00080000f888783b */ /* 0x000fe20000004200 */
[C---:B------:R-:W-:Y:S03]  /*7e70*/  FMUL.FTZ R12, R3.reuse, R132 ;  /* 0x00000084030c7220 */ /* 0x040fe60000410000 */
[C---:B------:R-:W-:Y:S01]  /*7e80*/  FMUL.FTZ R13, R3.reuse, R133 ;  /* 0x00000085030d7220 */ /* 0x040fe20000410000 */
[----:B------:R-:W-:Y:S01]  /*7e90*/  MOV R158, R33 ;  /* 0x00000021009e7202 */ /* 0x000fe20000000f00 */
[C---:B------:R-:W-:Y:S03]  /*7ea0*/  HMMA.16816.F32.BF16 R8, R176.reuse, R14, R8 ;  /* 0x0000000eb008723c */ /* 0x040fe60000041808 */
[C---:B------:R-:W-:Y:S02]  /*7eb0*/  FMUL.FTZ R26, R0.reuse, R146 ;  /* 0x00000092001a7220 */ /* 0x040fe40000410000 */
[C---:B------:R-:W-:Y:S02]  /*7ec0*/  FMUL.FTZ R27, R0.reuse, R147 ;  /* 0x00000093001b7220 */ /* 0x040fe40000410000 */
[C---:B------:R-:W-:Y:S02]  /*7ed0*/  FMUL.FTZ R14, R0.reuse, R134 ;  /* 0x00000086000e7220 */ /* 0x040fe40000410000 */
[C---:B------:R-:W-:Y:S03]  /*7ee0*/  FMUL.FTZ R15, R0.reuse, R135 ;  /* 0x00000087000f7220 */ /* 0x040fe60000410000 */
[C---:B------:R-:W-:Y:S02]  /*7ef0*/  FMUL.FTZ R33, R3.reuse, R153 ;  /* 0x0000009903217220 */ /* 0x040fe40000410000 */
[C---:B---3--:R-:W-:Y:S02]  /*7f00*/  FMUL.FTZ R128, R3.reuse, R128 ;  /* 0x0000008003807220 */ /* 0x048fe40000410000 */
[C---:B-1----:R-:W-:Y:S03]  /*7f10*/  HMMA.16816.F32.BF16 R12, R176.reuse, R20, R12 ;  /* 0x00000014b00c723c */ /* 0x042fe6000004180c */
[C---:B------:R-:W-:Y:S02]  /*7f20*/  FMUL.FTZ R129, R3.reuse, R129 ;  /* 0x0000008103817220 */ /* 0x040fe40000410000 */
[C---:B------:R-:W-:Y:S02]  /*7f30*/  FMUL.FTZ R35, R0.reuse, R155 ;  /* 0x0000009b00237220 */ /* 0x040fe40000410000 */
[C---:B------:R-:W-:Y:S01]  /*7f40*/  FMUL.FTZ R20, R3.reuse, R140 ;  /* 0x0000008c03147220 */ /* 0x040fe20000410000 */
[C---:B------:R-:W-:Y:S04]  /*7f50*/  HMMA.16816.F32.BF16 R16, R176.reuse, R22, R16 ;  /* 0x00000016b010723c */ /* 0x040fe80000041810 */
[C---:B------:R-:W-:Y:S02]  /*7f60*/  FMUL.FTZ R21, R3.reuse, R141 ;  /* 0x0000008d03157220 */ /* 0x040fe40000410000 */
[----:B------:R-:W-:Y:S02]  /*7f70*/  IMAD.MOV.U32 R160, RZ, RZ, R34 ;  /* 0x000000ffffa07224 */ /* 0x000fe400078e0022 */
[C---:B------:R-:W-:Y:S04]  /*7f80*/  FMUL.FTZ R22, R0.reuse, R142 ;  /* 0x0000008e00167220 */ /* 0x040fe80000410000 */
[C---:B------:R-:W-:Y:S02]  /*7f90*/  FMUL.FTZ R23, R0.reuse, R143 ;  /* 0x0000008f00177220 */ /* 0x040fe40000410000 */
[----:B------:R-:W-:Y:S01]  /*7fa0*/  LDSM.16.MT88.4 R140, [R252+0x800] ;  /* 0x00080000fc8c783b */ /* 0x000fe20000004200 */
[C---:B------:R-:W-:Y:S02]  /*7fb0*/  FMUL.FTZ R34, R0.reuse, R154 ;  /* 0x0000009a00227220 */ /* 0x040fe40000410000 */
[C---:B------:R-:W-:Y:S02]  /*7fc0*/  FMUL.FTZ R38, R0.reuse, R38 ;  /* 0x0000002600267220 */ /* 0x040fe40000410000 */
        /* <DEDUP_REMOVED lines=33> */
[----:B------:R-:W-:Y:S02]  /*81e0*/  IMAD.MOV.U32 R166, RZ, RZ, R2 ;  /* 0x000000ffffa67224 */ /* 0x000fe400078e0002 */
        /* <DEDUP_REMOVED lines=17> */
[----:B------:R1:W3:Y:S01]  /*8300*/  MUFU.EX2 R154, R2 ;  /* 0x00000002009a7308 */ /* 0x0002e20000000800 */
[C---:B------:R-:W-:Y:S02]  /*8310*/  FMUL.FTZ R122, R0.reuse, R122 ;  /* 0x0000007a007a7220 */ /* 0x040fe40000410000 */
[C---:B------:R-:W-:Y:S02]  /*8320*/  FMUL.FTZ R123, R0.reuse, R123 ;  /* 0x0000007b007b7220 */ /* 0x040fe40000410000 */
[C---:B------:R-:W-:Y:S02]  /*8330*/  FMUL.FTZ R126, R0.reuse, R126 ;  /* 0x0000007e007e7220 */ /* 0x040fe40000410000 */
[C---:B------:R-:W-:Y:S02]  /*8340*/  FMUL.FTZ R127, R0.reuse, R127 ;  /* 0x0000007f007f7220 */ /* 0x040fe40000410000 */
[C---:B----4-:R-:W-:Y:S02]  /*8350*/  FMUL.FTZ R130, R0.reuse, R130 ;  /* 0x0000008200827220 */ /* 0x050fe40000410000 */
[----:B------:R-:W-:Y:S02]  /*8360*/  FMUL.FTZ R131, R0, R131 ;  /* 0x0000008300837220 */ /* 0x000fe40000410000 */
[----:B------:R-:W-:Y:S06]  /*8370*/  FFMA.FTZ R189, R195, c[0x0][0x2d0], -R180 ;  /* 0x0000b400c3bd7a23 */ /* 0x000fec00000108b4 */
[----:B------:R-:W-:Y:S01]  /*8380*/  MUFU.EX2 R189, R189 ;  /* 0x000000bd00bd7308 */ /* 0x000fe20000000800 */
[--C-:B-1----:R-:W-:Y:S09]  /*8390*/  FFMA.FTZ R2, R161, c[0x0][0x2d0], -R181.reuse ;  /* 0x0000b400a1027a23 */ /* 0x102ff200000108b5 */
[----:B------:R1:W-:Y:S02]  /*83a0*/  MUFU.EX2 R152, R2 ;  /* 0x0000000200987308 */ /* 0x0003e40000000800 */
[----:B-1----:R-:W-:Y:S01]  /*83b0*/  FFMA.FTZ R2, R158, c[0x0][0x2d0], -R181 ;  /* 0x0000b4009e027a23 */ /* 0x002fe200000108b5 */
[----:B--2---:R1:W2:Y:S01]  /*83c0*/  LDSM.16.MT88.4 R132, [R162] ;  /* 0x00000000a284783b */ /* 0x0042a20000004200 */
[----:B------:R-:W-:Y:S04]  /*83d0*/  FFMA.FTZ R185, R3, R144, R185 ;  /* 0x0000009003b97223 */ /* 0x000fe800000100b9 */
[----:B------:R-:W4:Y:S01]  /*83e0*/  LDL.LU R3, [R1+0x88] ;  /* 0x0000880001037983 */ /* 0x000f220000300800 */
[----:B------:R-:W-:Y:S01]  /*83f0*/  IMAD.MOV.U32 R144, RZ, RZ, R166 ;  /* 0x000000ffff907224 */ /* 0x000fe200078e00a6 */
[----:B------:R-:W-:Y:S01]  /*8400*/  MOV R166, R164 ;  /* 0x000000a400a67202 */ /* 0x000fe20000000f00 */
[----:B-1----:R1:W1:Y:S01]  /*8410*/  MUFU.EX2 R162, R2 ;  /* 0x0000000200a27308 */ /* 0x0022620000000800 */
[C---:B--2---:R-:W-:Y:S03]  /*8420*/  HMMA.16816.F32.BF16 R28, R176.reuse, R132, R28 ;  /* 0x00000084b01c723c */ /* 0x044fe6000004181c */
[--C-:B-1----:R-:W-:Y:S05]  /*8430*/  FFMA.FTZ R2, R188, c[0x0][0x2d0], -R180.reuse ;  /* 0x0000b400bc027a23 */ /* 0x102fea00000108b4 */
[C---:B------:R-:W-:Y:S01]  /*8440*/  HMMA.16816.F32.BF16 R32, R176.reuse, R134, R32 ;  /* 0x00000086b020723c */ /* 0x040fe20000041820 */
[----:B------:R-:W1:Y:S01]  /*8450*/  LDSM.16.MT88.4 R132, [R248+0x2000] ;  /* 0x00200000f884783b */ /* 0x000e620000004200 */
[----:B------:R2:W-:Y:S02]  /*8460*/  MUFU.EX2 R161, R2 ;  /* 0x0000000200a17308 */ /* 0x0005e40000000800 */
[--C-:B--2---:R-:W-:Y:S02]  /*8470*/  FFMA.FTZ R2, R190, c[0x0][0x2d0], -R180.reuse ;  /* 0x0000b400be027a23 */ /* 0x104fe400000108b4 */
[--C-:B------:R-:W-:Y:S06]  /*8480*/  FFMA.FTZ R190, R194, c[0x0][0x2d0], -R180.reuse ;  /* 0x0000b400c2be7a23 */ /* 0x100fec00000108b4 */
[----:B------:R2:W-:Y:S01]  /*8490*/  MUFU.EX2 R158, R2 ;  /* 0x00000002009e7308 */ /* 0x0005e20000000800 */
[C---:B-1----:R-:W-:Y:S09]  /*84a0*/  HMMA.16816.F32.BF16 R36, R176.reuse, R132, R36 ;  /* 0x00000084b024723c */ /* 0x042ff20000041824 */
[----:B------:R-:W-:Y:S01]  /*84b0*/  MUFU.EX2 R190, R190 ;  /* 0x000000be00be7308 */ /* 0x000fe20000000800 */
[C---:B------:R-:W-:Y:S01]  /*84c0*/  HMMA.16816.F32.BF16 R40, R176.reuse, R134, R40 ;  /* 0x00000086b028723c */ /* 0x040fe20000041828 */
[----:B------:R-:W1:Y:S02]  /*84d0*/  LDSM.16.MT88.4 R132, [R252+0x2000] ;  /* 0x00200000fc84783b */ /* 0x000e640000004200 */
[--C-:B--2---:R-:W-:Y:S06]  /*84e0*/  FFMA.FTZ R2, R160, c[0x0][0x2d0], -R181.reuse ;  /* 0x0000b400a0027a23 */ /* 0x104fec00000108b5 */
[----:B------:R2:W-:Y:S03]  /*84f0*/  MUFU.EX2 R160, R2 ;  /* 0x0000000200a07308 */ /* 0x0005e60000000800 */
[--C-:B--2---:R-:W-:Y:S07]  /*8500*/  FFMA.FTZ R2, R145, c[0x0][0x2d0], -R181.reuse ;  /* 0x0000b40091027a23 */ /* 0x104fee00000108b5 */
[----:B------:R2:W2:Y:S01]  /*8510*/  MUFU.EX2 R155, R2 ;  /* 0x00000002009b7308 */ /* 0x0004a20000000800 */
[C---:B-1----:R-:W-:Y:S08]  /*8520*/  HMMA.16816.F32.BF16 R44, R176.reuse, R132, R44 ;  /* 0x00000084b02c723c */ /* 0x042ff0000004182c */
[C---:B------:R-:W-:Y:S01]  /*8530*/  HMMA.16816.F32.BF16 R48, R176.reuse, R134, R48 ;  /* 0x00000086b030723c */ /* 0x040fe20000041830 */
[----:B------:R-:W1:Y:S03]  /*8540*/  LDSM.16.MT88.4 R132, [R251+0x2000] ;  /* 0x00200000fb84783b */ /* 0x000e660000004200 */
[--C-:B--2---:R-:W-:Y:S02]  /*8550*/  FFMA.FTZ R2, R197, c[0x0][0x2d0], -R180.reuse ;  /* 0x0000b400c5027a23 */ /* 0x104fe400000108b4 */
[----:B------:R2:W5:Y:S02]  /*8560*/  LDL.LU R197, [R1+0x150] ;  /* 0x0001500001c57983 */ /* 0x0005640000300800 */
[----:B------:R1:W1:Y:S02]  /*8570*/  MUFU.EX2 R164, R2 ;  /* 0x0000000200a47308 */ /* 0x0002640000000800 */
[C---:B-1----:R-:W-:Y:S03]  /*8580*/  HMMA.16816.F32.BF16 R52, R176.reuse, R132, R52 ;  /* 0x00000084b034723c */ /* 0x042fe60000041834 */
[----:B------:R-:W-:Y:S02]  /*8590*/  FFMA.FTZ R2, R198, c[0x0][0x2d0], -R180 ;  /* 0x0000b400c6027a23 */ /* 0x000fe400000108b4 */
[----:B------:R2:W5:Y:S03]  /*85a0*/  LDL.LU R198, [R1+0x14c] ;  /* 0x00014c0001c67983 */ /* 0x0005660000300800 */
[----:B------:R1:W1:Y:S01]  /*85b0*/  MUFU.EX2 R148, R2 ;  /* 0x0000000200947308 */ /* 0x0002620000000800 */
[C---:B------:R-:W-:Y:S01]  /*85c0*/  HMMA.16816.F32.BF16 R56, R176.reuse, R134, R56 ;  /* 0x00000086b038723c */ /* 0x040fe20000041838 */
[----:B------:R-:W2:Y:S02]  /*85d0*/  LDSM.16.MT88.4 R132, [R165+0x2000] ;  /* 0x00200000a584783b */ /* 0x000ea40000004200 */
[--C-:B-1----:R-:W-:Y:S05]  /*85e0*/  FFMA.FTZ R2, R163, c[0x0][0x2d0], -R181.reuse ;  /* 0x0000b400a3027a23 */ /* 0x102fea00000108b5 */
[C---:B--2---:R-:W-:Y:S08]  /*85f0*/  HMMA.16816.F32.BF16 R60, R176.reuse, R132, R60 ;  /* 0x00000084b03c723c */ /* 0x044ff0000004183c */
[C---:B------:R-:W-:Y:S01]  /*8600*/  HMMA.16816.F32.BF16 R64, R176.reuse, R134, R64 ;  /* 0x00000086b040723c */ /* 0x040fe20000041840 */
[----:B------:R-:W1:Y:S07]  /*8610*/  LDSM.16.MT88.4 R132, [R248+0x4000] ;  /* 0x00400000f884783b */ /* 0x000e6e0000004200 */
[C---:B-1----:R-:W-:Y:S08]  /*8620*/  HMMA.16816.F32.BF16 R68, R176.reuse, R132, R68 ;  /* 0x00000084b044723c */ /* 0x042ff00000041844 */
[C---:B------:R-:W-:Y:S01]  /*8630*/  HMMA.16816.F32.BF16 R72, R176.reuse, R134, R72 ;  /* 0x00000086b048723c */ /* 0x040fe20000041848 */
[----:B------:R-:W1:Y:S03]  /*8640*/  LDSM.16.MT88.4 R132, [R252+0x4000] ;  /* 0x00400000fc84783b */ /* 0x000e660000004200 */
[----:B----4-:R-:W-:Y:S02]  /*8650*/  FFMA.FTZ R3, R0, R3, R184 ;  /* 0x0000000300037223 */ /* 0x010fe400000100b8 */
[----:B------:R-:W-:Y:S02]  /*8660*/  FFMA.FTZ R0, R187, c[0x0][0x2d0], -R181 ;  /* 0x0000b400bb007a23 */ /* 0x000fe400000108b5 */
[--C-:B------:R-:W-:Y:S02]  /*8670*/  FFMA.FTZ R187, R172, c[0x0][0x2d0], -R180.reuse ;  /* 0x0000b400acbb7a23 */ /* 0x100fe400000108b4 */
[----:B------:R2:W-:Y:S02]  /*8680*/  MUFU.EX2 R163, R0 ;  /* 0x0000000000a37308 */ /* 0x0005e40000000800 */
[----:B------:R-:W-:Y:S08]  /*8690*/  FADD.FTZ R3, R186, R3 ;  /* 0x00000003ba037221 */ /* 0x000ff00000010000 */
[----:B------:R-:W-:Y:S01]  /*86a0*/  MUFU.EX2 R187, R187 ;  /* 0x000000bb00bb7308 */ /* 0x000fe20000000800 */
[C---:B-1----:R-:W-:Y:S03]  /*86b0*/  HMMA.16816.F32.BF16 R76, R176.reuse, R132, R76 ;  /* 0x00000084b04c723c */ /* 0x042fe6000004184c */
[--C-:B--2---:R-:W-:Y:S02]  /*86c0*/  FFMA.FTZ R0, R199, c[0x0][0x2d0], -R180.reuse ;  /* 0x0000b400c7007a23 */ /* 0x104fe400000108b4 */
[----:B------:R1:W5:Y:S03]  /*86d0*/  LDL.LU R199, [R1+0x148] ;  /* 0x0001480001c77983 */ /* 0x0003660000300800 */
[C---:B------:R-:W-:Y:S02]  /*86e0*/  HMMA.16816.F32.BF16 R80, R176.reuse, R134, R80 ;  /* 0x00000086b050723c */ /* 0x040fe40000041850 */
[----:B------:R-:W2:Y:S06]  /*86f0*/  LDSM.16.MT88.4 R132, [R251+0x4000] ;  /* 0x00400000fb84783b */ /* 0x000eac0000004200 */
        /* <DEDUP_REMOVED lines=16> */
[----:B---3--:R-:W-:Y:S01]  /*8800*/  F2FP.BF16.PACK_AB R132, R154, R153 ;  /* 0x000000999a84723e */ /* 0x008fe200000010ff */
[----:B------:R-:W-:Y:S01]  /*8810*/  HMMA.16816.F32.BF16 R128, R176, R134, R128 ;  /* 0x00000086b080723c */ /* 0x000fe20000041880 */
[----:B------:R2:W-:Y:S03]  /*8820*/  MUFU.EX2 R176, R0 ;  /* 0x0000000000b07308 */ /* 0x0005e60000000800 */
[----:B------:R-:W-:Y:S03]  /*8830*/  F2FP.BF16.PACK_AB R133, R162, R152 ;  /* 0x00000098a285723e */ /* 0x000fe600000010ff */
[----:B------:R-:W-:Y:S02]  /*8840*/  F2FP.BF16.PACK_AB R135, R155, R160 ;  /* 0x000000a09b87723e */ /* 0x000fe400000010ff */
[----:B------:R-:W-:Y:S02]  /*8850*/  F2FP.BF16.PACK_AB R134, R158, R161 ;  /* 0x000000a19e86723e */ /* 0x000fe400000010ff */
[----:B------:R3:W-:Y:S05]  /*8860*/  MUFU.EX2 R179, R2 ;  /* 0x0000000200b37308 */ /* 0x0007ea0000000800 */
[C---:B------:R-:W-:Y:S08]  /*8870*/  HMMA.16816.F32.BF16 R4, R132.reuse, R136, R4 ;  /* 0x000000888404723c */ /* 0x040ff00000041804 */
[C---:B------:R-:W-:Y:S01]  /*8880*/  HMMA.16816.F32.BF16 R8, R132.reuse, R138, R8 ;  /* 0x0000008a8408723c */ /* 0x040fe20000041808 */
[----:B------:R-:W4:Y:S03]  /*8890*/  LDSM.16.MT88.4 R136, [R251+0x800] ;  /* 0x00080000fb88783b */ /* 0x000f260000004200 */
[--C-:B--2---:R-:W-:Y:S02]  /*88a0*/  FFMA.FTZ R0, R192, c[0x0][0x2d0], -R180.reuse ;  /* 0x0000b400c0007a23 */ /* 0x104fe400000108b4 */
[----:B------:R1:W5:Y:S01]  /*88b0*/  LDL.LU R192, [R1+0x144] ;  /* 0x0001440001c07983 */ /* 0x0003620000300800 */
[----:B------:R-:W-:Y:S01]  /*88c0*/  FFMA.FTZ R180, R173, c[0x0][0x2d0], -R180 ;  /* 0x0000b400adb47a23 */ /* 0x000fe200000108b4 */
[C---:B------:R-:W-:Y:S01]  /*88d0*/  HMMA.16816.F32.BF16 R12, R132.reuse, R140, R12 ;  /* 0x0000008c840c723c */ /* 0x040fe2000004180c */
[----:B------:R2:W1:Y:S03]  /*88e0*/  MUFU.EX2 R178, R0 ;  /* 0x0000000000b27308 */ /* 0x0004660000000800 */
[----:B---3--:R-:W-:Y:S02]  /*88f0*/  FADD.FTZ R2, R144, R185 ;  /* 0x000000b990027221 */ /* 0x008fe40000010000 */
[----:B------:R-:W-:Y:S02]  /*8900*/  LDSM.16.MT88.4 R144, [R248+0x1000] ;  /* 0x00100000f890783b */ /* 0x000fe40000004200 */
[C---:B------:R-:W-:Y:S03]  /*8910*/  HMMA.16816.F32.BF16 R16, R132.reuse, R142, R16 ;  /* 0x0000008e8410723c */ /* 0x040fe60000041810 */
[----:B------:R-:W3:Y:S01]  /*8920*/  LDSM.16.MT88.4 R140, [R165+0x800] ;  /* 0x00080000a58c783b */ /* 0x000ee20000004200 */
[----:B------:R1:W-:Y:S01]  /*8930*/  MUFU.EX2 R185, R180 ;  /* 0x000000b400b97308 */ /* 0x0003e20000000800 */
[--C-:B--2---:R-:W-:Y:S03]  /*8940*/  FFMA.FTZ R0, R193, c[0x0][0x2d0], -R181.reuse ;  /* 0x0000b400c1007a23 */ /* 0x104fe600000108b5 */
[----:B------:R2:W5:Y:S06]  /*8950*/  LDL.LU R193, [R1+0x140] ;  /* 0x0001400001c17983 */ /* 0x00056c0000300800 */
[----:B------:R2:W-:Y:S01]  /*8960*/  MUFU.EX2 R177, R0 ;  /* 0x0000000000b17308 */ /* 0x0005e20000000800 */
[----:B------:R2:W5:Y:S01]  /*8970*/  LDL.LU R194, [R1+0x13c] ;  /* 0x00013c0001c27983 */ /* 0x0005620000300800 */
[C---:B----4-:R-:W-:Y:S03]  /*8980*/  HMMA.16816.F32.BF16 R20, R132.reuse, R136, R20 ;  /* 0x000000888414723c */ /* 0x050fe60000041814 */
[----:B-1----:R-:W-:Y:S01]  /*8990*/  MOV R180, R164 ;  /* 0x000000a400b47202 */ /* 0x002fe20000000f00 */
[----:B------:R1:W5:Y:S04]  /*89a0*/  LDL.LU R195, [R1+0x138] ;  /* 0x0001380001c37983 */ /* 0x0003680000300800 */
[C---:B------:R-:W-:Y:S01]  /*89b0*/  HMMA.16816.F32.BF16 R24, R132.reuse, R138, R24 ;  /* 0x0000008a8418723c */ /* 0x040fe20000041818 */
[----:B------:R-:W4:Y:S05]  /*89c0*/  LDSM.16.MT88.4 R136, [R248+0x2800] ;  /* 0x00280000f888783b */ /* 0x000f2a0000004200 */
[----:B------:R1:W5:Y:S02]  /*89d0*/  LDL.LU R172, [R1+0x134] ;  /* 0x0001340001ac7983 */ /* 0x0003640000300800 */
[C---:B---3--:R-:W-:Y:S03]  /*89e0*/  HMMA.16816.F32.BF16 R28, R132.reuse, R140, R28 ;  /* 0x0000008c841c723c */ /* 0x048fe6000004181c */
[----:B------:R1:W5:Y:S01]  /*89f0*/  LDL.LU R173, [R1+0x130] ;  /* 0x0001300001ad7983 */ /* 0x0003620000300800 */
[----:B--2---:R-:W-:Y:S04]  /*8a00*/  FFMA.FTZ R0, R174, c[0x0][0x2d0], -R181 ;  /* 0x0000b400ae007a23 */ /* 0x004fe800000108b5 */
[----:B------:R1:W5:Y:S01]  /*8a10*/  LDL.LU R174, [R1+0x12c] ;  /* 0x00012c0001ae7983 */ /* 0x0003620000300800 */
[----:B------:R2:W3:Y:S01]  /*8a20*/  MUFU.EX2 R191, R0 ;  /* 0x0000000000bf7308 */ /* 0x0004e20000000800 */
[C---:B------:R-:W-:Y:S03]  /*8a30*/  HMMA.16816.F32.BF16 R32, R132.reuse, R142, R32 ;  /* 0x0000008e8420723c */ /* 0x040fe60000041820 */
[----:B------:R-:W1:Y:S05]  /*8a40*/  LDSM.16.MT88.4 R140, [R252+0x2800] ;  /* 0x00280000fc8c783b */ /* 0x000e6a0000004200 */
[C---:B----4-:R-:W-:Y:S04]  /*8a50*/  HMMA.16816.F32.BF16 R36, R132.reuse, R136, R36 ;  /* 0x000000888424723c */ /* 0x050fe80000041824 */
[----:B--2---:R-:W-:Y:S02]  /*8a60*/  FADD.FTZ R0, R167, R2 ;  /* 0x00000002a7007221 */ /* 0x004fe40000010000 */
[----:B------:R-:W-:Y:S01]  /*8a70*/  FADD.FTZ R2, R183, R3 ;  /* 0x00000003b7027221 */ /* 0x000fe20000010000 */
[----:B------:R-:W-:Y:S01]  /*8a80*/  MOV R183, R148 ;  /* 0x0000009400b77202 */ /* 0x000fe20000000f00 */
[----:B------:R-:W-:Y:S01]  /*8a90*/  FADD.FTZ R3, R166, R0 ;  /* 0x00000000a6037221 */ /* 0x000fe20000010000 */
[C---:B------:R-:W-:Y:S01]  /*8aa0*/  HMMA.16816.F32.BF16 R40, R132.reuse, R138, R40 ;  /* 0x0000008a8428723c */ /* 0x040fe20000041828 */
[----:B------:R-:W2:Y:S02]  /*8ab0*/  LDSM.16.MT88.4 R136, [R251+0x2800] ;  /* 0x00280000fb88783b */ /* 0x000ea40000004200 */
[--C-:B------:R-:W-:Y:S03]  /*8ac0*/  FFMA.FTZ R0, R175, c[0x0][0x2d0], -R181.reuse ;  /* 0x0000b400af007a23 */ /* 0x100fe600000108b5 */
[----:B------:R-:W-:Y:S01]  /*8ad0*/  LDSM.16.MT88.4 R148, [R251+0x1000] ;  /* 0x00100000fb94783b */ /* 0x000fe20000004200 */
[----:B------:R-:W-:Y:S01]  /*8ae0*/  FADD.FTZ R2, R182, R2 ;  /* 0x00000002b6027221 */ /* 0x000fe20000010000 */
[----:B------:R4:W-:Y:S03]  /*8af0*/  MUFU.EX2 R188, R0 ;  /* 0x0000000000bc7308 */ /* 0x0009e60000000800 */
[----:B------:R2:W5:Y:S01]  /*8b00*/  LDL.LU R175, [R1+0x128] ;  /* 0x0001280001af7983 */ /* 0x0005620000300800 */
[C---:B-1----:R-:W-:Y:S08]  /*8b10*/  HMMA.16816.F32.BF16 R44, R132.reuse, R140, R44 ;  /* 0x0000008c842c723c */ /* 0x042ff0000004182c */
[C---:B------:R-:W-:Y:S01]  /*8b20*/  HMMA.16816.F32.BF16 R48, R132.reuse, R142, R48 ;  /* 0x0000008e8430723c */ /* 0x040fe20000041830 */
[----:B------:R-:W1:Y:S03]  /*8b30*/  LDSM.16.MT88.4 R140, [R165+0x2800] ;  /* 0x00280000a58c783b */ /* 0x000e660000004200 */
[--C-:B----4-:R-:W-:Y:S02]  /*8b40*/  FFMA.FTZ R0, R168, c[0x0][0x2d0], -R181.reuse ;  /* 0x0000b400a8007a23 */ /* 0x110fe400000108b5 */
[----:B------:R4:W5:Y:S02]  /*8b50*/  LDL.LU R168, [R1+0x124] ;  /* 0x0001240001a87983 */ /* 0x0009640000300800 */
[----:B------:R1:W-:Y:S01]  /*8b60*/  MUFU.EX2 R186, R0 ;  /* 0x0000000000ba7308 */ /* 0x0003e20000000800 */
[C---:B--2---:R-:W-:Y:S08]  /*8b70*/  HMMA.16816.F32.BF16 R52, R132.reuse, R136, R52 ;  /* 0x000000888434723c */ /* 0x044ff00000041834 */
[C---:B------:R-:W-:Y:S01]  /*8b80*/  HMMA.16816.F32.BF16 R56, R132.reuse, R138, R56 ;  /* 0x0000008a8438723c */ /* 0x040fe20000041838 */
[----:B------:R-:W2:Y:S07]  /*8b90*/  LDSM.16.MT88.4 R136, [R248+0x4800] ;  /* 0x00480000f888783b */ /* 0x000eae0000004200 */
[C---:B-1----:R-:W-:Y:S04]  /*8ba0*/  HMMA.16816.F32.BF16 R60, R132.reuse, R140, R60 ;  /* 0x0000008c843c723c */ /* 0x042fe8000004183c */
[--C-:B------:R-:W-:Y:S02]  /*8bb0*/  FFMA.FTZ R0, R169, c[0x0][0x2d0], -R181.reuse ;  /* 0x0000b400a9007a23 */ /* 0x100fe400000108b5 */
[----:B------:R4:W5:Y:S01]  /*8bc0*/  LDL.LU R169, [R1+0x120] ;  /* 0x0001200001a97983 */ /* 0x0009620000300800 */
[----:B------:R-:W-:Y:S01]  /*8bd0*/  FFMA.FTZ R181, R159, c[0x0][0x2d0], -R181 ;  /* 0x0000b4009fb57a23 */ /* 0x000fe200000108b5 */
[----:B------:R1:W-:Y:S01]  /*8be0*/  MUFU.EX2 R184, R0 ;  /* 0x0000000000b87308 */ /* 0x0003e20000000800 */
[C---:B------:R-:W-:Y:S02]  /*8bf0*/  HMMA.16816.F32.BF16 R64, R132.reuse, R142, R64 ;  /* 0x0000008e8440723c */ /* 0x040fe40000041840 */
[----:B------:R-:W3:Y:S05]  /*8c00*/  LDSM.16.MT88.4 R140, [R252+0x4800] ;  /* 0x00480000fc8c783b */ /* 0x000eea0000004200 */
[----:B------:R-:W4:Y:S01]  /*8c10*/  LDL R159, [R1+0x90] ;  /* 0x00009000019f7983 */ /* 0x000f220000100800 */
[C---:B--2---:R-:W-:Y:S04]  /*8c20*/  HMMA.16816.F32.BF16 R68, R132.reuse, R136, R68 ;  /* 0x000000888444723c */ /* 0x044fe80000041844 */
[----:B-1----:R-:W-:Y:S02]  /*8c30*/  FADD.FTZ R0, R153, R3 ;  /* 0x0000000399007221 */ /* 0x002fe40000010000 */
[----:B------:R-:W-:Y:S02]  /*8c40*/  FADD.FTZ R3, R152, R2 ;  /* 0x0000000298037221 */ /* 0x000fe40000010000 */
[----:B------:R-:W-:Y:S01]  /*8c50*/  FADD.FTZ R2, R154, R0 ;  /* 0x000000009a027221 */ /* 0x000fe20000010000 */
[C---:B------:R-:W-:Y:S01]  /*8c60*/  HMMA.16816.F32.BF16 R72, R132.reuse, R138, R72 ;  /* 0x0000008a8448723c */ /* 0x040fe20000041848 */
[----:B------:R-:W1:Y:S02]  /*8c70*/  LDSM.16.MT88.4 R136, [R251+0x4800] ;  /* 0x00480000fb88783b */ /* 0x000e640000004200 */
[----:B------:R-:W-:Y:S01]  /*8c80*/  FADD.FTZ R0, R162, R3 ;  /* 0x00000003a2007221 */ /* 0x000fe20000010000 */
[----:B------:R-:W-:Y:S01]  /*8c90*/  MOV R3, R178 ;  /* 0x000000b200037202 */ /* 0x000fe20000000f00 */
[----:B------:R-:W-:Y:S02]  /*8ca0*/  FADD.FTZ R2, R161, R2 ;  /* 0x00000002a1027221 */ /* 0x000fe40000010000 */
[----:B------:R-:W-:Y:S01]  /*8cb0*/  FADD.FTZ R0, R160, R0 ;  /* 0x00000000a0007221 */ /* 0x000fe20000010000 */
        /* <DEDUP_REMOVED lines=24> */
[----:B------:R-:W-:Y:S02]  /*8e40*/  F2FP.BF16.PACK_AB R135, R191, R177 ;  /* 0x000000b1bf87723e */ /* 0x000fe400000010ff */
[----:B------:R-:W-:Y:S05]  /*8e50*/  F2FP.BF16.PACK_AB R178, R185, R187 ;  /* 0x000000bbb9b2723e */ /* 0x000fea00000010ff */
[C---:B------:R-:W-:Y:S08]  /*8e60*/  HMMA.16816.F32.BF16 R4, R132.reuse, R144, R4 ;  /* 0x000000908404723c */ /* 0x040ff00000041804 */
[C---:B------:R-:W-:Y:S01]  /*8e70*/  HMMA.16816.F32.BF16 R8, R132.reuse, R146, R8 ;  /* 0x000000928408723c */ /* 0x040fe20000041808 */
[----:B------:R-:W3:Y:S07]  /*8e80*/  LDSM.16.MT88.4 R144, [R248+0x3000] ;  /* 0x00300000f890783b */ /* 0x000eee0000004200 */
        /* <DEDUP_REMOVED lines=14> */
[----:B------:R-:W1:Y:S02]  /*8f70*/  LDSM.16.MT88.4 R136, [R252+0x5000] ;  /* 0x00500000fc88783b */ /* 0x000e640000004200 */
[----:B----4-:R-:W-:Y:S03]  /*8f80*/  ISETP.GT.AND P0, PT, R170, R159, PT ;  /* 0x0000009faa00720c */ /* 0x010fe60003f04270 */
[----:B------:R4:W5:Y:S02]  /*8f90*/  LDL.LU R170, [R1+0x11c] ;  /* 0x00011c0001aa7983 */ /* 0x0009640000300800 */
        /* <DEDUP_REMOVED lines=17> */
[C---:B---3--:R-:W-:Y:S07]  /*90b0*/  HMMA.16816.F32.BF16 R100, R132.reuse, R144, R100 ;  /* 0x000000908464723c */ /* 0x048fee0000041864 */
[----:B------:R-:W-:Y:S01]  /*90c0*/  IMAD.MOV.U32 R145, RZ, RZ, R165 ;  /* 0x000000ffff917224 */ /* 0x000fe200078e00a5 */
[C---:B------:R-:W-:Y:S01]  /*90d0*/  HMMA.16816.F32.BF16 R104, R132.reuse, R146, R104 ;  /* 0x000000928468723c */ /* 0x040fe20000041868 */
[----:B------:R-:W-:Y:S05]  /*90e0*/  LDSM.16.MT88.4 R164, [R248+0x1800] ;  /* 0x00180000f8a4783b */ /* 0x000fea0000004200 */
[----:B------:R-:W2:Y:S02]  /*90f0*/  LDSM.16.MT88.4 R140, [R145+0x7000] ;  /* 0x00700000918c783b */ /* 0x000ea40000004200 */
[C---:B-1----:R-:W-:Y:S08]  /*9100*/  HMMA.16816.F32.BF16 R108, R132.reuse, R136, R108 ;  /* 0x00000088846c723c */ /* 0x042ff0000004186c */
[C---:B------:R-:W-:Y:S01]  /*9110*/  HMMA.16816.F32.BF16 R112, R132.reuse, R138, R112 ;  /* 0x0000008a8470723c */ /* 0x040fe20000041870 */
[----:B------:R-:W1:Y:S07]  /*9120*/  LDSM.16.MT88.4 R136, [R252+0x1800] ;  /* 0x00180000fc88783b */ /* 0x000e6e0000004200 */
[C---:B----4-:R-:W-:Y:S07]  /*9130*/  HMMA.16816.F32.BF16 R116, R132.reuse, R148, R116 ;  /* 0x000000948474723c */ /* 0x050fee0000041874 */
[----:B------:R-:W-:Y:S01]  /*9140*/  IMAD.MOV.U32 R148, RZ, RZ, R158 ;  /* 0x000000ffff947224 */ /* 0x000fe200078e009e */
[C---:B------:R-:W-:Y:S01]  /*9150*/  HMMA.16816.F32.BF16 R120, R132.reuse, R150, R120 ;  /* 0x000000968478723c */ /* 0x040fe20000041878 */
[----:B------:R3:W4:Y:S03]  /*9160*/  MUFU.EX2 R158, R181 ;  /* 0x000000b5009e7308 */ /* 0x0007260000000800 */
[----:B------:R-:W-:Y:S02]  /*9170*/  MOV R149, R145 ;  /* 0x0000009100957202 */ /* 0x000fe40000000f00 */
[----:B------:R-:W1:Y:S01]  /*9180*/  LDSM.16.MT88.4 R144, [R251+0x1800] ;  /* 0x00180000fb90783b */ /* 0x000e620000004200 */
[----:B------:R-:W-:Y:S02]  /*9190*/  MOV R151, R155 ;  /* 0x0000009b00977202 */ /* 0x000fe40000000f00 */
[----:B------:R-:W-:Y:S02]  /*91a0*/  MOV R150, R180 ;  /* 0x000000b400967202 */ /* 0x000fe40000000f00 */
[----:B------:R-:W1:Y:S01]  /*91b0*/  LDSM.16.MT88.4 R152, [R149+0x1800] ;  /* 0x001800009598783b */ /* 0x000e620000004200 */
[C---:B--2---:R-:W-:Y:S07]  /*91c0*/  HMMA.16816.F32.BF16 R124, R132.reuse, R140, R124 ;  /* 0x0000008c847c723c */ /* 0x044fee000004187c */
[----:B------:R-:W-:Y:S01]  /*91d0*/  IMAD.MOV.U32 R140, RZ, RZ, R183 ;  /* 0x000000ffff8c7224 */ /* 0x000fe200078e00b7 */
[----:B------:R-:W-:Y:S01]  /*91e0*/  HMMA.16816.F32.BF16 R128, R132, R142, R128 ;  /* 0x0000008e8480723c */ /* 0x000fe20000041880 */
[----:B---3--:R-:W2:Y:S03]  /*91f0*/  LDSM.16.MT88.4 R180, [R248+0x3800] ;  /* 0x00380000f8b4783b */ /* 0x008ea60000004200 */
[----:B------:R-:W-:Y:S02]  /*9200*/  MOV R141, R179 ;  /* 0x000000b3008d7202 */ /* 0x000fe40000000f00 */
[----:B----4-:R-:W-:Y:S01]  /*9210*/  F2FP.BF16.PACK_AB R179, R158, R184 ;  /* 0x000000b89eb3723e */ /* 0x010fe200000010ff */
[----:B------:R-:W-:Y:S01]  /*9220*/  IMAD.MOV.U32 R135, RZ, RZ, R177 ;  /* 0x000000ffff877224 */ /* 0x000fe200078e00b1 */
[----:B------:R-:W-:Y:S04]  /*9230*/  MOV R142, R176 ;  /* 0x000000b0008e7202 */ /* 0x000fe80000000f00 */
[----:B------:R-:W-:Y:S02]  /*9240*/  F2FP.BF16.PACK_AB R176, R189, R190 ;  /* 0x000000bebdb0723e */ /* 0x000fe400000010ff */
[----:B------:R-:W-:Y:S02]  /*9250*/  F2FP.BF16.PACK_AB R177, R186, R188 ;  /* 0x000000bcbab1723e */ /* 0x000fe400000010ff */
[----:B------:R-:W-:Y:S05]  /*9260*/  MOV R143, R163 ;  /* 0x000000a3008f7202 */ /* 0x000fea0000000f00 */
[C---:B------:R-:W-:Y:S01]  /*9270*/  HMMA.16816.F32.BF16 R160, R176.reuse, R164, R4 ;  /* 0x000000a4b0a0723c */ /* 0x040fe20000041804 */
[----:B------:R-:W3:Y:S07]  /*9280*/  LDSM.16.MT88.4 R4, [R252+0x3800] ;  /* 0x00380000fc04783b */ /* 0x000eee0000004200 */
[C---:B------:R-:W-:Y:S07]  /*9290*/  HMMA.16816.F32.BF16 R164, R176.reuse, R166, R8 ;  /* 0x000000a6b0a4723c */ /* 0x040fee0000041808 */
[----:B------:R-:W-:Y:S01]  /*92a0*/  IMAD.MOV.U32 R8, RZ, RZ, R135 ;  /* 0x000000ffff087224 */ /* 0x000fe200078e0087 */
[----:B------:R-:W-:Y:S01]  /*92b0*/  MOV R9, R142 ;  /* 0x0000008e00097202 */ /* 0x000fe20000000f00 */
[C---:B-1----:R-:W-:Y:S03]  /*92c0*/  HMMA.16816.F32.BF16 R132, R176.reuse, R136, R12 ;  /* 0x00000088b084723c */ /* 0x042fe6000004180c */
[----:B------:R-:W-:Y:S01]  /*92d0*/  MOV R10, R143 ;  /* 0x0000008f000a7202 */ /* 0x000fe20000000f00 */
[----:B------:R-:W-:Y:S03]  /*92e0*/  IMAD.MOV.U32 R11, RZ, RZ, R140 ;  /* 0x000000ffff0b7224 */ /* 0x000fe600078e008c */
[----:B------:R-:W-:Y:S01]  /*92f0*/  MOV R12, R141 ;  /* 0x0000008d000c7202 */ /* 0x000fe20000000f00 */
[C---:B------:R-:W-:Y:S01]  /*9300*/  HMMA.16816.F32.BF16 R136, R176.reuse, R138, R16 ;  /* 0x0000008ab088723c */ /* 0x040fe20000041810 */
[----:B------:R-:W-:Y:S03]  /*9310*/  LDSM.16.MT88.4 R16, [R248+0x5800] ;  /* 0x00580000f810783b */ /* 0x000fe60000004200 */
[----:B------:R-:W-:Y:S01]  /*9320*/  MOV R13, R150 ;  /* 0x00000096000d7202 */ /* 0x000fe20000000f00 */
[----:B------:R-:W-:Y:S01]  /*9330*/  IMAD.MOV.U32 R14, RZ, RZ, R151 ;  /* 0x000000ffff0e7224 */ /* 0x000fe200078e0097 */
[----:B------:R-:W-:Y:S02]  /*9340*/  MOV R15, R148 ;  /* 0x00000094000f7202 */ /* 0x000fe40000000f00 */
[C---:B------:R-:W-:Y:S07]  /*9350*/  HMMA.16816.F32.BF16 R140, R176.reuse, R144, R20 ;  /* 0x00000090b08c723c */ /* 0x040fee0000041814 */
[----:B------:R-:W-:Y:S01]  /*9360*/  MOV R23, R149 ;  /* 0x0000009500177202 */ /* 0x000fe20000000f00 */
[C---:B------:R-:W-:Y:S01]  /*9370*/  HMMA.16816.F32.BF16 R144, R176.reuse, R146, R24 ;  /* 0x00000092b090723c */ /* 0x040fe20000041818 */
[----:B------:R-:W-:Y:S07]  /*9380*/  LDSM.16.MT88.4 R24, [R251+0x5800] ;  /* 0x00580000fb18783b */ /* 0x000fee0000004200 */
[C---:B------:R-:W-:Y:S07]  /*9390*/  HMMA.16816.F32.BF16 R148, R176.reuse, R152, R28 ;  /* 0x00000098b094723c */ /* 0x040fee000004181c */
[----:B------:R-:W-:Y:S01]  /*93a0*/  IMAD.MOV.U32 R28, RZ, RZ, R11 ;  /* 0x000000ffff1c7224 */ /* 0x000fe200078e000b */
[C---:B------:R-:W-:Y:S04]  /*93b0*/  HMMA.16816.F32.BF16 R152, R176.reuse, R154, R32 ;  /* 0x0000009ab098723c */ /* 0x040fe80000041820 */
[----:B------:R-:W-:Y:S01]  /*93c0*/  MOV R30, R9 ;  /* 0x00000009001e7202 */ /* 0x000fe20000000f00 */
[----:B------:R-:W-:Y:S01]  /*93d0*/  IMAD.MOV.U32 R31, RZ, RZ, R8 ;  /* 0x000000ffff1f7224 */ /* 0x000fe200078e0008 */
[----:B------:R-:W-:Y:S01]  /*93e0*/  MOV R29, R10 ;  /* 0x0000000a001d7202 */ /* 0x000fe20000000f00 */
[----:B------:R-:W-:Y:S01]  /*93f0*/  IMAD.MOV.U32 R33, RZ, RZ, R14 ;  /* 0x000000ffff217224 */ /* 0x000fe200078e000e */
[C---:B--2---:R-:W-:Y:S01]  /*9400*/  HMMA.16816.F32.BF16 R36, R176.reuse, R180, R36 ;  /* 0x000000b4b024723c */ /* 0x044fe20000041824 */
[----:B------:R-:W1:Y:S03]  /*9410*/  LDSM.16.MT88.4 R8, [R251+0x3800] ;  /* 0x00380000fb08783b */ /* 0x000e660000004200 */
[----:B------:R-:W-:Y:S01]  /*9420*/  MOV R32, R15 ;  /* 0x0000000f00207202 */ /* 0x000fe20000000f00 */
[----:B------:R-:W-:Y:S01]  /*9430*/  FADD.FTZ R0, R33, R0 ;  /* 0x0000000021007221 */ /* 0x000fe20000010000 */
[----:B------:R-:W-:Y:S02]  /*9440*/  MOV R34, R13 ;  /* 0x0000000d00227202 */ /* 0x000fe40000000f00 */
[C---:B------:R-:W-:Y:S04]  /*9450*/  HMMA.16816.F32.BF16 R40, R176.reuse, R182, R40 ;  /* 0x000000b6b028723c */ /* 0x040fe80000041828 */
[----:B------:R-:W-:Y:S01]  /*9460*/  FADD.FTZ R2, R32, R2 ;  /* 0x0000000220027221 */ /* 0x000fe20000010000 */
[----:B------:R-:W-:Y:S02]  /*9470*/  MOV R35, R12 ;  /* 0x0000000c00237202 */ /* 0x000fe40000000f00 */
[----:B------:R-:W2:Y:S01]  /*9480*/  LDSM.16.MT88.4 R12, [R23+0x3800] ;  /* 0x00380000170c783b */ /* 0x000ea20000004200 */
[C---:B---3--:R-:W-:Y:S04]  /*9490*/  HMMA.16816.F32.BF16 R44, R176.reuse, R4, R44 ;  /* 0x00000004b02c723c */ /* 0x048fe8000004182c */
[----:B------:R-:W-:Y:S01]  /*94a0*/  FADD.FTZ R2, R34, R2 ;  /* 0x0000000222027221 */ /* 0x000fe20000010000 */
[----:B------:R-:W-:Y:S01]  /*94b0*/  MOV R181, R23 ;  /* 0x0000001700b57202 */ /* 0x000fe20000000f00 */
[----:B------:R-:W-:Y:S01]  /*94c0*/  FADD.FTZ R0, R35, R0 ;  /* 0x0000000023007221 */ /* 0x000fe20000010000 */
[----:B------:R-:W3:Y:S01]  /*94d0*/  LDSM.16.MT88.4 R20, [R252+0x5800] ;  /* 0x00580000fc14783b */ /* 0x000ee20000004200 */
[C---:B------:R-:W-:Y:S04]  /*94e0*/  HMMA.16816.F32.BF16 R48, R176.reuse, R6, R48 ;  /* 0x00000006b030723c */ /* 0x040fe80000041830 */
[----:B------:R-:W-:Y:S01]  /*94f0*/  FADD.FTZ R2, R28, R2 ;  /* 0x000000021c027221 */ /* 0x000fe20000010000 */
[----:B------:R-:W4:Y:S01]  /*9500*/  LDSM.16.MT88.4 R4, [R181+0x5800] ;  /* 0x00580000b504783b */ /* 0x000f220000004200 */
[----:B------:R-:W-:Y:S02]  /*9510*/  FADD.FTZ R0, R29, R0 ;  /* 0x000000001d007221 */ /* 0x000fe40000010000 */
[----:B------:R-:W-:Y:S04]  /*9520*/  FADD.FTZ R2, R30, R2 ;  /* 0x000000021e027221 */ /* 0x000fe80000010000 */
[----:B------:R-:W-:Y:S02]  /*9530*/  FADD.FTZ R2, R3, R2 ;  /* 0x0000000203027221 */ /* 0x000fe40000010000 */
[----:B------:R-:W-:Y:S02]  /*9540*/  FADD.FTZ R0, R31, R0 ;  /* 0x000000001f007221 */ /* 0x000fe40000010000 */
[----:B------:R-:W-:Y:S01]  /*9550*/  FADD.FTZ R2, R190, R2 ;  /* 0x00000002be027221 */ /* 0x000fe20000010000 */
[C---:B-1----:R-:W-:Y:S03]  /*9560*/  HMMA.16816.F32.BF16 R52, R176.reuse, R8, R52 ;  /* 0x00000008b034723c */ /* 0x042fe60000041834 */
[----:B------:R-:W-:Y:S04]  /*9570*/  FADD.FTZ R0, R191, R0 ;  /* 0x00000000bf007221 */ /* 0x000fe80000010000 */
[----:B------:R-:W-:Y:S01]  /*9580*/  FADD.FTZ R3, R188, R0 ;  /* 0x00000000bc037221 */ /* 0x000fe20000010000 */
[C---:B------:R-:W-:Y:S01]  /*9590*/  HMMA.16816.F32.BF16 R56, R176.reuse, R10, R56 ;  /* 0x0000000ab038723c */ /* 0x040fe20000041838 */
[----:B------:R-:W1:Y:S03]  /*95a0*/  LDSM.16.MT88.4 R8, [R248+0x7800] ;  /* 0x00780000f808783b */ /* 0x000e660000004200 */
[----:B------:R-:W-:Y:S02]  /*95b0*/  FADD.FTZ R0, R189, R2 ;  /* 0x00000002bd007221 */ /* 0x000fe40000010000 */
[----:B------:R-:W-:Y:S02]  /*95c0*/  FADD.FTZ R3, R186, R3 ;  /* 0x00000003ba037221 */ /* 0x000fe40000010000 */
[C---:B--2---:R-:W-:Y:S04]  /*95d0*/  HMMA.16816.F32.BF16 R60, R176.reuse, R12, R60 ;  /* 0x0000000cb03c723c */ /* 0x044fe8000004183c */
[----:B------:R-:W-:Y:S02]  /*95e0*/  FADD.FTZ R2, R187, R0 ;  /* 0x00000000bb027221 */ /* 0x000fe40000010000 */
[----:B------:R-:W-:Y:S01]  /*95f0*/  FADD.FTZ R0, R184, R3 ;  /* 0x00000003b8007221 */ /* 0x000fe20000010000 */
[----:B------:R-:W-:Y:S01]  /*9600*/  MOV R3, R157 ;  /* 0x0000009d00037202 */ /* 0x000fe20000000f00 */
[C---:B------:R-:W-:Y:S01]  /*9610*/  HMMA.16816.F32.BF16 R64, R176.reuse, R14, R64 ;  /* 0x0000000eb040723c */ /* 0x040fe20000041840 */
[----:B------:R-:W2:Y:S03]  /*9620*/  LDSM.16.MT88.4 R12, [R252+0x7800] ;  /* 0x00780000fc0c783b */ /* 0x000ea60000004200 */
[----:B------:R-:W-:Y:S02]  /*9630*/  FADD.FTZ R2, R185, R2 ;  /* 0x00000002b9027221 */ /* 0x000fe40000010000 */
[----:B------:R-:W-:Y:S01]  /*9640*/  FADD.FTZ R0, R158, R0 ;  /* 0x000000009e007221 */ /* 0x000fe20000010000 */
[----:B------:R-:W-:Y:S01]  /*9650*/  MOV R158, R156 ;  /* 0x0000009c009e7202 */ /* 0x000fe20000000f00 */
[C---:B------:R-:W-:Y:S01]  /*9660*/  HMMA.16816.F32.BF16 R68, R176.reuse, R16, R68 ;  /* 0x00000010b044723c */ /* 0x040fe20000041844 */
[----:B------:R-:W-:Y:S05]  /*9670*/  STL [R1+0x84], R2 ;  /* 0x0000840201007387 */ /* 0x000fea0000100800 */
[----:B------:R-:W-:Y:S02]  /*9680*/  STL [R1+0x5c], R171 ;  /* 0x00005cab01007387 */ /* 0x000fe40000100800 */
[C---:B------:R-:W-:Y:S03]  /*9690*/  HMMA.16816.F32.BF16 R72, R176.reuse, R18, R72 ;  /* 0x00000012b048723c */ /* 0x040fe60000041848 */
[----:B------:R1:W-:Y:S05]  /*96a0*/  STL [R1+0x88], R0 ;  /* 0x0000880001007387 */ /* 0x0003ea0000100800 */
[C---:B---3--:R-:W-:Y:S01]  /*96b0*/  HMMA.16816.F32.BF16 R76, R176.reuse, R20, R76 ;  /* 0x00000014b04c723c */ /* 0x048fe2000004184c */
[----:B------:R-:W3:Y:S07]  /*96c0*/  LDSM.16.MT88.4 R16, [R251+0x7800] ;  /* 0x00780000fb10783b */ /* 0x000eee0000004200 */
[C---:B------:R-:W-:Y:S01]  /*96d0*/  HMMA.16816.F32.BF16 R80, R176.reuse, R22, R80 ;  /* 0x00000016b050723c */ /* 0x040fe20000041850 */
[----:B------:R-:W2:Y:S07]  /*96e0*/  LDSM.16.MT88.4 R20, [R181+0x7800] ;  /* 0x00780000b514783b */ /* 0x000eae0000004200 */
[C---:B------:R-:W-:Y:S04]  /*96f0*/  HMMA.16816.F32.BF16 R84, R176.reuse, R24, R84 ;  /* 0x00000018b054723c */ /* 0x040fe80000041854 */
[----:B-1----:R-:W-:Y:S02]  /*9700*/  IMAD.MOV.U32 R0, RZ, RZ, R171 ;  /* 0x000000ffff007224 */ /* 0x002fe400078e00ab */
[----:B------:R1:W5:Y:S02]  /*9710*/  LDL.LU R171, [R1+0x118] ;  /* 0x0001180001ab7983 */ /* 0x0003640000300800 */
[C---:B------:R-:W-:Y:S03]  /*9720*/  HMMA.16816.F32.BF16 R88, R176.reuse, R26, R88 ;  /* 0x0000001ab058723c */ /* 0x040fe60000041858 */
[----:B------:R1:W-:Y:S05]  /*9730*/  STL [R1+0x60], R0 ;  /* 0x0000600001007387 */ /* 0x0003ea0000100800 */
[C---:B----4-:R-:W-:Y:S08]  /*9740*/  HMMA.16816.F32.BF16 R92, R176.reuse, R4, R92 ;  /* 0x00000004b05c723c */ /* 0x050ff0000004185c */
[C---:B------:R-:W-:Y:S08]  /*9750*/  HMMA.16816.F32.BF16 R96, R176.reuse, R6, R96 ;  /* 0x00000006b060723c */ /* 0x040ff00000041860 */
[C---:B------:R-:W-:Y:S08]  /*9760*/  HMMA.16816.F32.BF16 R100, R176.reuse, R8, R100 ;  /* 0x00000008b064723c */ /* 0x040ff00000041864 */
[C---:B------:R-:W-:Y:S08]  /*9770*/  HMMA.16816.F32.BF16 R104, R176.reuse, R10, R104 ;  /* 0x0000000ab068723c */ /* 0x040ff00000041868 */
[C---:B--2---:R-:W-:Y:S08]  /*9780*/  HMMA.16816.F32.BF16 R108, R176.reuse, R12, R108 ;  /* 0x0000000cb06c723c */ /* 0x044ff0000004186c */
[C---:B------:R-:W-:Y:S08]  /*9790*/  HMMA.16816.F32.BF16 R112, R176.reuse, R14, R112 ;  /* 0x0000000eb070723c */ /* 0x040ff00000041870 */
[C---:B---3--:R-:W-:Y:S08]  /*97a0*/  HMMA.16816.F32.BF16 R116, R176.reuse, R16, R116 ;  /* 0x00000010b074723c */ /* 0x048ff00000041874 */
[C---:B------:R-:W-:Y:S08]  /*97b0*/  HMMA.16816.F32.BF16 R120, R176.reuse, R18, R120 ;  /* 0x00000012b078723c */ /* 0x040ff00000041878 */
[C---:B------:R-:W-:Y:S08]  /*97c0*/  HMMA.16816.F32.BF16 R124, R176.reuse, R20, R124 ;  /* 0x00000014b07c723c */ /* 0x040ff0000004187c */
[----:B------:R-:W-:Y:S01]  /*97d0*/  HMMA.16816.F32.BF16 R128, R176, R22, R128 ;  /* 0x00000016b080723c */ /* 0x000fe20000041880 */
[----:B-1----:R-:W-:-:S07]  /*97e0*/  @P0 BRA `(.L_x_3419) ;  /* 0xffffc07000000947 */ /* 0x002fce000383ffff */
.L_x_3418:
[----:B-1----:R-:W2:Y:S04]  /*97f0*/  LDL R2, [R1+0x80] ;  /* 0x0000800001027983 */ /* 0x002ea80000100800 */
[----:B------:R-:W2:Y:S02]  /*9800*/  LDL R0, [R1+0x5c] ;  /* 0x00005c0001007983 */ /* 0x000ea40000100800 */
[----:B--2---:R-:W-:-:S13]  /*9810*/  ISETP.GE.AND P0, PT, R0, R2, PT ;  /* 0x000000020000720c */ /* 0x004fda0003f06270 */
[----:B------:R-:W-:Y:S05]  /*9820*/  @!P0 BRA `(.L_x_3420) ;  /* 0x000035c000008947 */ /* 0x000fea0003800000 */
[----:B------:R-:W-:Y:S02]  /*9830*/  MOV R159, R156 ;  /* 0x0000009c009f7202 */ /* 0x000fe40000000f00 */
[----:B------:R-:W-:Y:S02]  /*9840*/  MOV R158, R157 ;  /* 0x0000009d009e7202 */ /* 0x000fe40000000f00 */
.L_x_3421:
[----:B------:R-:W2:Y:S01]  /*9850*/  LDL R156, [R1+0x8] ;  /* 0x00000800019c7983 */ /* 0x000ea20000100800 */
[----:B------:R-:W-:Y:S04]  /*9860*/  DEPBAR.LE SB0, 0x0 ;  /* 0x000080000000791a */ /* 0x000fe80000000000 */
[----:B------:R-:W-:Y:S01]  /*9870*/  WARPSYNC 0xffffffff ;  /* 0xffffffff00007948 */ /* 0x000fe20003800000 */
[----:B------:R-:W3:Y:S06]  /*9880*/  LDL.64 R30, [R1+0x70] ;  /* 0x00007000011e7983 */ /* 0x000eec0000100a00 */
[----:B------:R-:W4:Y:S06]  /*9890*/  LDL R29, [R1+0x44] ;  /* 0x00004400011d7983 */ /* 0x000f2c0000100800 */
[----:B------:R-:W4:Y:S06]  /*98a0*/  LDL R23, [R1+0x7c] ;  /* 0x00007c0001177983 */ /* 0x000f2c0000100800 */
[----:B------:R-:W4:Y:S06]  /*98b0*/  LDL R28, [R1+0x40] ;  /* 0x00004000011c7983 */ /* 0x000f2c0000100800 */
[----:B------:R-:W4:Y:S06]  /*98c0*/  LDL R14, [R1+0x3c] ;  /* 0x00003c00010e7983 */ /* 0x000f2c0000100800 */
[----:B------:R1:W-:Y:S06]  /*98d0*/  STL [R1+0x11c], R130 ;  /* 0x00011c8201007387 */ /* 0x0003ec0000100800 */
[----:B------:R-:W-:Y:S06]  /*98e0*/  BAR.SYNC.DEFER_BLOCKING 0x0 ;  /* 0x0000000000007b1d */ /* 0x000fec0000010000 */
[----:B------:R-:W2:Y:S06]  /*98f0*/  LDSM.16.M88.4 R8, [R249] ;  /* 0x00000000f908783b */ /* 0x000eac0000000200 */
[----:B-1----:R-:W4:Y:S06]  /*9900*/  LDL.LU R130, [R1+0x5c] ;  /* 0x00005c0001827983 */ /* 0x002f2c0000300800 */
[----:B------:R1:W-:Y:S06]  /*9910*/  STL [R1+0x118], R131 ;  /* 0x0001188301007387 */ /* 0x0003ec0000100800 */
[----:B------:R-:W2:Y:S06]  /*9920*/  LDSM.16.M88.4 R16, [R249+0x800] ;  /* 0x00080000f910783b */ /* 0x000eac0000000200 */
[----:B------:R-:W2:Y:S06]  /*9930*/  LDSM.16.M88.4 R24, [R249+0x1000] ;  /* 0x00100000f918783b */ /* 0x000eac0000000200 */
[----:B------:R-:W2:Y:S06]  /*9940*/  LDSM.16.M88.4 R32, [R249+0x1800] ;  /* 0x00180000f920783b */ /* 0x000eac0000000200 */
[----:B------:R-:W4:Y:S06]  /*9950*/  LDL R157, [R1+0x2c] ;  /* 0x00002c00019d7983 */ /* 0x000f2c0000100800 */
[----:B-1----:R-:W4:Y:S06]  /*9960*/  LDL R131, [R1+0x58] ;  /* 0x0000580001837983 */ /* 0x002f2c0000100800 */
[----:B--2---:R1:W2:Y:S01]  /*9970*/  LDSM.16.M88.4 R176, [R156] ;  /* 0x000000009cb0783b */ /* 0x0042a20000000200 */
[----:B---3--:R-:W-:Y:S05]  /*9980*/  IADD3 R15, P0, R30, 0x40, RZ ;  /* 0x000000401e0f7810 */ /* 0x008fea0007f1e0ff */
[----:B----4-:R3:W4:Y:S01]  /*9990*/  LDSM.16.M88.4 R180, [R29] ;  /* 0x000000001db4783b */ /* 0x0107220000000200 */
[----:B------:R-:W-:Y:S05]  /*99a0*/  IADD3.X R21, RZ, R23, RZ, P0, !PT ;  /* 0x00000017ff157210 */ /* 0x000fea00007fe4ff */
[----:B-1----:R-:W4:Y:S06]  /*99b0*/  LDL R156, [R1] ;  /* 0x00000000019c7983 */ /* 0x002f2c0000100800 */
[----:B------:R-:W1:Y:S06]  /*99c0*/  LDSM.16.M88.4 R184, [R28] ;  /* 0x000000001cb8783b */ /* 0x000e6c0000000200 */
[----:B------:R1:W1:Y:S01]  /*99d0*/  LDSM.16.M88.4 R188, [R14] ;  /* 0x000000000ebc783b */ /* 0x0002620000000200 */
[----:B------:R-:W-:Y:S01]  /*99e0*/  SHF.R.S32.HI R0, RZ, 0x1f, R130 ;  /* 0x0000001fff007819 */ /* 0x000fe20000011482 */
[----:B------:R-:W-:Y:S04]  /*99f0*/  IMAD.WIDE.U32 R6, R130, c[0x0][0x208], RZ ;  /* 0x0000820082067a25 */ /* 0x000fe800078e00ff */
        /* <DEDUP_REMOVED lines=14> */
[----:B------:R-:W-:Y:S01]  /*9ae0*/  IADD3.X R22, RZ, R23, RZ, P0, !PT ;  /* 0x00000017ff167210 */ /* 0x000fe200007fe4ff */
[----:B------:R-:W-:Y:S01]  /*9af0*/  @!PT LDS RZ, [RZ] ;  /* 0x00000000fffff984 */ /* 0x000fe20000000800 */
[----:B------:R-:W-:Y:S01]  /*9b00*/  @!PT LDS RZ, [RZ] ;  /* 0x00000000fffff984 */ /* 0x000fe20000000800 */
[----:B------:R-:W-:Y:S01]  /*9b10*/  @!PT LDS RZ, [RZ] ;  /* 0x00000000fffff984 */ /* 0x000fe20000000800 */
[----:B------:R1:W-:Y:S01]  /*9b20*/  LDGSTS.E.BYPASS.LTC128B.128 [R131+0x100], [R12.64], !P5 ;  /* 0x001000000c837fae */ /* 0x0003e2000e901d46 */
[----:B------:R-:W-:Y:S05]  /*9b30*/  IADD3 R3, P0, R4, R20, RZ ;  /* 0x0000001404037210 */ /* 0x000fea0007f1e0ff */
[----:B------:R2:W-:Y:S01]  /*9b40*/  LDGSTS.E.BYPASS.LTC128B.128 [R131+0x2100], [R6.64], !P4 ;  /* 0x0210000006837fae */ /* 0x0005e2000e101d46 */
[----:B-1----:R-:W-:Y:S02]  /*9b50*/  MOV R12, c[0x0][0x208] ;  /* 0x00008200000c7a02 */ /* 0x002fe40000000f00 */
[----:B------:R-:W-:Y:S02]  /*9b60*/  MOV R13, c[0x0][0x20c] ;  /* 0x00008300000d7a02 */ /* 0x000fe40000000f00 */
[----:B------:R-:W-:Y:S02]  /*9b70*/  LEA R2, P1, R12, R4, 0x5 ;  /* 0x000000040c027211 */ /* 0x000fe400078228ff */
[C---:B--2---:R-:W-:Y:S02]  /*9b80*/  LEA R6, P6, R3.reuse, c[0x0][0x1f8], 0x1 ;  /* 0x00007e0003067a11 */ /* 0x044fe400078c08ff */
[----:B------:R-:W-:Y:S02]  /*9b90*/  IADD3.X R7, R0, R22, RZ, P0, !PT ;  /* 0x0000001600077210 */ /* 0x000fe400007fe4ff */
[----:B------:R-:W-:Y:S02]  /*9ba0*/  IADD3 R5, P0, R30, 0xc0, RZ ;  /* 0x000000c01e057810 */ /* 0x000fe40007f1e0ff */
[----:B------:R-:W-:Y:S02]  /*9bb0*/  LEA.HI.X R7, R3, c[0x0][0x1fc], R7, 0x1, P6 ;  /* 0x00007f0003077a11 */ /* 0x000fe400030f0c07 */
[----:B------:R-:W-:Y:S02]  /*9bc0*/  LEA.HI.X R3, R12, R0, R13, 0x5, P1 ;  /* 0x000000000c037211 */ /* 0x000fe400008f2c0d */
[----:B------:R-:W-:Y:S01]  /*9bd0*/  IADD3 R4, P1, R4, R5, RZ ;  /* 0x0000000504047210 */ /* 0x000fe20007f3e0ff */
[----:B------:R1:W-:Y:S01]  /*9be0*/  LDGSTS.E.BYPASS.LTC128B.128 [R131+0x4100], [R6.64], !P3 ;  /* 0x0410000006837fae */ /* 0x0003e2000d901d46 */
[----:B---3--:R-:W-:Y:S02]  /*9bf0*/  IADD3.X R29, RZ, R23, RZ, P0, !PT ;  /* 0x00000017ff1d7210 */ /* 0x008fe400007fe4ff */
        /* <DEDUP_REMOVED lines=21> */
[----:B------:R-:W-:Y:S02]  /*9d50*/  LEA.HI.X R23, R0, c[0x0][0x1fc], R2, 0x1, P1 ;  /* 0x00007f0000177a11 */ /* 0x000fe400008f0c02 */
[----:B------:R-:W3:Y:S01]  /*9d60*/  LDL R0, [R1+0x30] ;  /* 0x0000300001007983 */ /* 0x000ee20000100800 */
[C---:B------:R-:W-:Y:S04]  /*9d70*/  LEA R2, P0, R28.reuse, c[0x0][0x1f8], 0x1 ;  /* 0x00007e001c027a11 */ /* 0x040fe800078008ff */
[----:B------:R-:W-:Y:S01]  /*9d80*/  LEA.HI.X R3, R28, c[0x0][0x1fc], R3, 0x1, P0 ;  /* 0x00007f001c037a11 */ /* 0x000fe200000f0c03 */
[----:B------:R2:W-:Y:S01]  /*9d90*/  LDGSTS.E.BYPASS.LTC128B.128 [R131+0x5100], [R22.64], !P3 ;  /* 0x0510000016837fae */ /* 0x0005e2000d901d46 */
[C---:B-1----:R-:W-:Y:S05]  /*9da0*/  HMMA.16816.F32.BF16 R12, R168.reuse, R16, RZ ;  /* 0x00000010a80c723c */ /* 0x042fea00000418ff */
[----:B------:R1:W-:Y:S03]  /*9db0*/  LDGSTS.E.BYPASS.LTC128B.128 [R131+0x7100], [R2.64], !P2 ;  /* 0x0710000002837fae */ /* 0x0003e6000d101d46 */
[C---:B------:R-:W-:Y:S03]  /*9dc0*/  HMMA.16816.F32.BF16 R16, R168.reuse, R18, RZ ;  /* 0x00000012a810723c */ /* 0x040fe600000418ff */
[----:B------:R-:W0:Y:S05]  /*9dd0*/  LDGDEPBAR ;  /* 0x00000000000079af */ /* 0x000e2a0000000000 */
[C---:B--2---:R-:W-:Y:S01]  /*9de0*/  HMMA.16816.F32.BF16 R20, R168.reuse, R24, RZ ;  /* 0x00000018a814723c */ /* 0x044fe200000418ff */
[----:B-1----:R-:W2:Y:S07]  /*9df0*/  LDL R2, [R1+0x38] ;  /* 0x0000380001027983 */ /* 0x002eae0000100800 */
[C---:B------:R-:W-:Y:S01]  /*9e00*/  HMMA.16816.F32.BF16 R24, R168.reuse, R26, RZ ;  /* 0x0000001aa818723c */ /* 0x040fe200000418ff */
[----:B------:R-:W2:Y:S07]  /*9e10*/  LDL R3, [R1+0x34] ;  /* 0x0000340001037983 */ /* 0x000eae0000100800 */
[C---:B------:R-:W-:Y:S08]  /*9e20*/  HMMA.16816.F32.BF16 R28, R168.reuse, R32, RZ ;  /* 0x00000020a81c723c */ /* 0x040ff000000418ff */
[----:B------:R-:W-:Y:S08]  /*9e30*/  HMMA.16816.F32.BF16 R32, R168, R34, RZ ;  /* 0x00000022a820723c */ /* 0x000ff000000418ff */
[C---:B------:R-:W-:Y:S08]  /*9e40*/  HMMA.16816.F32.BF16 R4, R172.reuse, R176, R4 ;  /* 0x000000b0ac04723c */ /* 0x040ff00000041804 */
[C---:B------:R-:W-:Y:S08]  /*9e50*/  HMMA.16816.F32.BF16 R8, R172.reuse, R178, R8 ;  /* 0x000000b2ac08723c */ /* 0x040ff00000041808 */
[C---:B----4-:R-:W-:Y:S08]  /*9e60*/  HMMA.16816.F32.BF16 R12, R172.reuse, R180, R12 ;  /* 0x000000b4ac0c723c */ /* 0x050ff0000004180c */
[C---:B------:R-:W-:Y:S08]  /*9e70*/  HMMA.16816.F32.BF16 R16, R172.reuse, R182, R16 ;  /* 0x000000b6ac10723c */ /* 0x040ff00000041810 */
[C---:B------:R-:W-:Y:S08]  /*9e80*/  HMMA.16816.F32.BF16 R20, R172.reuse, R184, R20 ;  /* 0x000000b8ac14723c */ /* 0x040ff00000041814 */
[C---:B------:R-:W-:Y:S01]  /*9e90*/  HMMA.16816.F32.BF16 R24, R172.reuse, R186, R24 ;  /* 0x000000baac18723c */ /* 0x040fe20000041818 */
[----:B------:R-:W1:Y:S07]  /*9ea0*/  LDSM.16.M88.4 R176, [R156] ;  /* 0x000000009cb0783b */ /* 0x000e6e0000000200 */
[C---:B------:R-:W-:Y:S01]  /*9eb0*/  HMMA.16816.F32.BF16 R28, R172.reuse, R188, R28 ;  /* 0x000000bcac1c723c */ /* 0x040fe2000004181c */
[----:B------:R-:W4:Y:S07]  /*9ec0*/  LDSM.16.M88.4 R180, [R156+0x800] ;  /* 0x000800009cb4783b */ /* 0x000f2e0000000200 */
[----:B------:R-:W-:Y:S01]  /*9ed0*/  HMMA.16816.F32.BF16 R32, R172, R190, R32 ;  /* 0x000000beac20723c */ /* 0x000fe20000041820 */
[----:B------:R-:W4:Y:S06]  /*9ee0*/  LDSM.16.M88.4 R184, [R156+0x1000] ;  /* 0x001000009cb8783b */ /* 0x000f2c0000000200 */
[----:B------:R-:W2:Y:S06]  /*9ef0*/  LDL.64 R188, [R1+0x68] ;  /* 0x0000680001bc7983 */ /* 0x000eac0000100a00 */
[----:B------:R-:W2:Y:S01]  /*9f00*/  LDL R190, [R1+0x78] ;  /* 0x0000780001be7983 */ /* 0x000ea20000100800 */
[C---:B-1----:R-:W-:Y:S08]  /*9f10*/  HMMA.16816.F32.BF16 R4, R192.reuse, R176, R4 ;  /* 0x000000b0c004723c */ /* 0x042ff00000041804 */
[C---:B------:R-:W-:Y:S01]  /*9f20*/  HMMA.16816.F32.BF16 R8, R192.reuse, R178, R8 ;  /* 0x000000b2c008723c */ /* 0x040fe20000041808 */
[----:B------:R-:W1:Y:S07]  /*9f30*/  LDSM.16.M88.4 R176, [R156+0x1800] ;  /* 0x001800009cb0783b */ /* 0x000e6e0000000200 */
[C---:B----4-:R-:W-:Y:S08]  /*9f40*/  HMMA.16816.F32.BF16 R12, R192.reuse, R180, R12 ;  /* 0x000000b4c00c723c */ /* 0x050ff0000004180c */
[C---:B------:R-:W-:Y:S01]  /*9f50*/  HMMA.16816.F32.BF16 R16, R192.reuse, R182, R16 ;  /* 0x000000b6c010723c */ /* 0x040fe20000041810 */
[----:B------:R-:W4:Y:S07]  /*9f60*/  LDSM.16.M88.4 R180, [R250] ;  /* 0x00000000fab4783b */ /* 0x000f2e0000000200 */
[C---:B------:R-:W-:Y:S08]  /*9f70*/  HMMA.16816.F32.BF16 R20, R192.reuse, R184, R20 ;  /* 0x000000b8c014723c */ /* 0x040ff00000041814 */
        /* <DEDUP_REMOVED lines=8> */
[C---:B------:R-:W-:Y:S08]  /*a000*/  HMMA.16816.F32.BF16 R12, R196.reuse, R184, R12 ;  /* 0x000000b8c40c723c */ /* 0x040ff0000004180c */
        /* <DEDUP_REMOVED lines=8> */
[C---:B------:R-:W-:Y:S08]  /*a090*/  HMMA.16816.F32.BF16 R4, R200.reuse, R184, R4 ;  /* 0x000000b8c804723c */ /* 0x040ff00000041804 */
[C---:B------:R-:W-:Y:S01]  /*a0a0*/  HMMA.16816.F32.BF16 R8, R200.reuse, R186, R8 ;  /* 0x000000bac808723c */ /* 0x040fe20000041808 */
[----:B------:R-:W3:Y:S07]  /*a0b0*/  LDSM.16.M88.4 R184, [R249+0x3800] ;  /* 0x00380000f9b8783b */ /* 0x000eee0000000200 */
[C---:B-1----:R-:W-:Y:S08]  /*a0c0*/  HMMA.16816.F32.BF16 R12, R200.reuse, R176, R12 ;  /* 0x000000b0c80c723c */ /* 0x042ff0000004180c */
[C---:B------:R-:W-:Y:S08]  /*a0d0*/  HMMA.16816.F32.BF16 R16, R200.reuse, R178, R16 ;  /* 0x000000b2c810723c */ /* 0x040ff00000041810 */
[C---:B----4-:R-:W-:Y:S08]  /*a0e0*/  HMMA.16816.F32.BF16 R20, R200.reuse, R180, R20 ;  /* 0x000000b4c814723c */ /* 0x050ff00000041814 */
[C---:B------:R-:W-:Y:S08]  /*a0f0*/  HMMA.16816.F32.BF16 R24, R200.reuse, R182, R24 ;  /* 0x000000b6c818723c */ /* 0x040ff00000041818 */
[C---:B---3--:R-:W-:Y:S08]  /*a100*/  HMMA.16816.F32.BF16 R28, R200.reuse, R184, R28 ;  /* 0x000000b8c81c723c */ /* 0x048ff0000004181c */
[----:B------:R-:W-:Y:S01]  /*a110*/  HMMA.16816.F32.BF16 R32, R200, R186, R32 ;  /* 0x000000bac820723c */ /* 0x000fe20000041820 */
[----:B------:R1:W-:Y:S06]  /*a120*/  LDSM.16.M88.4 R184, [R0] ;  /* 0x0000000000b8783b */ /* 0x0003ec0000000200 */
[----:B--2---:R3:W3:Y:S06]  /*a130*/  LDSM.16.M88.4 R176, [R2] ;  /* 0x0000000002b0783b */ /* 0x0046ec0000000200 */
[----:B------:R4:W3:Y:S06]  /*a140*/  LDSM.16.M88.4 R180, [R3] ;  /* 0x0000000003b4783b */ /* 0x0008ec0000000200 */
[----:B-1----:R-:W2:Y:S06]  /*a150*/  LDL R0, [R1+0x1c] ;  /* 0x00001c0001007983 */ /* 0x002eac0000100800 */
[----:B---3--:R-:W3:Y:S06]  /*a160*/  LDL R2, [R1+0x20] ;  /* 0x0000200001027983 */ /* 0x008eec0000100800 */
[----:B----4-:R-:W4:Y:S01]  /*a170*/  LDL R3, [R1+0x24] ;  /* 0x0000240001037983 */ /* 0x010f220000100800 */
        /* <DEDUP_REMOVED lines=46> */
[----:B---3--:R1:W-:Y:S06]  /*a460*/  LDSM.16.M88.4 R176, [R2] ;  /* 0x0000000002b0783b */ /* 0x0083ec0000000200 */
[----:B----4-:R3:W-:Y:S06]  /*a470*/  LDSM.16.M88.4 R184, [R3] ;  /* 0x0000000003b8783b */ /* 0x0107ec0000000200 */
[----:B-1----:R-:W4:Y:S06]  /*a480*/  LDL R2, [R1+0x10] ;  /* 0x0000100001027983 */ /* 0x002f2c0000100800 */
[----:B---3--:R-:W3:Y:S06]  /*a490*/  LDL R3, [R1+0x14] ;  /* 0x0000140001037983 */ /* 0x008eec0000100800 */
[----:B--2---:R1:W2:Y:S06]  /*a4a0*/  LDSM.16.M88.4 R180, [R157] ;  /* 0x000000009db4783b */ /* 0x0042ac0000000200 */
        /* <DEDUP_REMOVED lines=8> */
[----:B-1----:R-:W4:Y:S07]  /*a530*/  LDL R0, [R1+0xc] ;  /* 0x00000c0001007983 */ /* 0x002f2e0000100800 */
[C---:B------:R-:W-:Y:S01]  /*a540*/  HMMA.16816.F32.BF16 R24, R220.reuse, R178, R24 ;  /* 0x000000b2dc18723c */ /* 0x040fe20000041818 */
[----:B------:R-:W1:Y:S07]  /*a550*/  LDSM.16.M88.4 R176, [R156+0x4800] ;  /* 0x004800009cb0783b */ /* 0x000e6e0000000200 */
[C---:B--2---:R-:W-:Y:S08]  /*a560*/  HMMA.16816.F32.BF16 R28, R220.reuse, R180, R28 ;  /* 0x000000b4dc1c723c */ /* 0x044ff0000004181c */
[----:B------:R-:W-:Y:S01]  /*a570*/  HMMA.16816.F32.BF16 R32, R220, R182, R32 ;  /* 0x000000b6dc20723c */ /* 0x000fe20000041820 */
[----:B------:R-:W2:Y:S07]  /*a580*/  LDSM.16.M88.4 R180, [R156+0x5000] ;  /* 0x005000009cb4783b */ /* 0x000eae0000000200 */
[C---:B------:R-:W-:Y:S08]  /*a590*/  HMMA.16816.F32.BF16 R4, R224.reuse, R184, R4 ;  /* 0x000000b8e004723c */ /* 0x040ff00000041804 */
[C---:B------:R-:W-:Y:S01]  /*a5a0*/  HMMA.16816.F32.BF16 R8, R224.reuse, R186, R8 ;  /* 0x000000bae008723c */ /* 0x040fe20000041808 */
[----:B------:R-:W2:Y:S07]  /*a5b0*/  LDSM.16.M88.4 R184, [R156+0x5800] ;  /* 0x005800009cb8783b */ /* 0x000eae0000000200 */
[C---:B-1----:R-:W-:Y:S08]  /*a5c0*/  HMMA.16816.F32.BF16 R12, R224.reuse, R176, R12 ;  /* 0x000000b0e00c723c */ /* 0x042ff0000004180c */
[C---:B------:R-:W-:Y:S01]  /*a5d0*/  HMMA.16816.F32.BF16 R16, R224.reuse, R178, R16 ;  /* 0x000000b2e010723c */ /* 0x040fe20000041810 */
[----:B------:R-:W1:Y:S07]  /*a5e0*/  LDSM.16.M88.4 R176, [R250+0x4000] ;  /* 0x00400000fab0783b */ /* 0x000e6e0000000200 */
[C---:B--2---:R-:W-:Y:S08]  /*a5f0*/  HMMA.16816.F32.BF16 R20, R224.reuse, R180, R20 ;  /* 0x000000b4e014723c */ /* 0x044ff00000041814 */
[C---:B------:R-:W-:Y:S01]  /*a600*/  HMMA.16816.F32.BF16 R24, R224.reuse, R182, R24 ;  /* 0x000000b6e018723c */ /* 0x040fe20000041818 */
[----:B------:R-:W2:Y:S07]  /*a610*/  LDSM.16.M88.4 R180, [R250+0x4800] ;  /* 0x00480000fab4783b */ /* 0x000eae0000000200 */
[C---:B------:R-:W-:Y:S08]  /*a620*/  HMMA.16816.F32.BF16 R28, R224.reuse, R184, R28 ;  /* 0x000000b8e01c723c */ /* 0x040ff0000004181c */
        /* <DEDUP_REMOVED lines=17> */
[C---:B------:R-:W-:Y:S08]  /*a740*/  HMMA.16816.F32.BF16 R12, R232.reuse, R184, R12 ;  /* 0x000000b8e80c723c */ /* 0x040ff0000004180c */
[C---:B------:R-:W-:Y:S08]  /*a750*/  HMMA.16816.F32.BF16 R16, R232.reuse, R186, R16 ;  /* 0x000000bae810723c */ /* 0x040ff00000041810 */
[C---:B-1----:R-:W-:Y:S08]  /*a760*/  HMMA.16816.F32.BF16 R20, R232.reuse, R176, R20 ;  /* 0x000000b0e814723c */ /* 0x042ff00000041814 */
[C---:B------:R-:W-:Y:S01]  /*a770*/  HMMA.16816.F32.BF16 R24, R232.reuse, R178, R24 ;  /* 0x000000b2e818723c */ /* 0x040fe20000041818 */
[----:B---3--:R-:W-:Y:S07]  /*a780*/  LDSM.16.M88.4 R176, [R3] ;  /* 0x0000000003b0783b */ /* 0x008fee0000000200 */
[C---:B--2---:R-:W-:Y:S08]  /*a790*/  HMMA.16816.F32.BF16 R28, R232.reuse, R180, R28 ;  /* 0x000000b4e81c723c */ /* 0x044ff0000004181c */
[----:B------:R-:W-:Y:S01]  /*a7a0*/  HMMA.16816.F32.BF16 R32, R232, R182, R32 ;  /* 0x000000b6e820723c */ /* 0x000fe20000041820 */
[----:B----4-:R-:W-:Y:S06]  /*a7b0*/  LDSM.16.M88.4 R180, [R2] ;  /* 0x0000000002b4783b */ /* 0x010fec0000000200 */
[----:B------:R-:W1:Y:S02]  /*a7c0*/  LDSM.16.M88.4 R184, [R157] ;  /* 0x000000009db8783b */ /* 0x000e640000000200 */
[C---:B-1----:R-:W-:Y:S08]  /*a7d0*/  HMMA.16816.F32.BF16 R4, R236.reuse, R184, R4 ;  /* 0x000000b8ec04723c */ /* 0x042ff00000041804 */
[C---:B------:R-:W-:Y:S01]  /*a7e0*/  HMMA.16816.F32.BF16 R8, R236.reuse, R186, R8 ;  /* 0x000000baec08723c */ /* 0x040fe20000041808 */
[----:B------:R-:W1:Y:S07]  /*a7f0*/  LDSM.16.M88.4 R184, [R0] ;  /* 0x0000000000b8783b */ /* 0x000e6e0000000200 */
[C---:B------:R-:W-:Y:S08]  /*a800*/  HMMA.16816.F32.BF16 R12, R236.reuse, R176, R12 ;  /* 0x000000b0ec0c723c */ /* 0x040ff0000004180c */
        /* <DEDUP_REMOVED lines=10> */
[----:B------:R2:W4:Y:S07]  /*a8b0*/  LDSM.16.M88.4 R176, [R156+0x7800] ;  /* 0x007800009cb0783b */ /* 0x00052e0000000200 */
[C---:B---3--:R-:W-:Y:S08]  /*a8c0*/  HMMA.16816.F32.BF16 R12, R240.reuse, R180, R12 ;  /* 0x000000b4f00c723c */ /* 0x048ff0000004180c */
[C---:B------:R-:W-:Y:S01]  /*a8d0*/  HMMA.16816.F32.BF16 R16, R240.reuse, R182, R16 ;  /* 0x000000b6f010723c */ /* 0x040fe20000041810 */
[----:B------:R-:W3:Y:S06]  /*a8e0*/  LDSM.16.M88.4 R180, [R250+0x6000] ;  /* 0x00600000fab4783b */ /* 0x000eec0000000200 */
[----:B--2---:R-:W2:Y:S01]  /*a8f0*/  LDL R156, [R1+0x80] ;  /* 0x00008000019c7983 */ /* 0x004ea20000100800 */
[C---:B-1----:R-:W-:Y:S08]  /*a900*/  HMMA.16816.F32.BF16 R20, R240.reuse, R184, R20 ;  /* 0x000000b8f014723c */ /* 0x042ff00000041814 */
[C---:B------:R-:W-:Y:S01]  /*a910*/  HMMA.16816.F32.BF16 R24, R240.reuse, R186, R24 ;  /* 0x000000baf018723c */ /* 0x040fe20000041818 */
[----:B------:R-:W1:Y:S07]  /*a920*/  LDSM.16.M88.4 R184, [R250+0x6800] ;  /* 0x00680000fab8783b */ /* 0x000e6e0000000200 */
[C---:B----4-:R-:W-:Y:S08]  /*a930*/  HMMA.16816.F32.BF16 R28, R240.reuse, R176, R28 ;  /* 0x000000b0f01c723c */ /* 0x050ff0000004181c */
[----:B------:R-:W-:Y:S01]  /*a940*/  HMMA.16816.F32.BF16 R32, R240, R178, R32 ;  /* 0x000000b2f020723c */ /* 0x000fe20000041820 */
[----:B------:R-:W4:Y:S07]  /*a950*/  LDSM.16.M88.4 R176, [R250+0x7000] ;  /* 0x00700000fab0783b */ /* 0x000f2e0000000200 */
[C---:B---3--:R-:W-:Y:S08]  /*a960*/  HMMA.16816.F32.BF16 R4, R244.reuse, R180, R4 ;  /* 0x000000b4f404723c */ /* 0x048ff00000041804 */
[C---:B------:R-:W-:Y:S01]  /*a970*/  HMMA.16816.F32.BF16 R8, R244.reuse, R182, R8 ;  /* 0x000000b6f408723c */ /* 0x040fe20000041808 */
[----:B------:R-:W3:Y:S01]  /*a980*/  LDSM.16.M88.4 R180, [R250+0x7800] ;  /* 0x00780000fab4783b */ /* 0x000ee20000000200 */
[----:B------:R-:W-:Y:S05]  /*a990*/  DEPBAR.LE SB0, 0x0 ;  /* 0x000080000000791a */ /* 0x000fea0000000000 */
[----:B------:R-:W-:Y:S01]  /*a9a0*/  BAR.SYNC.DEFER_BLOCKING 0x0 ;  /* 0x0000000000007b1d */ /* 0x000fe20000010000 */
[C---:B-1----:R-:W-:Y:S08]  /*a9b0*/  HMMA.16816.F32.BF16 R12, R244.reuse, R184, R12 ;  /* 0x000000b8f40c723c */ /* 0x042ff0000004180c */
[----:B------:R-:W-:Y:S01]  /*a9c0*/  FMNMX.FTZ R0, R4, R158, !PT ;  /* 0x0000009e04007209 */ /* 0x000fe20007810000 */
[C---:B------:R-:W-:Y:S03]  /*a9d0*/  HMMA.16816.F32.BF16 R16, R244.reuse, R186, R16 ;  /* 0x000000baf410723c */ /* 0x040fe60000041810 */
[----:B------:R-:W-:Y:S02]  /*a9e0*/  FMNMX.FTZ R0, R5, R0, !PT ;  /* 0x0000000005007209 */ /* 0x000fe40007810000 */
[----:B------:R-:W-:Y:S03]  /*a9f0*/  FMNMX.FTZ R2, R6, R159, !PT ;  /* 0x0000009f06027209 */ /* 0x000fe60007810000 */
[C---:B----4-:R-:W-:Y:S04]  /*aa00*/  HMMA.16816.F32.BF16 R20, R244.reuse, R176, R20 ;  /* 0x000000b0f414723c */ /* 0x050fe80000041814 */
[----:B------:R-:W-:Y:S02]  /*aa10*/  FMNMX.FTZ R0, R8, R0, !PT ;  /* 0x0000000008007209 */ /* 0x000fe40007810000 */
[----:B------:R-:W-:Y:S02]  /*aa20*/  FMNMX.FTZ R2, R7, R2, !PT ;  /* 0x0000000207027209 */ /* 0x000fe40007810000 */
[C---:B------:R-:W-:Y:S04]  /*aa30*/  HMMA.16816.F32.BF16 R24, R244.reuse, R178, R24 ;  /* 0x000000b2f418723c */ /* 0x040fe80000041818 */
[----:B------:R-:W-:Y:S02]  /*aa40*/  FMNMX.FTZ R0, R9, R0, !PT ;  /* 0x0000000009007209 */ /* 0x000fe40007810000 */
[----:B------:R-:W-:Y:S02]  /*aa50*/  FMNMX.FTZ R2, R10, R2, !PT ;  /* 0x000000020a027209 */ /* 0x000fe40007810000 */
[C---:B---3--:R-:W-:Y:S04]  /*aa60*/  HMMA.16816.F32.BF16 R28, R244.reuse, R180, R28 ;  /* 0x000000b4f41c723c */ /* 0x048fe8000004181c */
[----:B------:R-:W-:Y:S02]  /*aa70*/  FMNMX.FTZ R0, R12, R0, !PT ;  /* 0x000000000c007209 */ /* 0x000fe40007810000 */
[----:B------:R-:W-:Y:S02]  /*aa80*/  FMNMX.FTZ R2, R11, R2, !PT ;  /* 0x000000020b027209 */ /* 0x000fe40007810000 */
        /* <DEDUP_REMOVED lines=23> */
[----:B------:R-:W-:Y:S04]  /*ac00*/  FMNMX.FTZ R0, R34, R0, !PT ;  /* 0x0000000022007209 */ /* 0x000fe80007810000 */
[----:B------:R-:W-:Y:S05]  /*ac10*/  FMNMX.FTZ R0, R35, R0, !PT ;  /* 0x0000000023007209 */ /* 0x000fea0007810000 */
[----:B------:R-:W3:Y:S01]  /*ac20*/  SHFL.BFLY PT, R2, R0, 0x2, 0x1f ;  /* 0x0c401f0000027f89 */ /* 0x000ee200000e0000 */
[----:B-1----:R-:W-:Y:S05]  /*ac30*/  FMNMX.FTZ R180, R3, R180, !PT ;  /* 0x000000b403b47209 */ /* 0x002fea0007810000 */
[----:B------:R-:W1:Y:S01]  /*ac40*/  SHFL.BFLY PT, R181, R180, 0x1, 0x1f ;  /* 0x0c201f00b4b57f89 */ /* 0x000e6200000e0000 */
[----:B---3--:R-:W-:Y:S05]  /*ac50*/  FMNMX.FTZ R0, R0, R2, !PT ;  /* 0x0000000200007209 */ /* 0x008fea0007810000 */
[----:B------:R-:W3:Y:S01]  /*ac60*/  SHFL.BFLY PT, R3, R0, 0x1, 0x1f ;  /* 0x0c201f0000037f89 */ /* 0x000ee200000e0000 */
[C---:B--2---:R-:W-:Y:S02]  /*ac70*/  ISETP.GT.AND P0, PT, R130.reuse, R156, PT ;  /* 0x0000009c8200720c */ /* 0x044fe40003f04270 */
[----:B------:R-:W-:Y:S05]  /*ac80*/  IADD3 R130, R130, -0x1, RZ ;  /* 0xffffffff82827810 */ /* 0x000fea0007ffe0ff */
[----:B------:R2:W-:Y:S06]  /*ac90*/  STL [R1+0x5c], R130 ;  /* 0x00005c8201007387 */ /* 0x0005ec0000100800 */
[----:B------:R-:W-:Y:S02]  /*aca0*/  @P0 SHF.R.S32.HI R156, RZ, 0x1f, R130 ;  /* 0x0000001fff9c0819 */ /* 0x000fe40000011482 */
[----:B------:R-:W-:Y:S03]  /*acb0*/  @P0 IADD3 R187, P1, R188, 0x40, RZ ;  /* 0x00000040bcbb0810 */ /* 0x000fe60007f3e0ff */
[----:B------:R-:W-:Y:S01]  /*acc0*/  @P0 IMAD R176, R156, c[0x0][0x1e0], RZ ;  /* 0x000078009cb00a24 */ /* 0x000fe200078e02ff */
[----:B------:R-:W-:Y:S01]  /*acd0*/  @P0 IADD3.X R186, RZ, R190, RZ, P1, !PT ;  /* 0x000000beffba0210 */ /* 0x000fe20000ffe4ff */
[C---:B------:R-:W-:Y:S04]  /*ace0*/  @P0 IMAD.WIDE.U32 R156, R130.reuse, c[0x0][0x1e0], RZ ;  /* 0x00007800829c0a25 */ /* 0x040fe800078e00ff */
[----:B------:R-:W-:Y:S01]  /*acf0*/  @P0 IMAD R176, R130, c[0x0][0x1e4], R176 ;  /* 0x0000790082b00a24 */ /* 0x000fe200078e02b0 */
[C---:B------:R-:W-:Y:S04]  /*ad00*/  @P0 SHF.L.U32 R177, R156.reuse, 0x6, RZ ;  /* 0x000000069cb10819 */ /* 0x040fe800000006ff */
[----:B------:R-:W-:Y:S02]  /*ad10*/  @P0 IADD3 R176, R157, R176, RZ ;  /* 0x000000b09db00210 */ /* 0x000fe40007ffe0ff */
[----:B------:R-:W-:Y:S01]  /*ad20*/  @P0 IADD3 R157, P6, R177, R188, RZ ;  /* 0x000000bcb19d0210 */ /* 0x000fe20007fde0ff */
[----:B--2---:R-:W2:Y:S01]  /*ad30*/  LDL.LU R130, [R1+0x11c] ;  /* 0x00011c0001827983 */ /* 0x004ea20000300800 */
[----:B------:R-:W-:Y:S02]  /*ad40*/  @P0 SHF.L.U64.HI R176, R156, 0x6, R176 ;  /* 0x000000069cb00819 */ /* 0x000fe400000102b0 */
[----:B------:R-:W-:Y:S02]  /*ad50*/  @P0 LEA R178, P1, R157, c[0x0][0x1c8], 0x1 ;  /* 0x000072009db20a11 */ /* 0x000fe400078208ff */
[----:B------:R-:W-:Y:S02]  /*ad60*/  @P0 IADD3.X R156, R176, R190, RZ, P6, !PT ;  /* 0x000000beb09c0210 */ /* 0x000fe400037fe4ff */
[----:B------:R-:W-:Y:S02]  /*ad70*/  @P0 IADD3 R2, P6, R177, R187, RZ ;  /* 0x000000bbb1020210 */ /* 0x000fe40007fde0ff */
[----:B------:R-:W-:Y:S02]  /*ad80*/  @P0 LEA.HI.X R179, R157, c[0x0][0x1cc], R156, 0x1, P1 ;  /* 0x000073009db30a11 */ /* 0x000fe400008f0c9c */
[----:B------:R-:W-:Y:S02]  /*ad90*/  @P0 LEA R182, P1, R2, c[0x0][0x1c8], 0x1 ;  /* 0x0000720002b60a11 */ /* 0x000fe400078208ff */
[----:B------:R-:W-:Y:S01]  /*ada0*/  @P0 IADD3.X R156, R176, R186, RZ, P6, !PT ;  /* 0x000000bab09c0210 */ /* 0x000fe200037fe4ff */
[----:B------:R4:W-:Y:S01]  /*adb0*/  @P0 LDGSTS.E.BYPASS.LTC128B.128 [R131+0x10100], [R178.64], !P5 ;  /* 0x10100000b2830fae */ /* 0x0009e2000e901d46 */
[----:B-1----:R-:W-:Y:S02]  /*adc0*/  FMNMX.FTZ R157, R180, R181, !PT ;  /* 0x000000b5b49d7209 */ /* 0x002fe40007810000 */
[----:B------:R-:W-:Y:S02]  /*add0*/  @P0 LEA.HI.X R183, R2, c[0x0][0x1cc], R156, 0x1, P1 ;  /* 0x0000730002b70a11 */ /* 0x000fe400008f0c9c */
[----:B------:R-:W-:Y:S01]  /*ade0*/  @P0 IADD3 R185, P1, R188, 0x80, RZ ;  /* 0x00000080bcb90810 */ /* 0x000fe20007f3e0ff */
[----:B------:R-:W-:Y:S01]  /*adf0*/  FADD.FTZ R2, -R157, R158 ;  /* 0x0000009e9d027221 */ /* 0x000fe20000010100 */
[----:B---3--:R-:W-:Y:S01]  /*ae00*/  FMNMX.FTZ R156, R0, R3, !PT ;  /* 0x00000003009c7209 */ /* 0x008fe20007810000 */
[----:B------:R1:W-:Y:S01]  /*ae10*/  @P0 LDGSTS.E.BYPASS.LTC128B.128 [R131+0x12100], [R182.64], !P4 ;  /* 0x12100000b6830fae */ /* 0x0003e2000e101d46 */
[----:B------:R-:W-:Y:S01]  /*ae20*/  @P0 IADD3.X R184, RZ, R190, RZ, P1, !PT ;  /* 0x000000beffb80210 */ /* 0x000fe20000ffe4ff */
[----:B------:R-:W-:Y:S04]  /*ae30*/  FMUL.FTZ R0, R2, c[0x0][0x2d0] ;  /* 0x0000b40002007a20 */ /* 0x000fe80000410000 */
[----:B------:R3:W3:Y:S01]  /*ae40*/  MUFU.EX2 R2, R0 ;  /* 0x0000000000027308 */ /* 0x0006e20000000800 */
[----:B----4-:R-:W-:Y:S04]  /*ae50*/  @P0 IADD3 R179, P6, R177, R185, RZ ;  /* 0x000000b9b1b30210 */ /* 0x010fe80007fde0ff */
[C---:B------:R-:W-:Y:S02]  /*ae60*/  @P0 LEA R178, P1, R179.reuse, c[0x0][0x1c8], 0x1 ;  /* 0x00007200b3b20a11 */ /* 0x040fe400078208ff */
[----:B------:R-:W-:Y:S02]  /*ae70*/  @P0 IADD3.X R3, R176, R184, RZ, P6, !PT ;  /* 0x000000b8b0030210 */ /* 0x000fe400037fe4ff */
[----:B-1----:R-:W-:Y:S02]  /*ae80*/  MOV R182, R188 ;  /* 0x000000bc00b67202 */ /* 0x002fe40000000f00 */
[----:B------:R-:W-:Y:S01]  /*ae90*/  @P0 LEA.HI.X R179, R179, c[0x0][0x1cc], R3, 0x1, P1 ;  /* 0x00007300b3b30a11 */ /* 0x000fe200008f0c03 */
[----:B---3--:R-:W-:Y:S01]  /*aea0*/  FADD.FTZ R0, -R156, R159 ;  /* 0x0000009f9c007221 */ /* 0x008fe20000010100 */
[----:B------:R-:W-:Y:S01]  /*aeb0*/  @P0 IADD3 R181, P1, R188, 0xc0, RZ ;  /* 0x000000c0bcb50810 */ /* 0x000fe20007f3e0ff */
[----:B------:R-:W-:Y:S01]  /*aec0*/  FMUL.FTZ R188, R157, c[0x0][0x2d0] ;  /* 0x0000b4009dbc7a20 */ /* 0x000fe20000410000 */
[----:B------:R-:W-:Y:S01]  /*aed0*/  MOV R183, R189 ;  /* 0x000000bd00b77202 */ /* 0x000fe20000000f00 */
[----:B------:R1:W-:Y:S01]  /*aee0*/  @P0 LDGSTS.E.BYPASS.LTC128B.128 [R131+0x14100], [R178.64], !P3 ;  /* 0x14100000b2830fae */ /* 0x0003e2000d901d46 */
[----:B------:R-:W-:Y:S01]  /*aef0*/  @P0 IADD3 R3, P6, R177, R181, RZ ;  /* 0x000000b5b1030210 */ /* 0x000fe20007fde0ff */
[--C-:B------:R-:W-:Y:S01]  /*af00*/  FFMA.FTZ R4, R4, c[0x0][0x2d0], -R188.reuse ;  /* 0x0000b40004047a23 */ /* 0x100fe200000108bc */
[----:B------:R-:W-:Y:S01]  /*af10*/  @P0 IADD3.X R180, RZ, R190, RZ, P1, !PT ;  /* 0x000000beffb40210 */ /* 0x000fe20000ffe4ff */
[--C-:B------:R-:W-:Y:S01]  /*af20*/  FFMA.FTZ R5, R5, c[0x0][0x2d0], -R188.reuse ;  /* 0x0000b40005057a23 */ /* 0x100fe200000108bc */
[----:B------:R-:W-:Y:S01]  /*af30*/  @P0 LEA R158, P1, R3, c[0x0][0x1c8], 0x1 ;  /* 0x00007200039e0a11 */ /* 0x000fe200078208ff */
[----:B------:R3:W-:Y:S01]  /*af40*/  MUFU.EX2 R189, R4 ;  /* 0x0000000400bd7308 */ /* 0x0007e20000000800 */
[----:B------:R-:W-:Y:S01]  /*af50*/  @P0 IADD3.X R159, R176, R180, RZ, P6, !PT ;  /* 0x000000b4b09f0210 */ /* 0x000fe200037fe4ff */
[--C-:B------:R-:W-:Y:S02]  /*af60*/  FFMA.FTZ R8, R8, c[0x0][0x2d0], -R188.reuse ;  /* 0x0000b40008087a23 */ /* 0x100fe400000108bc */
[----:B------:R-:W-:Y:S01]  /*af70*/  FFMA.FTZ R9, R9, c[0x0][0x2d0], -R188 ;  /* 0x0000b40009097a23 */ /* 0x000fe200000108bc */
[----:B------:R-:W-:Y:S01]  /*af80*/  @P0 LEA.HI.X R159, R3, c[0x0][0x1cc], R159, 0x1, P1 ;  /* 0x00007300039f0a11 */ /* 0x000fe200008f0c9f */
[----:B------:R-:W-:Y:S01]  /*af90*/  FMUL.FTZ R0, R0, c[0x0][0x2d0] ;  /* 0x0000b40000007a20 */ /* 0x000fe20000410000 */
[----:B------:R-:W-:Y:S01]  /*afa0*/  @P0 MOV R3, c[0x0][0x1e0] ;  /* 0x0000780000030a02 */ /* 0x000fe20000000f00 */
[C---:B------:R-:W-:Y:S02]  /*afb0*/  FMUL.FTZ R132, R2.reuse, R132 ;  /* 0x0000008402847220 */ /* 0x040fe40000410000 */
[----:B------:R4:W-:Y:S01]  /*afc0*/  MUFU.EX2 R191, R5 ;  /* 0x0000000500bf7308 */ /* 0x0009e20000000800 */
[----:B------:R4:W-:Y:S01]  /*afd0*/  @P0 LDGSTS.E.BYPASS.LTC128B.128 [R131+0x16100], [R158.64], !P2 ;  /* 0x161000009e830fae */ /* 0x0009e2000d101d46 */
[C---:B------:R-:W-:Y:S01]  /*afe0*/  @P0 LEA R177, P1, R3.reuse, R177, 0x5 ;  /* 0x000000b103b10211 */ /* 0x040fe200078228ff */
[C---:B------:R-:W-:Y:S02]  /*aff0*/  FMUL.FTZ R133, R2.reuse, R133 ;  /* 0x0000008502857220 */ /* 0x040fe40000410000 */
[C---:B------:R-:W-:Y:S02]  /*b000*/  FMUL.FTZ R136, R2.reuse, R136 ;  /* 0x0000008802887220 */ /* 0x040fe40000410000 */
[C---:B------:R-:W-:Y:S02]  /*b010*/  FMUL.FTZ R137, R2.reuse, R137 ;  /* 0x0000008902897220 */ /* 0x040fe40000410000 */
[C---:B------:R-:W-:Y:S01]  /*b020*/  FMUL.FTZ R140, R2.reuse, R140 ;  /* 0x0000008c028c7220 */ /* 0x040fe20000410000 */
[----:B------:R4:W-:Y:S01]  /*b030*/  MUFU.EX2 R183, R8 ;  /* 0x0000000800b77308 */ /* 0x0009e20000000800 */
[C---:B------:R-:W-:Y:S02]  /*b040*/  FMUL.FTZ R141, R2.reuse, R141 ;  /* 0x0000008d028d7220 */ /* 0x040fe40000410000 */
[C---:B------:R-:W-:Y:S01]  /*b050*/  FMUL.FTZ R144, R2.reuse, R144 ;  /* 0x0000009002907220 */ /* 0x040fe20000410000 */
[----:B---3--:R-:W-:Y:S01]  /*b060*/  @P0 MOV R4, c[0x0][0x1e4] ;  /* 0x0000790000040a02 */ /* 0x008fe20000000f00 */
[C---:B------:R-:W-:Y:S02]  /*b070*/  FMUL.FTZ R145, R2.reuse, R145 ;  /* 0x0000009102917220 */ /* 0x040fe40000410000 */
[C---:B------:R-:W-:Y:S01]  /*b080*/  FMUL.FTZ R148, R2.reuse, R148 ;  /* 0x0000009402947220 */ /* 0x040fe20000410000 */
[----:B------:R-:W-:Y:S01]  /*b090*/  @P0 LEA.HI.X R176, R3, R176, R4, 0x5, P1 ;  /* 0x000000b003b00211 */ /* 0x000fe200008f2c04 */
[C---:B------:R-:W-:Y:S01]  /*b0a0*/  FMUL.FTZ R149, R2.reuse, R149 ;  /* 0x0000009502957220 */ /* 0x040fe20000410000 */
[----:B------:R-:W-:Y:S01]  /*b0b0*/  @P0 IADD3 R3, P6, R177, R182, RZ ;  /* 0x000000b6b1030210 */ /* 0x000fe20007fde0ff */
[----:B------:R-:W3:Y:S01]  /*b0c0*/  MUFU.EX2 R0, R0 ;  /* 0x0000000000007308 */ /* 0x000ee20000000800 */
[C---:B------:R-:W-:Y:S02]  /*b0d0*/  FMUL.FTZ R152, R2.reuse, R152 ;  /* 0x0000009802987220 */ /* 0x040fe40000410000 */
[----:B-1----:R-:W-:Y:S01]  /*b0e0*/  @P0 LEA R178, P1, R3, c[0x0][0x1c8], 0x1 ;  /* 0x0000720003b20a11 */ /* 0x002fe200078208ff */
[----:B------:R-:W-:Y:S01]  /*b0f0*/  FMUL.FTZ R153, R2, R153 ;  /* 0x0000009902997220 */ /* 0x000fe20000410000 */
[----:B------:R-:W-:Y:S01]  /*b100*/  @P0 IADD3.X R4, R176, R190, RZ, P6, !PT ;  /* 0x000000beb0040210 */ /* 0x000fe200037fe4ff */
[C---:B------:R-:W-:Y:S01]  /*b110*/  FMUL.FTZ R36, R2.reuse, R36 ;  /* 0x0000002402247220 */ /* 0x040fe20000410000 */
[----:B----4-:R-:W-:Y:S01]  /*b120*/  @P0 IADD3 R5, P6, R177, R185, RZ ;  /* 0x000000b9b1050210 */ /* 0x010fe20007fde0ff */
[----:B------:R-:W-:Y:S01]  /*b130*/  FMUL.FTZ R37, R2, R37 ;  /* 0x0000002502257220 */ /* 0x000fe20000410000 */
[----:B------:R-:W-:Y:S01]  /*b140*/  @P0 LEA.HI.X R179, R3, c[0x0][0x1cc], R4, 0x1, P1 ;  /* 0x0000730003b30a11 */ /* 0x000fe200008f0c04 */
[----:B------:R1:W4:Y:S01]  /*b150*/  MUFU.EX2 R182, R9 ;  /* 0x0000000900b67308 */ /* 0x0003220000000800 */
[----:B------:R-:W-:Y:S01]  /*b160*/  @P0 IADD3 R4, P1, R177, R187, RZ ;  /* 0x000000bbb1040210 */ /* 0x000fe20007f3e0ff */
[----:B------:R-:W-:Y:S01]  /*b170*/  FMUL.FTZ R3, R156, c[0x0][0x2d0] ;  /* 0x0000b4009c037a20 */ /* 0x000fe20000410000 */
[----:B------:R-:W-:Y:S01]  /*b180*/  @P0 IADD3.X R184, R176, R184, RZ, P6, !PT ;  /* 0x000000b8b0b80210 */ /* 0x000fe200037fe4ff */
[----:B------:R4:W-:Y:S01]  /*b190*/  @P0 LDGSTS.E.BYPASS.LTC128B.128 [R131+0x11100], [R178.64], !P5 ;  /* 0x11100000b2830fae */ /* 0x0009e2000e901d46 */
[----:B------:R-:W-:Y:S01]  /*b1a0*/  @P0 LEA R158, P6, R4, c[0x0][0x1c8], 0x1 ;  /* 0x00007200049e0a11 */ /* 0x000fe200078c08ff */
[--C-:B------:R-:W-:Y:S01]  /*b1b0*/  FFMA.FTZ R6, R6, c[0x0][0x2d0], -R3.reuse ;  /* 0x0000b40006067a23 */ /* 0x100fe20000010803 */
[----:B------:R-:W-:Y:S01]  /*b1c0*/  @P0 IADD3.X R186, R176, R186, RZ, P1, !PT ;  /* 0x000000bab0ba0210 */ /* 0x000fe20000ffe4ff */
[--C-:B------:R-:W-:Y:S01]  /*b1d0*/  FFMA.FTZ R7, R7, c[0x0][0x2d0], -R3.reuse ;  /* 0x0000b40007077a23 */ /* 0x100fe20000010803 */
[----:B------:R-:W-:Y:S01]  /*b1e0*/  @P0 IADD3 R177, P1, R177, R181, RZ ;  /* 0x000000b5b1b10210 */ /* 0x000fe20007f3e0ff */
[--C-:B------:R-:W-:Y:S01]  /*b1f0*/  FFMA.FTZ R10, R10, c[0x0][0x2d0], -R3.reuse ;  /* 0x0000b4000a0a7a23 */ /* 0x100fe20000010803 */
[----:B------:R-:W-:Y:S01]  /*b200*/  @P0 LEA.HI.X R159, R4, c[0x0][0x1cc], R186, 0x1, P6 ;  /* 0x00007300049f0a11 */ /* 0x000fe200030f0cba */
[--C-:B------:R-:W-:Y:S01]  /*b210*/  FFMA.FTZ R11, R11, c[0x0][0x2d0], -R3.reuse ;  /* 0x0000b4000b0b7a23 */ /* 0x100fe20000010803 */
[----:B------:R-:W-:Y:S01]  /*b220*/  @P0 IADD3.X R176, R176, R180, RZ, P1, !PT ;  /* 0x000000b4b0b00210 */ /* 0x000fe20000ffe4ff */
[----:B------:R4:W-:Y:S01]  /*b230*/  MUFU.EX2 R185, R7 ;  /* 0x0000000700b97308 */ /* 0x0009e20000000800 */
[C---:B------:R-:W-:Y:S01]  /*b240*/  @P0 LEA R8, P1, R5.reuse, c[0x0][0x1c8], 0x1 ;  /* 0x0000720005080a11 */ /* 0x040fe200078208ff */
[----:B------:R4:W-:Y:S01]  /*b250*/  @P0 LDGSTS.E.BYPASS.LTC128B.128 [R131+0x13100], [R158.64], !P4 ;  /* 0x131000009e830fae */ /* 0x0009e2000e101d46 */
[C---:B---3--:R-:W-:Y:S02]  /*b260*/  FMUL.FTZ R134, R0.reuse, R134 ;  /* 0x0000008600867220 */ /* 0x048fe40000410000 */
[C---:B------:R-:W-:Y:S02]  /*b270*/  FMUL.FTZ R135, R0.reuse, R135 ;  /* 0x0000008700877220 */ /* 0x040fe40000410000 */
[C---:B------:R-:W-:Y:S02]  /*b280*/  FMUL.FTZ R138, R0.reuse, R138 ;  /* 0x0000008a008a7220 */ /* 0x040fe40000410000 */
[C---:B------:R-:W-:Y:S01]  /*b290*/  FMUL.FTZ R139, R0.reuse, R139 ;  /* 0x0000008b008b7220 */ /* 0x040fe20000410000 */
[----:B-1----:R-:W-:Y:S01]  /*b2a0*/  @P0 LEA.HI.X R9, R5, c[0x0][0x1cc], R184, 0x1, P1 ;  /* 0x0000730005090a11 */ /* 0x002fe200008f0cb8 */
[----:B------:R1:W3:Y:S01]  /*b2b0*/  MUFU.EX2 R180, R6 ;  /* 0x0000000600b47308 */ /* 0x0002e20000000800 */
[C---:B------:R-:W-:Y:S01]  /*b2c0*/  @P0 LEA R4, P1, R177.reuse, c[0x0][0x1c8], 0x1 ;  /* 0x00007200b1040a11 */ /* 0x040fe200078208ff */
[C---:B------:R-:W-:Y:S02]  /*b2d0*/  FMUL.FTZ R142, R0.reuse, R142 ;  /* 0x0000008e008e7220 */ /* 0x040fe40000410000 */
[----:B------:R3:W-:Y:S01]  /*b2e0*/  @P0 LDGSTS.E.BYPASS.LTC128B.128 [R131+0x15100], [R8.64], !P3 ;  /* 0x1510000008830fae */ /* 0x0007e2000d901d46 */
[----:B------:R-:W-:Y:S01]  /*b2f0*/  @P0 LEA.HI.X R5, R177, c[0x0][0x1cc], R176, 0x1, P1 ;  /* 0x00007300b1050a11 */ /* 0x000fe200008f0cb0 */
[C---:B------:R-:W-:Y:S02]  /*b300*/  FMUL.FTZ R143, R0.reuse, R143 ;  /* 0x0000008f008f7220 */ /* 0x040fe40000410000 */
[C---:B------:R-:W-:Y:S02]  /*b310*/  FMUL.FTZ R146, R0.reuse, R146 ;  /* 0x0000009200927220 */ /* 0x040fe40000410000 */
[----:B------:R3:W-:Y:S01]  /*b320*/  @P0 LDGSTS.E.BYPASS.LTC128B.128 [R131+0x17100], [R4.64], !P2 ;  /* 0x1710000004830fae */ /* 0x0007e2000d101d46 */
[----:B------:R3:W-:Y:S01]  /*b330*/  MUFU.EX2 R190, R11 ;  /* 0x0000000b00be7308 */ /* 0x0007e20000000800 */
[C---:B------:R-:W-:Y:S02]  /*b340*/  FMUL.FTZ R147, R0.reuse, R147 ;  /* 0x0000009300937220 */ /* 0x040fe40000410000 */
[C---:B----4-:R-:W-:Y:S02]  /*b350*/  FMUL.FTZ R7, R0.reuse, R163 ;  /* 0x000000a300077220 */ /* 0x050fe40000410000 */
[----:B------:R-:W4:Y:S01]  /*b360*/  LDSM.16.MT88.4 R176, [R248] ;  /* 0x00000000f8b0783b */ /* 0x000f220000004200 */
[C---:B------:R-:W-:Y:S02]  /*b370*/  FMUL.FTZ R150, R0.reuse, R150 ;  /* 0x0000009600967220 */ /* 0x040fe40000410000 */
[C---:B------:R-:W-:Y:S02]  /*b380*/  FMUL.FTZ R151, R0.reuse, R151 ;  /* 0x0000009700977220 */ /* 0x040fe40000410000 */
[----:B------:R-:W3:Y:S01]  /*b390*/  MUFU.EX2 R159, R10 ;  /* 0x0000000a009f7308 */ /* 0x000ee20000000800 */
[C---:B------:R-:W-:Y:S01]  /*b3a0*/  FMUL.FTZ R154, R0.reuse, R154 ;  /* 0x0000009a009a7220 */ /* 0x040fe20000410000 */
[----:B------:R-:W0:Y:S01]  /*b3b0*/  LDGDEPBAR ;  /* 0x00000000000079af */ /* 0x000e220000000000 */
[----:B-1----:R-:W-:Y:S01]  /*b3c0*/  FMUL.FTZ R6, R0, R162 ;  /* 0x000000a200067220 */ /* 0x002fe20000410000 */
[----:B------:R-:W-:Y:S01]  /*b3d0*/  F2FP.BF16.PACK_AB R162, R182, R183 ;  /* 0x000000b7b6a2723e */ /* 0x000fe200000010ff */
[C---:B------:R-:W-:Y:S02]  /*b3e0*/  FMUL.FTZ R155, R0.reuse, R155 ;  /* 0x0000009b009b7220 */ /* 0x040fe40000410000 */
[C---:B------:R-:W-:Y:S02]  /*b3f0*/  FMUL.FTZ R38, R0.reuse, R38 ;  /* 0x0000002600267220 */ /* 0x040fe40000410000 */
[----:B------:R-:W-:Y:S02]  /*b400*/  FMUL.FTZ R39, R0, R39 ;  /* 0x0000002700277220 */ /* 0x000fe40000410000 */
[C---:B---3--:R-:W-:Y:S02]  /*b410*/  FMUL.FTZ R8, R2.reuse, R164 ;  /* 0x000000a402087220 */ /* 0x048fe40000410000 */
[----:B------:R-:W-:Y:S02]  /*b420*/  FMUL.FTZ R9, R2, R165 ;  /* 0x000000a502097220 */ /* 0x000fe40000410000 */
[----:B------:R-:W-:Y:S01]  /*b430*/  FMUL.FTZ R11, R0, R167 ;  /* 0x000000a7000b7220 */ /* 0x000fe20000410000 */
[----:B------:R-:W3:Y:S01]  /*b440*/  LDL.LU R131, [R1+0x118] ;  /* 0x0001180001837983 */ /* 0x000ee20000300800 */
[C---:B------:R-:W-:Y:S01]  /*b450*/  FMUL.FTZ R4, R2.reuse, R160 ;  /* 0x000000a002047220 */ /* 0x040fe20000410000 */
[----:B------:R-:W-:Y:S01]  /*b460*/  F2FP.BF16.PACK_AB R160, R191, R189 ;  /* 0x000000bdbfa0723e */ /* 0x000fe200000010ff */
[C---:B------:R-:W-:Y:S01]  /*b470*/  FMUL.FTZ R5, R2.reuse, R161 ;  /* 0x000000a102057220 */ /* 0x040fe20000410000 */
[----:B------:R-:W-:Y:S01]  /*b480*/  F2FP.BF16.PACK_AB R161, R185, R180 ;  /* 0x000000b4b9a1723e */ /* 0x000fe200000010ff */
[C---:B------:R-:W-:Y:S01]  /*b490*/  FMUL.FTZ R40, R2.reuse, R40 ;  /* 0x0000002802287220 */ /* 0x040fe20000410000 */
[----:B------:R-:W3:Y:S01]  /*b4a0*/  LDL R158, [R1+0x48] ;  /* 0x00004800019e7983 */ /* 0x000ee20000100800 */
[----:B------:R-:W-:Y:S01]  /*b4b0*/  FMUL.FTZ R41, R2, R41 ;  /* 0x0000002902297220 */ /* 0x000fe20000410000 */
[----:B------:R-:W-:Y:S01]  /*b4c0*/  F2FP.BF16.PACK_AB R163, R190, R159 ;  /* 0x0000009fbea3723e */ /* 0x000fe200000010ff */
[----:B------:R-:W-:Y:S02]  /*b4d0*/  FMUL.FTZ R10, R0, R166 ;  /* 0x000000a6000a7220 */ /* 0x000fe40000410000 */
[C---:B------:R-:W-:Y:S01]  /*b4e0*/  FMUL.FTZ R44, R2.reuse, R44 ;  /* 0x0000002c022c7220 */ /* 0x040fe20000410000 */
[----:B------:R-:W1:Y:S01]  /*b4f0*/  LDSM.16.MT88.4 R164, [R252] ;  /* 0x00000000fca4783b */ /* 0x000e620000004200 */
[C---:B------:R-:W-:Y:S02]  /*b500*/  FMUL.FTZ R45, R2.reuse, R45 ;  /* 0x0000002d022d7220 */ /* 0x040fe40000410000 */
[C---:B------:R-:W-:Y:S02]  /*b510*/  FMUL.FTZ R48, R2.reuse, R48 ;  /* 0x0000003002307220 */ /* 0x040fe40000410000 */
[C---:B------:R-:W-:Y:S01]  /*b520*/  FMUL.FTZ R49, R2.reuse, R49 ;  /* 0x0000003102317220 */ /* 0x040fe20000410000 */
[C---:B----4-:R-:W-:Y:S01]  /*b530*/  HMMA.16816.F32.BF16 R4, R160.reuse, R176, R4 ;  /* 0x000000b0a004723c */ /* 0x050fe20000041804 */
[----:B------:R-:W4:Y:S04]  /*b540*/  LDL R177, [R1+0x4] ;  /* 0x0000040001b17983 */ /* 0x000f280000100800 */
[C---:B------:R-:W-:Y:S02]  /*b550*/  FMUL.FTZ R52, R2.reuse, R52 ;  /* 0x0000003402347220 */ /* 0x040fe40000410000 */
[C---:B------:R-:W-:Y:S01]  /*b560*/  FMUL.FTZ R53, R2.reuse, R53 ;  /* 0x0000003502357220 */ /* 0x040fe20000410000 */
[C---:B------:R-:W-:Y:S04]  /*b570*/  HMMA.16816.F32.BF16 R8, R160.reuse, R178, R8 ;  /* 0x000000b2a008723c */ /* 0x040fe80000041808 */
[C---:B------:R-:W-:Y:S02]  /*b580*/  FMUL.FTZ R56, R2.reuse, R56 ;  /* 0x0000003802387220 */ /* 0x040fe40000410000 */
[C---:B------:R-:W-:Y:S01]  /*b590*/  FMUL.FTZ R57, R2.reuse, R57 ;  /* 0x0000003902397220 */ /* 0x040fe20000410000 */
[----:B------:R-:W-:Y:S01]  /*b5a0*/  MOV R179, R191 ;  /* 0x000000bf00b37202 */ /* 0x000fe20000000f00 */
[C---:B------:R-:W-:Y:S01]  /*b5b0*/  FMUL.FTZ R60, R2.reuse, R60 ;  /* 0x0000003c023c7220 */ /* 0x040fe20000410000 */
[----:B------:R-:W-:Y:S03]  /*b5c0*/  MOV R178, R183 ;  /* 0x000000b700b27202 */ /* 0x000fe60000000f00 */
        /* <DEDUP_REMOVED lines=34> */
[----:B------:R-:W-:Y:S01]  /*b7f0*/  FMUL.FTZ R121, R2, R121 ;  /* 0x0000007902797220 */ /* 0x000fe20000410000 */
        /* <DEDUP_REMOVED lines=46> */
[----:B------:R-:W-:Y:S02]  /*bae0*/  FMUL.FTZ R129, R2, R129 ;  /* 0x0000008102817220 */ /* 0x000fe40000410000 */
        /* <DEDUP_REMOVED lines=15> */
[----:B------:R-:W-:Y:S01]  /*bbe0*/  MUFU.EX2 R186, R19 ;  /* 0x0000001300ba7308 */ /* 0x000fe20000000800 */
[C---:B------:R-:W-:Y:S02]  /*bbf0*/  FMUL.FTZ R126, R0.reuse, R126 ;  /* 0x0000007e007e7220 */ /* 0x040fe40000410000 */
[C---:B------:R-:W-:Y:S02]  /*bc00*/  FMUL.FTZ R127, R0.reuse, R127 ;  /* 0x0000007f007f7220 */ /* 0x040fe40000410000 */
[----:B--2---:R-:W-:Y:S02]  /*bc10*/  FMUL.FTZ R130, R0, R130 ;  /* 0x0000008200827220 */ /* 0x004fe40000410000 */
[--C-:B------:R-:W-:Y:S02]  /*bc20*/  FFMA.FTZ R14, R14, c[0x0][0x2d0], -R3.reuse ;  /* 0x0000b4000e0e7a23 */ /* 0x100fe40000010803 */
[--C-:B------:R-:W-:Y:S02]  /*bc30*/  FFMA.FTZ R15, R15, c[0x0][0x2d0], -R3.reuse ;  /* 0x0000b4000f0f7a23 */ /* 0x100fe40000010803 */
[----:B------:R-:W-:Y:S01]  /*bc40*/  FFMA.FTZ R3, R35, c[0x0][0x2d0], -R3 ;  /* 0x0000b40023037a23 */ /* 0x000fe20000010803 */
[----:B------:R1:W-:Y:S01]  /*bc50*/  MUFU.EX2 R183, R14 ;  /* 0x0000000e00b77308 */ /* 0x0003e20000000800 */
[--C-:B------:R-:W-:Y:S02]  /*bc60*/  FFMA.FTZ R21, R21, c[0x0][0x2d0], -R188.reuse ;  /* 0x0000b40015157a23 */ /* 0x100fe400000108bc */
[--C-:B------:R-:W-:Y:S02]  /*bc70*/  FFMA.FTZ R20, R20, c[0x0][0x2d0], -R188.reuse ;  /* 0x0000b40014147a23 */ /* 0x100fe400000108bc */
[--C-:B------:R-:W-:Y:S02]  /*bc80*/  FFMA.FTZ R32, R32, c[0x0][0x2d0], -R188.reuse ;  /* 0x0000b40020207a23 */ /* 0x100fe400000108bc */
[--C-:B------:R-:W-:Y:S02]  /*bc90*/  FFMA.FTZ R12, R12, c[0x0][0x2d0], -R188.reuse ;  /* 0x0000b4000c0c7a23 */ /* 0x100fe400000108bc */
[----:B------:R-:W-:Y:S01]  /*bca0*/  FFMA.FTZ R13, R13, c[0x0][0x2d0], -R188 ;  /* 0x0000b4000d0d7a23 */ /* 0x000fe200000108bc */
[----:B------:R-:W-:Y:S10]  /*bcb0*/  MUFU.EX2 R20, R20 ;  /* 0x0000001400147308 */ /* 0x000ff40000000800 */
[----:B------:R2:W-:Y:S01]  /*bcc0*/  MUFU.EX2 R181, R12 ;  /* 0x0000000c00b57308 */ /* 0x0005e20000000800 */
[----:B-1----:R-:W-:Y:S09]  /*bcd0*/  F2FP.BF16.PACK_AB R14, R176, R191 ;  /* 0x000000bfb00e723e */ /* 0x002ff200000010ff */
[----:B------:R-:W-:Y:S10]  /*bce0*/  MUFU.EX2 R187, R13 ;  /* 0x0000000d00bb7308 */ /* 0x000ff40000000800 */
[----:B------:R-:W1:Y:S01]  /*bcf0*/  MUFU.EX2 R184, R15 ;  /* 0x0000000f00b87308 */ /* 0x000e620000000800 */
[----:B--2---:R-:W-:Y:S09]  /*bd00*/  MOV R12, R182 ;  /* 0x000000b6000c7202 */ /* 0x004ff20000000f00 */
[----:B------:R2:W2:Y:S01]  /*bd10*/  MUFU.EX2 R182, R18 ;  /* 0x0000001200b67308 */ /* 0x0004a20000000800 */
[----:B---3--:R-:W-:Y:S01]  /*bd20*/  FMUL.FTZ R131, R0, R131 ;  /* 0x0000008300837220 */ /* 0x008fe20000410000 */
[----:B------:R3:W4:Y:S01]  /*bd30*/  LDSM.16.MT88.4 R164, [R158] ;  /* 0x000000009ea4783b */ /* 0x0007220000004200 */
[----:B-1----:R-:W-:Y:S05]  /*bd40*/  F2FP.BF16.PACK_AB R13, R184, R183 ;  /* 0x000000b7b80d723e */ /* 0x002fea00000010ff */
[----:B--2---:R-:W-:Y:S01]  /*bd50*/  LDSM.16.MT88.4 R16, [R251+0x800] ;  /* 0x00080000fb10783b */ /* 0x004fe20000004200 */
[----:B------:R-:W-:Y:S05]  /*bd60*/  F2FP.BF16.PACK_AB R15, R186, R182 ;  /* 0x000000b6ba0f723e */ /* 0x000fea00000010ff */
[----:B---3--:R-:W2:Y:S01]  /*bd70*/  LDL.LU R158, [R1+0x84] ;  /* 0x00008400019e7983 */ /* 0x008ea20000300800 */
[C---:B----4-:R-:W-:Y:S08]  /*bd80*/  HMMA.16816.F32.BF16 R148, R160.reuse, R164, R148 ;  /* 0x000000a4a094723c */ /* 0x050ff00000041894 */
        /* <DEDUP_REMOVED lines=17> */
[----:B--2---:R-:W-:Y:S01]  /*bea0*/  FFMA.FTZ R158, R2, R158, R189 ;  /* 0x0000009e029e7223 */ /* 0x004fe200000100bd */
[----:B------:R-:W-:Y:S02]  /*beb0*/  MOV R189, R12 ;  /* 0x0000000c00bd7202 */ /* 0x000fe40000000f00 */
[----:B------:R-:W2:Y:S01]  /*bec0*/  LDL.LU R2, [R1+0x88] ;  /* 0x0000880001027983 */ /* 0x000ea20000300800 */
[-C--:B------:R-:W-:Y:S01]  /*bed0*/  F2FP.BF16.PACK_AB R12, R187, R181.reuse ;  /* 0x000000b5bb0c723e */ /* 0x080fe200000010ff */
        /* <DEDUP_REMOVED lines=18> */
[----:B--2---:R-:W-:Y:S02]  /*c000*/  FFMA.FTZ R2, R0, R2, R180 ;  /* 0x0000000200027223 */ /* 0x004fe400000100b4 */
[----:B------:R-:W-:Y:S02]  /*c010*/  MUFU.EX2 R180, R23 ;  /* 0x0000001700b47308 */ /* 0x000fe40000000800 */
[C---:B-1----:R-:W-:Y:S04]  /*c020*/  HMMA.16816.F32.BF16 R124, R160.reuse, R164, R124 ;  /* 0x000000a4a07c723c */ /* 0x042fe8000004187c */
[----:B------:R-:W-:Y:S02]  /*c030*/  FADD.FTZ R0, R179, R158 ;  /* 0x0000009eb3007221 */ /* 0x000fe40000010000 */
[----:B------:R-:W-:Y:S02]  /*c040*/  FADD.FTZ R2, R185, R2 ;  /* 0x00000002b9027221 */ /* 0x000fe40000010000 */
[----:B------:R-:W-:Y:S01]  /*c050*/  FADD.FTZ R0, R178, R0 ;  /* 0x00000000b2007221 */ /* 0x000fe20000010000 */
[----:B------:R-:W-:Y:S01]  /*c060*/  HMMA.16816.F32.BF16 R128, R160, R166, R128 ;  /* 0x000000a6a080723c */ /* 0x000fe20000041880 */
[----:B------:R-:W1:Y:S01]  /*c070*/  LDSM.16.MT88.4 R160, [R248+0x800] ;  /* 0x00080000f8a0783b */ /* 0x000e620000004200 */
[----:B------:R-:W-:Y:S01]  /*c080*/  MUFU.EX2 R179, R26 ;  /* 0x0000001a00b37308 */ /* 0x000fe20000000800 */
[----:B------:R-:W-:Y:S04]  /*c090*/  FADD.FTZ R2, R159, R2 ;  /* 0x000000029f027221 */ /* 0x000fe80000010000 */
[----:B------:R-:W2:Y:S01]  /*c0a0*/  LDSM.16.MT88.4 R164, [R252+0x800] ;  /* 0x00080000fca4783b */ /* 0x000ea20000004200 */
[----:B------:R-:W-:Y:S04]  /*c0b0*/  FADD.FTZ R2, R190, R2 ;  /* 0x00000002be027221 */ /* 0x000fe80000010000 */
[----:B------:R-:W-:Y:S01]  /*c0c0*/  MUFU.EX2 R178, R27 ;  /* 0x0000001b00b27308 */ /* 0x000fe20000000800 */
[----:B------:R-:W-:Y:S04]  /*c0d0*/  FADD.FTZ R2, R183, R2 ;  /* 0x00000002b7027221 */ /* 0x000fe80000010000 */
[----:B------:R-:W-:Y:S05]  /*c0e0*/  FADD.FTZ R2, R184, R2 ;  /* 0x00000002b8027221 */ /* 0x000fea0000010000 */
[----:B------:R-:W-:Y:S10]  /*c0f0*/  MUFU.EX2 R159, R34 ;  /* 0x00000022009f7308 */ /* 0x000ff40000000800 */
[----:B------:R3:W-:Y:S01]  /*c100*/  MUFU.EX2 R185, R32 ;  /* 0x0000002000b97308 */ /* 0x0007e20000000800 */
[C---:B-1----:R-:W-:Y:S09]  /*c110*/  HMMA.16816.F32.BF16 R4, R12.reuse, R160, R4 ;  /* 0x000000a00c04723c */ /* 0x042ff20000041804 */
[----:B------:R-:W-:Y:S01]  /*c120*/  MUFU.EX2 R158, R3 ;  /* 0x00000003009e7308 */ /* 0x000fe20000000800 */
[C---:B------:R-:W-:Y:S01]  /*c130*/  HMMA.16816.F32.BF16 R8, R12.reuse, R162, R8 ;  /* 0x000000a20c08723c */ /* 0x040fe20000041808 */
[----:B------:R-:W1:Y:S07]  /*c140*/  LDSM.16.MT88.4 R160, [R177+0x800] ;  /* 0x00080000b1a0783b */ /* 0x000e6e0000004200 */
[C---:B--2---:R-:W-:Y:S07]  /*c150*/  HMMA.16816.F32.BF16 R132, R12.reuse, R164, R132 ;  /* 0x000000a40c84723c */ /* 0x044fee0000041884 */
[----:B------:R-:W-:Y:S01]  /*c160*/  MOV R165, R181 ;  /* 0x000000b500a57202 */ /* 0x000fe20000000f00 */
[C---:B------:R-:W-:Y:S01]  /*c170*/  HMMA.16816.F32.BF16 R136, R12.reuse, R166, R136 ;  /* 0x000000a60c88723c */ /* 0x040fe20000041888 */
[----:B------:R2:W-:Y:S03]  /*c180*/  MUFU.EX2 R167, R21 ;  /* 0x0000001500a77308 */ /* 0x0005e60000000800 */
[----:B------:R-:W-:Y:S04]  /*c190*/  MOV R164, R191 ;  /* 0x000000bf00a47202 */ /* 0x000fe80000000f00 */
[C---:B------:R-:W-:Y:S03]  /*c1a0*/  HMMA.16816.F32.BF16 R140, R12.reuse, R16, R140 ;  /* 0x000000100c8c723c */ /* 0x040fe6000004188c */
[----:B------:R4:W4:Y:S01]  /*c1b0*/  MUFU.EX2 R181, R22 ;  /* 0x0000001600b57308 */ /* 0x0009220000000800 */
[----:B---3--:R-:W-:Y:S04]  /*c1c0*/  MOV R32, R164 ;  /* 0x000000a400207202 */ /* 0x008fe80000000f00 */
[C---:B------:R-:W-:Y:S01]  /*c1d0*/  HMMA.16816.F32.BF16 R144, R12.reuse, R18, R144 ;  /* 0x000000120c90723c */ /* 0x040fe20000041890 */
[----:B------:R-:W3:Y:S04]  /*c1e0*/  LDSM.16.MT88.4 R16, [R248+0x2800] ;  /* 0x00280000f810783b */ /* 0x000ee80000004200 */
[----:B------:R-:W-:Y:S03]  /*c1f0*/  MUFU.EX2 R166, R24 ;  /* 0x0000001800a67308 */ /* 0x000fe60000000800 */
[C---:B-1----:R-:W-:Y:S04]  /*c200*/  HMMA.16816.F32.BF16 R148, R12.reuse, R160, R148 ;  /* 0x000000a00c94723c */ /* 0x042fe80000041894 */
[----:B--2---:R-:W-:Y:S01]  /*c210*/  MOV R21, R189 ;  /* 0x000000bd00157202 */ /* 0x004fe20000000f00 */
[--C-:B------:R-:W-:Y:S01]  /*c220*/  FFMA.FTZ R189, R28, c[0x0][0x2d0], -R188.reuse ;  /* 0x0000b4001cbd7a23 */ /* 0x100fe200000108bc */
[----:B------:R-:W-:Y:S01]  /*c230*/  MOV R28, R187 ;  /* 0x000000bb001c7202 */ /* 0x000fe20000000f00 */
[----:B------:R1:W2:Y:S01]  /*c240*/  MUFU.EX2 R191, R25 ;  /* 0x0000001900bf7308 */ /* 0x0002a20000000800 */
[--C-:B------:R-:W-:Y:S01]  /*c250*/  FFMA.FTZ R187, R29, c[0x0][0x2d0], -R188.reuse ;  /* 0x0000b4001dbb7a23 */ /* 0x100fe200000108bc */
[C---:B------:R-:W-:Y:S01]  /*c260*/  HMMA.16816.F32.BF16 R152, R12.reuse, R162, R152 ;  /* 0x000000a20c98723c */ /* 0x040fe20000041898 */
[----:B------:R-:W2:Y:S02]  /*c270*/  LDSM.16.MT88.4 R160, [R252+0x2800] ;  /* 0x00280000fca0783b */ /* 0x000ea40000004200 */
[----:B------:R-:W-:Y:S01]  /*c280*/  MOV R29, R21 ;  /* 0x00000015001d7202 */ /* 0x000fe20000000f00 */
[----:B------:R-:W-:Y:S01]  /*c290*/  FFMA.FTZ R188, R33, c[0x0][0x2d0], -R188 ;  /* 0x0000b40021bc7a23 */ /* 0x000fe200000108bc */
[----:B------:R-:W-:Y:S02]  /*c2a0*/  MOV R33, R20 ;  /* 0x0000001400217202 */ /* 0x000fe40000000f00 */
[----:B----4-:R-:W-:Y:S01]  /*c2b0*/  LDSM.16.MT88.4 R20, [R248+0x1000] ;  /* 0x00100000f814783b */ /* 0x010fe20000004200 */
[----:B------:R-:W-:Y:S01]  /*c2c0*/  FADD.FTZ R0, R29, R0 ;  /* 0x000000001d007221 */ /* 0x000fe20000010000 */
[----:B------:R-:W-:Y:S03]  /*c2d0*/  MUFU.EX2 R189, R189 ;  /* 0x000000bd00bd7308 */ /* 0x000fe60000000800 */
[-C--:B------:R-:W-:Y:S01]  /*c2e0*/  MOV R184, R33.reuse ;  /* 0x0000002100b87202 */ /* 0x080fe20000000f00 */
[----:B------:R-:W-:Y:S04]  /*c2f0*/  FADD.FTZ R0, R165, R0 ;  /* 0x00000000a5007221 */ /* 0x000fe80000010000 */
[----:B------:R-:W-:Y:S02]  /*c300*/  FADD.FTZ R0, R28, R0 ;  /* 0x000000001c007221 */ /* 0x000fe40000010000 */
[----:B------:R-:W-:Y:S02]  /*c310*/  MUFU.EX2 R188, R188 ;  /* 0x000000bc00bc7308 */ /* 0x000fe40000000800 */
[----:B------:R-:W-:Y:S01]  /*c320*/  FADD.FTZ R3, R32, R0 ;  /* 0x0000000020037221 */ /* 0x000fe20000010000 */
[----:B-1----:R-:W-:Y:S01]  /*c330*/  LDSM.16.MT88.4 R24, [R251+0x1000] ;  /* 0x00100000fb18783b */ /* 0x002fe20000004200 */
[----:B------:R-:W-:Y:S01]  /*c340*/  FADD.FTZ R0, R182, R2 ;  /* 0x00000002b6007221 */ /* 0x000fe20000010000 */
[C---:B---3--:R-:W-:Y:S03]  /*c350*/  HMMA.16816.F32.BF16 R36, R12.reuse, R16, R36 ;  /* 0x000000100c24723c */ /* 0x048fe60000041824 */
[----:B------:R-:W-:Y:S02]  /*c360*/  FADD.FTZ R0, R186, R0 ;  /* 0x00000000ba007221 */ /* 0x000fe40000010000 */
[----:B------:R-:W-:Y:S02]  /*c370*/  MUFU.EX2 R187, R187 ;  /* 0x000000bb00bb7308 */ /* 0x000fe40000000800 */
[----:B------:R-:W-:Y:S01]  /*c380*/  FADD.FTZ R0, R181, R0 ;  /* 0x00000000b5007221 */ /* 0x000fe20000010000 */
[C---:B------:R-:W-:Y:S01]  /*c390*/  HMMA.16816.F32.BF16 R40, R12.reuse, R18, R40 ;  /* 0x000000120c28723c */ /* 0x040fe20000041828 */
[----:B------:R-:W1:Y:S03]  /*c3a0*/  LDSM.16.MT88.4 R16, [R251+0x2800] ;  /* 0x00280000fb10783b */ /* 0x000e660000004200 */
[C---:B------:R-:W-:Y:S04]  /*c3b0*/  FADD.FTZ R0, R180.reuse, R0 ;  /* 0x00000000b4007221 */ /* 0x040fe80000010000 */
        /* <DEDUP_REMOVED lines=35> */
[----:B------:R-:W-:Y:S01]  /*c5f0*/  F2FP.BF16.PACK_AB R14, R191, R166 ;  /* 0x000000a6bf0e723e */ /* 0x000fe200000010ff */
[----:B------:R-:W-:Y:S02]  /*c600*/  LDSM.16.MT88.4 R32, [R248+0x3800] ;  /* 0x00380000f820783b */ /* 0x000fe40000004200 */
[----:B------:R-:W-:Y:S02]  /*c610*/  F2FP.BF16.PACK_AB R13, R180, R181 ;  /* 0x000000b5b40d723e */ /* 0x000fe400000010ff */
[----:B------:R-:W-:Y:S07]  /*c620*/  F2FP.BF16.PACK_AB R15, R178, R179 ;  /* 0x000000b3b20f723e */ /* 0x000fee00000010ff */
        /* <DEDUP_REMOVED lines=34> */
[C---:B------:R-:W-:Y:S08]  /*c850*/  HMMA.16816.F32.BF16 R96, R12.reuse, R26, R96 ;  /* 0x0000001a0c60723c */ /* 0x040ff00000041860 */
[C---:B---3--:R-:W-:Y:S07]  /*c860*/  HMMA.16816.F32.BF16 R100, R12.reuse, R160, R100 ;  /* 0x000000a00c64723c */ /* 0x048fee0000041864 */
[----:B------:R-:W-:Y:S01]  /*c870*/  MOV R160, R177 ;  /* 0x000000b100a07202 */ /* 0x000fe20000000f00 */
[C---:B------:R-:W-:Y:S01]  /*c880*/  HMMA.16816.F32.BF16 R104, R12.reuse, R162, R104 ;  /* 0x000000a20c68723c */ /* 0x040fe20000041868 */
[----:B------:R-:W2:Y:S03]  /*c890*/  MUFU.EX2 R177, R30 ;  /* 0x0000001e00b17308 */ /* 0x000ea60000000800 */
[----:B------:R-:W3:Y:S01]  /*c8a0*/  LDSM.16.MT88.4 R24, [R160+0x7000] ;  /* 0x00700000a018783b */ /* 0x000ee20000004200 */
[----:B------:R-:W-:Y:S02]  /*c8b0*/  MOV R182, R160 ;  /* 0x000000a000b67202 */ /* 0x000fe40000000f00 */
[----:B------:R-:W-:Y:S01]  /*c8c0*/  MOV R162, R166 ;  /* 0x000000a600a27202 */ /* 0x000fe20000000f00 */
[C---:B-1----:R-:W-:Y:S04]  /*c8d0*/  HMMA.16816.F32.BF16 R108, R12.reuse, R16, R108 ;  /* 0x000000100c6c723c */ /* 0x042fe8000004186c */
[----:B------:R-:W-:Y:S02]  /*c8e0*/  MOV R163, R167 ;  /* 0x000000a700a37202 */ /* 0x000fe40000000f00 */
[----:B------:R-:W1:Y:S01]  /*c8f0*/  LDSM.16.MT88.4 R164, [R248+0x1800] ;  /* 0x00180000f8a4783b */ /* 0x000e620000004200 */
[----:B------:R-:W-:Y:S01]  /*c900*/  MOV R161, R176 ;  /* 0x000000b000a17202 */ /* 0x000fe20000000f00 */
[C---:B------:R-:W-:Y:S01]  /*c910*/  HMMA.16816.F32.BF16 R112, R12.reuse, R18, R112 ;  /* 0x000000120c70723c */ /* 0x040fe20000041870 */
[----:B------:R4:W2:Y:S03]  /*c920*/  MUFU.EX2 R176, R31 ;  /* 0x0000001f00b07308 */ /* 0x0008a60000000800 */
[----:B------:R-:W1:Y:S01]  /*c930*/  LDSM.16.MT88.4 R16, [R252+0x1800] ;  /* 0x00180000fc10783b */ /* 0x000e620000004200 */
[----:B------:R-:W-:Y:S02]  /*c940*/  MOV R190, R162 ;  /* 0x000000a200be7202 */ /* 0x000fe40000000f00 */
[----:B------:R-:W-:Y:S01]  /*c950*/  MOV R183, R163 ;  /* 0x000000a300b77202 */ /* 0x000fe20000000f00 */
[C---:B------:R-:W-:Y:S04]  /*c960*/  HMMA.16816.F32.BF16 R116, R12.reuse, R20, R116 ;  /* 0x000000140c74723c */ /* 0x040fe80000041874 */
[----:B------:R-:W-:Y:S04]  /*c970*/  MOV R2, R161 ;  /* 0x000000a100027202 */ /* 0x000fe80000000f00 */
[C---:B------:R-:W-:Y:S01]  /*c980*/  HMMA.16816.F32.BF16 R120, R12.reuse, R22, R120 ;  /* 0x000000160c78723c */ /* 0x040fe20000041878 */
[----:B------:R1:W-:Y:S03]  /*c990*/  LDSM.16.MT88.4 R20, [R160+0x1800] ;  /* 0x00180000a014783b */ /* 0x0003e60000004200 */
[----:B------:R-:W-:Y:S02]  /*c9a0*/  FADD.FTZ R2, R2, R3 ;  /* 0x0000000302027221 */ /* 0x000fe40000010000 */
[----:B------:R-:W-:Y:S02]  /*c9b0*/  FADD.FTZ R3, R178, R0 ;  /* 0x00000000b2037221 */ /* 0x000fe40000010000 */
[----:B------:R-:W-:Y:S01]  /*c9c0*/  FADD.FTZ R2, R184, R2 ;  /* 0x00000002b8027221 */ /* 0x000fe20000010000 */
[----:B----4-:R-:W4:Y:S01]  /*c9d0*/  LDSM.16.MT88.4 R28, [R251+0x1800] ;  /* 0x00180000fb1c783b */ /* 0x010f220000004200 */
[C---:B---3--:R-:W-:Y:S03]  /*c9e0*/  HMMA.16816.F32.BF16 R124, R12.reuse, R24, R124 ;  /* 0x000000180c7c723c */ /* 0x048fe6000004187c */
[----:B--2---:R-:W-:Y:S02]  /*c9f0*/  FADD.FTZ R3, R177, R3 ;  /* 0x00000003b1037221 */ /* 0x004fe40000010000 */
[----:B------:R-:W-:Y:S02]  /*ca00*/  FADD.FTZ R2, R183, R2 ;  /* 0x00000002b7027221 */ /* 0x000fe40000010000 */
[----:B------:R-:W-:Y:S01]  /*ca10*/  FADD.FTZ R3, R176, R3 ;  /* 0x00000003b0037221 */ /* 0x000fe20000010000 */
[----:B------:R-:W-:Y:S01]  /*ca20*/  HMMA.16816.F32.BF16 R128, R12, R26, R128 ;  /* 0x0000001a0c80723c */ /* 0x000fe20000041880 */
[----:B------:R-:W2:Y:S03]  /*ca30*/  LDSM.16.MT88.4 R24, [R252+0x3800] ;  /* 0x00380000fc18783b */ /* 0x000ea60000004200 */
[----:B------:R-:W-:Y:S03]  /*ca40*/  FADD.FTZ R2, R190, R2 ;  /* 0x00000002be027221 */ /* 0x000fe60000010000 */
[----:B------:R-:W-:Y:S01]  /*ca50*/  F2FP.BF16.PACK_AB R12, R187, R189 ;  /* 0x000000bdbb0c723e */ /* 0x000fe200000010ff */
[----:B------:R-:W-:Y:S01]  /*ca60*/  FADD.FTZ R2, R191, R2 ;  /* 0x00000002bf027221 */ /* 0x000fe20000010000 */
[----:B------:R-:W-:Y:S03]  /*ca70*/  F2FP.BF16.PACK_AB R13, R176, R177 ;  /* 0x000000b1b00d723e */ /* 0x000fe600000010ff */
[----:B------:R-:W-:Y:S01]  /*ca80*/  F2FP.BF16.PACK_AB R14, R188, R185 ;  /* 0x000000b9bc0e723e */ /* 0x000fe200000010ff */
[----:B------:R-:W-:Y:S01]  /*ca90*/  FADD.FTZ R0, R189, R2 ;  /* 0x00000002bd007221 */ /* 0x000fe20000010000 */
[----:B------:R-:W-:Y:S03]  /*caa0*/  F2FP.BF16.PACK_AB R15, R158, R159 ;  /* 0x0000009f9e0f723e */ /* 0x000fe600000010ff */
[----:B------:R-:W-:Y:S04]  /*cab0*/  FADD.FTZ R0, R187, R0 ;  /* 0x00000000bb007221 */ /* 0x000fe80000010000 */
[C---:B-1----:R-:W-:Y:S01]  /*cac0*/  HMMA.16816.F32.BF16 R160, R12.reuse, R164, R4 ;  /* 0x000000a40ca0723c */ /* 0x042fe20000041804 */
[----:B------:R-:W1:Y:S02]  /*cad0*/  LDSM.16.MT88.4 R4, [R251+0x3800] ;  /* 0x00380000fb04783b */ /* 0x000e640000004200 */
[----:B------:R-:W-:Y:S02]  /*cae0*/  FADD.FTZ R2, R185, R0 ;  /* 0x00000000b9027221 */ /* 0x000fe40000010000 */
[----:B------:R-:W-:Y:S01]  /*caf0*/  FADD.FTZ R0, R159, R3 ;  /* 0x000000039f007221 */ /* 0x000fe20000010000 */
[----:B------:R-:W-:Y:S01]  /*cb00*/  MOV R159, R156 ;  /* 0x0000009c009f7202 */ /* 0x000fe20000000f00 */
[----:B------:R-:W-:Y:S01]  /*cb10*/  FADD.FTZ R2, R188, R2 ;  /* 0x00000002bc027221 */ /* 0x000fe20000010000 */
[C---:B------:R-:W-:Y:S01]  /*cb20*/  HMMA.16816.F32.BF16 R164, R12.reuse, R166, R8 ;  /* 0x000000a60ca4723c */ /* 0x040fe20000041808 */
[----:B------:R-:W3:Y:S03]  /*cb30*/  LDSM.16.MT88.4 R8, [R182+0x3800] ;  /* 0x00380000b608783b */ /* 0x000ee60000004200 */
[----:B------:R-:W-:Y:S01]  /*cb40*/  FADD.FTZ R0, R158, R0 ;  /* 0x000000009e007221 */ /* 0x000fe20000010000 */
[----:B------:R-:W-:Y:S02]  /*cb50*/  MOV R158, R157 ;  /* 0x0000009d009e7202 */ /* 0x000fe40000000f00 */
[----:B------:R-:W-:Y:S01]  /*cb60*/  STL [R1+0x84], R2 ;  /* 0x0000840201007387 */ /* 0x000fe20000100800 */
[C---:B------:R-:W-:Y:S05]  /*cb70*/  HMMA.16816.F32.BF16 R132, R12.reuse, R16, R132 ;  /* 0x000000100c84723c */ /* 0x040fea0000041884 */
[----:B------:R-:W-:Y:S03]  /*cb80*/  STL [R1+0x88], R0 ;  /* 0x0000880001007387 */ /* 0x000fe60000100800 */
[C---:B------:R-:W-:Y:S03]  /*cb90*/  HMMA.16816.F32.BF16 R136, R12.reuse, R18, R136 ;  /* 0x000000120c88723c */ /* 0x040fe60000041888 */
[----:B------:R-:W1:Y:S05]  /*cba0*/  LDSM.16.MT88.4 R16, [R248+0x5800] ;  /* 0x00580000f810783b */ /* 0x000e6a0000004200 */
[C---:B----4-:R-:W-:Y:S08]  /*cbb0*/  HMMA.16816.F32.BF16 R140, R12.reuse, R28, R140 ;  /* 0x0000001c0c8c723c */ /* 0x050ff0000004188c */
[C---:B------:R-:W-:Y:S01]  /*cbc0*/  HMMA.16816.F32.BF16 R144, R12.reuse, R30, R144 ;  /* 0x0000001e0c90723c */ /* 0x040fe20000041890 */
[----:B------:R-:W-:Y:S07]  /*cbd0*/  LDSM.16.MT88.4 R28, [R251+0x5800] ;  /* 0x00580000fb1c783b */ /* 0x000fee0000004200 */
[C---:B------:R-:W-:Y:S08]  /*cbe0*/  HMMA.16816.F32.BF16 R148, R12.reuse, R20, R148 ;  /* 0x000000140c94723c */ /* 0x040ff00000041894 */
[C---:B------:R-:W-:Y:S01]  /*cbf0*/  HMMA.16816.F32.BF16 R152, R12.reuse, R22, R152 ;  /* 0x000000160c98723c */ /* 0x040fe20000041898 */
[----:B------:R-:W4:Y:S07]  /*cc00*/  LDSM.16.MT88.4 R20, [R252+0x5800] ;  /* 0x00580000fc14783b */ /* 0x000f2e0000004200 */
[C---:B------:R-:W-:Y:S08]  /*cc10*/  HMMA.16816.F32.BF16 R36, R12.reuse, R32, R36 ;  /* 0x000000200c24723c */ /* 0x040ff00000041824 */
[C---:B------:R-:W-:Y:S08]  /*cc20*/  HMMA.16816.F32.BF16 R40, R12.reuse, R34, R40 ;  /* 0x000000220c28723c */ /* 0x040ff00000041828 */
[C---:B--2---:R-:W-:Y:S08]  /*cc30*/  HMMA.16816.F32.BF16 R44, R12.reuse, R24, R44 ;  /* 0x000000180c2c723c */ /* 0x044ff0000004182c */
[C---:B------:R-:W-:Y:S01]  /*cc40*/  HMMA.16816.F32.BF16 R48, R12.reuse, R26, R48 ;  /* 0x0000001a0c30723c */ /* 0x040fe20000041830 */
[----:B------:R-:W-:Y:S07]  /*cc50*/  LDSM.16.MT88.4 R24, [R251+0x7800] ;  /* 0x00780000fb18783b */ /* 0x000fee0000004200 */
[C---:B-1----:R-:W-:Y:S08]  /*cc60*/  HMMA.16816.F32.BF16 R52, R12.reuse, R4, R52 ;  /* 0x000000040c34723c */ /* 0x042ff00000041834 */
[C---:B------:R-:W-:Y:S01]  /*cc70*/  HMMA.16816.F32.BF16 R56, R12.reuse, R6, R56 ;  /* 0x000000060c38723c */ /* 0x040fe20000041838 */
[----:B------:R-:W1:Y:S07]  /*cc80*/  LDSM.16.MT88.4 R4, [R182+0x5800] ;  /* 0x00580000b604783b */ /* 0x000e6e0000004200 */
[C---:B---3--:R-:W-:Y:S08]  /*cc90*/  HMMA.16816.F32.BF16 R60, R12.reuse, R8, R60 ;  /* 0x000000080c3c723c */ /* 0x048ff0000004183c */
[C---:B------:R-:W-:Y:S01]  /*cca0*/  HMMA.16816.F32.BF16 R64, R12.reuse, R10, R64 ;  /* 0x0000000a0c40723c */ /* 0x040fe20000041840 */
[----:B------:R-:W2:Y:S07]  /*ccb0*/  LDSM.16.MT88.4 R8, [R248+0x7800] ;  /* 0x00780000f808783b */ /* 0x000eae0000004200 */
[C---:B------:R-:W-:Y:S08]  /*ccc0*/  HMMA.16816.F32.BF16 R68, R12.reuse, R16, R68 ;  /* 0x000000100c44723c */ /* 0x040ff00000041844 */
[C---:B------:R-:W-:Y:S01]  /*ccd0*/  HMMA.16816.F32.BF16 R72, R12.reuse, R18, R72 ;  /* 0x000000120c48723c */ /* 0x040fe20000041848 */
[----:B------:R-:W3:Y:S07]  /*cce0*/  LDSM.16.MT88.4 R16, [R252+0x7800] ;  /* 0x00780000fc10783b */ /* 0x000eee0000004200 */
[C---:B----4-:R-:W-:Y:S08]  /*ccf0*/  HMMA.16816.F32.BF16 R76, R12.reuse, R20, R76 ;  /* 0x000000140c4c723c */ /* 0x050ff0000004184c */
[C---:B------:R-:W-:Y:S01]  /*cd00*/  HMMA.16816.F32.BF16 R80, R12.reuse, R22, R80 ;  /* 0x000000160c50723c */ /* 0x040fe20000041850 */
[----:B------:R-:W4:Y:S07]  /*cd10*/  LDSM.16.MT88.4 R20, [R182+0x7800] ;  /* 0x00780000b614783b */ /* 0x000f2e0000004200 */
[C---:B------:R-:W-:Y:S08]  /*cd20*/  HMMA.16816.F32.BF16 R84, R12.reuse, R28, R84 ;  /* 0x0000001c0c54723c */ /* 0x040ff00000041854 */
[C---:B------:R-:W-:Y:S08]  /*cd30*/  HMMA.16816.F32.BF16 R88, R12.reuse, R30, R88 ;  /* 0x0000001e0c58723c */ /* 0x040ff00000041858 */
[C---:B-1----:R-:W-:Y:S08]  /*cd40*/  HMMA.16816.F32.BF16 R92, R12.reuse, R4, R92 ;  /* 0x000000040c5c723c */ /* 0x042ff0000004185c */
[C---:B------:R-:W-:Y:S08]  /*cd50*/  HMMA.16816.F32.BF16 R96, R12.reuse, R6, R96 ;  /* 0x000000060c60723c */ /* 0x040ff00000041860 */
[C---:B--2---:R-:W-:Y:S08]  /*cd60*/  HMMA.16816.F32.BF16 R100, R12.reuse, R8, R100 ;  /* 0x000000080c64723c */ /* 0x044ff00000041864 */
[C---:B------:R-:W-:Y:S08]  /*cd70*/  HMMA.16816.F32.BF16 R104, R12.reuse, R10, R104 ;  /* 0x0000000a0c68723c */ /* 0x040ff00000041868 */
[C---:B---3--:R-:W-:Y:S08]  /*cd80*/  HMMA.16816.F32.BF16 R108, R12.reuse, R16, R108 ;  /* 0x000000100c6c723c */ /* 0x048ff0000004186c */
[C---:B------:R-:W-:Y:S08]  /*cd90*/  HMMA.16816.F32.BF16 R112, R12.reuse, R18, R112 ;  /* 0x000000120c70723c */ /* 0x040ff00000041870 */
[C---:B------:R-:W-:Y:S08]  /*cda0*/  HMMA.16816.F32.BF16 R116, R12.reuse, R24, R116 ;  /* 0x000000180c74723c */ /* 0x040ff00000041874 */
[C---:B------:R-:W-:Y:S08]  /*cdb0*/  HMMA.16816.F32.BF16 R120, R12.reuse, R26, R120 ;  /* 0x0000001a0c78723c */ /* 0x040ff00000041878 */
[C---:B----4-:R-:W-:Y:S08]  /*cdc0*/  HMMA.16816.F32.BF16 R124, R12.reuse, R20, R124 ;  /* 0x000000140c7c723c */ /* 0x050ff0000004187c */
[----:B------:R-:W-:Y:S01]  /*cdd0*/  HMMA.16816.F32.BF16 R128, R12, R22, R128 ;  /* 0x000000160c80723c */ /* 0x000fe20000041880 */
[----:B------:R-:W-:-:S07]  /*cde0*/  @P0 BRA `(.L_x_3421) ;  /* 0xffffca6000000947 */ /* 0x000fce000383ffff */
.L_x_3420:
[----:B------:R-:W-:Y:S07]  /*cdf0*/  @!UPT UIADD3 URZ, URZ, URZ, URZ ;  /* 0x0000003f3f3ff290 */ /* 0x000fee000fffe03f */
[----:B------:R-:W-:Y:S02]  /*ce00*/  MOV R7, 0x1f ;  /* 0x0000001f00077802 */ /* 0x000fe40000000f00 */
[----:B------:R-:W-:Y:S01]  /*ce10*/  MOV R6, 0xffffffff ;  /* 0xffffffff00067802 */ /* 0x000fe20000000f00 */
[----:B------:R-:W-:Y:S06]  /*ce20*/  BRA.DIV ~URZ, `(.L_x_3422) ;  /* 0x00002a427f007947 */ /* 0x000fec000b800000 */
[----:B------:R-:W2:Y:S04]  /*ce30*/  LDL R2, [R1+0x84] ;  /* 0x0000840001027983 */ /* 0x000ea80000100800 */
[----:B--2---:R1:W2:Y:S02]  /*ce40*/  SHFL.BFLY PT, R0, R2, 0x2, 0x1f ;  /* 0x0c401f0002007f89 */ /* 0x0042a400000e0000 */
.L_x_3436:
        /* <DEDUP_REMOVED lines=9> */
.L_x_3437:
        /* <DEDUP_REMOVED lines=149> */
.L_x_3415:
        /* <DEDUP_REMOVED lines=19> */
.L_x_3425:
[----:B--2---:R-:W-:Y:S05]  /*d960*/  BSYNC B0 ;  /* 0x0000000000007941 */ /* 0x004fea0003800000 */
.L_x_3424:
        /* <DEDUP_REMOVED lines=15> */
[----:B-1----:R-:W-:Y:S05]  /*da60*/  CALL.REL.NOINC `($__internal_69_$__cuda_sm70_shflsync_idx_p) ;  /* 0x0000200000007944 */ /* 0x002fea0003c00000 */
.L_x_3428:
        /* <DEDUP_REMOVED lines=129> */
[----:B------:R-:W-:Y:S02]  /*e280*/  IADD3 R29, R205, 0xb0, RZ ;  /* 0x000000b0cd1d7810 */ /* 0x000fe40007ffe0ff */
[----:B------:R-:W-:Y:S02]  /*e290*/  ISETP.GE.AND P0, PT, R6, UR4, PT ;  /* 0x0000000406007c0c */ /* 0x000fe4000bf06270 */
        /* <DEDUP_REMOVED lines=22> */
[----:B------:R-:W-:Y:S01]  /*e400*/  SHF.R.S32.HI R53, RZ, 0x1f, R29 ;  /* 0x0000001fff357819 */ /* 0x000fe2000001141d */
[----:B------:R-:W-:Y:S05]  /*e410*/  @P1 BRA `(.L_x_3430) ;  /* 0x000007f000001947 */ /* 0x000fea0003800000 */
[----:B--2-4-:R-:W-:Y:S02]  /*e420*/  ISETP.GE.AND P1, PT, R205, c[0x0][0x3c8], PT ;  /* 0x0000f200cd007a0c */ /* 0x014fe40003f26270 */
[----:B------:R-:W-:Y:S02]  /*e430*/  ISETP.GE.AND P3, PT, R10, c[0x0][0x3c8], PT ;  /* 0x0000f2000a007a0c */ /* 0x000fe40003f66270 */
        /* <DEDUP_REMOVED lines=86> */
[----:B-----5:R-:W-:-:S03]  /*e9a0*/  ISETP.GE.AND P5, PT, R202, c[0x0][0x3c8], PT ;  /* 0x0000f200ca007a0c */ /* 0x020fc60003fa6270 */
        /* <DEDUP_REMOVED lines=38> */
.L_x_3430:
[----:B--2-4-:R-:W-:Y:S05]  /*ec10*/  BSYNC B0 ;  /* 0x0000000000007941 */ /* 0x014fea0003800000 */
.L_x_3429:
[----:B------:R1:W2:Y:S04]  /*ec20*/  SHFL.IDX PT, R3, R31, 0x1, 0x1c1f ;  /* 0x003c1f001f037f89 */ /* 0x0002a800000e0000 */
[----:B------:R1:W3:Y:S01]  /*ec30*/  SHFL.IDX PT, R2, R36, 0x1, 0x1c1f ;  /* 0x003c1f0024027f89 */ /* 0x0002e200000e0000 */
[----:B------:R-:W-:Y:S05]  /*ec40*/  @P0 BRA `(.L_x_3431) ;  /* 0x00000ad000000947 */ /* 0x000fea0003800000 */
[----:B------:R-:W-:Y:S02]  /*ec50*/  ISETP.GE.AND P4, PT, R10, c[0x0][0x3c8], PT ;  /* 0x0000f2000a007a0c */ /* 0x000fe40003f86270 */
[----:B------:R-:W-:Y:S02]  /*ec60*/  ISETP.GE.AND P0, PT, R205, c[0x0][0x3c8], PT ;  /* 0x0000f200cd007a0c */ /* 0x000fe40003f06270 */
[----:B------:R-:W-:Y:S02]  /*ec70*/  ISETP.GE.AND P2, PT, R0, c[0x0][0x3c8], PT ;  /* 0x0000f20000007a0c */ /* 0x000fe40003f46270 */
[----:B------:R-:W-:-:S07]  /*ec80*/  ISETP.GE.AND P3, PT, R11, c[0x0][0x3c8], PT ;  /* 0x0000f2000b007a0c */ /* 0x000fce0003f66270 */
[CC--:B---3--:R-:W-:Y:S02]  /*ec90*/  @!P4 LEA R4, P1, R10.reuse, R2.reuse, 0x2 ;  /* 0x000000020a04c211 */ /* 0x0c8fe400078210ff */
[----:B--2---:R-:W-:Y:S02]  /*eca0*/  @!P0 IMAD.WIDE R6, R205, 0x4, R2 ;  /* 0x00000004cd068825 */ /* 0x004fe400078e0202 */
[-C--:B------:R-:W-:Y:S02]  /*ecb0*/  @!P4 LEA.HI.X R5, R10, R3.reuse, R33, 0x2, P1 ;  /* 0x000000030a05c211 */ /* 0x080fe400008f1421 */
[----:B------:R-:W-:Y:S01]  /*ecc0*/  ISETP.GE.AND P1, PT, R12, c[0x0][0x3c8], PT ;  /* 0x0000f2000c007a0c */ /* 0x000fe20003f26270 */
        /* <DEDUP_REMOVED lines=10> */
[----:B------:R-:W-:Y:S01]  /*ed70*/  @!P3 ST.E.64 [R10.64], R180 ;  /* 0x000000b40a00b985 */ /* 0x000fe2000c101b06 */
[----:B------:R-:W-:Y:S02]  /*ed80*/  ISETP.GE.AND P3, PT, R16, c[0x0][0x3c8], PT ;  /* 0x0000f20010007a0c */ /* 0x000fe40003f66270 */
[----:B--2---:R-:W-:-:S04]  /*ed90*/  @!P1 LEA R6, P5, R12, R2, 0x2 ;  /* 0x000000020c069211 */ /* 0x004fc800078a10ff */
[----:B------:R-:W-:Y:S02]  /*eda0*/  @!P1 LEA.HI.X R7, R12, R3, R35, 0x2, P5 ;  /* 0x000000030c079211 */ /* 0x000fe400028f1423 */
[----:B---3--:R-:W-:-:S03]  /*edb0*/  @!P0 LEA R4, P5, R13, R2, 0x2 ;  /* 0x000000020d048211 */ /* 0x008fc600078a10ff */
[----:B------:R-:W-:Y:S01]  /*edc0*/  @!P1 ST.E.64 [R6.64], R142 ;  /* 0x0000008e06009985 */ /* 0x000fe2000c101b06 */
[-C--:B------:R-:W-:Y:S02]  /*edd0*/  @!P0 LEA.HI.X R5, R13, R3.reuse, R37, 0x2, P5 ;  /* 0x000000030d058211 */ /* 0x080fe400028f1425 */
[----:B----4-:R-:W-:Y:S02]  /*ede0*/  @!P4 LEA R8, P5, R14, R2, 0x2 ;  /* 0x000000020e08c211 */ /* 0x010fe400078a10ff */
[----:B------:R-:W-:Y:S01]  /*edf0*/  ISETP.GE.AND P1, PT, R17, c[0x0][0x3c8], PT ;  /* 0x0000f20011007a0c */ /* 0x000fe20003f26270 */
[----:B------:R2:W-:Y:S01]  /*ee00*/  @!P0 ST.E.64 [R4.64], R146 ;  /* 0x0000009204008985 */ /* 0x0005e2000c101b06 */
[----:B------:R-:W-:Y:S02]  /*ee10*/  ISETP.GE.AND P0, PT, R18, c[0x0][0x3c8], PT ;  /* 0x0000f20012007a0c */ /* 0x000fe40003f06270 */
        /* <DEDUP_REMOVED lines=8> */
[----:B---3--:R-:W-:-:S03]  /*eea0*/  @!P1 LEA R8, P5, R17, R2, 0x2 ;  /* 0x0000000211089211 */ /* 0x008fc600078a10ff */
[----:B------:R3:W-:Y:S01]  /*eeb0*/  @!P3 ST.E.64 [R6.64], R116 ;  /* 0x000000740600b985 */ /* 0x0007e2000c101b06 */
[----:B------:R-:W-:Y:S02]  /*eec0*/  ISETP.GE.AND P3, PT, R21, c[0x0][0x3c8], PT ;  /* 0x0000f20015007a0c */ /* 0x000fe40003f66270 */
[----:B------:R-:W-:Y:S02]  /*eed0*/  @!P1 LEA.HI.X R9, R17, R3, R41, 0x2, P5 ;  /* 0x0000000311099211 */ /* 0x000fe400028f1429 */
[----:B------:R-:W-:-:S04]  /*eee0*/  @!P4 LEA R10, P5, R19, R2, 0x2 ;  /* 0x00000002130ac211 */ /* 0x000fc800078a10ff */
[----:B------:R-:W-:Y:S02]  /*eef0*/  @!P4 LEA.HI.X R11, R19, R3, R43, 0x2, P5 ;  /* 0x00000003130bc211 */ /* 0x000fe400028f142b */
[----:B--2---:R-:W-:-:S04]  /*ef00*/  @!P0 LEA R4, P2, R18, R2, 0x2 ;  /* 0x0000000212048211 */ /* 0x004fc800078410ff */
        /* <DEDUP_REMOVED lines=26> */
[----:B------:R-:W-:Y:S01]  /*f0b0*/  @!P2 ST.E.64 [R10.64], R70 ;  /* 0x000000460a00a985 */ /* 0x000fe2000c101b06 */
[----:B------:R-:W-:Y:S02]  /*f0c0*/  @!P3 LEA.HI.X R9, R25, R3, R49, 0x2, P5 ;  /* 0x000000031909b211 */ /* 0x000fe400028f1431 */
[----:B------:R-:W-:Y:S02]  /*f0d0*/  ISETP.GE.AND P2, PT, R30, c[0x0][0x3c8], PT ;  /* 0x0000f2001e007a0c */ /* 0x000fe40003f46270 */
[----:B------:R-:W-:-:S04]  /*f0e0*/  @!P0 LEA R6, P5, R27, R2, 0x2 ;  /* 0x000000021b068211 */ /* 0x000fc800078a10ff */
[----:B------:R-:W-:Y:S02]  /*f0f0*/  @!P0 LEA.HI.X R7, R27, R3, R51, 0x2, P5 ;  /* 0x000000031b078211 */ /* 0x000fe400028f1433 */
[----:B--2---:R-:W-:-:S04]  /*f100*/  @!P4 LEA R4, P1, R26, R2, 0x2 ;  /* 0x000000021a04c211 */ /* 0x004fc800078210ff */
[----:B------:R-:W-:Y:S02]  /*f110*/  @!P4 LEA.HI.X R5, R26, R3, R50, 0x2, P1 ;  /* 0x000000031a05c211 */ /* 0x000fe400008f1432 */
[----:B------:R-:W-:-:S03]  /*f120*/  ISETP.GE.AND P1, PT, R28, c[0x0][0x3c8], PT ;  /* 0x0000f2001c007a0c */ /* 0x000fc60003f26270 */
[----:B------:R2:W-:Y:S01]  /*f130*/  @!P4 ST.E.64 [R4.64], R74 ;  /* 0x0000004a0400c985 */ /* 0x0005e2000c101b06 */
[----:B------:R-:W-:-:S03]  /*f140*/  ISETP.GE.AND P4, PT, R29, c[0x0][0x3c8], PT ;  /* 0x0000f2001d007a0c */ /* 0x000fc60003f86270 */
[----:B------:R-:W-:Y:S01]  /*f150*/  @!P3 ST.E.64 [R8.64], R78 ;  /* 0x0000004e0800b985 */ /* 0x000fe2000c101b06 */
[----:B------:R-:W-:-:S03]  /*f160*/  ISETP.GE.AND P3, PT, R204, c[0x0][0x3c8], PT ;  /* 0x0000f200cc007a0c */ /* 0x000fc60003f66270 */
[----:B------:R3:W-:Y:S02]  /*f170*/  @!P0 ST.E.64 [R6.64], R82 ;  /* 0x0000005206008985 */ /* 0x0007e4000c101b06 */
[----:B--2---:R-:W-:-:S04]  /*f180*/  @!P1 LEA R4, P5, R28, R2, 0x2 ;  /* 0x000000021c049211 */ /* 0x004fc800078a10ff */
[----:B------:R-:W-:Y:S02]  /*f190*/  @!P1 LEA.HI.X R5, R28, R3, R52, 0x2, P5 ;  /* 0x000000031c059211 */ /* 0x000fe400028f1434 */
[----:B---3--:R-:W-:-:S03]  /*f1a0*/  @!P2 LEA R6, P0, R30, R2, 0x2 ;  /* 0x000000021e06a211 */ /* 0x008fc600078010ff */
[----:B------:R2:W-:Y:S01]  /*f1b0*/  @!P1 ST.E.64 [R4.64], R86 ;  /* 0x0000005604009985 */ /* 0x0005e2000c101b06 */
[----:B-----5:R-:W-:Y:S02]  /*f1c0*/  ISETP.GE.AND P1, PT, R202, c[0x0][0x3c8], PT ;  /* 0x0000f200ca007a0c */ /* 0x020fe40003f26270 */
[----:B------:R-:W-:Y:S02]  /*f1d0*/  @!P2 LEA.HI.X R7, R30, R3, R54, 0x2, P0 ;  /* 0x000000031e07a211 */ /* 0x000fe400000f1436 */
[----:B------:R-:W-:-:S03]  /*f1e0*/  ISETP.GE.AND P0, PT, R200, c[0x0][0x3c8], PT ;  /* 0x0000f200c8007a0c */ /* 0x000fc60003f06270 */
[----:B------:R3:W-:Y:S01]  /*f1f0*/  @!P2 ST.E.64 [R6.64], R90 ;  /* 0x0000005a0600a985 */ /* 0x0007e2000c101b06 */
[----:B------:R-:W-:-:S04]  /*f200*/  @!P3 LEA R8, P2, R204, R2, 0x2 ;  /* 0x00000002cc08b211 */ /* 0x000fc800078410ff */
[----:B------:R-:W-:Y:S02]  /*f210*/  @!P3 LEA.HI.X R9, R204, R3, R55, 0x2, P2 ;  /* 0x00000003cc09b211 */ /* 0x000fe400010f1437 */
[----:B--2---:R-:W-:-:S04]  /*f220*/  @!P4 LEA R4, P5, R29, R2, 0x2 ;  /* 0x000000021d04c211 */ /* 0x004fc800078a10ff */
[----:B------:R-:W-:Y:S02]  /*f230*/  @!P4 LEA.HI.X R5, R29, R3, R53, 0x2, P5 ;  /* 0x000000031d05c211 */ /* 0x000fe400028f1435 */
[----:B---3--:R-:W-:-:S03]  /*f240*/  @!P0 LEA R6, P2, R200, R2, 0x2 ;  /* 0x00000002c8068211 */ /* 0x008fc600078410ff */
[----:B------:R2:W-:Y:S01]  /*f250*/  @!P4 ST.E.64 [R4.64], R94 ;  /* 0x0000005e0400c985 */ /* 0x0005e2000c101b06 */
[----:B------:R-:W-:Y:S02]  /*f260*/  ISETP.GE.AND P4, PT, R198, c[0x0][0x3c8], PT ;  /* 0x0000f200c6007a0c */ /* 0x000fe40003f86270 */
[----:B------:R-:W-:Y:S01]  /*f270*/  @!P0 LEA.HI.X R7, R200, R3, R201, 0x2, P2 ;  /* 0x00000003c8078211 */ /* 0x000fe200010f14c9 */
[----:B------:R-:W-:Y:S01]  /*f280*/  @!P3 ST.E.64 [R8.64], R98 ;  /* 0x000000620800b985 */ /* 0x000fe2000c101b06 */
[----:B------:R-:W-:Y:S02]  /*f290*/  ISETP.GE.AND P3, PT, R196, c[0x0][0x3c8], PT ;  /* 0x0000f200c4007a0c */ /* 0x000fe40003f66270 */
[----:B------:R-:W-:Y:S02]  /*f2a0*/  ISETP.GE.AND P2, PT, R194, c[0x0][0x3c8], PT ;  /* 0x0000f200c2007a0c */ /* 0x000fe40003f46270 */
        /* <DEDUP_REMOVED lines=8> */
[----:B------:R-:W-:-:S03]  /*f330*/  @!P3 LEA R10, P5, R196, R2, 0x2 ;  /* 0x00000002c40ab211 */ /* 0x000fc600078a10ff */
[----:B------:R2:W-:Y:S01]  /*f340*/  @!P4 ST.E.64 [R4.64], R110 ;  /* 0x0000006e0400c985 */ /* 0x0005e2000c101b06 */
[-C--:B------:R-:W-:Y:S02]  /*f350*/  @!P2 LEA R8, P4, R194, R2.reuse, 0x2 ;  /* 0x00000002c208a211 */ /* 0x080fe400078810ff */
[-C--:B------:R-:W-:Y:S02]  /*f360*/  @!P3 LEA.HI.X R11, R196, R3.reuse, R197, 0x2, P5 ;  /* 0x00000003c40bb211 */ /* 0x080fe400028f14c5 */
[----:B---3--:R-:W-:Y:S02]  /*f370*/  @!P1 LEA R6, P5, R192, R2, 0x2 ;  /* 0x00000002c0069211 */ /* 0x008fe400078a10ff */
[-C--:B------:R-:W-:Y:S01]  /*f380*/  @!P2 LEA.HI.X R9, R194, R3.reuse, R195, 0x2, P4 ;  /* 0x00000003c209a211 */ /* 0x080fe200020f14c3 */
[----:B------:R3:W-:Y:S01]  /*f390*/  @!P3 ST.E.64 [R10.64], R114 ;  /* 0x000000720a00b985 */ /* 0x0007e2000c101b06 */
[----:B------:R-:W-:-:S03]  /*f3a0*/  @!P1 LEA.HI.X R7, R192, R3, R193, 0x2, P5 ;  /* 0x00000003c0079211 */ /* 0x000fc600028f14c1 */
[----:B------:R3:W-:Y:S04]  /*f3b0*/  @!P2 ST.E.64 [R8.64], R118 ;  /* 0x000000760800a985 */ /* 0x0007e8000c101b06 */
[----:B------:R3:W-:Y:S01]  /*f3c0*/  @!P1 ST.E.64 [R6.64], R122 ;  /* 0x0000007a06009985 */ /* 0x0007e2000c101b06 */
[----:B--2---:R-:W-:-:S04]  /*f3d0*/  @!P0 LEA R4, P4, R190, R2, 0x2 ;  /* 0x00000002be048211 */ /* 0x004fc800078810ff */
        /* <DEDUP_REMOVED lines=8> */
.L_x_3427:
        /* <DEDUP_REMOVED lines=44> */
.L_x_3431:
[----:B------:R-:W-:Y:S05]  /*f720*/  BSYNC B1 ;  /* 0x0000000000017941 */ /* 0x000fea0003800000 */
.L_x_3426:
        /* <DEDUP_REMOVED lines=10> */
.L_x_3438:
[----:B------:R-:W-:Y:S01]  /*f7d0*/  WARPSYNC 0xffffffff ;  /* 0xffffffff00007948 */ /* 0x000fe20003800000 */
[----:B------:R-:W-:Y:S06]  /*f7e0*/  BAR.SYNC.DEFER_BLOCKING 0x4, 0x100 ;  /* 0x0104000000007b1d */ /* 0x000fec0000010000 */
[----:B----4-:R4:W-:Y:S04]  /*f7f0*/  STL [R1+0xb4], R0 ;  /* 0x0000b40001007387 */ /* 0x0109e80000100800 */
[----:B------:R4:W-:Y:S04]  /*f800*/  @!P6 STS [0x18100], R156 ;  /* 0x0181009cff00e388 */ /* 0x0009e80000000800 */
[----:B------:R-:W-:Y:S06]  /*f810*/  BAR.ARV 0x5, 0x100 ;  /* 0x0144000000007b1d */ /* 0x000fec0000002000 */
.L_x_3432:
[----:B--2-4-:R-:W2:Y:S02]  /*f820*/  LDL R0, [R1+0xb4] ;  /* 0x0000b40001007983 */ /* 0x014ea40000100800 */
[----:B--2---:R-:W-:-:S13]  /*f830*/  ISETP.GE.AND P0, PT, R0, c[0x0][0x538], PT ;  /* 0x00014e0000007a0c */ /* 0x004fda0003f06270 */
[----:B-1-3-5:R-:W-:Y:S01]  /*f840*/  @P0 CALL.REL.NOINC `(.L_x_3434) ;  /* 0x0000001000000944 */ /* 0x02afe20003c00000 */
[----:B------:R-:W-:Y:S05]  /*f850*/  BRA `(.L_x_3435) ;  /* 0xffff136000007947 */ /* 0x000fea000383ffff */
.L_x_3434:
[----:B------:R-:W-:Y:S05]  /*f860*/  EXIT ;  /* 0x000000000000794d */ /* 0x000fea0003800000 */
.L_x_3422:
[----:B------:R1:W5:Y:S01]  /*f870*/  LDL R2, [R1+0x84] ;  /* 0x0000840001027983 */ /* 0x0003620000100800 */
[----:B------:R-:W-:Y:S02]  /*f880*/  MOV R5, 0x2 ;  /* 0x0000000200057802 */ /* 0x000fe40000000f00 */
[----:B------:R-:W-:Y:S02]  /*f890*/  MOV R3, 0xf8b0 ;  /* 0x0000f8b000037802 */ /* 0x000fe40000000f00 */
[----:B-1---5:R-:W-:Y:S05]  /*f8a0*/  CALL.REL.NOINC `($__internal_68_$__cuda_sm70_shflsync_bfly_p) ;  /* 0x0000017000007944 */ /* 0x022fea0003c00000 */
[----:B------:R-:W-:Y:S01]  /*f8b0*/  MOV R0, R5 ;  /* 0x0000000500007202 */ /* 0x000fe20000000f00 */
[----:B------:R-:W-:Y:S05]  /*f8c0*/  BRA `(.L_x_3436) ;  /* 0xffffd58000007947 */ /* 0x000fea000383ffff */
.L_x_3423:
[----:B------:R-:W-:Y:S01]  /*f8d0*/  IMAD.MOV.U32 R2, RZ, RZ, R0 ;  /* 0x000000ffff027224 */ /* 0x000fe200078e0000 */
[----:B------:R-:W-:Y:S02]  /*f8e0*/  MOV R5, 0x1 ;  /* 0x0000000100057802 */ /* 0x000fe40000000f00 */
[----:B------:R-:W-:Y:S02]  /*f8f0*/  MOV R3, 0xf910 ;  /* 0x0000f91000037802 */ /* 0x000fe40000000f00 */
[----:B-----5:R-:W-:Y:S05]  /*f900*/  CALL.REL.NOINC `($__internal_68_$__cuda_sm70_shflsync_bfly_p) ;  /* 0x0000011000007944 */ /* 0x020fea0003c00000 */
[----:B------:R1:W5:Y:S01]  /*f910*/  LDL R2, [R1+0x88] ;  /* 0x0000880001027983 */ /* 0x0003620000100800 */
[----:B------:R-:W-:Y:S01]  /*f920*/  FADD.FTZ R0, R0, R5 ;  /* 0x0000000500007221 */ /* 0x000fe20000010000 */
[----:B------:R-:W-:Y:S02]  /*f930*/  MOV R5, 0x2 ;  /* 0x0000000200057802 */ /* 0x000fe40000000f00 */
[----:B------:R-:W-:-:S02]  /*f940*/  MOV R3, 0xf960 ;  /* 0x0000f96000037802 */ /* 0x000fc40000000f00 */
[----:B-1---5:R-:W-:Y:S05]  /*f950*/  CALL.REL.NOINC `($__internal_68_$__cuda_sm70_shflsync_bfly_p) ;  /* 0x000000c000007944 */ /* 0x022fea0003c00000 */
[----:B------:R-:W2:Y:S01]  /*f960*/  LDL.LU R2, [R1+0x88] ;  /* 0x0000880001027983 */ /* 0x000ea20000300800 */
[----:B------:R-:W-:Y:S01]  /*f970*/  MOV R3, 0xf9c0 ;  /* 0x0000f9c000037802 */ /* 0x000fe20000000f00 */
[----:B--2---:R-:W-:Y:S01]  /*f980*/  FADD.FTZ R4, R2, R5 ;  /* 0x0000000502047221 */ /* 0x004fe20000010000 */
[----:B------:R-:W-:-:S04]  /*f990*/  MOV R5, 0x1 ;  /* 0x0000000100057802 */ /* 0x000fc80000000f00 */
[----:B------:R-:W-:Y:S02]  /*f9a0*/  MOV R2, R4 ;  /* 0x0000000400027202 */ /* 0x000fe40000000f00 */
[----:B------:R-:W-:Y:S05]  /*f9b0*/  CALL.REL.NOINC `($__internal_68_$__cuda_sm70_shflsync_bfly_p) ;  /* 0x0000006000007944 */ /* 0x000fea0003c00000 */
[----:B------:R-:W-:Y:S01]  /*f9c0*/  MOV R3, R5 ;  /* 0x0000000500037202 */ /* 0x000fe20000000f00 */
[----:B------:R-:W-:Y:S05]  /*f9d0*/  BRA `(.L_x_3437) ;  /* 0xffffd50000007947 */ /* 0x000fea000383ffff */
.L_x_3433:
[----:B--2---:R-:W-:Y:S02]  /*f9e0*/  MOV R0, R156 ;  /* 0x0000009c00007202 */ /* 0x004fe40000000f00 */
[----:B---3--:R-:W-:Y:S02]  /*f9f0*/  MOV R2, 0xfa10 ;  /* 0x0000fa1000027802 */ /* 0x008fe40000000f00 */
[----:B-1---5:R-:W-:Y:S05]  /*fa00*/  CALL.REL.NOINC `($__internal_69_$__cuda_sm70_shflsync_idx_p) ;  /* 0x0000006000007944 */ /* 0x022fea0003c00000 */
[----:B-12---:R-:W-:Y:S05]  /*fa10*/  BRA `(.L_x_3438) ;  /* 0xfffffdb000007947 */ /* 0x006fea000383ffff */
        .weak           $__internal_68_$__cuda_sm70_shflsync_bfly_p
        .type           $__internal_68_$__cuda_sm70_shflsync_bfly_p,@function
        .size           $__internal_68_$__cuda_sm70_shflsync_bfly_p,($__internal_69_$__cuda_sm70_shflsync_idx_p - $__internal_68_$__cuda_sm70_shflsync_bfly_p)
$__internal_68_$__cuda_sm70_shflsync_bfly_p:
[----:B------:R-:W-:Y:S04]  /*fa20*/  WARPSYNC R6 ;  /* 0x0000000600007348 */ /* 0x000fe80003800000 */
[----:B------:R1:W2:Y:S02]  /*fa30*/  SHFL.BFLY PT, R5, R2, R5, R7 ;  /* 0x0c00000502057389 */ /* 0x0002a400000e0007 */
[----:B-1----:R-:W-:Y:S02]  /*fa40*/  MOV R2, R3 ;  /* 0x0000000300027202 */ /* 0x002fe40000000f00 */
[----:B------:R-:W-:-:S04]  /*fa50*/  MOV R3, 0x0 ;  /* 0x0000000000037802 */ /* 0x000fc80000000f00 */
[----:B--2---:R-:W-:Y:S05]  /*fa60*/  RET.REL.NODEC R2 `(_ZN7cutlass13device_kernelIN5flash19enable_sm80_to_sm89INS1_16FlashAttnFwdSm80INS1_25CollectiveMainloopFwdSm80ILi8ELi1ELb1EN4cute5tupleIJNS5_1CILi128EEENS7_ILi64EEENS7_ILi256EEEEEELi256ENS_10bfloat16_tEfNS_4arch4Sm80ELb1ELb0ELb0ELb0ELb0ELb0ELb1ELb1EEENS1_21CollectiveEpilogueFwdINS6_IJS8_SA_S9_EEENS6_IJNS7_ILi1EEESI_SI_EEESC_SE_Li256ELb0ELb1ELb1ELb0EEENS1_30DynamicPersistentTileSchedulerILi256ELi256ELb1ELb1ELb0EEEEEEEEEvNT_6ParamsE) ;  /* 0xffff059002007950 */ /* 0x004fea0003c3ffff */
        .weak           $__internal_69_$__cuda_sm70_shflsync_idx_p
        .type           $__internal_69_$__cuda_sm70_shflsync_idx_p,@function
        .size           $__internal_69_$__cuda_sm70_shflsync_idx_p,(.L_x_5261 - $__internal_69_$__cuda_sm70_shflsync_idx_p)
$__internal_69_$__cuda_sm70_shflsync_idx_p:
[----:B------:R-:W-:Y:S01]  /*fa70*/  MOV R3, 0x0 ;  /* 0x0000000000037802 */ /* 0x000fe20000000f00 */
[----:B------:R-:W-:Y:S04]  /*fa80*/  WARPSYNC R157 ;  /* 0x0000009d00007348 */ /* 0x000fe80003800000 */
[----:B------:R1:W2:Y:S01]  /*fa90*/  SHFL.IDX PT, R0, R0, R187, R186 ;  /* 0x000000bb00007389 */ /* 0x0002a200000e00ba */
[----:B------:R-:W-:Y:S05]  /*faa0*/  RET.REL.NODEC R2 `(_ZN7cutlass13device_kernelIN5flash19enable_sm80_to_sm89INS1_16FlashAttnFwdSm80INS1_25CollectiveMainloopFwdSm80ILi8ELi1ELb1EN4cute5tupleIJNS5_1CILi128EEENS7_ILi64EEENS7_ILi256EEEEEELi256ENS_10bfloat16_tEfNS_4arch4Sm80ELb1ELb0ELb0ELb0ELb0ELb0ELb1ELb1EEENS1_21CollectiveEpilogueFwdINS6_IJS8_SA_S9_EEENS6_IJNS7_ILi1EEESI_SI_EEESC_SE_Li256ELb0ELb1ELb1ELb0EEENS1_30DynamicPersistentTileSchedulerILi256ELi256ELb1ELb1ELb0EEEEEEEEEvNT_6ParamsE) ;  /* 0xffff055002007950 */ /* 0x000fea0003c3ffff */
.L_x_3439:
        /* <DEDUP_REMOVED lines=13> */
.L_x_5261:


//--------------------- .text._ZN7cutlass13device_kernelIN5flash19enable_sm80_to_sm89INS1_16FlashAttnFwdSm80INS1_25CollectiveMainloopFwdSm80ILi8ELi1ELb1EN4cute5tupleIJNS5_1CILi128EEENS7_ILi48EEENS7_ILi256EEEEEELi256ENS_10bfloat16_tEfNS_4arch4Sm80ELb1ELb0ELb0ELb1ELb0ELb0ELb1ELb1EEENS1_21CollectiveEpilogueFwdINS6_IJS8_SA_S9_EEENS6_IJNS7_ILi1EEESI_SI_EEESC_SE_Li256ELb1ELb1ELb1ELb0EEENS1_36VarlenDynamicPersistentTileSchedulerILi128ELi48ELi256ELi256ELb1ELb1ELb0ELb1ELb1ELb1EEEEEEEEEvNT_6ParamsE --------------------------
	.section	.text._ZN7cutlass13device_kernelIN5flash19enable_sm80_to_sm89INS1_16FlashAttnFwdSm80INS1_25CollectiveMainloopFwdSm80ILi8ELi1ELb1EN4cute5tupleIJNS5_1CILi128EEENS7_ILi48EEENS7_ILi256EEEEEELi256ENS_10bfloat16_tEfNS_4arch4Sm80ELb1ELb0ELb0ELb1ELb0ELb0ELb1ELb1EEENS1_21CollectiveEpilogueFwdINS6_IJS8_SA_S9_EEENS6_IJNS7_ILi1EEESI_SI_EEESC_SE_Li256ELb1ELb1ELb1ELb0EEENS1_36VarlenDynamicPersistentTileSchedulerILi128ELi48ELi256ELi256ELb1ELb1ELb0ELb1ELb1ELb1EEEEEEEEEvNT_6ParamsE,"ax",@progbits
	.sectioninfo	@"SHI_REGISTERS=255"
	.align	128
.text._ZN7cutlass13device_kernelIN5flash19enable_sm80_to_sm89INS1_16FlashAttnFwdSm80INS1_25CollectiveMainloopFwdSm80ILi8ELi1ELb1EN4cute5tupleIJNS5_1CILi128EEENS7_ILi48EEENS7_ILi256EEEEEELi256ENS_10bfloat16_tEfNS_4arch4Sm80ELb1ELb0ELb0ELb1ELb0ELb0ELb1ELb1EEENS1_21CollectiveEpilogueFwdINS6_IJS8_SA_S9_EEENS6_IJNS7_ILi1EEESI_SI_EEESC_SE_Li256ELb1ELb1ELb1ELb0EEENS1_36VarlenDynamicPersistentTileSchedulerILi128ELi48ELi256ELi256ELb1ELb1ELb0ELb1ELb1ELb1EEEEEEEEEvNT_6ParamsE:
        .type           _ZN7cutlass13device_kernelIN5flash19enable_sm80_to_sm89INS1_16FlashAttnFwdSm80INS1_25CollectiveMainloopFwdSm80ILi8ELi1ELb1EN4cute5tupleIJNS5_1CILi128EEENS7_ILi48EEENS7_ILi256EEEEEELi256ENS_10bfloat16_tEfNS_4arch4Sm80ELb1ELb0ELb0ELb1ELb0ELb0ELb1ELb1EEENS1_21CollectiveEpilogueFwdINS6_IJS8_SA_S9_EEENS6_IJNS7_ILi1EEESI_SI_EEESC_SE_Li256ELb1ELb1ELb1ELb0EEENS1_36VarlenDynamicPersistentTileSchedulerILi128ELi48ELi256ELi256ELb1ELb1ELb0ELb1ELb1ELb1EEEEEEEEEvNT_6ParamsE,@function
        .size           _ZN7cutlass13device_kernelIN5flash19enable_sm80_to_sm89INS1_16FlashAttnFwdSm80INS1_25CollectiveMainloopFwdSm80ILi8ELi1ELb1EN4cute5tupleIJNS5_1CILi128EEENS7_ILi48EEENS7_ILi256EEEEEELi256ENS_10bfloat16_tEfNS_4arch4Sm80ELb1ELb0ELb0ELb1ELb0ELb0ELb1ELb1EEENS1_21CollectiveEpilogueFwdINS6_IJS8_SA_S9_EEENS6_IJNS7_ILi1EEESI_SI_EEESC_SE_Li256ELb1ELb1ELb1ELb0EEENS1_36VarlenDynamicPersistentTileSchedulerILi128ELi48ELi256ELi256ELb1ELb1ELb0ELb1ELb1ELb1EEEEEEEEEvNT_6ParamsE,(.L_x_5264 - _ZN7cutlass13device_kernelIN5flash19enable_sm80_to_sm89INS1_16FlashAttnFwdSm80INS1_25CollectiveMainloopFwdSm80ILi8ELi1ELb1EN4cute5tupleIJNS5_1CILi128EEENS7_ILi48EEENS7_ILi256EEEEEELi256ENS_10bfloat16_tEfNS_4arch4Sm80ELb1ELb0ELb0ELb1ELb0ELb0ELb1ELb1EEENS1_21CollectiveEpilogueFwdINS6_IJS8_SA_S9_EEENS6_IJNS7_ILi1EEESI_SI_EEESC_SE_Li256ELb1ELb1ELb1ELb0EEENS1_36VarlenDynamicPersistentTileSchedulerILi128ELi48ELi256ELi256ELb1ELb1ELb0ELb1ELb1ELb1EEEEEEEEEvNT_6ParamsE)
        .other          _ZN7cutlass13device_kernelIN5flash19enable_sm80_to_sm89INS1_16FlashAttnFwdSm80INS1_25CollectiveMainloopFwdSm80ILi8ELi1ELb1EN4cute5tupleIJNS5_1CILi128EEENS7_ILi48EEENS7_ILi256EEEEEELi256ENS_10bfloat16_tEfNS_4arch4Sm80ELb1ELb0ELb0ELb1ELb0ELb0ELb1ELb1EEENS1_21CollectiveEpilogueFwdINS6_IJS8_SA_S9_EEENS6_IJNS7_ILi1EEESI_SI_EEESC_SE_Li256ELb1ELb1ELb1ELb0EEENS1_36VarlenDynamicPersistentTileSchedulerILi128ELi48ELi256ELi256ELb1ELb1ELb0ELb1ELb1ELb1EEEEEEEEEvNT_6ParamsE,@"STO_CUDA_ENTRY STV_DEFAULT"
_ZN7cutlass13device_kernelIN5flash19enable_sm80_to_sm89INS1_16FlashAttnFwdSm80INS1_25CollectiveMainloopFwdSm80ILi8ELi1ELb1EN4cute5tupleIJNS5_1CILi128EEENS7_ILi48EEENS7_ILi256EEEEEELi256ENS_10bfloat16_tEfNS_4arch4Sm80ELb1ELb0ELb0ELb1ELb0ELb0ELb1ELb1EEENS1_21CollectiveEpilogueFwdINS6_IJS8_SA_S9_EEENS6_IJNS7_ILi1EEESI_SI_EEESC_SE_Li256ELb1ELb1ELb1ELb0EEENS1_36VarlenDynamicPersistentTileSchedulerILi128ELi48ELi256ELi256ELb1ELb1ELb0ELb1ELb1ELb1EEEEEEEEEvNT_6ParamsE:
        /* <DEDUP_REMOVED lines=54> */
.L_x_3445:
        /* <DEDUP_REMOVED lines=16> */
.L_x_3536:
        /* <DEDUP_REMOVED lines=16> */
.L_x_3537:
[----:B--2---:R-:W-:-:S05]  /*0560*/  IMAD R0, R0, c[0x0][0x538], RZ ;  /* 0x00014e0000007a24 */ /* 0x004fca00078e02ff */
[----:B------:R-:W-:-:S04]  /*0570*/  IADD3 R6, R0, R6, RZ ;  /* 0x0000000600067210 */ /* 0x000fc80007ffe0ff */
[----:B------:R-:W-:-:S13]  /*0580*/  ISETP.GT.AND P0, PT, R6, UR4, PT ;  /* 0x0000000406007c0c */ /* 0x000fda000bf04270 */
[----:B-1----:R-:W-:Y:S05]  /*0590*/  @!P0 BRA `(.L_x_3445) ;  /* 0xfffffdc000008947 */ /* 0x002fea000383ffff */
.L_x_3441:
[----:B------:R-:W-:-:S05]  /*05a0*/  IADD3 R11, -R0, R6, RZ ;  /* 0x00000006000b7210 */ /* 0x000fca0007ffe1ff */
[----:B------:R-:W-:-:S05]  /*05b0*/  IMAD R0, R4, c[0x0][0x538], R11 ;  /* 0x00014e0004007a24 */ /* 0x000fca00078e020b */
[----:B------:R-:W-:Y:S01]  /*05c0*/  ISETP.GT.AND P0, PT, R0, UR4, PT ;  /* 0x0000000400007c0c */ /* 0x000fe2000bf04270 */
[----:B------:R-:W-:-:S12]  /*05d0*/  BRA.DIV ~URZ, `(.L_x_3446) ;  /* 0x000114427f007947 */ /* 0x000fd8000b800000 */
[----:B------:R-:W-:-:S04]  /*05e0*/  VOTE.ANY R10, PT, !P0 ;  /* 0x00000000000a7806 */ /* 0x000fc800040e0100 */
.L_x_3538:
[----:B------:R-:W1:Y:S02]  /*05f0*/  POPC R6, R10 ;  /* 0x0000000a00067309 */ /* 0x000e640000000000 */
[----:B-1----:R-:W-:-:S05]  /*0600*/  IADD3 R0, R6, R7, RZ ;  /* 0x0000000706007210 */ /* 0x002fca0007ffe0ff */
[----:B------:R1:W-:Y:S01]  /*0610*/  STL [R1+0x8c], R0 ;  /* 0x00008c0001007387 */ /* 0x0003e20000100800 */
[----:B------:R-:W-:Y:S05]  /*0620*/  BRA.DIV ~URZ, `(.L_x_3447) ;  /* 0x000114427f007947 */ /* 0x000fea000b800000 */
[----:B------:R2:W3:Y:S01]  /*0630*/  SHFL.IDX PT, R12, R9, R6, 0x1f ;  /* 0x00001f06090c7589 */ /* 0x0004e200000e0000 */
[----:B------:R-:W-:-:S03]  /*0640*/  MOV R7, RZ ;  /* 0x000000ff00077202 */ /* 0x000fc60000000f00 */
[----:B------:R2:W4:Y:S04]  /*0650*/  SHFL.IDX PT, R9, R8, R6, 0x1f ;  /* 0x00001f0608097589 */ /* 0x00052800000e0000 */
.L_x_3539:
[----:B------:R-:W-:Y:S01]  /*0660*/  ISETP.NE.AND P0, PT, R10, RZ, PT ;  /* 0x000000ff0a00720c */ /* 0x000fe20003f05270 */
[----:B------:R-:W-:-:S12]  /*0670*/  BSSY B0, `(.L_x_3448) ;  /* 0x0000005000007945 */ /* 0x000fd80003800000 */
[----:B------:R-:W-:Y:S05]  /*0680*/  @!P0 BRA `(.L_x_3449) ;  /* 0x0000003000008947 */ /* 0x000fea0003800000 */
[----:B------:R-:W-:Y:S01]  /*0690*/  IADD3 R3, R6, -0x1, RZ ;  /* 0xffffffff06037810 */ /* 0x000fe20007ffe0ff */
[----:B------:R-:W-:Y:S05]  /*06a0*/  BRA.DIV ~URZ, `(.L_x_3450) ;  /* 0x000114a27f007947 */ /* 0x000fea000b800000 */
[----:B------:R1:W2:Y:S02]  /*06b0*/  SHFL.IDX PT, R7, R4, R3, 0x1f ;  /* 0x00001f0304077589 */ /* 0x0002a400000e0000 */
.L_x_3449:
[----:B------:R-:W-:Y:S05]  /*06c0*/  BSYNC B0 ;  /* 0x0000000000007941 */ /* 0x000fea0003800000 */
.L_x_3448:
        /* <DEDUP_REMOVED lines=69> */
.L_x_3452:
        /* <DEDUP_REMOVED lines=46> */
[----:B------:R-:W-:Y:S02]  /*0e00*/  IMAD.MOV.U32 R7, RZ, RZ, R0 ;  /* 0x000000ffff077224 */ /* 0x000fe400078e0000 */
[----:B------:R-:W-:Y:S01]  /*0e10*/  IMAD.MOV.U32 R2, RZ, RZ, RZ ;  /* 0x000000ffff027224 */ /* 0x000fe200078e00ff */
[----:B------:R-:W-:Y:S01]  /*0e20*/  IABS R0, R8 ;  /* 0x0000000800007213 */ /* 0x000fe20000000000 */
[----:B------:R-:W-:-:S04]  /*0e30*/  IMAD R7, R7, R5, RZ ;  /* 0x0000000507077224 */ /* 0x000fc800078e02ff */
        /* <DEDUP_REMOVED lines=20> */
.L_x_3453:
[----:B------:R-:W-:Y:S05]  /*0f80*/  BSYNC B0 ;  /* 0x0000000000007941 */ /* 0x000fea0003800000 */
.L_x_3451:
[----:B------:R-:W-:-:S04]  /*0f90*/  LOP3.LUT R0, RZ, R0, RZ, 0x33, !PT ;  /* 0x00000000ff007212 */ /* 0x000fc800078e33ff */
[----:B------:R-:W-:-:S05]  /*0fa0*/  IADD3 R0, R0, R12, RZ ;  /* 0x0000000c00007210 */ /* 0x000fca0007ffe0ff */
[----:B------:R2:W-:Y:S01]  /*0fb0*/  STL [R1+0x84], R0 ;  /* 0x0000840001007387 */ /* 0x0005e20000100800 */
[----:B------:R-:W-:Y:S05]  /*0fc0*/  BRA `(.L_x_3454) ;  /* 0x0000006000007947 */ /* 0x000fea0003800000 */
.L_x_3442:
[----:B------:R-:W-:Y:S01]  /*0fd0*/  MOV R0, UR4 ;  /* 0x0000000400007c02 */ /* 0x000fe20008000f00 */
[----:B------:R-:W-:Y:S04]  /*0fe0*/  STL [R1+0x84], RZ ;  /* 0x000084ff01007387 */ /* 0x000fe80000100800 */
[----:B------:R-:W-:Y:S04]  /*0ff0*/  STL [R1+0x88], RZ ;  /* 0x000088ff01007387 */ /* 0x000fe80000100800 */
[----:B------:R1:W-:Y:S02]  /*1000*/  STL [R1+0x80], R0 ;  /* 0x0000800001007387 */ /* 0x0003e40000100800 */
[----:B-1----:R-:W-:-:S05]  /*1010*/  MOV R0, c[0x0][0x53c] ;  /* 0x00014f0000007a02 */ /* 0x002fca0000000f00 */
[----:B------:R1:W-:Y:S02]  /*1020*/  STL [R1+0x8c], R0 ;  /* 0x00008c0001007387 */ /* 0x0003e40000100800 */
.L_x_3454:
        /* <DEDUP_REMOVED lines=8> */
.L_x_3440:
        /* <DEDUP_REMOVED lines=135> */
.L_x_3535:
        /* <DEDUP_REMOVED lines=42> */
.L_x_3455:
[----:B------:R-:W-:-:S04]  /*1bc0*/  ISETP.NE.U32.AND P0, PT, RZ, c[0x0][0x368], PT ;  /* 0x0000da00ff007a0c */ /* 0x000fc80003f05070 */
[----:B------:R-:W-:-:S13]  /*1bd0*/  ISETP.NE.AND.EX P0, PT, RZ, c[0x0][0x36c], PT, P0 ;  /* 0x0000db00ff007a0c */ /* 0x000fda0003f05300 */
[----:B------:R-:W-:Y:S05]  /*1be0*/  @!P0 BRA `(.L_x_3456) ;  /* 0x0000004000008947 */ /* 0x000fea0003800000 */
[----:B-1----:R-:W-:-:S04]  /*1bf0*/  LEA R2, P0, R32, c[0x0][0x368], 0x2 ;  /* 0x0000da0020027a11 */ /* 0x002fc800078010ff */
[----:B------:R-:W-:-:S05]  /*1c00*/  LEA.HI.X R3, R32, c[0x0][0x36c], R11, 0x2, P0 ;  /* 0x0000db0020037a11 */ /* 0x000fca00000f140b */
[----:B------:R1:W5:Y:S01]  /*1c10*/  LDG.E R0, [R2.64] ;  /* 0x0000000602007981 */ /* 0x000362000c1e1900 */
[----:B------:R-:W-:Y:S05]  /*1c20*/  BRA `(.L_x_3457) ;  /* 0x0000005000007947 */ /* 0x000fea0003800000 */
.L_x_3456:
[----:B-1----:R-:W-:Y:S01]  /*1c30*/  MOV R0, c[0x0][0x1d0] ;  /* 0x0000740000007a02 */ /* 0x002fe20000000f00 */
[----:B------:R-:W-:Y:S05]  /*1c40*/  @!P5 BRA `(.L_x_3457) ;  /* 0x000000300000d947 */ /* 0x000fea0003800000 */
[----:B------:R-:W2:Y:S04]  /*1c50*/  LDG.E R4, [R2.64] ;  /* 0x0000000602047981 */ /* 0x000ea8000c1e1900 */
[----:B------:R-:W2:Y:S02]  /*1c60*/  LDG.E R0, [R2.64+0x4] ;  /* 0x0000040602007981 */ /* 0x000ea4000c1e1900 */
[----:B--2---:R-:W-:Y:S02]  /*1c70*/  IADD3 R0, -R4, R0, RZ ;  /* 0x0000000004007210 */ /* 0x004fe40007ffe1ff */
.L_x_3457:
        /* <DEDUP_REMOVED lines=70> */
.L_x_3459:
[----:B------:R-:W-:Y:S05]  /*20e0*/  BSYNC B0 ;  /* 0x0000000000007941 */ /* 0x000fea0003800000 */
.L_x_3458:
        /* <DEDUP_REMOVED lines=123> */
[C---:B------:R-:W-:Y:S01]  /*28a0*/  LEA R13, P0, R2.reuse, c[0x0][0x160], 0x1 ;  /* 0x00005800020d7a11 */ /* 0x040fe200078008ff */
[----:B------:R-:W-:Y:S03]  /*28b0*/  WARPSYNC 0xffffffff ;  /* 0xffffffff00007948 */ /* 0x000fe60003800000 */
[----:B------:R-:W-:Y:S02]  /*28c0*/  LEA.HI.X R12, R2, c[0x0][0x164], R0, 0x1, P0 ;  /* 0x00005900020c7a11 */ /* 0x000fe400000f0c00 */
[----:B------:R-:W1:Y:S01]  /*28d0*/  SHFL.IDX PT, R2, R13, RZ, 0x181f ;  /* 0x00181fff0d027589 */ /* 0x000e6200000e0000 */
[----:B------:R-:W-:-:S03]  /*28e0*/  IMAD R15, R14, c[0x0][0x2c4], RZ ;  /* 0x0000b1000e0f7a24 */ /* 0x000fc600078e02ff */
[----:B------:R-:W1:Y:S01]  /*28f0*/  SHFL.IDX PT, R3, R12, RZ, 0x181f ;  /* 0x00181fff0c037589 */ /* 0x000e6200000e0000 */
[----:B------:R-:W-:-:S05]  /*2900*/  IMAD.IADD R14, R73, 0x1, R135 ;  /* 0x00000001490e7824 */ /* 0x000fca00078e0287 */
        /* <DEDUP_REMOVED lines=15> */
[----:B----4-:R-:W-:Y:S01]  /*2a00*/  ISETP.GE.AND P5, PT, R21, c[0x0][0x198], PT ;  /* 0x0000660015007a0c */ /* 0x010fe20003fa6270 */
[----:B------:R-:W-:Y:S01]  /*2a10*/  BAR.SYNC.DEFER_BLOCKING 0x0 ;  /* 0x0000000000007b1d */ /* 0x000fe20000010000 */
[----:B-----5:R-:W-:Y:S02]  /*2a20*/  ISETP.GE.AND P4, PT, R20, c[0x0][0x198], PT ;  /* 0x0000660014007a0c */ /* 0x020fe40003f86270 */
[-C--:B------:R-:W-:Y:S02]  /*2a30*/  @!P0 LEA.HI.X R7, R28, R3.reuse, R29, 0x1, P2 ;  /* 0x000000031c078211 */ /* 0x080fe400010f0c1d */
[----:B------:R-:W-:-:S02]  /*2a40*/  @!P0 LEA.HI.X R11, R0, R3, R17, 0x1, P1 ;  /* 0x00000003000b8211 */ /* 0x000fc400008f0c11 */
[CC--:B------:R-:W-:Y:S02]  /*2a50*/  @!P0 LEA R8, P2, R21.reuse, R2.reuse, 0x1 ;  /* 0x0000000215088211 */ /* 0x0c0fe400078408ff */
[C---:B------:R-:W-:Y:S02]  /*2a60*/  @!P0 LEA R4, P1, R20.reuse, R2, 0x1 ;  /* 0x0000000214048211 */ /* 0x040fe400078208ff */
[----:B------:R-:W1:Y:S01]  /*2a70*/  SHFL.IDX PT, R2, R13, 0x1, 0x181f ;  /* 0x00381f000d027f89 */ /* 0x000e6200000e0000 */
[-C--:B------:R-:W-:Y:S02]  /*2a80*/  @!P0 LEA.HI.X R9, R21, R3.reuse, R30, 0x1, P2 ;  /* 0x0000000315098211 */ /* 0x080fe400010f0c1e */
[----:B------:R-:W-:Y:S02]  /*2a90*/  @!P0 LEA.HI.X R5, R20, R3, R27, 0x1, P1 ;  /* 0x0000000314058211 */ /* 0x000fe400008f0c1b */
[----:B------:R-:W2:Y:S04]  /*2aa0*/  SHFL.IDX PT, R3, R12, 0x1, 0x181f ;  /* 0x00381f000c037f89 */ /* 0x000ea800000e0000 */
[----:B------:R-:W-:Y:S01]  /*2ab0*/  @!PT LDS RZ, [RZ] ;  /* 0x00000000fffff984 */ /* 0x000fe20000000800 */
[----:B------:R3:W-:Y:S04]  /*2ac0*/  @!P0 LDGSTS.E.BYPASS.LTC128B.128 [R67+0x4080], [R6.64], !P3 ;  /* 0x0408000006438fae */ /* 0x0007e8000d901d46 */
[----:B------:R4:W-:Y:S04]  /*2ad0*/  @!P0 LDGSTS.E.BYPASS.LTC128B.128 [R67+0x8080], [R10.64], !P6 ;  /* 0x080800000a438fae */ /* 0x0009e8000f101d46 */
[----:B------:R5:W-:Y:S04]  /*2ae0*/  @!P0 LDGSTS.E.BYPASS.LTC128B.128 [R67+0xc080], [R8.64], !P5 ;  /* 0x0c08000008438fae */ /* 0x000be8000e901d46 */
[----:B------:R1:W-:Y:S01]  /*2af0*/  @!P0 LDGSTS.E.BYPASS.LTC128B.128 [R67+0x10080], [R4.64], !P4 ;  /* 0x1008000004438fae */ /* 0x0003e2000e101d46 */
[----:B---3--:R-:W-:-:S04]  /*2b00*/  IADD3 R6, R14, 0x20, RZ ;  /* 0x000000200e067810 */ /* 0x008fc80007ffe0ff */
[----:B------:R-:W-:-:S13]  /*2b10*/  ISETP.GE.AND P0, PT, R6, R15, PT ;  /* 0x0000000f0600720c */ /* 0x000fda0003f06270 */
[----:B-1----:R-:W-:-:S04]  /*2b20*/  @!P0 LEA R6, P1, R28, R2, 0x1 ;  /* 0x000000021c068211 */ /* 0x002fc800078208ff */
[----:B--2---:R-:W-:Y:S02]  /*2b30*/  @!P0 LEA.HI.X R7, R28, R3, R29, 0x1, P1 ;  /* 0x000000031c078211 */ /* 0x004fe400008f0c1d */
[----:B----4-:R-:W-:-:S03]  /*2b40*/  @!P0 LEA R10, P1, R0, R2, 0x1 ;  /* 0x00000002000a8211 */ /* 0x010fc600078208ff */
        /* <DEDUP_REMOVED lines=38> */
[----:B------:R-:W-:Y:S02]  /*2db0*/  IMAD R8, R2, c[0x0][0x1e4], R8 ;  /* 0x0000790002087a24 */ /* 0x000fe400078e0208 */
        /* <DEDUP_REMOVED lines=127> */
[----:B------:R-:W-:Y:S02]  /*35b0*/  IMAD.MOV.U32 R155, RZ, RZ, R23 ;  /* 0x000000ffff9b7224 */ /* 0x000fe400078e0017 */
        /* <DEDUP_REMOVED lines=18> */
[----:B------:R-:W3:Y:S04]  /*36e0*/  LDSM.16.M88.4 R24, [R236+0x1000] ;  /* 0x00100000ec18783b */ /* 0x000ee80000000200 */
[----:B------:R-:W4:Y:S04]  /*36f0*/  LDSM.16.M88.4 R32, [R243] ;  /* 0x00000000f320783b */ /* 0x000f280000000200 */
[----:B------:R-:W5:Y:S04]  /*3700*/  LDSM.16.M88.4 R44, [R243+0x800] ;  /* 0x00080000f32c783b */ /* 0x000f680000000200 */
[----:B------:R-:W1:Y:S04]  /*3710*/  LDSM.16.M88.4 R52, [R243+0x1000] ;  /* 0x00100000f334783b */ /* 0x000e680000000200 */
        /* <DEDUP_REMOVED lines=20> */
[C---:B--2---:R-:W-:Y:S02]  /*3860*/  HMMA.16816.F32.BF16 R20, R160.reuse, R16, RZ ;  /* 0x00000010a014723c */ /* 0x044fe400000418ff */
[----:B------:R1:W-:Y:S04]  /*3870*/  @!P4 LDGSTS.E.BYPASS.LTC128B.128 [R67+0x6880], [R4.64+0x80], !P2 ;  /* 0x068800800443cfae */ /* 0x0003e8000d101d46 */
[----:B------:R1:W-:Y:S02]  /*3880*/  @!P4 LDGSTS.E.BYPASS.LTC128B.128 [R67+0x8080], [R4.64+0x100], !P1 ;  /* 0x080801000443cfae */ /* 0x0003e4000c901d46 */
[C---:B------:R-:W-:Y:S02]  /*3890*/  HMMA.16816.F32.BF16 R28, R160.reuse, R18, RZ ;  /* 0x00000012a01c723c */ /* 0x040fe400000418ff */
[----:B------:R1:W-:Y:S04]  /*38a0*/  @!P4 LDGSTS.E.BYPASS.LTC128B.128 [R67+0x9880], [R4.64+0x180], !P0 ;  /* 0x098801800443cfae */ /* 0x0003e8000c101d46 */
[----:B------:R-:W2:Y:S02]  /*38b0*/  LDSM.16.M88.4 R48, [R238] ;  /* 0x00000000ee30783b */ /* 0x000ea40000000200 */
[C---:B---3--:R-:W-:Y:S02]  /*38c0*/  HMMA.16816.F32.BF16 R36, R160.reuse, R24, RZ ;  /* 0x00000018a024723c */ /* 0x048fe400000418ff */
[----:B------:R-:W3:Y:S04]  /*38d0*/  LDSM.16.M88.4 R56, [R238+0x800] ;  /* 0x00080000ee38783b */ /* 0x000ee80000000200 */
[----:B------:R-:W2:Y:S02]  /*38e0*/  LDSM.16.M88.4 R60, [R238+0x1000] ;  /* 0x00100000ee3c783b */ /* 0x000ea40000000200 */
[----:B------:R-:W-:Y:S01]  /*38f0*/  HMMA.16816.F32.BF16 R40, R160, R26, RZ ;  /* 0x0000001aa028723c */ /* 0x000fe200000418ff */
[C---:B------:R-:W-:Y:S01]  /*3900*/  IMAD.IADD R237, R243.reuse, 0x1, R0 ;  /* 0x00000001f3ed7824 */ /* 0x040fe200078e0200 */
[----:B------:R-:W0:Y:S06]  /*3910*/  LDGDEPBAR ;  /* 0x00000000000079af */ /* 0x000e2c0000000000 */
[C---:B----4-:R-:W-:Y:S08]  /*3920*/  HMMA.16816.F32.BF16 R12, R164.reuse, R34, R12 ;  /* 0x00000022a40c723c */ /* 0x050ff0000004180c */
[C---:B-1----:R-:W-:Y:S01]  /*3930*/  HMMA.16816.F32.BF16 R4, R164.reuse, R32, R8 ;  /* 0x00000020a404723c */ /* 0x042fe20000041808 */
[----:B------:R-:W1:Y:S04]  /*3940*/  LDSM.16.M88.4 R8, [R237] ;  /* 0x00000000ed08783b */ /* 0x000e680000000200 */
[----:B------:R-:W-:Y:S03]  /*3950*/  LDSM.16.M88.4 R32, [R236+0x1800] ;  /* 0x00180000ec20783b */ /* 0x000fe60000000200 */
[C---:B-----5:R-:W-:Y:S08]  /*3960*/  HMMA.16816.F32.BF16 R16, R164.reuse, R44, R20 ;  /* 0x0000002ca410723c */ /* 0x060ff00000041814 */
[C---:B------:R-:W-:Y:S01]  /*3970*/  HMMA.16816.F32.BF16 R20, R164.reuse, R46, R28 ;  /* 0x0000002ea414723c */ /* 0x040fe2000004181c */
[----:B------:R-:W-:Y:S07]  /*3980*/  LDSM.16.M88.4 R44, [R237+0x1000] ;  /* 0x00100000ed2c783b */ /* 0x000fee0000000200 */
[C---:B------:R-:W-:Y:S01]  /*3990*/  HMMA.16816.F32.BF16 R24, R164.reuse, R52, R36 ;  /* 0x00000034a418723c */ /* 0x040fe20000041824 */
[----:B------:R-:W4:Y:S07]  /*39a0*/  LDSM.16.M88.4 R36, [R237+0x800] ;  /* 0x00080000ed24783b */ /* 0x000f2e0000000200 */
[----:B------:R-:W-:Y:S01]  /*39b0*/  HMMA.16816.F32.BF16 R28, R164, R54, R40 ;  /* 0x00000036a41c723c */ /* 0x000fe20000041828 */
[----:B------:R-:W5:Y:S04]  /*39c0*/  LDSM.16.M88.4 R40, [R236+0x2000] ;  /* 0x00200000ec28783b */ /* 0x000f680000000200 */
[----:B------:R-:W-:Y:S03]  /*39d0*/  LDSM.16.M88.4 R52, [R238+0x2800] ;  /* 0x00280000ee34783b */ /* 0x000fe60000000200 */
[C---:B--2---:R-:W-:Y:S08]  /*39e0*/  HMMA.16816.F32.BF16 R4, R180.reuse, R48, R4 ;  /* 0x00000030b404723c */ /* 0x044ff00000041804 */
[C---:B------:R-:W-:Y:S01]  /*39f0*/  HMMA.16816.F32.BF16 R12, R180.reuse, R50, R12 ;  /* 0x00000032b40c723c */ /* 0x040fe2000004180c */
[----:B------:R-:W2:Y:S07]  /*3a00*/  LDSM.16.M88.4 R48, [R236+0x2800] ;  /* 0x00280000ec30783b */ /* 0x000eae0000000200 */
[C---:B---3--:R-:W-:Y:S08]  /*3a10*/  HMMA.16816.F32.BF16 R16, R180.reuse, R56, R16 ;  /* 0x00000038b410723c */ /* 0x048ff00000041810 */
[C---:B------:R-:W-:Y:S01]  /*3a20*/  HMMA.16816.F32.BF16 R20, R180.reuse, R58, R20 ;  /* 0x0000003ab414723c */ /* 0x040fe20000041814 */
[----:B------:R-:W-:Y:S07]  /*3a30*/  LDSM.16.M88.4 R56, [R236+0x5800] ;  /* 0x00580000ec38783b */ /* 0x000fee0000000200 */
[C---:B------:R-:W-:Y:S08]  /*3a40*/  HMMA.16816.F32.BF16 R24, R180.reuse, R60, R24 ;  /* 0x0000003cb418723c */ /* 0x040ff00000041818 */
[----:B------:R-:W-:Y:S08]  /*3a50*/  HMMA.16816.F32.BF16 R28, R180, R62, R28 ;  /* 0x0000003eb41c723c */ /* 0x000ff0000004181c */
[C---:B-1----:R-:W-:Y:S08]  /*3a60*/  HMMA.16816.F32.BF16 R4, R184.reuse, R8, R4 ;  /* 0x00000008b804723c */ /* 0x042ff00000041804 */
[C---:B------:R-:W-:Y:S01]  /*3a70*/  HMMA.16816.F32.BF16 R12, R184.reuse, R10, R12 ;  /* 0x0000000ab80c723c */ /* 0x040fe2000004180c */
[----:B------:R-:W1:Y:S07]  /*3a80*/  LDSM.16.M88.4 R8, [R243+0x1800] ;  /* 0x00180000f308783b */ /* 0x000e6e0000000200 */
[C---:B----4-:R-:W-:Y:S08]  /*3a90*/  HMMA.16816.F32.BF16 R16, R184.reuse, R36, R16 ;  /* 0x00000024b810723c */ /* 0x050ff00000041810 */
[C---:B------:R-:W-:Y:S01]  /*3aa0*/  HMMA.16816.F32.BF16 R20, R184.reuse, R38, R20 ;  /* 0x00000026b814723c */ /* 0x040fe20000041814 */
[----:B------:R-:W3:Y:S07]  /*3ab0*/  LDSM.16.M88.4 R36, [R243+0x2000] ;  /* 0x00200000f324783b */ /* 0x000eee0000000200 */
[C---:B------:R-:W-:Y:S08]  /*3ac0*/  HMMA.16816.F32.BF16 R24, R184.reuse, R44, R24 ;  /* 0x0000002cb818723c */ /* 0x040ff00000041818 */
[----:B------:R-:W-:Y:S01]  /*3ad0*/  HMMA.16816.F32.BF16 R28, R184, R46, R28 ;  /* 0x0000002eb81c723c */ /* 0x000fe2000004181c */
[----:B------:R-:W4:Y:S07]  /*3ae0*/  LDSM.16.M88.4 R44, [R243+0x2800] ;  /* 0x00280000f32c783b */ /* 0x000f2e0000000200 */
[C---:B------:R-:W-:Y:S08]  /*3af0*/  HMMA.16816.F32.BF16 R4, R188.reuse, R32, R4 ;  /* 0x00000020bc04723c */ /* 0x040ff00000041804 */
[C---:B------:R-:W-:Y:S01]  /*3b00*/  HMMA.16816.F32.BF16 R12, R188.reuse, R34, R12 ;  /* 0x00000022bc0c723c */ /* 0x040fe2000004180c */
[----:B------:R-:W3:Y:S07]  /*3b10*/  LDSM.16.M88.4 R32, [R238+0x1800] ;  /* 0x00180000ee20783b */ /* 0x000eee0000000200 */
[C---:B-----5:R-:W-:Y:S08]  /*3b20*/  HMMA.16816.F32.BF16 R16, R188.reuse, R40, R16 ;  /* 0x00000028bc10723c */ /* 0x060ff00000041810 */
[C---:B------:R-:W-:Y:S01]  /*3b30*/  HMMA.16816.F32.BF16 R20, R188.reuse, R42, R20 ;  /* 0x0000002abc14723c */ /* 0x040fe20000041814 */
[----:B------:R-:W5:Y:S07]  /*3b40*/  LDSM.16.M88.4 R40, [R238+0x2000] ;  /* 0x00200000ee28783b */ /* 0x000f6e0000000200 */
[C---:B--2---:R-:W-:Y:S08]  /*3b50*/  HMMA.16816.F32.BF16 R24, R188.reuse, R48, R24 ;  /* 0x00000030bc18723c */ /* 0x044ff00000041818 */
[----:B------:R-:W-:Y:S01]  /*3b60*/  HMMA.16816.F32.BF16 R28, R188, R50, R28 ;  /* 0x00000032bc1c723c */ /* 0x000fe2000004181c */
[----:B------:R-:W-:Y:S07]  /*3b70*/  LDSM.16.M88.4 R48, [R237+0x2800] ;  /* 0x00280000ed30783b */ /* 0x000fee0000000200 */
[C---:B-1----:R-:W-:Y:S08]  /*3b80*/  HMMA.16816.F32.BF16 R4, R192.reuse, R8, R4 ;  /* 0x00000008c004723c */ /* 0x042ff00000041804 */
[C---:B------:R-:W-:Y:S01]  /*3b90*/  HMMA.16816.F32.BF16 R12, R192.reuse, R10, R12 ;  /* 0x0000000ac00c723c */ /* 0x040fe2000004180c */
[----:B------:R-:W1:Y:S07]  /*3ba0*/  LDSM.16.M88.4 R8, [R237+0x1800] ;  /* 0x00180000ed08783b */ /* 0x000e6e0000000200 */
[C---:B---3--:R-:W-:Y:S08]  /*3bb0*/  HMMA.16816.F32.BF16 R16, R192.reuse, R36, R16 ;  /* 0x00000024c010723c */ /* 0x048ff00000041810 */
[C---:B------:R-:W-:Y:S01]  /*3bc0*/  HMMA.16816.F32.BF16 R20, R192.reuse, R38, R20 ;  /* 0x00000026c014723c */ /* 0x040fe20000041814 */
[----:B------:R-:W2:Y:S07]  /*3bd0*/  LDSM.16.M88.4 R36, [R237+0x2000] ;  /* 0x00200000ed24783b */ /* 0x000eae0000000200 */
[C---:B----4-:R-:W-:Y:S08]  /*3be0*/  HMMA.16816.F32.BF16 R24, R192.reuse, R44, R24 ;  /* 0x0000002cc018723c */ /* 0x050ff00000041818 */
[----:B------:R-:W-:Y:S01]  /*3bf0*/  HMMA.16816.F32.BF16 R28, R192, R46, R28 ;  /* 0x0000002ec01c723c */ /* 0x000fe2000004181c */
[----:B------:R-:W-:Y:S07]  /*3c00*/  LDSM.16.M88.4 R44, [R236+0x3800] ;  /* 0x00380000ec2c783b */ /* 0x000fee0000000200 */
[C---:B------:R-:W-:Y:S08]  /*3c10*/  HMMA.16816.F32.BF16 R4, R196.reuse, R32, R4 ;  /* 0x00000020c404723c */ /* 0x040ff00000041804 */
[C---:B------:R-:W-:Y:S01]  /*3c20*/  HMMA.16816.F32.BF16 R12, R196.reuse, R34, R12 ;  /* 0x00000022c40c723c */ /* 0x040fe2000004180c */
[----:B------:R-:W3:Y:S07]  /*3c30*/  LDSM.16.M88.4 R32, [R236+0x3000] ;  /* 0x00300000ec20783b */ /* 0x000eee0000000200 */
[C---:B-----5:R-:W-:Y:S08]  /*3c40*/  HMMA.16816.F32.BF16 R16, R196.reuse, R40, R16 ;  /* 0x00000028c410723c */ /* 0x060ff00000041810 */
[C---:B------:R-:W-:Y:S01]  /*3c50*/  HMMA.16816.F32.BF16 R20, R196.reuse, R42, R20 ;  /* 0x0000002ac414723c */ /* 0x040fe20000041814 */
[----:B------:R-:W-:Y:S07]  /*3c60*/  LDSM.16.M88.4 R40, [R243+0x3800] ;  /* 0x00380000f328783b */ /* 0x000fee0000000200 */
[C---:B------:R-:W-:Y:S08]  /*3c70*/  HMMA.16816.F32.BF16 R24, R196.reuse, R52, R24 ;  /* 0x00000034c418723c */ /* 0x040ff00000041818 */
[----:B------:R-:W-:Y:S01]  /*3c80*/  HMMA.16816.F32.BF16 R28, R196, R54, R28 ;  /* 0x00000036c41c723c */ /* 0x000fe2000004181c */
[----:B------:R-:W4:Y:S07]  /*3c90*/  LDSM.16.M88.4 R52, [R236+0x4000] ;  /* 0x00400000ec34783b */ /* 0x000f2e0000000200 */
[C---:B-1----:R-:W-:Y:S08]  /*3ca0*/  HMMA.16816.F32.BF16 R4, R200.reuse, R8, R4 ;  /* 0x00000008c804723c */ /* 0x042ff00000041804 */
[C---:B------:R-:W-:Y:S01]  /*3cb0*/  HMMA.16816.F32.BF16 R12, R200.reuse, R10, R12 ;  /* 0x0000000ac80c723c */ /* 0x040fe2000004180c */
[----:B------:R-:W1:Y:S07]  /*3cc0*/  LDSM.16.M88.4 R8, [R243+0x3000] ;  /* 0x00300000f308783b */ /* 0x000e6e0000000200 */
[C---:B--2---:R-:W-:Y:S08]  /*3cd0*/  HMMA.16816.F32.BF16 R16, R200.reuse, R36, R16 ;  /* 0x00000024c810723c */ /* 0x044ff00000041810 */
[C---:B------:R-:W-:Y:S01]  /*3ce0*/  HMMA.16816.F32.BF16 R20, R200.reuse, R38, R20 ;  /* 0x00000026c814723c */ /* 0x040fe20000041814 */
[----:B------:R-:W-:Y:S07]  /*3cf0*/  LDSM.16.M88.4 R36, [R238+0x3000] ;  /* 0x00300000ee24783b */ /* 0x000fee0000000200 */
[C---:B------:R-:W-:Y:S08]  /*3d00*/  HMMA.16816.F32.BF16 R24, R200.reuse, R48, R24 ;  /* 0x00000030c818723c */ /* 0x040ff00000041818 */
[----:B------:R-:W-:Y:S01]  /*3d10*/  HMMA.16816.F32.BF16 R28, R200, R50, R28 ;  /* 0x00000032c81c723c */ /* 0x000fe2000004181c */
[----:B------:R-:W2:Y:S07]  /*3d20*/  LDSM.16.M88.4 R48, [R243+0x4000] ;  /* 0x00400000f330783b */ /* 0x000eae0000000200 */
[C---:B---3--:R-:W-:Y:S08]  /*3d30*/  HMMA.16816.F32.BF16 R4, R204.reuse, R32, R4 ;  /* 0x00000020cc04723c */ /* 0x048ff00000041804 */
[C---:B------:R-:W-:Y:S01]  /*3d40*/  HMMA.16816.F32.BF16 R12, R204.reuse, R34, R12 ;  /* 0x00000022cc0c723c */ /* 0x040fe2000004180c */
[----:B------:R-:W-:Y:S07]  /*3d50*/  LDSM.16.M88.4 R32, [R237+0x3000] ;  /* 0x00300000ed20783b */ /* 0x000fee0000000200 */
[C---:B------:R-:W-:Y:S08]  /*3d60*/  HMMA.16816.F32.BF16 R16, R204.reuse, R44, R16 ;  /* 0x0000002ccc10723c */ /* 0x040ff00000041810 */
[C---:B------:R-:W-:Y:S01]  /*3d70*/  HMMA.16816.F32.BF16 R20, R204.reuse, R46, R20 ;  /* 0x0000002ecc14723c */ /* 0x040fe20000041814 */
[----:B------:R-:W3:Y:S07]  /*3d80*/  LDSM.16.M88.4 R44, [R238+0x3800] ;  /* 0x00380000ee2c783b */ /* 0x000eee0000000200 */
[C---:B----4-:R-:W-:Y:S08]  /*3d90*/  HMMA.16816.F32.BF16 R24, R204.reuse, R52, R24 ;  /* 0x00000034cc18723c */ /* 0x050ff00000041818 */
[----:B------:R-:W-:Y:S01]  /*3da0*/  HMMA.16816.F32.BF16 R28, R204, R54, R28 ;  /* 0x00000036cc1c723c */ /* 0x000fe2000004181c */
[----:B------:R-:W4:Y:S07]  /*3db0*/  LDSM.16.M88.4 R52, [R238+0x4000] ;  /* 0x00400000ee34783b */ /* 0x000f2e0000000200 */
[C---:B-1----:R-:W-:Y:S08]  /*3dc0*/  HMMA.16816.F32.BF16 R4, R208.reuse, R8, R4 ;  /* 0x00000008d004723c */ /* 0x042ff00000041804 */
[C---:B------:R-:W-:Y:S08]  /*3dd0*/  HMMA.16816.F32.BF16 R12, R208.reuse, R10, R12 ;  /* 0x0000000ad00c723c */ /* 0x040ff0000004180c */
[C---:B------:R-:W-:Y:S08]  /*3de0*/  HMMA.16816.F32.BF16 R16, R208.reuse, R40, R16 ;  /* 0x00000028d010723c */ /* 0x040ff00000041810 */
[C---:B------:R-:W-:Y:S01]  /*3df0*/  HMMA.16816.F32.BF16 R20, R208.reuse, R42, R20 ;  /* 0x0000002ad014723c */ /* 0x040fe20000041814 */
[----:B------:R-:W1:Y:S07]  /*3e00*/  LDSM.16.M88.4 R40, [R237+0x3800] ;  /* 0x00380000ed28783b */ /* 0x000e6e0000000200 */
[C---:B--2---:R-:W-:Y:S08]  /*3e10*/  HMMA.16816.F32.BF16 R24, R208.reuse, R48, R24 ;  /* 0x00000030d018723c */ /* 0x044ff00000041818 */
[----:B------:R-:W-:Y:S01]  /*3e20*/  HMMA.16816.F32.BF16 R28, R208, R50, R28 ;  /* 0x00000032d01c723c */ /* 0x000fe2000004181c */
[----:B------:R-:W2:Y:S07]  /*3e30*/  LDSM.16.M88.4 R48, [R237+0x4000] ;  /* 0x00400000ed30783b */ /* 0x000eae0000000200 */
[C---:B------:R-:W-:Y:S08]  /*3e40*/  HMMA.16816.F32.BF16 R8, R212.reuse, R36, R4 ;  /* 0x00000024d408723c */ /* 0x040ff00000041804 */
[C---:B------:R-:W-:Y:S01]  /*3e50*/  HMMA.16816.F32.BF16 R4, R212.reuse, R38, R12 ;  /* 0x00000026d404723c */ /* 0x040fe2000004180c */
[----:B------:R-:W5:Y:S07]  /*3e60*/  LDSM.16.M88.4 R36, [R236+0x4800] ;  /* 0x00480000ec24783b */ /* 0x000f6e0000000200 */
[C---:B---3--:R-:W-:Y:S08]  /*3e70*/  HMMA.16816.F32.BF16 R16, R212.reuse, R44, R16 ;  /* 0x0000002cd410723c */ /* 0x048ff00000041810 */
[C---:B------:R-:W-:Y:S01]  /*3e80*/  HMMA.16816.F32.BF16 R20, R212.reuse, R46, R20 ;  /* 0x0000002ed414723c */ /* 0x040fe20000041814 */
[----:B------:R-:W3:Y:S07]  /*3e90*/  LDSM.16.M88.4 R44, [R236+0x5000] ;  /* 0x00500000ec2c783b */ /* 0x000eee0000000200 */
[C---:B----4-:R-:W-:Y:S08]  /*3ea0*/  HMMA.16816.F32.BF16 R24, R212.reuse, R52, R24 ;  /* 0x00000034d418723c */ /* 0x050ff00000041818 */
[----:B------:R-:W-:Y:S01]  /*3eb0*/  HMMA.16816.F32.BF16 R28, R212, R54, R28 ;  /* 0x00000036d41c723c */ /* 0x000fe2000004181c */
[----:B------:R-:W-:Y:S07]  /*3ec0*/  LDSM.16.M88.4 R52, [R243+0x5800] ;  /* 0x00580000f334783b */ /* 0x000fee0000000200 */
[C---:B------:R-:W-:Y:S08]  /*3ed0*/  HMMA.16816.F32.BF16 R12, R216.reuse, R32, R8 ;  /* 0x00000020d80c723c */ /* 0x040ff00000041808 */
[C---:B------:R-:W-:Y:S01]  /*3ee0*/  HMMA.16816.F32.BF16 R8, R216.reuse, R34, R4 ;  /* 0x00000022d808723c */ /* 0x040fe20000041804 */
[----:B------:R-:W4:Y:S07]  /*3ef0*/  LDSM.16.M88.4 R32, [R243+0x4800] ;  /* 0x00480000f320783b */ /* 0x000f2e0000000200 */
[C---:B-1----:R-:W-:Y:S08]  /*3f00*/  HMMA.16816.F32.BF16 R4, R216.reuse, R40, R16 ;  /* 0x00000028d804723c */ /* 0x042ff00000041810 */
[C---:B------:R-:W-:Y:S01]  /*3f10*/  HMMA.16816.F32.BF16 R20, R216.reuse, R42, R20 ;  /* 0x0000002ad814723c */ /* 0x040fe20000041814 */
[----:B------:R-:W1:Y:S07]  /*3f20*/  LDSM.16.M88.4 R40, [R243+0x5000] ;  /* 0x00500000f328783b */ /* 0x000e6e0000000200 */
[C---:B--2---:R-:W-:Y:S08]  /*3f30*/  HMMA.16816.F32.BF16 R24, R216.reuse, R48, R24 ;  /* 0x00000030d818723c */ /* 0x044ff00000041818 */
[----:B------:R-:W-:Y:S01]  /*3f40*/  HMMA.16816.F32.BF16 R28, R216, R50, R28 ;  /* 0x00000032d81c723c */ /* 0x000fe2000004181c */
[----:B------:R-:W-:Y:S07]  /*3f50*/  LDSM.16.M88.4 R48, [R238+0x5000] ;  /* 0x00500000ee30783b */ /* 0x000fee0000000200 */
[C---:B-----5:R-:W-:Y:S08]  /*3f60*/  HMMA.16816.F32.BF16 R16, R220.reuse, R36, R12 ;  /* 0x00000024dc10723c */ /* 0x060ff0000004180c */
[C---:B------:R-:W-:Y:S01]  /*3f70*/  HMMA.16816.F32.BF16 R12, R220.reuse, R38, R8 ;  /* 0x00000026dc0c723c */ /* 0x040fe20000041808 */
[----:B------:R-:W-:Y:S07]  /*3f80*/  LDSM.16.M88.4 R36, [R237+0x5000] ;  /* 0x00500000ed24783b */ /* 0x000fee0000000200 */
[C---:B---3--:R-:W-:Y:S08]  /*3f90*/  HMMA.16816.F32.BF16 R8, R220.reuse, R44, R4 ;  /* 0x0000002cdc08723c */ /* 0x048ff00000041804 */
[C---:B------:R-:W-:Y:S01]  /*3fa0*/  HMMA.16816.F32.BF16 R4, R220.reuse, R46, R20 ;  /* 0x0000002edc04723c */ /* 0x040fe20000041814 */
[----:B------:R-:W2:Y:S07]  /*3fb0*/  LDSM.16.M88.4 R44, [R238+0x4800] ;  /* 0x00480000ee2c783b */ /* 0x000eae0000000200 */
[C---:B------:R-:W-:Y:S08]  /*3fc0*/  HMMA.16816.F32.BF16 R24, R220.reuse, R56, R24 ;  /* 0x00000038dc18723c */ /* 0x040ff00000041818 */
[----:B------:R-:W-:Y:S01]  /*3fd0*/  HMMA.16816.F32.BF16 R28, R220, R58, R28 ;  /* 0x0000003adc1c723c */ /* 0x000fe2000004181c */
[----:B------:R-:W3:Y:S07]  /*3fe0*/  LDSM.16.M88.4 R56, [R238+0x5800] ;  /* 0x00580000ee38783b */ /* 0x000eee0000000200 */
[C---:B----4-:R-:W-:Y:S08]  /*3ff0*/  HMMA.16816.F32.BF16 R20, R224.reuse, R32, R16 ;  /* 0x00000020e014723c */ /* 0x050ff00000041810 */
[C---:B------:R-:W-:Y:S01]  /*4000*/  HMMA.16816.F32.BF16 R16, R224.reuse, R34, R12 ;  /* 0x00000022e010723c */ /* 0x040fe2000004180c */
[----:B------:R-:W-:Y:S07]  /*4010*/  LDSM.16.M88.4 R32, [R237+0x5800] ;  /* 0x00580000ed20783b */ /* 0x000fee0000000200 */
[C---:B-1----:R-:W-:Y:S08]  /*4020*/  HMMA.16816.F32.BF16 R12, R224.reuse, R40, R8 ;  /* 0x00000028e00c723c */ /* 0x042ff00000041808 */
[----:B------:R-:W-:Y:S01]  /*4030*/  HMMA.16816.F32.BF16 R8, R224, R42, R4 ;  /* 0x0000002ae008723c */ /* 0x000fe20000041804 */
[----:B------:R-:W1:Y:S01]  /*4040*/  LDSM.16.M88.4 R40, [R237+0x4800] ;  /* 0x00480000ed28783b */ /* 0x000e620000000200 */
[----:B------:R-:W-:Y:S01]  /*4050*/  IADD3 R2, R243, 0x1000, RZ ;  /* 0x00001000f3027810 */ /* 0x000fe20007ffe0ff */
[----:B------:R-:W-:-:S05]  /*4060*/  DEPBAR.LE SB0, 0x0 ;  /* 0x000080000000791a */ /* 0x000fca0000000000 */
[C---:B------:R-:W-:Y:S08]  /*4070*/  HMMA.16816.F32.BF16 R4, R224.reuse, R52, R24 ;  /* 0x00000034e004723c */ /* 0x040ff00000041818 */
[----:B------:R-:W-:Y:S01]  /*4080*/  HMMA.16816.F32.BF16 R28, R224, R54, R28 ;  /* 0x00000036e01c723c */ /* 0x000fe2000004181c */
[----:B------:R-:W-:-:S07]  /*4090*/  IADD3 R0, R243, 0x800, RZ ;  /* 0x00000800f3007810 */ /* 0x000fce0007ffe0ff */
[C---:B--2---:R-:W-:Y:S08]  /*40a0*/  HMMA.16816.F32.BF16 R24, R228.reuse, R44, R20 ;  /* 0x0000002ce418723c */ /* 0x044ff00000041814 */
[C---:B------:R-:W-:Y:S08]  /*40b0*/  HMMA.16816.F32.BF16 R20, R228.reuse, R46, R16 ;  /* 0x0000002ee414723c */ /* 0x040ff00000041810 */
[C---:B------:R-:W-:Y:S08]  /*40c0*/  HMMA.16816.F32.BF16 R16, R228.reuse, R48, R12 ;  /* 0x00000030e410723c */ /* 0x040ff0000004180c */
[C---:B------:R-:W-:Y:S01]  /*40d0*/  HMMA.16816.F32.BF16 R12, R228.reuse, R50, R8 ;  /* 0x00000032e40c723c */ /* 0x040fe20000041808 */
[----:B------:R2:W-:Y:S07]  /*40e0*/  STL [R1+0x4], R2 ;  /* 0x0000040201007387 */ /* 0x0005ee0000100800 */
[C---:B---3--:R-:W-:Y:S01]  /*40f0*/  HMMA.16816.F32.BF16 R8, R228.reuse, R56, R4 ;  /* 0x00000038e408723c */ /* 0x048fe20000041804 */
[----:B------:R2:W-:Y:S07]  /*4100*/  STL [R1], R0 ;  /* 0x0000000001007387 */ /* 0x0005ee0000100800 */
[----:B------:R-:W-:Y:S01]  /*4110*/  HMMA.16816.F32.BF16 R4, R228, R58, R28 ;  /* 0x0000003ae404723c */ /* 0x000fe2000004181c */
[----:B------:R-:W-:Y:S01]  /*4120*/  ISETP.GT.AND P0, PT, R65, R155, PT ;  /* 0x0000009b4100720c */ /* 0x000fe20003f04270 */
[----:B------:R-:W-:Y:S06]  /*4130*/  BSSY B0, `(.L_x_3461) ;  /* 0x0000038000007945 */ /* 0x000fec0003800000 */
[----:B-1----:R-:W-:Y:S01]  /*4140*/  HMMA.16816.F32.BF16 R28, R232, R40, R24 ;  /* 0x00000028e81c723c */ /* 0x002fe20000041818 */
[----:B------:R-:W-:-:S02]  /*4150*/  IADD3 R252, R243, 0x4800, RZ ;  /* 0x00004800f3fc7810 */ /* 0x000fc40007ffe0ff */
[----:B------:R-:W-:-:S05]  /*4160*/  IADD3 R251, R243, 0x5800, RZ ;  /* 0x00005800f3fb7810 */ /* 0x000fca0007ffe0ff */
[----:B------:R-:W-:Y:S01]  /*4170*/  HMMA.16816.F32.BF16 R40, R232, R42, R20 ;  /* 0x0000002ae828723c */ /* 0x000fe20000041814 */
[C---:B------:R-:W-:Y:S02]  /*4180*/  IADD3 R250, R243.reuse, 0x5000, RZ ;  /* 0x00005000f3fa7810 */ /* 0x040fe40007ffe0ff */
[----:B------:R-:W-:-:S05]  /*4190*/  IADD3 R249, R243, 0x3000, RZ ;  /* 0x00003000f3f97810 */ /* 0x000fca0007ffe0ff */
[----:B------:R-:W-:Y:S01]  /*41a0*/  HMMA.16816.F32.BF16 R24, R232, R36, R16 ;  /* 0x00000024e818723c */ /* 0x000fe20000041810 */
[C---:B------:R-:W-:Y:S02]  /*41b0*/  IADD3 R248, R243.reuse, 0x4000, RZ ;  /* 0x00004000f3f87810 */ /* 0x040fe40007ffe0ff */
[----:B------:R-:W-:-:S05]  /*41c0*/  IADD3 R247, R243, 0x3800, RZ ;  /* 0x00003800f3f77810 */ /* 0x000fca0007ffe0ff */
[----:B------:R-:W-:Y:S01]  /*41d0*/  HMMA.16816.F32.BF16 R20, R232, R32, R8 ;  /* 0x00000020e814723c */ /* 0x000fe20000041808 */
[C---:B------:R-:W-:Y:S02]  /*41e0*/  IADD3 R246, R243.reuse, 0x1800, RZ ;  /* 0x00001800f3f67810 */ /* 0x040fe40007ffe0ff */
[C---:B------:R-:W-:Y:S02]  /*41f0*/  IADD3 R245, R243.reuse, 0x2800, RZ ;  /* 0x00002800f3f57810 */ /* 0x040fe40007ffe0ff */
[----:B------:R-:W-:-:S03]  /*4200*/  IADD3 R244, R243, 0x2000, RZ ;  /* 0x00002000f3f47810 */ /* 0x000fc60007ffe0ff */
[C---:B------:R-:W-:Y:S08]  /*4210*/  HMMA.16816.F32.BF16 R36, R232.reuse, R38, R12 ;  /* 0x00000026e824723c */ /* 0x040ff0000004180c */
[----:B------:R-:W-:Y:S01]  /*4220*/  HMMA.16816.F32.BF16 R32, R232, R34, R4 ;  /* 0x00000022e820723c */ /* 0x000fe20000041804 */
[----:B------:R-:W-:Y:S06]  /*4230*/  BAR.SYNC.DEFER_BLOCKING 0x0 ;  /* 0x0000000000007b1d */ /* 0x000fec0000010000 */
[----:B------:R-:W-:Y:S01]  /*4240*/  @!UPT UIADD3 URZ, URZ, URZ, URZ ;  /* 0x0000003f3f3ff290 */ /* 0x000fe2000fffe03f */
[----:B------:R-:W-:Y:S11]  /*4250*/  @!P0 BRA `(.L_x_3462) ;  /* 0x0000025000008947 */ /* 0x000ff60003800000 */
[----:B--2---:R-:W-:Y:S02]  /*4260*/  IADD3 R4, -R73, 0x30, RZ ;  /* 0x0000003049047810 */ /* 0x004fe40007ffe1ff */
        /* <DEDUP_REMOVED lines=36> */
.L_x_3462:
[----:B--2---:R-:W-:Y:S05]  /*44b0*/  BSYNC B0 ;  /* 0x0000000000007941 */ /* 0x004fea0003800000 */
.L_x_3461:
[----:B-1----:R-:W2:Y:S04]  /*44c0*/  LDL R4, [R1+0x64] ;  /* 0x0000640001047983 */ /* 0x002ea80000100800 */
        /* <DEDUP_REMOVED lines=18> */
[----:B------:R-:W-:Y:S02]  /*45f0*/  IMAD.IADD R4, R64, 0x1, -R4 ;  /* 0x0000000140047824 */ /* 0x000fe400078e0a04 */
[----:B------:R2:W3:Y:S04]  /*4600*/  SHFL.IDX PT, R6, R0, 0x1, 0x1c1f ;  /* 0x003c1f0000067f89 */ /* 0x0004e800000e0000 */
[----:B------:R-:W-:Y:S01]  /*4610*/  LDSM.16.MT88.4 R64, [R240+0x800] ;  /* 0x00080000f040783b */ /* 0x000fe20000004200 */
[----:B----4-:R-:W-:-:S05]  /*4620*/  IMAD.IADD R3, R3, 0x1, -R160 ;  /* 0x0000000103037824 */ /* 0x010fca00078e0aa0 */
[----:B-1----:R-:W-:-:S04]  /*4630*/  IADD3 R2, R3, R2, RZ ;  /* 0x0000000203027210 */ /* 0x002fc80007ffe0ff */
[----:B------:R-:W-:-:S04]  /*4640*/  IMNMX R2, R4, R2, PT ;  /* 0x0000000204027217 */ /* 0x000fc80003800200 */
[C---:B------:R-:W-:Y:S02]  /*4650*/  ISETP.GT.AND P0, PT, R2.reuse, RZ, PT ;  /* 0x000000ff0200720c */ /* 0x040fe40003f04270 */
[----:B------:R-:W-:Y:S02]  /*4660*/  ISETP.GT.AND P1, PT, R2, 0x1, PT ;  /* 0x000000010200780c */ /* 0x000fe40003f24270 */
[----:B------:R-:W-:Y:S02]  /*4670*/  FSEL R16, R28, -INF , P0 ;  /* 0xff8000001c107808 */ /* 0x000fe40000000000 */
[C---:B------:R-:W-:Y:S02]  /*4680*/  ISETP.GT.AND P0, PT, R2.reuse, 0x8, PT ;  /* 0x000000080200780c */ /* 0x040fe40003f04270 */
[----:B------:R-:W-:Y:S02]  /*4690*/  FSEL R15, R29, -INF , P1 ;  /* 0xff8000001d0f7808 */ /* 0x000fe40000800000 */
[----:B------:R-:W-:-:S02]  /*46a0*/  ISETP.GT.AND P1, PT, R2, 0x9, PT ;  /* 0x000000090200780c */ /* 0x000fc40003f24270 */
[----:B------:R-:W-:Y:S02]  /*46b0*/  FSEL R14, R40, -INF , P0 ;  /* 0xff800000280e7808 */ /* 0x000fe40000000000 */
[----:B--2---:R-:W-:Y:S02]  /*46c0*/  FMNMX.FTZ R0, R16, R15, !PT ;  /* 0x0000000f10007209 */ /* 0x004fe40007810000 */
[----:B------:R-:W-:Y:S02]  /*46d0*/  ISETP.GT.AND P0, PT, R2, 0x10, PT ;  /* 0x000000100200780c */ /* 0x000fe40003f04270 */
[----:B------:R-:W-:Y:S02]  /*46e0*/  FSEL R13, R41, -INF , P1 ;  /* 0xff800000290d7808 */ /* 0x000fe40000800000 */
[----:B------:R-:W-:Y:S02]  /*46f0*/  FMNMX.FTZ R0, R14, R0, !PT ;  /* 0x000000000e007209 */ /* 0x000fe40007810000 */
[----:B------:R-:W-:-:S02]  /*4700*/  ISETP.GT.AND P1, PT, R2, 0x11, PT ;  /* 0x000000110200780c */ /* 0x000fc40003f24270 */
[----:B------:R-:W-:Y:S02]  /*4710*/  FSEL R12, R24, -INF , P0 ;  /* 0xff800000180c7808 */ /* 0x000fe40000000000 */
[C---:B------:R-:W-:Y:S02]  /*4720*/  ISETP.GT.AND P0, PT, R2.reuse, 0x18, PT ;  /* 0x000000180200780c */ /* 0x040fe40003f04270 */
[----:B------:R-:W-:Y:S02]  /*4730*/  FMNMX.FTZ R0, R13, R0, !PT ;  /* 0x000000000d007209 */ /* 0x000fe40007810000 */
[----:B------:R-:W-:Y:S02]  /*4740*/  FSEL R17, R25, -INF , P1 ;  /* 0xff80000019117808 */ /* 0x000fe40000800000 */
[----:B------:R-:W-:Y:S02]  /*4750*/  ISETP.GT.AND P1, PT, R2, 0x19, PT ;  /* 0x000000190200780c */ /* 0x000fe40003f24270 */
[----:B------:R-:W-:-:S02]  /*4760*/  FSEL R11, R36, -INF , P0 ;  /* 0xff800000240b7808 */ /* 0x000fc40000000000 */
[----:B------:R-:W-:Y:S01]  /*4770*/  FMNMX.FTZ R5, R12, R0, !PT ;  /* 0x000000000c057209 */ /* 0x000fe20007810000 */
[----:B---3--:R-:W-:Y:S01]  /*4780*/  IMAD.IADD R0, R3, 0x1, R6 ;  /* 0x0000000103007824 */ /* 0x008fe200078e0206 */
[C---:B------:R-:W-:Y:S02]  /*4790*/  ISETP.GT.AND P0, PT, R2.reuse, 0x20, PT ;  /* 0x000000200200780c */ /* 0x040fe40003f04270 */
[----:B------:R-:W-:Y:S02]  /*47a0*/  FSEL R10, R37, -INF , P1 ;  /* 0xff800000250a7808 */ /* 0x000fe40000800000 */
[----:B------:R-:W-:Y:S02]  /*47b0*/  ISETP.GT.AND P1, PT, R2, 0x21, PT ;  /* 0x000000210200780c */ /* 0x000fe40003f24270 */
[----:B------:R-:W-:Y:S02]  /*47c0*/  FSEL R99, R20, -INF , P0 ;  /* 0xff80000014637808 */ /* 0x000fe40000000000 */
[----:B------:R-:W-:-:S02]  /*47d0*/  FMNMX.FTZ R3, R17, R5, !PT ;  /* 0x0000000511037209 */ /* 0x000fc40007810000 */
[----:B------:R-:W-:Y:S02]  /*47e0*/  ISETP.GT.AND P0, PT, R2, 0x28, PT ;  /* 0x000000280200780c */ /* 0x000fe40003f04270 */
[----:B------:R-:W-:Y:S02]  /*47f0*/  IMNMX R0, R4, R0, PT ;  /* 0x0000000004007217 */ /* 0x000fe40003800200 */
[----:B------:R-:W-:Y:S02]  /*4800*/  FSEL R98, R21, -INF , P1 ;  /* 0xff80000015627808 */ /* 0x000fe40000800000 */
[----:B------:R-:W-:Y:S02]  /*4810*/  FMNMX.FTZ R3, R11, R3, !PT ;  /* 0x000000030b037209 */ /* 0x000fe40007810000 */
[----:B------:R-:W-:Y:S02]  /*4820*/  ISETP.GT.AND P1, PT, R2, 0x29, PT ;  /* 0x000000290200780c */ /* 0x000fe40003f24270 */
[----:B------:R-:W-:-:S02]  /*4830*/  FSEL R97, R32, -INF , P0 ;  /* 0xff80000020617808 */ /* 0x000fc40000000000 */
[C---:B------:R-:W-:Y:S02]  /*4840*/  ISETP.GT.AND P0, PT, R0.reuse, RZ, PT ;  /* 0x000000ff0000720c */ /* 0x040fe40003f04270 */
[----:B------:R-:W-:Y:S02]  /*4850*/  ISETP.GT.AND P2, PT, R0, 0x1, PT ;  /* 0x000000010000780c */ /* 0x000fe40003f44270 */
[----:B------:R-:W-:Y:S02]  /*4860*/  FMNMX.FTZ R3, R10, R3, !PT ;  /* 0x000000030a037209 */ /* 0x000fe40007810000 */
[----:B------:R-:W-:Y:S02]  /*4870*/  FSEL R94, R33, -INF , P1 ;  /* 0xff800000215e7808 */ /* 0x000fe40000800000 */
[----:B------:R-:W-:Y:S02]  /*4880*/  FSEL R9, R30, -INF , P0 ;  /* 0xff8000001e097808 */ /* 0x000fe40000000000 */
[----:B------:R-:W-:-:S02]  /*4890*/  ISETP.GT.AND P1, PT, R0, 0x8, PT ;  /* 0x000000080000780c */ /* 0x000fc40003f24270 */
[----:B------:R-:W-:Y:S02]  /*48a0*/  FSEL R8, R31, -INF , P2 ;  /* 0xff8000001f087808 */ /* 0x000fe40001000000 */
[----:B------:R-:W-:Y:S01]  /*48b0*/  FMNMX.FTZ R2, R99, R3, !PT ;  /* 0x0000000363027209 */ /* 0x000fe20007810000 */
[----:B------:R-:W-:Y:S01]  /*48c0*/  LDSM.16.MT88.4 R28, [R241] ;  /* 0x00000000f11c783b */ /* 0x000fe20000004200 */
[----:B------:R-:W-:Y:S02]  /*48d0*/  ISETP.GT.AND P0, PT, R0, 0x9, PT ;  /* 0x000000090000780c */ /* 0x000fe40003f04270 */
[----:B------:R-:W-:Y:S02]  /*48e0*/  FSEL R7, R42, -INF , P1 ;  /* 0xff8000002a077808 */ /* 0x000fe40000800000 */
[----:B------:R-:W-:Y:S02]  /*48f0*/  FMNMX.FTZ R3, R9, R8, !PT ;  /* 0x0000000809037209 */ /* 0x000fe40007810000 */
[----:B------:R-:W-:-:S02]  /*4900*/  FSEL R6, R43, -INF , P0 ;  /* 0xff8000002b067808 */ /* 0x000fc40000000000 */
[----:B------:R-:W-:Y:S01]  /*4910*/  ISETP.GT.AND P1, PT, R0, 0x10, PT ;  /* 0x000000100000780c */ /* 0x000fe20003f24270 */
[----:B------:R-:W-:Y:S01]  /*4920*/  LDSM.16.MT88.4 R40, [R44] ;  /* 0x000000002c28783b */ /* 0x000fe20000004200 */
[----:B------:R-:W-:Y:S02]  /*4930*/  FMNMX.FTZ R3, R7, R3, !PT ;  /* 0x0000000307037209 */ /* 0x000fe40007810000 */
[----:B------:R-:W-:Y:S01]  /*4940*/  FMNMX.FTZ R2, R98, R2, !PT ;  /* 0x0000000262027209 */ /* 0x000fe20007810000 */
[----:B------:R-:W-:Y:S01]  /*4950*/  LDSM.16.MT88.4 R44, [R239+0x1800] ;  /* 0x00180000ef2c783b */ /* 0x000fe20000004200 */
[----:B------:R-:W-:Y:S02]  /*4960*/  ISETP.GT.AND P0, PT, R0, 0x11, PT ;  /* 0x000000110000780c */ /* 0x000fe40003f04270 */
[----:B------:R-:W-:Y:S02]  /*4970*/  FSEL R5, R26, -INF , P1 ;  /* 0xff8000001a057808 */ /* 0x000fe40000800000 */
[----:B------:R-:W-:-:S02]  /*4980*/  FMNMX.FTZ R3, R6, R3, !PT ;  /* 0x0000000306037209 */ /* 0x000fc40007810000 */
[----:B------:R-:W-:Y:S02]  /*4990*/  FMNMX.FTZ R2, R97, R2, !PT ;  /* 0x0000000261027209 */ /* 0x000fe40007810000 */
[----:B------:R-:W-:Y:S02]  /*49a0*/  FSEL R4, R27, -INF , P0 ;  /* 0xff8000001b047808 */ /* 0x000fe40000000000 */
[----:B------:R-:W-:Y:S01]  /*49b0*/  ISETP.GT.AND P1, PT, R0, 0x18, PT ;  /* 0x000000180000780c */ /* 0x000fe20003f24270 */
[----:B------:R-:W-:Y:S01]  /*49c0*/  LDSM.16.MT88.4 R24, [R240] ;  /* 0x00000000f018783b */ /* 0x000fe20000004200 */
[----:B------:R-:W-:Y:S02]  /*49d0*/  FMNMX.FTZ R18, R5, R3, !PT ;  /* 0x0000000305127209 */ /* 0x000fe40007810000 */
[----:B------:R-:W-:Y:S02]  /*49e0*/  FMNMX.FTZ R2, R94, R2, !PT ;  /* 0x000000025e027209 */ /* 0x000fe40007810000 */
[----:B------:R-:W-:-:S02]  /*49f0*/  ISETP.GT.AND P0, PT, R0, 0x19, PT ;  /* 0x000000190000780c */ /* 0x000fc40003f04270 */
[----:B------:R-:W-:Y:S02]  /*4a00*/  FSEL R3, R38, -INF , P1 ;  /* 0xff80000026037808 */ /* 0x000fe40000800000 */
[----:B------:R-:W-:Y:S01]  /*4a10*/  FMNMX.FTZ R19, R4, R18, !PT ;  /* 0x0000001204137209 */ /* 0x000fe20007810000 */
[----:B------:R-:W1:Y:S01]  /*4a20*/  SHFL.BFLY PT, R20, R2, 0x2, 0x1f ;  /* 0x0c401f0002147f89 */ /* 0x000e6200000e0000 */
[----:B------:R-:W-:Y:S02]  /*4a30*/  FSEL R18, R39, -INF , P0 ;  /* 0xff80000027127808 */ /* 0x000fe40000000000 */
[C---:B------:R-:W-:Y:S02]  /*4a40*/  ISETP.GT.AND P1, PT, R0.reuse, 0x20, PT ;  /* 0x000000200000780c */ /* 0x040fe40003f24270 */
[----:B------:R-:W-:Y:S02]  /*4a50*/  FMNMX.FTZ R19, R3, R19, !PT ;  /* 0x0000001303137209 */ /* 0x000fe40007810000 */
[----:B------:R-:W-:-:S02]  /*4a60*/  ISETP.GT.AND P0, PT, R0, 0x21, PT ;  /* 0x000000210000780c */ /* 0x000fc40003f04270 */
[----:B------:R-:W-:Y:S02]  /*4a70*/  FSEL R96, R22, -INF , P1 ;  /* 0xff80000016607808 */ /* 0x000fe40000800000 */
[----:B------:R-:W-:Y:S02]  /*4a80*/  FMNMX.FTZ R19, R18, R19, !PT ;  /* 0x0000001312137209 */ /* 0x000fe40007810000 */
[----:B------:R-:W-:Y:S02]  /*4a90*/  FSEL R95, R23, -INF , P0 ;  /* 0xff800000175f7808 */ /* 0x000fe40000000000 */
[----:B------:R-:W-:Y:S02]  /*4aa0*/  ISETP.GT.AND P1, PT, R0, 0x28, PT ;  /* 0x000000280000780c */ /* 0x000fe40003f24270 */
[----:B------:R-:W-:Y:S02]  /*4ab0*/  FMNMX.FTZ R19, R96, R19, !PT ;  /* 0x0000001360137209 */ /* 0x000fe40007810000 */
[----:B------:R-:W-:-:S02]  /*4ac0*/  ISETP.GT.AND P0, PT, R0, 0x29, PT ;  /* 0x000000290000780c */ /* 0x000fc40003f04270 */
[----:B------:R-:W-:Y:S02]  /*4ad0*/  FSEL R93, R34, -INF , P1 ;  /* 0xff800000225d7808 */ /* 0x000fe40000800000 */
[----:B------:R-:W-:Y:S02]  /*4ae0*/  FMNMX.FTZ R0, R95, R19, !PT ;  /* 0x000000135f007209 */ /* 0x000fe40007810000 */
[----:B------:R-:W-:Y:S02]  /*4af0*/  FSEL R92, R35, -INF , P0 ;  /* 0xff800000235c7808 */ /* 0x000fe40000000000 */
[----:B------:R-:W-:Y:S01]  /*4b00*/  FMNMX.FTZ R0, R93, R0, !PT ;  /* 0x000000005d007209 */ /* 0x000fe20007810000 */
[----:B------:R-:W-:Y:S03]  /*4b10*/  LDSM.16.MT88.4 R32, [R239+0x800] ;  /* 0x00080000ef20783b */ /* 0x000fe60000004200 */
[----:B------:R-:W-:-:S02]  /*4b20*/  FMNMX.FTZ R0, R92, R0, !PT ;  /* 0x000000005c007209 */ /* 0x000fc40007810000 */
        /* <DEDUP_REMOVED lines=363> */
.L_x_3468:
        /* <DEDUP_REMOVED lines=25> */
[C---:B------:R-:W-:Y:S01]  /*6370*/  IMAD R0, R133.reuse, c[0x0][0x20c], R0 ;  /* 0x0000830085007a24 */ /* 0x040fe200078e0200 */
        /* <DEDUP_REMOVED lines=29> */
.L_x_3465:
[----:B------:R-:W-:Y:S05]  /*6550*/  BSYNC B0 ;  /* 0x0000000000007941 */ /* 0x000fea0003800000 */
.L_x_3464:
[C---:B-1---5:R-:W-:Y:S01]  /*6560*/  HMMA.16816.F32.BF16 R4, R160.reuse, R8, RZ ;  /* 0x00000008a004723c */ /* 0x062fe200000418ff */
        /* <DEDUP_REMOVED lines=12> */
[----:B------:R-:W3:Y:S07]  /*6630*/  LDSM.16.M88.4 R172, [R238+0x800] ;  /* 0x00080000eeac783b */ /* 0x000eee0000000200 */
[C---:B----4-:R-:W-:Y:S07]  /*6640*/  HMMA.16816.F32.BF16 R20, R164.reuse, R176, R20 ;  /* 0x000000b0a414723c */ /* 0x050fee0000041814 */
[----:B------:R-:W-:Y:S01]  /*6650*/  MOV R177, R133 ;  /* 0x0000008500b17202 */ /* 0x000fe20000000f00 */
[----:B------:R-:W-:Y:S03]  /*6660*/  HMMA.16816.F32.BF16 R24, R164, R178, R24 ;  /* 0x000000b2a418723c */ /* 0x000fe60000041818 */
[----:B------:R-:W-:Y:S05]  /*6670*/  ISETP.GT.AND P0, PT, R177, R132, PT ;  /* 0x00000084b100720c */ /* 0x000fea0003f04270 */
        /* <DEDUP_REMOVED lines=119> */
[----:B------:R-:W3:Y:S01]  /*6df0*/  LDSM.16.M88.4 R172, [R237+0x5800] ;  /* 0x00580000edac783b */ /* 0x000ee20000000200 */
[----:B------:R-:W-:Y:S06]  /*6e00*/  DEPBAR.LE SB0, 0x0 ;  /* 0x000080000000791a */ /* 0x000fec0000000000 */
[----:B------:R-:W-:Y:S01]  /*6e10*/  BAR.SYNC.DEFER_BLOCKING 0x0 ;  /* 0x0000000000007b1d */ /* 0x000fe20000010000 */
[C---:B-1----:R-:W-:Y:S08]  /*6e20*/  HMMA.16816.F32.BF16 R12, R232.reuse, R168, R12 ;  /* 0x000000a8e80c723c */ /* 0x042ff0000004180c */
[C---:B------:R-:W-:Y:S08]  /*6e30*/  HMMA.16816.F32.BF16 R16, R232.reuse, R170, R16 ;  /* 0x000000aae810723c */ /* 0x040ff00000041810 */
[C---:B---3--:R-:W-:Y:S08]  /*6e40*/  HMMA.16816.F32.BF16 R20, R232.reuse, R172, R20 ;  /* 0x000000ace814723c */ /* 0x048ff00000041814 */
[----:B------:R-:W-:Y:S01]  /*6e50*/  HMMA.16816.F32.BF16 R24, R232, R174, R24 ;  /* 0x000000aee818723c */ /* 0x000fe20000041818 */
[----:B------:R-:W-:Y:S07]  /*6e60*/  @!UPT UIADD3 URZ, URZ, URZ, URZ ;  /* 0x0000003f3f3ff290 */ /* 0x000fee000fffe03f */
[----:B------:R-:W-:-:S11]  /*6e70*/  @!P0 BRA `(.L_x_3467) ;  /* 0x000002c000008947 */ /* 0x000fd60003800000 */
[----:B------:R-:W3:Y:S04]  /*6e80*/  LDL.64 R170, [R1+0x48] ;  /* 0x0000480001aa7983 */ /* 0x000ee80000100a00 */
[----:B------:R-:W4:Y:S04]  /*6e90*/  LDL.64 R178, [R1+0x38] ;  /* 0x0000380001b27983 */ /* 0x000f280000100a00 */
[----:B------:R-:W5:Y:S04]  /*6ea0*/  LDL R169, [R1+0x30] ;  /* 0x0000300001a97983 */ /* 0x000f680000100800 */
        /* <DEDUP_REMOVED lines=41> */
.L_x_3467:
[----:B------:R-:W-:Y:S05]  /*7140*/  BSYNC B0 ;  /* 0x0000000000007941 */ /* 0x000fea0003800000 */
.L_x_3466:
[----:B------:R-:W-:Y:S01]  /*7150*/  MOV R0, c[0x0][0x2c4] ;  /* 0x0000b10000007a02 */ /* 0x000fe20000000f00 */
[----:B-12---:R-:W2:Y:S03]  /*7160*/  LDL R2, [R1+0x60] ;  /* 0x0000600001027983 */ /* 0x006ea60000100800 */
[----:B------:R-:W-:Y:S01]  /*7170*/  ISETP.NE.AND P0, PT, R0, 0x1, PT ;  /* 0x000000010000780c */ /* 0x000fe20003f05270 */
[----:B------:R-:W3:Y:S04]  /*7180*/  LDL R168, [R1+0x64] ;  /* 0x0000640001a87983 */ /* 0x000ee80000100800 */
[----:B------:R1:W2:Y:S04]  /*7190*/  LDL R0, [R1+0x58] ;  /* 0x0000580001007983 */ /* 0x0002a80000100800 */
[----:B------:R-:W4:Y:S04]  /*71a0*/  LDL R133, [R1+0x78] ;  /* 0x0000780001857983 */ /* 0x000f280000100800 */
[----:B------:R-:W4:Y:S04]  /*71b0*/  LDL R132, [R1+0x68] ;  /* 0x0000680001847983 */ /* 0x000f280000100800 */
[----:B------:R-:W0:Y:S01]  /*71c0*/  LDGDEPBAR ;  /* 0x00000000000079af */ /* 0x000e220000000000 */
[----:B--2---:R-:W-:Y:S07]  /*71d0*/  @P0 MOV R0, R2 ;  /* 0x0000000200000202 */ /* 0x004fee0000000f00 */
[----:B------:R-:W2:Y:S08]  /*71e0*/  SHFL.IDX PT, R3, R0, RZ, 0x1c1f ;  /* 0x001c1fff00037589 */ /* 0x000eb000000e0000 */
[----:B------:R5:W1:Y:S02]  /*71f0*/  SHFL.IDX PT, R2, R0, 0x1, 0x1c1f ;  /* 0x003c1f0000027f89 */ /* 0x000a6400000e0000 */
[----:B-----5:R-:W-:Y:S05]  /*7200*/  IMAD R0, R177, -0x30, RZ ;  /* 0xffffffd0b1007824 */ /* 0x020fea00078e02ff */
[----:B---3--:R-:W-:Y:S04]  /*7210*/  IADD3 R0, -R168, 0x1, R0 ;  /* 0x00000001a8007810 */ /* 0x008fe80007ffe100 */
[----:B----4-:R-:W-:Y:S04]  /*7220*/  IADD3 R0, -R132, R0, R133 ;  /* 0x0000000084007210 */ /* 0x010fe80007ffe185 */
[C---:B--2---:R-:W-:Y:S02]  /*7230*/  IADD3 R133, R0.reuse, R3, RZ ;  /* 0x0000000300857210 */ /* 0x044fe40007ffe0ff */
[----:B-1----:R-:W-:Y:S02]  /*7240*/  IADD3 R0, R0, R2, RZ ;  /* 0x0000000200007210 */ /* 0x002fe40007ffe0ff */
[----:B------:R-:W-:Y:S02]  /*7250*/  ISETP.GT.AND P3, PT, R133, 0x9, PT ;  /* 0x000000098500780c */ /* 0x000fe40003f64270 */
[----:B------:R-:W-:Y:S02]  /*7260*/  ISETP.GT.AND P0, PT, R0, RZ, PT ;  /* 0x000000ff0000720c */ /* 0x000fe40003f04270 */
[----:B------:R-:W-:Y:S02]  /*7270*/  FSEL R174, R9, -INF , P3 ;  /* 0xff80000009ae7808 */ /* 0x000fe40001800000 */
[----:B------:R-:W-:Y:S02]  /*7280*/  FSEL R168, R6, -INF , P0 ;  /* 0xff80000006a87808 */ /* 0x000fe40000000000 */
[C---:B------:R-:W-:Y:S02]  /*7290*/  ISETP.GT.AND P0, PT, R0.reuse, 0x1, PT ;  /* 0x000000010000780c */ /* 0x040fe40003f04270 */
[----:B------:R-:W-:Y:S02]  /*72a0*/  ISETP.GT.AND P1, PT, R133, 0x1, PT ;  /* 0x000000018500780c */ /* 0x000fe40003f24270 */
[----:B------:R-:W-:Y:S02]  /*72b0*/  FSEL R171, R7, -INF , P0 ;  /* 0xff80000007ab7808 */ /* 0x000fe40000000000 */
[----:B------:R-:W-:Y:S02]  /*72c0*/  ISETP.GT.AND P0, PT, R0, 0x8, PT ;  /* 0x000000080000780c */ /* 0x000fe40003f04270 */
[----:B------:R-:W-:Y:S02]  /*72d0*/  FSEL R176, R5, -INF , P1 ;  /* 0xff80000005b07808 */ /* 0x000fe40000800000 */
[----:B------:R-:W-:Y:S02]  /*72e0*/  FSEL R170, R10, -INF , P0 ;  /* 0xff8000000aaa7808 */ /* 0x000fe40000000000 */
[C---:B------:R-:W-:Y:S02]  /*72f0*/  ISETP.GT.AND P0, PT, R0.reuse, 0x9, PT ;  /* 0x000000090000780c */ /* 0x040fe40003f04270 */
[----:B------:R-:W-:Y:S02]  /*7300*/  ISETP.GT.AND P2, PT, R133, RZ, PT ;  /* 0x000000ff8500720c */ /* 0x000fe40003f44270 */
[----:B------:R-:W-:Y:S02]  /*7310*/  FSEL R169, R11, -INF , P0 ;  /* 0xff8000000ba97808 */ /* 0x000fe40000000000 */
[----:B------:R-:W-:Y:S02]  /*7320*/  ISETP.GT.AND P0, PT, R0, 0x10, PT ;  /* 0x000000100000780c */ /* 0x000fe40003f04270 */
[----:B------:R-:W-:Y:S02]  /*7330*/  FSEL R173, R4, -INF , P2 ;  /* 0xff80000004ad7808 */ /* 0x000fe40001000000 */
[----:B------:R-:W-:Y:S02]  /*7340*/  FSEL R14, R14, -INF , P0 ;  /* 0xff8000000e0e7808 */ /* 0x000fe40000000000 */
[C---:B------:R-:W-:Y:S02]  /*7350*/  ISETP.GT.AND P0, PT, R0.reuse, 0x11, PT ;  /* 0x000000110000780c */ /* 0x040fe40003f04270 */
[----:B------:R-:W-:Y:S02]  /*7360*/  ISETP.GT.AND P4, PT, R133, 0x8, PT ;  /* 0x000000088500780c */ /* 0x000fe40003f84270 */
[----:B------:R-:W-:Y:S02]  /*7370*/  FSEL R15, R15, -INF , P0 ;  /* 0xff8000000f0f7808 */ /* 0x000fe40000000000 */
[----:B------:R-:W-:Y:S02]  /*7380*/  ISETP.GT.AND P0, PT, R0, 0x18, PT ;  /* 0x000000180000780c */ /* 0x000fe40003f04270 */
[C---:B------:R-:W-:Y:S02]  /*7390*/  ISETP.GT.AND P1, PT, R133.reuse, 0x10, PT ;  /* 0x000000108500780c */ /* 0x040fe40003f24270 */
[----:B------:R-:W-:Y:S02]  /*73a0*/  FSEL R9, R18, -INF , P0 ;  /* 0xff80000012097808 */ /* 0x000fe40000000000 */
[C---:B------:R-:W-:Y:S02]  /*73b0*/  ISETP.GT.AND P0, PT, R0.reuse, 0x19, PT ;  /* 0x000000190000780c */ /* 0x040fe40003f04270 */
        /* <DEDUP_REMOVED lines=9> */
[----:B------:R-:W-:Y:S02]  /*7450*/  FSEL R172, R12, -INF , P1 ;  /* 0xff8000000cac7808 */ /* 0x000fe40000800000 */
[----:B------:R-:W-:Y:S02]  /*7460*/  FSEL R4, R26, -INF , P0 ;  /* 0xff8000001a047808 */ /* 0x000fe40000000000 */
[----:B------:R-:W-:Y:S02]  /*7470*/  ISETP.GT.AND P0, PT, R0, 0x29, PT ;  /* 0x000000290000780c */ /* 0x000fe40003f04270 */
[----:B------:R-:W-:Y:S02]  /*7480*/  FMNMX.FTZ R0, R168, R134, !PT ;  /* 0x00000086a8007209 */ /* 0x000fe40007810000 */
[----:B------:R-:W-:Y:S02]  /*7490*/  FSEL R3, R27, -INF , P0 ;  /* 0xff8000001b037808 */ /* 0x000fe40000000000 */
[----:B------:R-:W-:Y:S02]  /*74a0*/  FMNMX.FTZ R0, R171, R0, !PT ;  /* 0x00000000ab007209 */ /* 0x000fe40007810000 */
[----:B------:R-:W-:Y:S02]  /*74b0*/  FSEL R13, R13, -INF , P2 ;  /* 0xff8000000d0d7808 */ /* 0x000fe40001000000 */
[----:B------:R-:W-:Y:S02]  /*74c0*/  FMNMX.FTZ R0, R170, R0, !PT ;  /* 0x00000000aa007209 */ /* 0x000fe40007810000 */
[----:B------:R-:W-:Y:S02]  /*74d0*/  ISETP.GT.AND P4, PT, R133, 0x19, PT ;  /* 0x000000198500780c */ /* 0x000fe40003f84270 */
[----:B------:R-:W-:Y:S02]  /*74e0*/  FMNMX.FTZ R0, R169, R0, !PT ;  /* 0x00000000a9007209 */ /* 0x000fe40007810000 */
[C---:B------:R-:W-:Y:S02]  /*74f0*/  ISETP.GT.AND P1, PT, R133.reuse, 0x20, PT ;  /* 0x000000208500780c */ /* 0x040fe40003f24270 */
[----:B------:R-:W-:Y:S02]  /*7500*/  FMNMX.FTZ R0, R14, R0, !PT ;  /* 0x000000000e007209 */ /* 0x000fe40007810000 */
        /* <DEDUP_REMOVED lines=8> */
[----:B------:R-:W-:Y:S02]  /*7590*/  FSEL R8, R21, -INF , P2 ;  /* 0xff80000015087808 */ /* 0x000fe40001000000 */
[----:B------:R-:W-:Y:S02]  /*75a0*/  FMNMX.FTZ R0, R5, R0, !PT ;  /* 0x0000000005007209 */ /* 0x000fe40007810000 */
[C---:B------:R-:W-:Y:S02]  /*75b0*/  ISETP.GT.AND P1, PT, R133.reuse, 0x28, PT ;  /* 0x000000288500780c */ /* 0x040fe40003f24270 */
[----:B------:R-:W-:Y:S02]  /*75c0*/  FMNMX.FTZ R0, R4, R0, !PT ;  /* 0x0000000004007209 */ /* 0x000fe40007810000 */
[----:B------:R-:W-:Y:S02]  /*75d0*/  ISETP.GT.AND P2, PT, R133, 0x29, PT ;  /* 0x000000298500780c */ /* 0x000fe40003f44270 */
        /* <DEDUP_REMOVED lines=10> */
[----:B------:R-:W2:Y:S01]  /*7680*/  LDL.LU R134, [R1+0x28] ;  /* 0x0000280001867983 */ /* 0x000ea20000300800 */
[--C-:B------:R-:W-:Y:S02]  /*7690*/  FFMA.FTZ R16, R168, c[0x0][0x2d0], -R2.reuse ;  /* 0x0000b400a8107a23 */ /* 0x100fe40000010802 */
[----:B------:R-:W-:Y:S02]  /*76a0*/  FMUL.FTZ R0, R0, c[0x0][0x2d0] ;  /* 0x0000b40000007a20 */ /* 0x000fe40000410000 */
[--C-:B------:R-:W-:Y:S02]  /*76b0*/  FFMA.FTZ R22, R6, c[0x0][0x2d0], -R2.reuse ;  /* 0x0000b40006167a23 */ /* 0x100fe40000010802 */
[--C-:B------:R-:W-:Y:S01]  /*76c0*/  FFMA.FTZ R23, R5, c[0x0][0x2d0], -R2.reuse ;  /* 0x0000b40005177a23 */ /* 0x100fe20000010802 */
[----:B------:R-:W-:Y:S01]  /*76d0*/  FSEL R5, R24, -INF , P1 ;  /* 0xff80000018057808 */ /* 0x000fe20000800000 */
        /* <DEDUP_REMOVED lines=8> */
[--C-:B------:R-:W-:Y:S01]  /*7760*/  FFMA.FTZ R179, R9, c[0x0][0x2d0], -R2.reuse ;  /* 0x0000b40009b37a23 */ /* 0x100fe20000010802 */
[----:B------:R-:W-:Y:S01]  /*7770*/  MOV R9, R177 ;  /* 0x000000b100097202 */ /* 0x000fe20000000f00 */
[----:B------:R-:W-:Y:S02]  /*7780*/  FFMA.FTZ R178, R7, c[0x0][0x2d0], -R2 ;  /* 0x0000b40007b27a23 */ /* 0x000fe40000010802 */
[----:B------:R-:W3:Y:S10]  /*7790*/  MUFU.EX2 R2, R0 ;  /* 0x0000000000027308 */ /* 0x000ef40000000800 */
[----:B------:R-:W4:Y:S01]  /*77a0*/  MUFU.EX2 R0, R17 ;  /* 0x0000001100007308 */ /* 0x000f220000000800 */
[----:B-1----:R-:W5:Y:S01]  /*77b0*/  LDL.LU R16, [R1+0x2c] ;  /* 0x00002c0001107983 */ /* 0x002f620000300800 */
[C---:B---3--:R-:W-:Y:S02]  /*77c0*/  FMUL.FTZ R30, R2.reuse, R30 ;  /* 0x0000001e021e7220 */ /* 0x048fe40000410000 */
[C---:B------:R-:W-:Y:S02]  /*77d0*/  FMUL.FTZ R31, R2.reuse, R31 ;  /* 0x0000001f021f7220 */ /* 0x040fe40000410000 */
[C---:B------:R-:W-:Y:S02]  /*77e0*/  FMUL.FTZ R34, R2.reuse, R34 ;  /* 0x0000002202227220 */ /* 0x040fe40000410000 */
[C---:B------:R-:W-:Y:S02]  /*77f0*/  FMUL.FTZ R35, R2.reuse, R35 ;  /* 0x0000002302237220 */ /* 0x040fe40000410000 */
[----:B------:R-:W-:Y:S01]  /*7800*/  FMUL.FTZ R38, R2, R38 ;  /* 0x0000002602267220 */ /* 0x000fe20000410000 */
[----:B----4-:R-:W-:Y:S01]  /*7810*/  F2FP.BF16.PACK_AB R169, R0, R3 ;  /* 0x0000000300a9723e */ /* 0x010fe200000010ff */
        /* <DEDUP_REMOVED lines=48> */
[----:B------:R1:W-:Y:S02]  /*7b20*/  MUFU.EX2 R3, R18 ;  /* 0x0000001200037308 */ /* 0x0003e40000000800 */
[----:B------:R-:W-:Y:S08]  /*7b30*/  FADD.FTZ R4, R0, R4 ;  /* 0x0000000400047221 */ /* 0x000ff00000010000 */
[----:B------:R-:W2:Y:S01]  /*7b40*/  MUFU.EX2 R0, R19 ;  /* 0x0000001300007308 */ /* 0x000ea20000000800 */
[----:B-1----:R-:W-:Y:S02]  /*7b50*/  MOV R18, R21 ;  /* 0x0000001500127202 */ /* 0x002fe40000000f00 */
[----:B--2---:R-:W-:Y:S01]  /*7b60*/  F2FP.BF16.PACK_AB R171, R3, R0 ;  /* 0x0000000003ab723e */ /* 0x004fe200000010ff */
[----:B------:R-:W-:Y:S01]  /*7b70*/  FADD.FTZ R4, R0, R4 ;  /* 0x0000000400047221 */ /* 0x000fe20000010000 */
[----:B------:R-:W-:Y:S02]  /*7b80*/  FMNMX.FTZ R0, R173, R135, !PT ;  /* 0x00000087ad007209 */ /* 0x000fe40007810000 */
[----:B------:R-:W-:Y:S01]  /*7b90*/  MOV R19, R9 ;  /* 0x0000000900137202 */ /* 0x000fe20000000f00 */
[----:B------:R-:W-:Y:S01]  /*7ba0*/  FADD.FTZ R177, R3, R4 ;  /* 0x0000000403b17221 */ /* 0x000fe20000010000 */
[----:B------:R-:W-:Y:S02]  /*7bb0*/  FMNMX.FTZ R0, R176, R0, !PT ;  /* 0x00000000b0007209 */ /* 0x000fe40007810000 */
[----:B------:R-:W-:Y:S02]  /*7bc0*/  FSEL R4, R25, -INF , P2 ;  /* 0xff80000019047808 */ /* 0x000fe40001000000 */
        /* <DEDUP_REMOVED lines=20> */
[--C-:B------:R-:W-:Y:S01]  /*7d10*/  FFMA.FTZ R176, R11, c[0x0][0x2d0], -R3.reuse ;  /* 0x0000b4000bb07a23 */ /* 0x100fe20000010803 */
[----:B------:R-:W-:Y:S01]  /*7d20*/  MOV R11, R20 ;  /* 0x00000014000b7202 */ /* 0x000fe20000000f00 */
[--C-:B------:R-:W-:Y:S02]  /*7d30*/  FFMA.FTZ R14, R10, c[0x0][0x2d0], -R3.reuse ;  /* 0x0000b4000a0e7a23 */ /* 0x100fe40000010803 */
[C---:B------:R-:W-:Y:S01]  /*7d40*/  FMUL.FTZ R10, R2.reuse, R154 ;  /* 0x0000009a020a7220 */ /* 0x040fe20000410000 */
[----:B------:R-:W-:Y:S01]  /*7d50*/  MOV R154, R11 ;  /* 0x0000000b009a7202 */ /* 0x000fe20000000f00 */
[----:B------:R-:W-:Y:S02]  /*7d60*/  FMUL.FTZ R11, R2, R155 ;  /* 0x0000009b020b7220 */ /* 0x000fe40000410000 */
[----:B------:R-:W2:Y:S01]  /*7d70*/  LDL R155, [R1+0x8] ;  /* 0x00000800019b7983 */ /* 0x000ea20000100800 */
        /* <DEDUP_REMOVED lines=9> */
[----:B------:R3:W5:Y:S01]  /*7e10*/  MUFU.EX2 R134, R6 ;  /* 0x0000000600867308 */ /* 0x0007620000000800 */
[--C-:B------:R-:W-:Y:S02]  /*7e20*/  FFMA.FTZ R168, R5, c[0x0][0x2d0], -R3.reuse ;  /* 0x0000b40005a87a23 */ /* 0x100fe40000010803 */
[----:B------:R-:W-:Y:S02]  /*7e30*/  FFMA.FTZ R3, R4, c[0x0][0x2d0], -R3 ;  /* 0x0000b40004037a23 */ /* 0x000fe40000010803 */
[C---:B-1----:R-:W-:Y:S02]  /*7e40*/  FMUL.FTZ R24, R0.reuse, R136 ;  /* 0x0000008800187220 */ /* 0x042fe40000410000 */
[C---:B------:R-:W-:Y:S02]  /*7e50*/  FMUL.FTZ R25, R0.reuse, R137 ;  /* 0x0000008900197220 */ /* 0x040fe40000410000 */
[----:B------:R-:W-:Y:S01]  /*7e60*/  FMUL.FTZ R21, R0, R141 ;  /* 0x0000008d00157220 */ /* 0x000fe20000410000 */
[----:B------:R-:W-:Y:S01]  /*7e70*/  MOV R141, R26 ;  /* 0x0000001a008d7202 */ /* 0x000fe20000000f00 */
[----:B------:R-:W-:Y:S02]  /*7e80*/  FMUL.FTZ R26, R2, R138 ;  /* 0x0000008a021a7220 */ /* 0x000fe40000410000 */
[----:B------:R-:W-:Y:S01]  /*7e90*/  FMUL.FTZ R4, R0, R156 ;  /* 0x0000009c00047220 */ /* 0x000fe20000410000 */
[----:B------:R-:W-:Y:S01]  /*7ea0*/  MOV R156, R19 ;  /* 0x00000013009c7202 */ /* 0x000fe20000000f00 */
[C---:B---3--:R-:W-:Y:S01]  /*7eb0*/  FMUL.FTZ R6, R2.reuse, R158 ;  /* 0x0000009e02067220 */ /* 0x048fe20000410000 */
[----:B------:R-:W-:Y:S01]  /*7ec0*/  MOV R158, R27 ;  /* 0x0000001b009e7202 */ /* 0x000fe20000000f00 */
[----:B------:R-:W-:Y:S02]  /*7ed0*/  FMUL.FTZ R27, R2, R139 ;  /* 0x0000008b021b7220 */ /* 0x000fe40000410000 */
[----:B------:R-:W1:Y:S01]  /*7ee0*/  LDSM.16.MT88.4 R136, [R239] ;  /* 0x00000000ef88783b */ /* 0x000e620000004200 */
[C---:B-----5:R-:W-:Y:S02]  /*7ef0*/  FFMA.FTZ R135, R0.reuse, R16, R134 ;  /* 0x0000001000877223 */ /* 0x060fe40000010086 */
        /* <DEDUP_REMOVED lines=9> */
[C---:B------:R-:W-:Y:S01]  /*7f90*/  FMUL.FTZ R16, R0.reuse, R144 ;  /* 0x0000009000107220 */ /* 0x040fe20000410000 */
[----:B------:R-:W-:Y:S01]  /*7fa0*/  MOV R149, R22 ;  /* 0x0000001600957202 */ /* 0x000fe20000000f00 */
[C---:B------:R-:W-:Y:S02]  /*7fb0*/  FMUL.FTZ R17, R0.reuse, R145 ;  /* 0x0000009100117220 */ /* 0x040fe40000410000 */
[C---:B------:R-:W-:Y:S01]  /*7fc0*/  FMUL.FTZ R20, R0.reuse, R140 ;  /* 0x0000008c00147220 */ /* 0x040fe20000410000 */
[----:B------:R-:W-:Y:S01]  /*7fd0*/  MOV R140, R23 ;  /* 0x00000017008c7202 */ /* 0x000fe20000000f00 */
        /* <DEDUP_REMOVED lines=58> */
[C---:B------:R-:W-:Y:S02]  /*8380*/  FMUL.FTZ R14, R2.reuse, R150 ;  /* 0x00000096020e7220 */ /* 0x040fe40000410000 */
[C---:B------:R-:W-:Y:S02]  /*8390*/  FMUL.FTZ R15, R2.reuse, R151 ;  /* 0x00000097020f7220 */ /* 0x040fe40000410000 */
[C---:B------:R-:W-:Y:S02]  /*83a0*/  FMUL.FTZ R19, R2.reuse, R147 ;  /* 0x0000009302137220 */ /* 0x040fe40000410000 */
[C---:B------:R-:W-:Y:S02]  /*83b0*/  FMUL.FTZ R22, R2.reuse, R142 ;  /* 0x0000008e02167220 */ /* 0x040fe40000410000 */
[C---:B------:R-:W-:Y:S02]  /*83c0*/  FMUL.FTZ R23, R2.reuse, R143 ;  /* 0x0000008f02177220 */ /* 0x040fe40000410000 */
[----:B---3--:R-:W-:Y:S01]  /*83d0*/  FMUL.FTZ R7, R2, R159 ;  /* 0x0000009f02077220 */ /* 0x008fe20000410000 */
        /* <DEDUP_REMOVED lines=8> */
[----:B------:R1:W3:Y:S01]  /*8460*/  MUFU.EX2 R2, R154 ;  /* 0x0000009a00027308 */ /* 0x0002e20000000800 */
[C---:B------:R-:W-:Y:S01]  /*8470*/  HMMA.16816.F32.BF16 R8, R168.reuse, R138, R8 ;  /* 0x0000008aa808723c */ /* 0x040fe20000041808 */
[----:B------:R-:W4:Y:S08]  /*8480*/  LDSM.16.MT88.4 R136, [R241] ;  /* 0x00000000f188783b */ /* 0x000f300000004200 */
[----:B------:R5:W2:Y:S10]  /*8490*/  MUFU.EX2 R0, R159 ;  /* 0x0000009f00007308 */ /* 0x000ab40000000800 */
[----:B------:R-:W2:Y:S01]  /*84a0*/  MUFU.EX2 R134, R178 ;  /* 0x000000b200867308 */ /* 0x000ea20000000800 */
[----:B-1----:R-:W-:Y:S09]  /*84b0*/  MOV R154, R140 ;  /* 0x0000008c009a7202 */ /* 0x002ff20000000f00 */
[----:B------:R-:W-:Y:S01]  /*84c0*/  MUFU.EX2 R179, R173 ;  /* 0x000000ad00b37308 */ /* 0x000fe20000000800 */
[----:B-----5:R-:W-:Y:S02]  /*84d0*/  MOV R159, R141 ;  /* 0x0000008d009f7202 */ /* 0x020fe40000000f00 */
[----:B------:R-:W-:Y:S07]  /*84e0*/  LDSM.16.MT88.4 R140, [R239+0x800] ;  /* 0x00080000ef8c783b */ /* 0x000fee0000004200 */
[----:B------:R-:W1:Y:S01]  /*84f0*/  MUFU.EX2 R178, R172 ;  /* 0x000000ac00b27308 */ /* 0x000e620000000800 */
[C---:B----4-:R-:W-:Y:S08]  /*8500*/  HMMA.16816.F32.BF16 R12, R168.reuse, R136, R12 ;  /* 0x00000088a80c723c */ /* 0x050ff0000004180c */
[C---:B------:R-:W-:Y:S01]  /*8510*/  HMMA.16816.F32.BF16 R16, R168.reuse, R138, R16 ;  /* 0x0000008aa810723c */ /* 0x040fe20000041810 */
[----:B------:R-:W4:Y:S01]  /*8520*/  LDSM.16.MT88.4 R136, [R240] ;  /* 0x00000000f088783b */ /* 0x000f220000004200 */
[----:B------:R-:W-:Y:S10]  /*8530*/  MUFU.EX2 R173, R3 ;  /* 0x0000000300ad7308 */ /* 0x000ff40000000800 */
[----:B------:R-:W5:Y:S01]  /*8540*/  MUFU.EX2 R172, R157 ;  /* 0x0000009d00ac7308 */ /* 0x000f620000000800 */
[C---:B----4-:R-:W-:Y:S08]  /*8550*/  HMMA.16816.F32.BF16 R20, R168.reuse, R136, R20 ;  /* 0x00000088a814723c */ /* 0x050ff00000041814 */
[C---:B------:R-:W-:Y:S01]  /*8560*/  HMMA.16816.F32.BF16 R24, R168.reuse, R138, R24 ;  /* 0x0000008aa818723c */ /* 0x040fe20000041818 */
[----:B--2---:R2:W4:Y:S03]  /*8570*/  LDSM.16.MT88.4 R136, [R155] ;  /* 0x000000009b88783b */ /* 0x0045260000004200 */
[----:B--2---:R-:W-:Y:S04]  /*8580*/  MOV R155, R149 ;  /* 0x00000095009b7202 */ /* 0x004fe80000000f00 */
[C---:B----4-:R-:W-:Y:S08]  /*8590*/  HMMA.16816.F32.BF16 R28, R168.reuse, R136, R28 ;  /* 0x00000088a81c723c */ /* 0x050ff0000004181c */
        /* <DEDUP_REMOVED lines=36> */
[----:B---3--:R-:W-:Y:S01]  /*87e0*/  FADD.FTZ R136, R2, R177 ;  /* 0x000000b102887221 */ /* 0x008fe20000010000 */
[----:B------:R-:W-:Y:S01]  /*87f0*/  HMMA.16816.F32.BF16 R128, R168, R138, R128 ;  /* 0x0000008aa880723c */ /* 0x000fe20000041880 */
[----:B------:R-:W2:Y:S03]  /*8800*/  MUFU.EX2 R177, R152 ;  /* 0x0000009800b17308 */ /* 0x000ea60000000800 */
[C---:B------:R-:W-:Y:S01]  /*8810*/  FADD.FTZ R136, R0.reuse, R136 ;  /* 0x0000008800887221 */ /* 0x040fe20000010000 */
[----:B------:R-:W-:Y:S02]  /*8820*/  F2FP.BF16.PACK_AB R137, R0, R2 ;  /* 0x000000020089723e */ /* 0x000fe400000010ff */
[C---:B------:R-:W-:Y:S01]  /*8830*/  F2FP.BF16.PACK_AB R139, R134.reuse, R135 ;  /* 0x00000087868b723e */ /* 0x040fe200000010ff */
[----:B------:R-:W-:Y:S01]  /*8840*/  FADD.FTZ R136, R135, R136 ;  /* 0x0000008887887221 */ /* 0x000fe20000010000 */
[----:B------:R-:W-:Y:S02]  /*8850*/  F2FP.BF16.PACK_AB R138, R175, R174 ;  /* 0x000000aeaf8a723e */ /* 0x000fe400000010ff */
[----:B------:R-:W3:Y:S01]  /*8860*/  MUFU.EX2 R2, R155 ;  /* 0x0000009b00027308 */ /* 0x000ee20000000800 */
[----:B------:R-:W-:Y:S01]  /*8870*/  FADD.FTZ R149, R134, R136 ;  /* 0x0000008886957221 */ /* 0x000fe20000010000 */
[----:B-1----:R-:W-:Y:S02]  /*8880*/  F2FP.BF16.PACK_AB R136, R178, R179 ;  /* 0x000000b3b288723e */ /* 0x002fe400000010ff */
[----:B-----5:R-:W-:Y:S05]  /*8890*/  F2FP.BF16.PACK_AB R170, R173, R172 ;  /* 0x000000acadaa723e */ /* 0x020fea00000010ff */
[C---:B------:R-:W-:Y:S01]  /*88a0*/  HMMA.16816.F32.BF16 R4, R136.reuse, R140, R4 ;  /* 0x0000008c8804723c */ /* 0x040fe20000041804 */
[----:B------:R-:W1:Y:S04]  /*88b0*/  MUFU.EX2 R0, R154 ;  /* 0x0000009a00007308 */ /* 0x000e680000000800 */
[----:B--2---:R-:W-:Y:S03]  /*88c0*/  F2FP.BF16.PACK_AB R168, R177, R176 ;  /* 0x000000b0b1a8723e */ /* 0x004fe600000010ff */
[C---:B------:R-:W-:Y:S01]  /*88d0*/  HMMA.16816.F32.BF16 R8, R136.reuse, R142, R8 ;  /* 0x0000008e8808723c */ /* 0x040fe20000041808 */
[----:B------:R-:W2:Y:S02]  /*88e0*/  LDSM.16.MT88.4 R140, [R240+0x800] ;  /* 0x00080000f08c783b */ /* 0x000ea40000004200 */
[----:B------:R-:W-:Y:S01]  /*88f0*/  MUFU.EX2 R134, R158 ;  /* 0x0000009e00867308 */ /* 0x000fe20000000800 */
[----:B---3--:R-:W-:Y:S04]  /*8900*/  FADD.FTZ R3, R2, R149 ;  /* 0x0000009502037221 */ /* 0x008fe80000010000 */
[C---:B------:R-:W-:Y:S05]  /*8910*/  HMMA.16816.F32.BF16 R12, R136.reuse, R144, R12 ;  /* 0x00000090880c723c */ /* 0x040fea000004180c */
[----:B------:R-:W3:Y:S03]  /*8920*/  MUFU.EX2 R135, R159 ;  /* 0x0000009f00877308 */ /* 0x000ee60000000800 */
[C---:B------:R-:W-:Y:S01]  /*8930*/  HMMA.16816.F32.BF16 R16, R136.reuse, R146, R16 ;  /* 0x000000928810723c */ /* 0x040fe20000041810 */
[----:B------:R-:W4:Y:S03]  /*8940*/  LDSM.16.MT88.4 R144, [R242+0x800] ;  /* 0x00080000f290783b */ /* 0x000f260000004200 */
[C---:B-1----:R-:W-:Y:S01]  /*8950*/  FADD.FTZ R3, R0.reuse, R3 ;  /* 0x0000000300037221 */ /* 0x042fe20000010000 */
[----:B------:R-:W-:Y:S04]  /*8960*/  F2FP.BF16.PACK_AB R169, R0, R2 ;  /* 0x0000000200a9723e */ /* 0x000fe800000010ff */
[----:B------:R-:W-:Y:S03]  /*8970*/  LDSM.16.MT88.4 R152, [R239+0x1000] ;  /* 0x00100000ef98783b */ /* 0x000fe60000004200 */
[C---:B---3--:R-:W-:Y:S01]  /*8980*/  F2FP.BF16.PACK_AB R171, R134.reuse, R135 ;  /* 0x0000008786ab723e */ /* 0x048fe200000010ff */
[----:B------:R-:W-:Y:S01]  /*8990*/  FADD.FTZ R3, R135, R3 ;  /* 0x0000000387037221 */ /* 0x000fe20000010000 */
[----:B------:R-:W-:Y:S01]  /*89a0*/  MOV R135, R133 ;  /* 0x0000008500877202 */ /* 0x000fe20000000f00 */
[C---:B--2---:R-:W-:Y:S03]  /*89b0*/  HMMA.16816.F32.BF16 R20, R136.reuse, R140, R20 ;  /* 0x0000008c8814723c */ /* 0x044fe60000041814 */
        /* <DEDUP_REMOVED lines=107> */
.L_x_3463:
[----:B------:R-:W2:Y:S04]  /*9070*/  LDL R2, [R1+0x34] ;  /* 0x0000340001027983 */ /* 0x000ea80000100800 */
[----:B------:R-:W2:Y:S02]  /*9080*/  LDL R0, [R1+0x20] ;  /* 0x0000200001007983 */ /* 0x000ea40000100800 */
[----:B--2---:R-:W-:-:S13]  /*9090*/  ISETP.GE.AND P0, PT, R0, R2, PT ;  /* 0x000000020000720c */ /* 0x004fda0003f06270 */
[----:B------:R-:W-:Y:S05]  /*90a0*/  @!P0 BRA `(.L_x_3469) ;  /* 0x00002a5000008947 */ /* 0x000fea0003800000 */
.L_x_3472:
[----:B------:R-:W2:Y:S01]  /*90b0*/  LDL R20, [R1+0x20] ;  /* 0x0000200001147983 */ /* 0x000ea20000100800 */
[----:B------:R-:W-:Y:S04]  /*90c0*/  DEPBAR.LE SB0, 0x0 ;  /* 0x000080000000791a */ /* 0x000fe80000000000 */
[----:B------:R-:W3:Y:S01]  /*90d0*/  LDL.64 R6, [R1+0x50] ;  /* 0x0000500001067983 */ /* 0x000ee20000100a00 */
[----:B------:R-:W-:Y:S01]  /*90e0*/  WARPSYNC 0xffffffff ;  /* 0xffffffff00007948 */ /* 0x000fe20003800000 */
[----:B------:R-:W-:Y:S03]  /*90f0*/  BSSY B0, `(.L_x_3470) ;  /* 0x00000f3000007945 */ /* 0x000fe60003800000 */
[----:B------:R-:W4:Y:S05]  /*9100*/  LDL.64 R22, [R1+0x40] ;  /* 0x0000400001167983 */ /* 0x000f2a0000100a00 */
[----:B------:R-:W3:Y:S05]  /*9110*/  LDL R135, [R1+0x30] ;  /* 0x0000300001877983 */ /* 0x000eea0000100800 */
[----:B------:R-:W4:Y:S05]  /*9120*/  LDL R134, [R1] ;  /* 0x0000000001867983 */ /* 0x000f2a0000100800 */
[----:B------:R-:W4:Y:S05]  /*9130*/  LDL R15, [R1+0x4] ;  /* 0x00000400010f7983 */ /* 0x000f2a0000100800 */
[----:B------:R-:W4:Y:S05]  /*9140*/  LDL R21, [R1+0x18] ;  /* 0x0000180001157983 */ /* 0x000f2a0000100800 */
[----:B------:R-:W1:Y:S05]  /*9150*/  S2R R2, SR_TID.X ;  /* 0x0000000000027919 */ /* 0x000e6a0000002100 */
[----:B------:R-:W-:Y:S06]  /*9160*/  BAR.SYNC.DEFER_BLOCKING 0x0 ;  /* 0x0000000000007b1d */ /* 0x000fec0000010000 */
[----:B------:R-:W2:Y:S05]  /*9170*/  LDSM.16.M88.4 R8, [R236] ;  /* 0x00000000ec08783b */ /* 0x000eaa0000000200 */
[----:B------:R-:W2:Y:S05]  /*9180*/  LDSM.16.M88.4 R16, [R236+0x800] ;  /* 0x00080000ec10783b */ /* 0x000eaa0000000200 */
[----:B------:R-:W2:Y:S05]  /*9190*/  LDSM.16.M88.4 R24, [R236+0x1000] ;  /* 0x00100000ec18783b */ /* 0x000eaa0000000200 */
[----:B------:R-:W2:Y:S01]  /*91a0*/  LDSM.16.M88.4 R168, [R243] ;  /* 0x00000000f3a8783b */ /* 0x000ea20000000200 */
[----:B-1----:R-:W-:Y:S11]  /*91b0*/  ISETP.GT.AND P3, PT, R2, 0x7f, PT ;  /* 0x0000007f0200780c */ /* 0x002ff60003f64270 */
[----:B------:R-:W-:Y:S02]  /*91c0*/  @!UPT UIADD3 URZ, URZ, URZ, URZ ;  /* 0x0000003f3f3ff290 */ /* 0x000fe4000fffe03f */
[----:B------:R-:W-:Y:S02]  /*91d0*/  @!P3 IMAD.MOV.U32 R4, RZ, RZ, c[0x0][0x208] ;  /* 0x00008200ff04b624 */ /* 0x000fe400078e00ff */
[----:B------:R-:W-:Y:S01]  /*91e0*/  @!P3 IMAD.MOV.U32 R5, RZ, RZ, c[0x0][0x20c] ;  /* 0x00008300ff05b624 */ /* 0x000fe200078e00ff */
[----:B--2---:R-:W-:Y:S01]  /*91f0*/  SHF.R.S32.HI R0, RZ, 0x1f, R20 ;  /* 0x0000001fff007819 */ /* 0x004fe20000011414 */
[----:B------:R-:W-:Y:S04]  /*9200*/  IMAD.WIDE.U32 R2, R20, c[0x0][0x208], RZ ;  /* 0x0000820014027a25 */ /* 0x000fe800078e00ff */
[----:B------:R-:W-:Y:S04]  /*9210*/  IMAD R0, R0, c[0x0][0x208], RZ ;  /* 0x0000820000007a24 */ /* 0x000fe800078e02ff */
[----:B------:R-:W-:Y:S04]  /*9220*/  IMAD R0, R20, c[0x0][0x20c], R0 ;  /* 0x0000830014007a24 */ /* 0x000fe800078e0200 */
[----:B------:R-:W-:Y:S02]  /*9230*/  IMAD.IADD R0, R3, 0x1, R0 ;  /* 0x0000000103007824 */ /* 0x000fe400078e0200 */
[----:B------:R-:W-:Y:S01]  /*9240*/  IMAD.WIDE.U32 R2, R2, 0x30, RZ ;  /* 0x0000003002027825 */ /* 0x000fe200078e00ff */
[----:B---3--:R-:W-:Y:S03]  /*9250*/  LOP3.LUT P4, RZ, R135, 0x2, RZ, 0xc0, !PT ;  /* 0x0000000287ff7812 */ /* 0x008fe6000788c0ff */
[----:B------:R-:W-:Y:S01]  /*9260*/  IMAD R0, R0, 0x30, RZ ;  /* 0x0000003000007824 */ /* 0x000fe200078e02ff */
[-C--:B------:R-:W-:Y:S01]  /*9270*/  IADD3 R12, P1, R6, R2.reuse, RZ ;  /* 0x00000002060c7210 */ /* 0x080fe20007f3e0ff */
[----:B----4-:R1:W2:Y:S02]  /*9280*/  LDSM.16.M88.4 R172, [R134] ;  /* 0x0000000086ac783b */ /* 0x0102a40000000200 */
[----:B------:R-:W-:Y:S01]  /*9290*/  IMAD.IADD R0, R3, 0x1, R0 ;  /* 0x0000000103007824 */ /* 0x000fe200078e0200 */
[----:B------:R-:W-:Y:S02]  /*92a0*/  @!P3 LEA R3, P0, R4, R2, 0x5 ;  /* 0x000000020403b211 */ /* 0x000fe400078028ff */
[----:B------:R-:W-:Y:S01]  /*92b0*/  LEA R2, P2, R12, c[0x0][0x1f8], 0x1 ;  /* 0x00007e000c027a11 */ /* 0x000fe200078408ff */
[----:B------:R3:W2:Y:S01]  /*92c0*/  LDSM.16.M88.4 R176, [R15] ;  /* 0x000000000fb0783b */ /* 0x0006a20000000200 */
[----:B------:R-:W-:Y:S02]  /*92d0*/  IADD3.X R13, R0, R23, RZ, P1, !PT ;  /* 0x00000017000d7210 */ /* 0x000fe40000ffe4ff */
[----:B------:R-:W-:Y:S02]  /*92e0*/  @!P3 LEA.HI.X R14, R4, R0, R5, 0x5, P0 ;  /* 0x00000000040eb211 */ /* 0x000fe400000f2c05 */
[----:B------:R-:W-:Y:S02]  /*92f0*/  @!P3 IADD3 R0, P1, R3, R6, RZ ;  /* 0x000000060300b210 */ /* 0x000fe40007f3e0ff */
[C---:B-----5:R-:W-:Y:S03]  /*9300*/  HMMA.16816.F32.BF16 R4, R160.reuse, R8, RZ ;  /* 0x00000008a004723c */ /* 0x060fe600000418ff */
[----:B------:R-:W-:Y:S01]  /*9310*/  LEA.HI.X R3, R12, c[0x0][0x1fc], R13, 0x1, P2 ;  /* 0x00007f000c037a11 */ /* 0x000fe200010f0c0d */
[----:B------:R-:W-:Y:S01]  /*9320*/  @!P3 IMAD.X R14, R14, 0x1, R23, P1 ;  /* 0x000000010e0eb824 */ /* 0x000fe200008e0617 */
[----:B------:R-:W-:Y:S03]  /*9330*/  LOP3.LUT P2, RZ, R135, 0x1, RZ, 0xc0, !PT ;  /* 0x0000000187ff7812 */ /* 0x000fe6000784c0ff */
[C---:B------:R-:W-:Y:S01]  /*9340*/  HMMA.16816.F32.BF16 R8, R160.reuse, R10, RZ ;  /* 0x0000000aa008723c */ /* 0x040fe200000418ff */
[C---:B-1----:R-:W-:Y:S04]  /*9350*/  @!P3 LEA R134, P0, R0.reuse, c[0x0][0x1f8], 0x1 ;  /* 0x00007e000086ba11 */ /* 0x042fe800078008ff */
[----:B------:R-:W-:Y:S03]  /*9360*/  @!P3 LEA.HI.X R135, R0, c[0x0][0x1fc], R14, 0x1, P0 ;  /* 0x00007f000087ba11 */ /* 0x000fe600000f0c0e */
[C---:B---3--:R-:W-:Y:S02]  /*9370*/  HMMA.16816.F32.BF16 R12, R160.reuse, R16, RZ ;  /* 0x00000010a00c723c */ /* 0x048fe400000418ff */
[----:B------:R-:W-:Y:S01]  /*9380*/  @!PT LDS RZ, [RZ] ;  /* 0x00000000fffff984 */ /* 0x000fe20000000800 */
[----:B------:R-:W-:Y:S01]  /*9390*/  @!PT LDS RZ, [RZ] ;  /* 0x00000000fffff984 */ /* 0x000fe20000000800 */
[----:B------:R-:W-:Y:S01]  /*93a0*/  @!PT LDS RZ, [RZ] ;  /* 0x00000000fffff984 */ /* 0x000fe20000000800 */
[----:B------:R1:W-:Y:S05]  /*93b0*/  LDGSTS.E.BYPASS.LTC128B.128 [R21+0x4080], [R2.64], !P2 ;  /* 0x0408000002157fae */ /* 0x0003ea000d101d46 */
[----:B------:R1:W-:Y:S01]  /*93c0*/  LDGSTS.E.BYPASS.LTC128B.128 [R21+0x5880], [R2.64+0x80], !P4 ;  /* 0x0588008002157fae */ /* 0x0003e2000e101d46 */
[C---:B------:R-:W-:Y:S04]  /*93d0*/  HMMA.16816.F32.BF16 R16, R160.reuse, R18, RZ ;  /* 0x00000012a010723c */ /* 0x040fe800000418ff */
[----:B------:R1:W-:Y:S05]  /*93e0*/  LDGSTS.E.BYPASS.LTC128B.128 [R21+0x7080], [R2.64+0x100], !P6 ;  /* 0x0708010002157fae */ /* 0x0003ea000f101d46 */
[----:B------:R1:W-:Y:S05]  /*93f0*/  LDGSTS.E.BYPASS.LTC128B.128 [R21+0x8880], [R2.64+0x180], !P5 ;  /* 0x0888018002157fae */ /* 0x0003ea000e901d46 */
[----:B------:R3:W-:Y:S05]  /*9400*/  @!P3 LDGSTS.E.BYPASS.LTC128B.128 [R21+0x5080], [R134.64], !P2 ;  /* 0x050800008615bfae */ /* 0x0007ea000d101d46 */
[----:B------:R3:W-:Y:S05]  /*9410*/  @!P3 LDGSTS.E.BYPASS.LTC128B.128 [R21+0x6880], [R134.64+0x80], !P4 ;  /* 0x068800808615bfae */ /* 0x0007ea000e101d46 */
[----:B------:R3:W-:Y:S05]  /*9420*/  @!P3 LDGSTS.E.BYPASS.LTC128B.128 [R21+0x8080], [R134.64+0x100], !P6 ;  /* 0x080801008615bfae */ /* 0x0007ea000f101d46 */
[----:B------:R3:W-:Y:S05]  /*9430*/  @!P3 LDGSTS.E.BYPASS.LTC128B.128 [R21+0x9880], [R134.64+0x180], !P5 ;  /* 0x098801808615bfae */ /* 0x0007ea000e901d46 */
[----:B------:R-:W4:Y:S01]  /*9440*/  LDL R0, [R1+0x34] ;  /* 0x0000340001007983 */ /* 0x000f220000100800 */
[----:B-1----:R-:W-:Y:S04]  /*9450*/  IMAD.MOV.U32 R3, RZ, RZ, R20 ;  /* 0x000000ffff037224 */ /* 0x002fe800078e0014 */
        /* <DEDUP_REMOVED lines=133> */
[C---:B-1----:R-:W-:Y:S07]  /*9cb0*/  HMMA.16816.F32.BF16 R12, R232.reuse, R168, R12 ;  /* 0x000000a8e80c723c */ /* 0x042fee000004180c */
[----:B------:R-:W-:Y:S01]  /*9cc0*/  MOV R169, R3 ;  /* 0x0000000300a97202 */ /* 0x000fe20000000f00 */
[C---:B------:R-:W-:Y:S03]  /*9cd0*/  HMMA.16816.F32.BF16 R16, R232.reuse, R170, R16 ;  /* 0x000000aae810723c */ /* 0x040fe60000041810 */
[----:B----4-:R-:W-:Y:S01]  /*9ce0*/  ISETP.GT.AND P4, PT, R169, R0, PT ;  /* 0x00000000a900720c */ /* 0x010fe20003f84270 */
[----:B------:R-:W-:Y:S04]  /*9cf0*/  IMAD.MOV.U32 R0, RZ, RZ, R133 ;  /* 0x000000ffff007224 */ /* 0x000fe800078e0085 */
[C---:B--2---:R-:W-:Y:S08]  /*9d00*/  HMMA.16816.F32.BF16 R20, R232.reuse, R172, R20 ;  /* 0x000000ace814723c */ /* 0x044ff00000041814 */
[----:B------:R-:W-:Y:S01]  /*9d10*/  HMMA.16816.F32.BF16 R24, R232, R174, R24 ;  /* 0x000000aee818723c */ /* 0x000fe20000041818 */
[----:B------:R-:W-:Y:S07]  /*9d20*/  @!UPT UIADD3 URZ, URZ, URZ, URZ ;  /* 0x0000003f3f3ff290 */ /* 0x000fee000fffe03f */
[----:B------:R-:W-:-:S11]  /*9d30*/  @!P4 BRA `(.L_x_3471) ;  /* 0x000002e00000c947 */ /* 0x000fd60003800000 */
        /* <DEDUP_REMOVED lines=46> */
.L_x_3471:
[----:B------:R-:W-:Y:S05]  /*a020*/  BSYNC B0 ;  /* 0x0000000000007941 */ /* 0x000fea0003800000 */
.L_x_3470:
        /* <DEDUP_REMOVED lines=95> */
[----:B---3--:R-:W-:Y:S01]  /*a620*/  F2FP.BF16.PACK_AB R170, R2, R4 ;  /* 0x0000000402aa723e */ /* 0x008fe200000010ff */
        /* <DEDUP_REMOVED lines=40> */
[----:B------:R-:W1:Y:S01]  /*a8b0*/  MUFU.EX2 R7, R7 ;  /* 0x0000000700077308 */ /* 0x000e620000000800 */
[----:B------:R-:W-:Y:S01]  /*a8c0*/  MOV R157, R20 ;  /* 0x00000014009d7202 */ /* 0x000fe20000000f00 */
[C---:B------:R-:W-:Y:S01]  /*a8d0*/  FMUL.FTZ R20, R3.reuse, R140 ;  /* 0x0000008c03147220 */ /* 0x040fe20000410000 */
[----:B------:R-:W-:Y:S01]  /*a8e0*/  MOV R140, R21 ;  /* 0x00000015008c7202 */ /* 0x000fe20000000f00 */
[C---:B------:R-:W-:Y:S01]  /*a8f0*/  FMUL.FTZ R21, R3.reuse, R141 ;  /* 0x0000008d03157220 */ /* 0x040fe20000410000 */
[----:B------:R-:W-:Y:S02]  /*a900*/  MOV R141, R10 ;  /* 0x0000000a008d7202 */ /* 0x000fe40000000f00 */
[----:B------:R-:W-:Y:S01]  /*a910*/  MOV R10, R25 ;  /* 0x00000019000a7202 */ /* 0x000fe20000000f00 */
[C---:B------:R-:W-:Y:S01]  /*a920*/  FMUL.FTZ R25, R3.reuse, R137 ;  /* 0x0000008903197220 */ /* 0x040fe20000410000 */
[----:B------:R-:W-:Y:S01]  /*a930*/  MOV R14, R12 ;  /* 0x0000000c000e7202 */ /* 0x000fe20000000f00 */
[C---:B------:R-:W-:Y:S01]  /*a940*/  FMUL.FTZ R12, R3.reuse, R148 ;  /* 0x00000094030c7220 */ /* 0x040fe20000410000 */
[----:B------:R-:W-:Y:S01]  /*a950*/  MOV R152, R17 ;  /* 0x0000001100987202 */ /* 0x000fe20000000f00 */
[----:B------:R-:W-:Y:S01]  /*a960*/  FMUL.FTZ R17, R3, R145 ;  /* 0x0000009103117220 */ /* 0x000fe20000410000 */
[----:B------:R-:W-:Y:S01]  /*a970*/  MOV R145, R10 ;  /* 0x0000000a00917202 */ /* 0x000fe20000000f00 */
[C---:B----4-:R-:W-:Y:S01]  /*a980*/  FFMA.FTZ R4, R0.reuse, R9, R6 ;  /* 0x0000000900047223 */ /* 0x050fe20000010006 */
[----:B------:R-:W-:Y:S01]  /*a990*/  MOV R149, R14 ;  /* 0x0000000e00957202 */ /* 0x000fe20000000f00 */
[C---:B------:R-:W-:Y:S02]  /*a9a0*/  FMUL.FTZ R26, R0.reuse, R138 ;  /* 0x0000008a001a7220 */ /* 0x040fe40000410000 */
[C---:B------:R-:W-:Y:S02]  /*a9b0*/  FMUL.FTZ R27, R0.reuse, R139 ;  /* 0x0000008b001b7220 */ /* 0x040fe40000410000 */
[C---:B------:R-:W-:Y:S02]  /*a9c0*/  FMUL.FTZ R18, R0.reuse, R146 ;  /* 0x0000009200127220 */ /* 0x040fe40000410000 */
[C---:B------:R-:W-:Y:S01]  /*a9d0*/  FMUL.FTZ R19, R0.reuse, R147 ;  /* 0x0000009300137220 */ /* 0x040fe20000410000 */
[C---:B-1----:R-:W-:Y:S01]  /*a9e0*/  F2FP.BF16.PACK_AB R169, R7.reuse, R6 ;  /* 0x0000000607a9723e */ /* 0x042fe200000010ff */
[C---:B------:R-:W-:Y:S02]  /*a9f0*/  FMUL.FTZ R6, R0.reuse, R158 ;  /* 0x0000009e00067220 */ /* 0x040fe40000410000 */
[----:B------:R-:W2:Y:S01]  /*aa00*/  LDL R158, [R1+0x8] ;  /* 0x00000800019e7983 */ /* 0x000ea20000100800 */
[----:B------:R-:W-:Y:S02]  /*aa10*/  FADD.FTZ R132, R7, R4 ;  /* 0x0000000407847221 */ /* 0x000fe40000010000 */
[C---:B------:R-:W-:Y:S01]  /*aa20*/  FMUL.FTZ R4, R3.reuse, R156 ;  /* 0x0000009c03047220 */ /* 0x040fe20000410000 */
[----:B------:R-:W-:Y:S01]  /*aa30*/  MOV R156, R11 ;  /* 0x0000000b009c7202 */ /* 0x000fe20000000f00 */
[C---:B------:R-:W-:Y:S01]  /*aa40*/  FMUL.FTZ R22, R0.reuse, R142 ;  /* 0x0000008e00167220 */ /* 0x040fe20000410000 */
[----:B------:R-:W-:Y:S01]  /*aa50*/  MOV R11, R24 ;  /* 0x00000018000b7202 */ /* 0x000fe20000000f00 */
[C---:B------:R-:W-:Y:S02]  /*aa60*/  FMUL.FTZ R24, R3.reuse, R136 ;  /* 0x0000008803187220 */ /* 0x040fe40000410000 */
[----:B------:R-:W1:Y:S01]  /*aa70*/  LDSM.16.MT88.4 R136, [R239] ;  /* 0x00000000ef88783b */ /* 0x000e620000004200 */
[C---:B------:R-:W-:Y:S02]  /*aa80*/  FMUL.FTZ R23, R0.reuse, R143 ;  /* 0x0000008f00177220 */ /* 0x040fe40000410000 */
        /* <DEDUP_REMOVED lines=79> */
[----:B------:R-:W-:Y:S01]  /*af80*/  MUFU.EX2 R175, R153 ;  /* 0x0000009900af7308 */ /* 0x000fe20000000800 */
[C---:B-1----:R-:W-:Y:S08]  /*af90*/  HMMA.16816.F32.BF16 R4, R168.reuse, R136, R4 ;  /* 0x00000088a804723c */ /* 0x042ff00000041804 */
[C---:B------:R-:W-:Y:S01]  /*afa0*/  HMMA.16816.F32.BF16 R8, R168.reuse, R138, R8 ;  /* 0x0000008aa808723c */ /* 0x040fe20000041808 */
[----:B------:R-:W1:Y:S01]  /*afb0*/  LDSM.16.MT88.4 R136, [R241] ;  /* 0x00000000f188783b */ /* 0x000e620000004200 */
[----:B------:R-:W3:Y:S02]  /*afc0*/  MUFU.EX2 R132, R179 ;  /* 0x000000b300847308 */ /* 0x000ee40000000800 */
[----:B---3--:R-:W-:Y:S01]  /*afd0*/  FADD.FTZ R0, R132, R155 ;  /* 0x0000009b84007221 */ /* 0x008fe20000010000 */
[----:B------:R-:W-:Y:S04]  /*afe0*/  MOV R155, R145 ;  /* 0x00000091009b7202 */ /* 0x000fe80000000f00 */
[----:B------:R-:W-:Y:S03]  /*aff0*/  LDSM.16.MT88.4 R144, [R241+0x800] ;  /* 0x00080000f190783b */ /* 0x000fe60000004200 */
[----:B------:R-:W-:Y:S01]  /*b000*/  MOV R179, R156 ;  /* 0x0000009c00b37202 */ /* 0x000fe20000000f00 */
[----:B------:R-:W-:Y:S03]  /*b010*/  FADD.FTZ R0, R3, R0 ;  /* 0x0000000003007221 */ /* 0x000fe60000010000 */
[----:B------:R-:W-:Y:S01]  /*b020*/  IADD3 R179, R179, -0x1, RZ ;  /* 0xffffffffb3b37810 */ /* 0x000fe20007ffe0ff */
[----:B------:R-:W-:Y:S04]  /*b030*/  FADD.FTZ R0, R135, R0 ;  /* 0x0000000087007221 */ /* 0x000fe80000010000 */
[----:B------:R-:W-:Y:S01]  /*b040*/  FADD.FTZ R0, R134, R0 ;  /* 0x0000000086007221 */ /* 0x000fe20000010000 */
[C---:B-1----:R-:W-:Y:S08]  /*b050*/  HMMA.16816.F32.BF16 R12, R168.reuse, R136, R12 ;  /* 0x00000088a80c723c */ /* 0x042ff0000004180c */
[C---:B------:R-:W-:Y:S01]  /*b060*/  HMMA.16816.F32.BF16 R16, R168.reuse, R138, R16 ;  /* 0x0000008aa810723c */ /* 0x040fe20000041810 */
[----:B------:R-:W1:Y:S07]  /*b070*/  LDSM.16.MT88.4 R136, [R240] ;  /* 0x00000000f088783b */ /* 0x000e6e0000004200 */
[C---:B-1----:R-:W-:Y:S08]  /*b080*/  HMMA.16816.F32.BF16 R20, R168.reuse, R136, R20 ;  /* 0x00000088a814723c */ /* 0x042ff00000041814 */
[C---:B------:R-:W-:Y:S01]  /*b090*/  HMMA.16816.F32.BF16 R24, R168.reuse, R138, R24 ;  /* 0x0000008aa818723c */ /* 0x040fe20000041818 */
[----:B--2---:R1:W2:Y:S03]  /*b0a0*/  LDSM.16.MT88.4 R136, [R158] ;  /* 0x000000009e88783b */ /* 0x0042a60000004200 */
[----:B-1----:R-:W-:Y:S05]  /*b0b0*/  MOV R158, R140 ;  /* 0x0000008c009e7202 */ /* 0x002fea0000000f00 */
        /* <DEDUP_REMOVED lines=164> */
.L_x_3469:
[----:B------:R-:W-:Y:S07]  /*bb00*/  @!UPT UIADD3 URZ, URZ, URZ, URZ ;  /* 0x0000003f3f3ff290 */ /* 0x000fee000fffe03f */
[----:B------:R-:W-:Y:S02]  /*bb10*/  MOV R7, 0x1f ;  /* 0x0000001f00077802 */ /* 0x000fe40000000f00 */
[----:B------:R-:W-:Y:S01]  /*bb20*/  MOV R6, 0xffffffff ;  /* 0xffffffff00067802 */ /* 0x000fe20000000f00 */
[----:B------:R-:W-:Y:S06]  /*bb30*/  BRA.DIV ~URZ, `(.L_x_3473) ;  /* 0x000060727f007947 */ /* 0x000fec000b800000 */
[----:B------:R-:W2:Y:S04]  /*bb40*/  LDL R2, [R1+0x2c] ;  /* 0x00002c0001027983 */ /* 0x000ea80000100800 */
[----:B--2---:R1:W2:Y:S02]  /*bb50*/  SHFL.BFLY PT, R0, R2, 0x2, 0x1f ;  /* 0x0c401f0002007f89 */ /* 0x0042a400000e0000 */
.L_x_3540:
        /* <DEDUP_REMOVED lines=9> */
.L_x_3541:
        /* <DEDUP_REMOVED lines=149> */
.L_x_3460:
        /* <DEDUP_REMOVED lines=19> */
.L_x_3476:
[----:B--2---:R-:W-:Y:S05]  /*c670*/  BSYNC B0 ;  /* 0x0000000000007941 */ /* 0x004fea0003800000 */
.L_x_3475:
        /* <DEDUP_REMOVED lines=168> */
.L_x_3479:
        /* <DEDUP_REMOVED lines=131> */
.L_x_3542:
[----:B------:R-:W-:Y:S05]  /*d930*/  BRA.DIV ~URZ, `(.L_x_3482) ;  /* 0x000044527f007947 */ /* 0x000fea000b800000 */
[----:B------:R4:W2:Y:S02]  /*d940*/  SHFL.IDX PT, R0, R15, RZ, 0x181f ;  /* 0x00181fff0f007589 */ /* 0x0008a400000e0000 */
.L_x_3543:
        /* <DEDUP_REMOVED lines=26> */
.L_x_3484:
[----:B------:R-:W-:Y:S05]  /*daf0*/  BSYNC B0 ;  /* 0x0000000000007941 */ /* 0x000fea0003800000 */
.L_x_3483:
[----:B------:R-:W-:Y:S05]  /*db00*/  BRA.DIV ~URZ, `(.L_x_3485) ;  /* 0x000042e27f007947 */ /* 0x000fea000b800000 */
[----:B---3--:R3:W4:Y:S04]  /*db10*/  SHFL.IDX PT, R10, R12, 0x1, 0x181f ;  /* 0x00381f000c0a7f89 */ /* 0x00872800000e0000 */
[----:B--2---:R3:W2:Y:S02]  /*db20*/  SHFL.IDX PT, R0, R15, 0x1, 0x181f ;  /* 0x00381f000f007f89 */ /* 0x0046a400000e0000 */
.L_x_3544:
        /* <DEDUP_REMOVED lines=25> */
.L_x_3487:
[----:B------:R-:W-:Y:S05]  /*dcc0*/  BSYNC B0 ;  /* 0x0000000000007941 */ /* 0x000fea0003800000 */
.L_x_3486:
[----:B------:R-:W-:Y:S05]  /*dcd0*/  BRA.DIV ~URZ, `(.L_x_3488) ;  /* 0x000041d27f007947 */ /* 0x000fea000b800000 */
[----:B----4-:R4:W1:Y:S02]  /*dce0*/  SHFL.IDX PT, R10, R12, 0x2, 0x181f ;  /* 0x00581f000c0a7f89 */ /* 0x01086400000e0000 */
.L_x_3545:
[----:B------:R-:W-:Y:S05]  /*dcf0*/  BRA.DIV ~URZ, `(.L_x_3489) ;  /* 0x000042227f007947 */ /* 0x000fea000b800000 */
[----:B--2---:R2:W3:Y:S02]  /*dd00*/  SHFL.IDX PT, R0, R15, 0x2, 0x181f ;  /* 0x00581f000f007f89 */ /* 0x0044e400000e0000 */
.L_x_3546:
        /* <DEDUP_REMOVED lines=25> */
.L_x_3491:
[----:B------:R-:W-:Y:S05]  /*dea0*/  BSYNC B0 ;  /* 0x0000000000007941 */ /* 0x000fea0003800000 */
.L_x_3490:
[----:B------:R-:W-:Y:S05]  /*deb0*/  BRA.DIV ~URZ, `(.L_x_3492) ;  /* 0x000040c27f007947 */ /* 0x000fea000b800000 */
[----:B-1----:R1:W2:Y:S04]  /*dec0*/  SHFL.IDX PT, R8, R12, 0x3, 0x181f ;  /* 0x00781f000c087f89 */ /* 0x0022a800000e0000 */
[----:B---3--:R1:W3:Y:S02]  /*ded0*/  SHFL.IDX PT, R0, R15, 0x3, 0x181f ;  /* 0x00781f000f007f89 */ /* 0x0082e400000e0000 */
.L_x_3547:
        /* <DEDUP_REMOVED lines=26> */
.L_x_3480:
        /* <DEDUP_REMOVED lines=34> */
.L_x_3548:
[----:B------:R-:W-:Y:S05]  /*e2a0*/  BRA.DIV ~URZ, `(.L_x_3495) ;  /* 0x00003e027f007947 */ /* 0x000fea000b800000 */
[----:B------:R3:W4:Y:S02]  /*e2b0*/  SHFL.IDX PT, R0, R14, RZ, 0x1c1f ;  /* 0x001c1fff0e007589 */ /* 0x00072400000e0000 */
.L_x_3549:
        /* <DEDUP_REMOVED lines=194> */
.L_x_3497:
[----:B------:R-:W-:Y:S05]  /*eee0*/  BSYNC B0 ;  /* 0x0000000000007941 */ /* 0x000fea0003800000 */
.L_x_3496:
[----:B------:R-:W-:Y:S05]  /*eef0*/  BRA.DIV ~URZ, `(.L_x_3498) ;  /* 0x000032127f007947 */ /* 0x000fea000b800000 */
[----:B--2---:R2:W1:Y:S04]  /*ef00*/  SHFL.IDX PT, R4, R12, 0x1, 0x1c1f ;  /* 0x003c1f000c047f89 */ /* 0x00446800000e0000 */
[----:B----4-:R2:W4:Y:S02]  /*ef10*/  SHFL.IDX PT, R0, R14, 0x1, 0x1c1f ;  /* 0x003c1f000e007f89 */ /* 0x01052400000e0000 */
.L_x_3550:
        /* <DEDUP_REMOVED lines=136> */
.L_x_3478:
        /* <DEDUP_REMOVED lines=22> */
.L_x_3499:
        /* <DEDUP_REMOVED lines=57> */
.L_x_3501:
[----:B------:R-:W-:Y:S05]  /*fc90*/  BSYNC B0 ;  /* 0x0000000000007941 */ /* 0x000fea0003800000 */
.L_x_3500:
        /* <DEDUP_REMOVED lines=47> */
.L_x_3551:
[----:B------:R-:W-:Y:S05]  /*ff90*/  BRA.DIV ~URZ, `(.L_x_3503) ;  /* 0x000022a27f007947 */ /* 0x000fea000b800000 */
[----:B------:R3:W4:Y:S02]  /*ffa0*/  SHFL.IDX PT, R0, R15, RZ, 0x181f ;  /* 0x00181fff0f007589 */ /* 0x00072400000e0000 */
.L_x_3552:
        /* <DEDUP_REMOVED lines=27> */
.L_x_3505:
[----:B------:R-:W-:Y:S05]  /*10160*/  BSYNC B0 ;  /* 0x0000000000007941 */ /* 0x000fea0003800000 */
.L_x_3504:
[----:B------:R-:W-:Y:S05]  /*10170*/  BRA.DIV ~URZ, `(.L_x_3506) ;  /* 0x000021227f007947 */ /* 0x000fea000b800000 */
[----:B--2---:R2:W1:Y:S04]  /*10180*/  SHFL.IDX PT, R10, R11, 0x1, 0x181f ;  /* 0x00381f000b0a7f89 */ /* 0x00446800000e0000 */
[----:B----4-:R2:W4:Y:S02]  /*10190*/  SHFL.IDX PT, R0, R15, 0x1, 0x181f ;  /* 0x00381f000f007f89 */ /* 0x01052400000e0000 */
.L_x_3553:
        /* <DEDUP_REMOVED lines=25> */
.L_x_3508:
[----:B------:R-:W-:Y:S05]  /*10330*/  BSYNC B0 ;  /* 0x0000000000007941 */ /* 0x000fea0003800000 */
.L_x_3507:
[----:B------:R-:W-:Y:S05]  /*10340*/  BRA.DIV ~URZ, `(.L_x_3509) ;  /* 0x000020127f007947 */ /* 0x000fea000b800000 */
[----:B------:R1:W2:Y:S02]  /*10350*/  SHFL.IDX PT, R10, R11, 0x2, 0x181f ;  /* 0x00581f000b0a7f89 */ /* 0x0002a400000e0000 */
.L_x_3554:
[----:B------:R-:W-:Y:S05]  /*10360*/  BRA.DIV ~URZ, `(.L_x_3510) ;  /* 0x000020627f007947 */ /* 0x000fea000b800000 */
[----:B----4-:R4:W1:Y:S02]  /*10370*/  SHFL.IDX PT, R0, R15, 0x2, 0x181f ;  /* 0x00581f000f007f89 */ /* 0x01086400000e0000 */
.L_x_3555:
        /* <DEDUP_REMOVED lines=25> */
.L_x_3512:
[----:B------:R-:W-:Y:S05]  /*10510*/  BSYNC B0 ;  /* 0x0000000000007941 */ /* 0x000fea0003800000 */
.L_x_3511:
[----:B------:R-:W-:Y:S05]  /*10520*/  BRA.DIV ~URZ, `(.L_x_3513) ;  /* 0x00001f027f007947 */ /* 0x000fea000b800000 */
[----:B--2---:R2:W1:Y:S04]  /*10530*/  SHFL.IDX PT, R10, R11, 0x3, 0x181f ;  /* 0x00781f000b0a7f89 */ /* 0x00446800000e0000 */
[----:B------:R2:W3:Y:S02]  /*10540*/  SHFL.IDX PT, R0, R15, 0x3, 0x181f ;  /* 0x00781f000f007f89 */ /* 0x0004e400000e0000 */
.L_x_3556:
        /* <DEDUP_REMOVED lines=24> */
.L_x_3493:
[----:B------:R-:W-:Y:S05]  /*106d0*/  BSYNC B1 ;  /* 0x0000000000017941 */ /* 0x000fea0003800000 */
.L_x_3477:
        /* <DEDUP_REMOVED lines=15> */
.L_x_3557:
[----:B------:R-:W-:Y:S05]  /*107d0*/  BRA.DIV ~URZ, `(.L_x_3516) ;  /* 0x00001d827f007947 */ /* 0x000fea000b800000 */
[----:B------:R3:W4:Y:S02]  /*107e0*/  SHFL.IDX PT, R8, R103, 0x1, 0x1f ;  /* 0x00201f0067087f89 */ /* 0x00072400000e0000 */
.L_x_3558:
        /* <DEDUP_REMOVED lines=19> */
.L_x_3559:
        /* <DEDUP_REMOVED lines=16> */
.L_x_3560:
[----:B---3--:R-:W-:Y:S01]  /*10a20*/  IMAD R0, R0, c[0x0][0x538], RZ ;  /* 0x00014e0000007a24 */ /* 0x008fe200078e02ff */
[----:B------:R-:W-:Y:S04]  /*10a30*/  BSSY B1, `(.L_x_3519) ;  /* 0x00000cf000017945 */ /* 0x000fe80003800000 */
[----:B----4-:R-:W-:-:S04]  /*10a40*/  IADD3 R8, R0, R8, RZ ;  /* 0x0000000800087210 */ /* 0x010fc80007ffe0ff */
[----:B--2---:R-:W-:-:S13]  /*10a50*/  ISETP.GT.AND P0, PT, R8, R9, PT ;  /* 0x000000090800720c */ /* 0x004fda0003f04270 */
[----:B------:R-:W-:Y:S05]  /*10a60*/  @P0 BRA `(.L_x_3520) ;  /* 0x0000025000000947 */ /* 0x000fea0003800000 */
.L_x_3524:
        /* <DEDUP_REMOVED lines=17> */
.L_x_3561:
        /* <DEDUP_REMOVED lines=16> */
.L_x_3562:
[----:B--2---:R-:W-:-:S05]  /*10c80*/  IMAD R0, R0, c[0x0][0x538], RZ ;  /* 0x00014e0000007a24 */ /* 0x004fca00078e02ff */
[----:B------:R-:W-:-:S04]  /*10c90*/  IADD3 R8, R0, R8, RZ ;  /* 0x0000000800087210 */ /* 0x000fc80007ffe0ff */
[----:B------:R-:W-:-:S13]  /*10ca0*/  ISETP.GT.AND P0, PT, R8, R9, PT ;  /* 0x000000090800720c */ /* 0x000fda0003f04270 */
[----:B-1----:R-:W-:Y:S05]  /*10cb0*/  @!P0 BRA `(.L_x_3524) ;  /* 0xfffffdb000008947 */ /* 0x002fea000383ffff */
.L_x_3520:
[----:B------:R-:W-:-:S05]  /*10cc0*/  IADD3 R11, -R0, R8, RZ ;  /* 0x00000008000b7210 */ /* 0x000fca0007ffe1ff */
[----:B------:R-:W-:-:S05]  /*10cd0*/  IMAD R0, R4, c[0x0][0x538], R11 ;  /* 0x00014e0004007a24 */ /* 0x000fca00078e020b */
[----:B------:R-:W-:Y:S01]  /*10ce0*/  ISETP.GT.AND P0, PT, R0, R9, PT ;  /* 0x000000090000720c */ /* 0x000fe20003f04270 */
[----:B------:R-:W-:-:S12]  /*10cf0*/  BRA.DIV ~URZ, `(.L_x_3525) ;  /* 0x00001ca27f007947 */ /* 0x000fd8000b800000 */
[----:B------:R-:W-:-:S03]  /*10d00*/  VOTE.ANY R10, PT, !P0 ;  /* 0x00000000000a7806 */ /* 0x000fc600040e0100 */
.L_x_3563:
[----:B------:R-:W2:Y:S01]  /*10d10*/  LDL.LU R0, [R1+0x8c] ;  /* 0x00008c0001007983 */ /* 0x000ea20000300800 */
[----:B------:R-:W2:Y:S02]  /*10d20*/  POPC R8, R10 ;  /* 0x0000000a00087309 */ /* 0x000ea40000000000 */
[----:B--2---:R-:W-:-:S05]  /*10d30*/  IADD3 R0, R8, R0, RZ ;  /* 0x0000000008007210 */ /* 0x004fca0007ffe0ff */
[----:B------:R2:W-:Y:S01]  /*10d40*/  STL [R1+0x8c], R0 ;  /* 0x00008c0001007387 */ /* 0x0005e20000100800 */
[----:B------:R-:W-:Y:S05]  /*10d50*/  BRA.DIV ~URZ, `(.L_x_3526) ;  /* 0x00001c927f007947 */ /* 0x000fea000b800000 */
[----:B------:R3:W4:Y:S04]  /*10d60*/  SHFL.IDX PT, R12, R6, R8, 0x1f ;  /* 0x00001f08060c7589 */ /* 0x00072800000e0000 */
[----:B------:R3:W1:Y:S02]  /*10d70*/  SHFL.IDX PT, R7, R7, R8, 0x1f ;  /* 0x00001f0807077589 */ /* 0x00066400000e0000 */
.L_x_3564:
[----:B------:R-:W-:Y:S01]  /*10d80*/  ISETP.NE.AND P0, PT, R10, RZ, PT ;  /* 0x000000ff0a00720c */ /* 0x000fe20003f05270 */
[----:B------:R-:W-:-:S12]  /*10d90*/  BSSY B0, `(.L_x_3527) ;  /* 0x0000005000007945 */ /* 0x000fd80003800000 */
[----:B------:R-:W-:Y:S05]  /*10da0*/  @!P0 BRA `(.L_x_3528) ;  /* 0x0000003000008947 */ /* 0x000fea0003800000 */
[----:B------:R-:W-:Y:S01]  /*10db0*/  IADD3 R3, R8, -0x1, RZ ;  /* 0xffffffff08037810 */ /* 0x000fe20007ffe0ff */
[----:B------:R-:W-:Y:S05]  /*10dc0*/  BRA.DIV ~URZ, `(.L_x_3529) ;  /* 0x00001cf27f007947 */ /* 0x000fea000b800000 */
[----:B------:R2:W3:Y:S02]  /*10dd0*/  SHFL.IDX PT, R13, R4, R3, 0x1f ;  /* 0x00001f03040d7589 */ /* 0x0004e400000e0000 */
.L_x_3528:
[----:B------:R-:W-:Y:S05]  /*10de0*/  BSYNC B0 ;  /* 0x0000000000007941 */ /* 0x000fea0003800000 */
.L_x_3527:
        /* <DEDUP_REMOVED lines=68> */
.L_x_3531:
        /* <DEDUP_REMOVED lines=69> */
.L_x_3532:
[----:B------:R-:W-:Y:S05]  /*11680*/  BSYNC B0 ;  /* 0x0000000000007941 */ /* 0x000fea0003800000 */
.L_x_3530:
[----:B------:R-:W-:-:S04]  /*11690*/  LOP3.LUT R2, RZ, R2, RZ, 0x33, !PT ;  /* 0x00000002ff027212 */ /* 0x000fc800078e33ff */
[----:B-1----:R-:W-:-:S05]  /*116a0*/  IADD3 R0, R2, R12, RZ ;  /* 0x0000000c02007210 */ /* 0x002fca0007ffe0ff */
[----:B------:R1:W-:Y:S01]  /*116b0*/  STL [R1+0x84], R0 ;  /* 0x0000840001007387 */ /* 0x0003e20000100800 */
[----:B------:R-:W-:Y:S05]  /*116c0*/  BRA `(.L_x_3533) ;  /* 0x0000005000007947 */ /* 0x000fea0003800000 */
.L_x_3521:
[----:B------:R-:W-:Y:S01]  /*116d0*/  MOV R0, c[0x0][0x53c] ;  /* 0x00014f0000007a02 */ /* 0x000fe20000000f00 */
[----:B------:R2:W-:Y:S04]  /*116e0*/  STL [R1+0x80], R9 ;  /* 0x0000800901007387 */ /* 0x0005e80000100800 */
[----:B------:R2:W-:Y:S04]  /*116f0*/  STL [R1+0x84], RZ ;  /* 0x000084ff01007387 */ /* 0x0005e80000100800 */
[----:B------:R2:W-:Y:S04]  /*11700*/  STL [R1+0x88], RZ ;  /* 0x000088ff01007387 */ /* 0x0005e80000100800 */
[----:B------:R2:W-:Y:S02]  /*11710*/  STL [R1+0x8c], R0 ;  /* 0x00008c0001007387 */ /* 0x0005e40000100800 */
.L_x_3533:
[----:B------:R-:W-:Y:S05]  /*11720*/  BSYNC B1 ;  /* 0x0000000000017941 */ /* 0x000fea0003800000 */
.L_x_3519:
        /* <DEDUP_REMOVED lines=9> */
.L_x_3514:
[----:B--2---:R-:W2:Y:S02]  /*117c0*/  LDL R0, [R1+0x8c] ;  /* 0x00008c0001007983 */ /* 0x004ea40000100800 */
[----:B--2---:R-:W-:-:S13]  /*117d0*/  ISETP.GE.AND P0, PT, R0, c[0x0][0x53c], PT ;  /* 0x00014f0000007a0c */ /* 0x004fda0003f06270 */
[----:B-1----:R-:W-:Y:S01]  /*117e0*/  @P0 CALL.REL.NOINC `(.L_x_3534) ;  /* 0x0000001000000944 */ /* 0x002fe20003c00000 */
[----:B------:R-:W-:Y:S05]  /*117f0*/  BRA `(.L_x_3535) ;  /* 0xffff012000007947 */ /* 0x000fea000383ffff */
.L_x_3534:
[----:B------:R-:W-:Y:S05]  /*11800*/  EXIT ;  /* 0x000000000000794d */ /* 0x000fea0003800000 */
.L_x_3443:
[----:B------:R-:W-:Y:S01]  /*11810*/  IMAD.MOV.U32 R0, RZ, RZ, R5 ;  /* 0x000000ffff007224 */ /* 0x000fe200078e0005 */
[----:B------:R-:W-:Y:S02]  /*11820*/  MOV R2, 0x1 ;  /* 0x0000000100027802 */ /* 0x000fe40000000f00 */
[----:B------:R-:W-:Y:S02]  /*11830*/  MOV R3, 0x11850 ;  /* 0x0001185000037802 */ /* 0x000fe40000000f00 */
[----:B------:R-:W-:Y:S05]  /*11840*/  CALL.REL.NOINC `($__internal_72_$__cuda_sm70_shflsync_up_p) ;  /* 0x0000137000007944 */ /* 0x000fea0003c00000 */
[----:B------:R-:W-:Y:S01]  /*11850*/  MOV R0, R4 ;  /* 0x0000000400007202 */ /* 0x000fe20000000f00 */
[----:B------:R-:W-:Y:S05]  /*11860*/  BRA `(.L_x_3536) ;  /* 0xfffeebf000007947 */ /* 0x000fea000383ffff */
.L_x_3444:
[----:B------:R-:W-:Y:S01]  /*11870*/  IMAD.MOV.U32 R0, RZ, RZ, R5 ;  /* 0x000000ffff007224 */ /* 0x000fe200078e0005 */
[----:B------:R-:W-:Y:S02]  /*11880*/  MOV R2, 0x2 ;  /* 0x0000000200027802 */ /* 0x000fe40000000f00 */
[----:B------:R-:W-:Y:S02]  /*11890*/  MOV R3, 0x118b0 ;  /* 0x000118b000037802 */ /* 0x000fe40000000f00 */
[----:B------:R-:W-:Y:S05]  /*118a0*/  CALL.REL.NOINC `($__internal_72_$__cuda_sm70_shflsync_up_p) ;  /* 0x0000131000007944 */ /* 0x000fea0003c00000 */
[----:B------:R-:W-:Y:S01]  /*118b0*/  SEL R0, R4, RZ, P4 ;  /* 0x000000ff04007207 */ /* 0x000fe20002000000 */
[----:B------:R-:W-:Y:S01]  /*118c0*/  IMAD.MOV.U32 R2, RZ, RZ, 0x4 ;  /* 0x00000004ff027424 */ /* 0x000fe200078e00ff */
[----:B------:R-:W-:-:S03]  /*118d0*/  MOV R3, 0x11900 ;  /* 0x0001190000037802 */ /* 0x000fc60000000f00 */
[----:B------:R-:W-:Y:S02]  /*118e0*/  IMAD.IADD R0, R5, 0x1, R0 ;  /* 0x0000000105007824 */ /* 0x000fe400078e0200 */
        /* <DEDUP_REMOVED lines=14> */
[----:B------:R-:W-:Y:S01]  /*119d0*/  IMAD.IADD R4, R0, 0x1, R4 ;  /* 0x0000000100047824 */ /* 0x000fe200078e0204 */
[----:B------:R-:W-:-:S03]  /*119e0*/  MOV R0, 0x1f ;  /* 0x0000001f00007802 */ /* 0x000fc60000000f00 */
[----:B------:R-:W-:Y:S02]  /*119f0*/  IMAD.MOV.U32 R5, RZ, RZ, R4 ;  /* 0x000000ffff057224 */ /* 0x000fe400078e0004 */
[----:B------:R-:W-:Y:S05]  /*11a00*/  CALL.REL.NOINC `($__internal_71_$__cuda_sm70_shflsync_idx_p) ;  /* 0x0000116000007944 */ /* 0x000fea0003c00000 */
[----:B------:R-:W-:Y:S05]  /*11a10*/  BRA `(.L_x_3537) ;  /* 0xfffeeb4000007947 */ /* 0x000fea000383ffff */
.L_x_3446:
[----:B------:R-:W-:Y:S02]  /*11a20*/  SEL R0, RZ, 0x1, P0 ;  /* 0x00000001ff007807 */ /* 0x000fe40000000000 */
[----:B------:R-:W-:Y:S02]  /*11a30*/  MOV R2, 0x11a50 ;  /* 0x00011a5000027802 */ /* 0x000fe40000000f00 */
[----:B------:R-:W-:Y:S05]  /*11a40*/  CALL.REL.NOINC `($__internal_73_$__cuda_sm70_votesync_ballot) ;  /* 0x000011e000007944 */ /* 0x000fea0003c00000 */
[----:B------:R-:W-:Y:S01]  /*11a50*/  MOV R10, R0 ;  /* 0x00000000000a7202 */ /* 0x000fe20000000f00 */
[----:B------:R-:W-:Y:S05]  /*11a60*/  BRA `(.L_x_3538) ;  /* 0xfffeeb8000007947 */ /* 0x000fea000383ffff */
.L_x_3447:
[----:B------:R-:W-:Y:S01]  /*11a70*/  IMAD.MOV.U32 R5, RZ, RZ, R9 ;  /* 0x000000ffff057224 */ /* 0x000fe200078e0009 */
[----:B------:R-:W-:Y:S01]  /*11a80*/  MOV R3, R6 ;  /* 0x0000000600037202 */ /* 0x000fe20000000f00 */
[----:B-1----:R-:W-:Y:S01]  /*11a90*/  IMAD.MOV.U32 R0, RZ, RZ, 0x1f ;  /* 0x0000001fff007424 */ /* 0x002fe200078e00ff */
[----:B------:R-:W-:Y:S02]  /*11aa0*/  MOV R2, 0x11ac0 ;  /* 0x00011ac000027802 */ /* 0x000fe40000000f00 */
[----:B------:R-:W-:Y:S05]  /*11ab0*/  CALL.REL.NOINC `($__internal_71_$__cuda_sm70_shflsync_idx_p) ;  /* 0x000010b000007944 */ /* 0x000fea0003c00000 */
[----:B------:R-:W-:Y:S01]  /*11ac0*/  IMAD.MOV.U32 R12, RZ, RZ, R0 ;  /* 0x000000ffff0c7224 */ /* 0x000fe200078e0000 */
[----:B------:R-:W-:Y:S01]  /*11ad0*/  MOV R5, R8 ;  /* 0x0000000800057202 */ /* 0x000fe20000000f00 */
[----:B------:R-:W-:Y:S01]  /*11ae0*/  IMAD.MOV.U32 R7, RZ, RZ, RZ ;  /* 0x000000ffff077224 */ /* 0x000fe200078e00ff */
[----:B------:R-:W-:Y:S01]  /*11af0*/  MOV R3, R6 ;  /* 0x0000000600037202 */ /* 0x000fe20000000f00 */
[----:B------:R-:W-:Y:S01]  /*11b00*/  IMAD.MOV.U32 R0, RZ, RZ, 0x1f ;  /* 0x0000001fff007424 */ /* 0x000fe200078e00ff */
[----:B------:R-:W-:-:S02]  /*11b10*/  MOV R2, 0x11b30 ;  /* 0x00011b3000027802 */ /* 0x000fc40000000f00 */
[----:B------:R-:W-:Y:S05]  /*11b20*/  CALL.REL.NOINC `($__internal_71_$__cuda_sm70_shflsync_idx_p) ;  /* 0x0000104000007944 */ /* 0x000fea0003c00000 */
[----:B------:R-:W-:Y:S01]  /*11b30*/  MOV R9, R0 ;  /* 0x0000000000097202 */ /* 0x000fe20000000f00 */
[----:B------:R-:W-:Y:S05]  /*11b40*/  BRA `(.L_x_3539) ;  /* 0xfffeeb1000007947 */ /* 0x000fea000383ffff */
.L_x_3450:
[----:B------:R-:W-:Y:S01]  /*11b50*/  IMAD.MOV.U32 R5, RZ, RZ, R4 ;  /* 0x000000ffff057224 */ /* 0x000fe200078e0004 */
[----:B-1----:R-:W-:-:S02]  /*11b60*/  MOV R0, 0x1f ;  /* 0x0000001f00007802 */ /* 0x002fc40000000f00 */
[----:B------:R-:W-:Y:S02]  /*11b70*/  MOV R2, 0x11b90 ;  /* 0x00011b9000027802 */ /* 0x000fe40000000f00 */
[----:B--234-:R-:W-:Y:S05]  /*11b80*/  CALL.REL.NOINC `($__internal_71_$__cuda_sm70_shflsync_idx_p) ;  /* 0x00000fe000007944 */ /* 0x01cfea0003c00000 */
[----:B------:R-:W-:Y:S01]  /*11b90*/  MOV R7, R0 ;  /* 0x0000000000077202 */ /* 0x000fe20000000f00 */
[----:B------:R-:W-:Y:S05]  /*11ba0*/  BRA `(.L_x_3449) ;  /* 0xfffeeb1000007947 */ /* 0x000fea000383ffff */
.L_x_3473:
[----:B------:R1:W5:Y:S01]  /*11bb0*/  LDL R2, [R1+0x2c] ;  /* 0x00002c0001027983 */ /* 0x0003620000100800 */
[----:B------:R-:W-:Y:S02]  /*11bc0*/  MOV R5, 0x2 ;  /* 0x0000000200057802 */ /* 0x000fe40000000f00 */
[----:B------:R-:W-:Y:S02]  /*11bd0*/  MOV R3, 0x11bf0 ;  /* 0x00011bf000037802 */ /* 0x000fe40000000f00 */
[----:B-1---5:R-:W-:Y:S05]  /*11be0*/  CALL.REL.NOINC `($__internal_70_$__cuda_sm70_shflsync_bfly_p) ;  /* 0x00000f3000007944 */ /* 0x022fea0003c00000 */
[----:B------:R-:W-:Y:S01]  /*11bf0*/  MOV R0, R5 ;  /* 0x0000000500007202 */ /* 0x000fe20000000f00 */
[----:B------:R-:W-:Y:S05]  /*11c00*/  BRA `(.L_x_3540) ;  /* 0xffff9f5000007947 */ /* 0x000fea000383ffff */
.L_x_3474:
[----:B------:R-:W-:Y:S01]  /*11c10*/  IMAD.MOV.U32 R2, RZ, RZ, R0 ;  /* 0x000000ffff027224 */ /* 0x000fe200078e0000 */
[----:B------:R-:W-:Y:S02]  /*11c20*/  MOV R5, 0x1 ;  /* 0x0000000100057802 */ /* 0x000fe40000000f00 */
[----:B------:R-:W-:Y:S02]  /*11c30*/  MOV R3, 0x11c50 ;  /* 0x00011c5000037802 */ /* 0x000fe40000000f00 */
[----:B-----5:R-:W-:Y:S05]  /*11c40*/  CALL.REL.NOINC `($__internal_70_$__cuda_sm70_shflsync_bfly_p) ;  /* 0x00000ed000007944 */ /* 0x020fea0003c00000 */
[----:B------:R1:W5:Y:S01]  /*11c50*/  LDL R2, [R1+0x28] ;  /* 0x0000280001027983 */ /* 0x0003620000100800 */
[----:B------:R-:W-:Y:S01]  /*11c60*/  FADD.FTZ R0, R0, R5 ;  /* 0x0000000500007221 */ /* 0x000fe20000010000 */
[----:B------:R-:W-:-:S02]  /*11c70*/  MOV R5, 0x2 ;  /* 0x0000000200057802 */ /* 0x000fc40000000f00 */
[----:B------:R-:W-:Y:S02]  /*11c80*/  MOV R3, 0x11ca0 ;  /* 0x00011ca000037802 */ /* 0x000fe40000000f00 */
[----:B-1---5:R-:W-:Y:S05]  /*11c90*/  CALL.REL.NOINC `($__internal_70_$__cuda_sm70_shflsync_bfly_p) ;  /* 0x00000e8000007944 */ /* 0x022fea0003c00000 */
[----:B------:R-:W2:Y:S01]  /*11ca0*/  LDL.LU R2, [R1+0x28] ;  /* 0x0000280001027983 */ /* 0x000ea20000300800 */
[----:B------:R-:W-:Y:S01]  /*11cb0*/  MOV R3, 0x11d00 ;  /* 0x00011d0000037802 */ /* 0x000fe20000000f00 */
[----:B--2---:R-:W-:Y:S01]  /*11cc0*/  FADD.FTZ R4, R2, R5 ;  /* 0x0000000502047221 */ /* 0x004fe20000010000 */
[----:B------:R-:W-:-:S04]  /*11cd0*/  MOV R5, 0x1 ;  /* 0x0000000100057802 */ /* 0x000fc80000000f00 */
[----:B------:R-:W-:Y:S02]  /*11ce0*/  MOV R2, R4 ;  /* 0x0000000400027202 */ /* 0x000fe40000000f00 */
[----:B------:R-:W-:Y:S05]  /*11cf0*/  CALL.REL.NOINC `($__internal_70_$__cuda_sm70_shflsync_bfly_p) ;  /* 0x00000e2000007944 */ /* 0x000fea0003c00000 */
[----:B------:R-:W-:Y:S01]  /*11d00*/  MOV R3, R5 ;  /* 0x0000000500037202 */ /* 0x000fe20000000f00 */
[----:B------:R-:W-:Y:S05]  /*11d10*/  BRA `(.L_x_3541) ;  /* 0xffff9ed000007947 */ /* 0x000fea000383ffff */
.L_x_3481:
[----:B--234-:R-:W-:Y:S01]  /*11d20*/  IMAD.MOV.U32 R5, RZ, RZ, R12 ;  /* 0x000000ffff057224 */ /* 0x01cfe200078e000c */
[----:B------:R-:W-:Y:S01]  /*11d30*/  MOV R3, RZ ;  /* 0x000000ff00037202 */ /* 0x000fe20000000f00 */
[----:B------:R-:W-:Y:S01]  /*11d40*/  IMAD.MOV.U32 R0, RZ, RZ, 0x181f ;  /* 0x0000181fff007424 */ /* 0x000fe200078e00ff */
[----:B------:R-:W-:Y:S02]  /*11d50*/  MOV R2, 0x11d70 ;  /* 0x00011d7000027802 */ /* 0x000fe40000000f00 */
[----:B-1----:R-:W-:Y:S05]  /*11d60*/  CALL.REL.NOINC `($__internal_71_$__cuda_sm70_shflsync_idx_p) ;  /* 0x00000e0000007944 */ /* 0x002fea0003c00000 */
[----:B------:R-:W-:Y:S01]  /*11d70*/  MOV R10, R0 ;  /* 0x00000000000a7202 */ /* 0x000fe20000000f00 */
[----:B------:R-:W-:Y:S05]  /*11d80*/  BRA `(.L_x_3542) ;  /* 0xffffbba000007947 */ /* 0x000fea000383ffff */
.L_x_3482:
[----:B------:R-:W-:Y:S01]  /*11d90*/  IMAD.MOV.U32 R5, RZ, RZ, R15 ;  /* 0x000000ffff057224 */ /* 0x000fe200078e000f */
[----:B------:R-:W-:Y:S01]  /*11da0*/  MOV R3, RZ ;  /* 0x000000ff00037202 */ /* 0x000fe20000000f00 */
[----:B------:R-:W-:Y:S01]  /*11db0*/  IMAD.MOV.U32 R0, RZ, RZ, 0x181f ;  /* 0x0000181fff007424 */ /* 0x000fe200078e00ff */
[----:B------:R-:W-:Y:S02]  /*11dc0*/  MOV R2, 0x11de0 ;  /* 0x00011de000027802 */ /* 0x000fe40000000f00 */
[----:B-123--:R-:W-:Y:S05]  /*11dd0*/  CALL.REL.NOINC `($__internal_71_$__cuda_sm70_shflsync_idx_p) ;  /* 0x00000d9000007944 */ /* 0x00efea0003c00000 */
[----:B------:R-:W-:Y:S05]  /*11de0*/  BRA `(.L_x_3543) ;  /* 0xffffbb6000007947 */ /* 0x000fea000383ffff */
.L_x_3485:
[----:B-1----:R-:W-:Y:S01]  /*11df0*/  IMAD.MOV.U32 R5, RZ, RZ, R12 ;  /* 0x000000ffff057224 */ /* 0x002fe200078e000c */
[----:B------:R-:W-:Y:S01]  /*11e00*/  MOV R3, 0x1 ;  /* 0x0000000100037802 */ /* 0x000fe20000000f00 */
[----:B--2---:R-:W-:Y:S01]  /*11e10*/  IMAD.MOV.U32 R0, RZ, RZ, 0x181f ;  /* 0x0000181fff007424 */ /* 0x004fe200078e00ff */
[----:B------:R-:W-:-:S02]  /*11e20*/  MOV R2, 0x11e40 ;  /* 0x00011e4000027802 */ /* 0x000fc40000000f00 */
[----:B---34-:R-:W-:Y:S05]  /*11e30*/  CALL.REL.NOINC `($__internal_71_$__cuda_sm70_shflsync_idx_p) ;  /* 0x00000d3000007944 */ /* 0x018fea0003c00000 */
[----:B------:R-:W-:Y:S01]  /*11e40*/  IMAD.MOV.U32 R10, RZ, RZ, R0 ;  /* 0x000000ffff0a7224 */ /* 0x000fe200078e0000 */
[----:B------:R-:W-:Y:S01]  /*11e50*/  MOV R3, 0x1 ;  /* 0x0000000100037802 */ /* 0x000fe20000000f00 */
[----:B------:R-:W-:Y:S01]  /*11e60*/  IMAD.MOV.U32 R5, RZ, RZ, R15 ;  /* 0x000000ffff057224 */ /* 0x000fe200078e000f */
[----:B------:R-:W-:-:S02]  /*11e70*/  MOV R0, 0x181f ;  /* 0x0000181f00007802 */ /* 0x000fc40000000f00 */
[----:B------:R-:W-:Y:S02]  /*11e80*/  MOV R2, 0x11ea0 ;  /* 0x00011ea000027802 */ /* 0x000fe40000000f00 */
[----:B------:R-:W-:Y:S05]  /*11e90*/  CALL.REL.NOINC `($__internal_71_$__cuda_sm70_shflsync_idx_p) ;  /* 0x00000cd000007944 */ /* 0x000fea0003c00000 */
[----:B------:R-:W-:Y:S05]  /*11ea0*/  BRA `(.L_x_3544) ;  /* 0xffffbc8000007947 */ /* 0x000fea000383ffff */
.L_x_3488:
[----:B-1----:R-:W-:Y:S01]  /*11eb0*/  IMAD.MOV.U32 R5, RZ, RZ, R12 ;  /* 0x000000ffff057224 */ /* 0x002fe200078e000c */
[----:B------:R-:W-:Y:S01]  /*11ec0*/  MOV R3, 0x2 ;  /* 0x0000000200037802 */ /* 0x000fe20000000f00 */
[----:B--2---:R-:W-:Y:S01]  /*11ed0*/  IMAD.MOV.U32 R0, RZ, RZ, 0x181f ;  /* 0x0000181fff007424 */ /* 0x004fe200078e00ff */
[----:B------:R-:W-:Y:S02]  /*11ee0*/  MOV R2, 0x11f00 ;  /* 0x00011f0000027802 */ /* 0x000fe40000000f00 */
[----:B---34-:R-:W-:Y:S05]  /*11ef0*/  CALL.REL.NOINC `($__internal_71_$__cuda_sm70_shflsync_idx_p) ;  /* 0x00000c7000007944 */ /* 0x018fea0003c00000 */
[----:B------:R-:W-:Y:S01]  /*11f00*/  MOV R10, R0 ;  /* 0x00000000000a7202 */ /* 0x000fe20000000f00 */
[----:B------:R-:W-:Y:S05]  /*11f10*/  BRA `(.L_x_3545) ;  /* 0xffffbdd000007947 */ /* 0x000fea000383ffff */
.L_x_3489:
[----:B-1----:R-:W-:Y:S01]  /*11f20*/  IMAD.MOV.U32 R5, RZ, RZ, R15 ;  /* 0x000000ffff057224 */ /* 0x002fe200078e000f */
[----:B------:R-:W-:Y:S01]  /*11f30*/  MOV R3, 0x2 ;  /* 0x0000000200037802 */ /* 0x000fe20000000f00 */
[----:B--2---:R-:W-:Y:S01]  /*11f40*/  IMAD.MOV.U32 R0, RZ, RZ, 0x181f ;  /* 0x0000181fff007424 */ /* 0x004fe200078e00ff */
[----:B------:R-:W-:Y:S02]  /*11f50*/  MOV R2, 0x11f70 ;  /* 0x00011f7000027802 */ /* 0x000fe40000000f00 */
[----:B---34-:R-:W-:Y:S05]  /*11f60*/  CALL.REL.NOINC `($__internal_71_$__cuda_sm70_shflsync_idx_p) ;  /* 0x00000c0000007944 */ /* 0x018fea0003c00000 */
[----:B------:R-:W-:Y:S05]  /*11f70*/  BRA `(.L_x_3546) ;  /* 0xffffbd9000007947 */ /* 0x000fea000383ffff */
.L_x_3492:
[----:B-1----:R-:W-:Y:S01]  /*11f80*/  IMAD.MOV.U32 R5, RZ, RZ, R12 ;  /* 0x000000ffff057224 */ /* 0x002fe200078e000c */
[----:B------:R-:W-:Y:S01]  /*11f90*/  MOV R3, 0x3 ;  /* 0x0000000300037802 */ /* 0x000fe20000000f00 */
[----:B---3--:R-:W-:Y:S01]  /*11fa0*/  IMAD.MOV.U32 R0, RZ, RZ, 0x181f ;  /* 0x0000181fff007424 */ /* 0x008fe200078e00ff */
[----:B------:R-:W-:-:S02]  /*11fb0*/  MOV R2, 0x11fd0 ;  /* 0x00011fd000027802 */ /* 0x000fc40000000f00 */
[----:B--2-4-:R-:W-:Y:S05]  /*11fc0*/  CALL.REL.NOINC `($__internal_71_$__cuda_sm70_shflsync_idx_p) ;  /* 0x00000ba000007944 */ /* 0x014fea0003c00000 */
[----:B------:R-:W-:Y:S01]  /*11fd0*/  IMAD.MOV.U32 R8, RZ, RZ, R0 ;  /* 0x000000ffff087224 */ /* 0x000fe200078e0000 */
[----:B------:R-:W-:Y:S01]  /*11fe0*/  MOV R3, 0x3 ;  /* 0x0000000300037802 */ /* 0x000fe20000000f00 */
[----:B------:R-:W-:Y:S01]  /*11ff0*/  IMAD.MOV.U32 R5, RZ, RZ, R15 ;  /* 0x000000ffff057224 */ /* 0x000fe200078e000f */
[----:B------:R-:W-:-:S02]  /*12000*/  MOV R0, 0x181f ;  /* 0x0000181f00007802 */ /* 0x000fc40000000f00 */
[----:B------:R-:W-:Y:S02]  /*12010*/  MOV R2, 0x12030 ;  /* 0x0001203000027802 */ /* 0x000fe40000000f00 */
[----:B------:R-:W-:Y:S05]  /*12020*/  CALL.REL.NOINC `($__internal_71_$__cuda_sm70_shflsync_idx_p) ;  /* 0x00000b4000007944 */ /* 0x000fea0003c00000 */
[----:B------:R-:W-:Y:S05]  /*12030*/  BRA `(.L_x_3547) ;  /* 0xffffbea000007947 */ /* 0x000fea000383ffff */
.L_x_3494:
[----:B------:R-:W-:Y:S01]  /*12040*/  IMAD.MOV.U32 R5, RZ, RZ, R12 ;  /* 0x000000ffff057224 */ /* 0x000fe200078e000c */
[----:B------:R-:W-:Y:S01]  /*12050*/  MOV R3, RZ ;  /* 0x000000ff00037202 */ /* 0x000fe20000000f00 */
[----:B------:R-:W-:Y:S01]  /*12060*/  IMAD.MOV.U32 R0, RZ, RZ, 0x1c1f ;  /* 0x00001c1fff007424 */ /* 0x000fe200078e00ff */
[----:B------:R-:W-:Y:S02]  /*12070*/  MOV R2, 0x12090 ;  /* 0x0001209000027802 */ /* 0x000fe40000000f00 */
[----:B------:R-:W-:Y:S05]  /*12080*/  CALL.REL.NOINC `($__internal_71_$__cuda_sm70_shflsync_idx_p) ;  /* 0x00000ae000007944 */ /* 0x000fea0003c00000 */
[----:B------:R-:W-:Y:S01]  /*12090*/  MOV R4, R0 ;  /* 0x0000000000047202 */ /* 0x000fe20000000f00 */
[----:B------:R-:W-:Y:S05]  /*120a0*/  BRA `(.L_x_3548) ;  /* 0xffffc1f000007947 */ /* 0x000fea000383ffff */
.L_x_3495:
[----:B------:R-:W-:Y:S01]  /*120b0*/  IMAD.MOV.U32 R5, RZ, RZ, R14 ;  /* 0x000000ffff057224 */ /* 0x000fe200078e000e */
[----:B------:R-:W-:Y:S01]  /*120c0*/  MOV R3, RZ ;  /* 0x000000ff00037202 */ /* 0x000fe20000000f00 */
[----:B------:R-:W-:Y:S01]  /*120d0*/  IMAD.MOV.U32 R0, RZ, RZ, 0x1c1f ;  /* 0x00001c1fff007424 */ /* 0x000fe200078e00ff */
[----:B------:R-:W-:Y:S02]  /*120e0*/  MOV R2, 0x12100 ;  /* 0x0001210000027802 */ /* 0x000fe40000000f00 */
[----:B-12---:R-:W-:Y:S05]  /*120f0*/  CALL.REL.NOINC `($__internal_71_$__cuda_sm70_shflsync_idx_p) ;  /* 0x00000a7000007944 */ /* 0x006fea0003c00000 */
[----:B------:R-:W-:Y:S05]  /*12100*/  BRA `(.L_x_3549) ;  /* 0xffffc1b000007947 */ /* 0x000fea000383ffff */
.L_x_3498:
[----:B------:R-:W-:Y:S01]  /*12110*/  IMAD.MOV.U32 R5, RZ, RZ, R12 ;  /* 0x000000ffff057224 */ /* 0x000fe200078e000c */
[----:B----4-:R-:W-:Y:S01]  /*12120*/  MOV R3, 0x1 ;  /* 0x0000000100037802 */ /* 0x010fe20000000f00 */
[----:B------:R-:W-:Y:S01]  /*12130*/  IMAD.MOV.U32 R0, RZ, RZ, 0x1c1f ;  /* 0x00001c1fff007424 */ /* 0x000fe200078e00ff */
[----:B------:R-:W-:-:S02]  /*12140*/  MOV R2, 0x12160 ;  /* 0x0001216000027802 */ /* 0x000fc40000000f00 */
[----:B-123--:R-:W-:Y:S05]  /*12150*/  CALL.REL.NOINC `($__internal_71_$__cuda_sm70_shflsync_idx_p) ;  /* 0x00000a1000007944 */ /* 0x00efea0003c00000 */
[----:B------:R-:W-:Y:S01]  /*12160*/  IMAD.MOV.U32 R4, RZ, RZ, R0 ;  /* 0x000000ffff047224 */ /* 0x000fe200078e0000 */
[----:B------:R-:W-:Y:S01]  /*12170*/  MOV R3, 0x1 ;  /* 0x0000000100037802 */ /* 0x000fe20000000f00 */
[----:B------:R-:W-:Y:S01]  /*12180*/  IMAD.MOV.U32 R5, RZ, RZ, R14 ;  /* 0x000000ffff057224 */ /* 0x000fe200078e000e */
[----:B------:R-:W-:-:S02]  /*12190*/  MOV R0, 0x1c1f ;  /* 0x00001c1f00007802 */ /* 0x000fc40000000f00 */
[----:B------:R-:W-:Y:S02]  /*121a0*/  MOV R2, 0x121c0 ;  /* 0x000121c000027802 */ /* 0x000fe40000000f00 */
[----:B------:R-:W-:Y:S05]  /*121b0*/  CALL.REL.NOINC `($__internal_71_$__cuda_sm70_shflsync_idx_p) ;  /* 0x000009b000007944 */ /* 0x000fea0003c00000 */
[----:B------:R-:W-:Y:S05]  /*121c0*/  BRA `(.L_x_3550) ;  /* 0xffffcd5000007947 */ /* 0x000fea000383ffff */
.L_x_3502:
[----:B------:R-:W-:Y:S01]  /*121d0*/  IMAD.MOV.U32 R5, RZ, RZ, R11 ;  /* 0x000000ffff057224 */ /* 0x000fe200078e000b */
[----:B------:R-:W-:Y:S01]  /*121e0*/  MOV R3, RZ ;  /* 0x000000ff00037202 */ /* 0x000fe20000000f00 */
[----:B------:R-:W-:Y:S01]  /*121f0*/  IMAD.MOV.U32 R0, RZ, RZ, 0x181f ;  /* 0x0000181fff007424 */ /* 0x000fe200078e00ff */
[----:B------:R-:W-:Y:S02]  /*12200*/  MOV R2, 0x12220 ;  /* 0x0001222000027802 */ /* 0x000fe40000000f00 */
[----:B------:R-:W-:Y:S05]  /*12210*/  CALL.REL.NOINC `($__internal_71_$__cuda_sm70_shflsync_idx_p) ;  /* 0x0000095000007944 */ /* 0x000fea0003c00000 */
[----:B------:R-:W-:Y:S01]  /*12220*/  MOV R10, R0 ;  /* 0x00000000000a7202 */ /* 0x000fe20000000f00 */
[----:B------:R-:W-:Y:S05]  /*12230*/  BRA `(.L_x_3551) ;  /* 0xffffdd5000007947 */ /* 0x000fea000383ffff */
.L_x_3503:
[----:B------:R-:W-:Y:S01]  /*12240*/  IMAD.MOV.U32 R5, RZ, RZ, R15 ;  /* 0x000000ffff057224 */ /* 0x000fe200078e000f */
[----:B------:R-:W-:Y:S01]  /*12250*/  MOV R3, RZ ;  /* 0x000000ff00037202 */ /* 0x000fe20000000f00 */
[----:B------:R-:W-:Y:S01]  /*12260*/  IMAD.MOV.U32 R0, RZ, RZ, 0x181f ;  /* 0x0000181fff007424 */ /* 0x000fe200078e00ff */
[----:B------:R-:W-:Y:S02]  /*12270*/  MOV R2, 0x12290 ;  /* 0x0001229000027802 */ /* 0x000fe40000000f00 */
[----:B-12---:R-:W-:Y:S05]  /*12280*/  CALL.REL.NOINC `($__internal_71_$__cuda_sm70_shflsync_idx_p) ;  /* 0x000008e000007944 */ /* 0x006fea0003c00000 */
[----:B------:R-:W-:Y:S05]  /*12290*/  BRA `(.L_x_3552) ;  /* 0xffffdd1000007947 */ /* 0x000fea000383ffff */
.L_x_3506:
[----:B-1----:R-:W-:Y:S01]  /*122a0*/  IMAD.MOV.U32 R5, RZ, RZ, R11 ;  /* 0x000000ffff057224 */ /* 0x002fe200078e000b */
[----:B------:R-:W-:Y:S01]  /*122b0*/  MOV R3, 0x1 ;  /* 0x0000000100037802 */ /* 0x000fe20000000f00 */
[----:B----4-:R-:W-:Y:S01]  /*122c0*/  IMAD.MOV.U32 R0, RZ, RZ, 0x181f ;  /* 0x0000181fff007424 */ /* 0x010fe200078e00ff */
[----:B------:R-:W-:-:S02]  /*122d0*/  MOV R2, 0x122f0 ;  /* 0x000122f000027802 */ /* 0x000fc40000000f00 */
[----:B--23--:R-:W-:Y:S05]  /*122e0*/  CALL.REL.NOINC `($__internal_71_$__cuda_sm70_shflsync_idx_p) ;  /* 0x0000088000007944 */ /* 0x00cfea0003c00000 */
[----:B------:R-:W-:Y:S01]  /*122f0*/  IMAD.MOV.U32 R10, RZ, RZ, R0 ;  /* 0x000000ffff0a7224 */ /* 0x000fe200078e0000 */
[----:B------:R-:W-:Y:S01]  /*12300*/  MOV R3, 0x1 ;  /* 0x0000000100037802 */ /* 0x000fe20000000f00 */
[----:B------:R-:W-:Y:S01]  /*12310*/  IMAD.MOV.U32 R5, RZ, RZ, R15 ;  /* 0x000000ffff057224 */ /* 0x000fe200078e000f */
[----:B------:R-:W-:-:S02]  /*12320*/  MOV R0, 0x181f ;  /* 0x0000181f00007802 */ /* 0x000fc40000000f00 */
[----:B------:R-:W-:Y:S02]  /*12330*/  MOV R2, 0x12350 ;  /* 0x0001235000027802 */ /* 0x000fe40000000f00 */
[----:B------:R-:W-:Y:S05]  /*12340*/  CALL.REL.NOINC `($__internal_71_$__cuda_sm70_shflsync_idx_p) ;  /* 0x0000082000007944 */ /* 0x000fea0003c00000 */
[----:B------:R-:W-:Y:S05]  /*12350*/  BRA `(.L_x_3553) ;  /* 0xffffde4000007947 */ /* 0x000fea000383ffff */
.L_x_3509:
[----:B-1----:R-:W-:Y:S01]  /*12360*/  IMAD.MOV.U32 R5, RZ, RZ, R11 ;  /* 0x000000ffff057224 */ /* 0x002fe200078e000b */
[----:B------:R-:W-:Y:S01]  /*12370*/  MOV R3, 0x2 ;  /* 0x0000000200037802 */ /* 0x000fe20000000f00 */
[----:B----4-:R-:W-:Y:S01]  /*12380*/  IMAD.MOV.U32 R0, RZ, RZ, 0x181f ;  /* 0x0000181fff007424 */ /* 0x010fe200078e00ff */
[----:B------:R-:W-:Y:S02]  /*12390*/  MOV R2, 0x123b0 ;  /* 0x000123b000027802 */ /* 0x000fe40000000f00 */
[----:B--23--:R-:W-:Y:S05]  /*123a0*/  CALL.REL.NOINC `($__internal_71_$__cuda_sm70_shflsync_idx_p) ;  /* 0x000007c000007944 */ /* 0x00cfea0003c00000 */
[----:B------:R-:W-:Y:S01]  /*123b0*/  MOV R10, R0 ;  /* 0x00000000000a7202 */ /* 0x000fe20000000f00 */
[----:B------:R-:W-:Y:S05]  /*123c0*/  BRA `(.L_x_3554) ;  /* 0xffffdf9000007947 */ /* 0x000fea000383ffff */
.L_x_3510:
[----:B-1----:R-:W-:Y:S01]  /*123d0*/  IMAD.MOV.U32 R5, RZ, RZ, R15 ;  /* 0x000000ffff057224 */ /* 0x002fe200078e000f */
[----:B------:R-:W-:Y:S01]  /*123e0*/  MOV R3, 0x2 ;  /* 0x0000000200037802 */ /* 0x000fe20000000f00 */
[----:B----4-:R-:W-:Y:S01]  /*123f0*/  IMAD.MOV.U32 R0, RZ, RZ, 0x181f ;  /* 0x0000181fff007424 */ /* 0x010fe200078e00ff */
[----:B------:R-:W-:Y:S02]  /*12400*/  MOV R2, 0x12420 ;  /* 0x0001242000027802 */ /* 0x000fe40000000f00 */
[----:B--23--:R-:W-:Y:S05]  /*12410*/  CALL.REL.NOINC `($__internal_71_$__cuda_sm70_shflsync_idx_p) ;  /* 0x0000075000007944 */ /* 0x00cfea0003c00000 */
[----:B------:R-:W-:Y:S05]  /*12420*/  BRA `(.L_x_3555) ;  /* 0xffffdf5000007947 */ /* 0x000fea000383ffff */
.L_x_3513:
[----:B-1----:R-:W-:Y:S01]  /*12430*/  IMAD.MOV.U32 R5, RZ, RZ, R11 ;  /* 0x000000ffff057224 */ /* 0x002fe200078e000b */
[----:B------:R-:W-:Y:S01]  /*12440*/  MOV R3, 0x3 ;  /* 0x0000000300037802 */ /* 0x000fe20000000f00 */
[----:B------:R-:W-:Y:S01]  /*12450*/  IMAD.MOV.U32 R0, RZ, RZ, 0x181f ;  /* 0x0000181fff007424 */ /* 0x000fe200078e00ff */
[----:B------:R-:W-:-:S02]  /*12460*/  MOV R2, 0x12480 ;  /* 0x0001248000027802 */ /* 0x000fc40000000f00 */
[----:B--234-:R-:W-:Y:S05]  /*12470*/  CALL.REL.NOINC `($__internal_71_$__cuda_sm70_shflsync_idx_p) ;  /* 0x000006f000007944 */ /* 0x01cfea0003c00000 */
[----:B------:R-:W-:Y:S01]  /*12480*/  IMAD.MOV.U32 R10, RZ, RZ, R0 ;  /* 0x000000ffff0a7224 */ /* 0x000fe200078e0000 */
[----:B------:R-:W-:Y:S01]  /*12490*/  MOV R3, 0x3 ;  /* 0x0000000300037802 */ /* 0x000fe20000000f00 */
[----:B------:R-:W-:Y:S01]  /*124a0*/  IMAD.MOV.U32 R5, RZ, RZ, R15 ;  /* 0x000000ffff057224 */ /* 0x000fe200078e000f */
[----:B------:R-:W-:-:S02]  /*124b0*/  MOV R0, 0x181f ;  /* 0x0000181f00007802 */ /* 0x000fc40000000f00 */
[----:B------:R-:W-:Y:S02]  /*124c0*/  MOV R2, 0x124e0 ;  /* 0x000124e000027802 */ /* 0x000fe40000000f00 */
[----:B------:R-:W-:Y:S05]  /*124d0*/  CALL.REL.NOINC `($__internal_71_$__cuda_sm70_shflsync_idx_p) ;  /* 0x0000069000007944 */ /* 0x000fea0003c00000 */
[----:B------:R-:W-:Y:S05]  /*124e0*/  BRA `(.L_x_3556) ;  /* 0xffffe06000007947 */ /* 0x000fea000383ffff */
.L_x_3515:
[----:B------:R-:W-:Y:S01]  /*124f0*/  IMAD.MOV.U32 R5, RZ, RZ, R103 ;  /* 0x000000ffff057224 */ /* 0x000fe200078e0067 */
[----:B------:R-:W-:Y:S01]  /*12500*/  MOV R3, RZ ;  /* 0x000000ff00037202 */ /* 0x000fe20000000f00 */
[----:B------:R-:W-:Y:S01]  /*12510*/  IMAD.MOV.U32 R0, RZ, RZ, 0x1f ;  /* 0x0000001fff007424 */ /* 0x000fe200078e00ff */
[----:B------:R-:W-:Y:S02]  /*12520*/  MOV R2, 0x12540 ;  /* 0x0001254000027802 */ /* 0x000fe40000000f00 */
[----:B------:R-:W-:Y:S05]  /*12530*/  CALL.REL.NOINC `($__internal_71_$__cuda_sm70_shflsync_idx_p) ;  /* 0x0000063000007944 */ /* 0x000fea0003c00000 */
[----:B------:R-:W-:Y:S01]  /*12540*/  MOV R9, R0 ;  /* 0x0000000000097202 */ /* 0x000fe20000000f00 */
[----:B------:R-:W-:Y:S05]  /*12550*/  BRA `(.L_x_3557) ;  /* 0xffffe27000007947 */ /* 0x000fea000383ffff */
.L_x_3516:
[----:B------:R-:W-:Y:S01]  /*12560*/  IMAD.MOV.U32 R5, RZ, RZ, R103 ;  /* 0x000000ffff057224 */ /* 0x000fe200078e0067 */
[----:B------:R-:W-:Y:S01]  /*12570*/  MOV R3, 0x1 ;  /* 0x0000000100037802 */ /* 0x000fe20000000f00 */
[----:B------:R-:W-:Y:S01]  /*12580*/  IMAD.MOV.U32 R0, RZ, RZ, 0x1f ;  /* 0x0000001fff007424 */ /* 0x000fe200078e00ff */
[----:B------:R-:W-:Y:S02]  /*12590*/  MOV R2, 0x125b0 ;  /* 0x000125b000027802 */ /* 0x000fe40000000f00 */
[----:B-12---:R-:W-:Y:S05]  /*125a0*/  CALL.REL.NOINC `($__internal_71_$__cuda_sm70_shflsync_idx_p) ;  /* 0x000005c000007944 */ /* 0x006fea0003c00000 */
[----:B------:R-:W-:Y:S01]  /*125b0*/  MOV R8, R0 ;  /* 0x0000000000087202 */ /* 0x000fe20000000f00 */
[----:B------:R-:W-:Y:S05]  /*125c0*/  BRA `(.L_x_3558) ;  /* 0xffffe22000007947 */ /* 0x000fea000383ffff */
.L_x_3517:
[----:B------:R-:W-:Y:S02]  /*125d0*/  MOV R2, 0x1 ;  /* 0x0000000100027802 */ /* 0x000fe40000000f00 */
[----:B------:R-:W-:-:S02]  /*125e0*/  MOV R3, 0x12600 ;  /* 0x0001260000037802 */ /* 0x000fc40000000f00 */
[----:B-1234-:R-:W-:Y:S05]  /*125f0*/  CALL.REL.NOINC `($__internal_72_$__cuda_sm70_shflsync_up_p) ;  /* 0x000005c000007944 */ /* 0x01efea0003c00000 */
[----:B------:R-:W-:Y:S05]  /*12600*/  BRA `(.L_x_3559) ;  /* 0xffffe31000007947 */ /* 0x000fea000383ffff */
.L_x_3518:
[----:B------:R-:W-:Y:S02]  /*12610*/  MOV R2, 0x2 ;  /* 0x0000000200027802 */ /* 0x000fe40000000f00 */
[----:B------:R-:W-:-:S02]  /*12620*/  MOV R3, 0x12640 ;  /* 0x0001264000037802 */ /* 0x000fc40000000f00 */
[----:B--2-4-:R-:W-:Y:S05]  /*12630*/  CALL.REL.NOINC `($__internal_72_$__cuda_sm70_shflsync_up_p) ;  /* 0x0000058000007944 */ /* 0x014fea0003c00000 */
[----:B------:R-:W-:Y:S01]  /*12640*/  SEL R3, R4, RZ, P1 ;  /* 0x000000ff04037207 */ /* 0x000fe20000800000 */
[----:B------:R-:W-:-:S04]  /*12650*/  IMAD.MOV.U32 R2, RZ, RZ, 0x4 ;  /* 0x00000004ff027424 */ /* 0x000fc800078e00ff */
[----:B------:R-:W-:Y:S01]  /*12660*/  IMAD.IADD R0, R0, 0x1, R3 ;  /* 0x0000000100007824 */ /* 0x000fe200078e0203 */
        /* <DEDUP_REMOVED lines=20> */
.L_x_3522:
[----:B------:R-:W-:Y:S02]  /*127b0*/  MOV R2, 0x1 ;  /* 0x0000000100027802 */ /* 0x000fe40000000f00 */
[----:B------:R-:W-:Y:S02]  /*127c0*/  MOV R3, 0x127e0 ;  /* 0x000127e000037802 */ /* 0x000fe40000000f00 */
[----:B------:R-:W-:Y:S05]  /*127d0*/  CALL.REL.NOINC `($__internal_72_$__cuda_sm70_shflsync_up_p) ;  /* 0x000003e000007944 */ /* 0x000fea0003c00000 */
[----:B------:R-:W-:Y:S01]  /*127e0*/  MOV R2, R4 ;  /* 0x0000000400027202 */ /* 0x000fe20000000f00 */
[----:B------:R-:W-:Y:S05]  /*127f0*/  BRA `(.L_x_3561) ;  /* 0xffffe38000007947 */ /* 0x000fea000383ffff */
.L_x_3523:
        /* <DEDUP_REMOVED lines=26> */
.L_x_3525:
[----:B------:R-:W-:Y:S02]  /*129a0*/  SEL R0, RZ, 0x1, P0 ;  /* 0x00000001ff007807 */ /* 0x000fe40000000000 */
[----:B------:R-:W-:Y:S02]  /*129b0*/  MOV R2, 0x129d0 ;  /* 0x000129d000027802 */ /* 0x000fe40000000f00 */
[----:B-1----:R-:W-:Y:S05]  /*129c0*/  CALL.REL.NOINC `($__internal_73_$__cuda_sm70_votesync_ballot) ;  /* 0x0000026000007944 */ /* 0x002fea0003c00000 */
[----:B------:R-:W-:Y:S01]  /*129d0*/  MOV R10, R0 ;  /* 0x00000000000a7202 */ /* 0x000fe20000000f00 */
[----:B------:R-:W-:Y:S05]  /*129e0*/  BRA `(.L_x_3563) ;  /* 0xffffe32000007947 */ /* 0x000fea000383ffff */
.L_x_3526:
[----:B------:R-:W-:Y:S01]  /*129f0*/  IMAD.MOV.U32 R5, RZ, RZ, R6 ;  /* 0x000000ffff057224 */ /* 0x000fe200078e0006 */
[----:B------:R-:W-:Y:S01]  /*12a00*/  MOV R3, R8 ;  /* 0x0000000800037202 */ /* 0x000fe20000000f00 */
[----:B--2---:R-:W-:Y:S01]  /*12a10*/  IMAD.MOV.U32 R0, RZ, RZ, 0x1f ;  /* 0x0000001fff007424 */ /* 0x004fe200078e00ff */
[----:B------:R-:W-:Y:S02]  /*12a20*/  MOV R2, 0x12a40 ;  /* 0x00012a4000027802 */ /* 0x000fe40000000f00 */
[----:B-1----:R-:W-:Y:S05]  /*12a30*/  CALL.REL.NOINC `($__internal_71_$__cuda_sm70_shflsync_idx_p) ;  /* 0x0000013000007944 */ /* 0x002fea0003c00000 */
[----:B------:R-:W-:Y:S01]  /*12a40*/  IMAD.MOV.U32 R12, RZ, RZ, R0 ;  /* 0x000000ffff0c7224 */ /* 0x000fe200078e0000 */
[----:B------:R-:W-:Y:S01]  /*12a50*/  MOV R3, R8 ;  /* 0x0000000800037202 */ /* 0x000fe20000000f00 */
[----:B------:R-:W-:Y:S01]  /*12a60*/  IMAD.MOV.U32 R5, RZ, RZ, R7 ;  /* 0x000000ffff057224 */ /* 0x000fe200078e0007 */
[----:B------:R-:W-:Y:S02]  /*12a70*/  MOV R0, 0x1f ;  /* 0x0000001f00007802 */ /* 0x000fe40000000f00 */
[----:B------:R-:W-:-:S02]  /*12a80*/  MOV R2, 0x12aa0 ;  /* 0x00012aa000027802 */ /* 0x000fc40000000f00 */
[----:B------:R-:W-:Y:S05]  /*12a90*/  CALL.REL.NOINC `($__internal_71_$__cuda_sm70_shflsync_idx_p) ;  /* 0x000000d000007944 */ /* 0x000fea0003c00000 */
[----:B------:R-:W-:Y:S01]  /*12aa0*/  MOV R7, R0 ;  /* 0x0000000000077202 */ /* 0x000fe20000000f00 */
[----:B------:R-:W-:Y:S05]  /*12ab0*/  BRA `(.L_x_3564) ;  /* 0xffffe2c000007947 */ /* 0x000fea000383ffff */
.L_x_3529:
[----:B------:R-:W-:Y:S01]  /*12ac0*/  IMAD.MOV.U32 R5, RZ, RZ, R4 ;  /* 0x000000ffff057224 */ /* 0x000fe200078e0004 */
[----:B--2---:R-:W-:-:S02]  /*12ad0*/  MOV R0, 0x1f ;  /* 0x0000001f00007802 */ /* 0x004fc40000000f00 */
[----:B------:R-:W-:Y:S02]  /*12ae0*/  MOV R2, 0x12b00 ;  /* 0x00012b0000027802 */ /* 0x000fe40000000f00 */
[----:B-1-34-:R-:W-:Y:S05]  /*12af0*/  CALL.REL.NOINC `($__internal_71_$__cuda_sm70_shflsync_idx_p) ;  /* 0x0000007000007944 */ /* 0x01afea0003c00000 */
[----:B------:R-:W-:Y:S01]  /*12b00*/  MOV R13, R0 ;  /* 0x00000000000d7202 */ /* 0x000fe20000000f00 */
[----:B------:R-:W-:Y:S05]  /*12b10*/  BRA `(.L_x_3528) ;  /* 0xffffe2c000007947 */ /* 0x000fea000383ffff */
        .weak           $__internal_70_$__cuda_sm70_shflsync_bfly_p
        .type           $__internal_70_$__cuda_sm70_shflsync_bfly_p,@function
        .size           $__internal_70_$__cuda_sm70_shflsync_bfly_p,($__internal_71_$__cuda_sm70_shflsync_idx_p - $__internal_70_$__cuda_sm70_shflsync_bfly_p)
$__internal_70_$__cuda_sm70_shflsync_bfly_p:
[----:B------:R-:W-:Y:S04]  /*12b20*/  WARPSYNC R6 ;  /* 0x0000000600007348 */ /* 0x000fe80003800000 */
[----:B------:R1:W2:Y:S02]  /*12b30*/  SHFL.BFLY PT, R5, R2, R5, R7 ;  /* 0x0c00000502057389 */ /* 0x0002a400000e0007 */
[----:B-1----:R-:W-:Y:S02]  /*12b40*/  MOV R2, R3 ;  /* 0x0000000300027202 */ /* 0x002fe40000000f00 */
[----:B------:R-:W-:-:S04]  /*12b50*/  MOV R3, 0x0 ;  /* 0x0000000000037802 */ /* 0x000fc80000000f00 */
[----:B--2---:R-:W-:Y:S05]  /*12b60*/  RET.REL.NODEC R2 `(_ZN7cutlass13device_kernelIN5flash19enable_sm80_to_sm89INS1_16FlashAttnFwdSm80INS1_25CollectiveMainloopFwdSm80ILi8ELi1ELb1EN4cute5tupleIJNS5_1CILi128EEENS7_ILi48EEENS7_ILi256EEEEEELi256ENS_10bfloat16_tEfNS_4arch4Sm80ELb1ELb0ELb0ELb1ELb0ELb0ELb1ELb1EEENS1_21CollectiveEpilogueFwdINS6_IJS8_SA_S9_EEENS6_IJNS7_ILi1EEESI_SI_EEESC_SE_Li256ELb1ELb1ELb1ELb0EEENS1_36VarlenDynamicPersistentTileSchedulerILi128ELi48ELi256ELi256ELb1ELb1ELb0ELb1ELb1ELb1EEEEEEEEEvNT_6ParamsE) ;  /* 0xfffed49002007950 */ /* 0x004fea0003c3ffff */
        .weak           $__internal_71_$__cuda_sm70_shflsync_idx_p
        .type           $__internal_71_$__cuda_sm70_shflsync_idx_p,@function
        .size           $__internal_71_$__cuda_sm70_shflsync_idx_p,($__internal_72_$__cuda_sm70_shflsync_up_p - $__internal_71_$__cuda_sm70_shflsync_idx_p)
$__internal_71_$__cuda_sm70_shflsync_idx_p:
[----:B------:R-:W-:-:S04]  /*12b70*/  MOV R122, 0xffffffff ;  /* 0xffffffff007a7802 */ /* 0x000fc80000000f00 */
[----:B------:R-:W-:Y:S04]  /*12b80*/  WARPSYNC R122 ;  /* 0x0000007a00007348 */ /* 0x000fe80003800000 */
[----:B------:R1:W2:Y:S02]  /*12b90*/  SHFL.IDX PT, R0, R5, R3, R0 ;  /* 0x0000000305007389 */ /* 0x0002a400000e0000 */
[----:B-1----:R-:W-:-:S04]  /*12ba0*/  MOV R3, 0x0 ;  /* 0x0000000000037802 */ /* 0x002fc80000000f00 */
[----:B--2---:R-:W-:Y:S05]  /*12bb0*/  RET.REL.NODEC R2 `(_ZN7cutlass13device_kernelIN5flash19enable_sm80_to_sm89INS1_16FlashAttnFwdSm80INS1_25CollectiveMainloopFwdSm80ILi8ELi1ELb1EN4cute5tupleIJNS5_1CILi128EEENS7_ILi48EEENS7_ILi256EEEEEELi256ENS_10bfloat16_tEfNS_4arch4Sm80ELb1ELb0ELb0ELb1ELb0ELb0ELb1ELb1EEENS1_21CollectiveEpilogueFwdINS6_IJS8_SA_S9_EEENS6_IJNS7_ILi1EEESI_SI_EEESC_SE_Li256ELb1ELb1ELb1ELb0EEENS1_36VarlenDynamicPersistentTileSchedulerILi128ELi48ELi256ELi256ELb1ELb1ELb0ELb1ELb1ELb1EEEEEEEEEvNT_6ParamsE) ;  /* 0xfffed44002007950 */ /* 0x004fea0003c3ffff */
        .weak           $__internal_72_$__cuda_sm70_shflsync_up_p
        .type           $__internal_72_$__cuda_sm70_shflsync_up_p,@function
        .size           $__internal_72_$__cuda_sm70_shflsync_up_p,($__internal_73_$__cuda_sm70_votesync_ballot - $__internal_72_$__cuda_sm70_shflsync_up_p)
$__internal_72_$__cuda_sm70_shflsync_up_p:
[----:B------:R-:W-:Y:S02]  /*12bc0*/  IMAD.MOV.U32 R4, RZ, RZ, RZ ;  /* 0x000000ffff047224 */ /* 0x000fe400078e00ff */
[----:B------:R-:W-:-:S04]  /*12bd0*/  IMAD.MOV.U32 R10, RZ, RZ, -0x1 ;  /* 0xffffffffff0a7424 */ /* 0x000fc800078e00ff */
[----:B------:R-:W-:Y:S04]  /*12be0*/  WARPSYNC R10 ;  /* 0x0000000a00007348 */ /* 0x000fe80003800000 */
[----:B------:R1:W2:Y:S02]  /*12bf0*/  SHFL.UP PT, R4, R0, R2, R4 ;  /* 0x0400000200047389 */ /* 0x0002a400000e0004 */
[----:B-1----:R-:W-:Y:S02]  /*12c00*/  MOV R2, R3 ;  /* 0x0000000300027202 */ /* 0x002fe40000000f00 */
[----:B------:R-:W-:-:S04]  /*12c10*/  MOV R3, 0x0 ;  /* 0x0000000000037802 */ /* 0x000fc80000000f00 */
[----:B--2---:R-:W-:Y:S05]  /*12c20*/  RET.REL.NODEC R2 `(_ZN7cutlass13device_kernelIN5flash19enable_sm80_to_sm89INS1_16FlashAttnFwdSm80INS1_25CollectiveMainloopFwdSm80ILi8ELi1ELb1EN4cute5tupleIJNS5_1CILi128EEENS7_ILi48EEENS7_ILi256EEEEEELi256ENS_10bfloat16_tEfNS_4arch4Sm80ELb1ELb0ELb0ELb1ELb0ELb0ELb1ELb1EEENS1_21CollectiveEpilogueFwdINS6_IJS8_SA_S9_EEENS6_IJNS7_ILi1EEESI_SI_EEESC_SE_Li256ELb1ELb1ELb1ELb0EEENS1_36VarlenDynamicPersistentTileSchedulerILi128ELi48ELi256ELi256ELb1ELb1ELb0ELb1ELb1ELb1EEEEEEEEEvNT_6ParamsE) ;  /* 0xfffed3d002007950 */ /* 0x004fea0003c3ffff */
        .weak           $__internal_73_$__cuda_sm70_votesync_ballot
        .type           $__internal_73_$__cuda_sm70_votesync_ballot,@function
        .size           $__internal_73_$__cuda_sm70_votesync_ballot,(.L_x_5264 - $__internal_73_$__cuda_sm70_votesync_ballot)
$__internal_73_$__cuda_sm70_votesync_ballot:
[----:B------:R-:W-:Y:S01]  /*12c30*/  ISETP.NE.U32.AND P0, PT, R0, 0x1, PT ;  /* 0x000000010000780c */ /* 0x000fe20003f05070 */
[----:B------:R-:W-:-:S04]  /*12c40*/  IMAD.MOV.U32 R3, RZ, RZ, -0x1 ;  /* 0xffffffffff037424 */ /* 0x000fc800078e00ff */
[----:B------:R-:W-:Y:S08]  /*12c50*/  WARPSYNC R3 ;  /* 0x0000000300007348 */ /* 0x000ff00003800000 */
[----:B------:R-:W-:-:S04]  /*12c60*/  VOTE.ANY R0, PT, !P0 ;  /* 0x0000000000007806 */ /* 0x000fc800040e0100 */
[----:B------:R-:W-:Y:S01]  /*12c70*/  LOP3.LUT R0, R0, R3, RZ, 0xc0, !PT ;  /* 0x0000000300007212 */ /* 0x000fe200078ec0ff */
[----:B------:R-:W-:-:S04]  /*12c80*/  IMAD.MOV.U32 R3, RZ, RZ, 0x0 ;  /* 0x00000000ff037424 */ /* 0x000fc800078e00ff */
[----:B------:R-:W-:Y:S05]  /*12c90*/  RET.REL.NODEC R2 `(_ZN7cutlass13device_kernelIN5flash19enable_sm80_to_sm89INS1_16FlashAttnFwdSm80INS1_25CollectiveMainloopFwdSm80ILi8ELi1ELb1EN4cute5tupleIJNS5_1CILi128EEENS7_ILi48EEENS7_ILi256EEEEEELi256ENS_10bfloat16_tEfNS_4arch4Sm80ELb1ELb0ELb0ELb1ELb0ELb0ELb1ELb1EEENS1_21CollectiveEpilogueFwdINS6_IJS8_SA_S9_EEENS6_IJNS7_ILi1EEESI_SI_EEESC_SE_Li256ELb1ELb1ELb1ELb0EEENS1_36VarlenDynamicPersistentTileSchedulerILi128ELi48ELi256ELi256ELb1ELb1ELb0ELb1ELb1ELb1EEEEEEEEEvNT_6ParamsE) ;  /* 0xfffed36002007950 */ /* 0x000fea0003c3ffff */
.L_x_3565:
        /* <DEDUP_REMOVED lines=14> */
.L_x_5264:


//--------------------- .text._ZN7cutlass13device_kernelIN5flash19enable_sm80_to_sm89INS1_16FlashAttnFwdSm80INS1_25CollectiveMainloopFwdSm80ILi8ELi1ELb0EN4cute5tupleIJNS5_1CILi128EEENS7_ILi32EEENS7_ILi256EEEEEELi256ENS_10bfloat16_tEfNS_4arch4Sm80ELb1ELb0ELb0ELb1ELb0ELb1ELb1ELb1EEENS1_21CollectiveEpilogueFwdINS6_IJS8_SA_S9_EEENS6_IJNS7_ILi1EEESI_SI_EEESC_SE_Li256ELb1ELb1ELb1ELb0EEENS1_36VarlenDynamicPersistentTileSchedulerILi128ELi32ELi256ELi256ELb1ELb1ELb0ELb1ELb1ELb1EEEEEEEEEvNT_6ParamsE --------------------------
	.section	.text._ZN7cutlass13device_kernelIN5flash19enable_sm80_to_sm89INS1_16FlashAttnFwdSm80INS1_25CollectiveMainloopFwdSm80ILi8ELi1ELb0EN4cute5tupleIJNS5_1CILi128EEENS7_ILi32EEENS7_ILi256EEEEEELi256ENS_10bfloat16_tEfNS_4arch4Sm80ELb1ELb0ELb0ELb1ELb0ELb1ELb1ELb1EEENS1_21CollectiveEpilogueFwdINS6_IJS8_SA_S9_EEENS6_IJNS7_ILi1EEESI_SI_EEESC_SE_Li256ELb1ELb1ELb1ELb0EEENS1_36VarlenDynamicPersistentTileSchedulerILi128ELi32ELi256ELi256ELb1ELb1ELb0ELb1ELb1ELb1EEEEEEEEEvNT_6ParamsE,"ax",@progbits
	.sectioninfo	@"SHI_REGISTERS=255"
	.align	128
.text._ZN7cutlass13device_kernelIN5flash19enable_sm80_to_sm89INS1_16FlashAttnFwdSm80INS1_25CollectiveMainloopFwdSm80ILi8ELi1ELb0EN4cute5tupleIJNS5_1CILi128EEENS7_ILi32EEENS7_ILi256EEEEEELi256ENS_10bfloat16_tEfNS_4arch4Sm80ELb1ELb0ELb0ELb1ELb0ELb1ELb1ELb1EEENS1_21CollectiveEpilogueFwdINS6_IJS8_SA_S9_EEENS6_IJNS7_ILi1EEESI_SI_EEESC_SE_Li256ELb1ELb1ELb1ELb0EEENS1_36VarlenDynamicPersistentTileSchedulerILi128ELi32ELi256ELi256ELb1ELb1ELb0ELb1ELb1ELb1EEEEEEEEEvNT_6ParamsE:
        .type           _ZN7cutlass13device_kernelIN5flash19enable_sm80_to_sm89INS1_16FlashAttnFwdSm80INS1_25CollectiveMainloopFwdSm80ILi8ELi1ELb0EN4cute5tupleIJNS5_1CILi128EEENS7_ILi32EEENS7_ILi256EEEEEELi256ENS_10bfloat16_tEfNS_4arch4Sm80ELb1ELb0ELb0ELb1ELb0ELb1ELb1ELb1EEENS1_21CollectiveEpilogueFwdINS6_IJS8_SA_S9_EEENS6_IJNS7_ILi1EEESI_SI_EEESC_SE_Li256ELb1ELb1ELb1ELb0EEENS1_36VarlenDynamicPersistentTileSchedulerILi128ELi32ELi256ELi256ELb1ELb1ELb0ELb1ELb1ELb1EEEEEEEEEvNT_6ParamsE,@function
        .size           _ZN7cutlass13device_kernelIN5flash19enable_sm80_to_sm89INS1_16FlashAttnFwdSm80INS1_25CollectiveMainloopFwdSm80ILi8ELi1ELb0EN4cute5tupleIJNS5_1CILi128EEENS7_ILi32EEENS7_ILi256EEEEEELi256ENS_10bfloat16_tEfNS_4arch4Sm80ELb1ELb0ELb0ELb1ELb0ELb1ELb1ELb1EEENS1_21CollectiveEpilogueFwdINS6_IJS8_SA_S9_EEENS6_IJNS7_ILi1EEESI_SI_EEESC_SE_Li256ELb1ELb1ELb1ELb0EEENS1_36VarlenDynamicPersistentTileSchedulerILi128ELi32ELi256ELi256ELb1ELb1ELb0ELb1ELb1ELb1EEEEEEEEEvNT_6ParamsE,(.L_x_5269 - _ZN7cutlass13device_kernelIN5flash19enable_sm80_to_sm89INS1_16FlashAttnFwdSm80INS1_25CollectiveMainloopFwdSm80ILi8ELi1ELb0EN4cute5tupleIJNS5_1CILi128EEENS7_ILi32EEENS7_ILi256EEEEEELi256ENS_10bfloat16_tEfNS_4arch4Sm80ELb1ELb0ELb0ELb1ELb0ELb1ELb1ELb1EEENS1_21CollectiveEpilogueFwdINS6_IJS8_SA_S9_EEENS6_IJNS7_ILi1EEESI_SI_EEESC_SE_Li256ELb1ELb1ELb1ELb0EEENS1_36VarlenDynamicPersistentTileSchedulerILi128ELi32ELi256ELi256ELb1ELb1ELb0ELb1ELb1ELb1EEEEEEEEEvNT_6ParamsE)
        .other          _ZN7cutlass13device_kernelIN5flash19enable_sm80_to_sm89INS1_16FlashAttnFwdSm80INS1_25CollectiveMainloopFwdSm80ILi8ELi1ELb0EN4cute5tupleIJNS5_1CILi128EEENS7_ILi32EEENS7_ILi256EEEEEELi256ENS_10bfloat16_tEfNS_4arch4Sm80ELb1ELb0ELb0ELb1ELb0ELb1ELb1ELb1EEENS1_21CollectiveEpilogueFwdINS6_IJS8_SA_S9_EEENS6_IJNS7_ILi1EEESI_SI_EEESC_SE_Li256ELb1ELb1ELb1ELb0EEENS1_36VarlenDynamicPersistentTileSchedulerILi128ELi32ELi256ELi256ELb1ELb1ELb0ELb1ELb1ELb1EEEEEEEEEvNT_6ParamsE,@"STO_CUDA_ENTRY STV_DEFAULT"
_ZN7cutlass13device_kernelIN5flash19enable_sm80_to_sm89INS1_16FlashAttnFwdSm80INS1_25CollectiveMainloopFwdSm80ILi8ELi1ELb0EN4cute5tupleIJNS5_1CILi128EEENS7_ILi32EEENS7_ILi256EEEEEELi256ENS_10bfloat16_tEfNS_4arch4Sm80ELb1ELb0ELb0ELb1ELb0ELb1ELb1ELb1EEENS1_21CollectiveEpilogueFwdINS6_IJS8_SA_S9_EEENS6_IJNS7_ILi1EEESI_SI_EEESC_SE_Li256ELb1ELb1ELb1ELb0EEENS1_36VarlenDynamicPersistentTileSchedulerILi128ELi32ELi256ELi256ELb1ELb1ELb0ELb1ELb1ELb1EEEEEEEEEvNT_6ParamsE:
        /* <DEDUP_REMOVED lines=52> */
.L_x_3571:
        /* <DEDUP_REMOVED lines=16> */
.L_x_3754:
        /* <DEDUP_REMOVED lines=16> */
.L_x_3755:
[----:B---3--:R-:W-:-:S05]  /*0540*/  IMAD R0, R0, c[0x0][0x538], RZ ;  /* 0x00014e0000007a24 */ /* 0x008fca00078e02ff */
[----:B------:R-:W-:-:S04]  /*0550*/  IADD3 R6, R0, R6, RZ ;  /* 0x0000000600067210 */ /* 0x000fc80007ffe0ff */
[----:B------:R-:W-:-:S13]  /*0560*/  ISETP.GT.AND P0, PT, R6, UR4, PT ;  /* 0x0000000406007c0c */ /* 0x000fda000bf04270 */
[----:B-12---:R-:W-:Y:S05]  /*0570*/  @!P0 BRA `(.L_x_3571) ;  /* 0xfffffdc000008947 */ /* 0x006fea000383ffff */
.L_x_3567:
[----:B------:R-:W-:-:S05]  /*0580*/  IADD3 R11, -R0, R6, RZ ;  /* 0x00000006000b7210 */ /* 0x000fca0007ffe1ff */
[----:B------:R-:W-:-:S05]  /*0590*/  IMAD R0, R4, c[0x0][0x538], R11 ;  /* 0x00014e0004007a24 */ /* 0x000fca00078e020b */
[----:B------:R-:W-:Y:S01]  /*05a0*/  ISETP.GT.AND P0, PT, R0, UR4, PT ;  /* 0x0000000400007c0c */ /* 0x000fe2000bf04270 */
[----:B------:R-:W-:-:S12]  /*05b0*/  BRA.DIV ~URZ, `(.L_x_3572) ;  /* 0x0001b6c27f007947 */ /* 0x000fd8000b800000 */
[----:B------:R-:W-:-:S04]  /*05c0*/  VOTE.ANY R10, PT, !P0 ;  /* 0x00000000000a7806 */ /* 0x000fc800040e0100 */
.L_x_3756:
[----:B------:R-:W1:Y:S02]  /*05d0*/  POPC R6, R10 ;  /* 0x0000000a00067309 */ /* 0x000e640000000000 */
[----:B-12---:R-:W-:Y:S01]  /*05e0*/  IADD3 R235, R6, R7, RZ ;  /* 0x0000000706eb7210 */ /* 0x006fe20007ffe0ff */
[----:B------:R-:W-:Y:S05]  /*05f0*/  BRA.DIV ~URZ, `(.L_x_3573) ;  /* 0x0001b6d27f007947 */ /* 0x000fea000b800000 */
[----:B------:R1:W2:Y:S01]  /*0600*/  SHFL.IDX PT, R233, R9, R6, 0x1f ;  /* 0x00001f0609e97589 */ /* 0x0002a200000e0000 */
[----:B------:R-:W-:-:S03]  /*0610*/  MOV R7, RZ ;  /* 0x000000ff00077202 */ /* 0x000fc60000000f00 */
[----:B------:R1:W3:Y:S04]  /*0620*/  SHFL.IDX PT, R9, R8, R6, 0x1f ;  /* 0x00001f0608097589 */ /* 0x0002e800000e0000 */
.L_x_3757:
[----:B------:R-:W-:Y:S01]  /*0630*/  ISETP.NE.AND P0, PT, R10, RZ, PT ;  /* 0x000000ff0a00720c */ /* 0x000fe20003f05270 */
[----:B------:R-:W-:-:S12]  /*0640*/  BSSY B0, `(.L_x_3574) ;  /* 0x0000005000007945 */ /* 0x000fd80003800000 */
[----:B------:R-:W-:Y:S05]  /*0650*/  @!P0 BRA `(.L_x_3575) ;  /* 0x0000003000008947 */ /* 0x000fea0003800000 */
[----:B------:R-:W-:Y:S01]  /*0660*/  IADD3 R3, R6, -0x1, RZ ;  /* 0xffffffff06037810 */ /* 0x000fe20007ffe0ff */
[----:B------:R-:W-:Y:S05]  /*0670*/  BRA.DIV ~URZ, `(.L_x_3576) ;  /* 0x0001b7327f007947 */ /* 0x000fea000b800000 */
[----:B------:R4:W1:Y:S02]  /*0680*/  SHFL.IDX PT, R7, R4, R3, 0x1f ;  /* 0x00001f0304077589 */ /* 0x00086400000e0000 */
.L_x_3575:
[----:B------:R-:W-:Y:S05]  /*0690*/  BSYNC B0 ;  /* 0x0000000000007941 */ /* 0x000fea0003800000 */
.L_x_3574:
        /* <DEDUP_REMOVED lines=67> */
.L_x_3578:
        /* <DEDUP_REMOVED lines=68> */
.L_x_3579:
[----:B------:R-:W-:Y:S05]  /*0f10*/  BSYNC B0 ;  /* 0x0000000000007941 */ /* 0x000fea0003800000 */
.L_x_3577:
[----:B------:R-:W-:-:S04]  /*0f20*/  LOP3.LUT R0, RZ, R0, RZ, 0x33, !PT ;  /* 0x00000000ff007212 */ /* 0x000fc800078e33ff */
[----:B------:R-:W-:Y:S01]  /*0f30*/  IADD3 R233, R0, R233, RZ ;  /* 0x000000e900e97210 */ /* 0x000fe20007ffe0ff */
[----:B------:R-:W-:Y:S05]  /*0f40*/  BRA `(.L_x_3580) ;  /* 0x0000004000007947 */ /* 0x000fea0003800000 */
.L_x_3568:
[----:B--2---:R-:W-:Y:S01]  /*0f50*/  IMAD.MOV.U32 R233, RZ, RZ, RZ ;  /* 0x000000ffffe97224 */ /* 0x004fe200078e00ff */
[----:B------:R-:W-:Y:S01]  /*0f60*/  MOV R234, RZ ;  /* 0x000000ff00ea7202 */ /* 0x000fe20000000f00 */
[----:B------:R-:W-:Y:S01]  /*0f70*/  IMAD.U32 R232, RZ, RZ, UR4 ;  /* 0x00000004ffe87e24 */ /* 0x000fe2000f8e00ff */
[----:B------:R-:W-:Y:S02]  /*0f80*/  MOV R235, c[0x0][0x53c] ;  /* 0x00014f0000eb7a02 */ /* 0x000fe40000000f00 */
.L_x_3580:
[----:B------:R-:W-:Y:S01]  /*0f90*/  ISETP.NE.AND P0, PT, R12, RZ, PT ;  /* 0x000000ff0c00720c */ /* 0x000fe20003f05270 */
[----:B------:R-:W-:-:S12]  /*0fa0*/  WARPSYNC 0xffffffff ;  /* 0xffffffff00007948 */ /* 0x000fd80003800000 */
[----:B------:R1:W-:Y:S04]  /*0fb0*/  @!P0 STS.128 [0x20080], R232 ;  /* 0x020080e8ff008388 */ /* 0x0003e80000000c00 */
[----:B------:R-:W-:Y:S06]  /*0fc0*/  BAR.ARV 0x5, 0x100 ;  /* 0x0144000000007b1d */ /* 0x000fec0000002000 */
.L_x_3566:
        /* <DEDUP_REMOVED lines=103> */
[----:B-1----:R-:W-:Y:S01]  /*1640*/  IADD3 R14, R217, 0x10, RZ ;  /* 0x00000010d90e7810 */ /* 0x002fe20007ffe0ff */
[----:B------:R-:W-:Y:S01]  /*1650*/  IMAD.IADD R190, R189, 0x1, R2 ;  /* 0x00000001bdbe7824 */ /* 0x000fe200078e0202 */
[----:B------:R-:W-:Y:S01]  /*1660*/  SEL R0, R9, 0xffffffc0, !P3 ;  /* 0xffffffc009007807 */ /* 0x000fe20005800000 */
[--C-:B------:R-:W-:Y:S01]  /*1670*/  IMAD.IADD R186, R2, 0x1, R185.reuse ;  /* 0x0000000102ba7824 */ /* 0x100fe200078e02b9 */
        /* <DEDUP_REMOVED lines=19> */
[----:B------:R-:W-:Y:S02]  /*17b0*/  IADD3 R147, R148, 0x60, RZ ;  /* 0x0000006094937810 */ /* 0x000fe40007ffe0ff */
[----:B------:R-:W-:Y:S02]  /*17c0*/  IADD3 R214, R144, 0xc0, RZ ;  /* 0x000000c090d67810 */ /* 0x000fe40007ffe0ff */
[----:B------:R-:W-:Y:S02]  /*17d0*/  IADD3 R249, R217, 0x48, RZ ;  /* 0x00000048d9f97810 */ /* 0x000fe40007ffe0ff */
[----:B------:R-:W-:-:S02]  /*17e0*/  SHF.R.S32.HI R12, RZ, 0x1f, R12 ;  /* 0x0000001fff0c7819 */ /* 0x000fc4000001140c */
[----:B------:R-:W-:Y:S02]  /*17f0*/  SHF.R.S32.HI R9, RZ, 0x1f, R11 ;  /* 0x0000001fff097819 */ /* 0x000fe4000001140b */
[----:B------:R-:W-:Y:S02]  /*1800*/  SHF.R.S32.HI R8, RZ, 0x1f, R252 ;  /* 0x0000001fff087819 */ /* 0x000fe400000114fc */
[----:B------:R-:W-:Y:S02]  /*1810*/  SHF.R.S32.HI R7, RZ, 0x1f, R251 ;  /* 0x0000001fff077819 */ /* 0x000fe400000114fb */
.L_x_3753:
        /* <DEDUP_REMOVED lines=41> */
.L_x_3581:
[----:B------:R-:W-:-:S04]  /*1ab0*/  ISETP.NE.U32.AND P0, PT, RZ, c[0x0][0x368], PT ;  /* 0x0000da00ff007a0c */ /* 0x000fc80003f05070 */
[----:B------:R-:W-:-:S13]  /*1ac0*/  ISETP.NE.AND.EX P0, PT, RZ, c[0x0][0x36c], PT, P0 ;  /* 0x0000db00ff007a0c */ /* 0x000fda0003f05300 */
[----:B------:R-:W-:Y:S05]  /*1ad0*/  @!P0 BRA `(.L_x_3582) ;  /* 0x0000004000008947 */ /* 0x000fea0003800000 */
[----:B---3--:R-:W-:-:S04]  /*1ae0*/  LEA R4, P0, R227, c[0x0][0x368], 0x2 ;  /* 0x0000da00e3047a11 */ /* 0x008fc800078010ff */
[----:B------:R-:W-:-:S05]  /*1af0*/  LEA.HI.X R5, R227, c[0x0][0x36c], R240, 0x2, P0 ;  /* 0x0000db00e3057a11 */ /* 0x000fca00000f14f0 */
[----:B------:R1:W5:Y:S01]  /*1b00*/  LDG.E R11, [R4.64] ;  /* 0x00000006040b7981 */ /* 0x000362000c1e1900 */
[----:B------:R-:W-:Y:S05]  /*1b10*/  BRA `(.L_x_3583) ;  /* 0x0000005000007947 */ /* 0x000fea0003800000 */
.L_x_3582:
[----:B------:R-:W-:Y:S01]  /*1b20*/  MOV R11, c[0x0][0x1d0] ;  /* 0x00007400000b7a02 */ /* 0x000fe20000000f00 */
[----:B------:R-:W-:Y:S05]  /*1b30*/  @!P6 BRA `(.L_x_3583) ;  /* 0x000000300000e947 */ /* 0x000fea0003800000 */
[----:B---3--:R-:W2:Y:S04]  /*1b40*/  LDG.E R6, [R4.64] ;  /* 0x0000000604067981 */ /* 0x008ea8000c1e1900 */
[----:B------:R-:W2:Y:S02]  /*1b50*/  LDG.E R0, [R4.64+0x4] ;  /* 0x0000040604007981 */ /* 0x000ea4000c1e1900 */
[----:B--2---:R-:W-:Y:S02]  /*1b60*/  IADD3 R11, -R6, R0, RZ ;  /* 0x00000000060b7210 */ /* 0x004fe40007ffe1ff */
.L_x_3583:
        /* <DEDUP_REMOVED lines=69> */
.L_x_3585:
[----:B------:R-:W-:Y:S05]  /*1fc0*/  BSYNC B0 ;  /* 0x0000000000007941 */ /* 0x000fea0003800000 */
.L_x_3584:
        /* <DEDUP_REMOVED lines=112> */
[C---:B------:R-:W-:Y:S01]  /*26d0*/  IMAD.X R107, R13.reuse, 0x1, R11, P0 ;  /* 0x000000010d6b7824 */ /* 0x040fe200000e060b */
        /* <DEDUP_REMOVED lines=109> */
.L_x_3605:
        /* <DEDUP_REMOVED lines=72> */
.L_x_3591:
[----:B------:R-:W-:Y:S05]  /*3230*/  BSYNC B0 ;  /* 0x0000000000007941 */ /* 0x000fea0003800000 */
.L_x_3590:
        /* <DEDUP_REMOVED lines=77> */
.L_x_3594:
[----:B------:R-:W-:Y:S05]  /*3710*/  BSYNC B0 ;  /* 0x0000000000007941 */ /* 0x000fea0003800000 */
.L_x_3593:
        /* <DEDUP_REMOVED lines=56> */
.L_x_3596:
[----:B------:R-:W-:Y:S05]  /*3aa0*/  BSYNC B0 ;  /* 0x0000000000007941 */ /* 0x000fea0003800000 */
.L_x_3595:
        /* <DEDUP_REMOVED lines=56> */
.L_x_3598:
[----:B------:R-:W-:Y:S05]  /*3e30*/  BSYNC B0 ;  /* 0x0000000000007941 */ /* 0x000fea0003800000 */
.L_x_3597:
        /* <DEDUP_REMOVED lines=56> */
.L_x_3589:
        /* <DEDUP_REMOVED lines=31> */
.L_x_3600:
[----:B------:R-:W-:Y:S05]  /*43b0*/  BSYNC B0 ;  /* 0x0000000000007941 */ /* 0x000fea0003800000 */
.L_x_3599:
        /* <DEDUP_REMOVED lines=137> */
.L_x_3602:
[----:B------:R-:W-:Y:S05]  /*4c50*/  BSYNC B0 ;  /* 0x0000000000007941 */ /* 0x000fea0003800000 */
.L_x_3601:
        /* <DEDUP_REMOVED lines=117> */
.L_x_3588:
        /* <DEDUP_REMOVED lines=21> */
.L_x_3592:
[----:B------:R-:W-:Y:S05]  /*5500*/  BSYNC B1 ;  /* 0x0000000000017941 */ /* 0x000fea0003800000 */
.L_x_3587:
        /* <DEDUP_REMOVED lines=55> */
.L_x_3604:
[----:B-1----:R-:W-:Y:S05]  /*5880*/  BSYNC B0 ;  /* 0x0000000000007941 */ /* 0x002fea0003800000 */
.L_x_3603:
        /* <DEDUP_REMOVED lines=22> */
.L_x_3586:
        /* <DEDUP_REMOVED lines=46> */
.L_x_3607:
[----:B------:R-:W-:Y:S05]  /*5cd0*/  BSYNC B0 ;  /* 0x0000000000007941 */ /* 0x000fea0003800000 */
.L_x_3606:
        /* <DEDUP_REMOVED lines=148> */
[C---:B------:R-:W-:Y:S02]  /*6620*/  IMAD R5, R238.reuse, c[0x0][0x1ec], R7 ;  /* 0x00007b00ee057a24 */ /* 0x040fe400078e0207 */
        /* <DEDUP_REMOVED lines=23> */
.L_x_3758:
[----:B------:R-:W-:Y:S05]  /*67a0*/  BRA.DIV ~URZ, `(.L_x_3610) ;  /* 0x000156d27f007947 */ /* 0x000fea000b800000 */
[----:B------:R3:W4:Y:S02]  /*67b0*/  SHFL.IDX PT, R0, R17, RZ, 0x181f ;  /* 0x00181fff11007589 */ /* 0x00072400000e0000 */
.L_x_3759:
        /* <DEDUP_REMOVED lines=28> */
.L_x_3612:
[----:B------:R-:W-:Y:S05]  /*6980*/  BSYNC B0 ;  /* 0x0000000000007941 */ /* 0x000fea0003800000 */
.L_x_3611:
[----:B------:R-:W-:Y:S05]  /*6990*/  BRA.DIV ~URZ, `(.L_x_3613) ;  /* 0x000155427f007947 */ /* 0x000fea000b800000 */
[----:B--2---:R2:W1:Y:S04]  /*69a0*/  SHFL.IDX PT, R12, R14, 0x1, 0x181f ;  /* 0x00381f000e0c7f89 */ /* 0x00446800000e0000 */
[----:B----4-:R2:W4:Y:S02]  /*69b0*/  SHFL.IDX PT, R0, R17, 0x1, 0x181f ;  /* 0x00381f0011007f89 */ /* 0x01052400000e0000 */
.L_x_3760:
        /* <DEDUP_REMOVED lines=22> */
.L_x_3615:
[----:B------:R-:W-:Y:S05]  /*6b20*/  BSYNC B0 ;  /* 0x0000000000007941 */ /* 0x000fea0003800000 */
.L_x_3614:
[----:B------:R-:W-:Y:S05]  /*6b30*/  BRA.DIV ~URZ, `(.L_x_3616) ;  /* 0x000154627f007947 */ /* 0x000fea000b800000 */
[----:B-1----:R1:W2:Y:S02]  /*6b40*/  SHFL.IDX PT, R12, R14, 0x2, 0x181f ;  /* 0x00581f000e0c7f89 */ /* 0x0022a400000e0000 */
.L_x_3761:
[----:B------:R-:W-:Y:S05]  /*6b50*/  BRA.DIV ~URZ, `(.L_x_3617) ;  /* 0x000154b27f007947 */ /* 0x000fea000b800000 */
[----:B----4-:R4:W1:Y:S02]  /*6b60*/  SHFL.IDX PT, R0, R17, 0x2, 0x181f ;  /* 0x00581f0011007f89 */ /* 0x01086400000e0000 */
.L_x_3762:
        /* <DEDUP_REMOVED lines=22> */
.L_x_3619:
[----:B------:R-:W-:Y:S05]  /*6cd0*/  BSYNC B0 ;  /* 0x0000000000007941 */ /* 0x000fea0003800000 */
.L_x_3618:
[----:B------:R-:W-:Y:S05]  /*6ce0*/  BRA.DIV ~URZ, `(.L_x_3620) ;  /* 0x000153827f007947 */ /* 0x000fea000b800000 */
[----:B--2---:R2:W3:Y:S04]  /*6cf0*/  SHFL.IDX PT, R12, R14, 0x3, 0x181f ;  /* 0x00781f000e0c7f89 */ /* 0x0044e800000e0000 */
[----:B-1----:R2:W1:Y:S02]  /*6d00*/  SHFL.IDX PT, R0, R17, 0x3, 0x181f ;  /* 0x00781f0011007f89 */ /* 0x00246400000e0000 */
.L_x_3763:
        /* <DEDUP_REMOVED lines=46> */
.L_x_3622:
[----:B------:R-:W-:Y:S05]  /*6ff0*/  BSYNC B0 ;  /* 0x0000000000007941 */ /* 0x000fea0003800000 */
.L_x_3621:
[----:B------:R-:W-:Y:S01]  /*7000*/  ISETP.LT.AND P0, PT, RZ, c[0x0][0x27c], PT ;  /* 0x00009f00ff007a0c */ /* 0x000fe20003f01270 */
[----:B------:R-:W0:Y:S01]  /*7010*/  LDGDEPBAR ;  /* 0x00000000000079af */ /* 0x000e220000000000 */
[----:B------:R-:W-:-:S11]  /*7020*/  MOV R133, c[0x0][0x2c4] ;  /* 0x0000b10000857a02 */ /* 0x000fd60000000f00 */
[----:B------:R-:W-:Y:S05]  /*7030*/  @P0 BRA `(.L_x_3623) ;  /* 0x0000002000000947 */ /* 0x000fea0003800000 */
[----:B------:R-:W-:-:S04]  /*7040*/  DEPBAR.LE SB0, 0x1 ;  /* 0x000080400000791a */ /* 0x000fc80000000000 */
[----:B------:R-:W-:Y:S05]  /*7050*/  BRA `(.L_x_3624) ;  /* 0x0000966000007947 */ /* 0x000fea0003800000 */
.L_x_3623:
        /* <DEDUP_REMOVED lines=103> */
.L_x_3627:
[----:B------:R-:W-:Y:S05]  /*76d0*/  BSYNC B0 ;  /* 0x0000000000007941 */ /* 0x000fea0003800000 */
.L_x_3626:
        /* <DEDUP_REMOVED lines=84> */
.L_x_3629:
[----:B------:R-:W-:Y:S05]  /*7c20*/  BSYNC B0 ;  /* 0x0000000000007941 */ /* 0x000fea0003800000 */
.L_x_3628:
        /* <DEDUP_REMOVED lines=86> */
.L_x_3631:
[----:B------:R-:W-:Y:S05]  /*8190*/  BSYNC B0 ;  /* 0x0000000000007941 */ /* 0x000fea0003800000 */
.L_x_3630:
        /* <DEDUP_REMOVED lines=82> */
.L_x_3633:
[----:B------:R-:W-:Y:S05]  /*86c0*/  BSYNC B0 ;  /* 0x0000000000007941 */ /* 0x000fea0003800000 */
.L_x_3632:
        /* <DEDUP_REMOVED lines=82> */
.L_x_3637:
[----:B------:R-:W-:Y:S05]  /*8bf0*/  BSYNC B0 ;  /* 0x0000000000007941 */ /* 0x000fea0003800000 */
.L_x_3636:
        /* <DEDUP_REMOVED lines=49> */
.L_x_3639:
[----:B------:R-:W-:Y:S05]  /*8f10*/  BSYNC B0 ;  /* 0x0000000000007941 */ /* 0x000fea0003800000 */
.L_x_3638:
        /* <DEDUP_REMOVED lines=49> */
.L_x_3641:
[----:B------:R-:W-:Y:S05]  /*9230*/  BSYNC B0 ;  /* 0x0000000000007941 */ /* 0x000fea0003800000 */
.L_x_3640:
        /* <DEDUP_REMOVED lines=48> */
.L_x_3635:
[----:B------:R-:W-:Y:S05]  /*9540*/  BSYNC B1 ;  /* 0x0000000000017941 */ /* 0x000fea0003800000 */
.L_x_3634:
        /* <DEDUP_REMOVED lines=52> */
.L_x_3645:
[----:B------:R-:W-:Y:S05]  /*9890*/  BSYNC B0 ;  /* 0x0000000000007941 */ /* 0x000fea0003800000 */
.L_x_3644:
        /* <DEDUP_REMOVED lines=49> */
.L_x_3647:
[----:B------:R-:W-:Y:S05]  /*9bb0*/  BSYNC B0 ;  /* 0x0000000000007941 */ /* 0x000fea0003800000 */
.L_x_3646:
        /* <DEDUP_REMOVED lines=49> */
.L_x_3649:
[----:B------:R-:W-:Y:S05]  /*9ed0*/  BSYNC B0 ;  /* 0x0000000000007941 */ /* 0x000fea0003800000 */
.L_x_3648:
        /* <DEDUP_REMOVED lines=48> */
.L_x_3643:
[----:B------:R-:W-:Y:S05]  /*a1e0*/  BSYNC B1 ;  /* 0x0000000000017941 */ /* 0x000fea0003800000 */
.L_x_3642:
        /* <DEDUP_REMOVED lines=52> */
.L_x_3653:
[----:B------:R-:W-:Y:S05]  /*a530*/  BSYNC B0 ;  /* 0x0000000000007941 */ /* 0x000fea0003800000 */
.L_x_3652:
        /* <DEDUP_REMOVED lines=49> */
.L_x_3655:
[----:B------:R-:W-:Y:S05]  /*a850*/  BSYNC B0 ;  /* 0x0000000000007941 */ /* 0x000fea0003800000 */
.L_x_3654:
        /* <DEDUP_REMOVED lines=49> */
.L_x_3657:
[----:B------:R-:W-:Y:S05]  /*ab70*/  BSYNC B0 ;  /* 0x0000000000007941 */ /* 0x000fea0003800000 */
.L_x_3656:
        /* <DEDUP_REMOVED lines=48> */
.L_x_3651:
[----:B------:R-:W-:Y:S05]  /*ae80*/  BSYNC B1 ;  /* 0x0000000000017941 */ /* 0x000fea0003800000 */
.L_x_3650:
        /* <DEDUP_REMOVED lines=51> */
.L_x_3660:
[----:B------:R-:W-:Y:S05]  /*b1c0*/  BSYNC B0 ;  /* 0x0000000000007941 */ /* 0x000fea0003800000 */
.L_x_3659:
        /* <DEDUP_REMOVED lines=49> */
.L_x_3662:
[----:B------:R-:W-:Y:S05]  /*b4e0*/  BSYNC B0 ;  /* 0x0000000000007941 */ /* 0x000fea0003800000 */
.L_x_3661:
        /* <DEDUP_REMOVED lines=49> */
.L_x_3664:
[----:B------:R-:W-:Y:S05]  /*b800*/  BSYNC B0 ;  /* 0x0000000000007941 */ /* 0x000fea0003800000 */
.L_x_3663:
        /* <DEDUP_REMOVED lines=49> */
.L_x_3625:
        /* <DEDUP_REMOVED lines=60> */
.L_x_3666:
[----:B------:R-:W-:Y:S05]  /*bee0*/  BSYNC B0 ;  /* 0x0000000000007941 */ /* 0x000fea0003800000 */
.L_x_3665:
        /* <DEDUP_REMOVED lines=64> */
.L_x_3668:
[----:B--23--:R-:W-:Y:S05]  /*c2f0*/  BSYNC B0 ;  /* 0x0000000000007941 */ /* 0x00cfea0003800000 */
.L_x_3667:
        /* <DEDUP_REMOVED lines=66> */
.L_x_3670:
[----:B--2---:R-:W-:Y:S05]  /*c720*/  BSYNC B0 ;  /* 0x0000000000007941 */ /* 0x004fea0003800000 */
.L_x_3669:
        /* <DEDUP_REMOVED lines=64> */
.L_x_3672:
[----:B--23--:R-:W-:Y:S05]  /*cb30*/  BSYNC B0 ;  /* 0x0000000000007941 */ /* 0x00cfea0003800000 */
.L_x_3671:
        /* <DEDUP_REMOVED lines=140> */
.L_x_3676:
[----:B------:R-:W-:Y:S05]  /*d400*/  BSYNC B0 ;  /* 0x0000000000007941 */ /* 0x000fea0003800000 */
.L_x_3675:
        /* <DEDUP_REMOVED lines=112> */
.L_x_3674:
[----:B------:R-:W-:Y:S05]  /*db10*/  BSYNC B1 ;  /* 0x0000000000017941 */ /* 0x000fea0003800000 */
.L_x_3673:
        /* <DEDUP_REMOVED lines=119> */
.L_x_3680:
[----:B------:R-:W-:Y:S05]  /*e290*/  BSYNC B0 ;  /* 0x0000000000007941 */ /* 0x000fea0003800000 */
.L_x_3679:
        /* <DEDUP_REMOVED lines=112> */
.L_x_3678:
[----:B------:R-:W-:Y:S05]  /*e9a0*/  BSYNC B1 ;  /* 0x0000000000017941 */ /* 0x000fea0003800000 */
.L_x_3677:
        /* <DEDUP_REMOVED lines=119> */
.L_x_3684:
[----:B------:R-:W-:Y:S05]  /*f120*/  BSYNC B0 ;  /* 0x0000000000007941 */ /* 0x000fea0003800000 */
.L_x_3683:
        /* <DEDUP_REMOVED lines=112> */
.L_x_3682:
[----:B------:R-:W-:Y:S05]  /*f830*/  BSYNC B1 ;  /* 0x0000000000017941 */ /* 0x000fea0003800000 */
.L_x_3681:
        /* <DEDUP_REMOVED lines=118> */
.L_x_3686:
[----:B------:R-:W-:Y:S05]  /*ffa0*/  BSYNC B0 ;  /* 0x0000000000007941 */ /* 0x000fea0003800000 */
.L_x_3685:
        /* <DEDUP_REMOVED lines=112> */
.L_x_3658:
[----:B------:R-:W-:Y:S05]  /*106b0*/  BSYNC B2 ;  /* 0x0000000000027941 */ /* 0x000fea0003800000 */
.L_x_3624:
        /* <DEDUP_REMOVED lines=16> */
[----:B------:R-:W-:Y:S01]  /*107c0*/  LDSM.16.M88.4 R4, [R189] ;  /* 0x00000000bd04783b */ /* 0x000fe20000000200 */
[----:B------:R-:W-:-:S02]  /*107d0*/  ISETP.NE.AND P3, PT, R133, 0x1, PT ;  /* 0x000000018500780c */ /* 0x000fc40003f65270 */
[----:B------:R-:W-:Y:S01]  /*107e0*/  ISETP.NE.U32.OR P0, PT, R0, 0x1, !P0 ;  /* 0x000000010000780c */ /* 0x000fe20004705470 */
[----:B--2---:R-:W1:Y:S02]  /*107f0*/  LDSM.16.M88.4 R12, [R184] ;  /* 0x00000000b80c783b */ /* 0x004e640000000200 */
[----:B------:R-:W-:Y:S01]  /*10800*/  @P1 IADD3 R193, R184, -0x20, RZ ;  /* 0xffffffe0b8c11810 */ /* 0x000fe20007ffe0ff */
[----:B------:R-:W-:Y:S01]  /*10810*/  IMAD.MOV.U32 R0, RZ, RZ, 0x40 ;  /* 0x00000040ff007424 */ /* 0x000fe200078e00ff */
[----:B------:R-:W-:Y:S01]  /*10820*/  LOP3.LUT P1, RZ, R123, 0x4, RZ, 0xc0, !PT ;  /* 0x000000047bff7812 */ /* 0x000fe2000782c0ff */
[----:B----4-:R-:W2:Y:S03]  /*10830*/  LDSM.16.M88.4 R16, [R184+0x800] ;  /* 0x00080000b810783b */ /* 0x010ea60000000200 */
[----:B------:R-:W-:Y:S01]  /*10840*/  ISETP.LE.OR P1, PT, R52, R211, !P1 ;  /* 0x000000d33400720c */ /* 0x000fe20004f23670 */
[----:B------:R-:W-:Y:S01]  /*10850*/  LDSM.16.M88.4 R8, [R190] ;  /* 0x00000000be08783b */ /* 0x000fe20000000200 */
[----:B------:R-:W-:-:S03]  /*10860*/  SEL R0, R0, 0xffffffc0, !P2 ;  /* 0xffffffc000007807 */ /* 0x000fc60005000000 */
[----:B------:R-:W3:Y:S02]  /*10870*/  LDSM.16.M88.4 R20, [R193] ;  /* 0x00000000c114783b */ /* 0x000ee40000000200 */
[----:B------:R-:W-:Y:S02]  /*10880*/  IMAD.IADD R151, R184, 0x1, R0 ;  /* 0x00000001b8977824 */ /* 0x000fe400078e0200 */
[----:B------:R-:W4:Y:S01]  /*10890*/  LDSM.16.M88.4 R36, [R193+0x800] ;  /* 0x00080000c124783b */ /* 0x000f220000000200 */
        /* <DEDUP_REMOVED lines=14> */
[C---:B--2---:R-:W-:Y:S03]  /*10980*/  HMMA.16816.F32.BF16 R32, R4.reuse, R16, RZ ;  /* 0x000000100420723c */ /* 0x044fe600000418ff */
[----:B------:R-:W-:Y:S04]  /*10990*/  LDSM.16.M88.4 R12, [R192] ;  /* 0x00000000c00c783b */ /* 0x000fe80000000200 */
[----:B------:R-:W2:Y:S01]  /*109a0*/  LDSM.16.M88.4 R40, [R151] ;  /* 0x000000009728783b */ /* 0x000ea20000000200 */
[----:B------:R-:W-:Y:S03]  /*109b0*/  HMMA.16816.F32.BF16 R16, R4, R18, RZ ;  /* 0x000000120410723c */ /* 0x000fe600000418ff */
[----:B------:R-:W2:Y:S04]  /*109c0*/  LDSM.16.M88.4 R44, [R151+0x800] ;  /* 0x00080000972c783b */ /* 0x000ea80000000200 */
[----:B------:R-:W-:Y:S01]  /*109d0*/  LDSM.16.M88.4 R4, [R191] ;  /* 0x00000000bf04783b */ /* 0x000fe20000000200 */
[C---:B---3--:R-:W-:Y:S03]  /*109e0*/  HMMA.16816.F32.BF16 R24, R8.reuse, R20, R24 ;  /* 0x000000140818723c */ /* 0x048fe60000041818 */
[----:B------:R-:W-:Y:S04]  /*109f0*/  LDSM.16.M88.4 R48, [R150] ;  /* 0x000000009630783b */ /* 0x000fe80000000200 */
[----:B------:R-:W0:Y:S01]  /*10a00*/  LDGDEPBAR ;  /* 0x00000000000079af */ /* 0x000e220000000000 */
[----:B------:R-:W-:Y:S01]  /*10a10*/  HMMA.16816.F32.BF16 R28, R8, R22, R28 ;  /* 0x00000016081c723c */ /* 0x000fe2000004181c */
[----:B-1----:R-:W-:-:S02]  /*10a20*/  IMAD.IADD R2, R239, 0x1, R233 ;  /* 0x00000001ef027824 */ /* 0x002fc400078e02e9 */
[----:B------:R-:W-:Y:S01]  /*10a30*/  LDSM.16.M88.4 R20, [R150+0x800] ;  /* 0x000800009614783b */ /* 0x000fe20000000200 */
[----:B------:R-:W-:Y:S02]  /*10a40*/  IMAD.MOV.U32 R3, RZ, RZ, -0x20 ;  /* 0xffffffe0ff037424 */ /* 0x000fe400078e00ff */
[----:B------:R-:W-:Y:S02]  /*10a50*/  @P3 IMAD.HI.U32 R0, R2, c[0x0][0x2c8], RZ ;  /* 0x0000b20002003a27 */ /* 0x000fe400078e00ff */
[----:B----4-:R-:W-:Y:S02]  /*10a60*/  HMMA.16816.F32.BF16 R32, R8, R36, R32 ;  /* 0x000000240820723c */ /* 0x010fe40000041820 */
[----:B------:R-:W-:Y:S01]  /*10a70*/  IMAD R3, R108, R3, 0x1 ;  /* 0x000000016c037424 */ /* 0x000fe200078e0203 */
[----:B------:R-:W-:-:S04]  /*10a80*/  @P3 SHF.R.U32.HI R2, RZ, c[0x0][0x2cc], R0 ;  /* 0x0000b300ff023a19 */ /* 0x000fc80000011600 */
[----:B------:R-:W-:Y:S01]  /*10a90*/  IADD3 R3, -R217, R3, R236 ;  /* 0x00000003d9037210 */ /* 0x000fe20007ffe1ec */
[----:B------:R-:W-:Y:S01]  /*10aa0*/  HMMA.16816.F32.BF16 R16, R8, R38, R16 ;  /* 0x000000260810723c */ /* 0x000fe20000041810 */
[----:B------:R-:W-:Y:S03]  /*10ab0*/  LDSM.16.M88.4 R8, [R189+0x4000] ;  /* 0x00400000bd08783b */ /* 0x000fe60000000200 */
[----:B------:R-:W-:Y:S01]  /*10ac0*/  IMAD.IADD R3, R3, 0x1, -R237 ;  /* 0x0000000103037824 */ /* 0x000fe200078e0aed */
[----:B------:R-:W-:Y:S03]  /*10ad0*/  LDSM.16.M88.4 R36, [R184+0x1800] ;  /* 0x00180000b824783b */ /* 0x000fe60000000200 */
[C---:B--2---:R-:W-:Y:S01]  /*10ae0*/  HMMA.16816.F32.BF16 R24, R12.reuse, R40, R24 ;  /* 0x000000280c18723c */ /* 0x044fe20000041818 */
[----:B------:R-:W1:Y:S07]  /*10af0*/  SHFL.IDX PT, R0, R2, RZ, 0x1c1f ;  /* 0x001c1fff02007589 */ /* 0x000e6e00000e0000 */
[C---:B------:R-:W-:Y:S01]  /*10b00*/  HMMA.16816.F32.BF16 R28, R12.reuse, R42, R28 ;  /* 0x0000002a0c1c723c */ /* 0x040fe2000004181c */
[----:B------:R-:W2:Y:S07]  /*10b10*/  LDSM.16.M88.4 R40, [R184+0x1000] ;  /* 0x00100000b828783b */ /* 0x000eae0000000200 */
[C---:B------:R-:W-:Y:S08]  /*10b20*/  HMMA.16816.F32.BF16 R32, R12.reuse, R44, R32 ;  /* 0x0000002c0c20723c */ /* 0x040ff00000041820 */
[----:B------:R-:W-:Y:S01]  /*10b30*/  HMMA.16816.F32.BF16 R12, R12, R46, R16 ;  /* 0x0000002e0c0c723c */ /* 0x000fe20000041810 */
[----:B------:R-:W-:Y:S01]  /*10b40*/  LDSM.16.M88.4 R16, [R190+0x4000] ;  /* 0x00400000be10783b */ /* 0x000fe20000000200 */
[----:B-1----:R-:W-:-:S03]  /*10b50*/  IMAD.IADD R0, R3, 0x1, R0 ;  /* 0x0000000103007824 */ /* 0x002fc600078e0200 */
[----:B------:R-:W1:Y:S03]  /*10b60*/  LDSM.16.M88.4 R44, [R193+0x1000] ;  /* 0x00100000c12c783b */ /* 0x000e660000000200 */
[C---:B------:R-:W-:Y:S08]  /*10b70*/  HMMA.16816.F32.BF16 R24, R4.reuse, R48, R24 ;  /* 0x000000300418723c */ /* 0x040ff00000041818 */
[C---:B------:R-:W-:Y:S01]  /*10b80*/  HMMA.16816.F32.BF16 R28, R4.reuse, R50, R28 ;  /* 0x00000032041c723c */ /* 0x040fe2000004181c */
[----:B------:R-:W-:Y:S07]  /*10b90*/  LDSM.16.M88.4 R48, [R184+0x3000] ;  /* 0x00300000b830783b */ /* 0x000fee0000000200 */
[C---:B------:R-:W-:Y:S08]  /*10ba0*/  HMMA.16816.F32.BF16 R32, R4.reuse, R20, R32 ;  /* 0x000000140420723c */ /* 0x040ff00000041820 */
[----:B------:R-:W-:Y:S01]  /*10bb0*/  HMMA.16816.F32.BF16 R12, R4, R22, R12 ;  /* 0x00000016040c723c */ /* 0x000fe2000004180c */
[----:B------:R-:W3:Y:S04]  /*10bc0*/  LDSM.16.M88.4 R20, [R193+0x1800] ;  /* 0x00180000c114783b */ /* 0x000ee80000000200 */
[----:B------:R-:W-:Y:S03]  /*10bd0*/  LDSM.16.M88.4 R4, [R192+0x4000] ;  /* 0x00400000c004783b */ /* 0x000fe60000000200 */
[C---:B--2---:R-:W-:Y:S08]  /*10be0*/  HMMA.16816.F32.BF16 R24, R8.reuse, R40, R24 ;  /* 0x000000280818723c */ /* 0x044ff00000041818 */
[C---:B------:R-:W-:Y:S01]  /*10bf0*/  HMMA.16816.F32.BF16 R28, R8.reuse, R42, R28 ;  /* 0x0000002a081c723c */ /* 0x040fe2000004181c */
[----:B------:R-:W2:Y:S07]  /*10c00*/  LDSM.16.M88.4 R40, [R151+0x1000] ;  /* 0x001000009728783b */ /* 0x000eae0000000200 */
[C---:B------:R-:W-:Y:S08]  /*10c10*/  HMMA.16816.F32.BF16 R32, R8.reuse, R36, R32 ;  /* 0x000000240820723c */ /* 0x040ff00000041820 */
[----:B------:R-:W-:Y:S01]  /*10c20*/  HMMA.16816.F32.BF16 R8, R8, R38, R12 ;  /* 0x000000260808723c */ /* 0x000fe2000004180c */
[----:B------:R-:W4:Y:S04]  /*10c30*/  LDSM.16.M88.4 R36, [R151+0x1800] ;  /* 0x001800009724783b */ /* 0x000f280000000200 */
[----:B------:R-:W-:Y:S03]  /*10c40*/  LDSM.16.M88.4 R12, [R191+0x4000] ;  /* 0x00400000bf0c783b */ /* 0x000fe60000000200 */
[C---:B-1----:R-:W-:Y:S08]  /*10c50*/  HMMA.16816.F32.BF16 R24, R16.reuse, R44, R24 ;  /* 0x0000002c1018723c */ /* 0x042ff00000041818 */
[C---:B------:R-:W-:Y:S01]  /*10c60*/  HMMA.16816.F32.BF16 R28, R16.reuse, R46, R28 ;  /* 0x0000002e101c723c */ /* 0x040fe2000004181c */
[----:B------:R-:W1:Y:S07]  /*10c70*/  LDSM.16.M88.4 R44, [R150+0x1000] ;  /* 0x00100000962c783b */ /* 0x000e6e0000000200 */
[C---:B---3--:R-:W-:Y:S08]  /*10c80*/  HMMA.16816.F32.BF16 R32, R16.reuse, R20, R32 ;  /* 0x000000141020723c */ /* 0x048ff00000041820 */
[----:B------:R-:W-:Y:S01]  /*10c90*/  HMMA.16816.F32.BF16 R8, R16, R22, R8 ;  /* 0x000000161008723c */ /* 0x000fe20000041808 */
[----:B------:R-:W3:Y:S04]  /*10ca0*/  LDSM.16.M88.4 R20, [R150+0x1800] ;  /* 0x001800009614783b */ /* 0x000ee80000000200 */
[----:B------:R-:W-:Y:S03]  /*10cb0*/  LDSM.16.M88.4 R16, [R189+0x8000] ;  /* 0x00800000bd10783b */ /* 0x000fe60000000200 */
[C---:B--2---:R-:W-:Y:S08]  /*10cc0*/  HMMA.16816.F32.BF16 R24, R4.reuse, R40, R24 ;  /* 0x000000280418723c */ /* 0x044ff00000041818 */
[C---:B------:R-:W-:Y:S01]  /*10cd0*/  HMMA.16816.F32.BF16 R28, R4.reuse, R42, R28 ;  /* 0x0000002a041c723c */ /* 0x040fe2000004181c */
[----:B------:R-:W2:Y:S07]  /*10ce0*/  LDSM.16.M88.4 R40, [R184+0x2000] ;  /* 0x00200000b828783b */ /* 0x000eae0000000200 */
[C---:B----4-:R-:W-:Y:S08]  /*10cf0*/  HMMA.16816.F32.BF16 R32, R4.reuse, R36, R32 ;  /* 0x000000240420723c */ /* 0x050ff00000041820 */
        /* <DEDUP_REMOVED lines=23> */
[----:B------:R-:W3:Y:S03]  /*10e70*/  LDSM.16.M88.4 R12, [R189+0xc000] ;  /* 0x00c00000bd0c783b */ /* 0x000ee60000000200 */
[C---:B--2---:R-:W-:Y:S08]  /*10e80*/  HMMA.16816.F32.BF16 R24, R4.reuse, R40, R24 ;  /* 0x000000280418723c */ /* 0x044ff00000041818 */
[C---:B------:R-:W-:Y:S01]  /*10e90*/  HMMA.16816.F32.BF16 R28, R4.reuse, R42, R28 ;  /* 0x0000002a041c723c */ /* 0x040fe2000004181c */
[----:B------:R-:W2:Y:S07]  /*10ea0*/  LDSM.16.M88.4 R40, [R184+0x3800] ;  /* 0x00380000b828783b */ /* 0x000eae0000000200 */
[C---:B----4-:R-:W-:Y:S08]  /*10eb0*/  HMMA.16816.F32.BF16 R32, R4.reuse, R36, R32 ;  /* 0x000000240420723c */ /* 0x050ff00000041820 */
[----:B------:R-:W-:Y:S01]  /*10ec0*/  HMMA.16816.F32.BF16 R4, R4, R38, R8 ;  /* 0x000000260404723c */ /* 0x000fe20000041808 */
[----:B------:R-:W-:Y:S04]  /*10ed0*/  LDSM.16.M88.4 R8, [R190+0xc000] ;  /* 0x00c00000be08783b */ /* 0x000fe80000000200 */
[----:B------:R-:W-:Y:S03]  /*10ee0*/  LDSM.16.M88.4 R36, [R193+0x3800] ;  /* 0x00380000c124783b */ /* 0x000fe60000000200 */
[C---:B-1----:R-:W-:Y:S08]  /*10ef0*/  HMMA.16816.F32.BF16 R24, R16.reuse, R44, R24 ;  /* 0x0000002c1018723c */ /* 0x042ff00000041818 */
[C---:B------:R-:W-:Y:S01]  /*10f00*/  HMMA.16816.F32.BF16 R28, R16.reuse, R46, R28 ;  /* 0x0000002e101c723c */ /* 0x040fe2000004181c */
[----:B------:R-:W1:Y:S07]  /*10f10*/  LDSM.16.M88.4 R44, [R193+0x3000] ;  /* 0x00300000c12c783b */ /* 0x000e6e0000000200 */
[C---:B---3--:R-:W-:Y:S08]  /*10f20*/  HMMA.16816.F32.BF16 R32, R16.reuse, R20, R32 ;  /* 0x000000141020723c */ /* 0x048ff00000041820 */
[----:B------:R-:W-:Y:S01]  /*10f30*/  HMMA.16816.F32.BF16 R20, R16, R22, R4 ;  /* 0x000000161014723c */ /* 0x000fe20000041804 */
[----:B------:R-:W-:Y:S07]  /*10f40*/  LDSM.16.M88.4 R4, [R192+0xc000] ;  /* 0x00c00000c004783b */ /* 0x000fee0000000200 */
[C---:B------:R-:W-:Y:S08]  /*10f50*/  HMMA.16816.F32.BF16 R16, R12.reuse, R48, R24 ;  /* 0x000000300c10723c */ /* 0x040ff00000041818 */
[C---:B------:R-:W-:Y:S01]  /*10f60*/  HMMA.16816.F32.BF16 R28, R12.reuse, R50, R28 ;  /* 0x000000320c1c723c */ /* 0x040fe2000004181c */
[----:B------:R-:W3:Y:S07]  /*10f70*/  LDSM.16.M88.4 R48, [R151+0x3000] ;  /* 0x003000009730783b */ /* 0x000eee0000000200 */
[C---:B--2---:R-:W-:Y:S08]  /*10f80*/  HMMA.16816.F32.BF16 R32, R12.reuse, R40, R32 ;  /* 0x000000280c20723c */ /* 0x044ff00000041820 */
[----:B------:R-:W-:Y:S01]  /*10f90*/  HMMA.16816.F32.BF16 R24, R12, R42, R20 ;  /* 0x0000002a0c18723c */ /* 0x000fe20000041814 */
[----:B------:R-:W2:Y:S04]  /*10fa0*/  LDSM.16.M88.4 R40, [R151+0x3800] ;  /* 0x003800009728783b */ /* 0x000ea80000000200 */
[----:B------:R-:W-:Y:S03]  /*10fb0*/  LDSM.16.M88.4 R12, [R191+0xc000] ;  /* 0x00c00000bf0c783b */ /* 0x000fe60000000200 */
[C---:B-1----:R-:W-:Y:S08]  /*10fc0*/  HMMA.16816.F32.BF16 R16, R8.reuse, R44, R16 ;  /* 0x0000002c0810723c */ /* 0x042ff00000041810 */
[C---:B------:R-:W-:Y:S01]  /*10fd0*/  HMMA.16816.F32.BF16 R20, R8.reuse, R46, R28 ;  /* 0x0000002e0814723c */ /* 0x040fe2000004181c */
[----:B------:R-:W1:Y:S07]  /*10fe0*/  LDSM.16.M88.4 R44, [R150+0x3000] ;  /* 0x00300000962c783b */ /* 0x000e6e0000000200 */
[----:B------:R-:W-:Y:S01]  /*10ff0*/  HMMA.16816.F32.BF16 R28, R8, R36, R32 ;  /* 0x00000024081c723c */ /* 0x000fe20000041820 */
[----:B------:R-:W4:Y:S01]  /*11000*/  LDSM.16.M88.4 R32, [R150+0x3800] ;  /* 0x003800009620783b */ /* 0x000f220000000200 */
[----:B------:R-:W-:-:S06]  /*11010*/  DEPBAR.LE SB0, 0x0 ;  /* 0x000080000000791a */ /* 0x000fcc0000000000 */
[----:B------:R-:W-:Y:S08]  /*11020*/  HMMA.16816.F32.BF16 R8, R8, R38, R24 ;  /* 0x000000260808723c */ /* 0x000ff00000041818 */
[C---:B---3--:R-:W-:Y:S08]  /*11030*/  HMMA.16816.F32.BF16 R24, R4.reuse, R48, R16 ;  /* 0x000000300418723c */ /* 0x048ff00000041810 */
[C---:B------:R-:W-:Y:S08]  /*11040*/  HMMA.16816.F32.BF16 R20, R4.reuse, R50, R20 ;  /* 0x000000320414723c */ /* 0x040ff00000041814 */
[C---:B--2---:R-:W-:Y:S08]  /*11050*/  HMMA.16816.F32.BF16 R16, R4.reuse, R40, R28 ;  /* 0x000000280410723c */ /* 0x044ff0000004181c */
[----:B------:R-:W-:Y:S01]  /*11060*/  HMMA.16816.F32.BF16 R8, R4, R42, R8 ;  /* 0x0000002a0408723c */ /* 0x000fe20000041808 */
[----:B------:R-:W2:Y:S06]  /*11070*/  SHFL.IDX PT, R6, R2, 0x1, 0x1c1f ;  /* 0x003c1f0002067f89 */ /* 0x000eac00000e0000 */
[----:B------:R-:W-:Y:S01]  /*11080*/  IMAD.IADD R4, R52, 0x1, -R217 ;  /* 0x0000000134047824 */ /* 0x000fe200078e0ad9 */
[----:B-1----:R-:W-:Y:S04]  /*11090*/  HMMA.16816.F32.BF16 R28, R12, R44, R24 ;  /* 0x0000002c0c1c723c */ /* 0x002fe80000041818 */
[----:B------:R-:W-:-:S04]  /*110a0*/  IMNMX R0, R4, R0, PT ;  /* 0x0000000004007217 */ /* 0x000fc80003800200 */
[C---:B------:R-:W-:Y:S01]  /*110b0*/  HMMA.16816.F32.BF16 R20, R12.reuse, R46, R20 ;  /* 0x0000002e0c14723c */ /* 0x040fe20000041814 */
[----:B------:R-:W-:Y:S01]  /*110c0*/  BAR.SYNC.DEFER_BLOCKING 0x0 ;  /* 0x0000000000007b1d */ /* 0x000fe20000010000 */
[C---:B------:R-:W-:Y:S02]  /*110d0*/  ISETP.GT.AND P0, PT, R0.reuse, RZ, PT ;  /* 0x000000ff0000720c */ /* 0x040fe40003f04270 */
[C---:B------:R-:W-:Y:S02]  /*110e0*/  ISETP.GT.AND P1, PT, R0.reuse, 0x1, PT ;  /* 0x000000010000780c */ /* 0x040fe40003f24270 */
[----:B------:R-:W-:Y:S02]  /*110f0*/  ISETP.GT.AND P2, PT, R0, 0x11, PT ;  /* 0x000000110000780c */ /* 0x000fe40003f44270 */
[----:B----4-:R-:W-:Y:S01]  /*11100*/  HMMA.16816.F32.BF16 R16, R12, R32, R16 ;  /* 0x000000200c10723c */ /* 0x010fe20000041810 */
[----:B--2---:R-:W-:-:S07]  /*11110*/  IMAD.IADD R3, R3, 0x1, R6 ;  /* 0x0000000103037824 */ /* 0x004fce00078e0206 */
[----:B------:R-:W-:Y:S01]  /*11120*/  HMMA.16816.F32.BF16 R8, R12, R34, R8 ;  /* 0x000000220c08723c */ /* 0x000fe20000041808 */
[----:B------:R-:W-:Y:S02]  /*11130*/  FSEL R5, R28, -INF , P0 ;  /* 0xff8000001c057808 */ /* 0x000fe40000000000 */
[C---:B------:R-:W-:Y:S02]  /*11140*/  ISETP.GT.AND P0, PT, R0.reuse, 0x8, PT ;  /* 0x000000080000780c */ /* 0x040fe40003f04270 */
[----:B------:R-:W-:Y:S02]  /*11150*/  FSEL R7, R29, -INF , P1 ;  /* 0xff8000001d077808 */ /* 0x000fe40000800000 */
[----:B------:R-:W-:Y:S02]  /*11160*/  ISETP.GT.AND P1, PT, R0, 0x9, PT ;  /* 0x000000090000780c */ /* 0x000fe40003f24270 */
[----:B------:R-:W-:Y:S02]  /*11170*/  FSEL R12, R20, -INF , P0 ;  /* 0xff800000140c7808 */ /* 0x000fe40000000000 */
[----:B------:R-:W-:-:S02]  /*11180*/  FMNMX.FTZ R2, R5, R7, !PT ;  /* 0x0000000705027209 */ /* 0x000fc40007810000 */
[----:B------:R-:W-:Y:S02]  /*11190*/  ISETP.GT.AND P0, PT, R0, 0x10, PT ;  /* 0x000000100000780c */ /* 0x000fe40003f04270 */
[----:B------:R-:W-:Y:S02]  /*111a0*/  FSEL R15, R21, -INF , P1 ;  /* 0xff800000150f7808 */ /* 0x000fe40000800000 */
[----:B------:R-:W-:Y:S02]  /*111b0*/  FMNMX.FTZ R2, R12, R2, !PT ;  /* 0x000000020c027209 */ /* 0x000fe40007810000 */
        /* <DEDUP_REMOVED lines=8> */
[----:B------:R-:W-:-:S02]  /*11240*/  IMNMX R0, R4, R3, PT ;  /* 0x0000000304007217 */ /* 0x000fc40003800200 */
[----:B------:R-:W-:Y:S02]  /*11250*/  FSEL R26, R9, -INF , P0 ;  /* 0xff800000091a7808 */ /* 0x000fe40000000000 */
[----:B------:R-:W-:Y:S02]  /*11260*/  FMNMX.FTZ R2, R24, R2, !PT ;  /* 0x0000000218027209 */ /* 0x000fe40007810000 */
[C---:B------:R-:W-:Y:S02]  /*11270*/  ISETP.GT.AND P0, PT, R0.reuse, RZ, PT ;  /* 0x000000ff0000720c */ /* 0x040fe40003f04270 */
[----:B------:R-:W-:Y:S02]  /*11280*/  ISETP.GT.AND P2, PT, R0, 0x1, PT ;  /* 0x000000010000780c */ /* 0x000fe40003f44270 */
[----:B------:R-:W-:Y:S02]  /*11290*/  FMNMX.FTZ R2, R26, R2, !PT ;  /* 0x000000021a027209 */ /* 0x000fe40007810000 */
[----:B------:R-:W-:-:S02]  /*112a0*/  FSEL R9, R30, -INF , P0 ;  /* 0xff8000001e097808 */ /* 0x000fc40000000000 */
[C---:B------:R-:W-:Y:S01]  /*112b0*/  ISETP.GT.AND P1, PT, R0.reuse, 0x8, PT ;  /* 0x000000080000780c */ /* 0x040fe20003f24270 */
[----:B------:R-:W1:Y:S01]  /*112c0*/  SHFL.BFLY PT, R4, R2, 0x2, 0x1f ;  /* 0x0c401f0002047f89 */ /* 0x000e6200000e0000 */
[----:B------:R-:W-:Y:S02]  /*112d0*/  FSEL R13, R31, -INF , P2 ;  /* 0xff8000001f0d7808 */ /* 0x000fe40001000000 */
[----:B------:R-:W-:Y:S02]  /*112e0*/  ISETP.GT.AND P0, PT, R0, 0x9, PT ;  /* 0x000000090000780c */ /* 0x000fe40003f04270 */
[----:B------:R-:W-:Y:S02]  /*112f0*/  FSEL R14, R22, -INF , P1 ;  /* 0xff800000160e7808 */ /* 0x000fe40000800000 */
[----:B------:R-:W-:Y:S02]  /*11300*/  FMNMX.FTZ R3, R9, R13, !PT ;  /* 0x0000000d09037209 */ /* 0x000fe40007810000 */
[----:B------:R-:W-:-:S02]  /*11310*/  FSEL R20, R23, -INF , P0 ;  /* 0xff80000017147808 */ /* 0x000fc40000000000 */
[----:B------:R-:W-:Y:S02]  /*11320*/  ISETP.GT.AND P1, PT, R0, 0x10, PT ;  /* 0x000000100000780c */ /* 0x000fe40003f24270 */
[----:B------:R-:W-:Y:S02]  /*11330*/  FMNMX.FTZ R3, R14, R3, !PT ;  /* 0x000000030e037209 */ /* 0x000fe40007810000 */
[----:B------:R-:W-:Y:S02]  /*11340*/  ISETP.GT.AND P0, PT, R0, 0x11, PT ;  /* 0x000000110000780c */ /* 0x000fe40003f04270 */
[----:B------:R-:W-:Y:S02]  /*11350*/  FSEL R21, R18, -INF , P1 ;  /* 0xff80000012157808 */ /* 0x000fe40000800000 */
[----:B------:R-:W-:Y:S02]  /*11360*/  FMNMX.FTZ R3, R20, R3, !PT ;  /* 0x0000000314037209 */ /* 0x000fe40007810000 */
[----:B------:R-:W-:-:S02]  /*11370*/  FSEL R22, R19, -INF , P0 ;  /* 0xff80000013167808 */ /* 0x000fc40000000000 */
[C---:B------:R-:W-:Y:S02]  /*11380*/  ISETP.GT.AND P1, PT, R0.reuse, 0x18, PT ;  /* 0x000000180000780c */ /* 0x040fe40003f24270 */
[----:B------:R-:W-:Y:S02]  /*11390*/  FMNMX.FTZ R3, R21, R3, !PT ;  /* 0x0000000315037209 */ /* 0x000fe40007810000 */
[----:B------:R-:W-:Y:S02]  /*113a0*/  ISETP.GT.AND P0, PT, R0, 0x19, PT ;  /* 0x000000190000780c */ /* 0x000fe40003f04270 */
[----:B------:R-:W-:Y:S02]  /*113b0*/  FSEL R23, R10, -INF , P1 ;  /* 0xff8000000a177808 */ /* 0x000fe40000800000 */
[----:B------:R-:W-:Y:S02]  /*113c0*/  FMNMX.FTZ R0, R22, R3, !PT ;  /* 0x0000000316007209 */ /* 0x000fe40007810000 */
[----:B------:R-:W-:-:S02]  /*113d0*/  FSEL R27, R11, -INF , P0 ;  /* 0xff8000000b1b7808 */ /* 0x000fc40000000000 */
[----:B------:R-:W-:Y:S02]  /*113e0*/  FMNMX.FTZ R3, R23, R0, !PT ;  /* 0x0000000017037209 */ /* 0x000fe40007810000 */
[----:B-1----:R-:W-:Y:S02]  /*113f0*/  FMNMX.FTZ R0, R2, R4, !PT ;  /* 0x0000000402007209 */ /* 0x002fe40007810000 */
[----:B------:R-:W-:Y:S02]  /*11400*/  FMNMX.FTZ R2, R27, R3, !PT ;  /* 0x000000031b027209 */ /* 0x000fe40007810000 */
[----:B------:R-:W-:Y:S01]  /*11410*/  ISETP.GT.AND P0, PT, R108, R212, PT ;  /* 0x000000d46c00720c */ /* 0x000fe20003f04270 */
[----:B------:R-:W1:Y:S01]  /*11420*/  SHFL.BFLY PT, R3, R0, 0x1, 0x1f ;  /* 0x0c201f0000037f89 */ /* 0x000e6200000e0000 */
[----:B------:R-:W-:-:S03]  /*11430*/  LOP3.LUT P2, RZ, R216, 0x1, RZ, 0xc0, !PT ;  /* 0x00000001d8ff7812 */ /* 0x000fc6000784c0ff */
[----:B------:R-:W2:Y:S08]  /*11440*/  SHFL.BFLY PT, R4, R2, 0x2, 0x1f ;  /* 0x0c401f0002047f89 */ /* 0x000eb000000e0000 */
[----:B------:R-:W-:Y:S02]  /*11450*/  @P0 SHF.R.S32.HI R6, RZ, 0x1f, R202 ;  /* 0x0000001fff060819 */ /* 0x000fe400000114ca */
[----:B-1----:R-:W-:-:S02]  /*11460*/  FMNMX.FTZ R141, R0, R3, !PT ;  /* 0x00000003008d7209 */ /* 0x002fc40007810000 */
        /* <DEDUP_REMOVED lines=51> */
[----:B------:R-:W2:Y:S04]  /*117a0*/  LDSM.16.MT88.4 R8, [R185] ;  /* 0x00000000b908783b */ /* 0x000ea80000004200 */
[----:B------:R-:W-:Y:S04]  /*117b0*/  LDSM.16.MT88.4 R48, [R186+0x1000] ;  /* 0x00100000ba30783b */ /* 0x000fe80000004200 */
[----:B------:R-:W2:Y:S04]  /*117c0*/  LDSM.16.MT88.4 R56, [R188+0x1000] ;  /* 0x00100000bc38783b */ /* 0x000ea80000004200 */
[----:B------:R-:W2:Y:S01]  /*117d0*/  LDSM.16.MT88.4 R84, [R185+0x2000] ;  /* 0x00200000b954783b */ /* 0x000ea20000004200 */
[----:B-1----:R-:W-:-:S03]  /*117e0*/  FFMA.FTZ R3, R20, c[0x0][0x2d0], -R0 ;  /* 0x0000b40014037a23 */ /* 0x002fc60000010800 */
[----:B------:R-:W1:Y:S01]  /*117f0*/  LDSM.16.MT88.4 R100, [R188+0x2000] ;  /* 0x00200000bc64783b */ /* 0x000e620000004200 */
[----:B------:R3:W3:Y:S03]  /*11800*/  MUFU.EX2 R199, R3 ;  /* 0x0000000300c77308 */ /* 0x0006e60000000800 */
[----:B------:R-:W-:Y:S04]  /*11810*/  LDSM.16.MT88.4 R116, [R186+0x2800] ;  /* 0x00280000ba74783b */ /* 0x000fe80000004200 */
[----:B------:R-:W-:Y:S04]  /*11820*/  LDSM.16.MT88.4 R96, [R187+0x2000] ;  /* 0x00200000bb60783b */ /* 0x000fe80000004200 */
[----:B------:R-:W-:Y:S04]  /*11830*/  LDSM.16.MT88.4 R72, [R185+0x3000] ;  /* 0x00300000b948783b */ /* 0x000fe80000004200 */
[----:B------:R-:W-:Y:S01]  /*11840*/  LDSM.16.MT88.4 R68, [R186+0x1800] ;  /* 0x00180000ba44783b */ /* 0x000fe20000004200 */
[----:B---3--:R-:W-:Y:S01]  /*11850*/  FFMA.FTZ R3, R25, c[0x0][0x2d0], -R2 ;  /* 0x0000b40019037a23 */ /* 0x008fe20000010802 */
        /* <DEDUP_REMOVED lines=9> */
[--C-:B---3--:R-:W-:Y:S01]  /*118f0*/  FFMA.FTZ R3, R24, c[0x0][0x2d0], -R2.reuse ;  /* 0x0000b40018037a23 */ /* 0x108fe20000010802 */
[----:B--2---:R-:W-:Y:S01]  /*11900*/  F2FP.BF16.PACK_AB R128, R203, R209 ;  /* 0x000000d1cb80723e */ /* 0x004fe200000010ff */
[----:B------:R-:W-:-:S02]  /*11910*/  FFMA.FTZ R2, R26, c[0x0][0x2d0], -R2 ;  /* 0x0000b4001a027a23 */ /* 0x000fc40000010802 */
[----:B------:R2:W-:Y:S01]  /*11920*/  MUFU.EX2 R208, R3 ;  /* 0x0000000300d07308 */ /* 0x0005e20000000800 */
[C---:B----4-:R-:W-:Y:S07]  /*11930*/  HMMA.16816.F32.BF16 R64, R4.reuse, R76, RZ ;  /* 0x0000004c0440723c */ /* 0x050fee00000418ff */
[----:B------:R3:W4:Y:S01]  /*11940*/  MUFU.EX2 R200, R2 ;  /* 0x0000000200c87308 */ /* 0x0007220000000800 */
[----:B------:R-:W-:Y:S01]  /*11950*/  HMMA.16816.F32.BF16 R76, R4, R78, RZ ;  /* 0x0000004e044c723c */ /* 0x000fe200000418ff */
[----:B--2---:R-:W-:-:S07]  /*11960*/  FADD.FTZ R3, R226, R225 ;  /* 0x000000e1e2037221 */ /* 0x004fce0000010000 */
[----:B------:R-:W-:Y:S01]  /*11970*/  HMMA.16816.F32.BF16 R88, R4, R92, RZ ;  /* 0x0000005c0458723c */ /* 0x000fe200000418ff */
[----:B------:R-:W-:Y:S02]  /*11980*/  FADD.FTZ R3, R224, R3 ;  /* 0x00000003e0037221 */ /* 0x000fe40000010000 */
[----:B---3--:R-:W-:Y:S01]  /*11990*/  FFMA.FTZ R2, R21, c[0x0][0x2d0], -R0 ;  /* 0x0000b40015027a23 */ /* 0x008fe20000010800 */
[----:B----4-:R-:W-:-:S04]  /*119a0*/  F2FP.BF16.PACK_AB R130, R200, R208 ;  /* 0x000000d0c882723e */ /* 0x010fc800000010ff */
[----:B------:R-:W-:Y:S01]  /*119b0*/  HMMA.16816.F32.BF16 R176, R4, R60, RZ ;  /* 0x0000003c04b0723c */ /* 0x000fe200000418ff */
[----:B------:R-:W-:Y:S01]  /*119c0*/  FADD.FTZ R3, R210, R3 ;  /* 0x00000003d2037221 */ /* 0x000fe20000010000 */
[----:B------:R2:W-:Y:S03]  /*119d0*/  MUFU.EX2 R143, R2 ;  /* 0x00000002008f7308 */ /* 0x0005e60000000800 */
[----:B------:R-:W-:-:S03]  /*119e0*/  FADD.FTZ R3, R209, R3 ;  /* 0x00000003d1037221 */ /* 0x000fc60000010000 */
[C---:B------:R-:W-:Y:S08]  /*119f0*/  HMMA.16816.F32.BF16 R180, R4.reuse, R62, RZ ;  /* 0x0000003e04b4723c */ /* 0x040ff000000418ff */
[----:B------:R-:W-:Y:S01]  /*11a00*/  HMMA.16816.F32.BF16 R36, R4, R44, RZ ;  /* 0x0000002c0424723c */ /* 0x000fe200000418ff */
[----:B--2---:R-:W-:-:S04]  /*11a10*/  FFMA.FTZ R2, R22, c[0x0][0x2d0], -R0 ;  /* 0x0000b40016027a23 */ /* 0x004fc80000010800 */
[----:B------:R2:W3:Y:S03]  /*11a20*/  MUFU.EX2 R195, R2 ;  /* 0x0000000200c37308 */ /* 0x0004e60000000800 */
[C---:B------:R-:W-:Y:S08]  /*11a30*/  HMMA.16816.F32.BF16 R152, R4.reuse, R8, RZ ;  /* 0x000000080498723c */ /* 0x040ff000000418ff */
[----:B------:R-:W-:Y:S01]  /*11a40*/  HMMA.16816.F32.BF16 R52, R4, R56, RZ ;  /* 0x000000380434723c */ /* 0x000fe200000418ff */
[--C-:B--2---:R-:W-:Y:S01]  /*11a50*/  FFMA.FTZ R2, R23, c[0x0][0x2d0], -R0.reuse ;  /* 0x0000b40017027a23 */ /* 0x104fe20000010800 */
[----:B---3--:R-:W-:Y:S01]  /*11a60*/  F2FP.BF16.PACK_AB R129, R195, R143 ;  /* 0x0000008fc381723e */ /* 0x008fe200000010ff */
[----:B------:R-:W-:-:S05]  /*11a70*/  FFMA.FTZ R0, R27, c[0x0][0x2d0], -R0 ;  /* 0x0000b4001b007a23 */ /* 0x000fca0000010800 */
[C---:B------:R-:W-:Y:S01]  /*11a80*/  HMMA.16816.F32.BF16 R20, R4.reuse, R12, RZ ;  /* 0x0000000c0414723c */ /* 0x040fe200000418ff */
[----:B------:R2:W-:Y:S07]  /*11a90*/  MUFU.EX2 R194, R2 ;  /* 0x0000000200c27308 */ /* 0x0005ee0000000800 */
[C---:B------:R-:W-:Y:S01]  /*11aa0*/  HMMA.16816.F32.BF16 R12, R4.reuse, R14, RZ ;  /* 0x0000000e040c723c */ /* 0x040fe200000418ff */
[----:B------:R-:W3:Y:S07]  /*11ab0*/  MUFU.EX2 R142, R0 ;  /* 0x00000000008e7308 */ /* 0x000eee0000000800 */
[----:B------:R-:W-:Y:S01]  /*11ac0*/  HMMA.16816.F32.BF16 R80, R4, R84, RZ ;  /* 0x000000540450723c */ /* 0x000fe200000418ff */
[----:B--2---:R-:W-:-:S07]  /*11ad0*/  @P3 IMAD.HI.U32 R2, R233, c[0x0][0x2c8], RZ ;  /* 0x0000b200e9023a27 */ /* 0x004fce00078e00ff */
[----:B-1----:R-:W-:Y:S01]  /*11ae0*/  HMMA.16816.F32.BF16 R124, R4, R100, RZ ;  /* 0x00000064047c723c */ /* 0x002fe200000418ff */
[----:B---3--:R-:W-:Y:S01]  /*11af0*/  F2FP.BF16.PACK_AB R131, R142, R194 ;  /* 0x000000c28e83723e */ /* 0x008fe200000010ff */
        /* <DEDUP_REMOVED lines=88> */
.L_x_3688:
        /* <DEDUP_REMOVED lines=14> */
[----:B------:R-:W-:Y:S03]  /*12160*/  @!P0 IADD3 R2, R141, R2, RZ ;  /* 0x000000028d028210 */ /* 0x000fe60007ffe0ff */
[----:B------:R-:W1:Y:S01]  /*12170*/  LDSM.16.M88.4 R8, [R184] ;  /* 0x00000000b808783b */ /* 0x000e620000000200 */
[----:B------:R-:W-:Y:S02]  /*12180*/  @!P0 LEA.HI.X R2, R140, R223, R2, 0x5, P1 ;  /* 0x000000df8c028211 */ /* 0x000fe400008f2c02 */
[C---:B------:R-:W-:Y:S04]  /*12190*/  @!P0 LEA R140, P1, R0.reuse, c[0x0][0x1f8], 0x1 ;  /* 0x00007e00008c8a11 */ /* 0x040fe800078208ff */
[----:B------:R-:W2:Y:S01]  /*121a0*/  LDSM.16.M88.4 R160, [R184+0x800] ;  /* 0x00080000b8a0783b */ /* 0x000ea20000000200 */
[----:B------:R-:W-:Y:S02]  /*121b0*/  @!P0 LEA.HI.X R141, R0, c[0x0][0x1fc], R2, 0x1, P1 ;  /* 0x00007f00008d8a11 */ /* 0x000fe400008f0c02 */
[----:B------:R-:W-:Y:S04]  /*121c0*/  IADD3 R0, R239, R233, RZ ;  /* 0x000000e9ef007210 */ /* 0x000fe80007ffe0ff */
[----:B------:R-:W-:Y:S01]  /*121d0*/  LDSM.16.M88.4 R164, [R190] ;  /* 0x00000000bea4783b */ /* 0x000fe20000000200 */
[----:B------:R-:W-:Y:S05]  /*121e0*/  @P2 IMAD.HI.U32 R2, R0, c[0x0][0x2c8], RZ ;  /* 0x0000b20000022a27 */ /* 0x000fea00078e00ff */
[----:B------:R-:W-:Y:S01]  /*121f0*/  @P2 SHF.R.U32.HI R0, RZ, c[0x0][0x2cc], R2 ;  /* 0x0000b300ff002a19 */ /* 0x000fe20000011602 */
[----:B------:R-:W3:Y:S01]  /*12200*/  LDSM.16.M88.4 R168, [R193] ;  /* 0x00000000c1a8783b */ /* 0x000ee20000000200 */
[----:B------:R-:W-:Y:S05]  /*12210*/  MOV R2, 0xffffffe0 ;  /* 0xffffffe000027802 */ /* 0x000fea0000000f00 */
[----:B------:R-:W-:Y:S01]  /*12220*/  IMAD R2, R180, R2, 0x1 ;  /* 0x00000001b4027424 */ /* 0x000fe200078e0202 */
[----:B------:R-:W4:Y:S04]  /*12230*/  LDSM.16.M88.4 R172, [R194] ;  /* 0x00000000c2ac783b */ /* 0x000f280000000200 */
[----:B------:R-:W-:Y:S03]  /*12240*/  IADD3 R2, R236, R2, -R217 ;  /* 0x00000002ec027210 */ /* 0x000fe60007ffe8d9 */
[----:B------:R-:W-:Y:S01]  /*12250*/  @!PT LDS RZ, [RZ] ;  /* 0x00000000fffff984 */ /* 0x000fe20000000800 */
[----:B------:R-:W-:Y:S01]  /*12260*/  @!PT LDS RZ, [RZ] ;  /* 0x00000000fffff984 */ /* 0x000fe20000000800 */
[----:B------:R-:W-:Y:S01]  /*12270*/  @!PT LDS RZ, [RZ] ;  /* 0x00000000fffff984 */ /* 0x000fe20000000800 */
[----:B------:R5:W-:Y:S01]  /*12280*/  @!P0 LDGSTS.E.BYPASS.LTC128B.128 [R201+0x8080], [R140.64], !P3 ;  /* 0x080800008cc98fae */ /* 0x000be2000d901d46 */
[C---:B-1----:R-:W-:Y:S06]  /*12290*/  HMMA.16816.F32.BF16 R4, R16.reuse, R8, RZ ;  /* 0x000000081004723c */ /* 0x042fec00000418ff */
[----:B------:R5:W-:Y:S02]  /*122a0*/  @!P0 LDGSTS.E.BYPASS.LTC128B.128 [R201+0x9080], [R140.64+0x80], !P6 ;  /* 0x090800808cc98fae */ /* 0x000be4000f101d46 */
[C---:B------:R-:W-:Y:S05]  /*122b0*/  HMMA.16816.F32.BF16 R8, R16.reuse, R10, RZ ;  /* 0x0000000a1008723c */ /* 0x040fea00000418ff */
[----:B------:R5:W-:Y:S03]  /*122c0*/  @!P0 LDGSTS.E.BYPASS.LTC128B.128 [R201+0xa080], [R140.64+0x100], !P5 ;  /* 0x0a0801008cc98fae */ /* 0x000be6000e901d46 */
[C---:B--2---:R-:W-:Y:S04]  /*122d0*/  HMMA.16816.F32.BF16 R12, R16.reuse, R160, RZ ;  /* 0x000000a0100c723c */ /* 0x044fe800000418ff */
[----:B------:R5:W-:Y:S04]  /*122e0*/  @!P0 LDGSTS.E.BYPASS.LTC128B.128 [R201+0xb080], [R140.64+0x180], !P4 ;  /* 0x0b0801808cc98fae */ /* 0x000be8000e101d46 */
[----:B------:R-:W-:Y:S03]  /*122f0*/  HMMA.16816.F32.BF16 R16, R16, R162, RZ ;  /* 0x000000a21010723c */ /* 0x000fe600000418ff */
[----:B------:R-:W-:Y:S05]  /*12300*/  LDSM.16.M88.4 R160, [R192] ;  /* 0x00000000c0a0783b */ /* 0x000fea0000000200 */
[C---:B---3--:R-:W-:Y:S02]  /*12310*/  HMMA.16816.F32.BF16 R4, R164.reuse, R168, R4 ;  /* 0x000000a8a404723c */ /* 0x048fe40000041804 */
[----:B------:R-:W1:Y:S06]  /*12320*/  LDSM.16.M88.4 R176, [R151] ;  /* 0x0000000097b0783b */ /* 0x000e6c0000000200 */
[C---:B------:R-:W-:Y:S01]  /*12330*/  HMMA.16816.F32.BF16 R8, R164.reuse, R170, R8 ;  /* 0x000000aaa408723c */ /* 0x040fe20000041808 */
[----:B------:R-:W2:Y:S07]  /*12340*/  LDSM.16.M88.4 R168, [R151+0x800] ;  /* 0x0008000097a8783b */ /* 0x000eae0000000200 */
[C---:B----4-:R-:W-:Y:S01]  /*12350*/  HMMA.16816.F32.BF16 R12, R164.reuse, R172, R12 ;  /* 0x000000aca40c723c */ /* 0x050fe2000004180c */
[----:B------:R-:W0:Y:S07]  /*12360*/  LDGDEPBAR ;  /* 0x00000000000079af */ /* 0x000e2e0000000000 */
[----:B------:R-:W-:Y:S01]  /*12370*/  HMMA.16816.F32.BF16 R16, R164, R174, R16 ;  /* 0x000000aea410723c */ /* 0x000fe20000041810 */
[----:B------:R-:W-:Y:S07]  /*12380*/  LDSM.16.M88.4 R164, [R191] ;  /* 0x00000000bfa4783b */ /* 0x000fee0000000200 */
[----:B------:R-:W3:Y:S07]  /*12390*/  LDSM.16.M88.4 R172, [R150] ;  /* 0x0000000096ac783b */ /* 0x000eee0000000200 */
[----:B-----5:R-:W-:Y:S01]  /*123a0*/  SHFL.IDX PT, R141, R0, 0x1, 0x1c1f ;  /* 0x003c1f00008d7f89 */ /* 0x020fe200000e0000 */
[C---:B-1----:R-:W-:Y:S06]  /*123b0*/  HMMA.16816.F32.BF16 R4, R160.reuse, R176, R4 ;  /* 0x000000b0a004723c */ /* 0x042fec0000041804 */
[----:B------:R1:W4:Y:S02]  /*123c0*/  SHFL.IDX PT, R140, R0, RZ, 0x1c1f ;  /* 0x001c1fff008c7589 */ /* 0x00032400000e0000 */
[C---:B------:R-:W-:Y:S05]  /*123d0*/  HMMA.16816.F32.BF16 R8, R160.reuse, R178, R8 ;  /* 0x000000b2a008723c */ /* 0x040fea0000041808 */
[----:B------:R-:W5:Y:S03]  /*123e0*/  LDSM.16.M88.4 R176, [R150+0x800] ;  /* 0x0008000096b0783b */ /* 0x000f660000000200 */
[C---:B--2---:R-:W-:Y:S08]  /*123f0*/  HMMA.16816.F32.BF16 R12, R160.reuse, R168, R12 ;  /* 0x000000a8a00c723c */ /* 0x044ff0000004180c */
[----:B------:R-:W-:Y:S01]  /*12400*/  HMMA.16816.F32.BF16 R16, R160, R170, R16 ;  /* 0x000000aaa010723c */ /* 0x000fe20000041810 */
[----:B------:R-:W-:Y:S03]  /*12410*/  LDSM.16.M88.4 R160, [R189+0x4000] ;  /* 0x00400000bda0783b */ /* 0x000fe60000000200 */
[----:B-1----:R-:W-:Y:S04]  /*12420*/  IADD3 R0, R2, -R237, RZ ;  /* 0x800000ed02007210 */ /* 0x002fe80007ffe0ff */
[C---:B---3--:R-:W-:Y:S01]  /*12430*/  HMMA.16816.F32.BF16 R4, R164.reuse, R172, R4 ;  /* 0x000000aca404723c */ /* 0x048fe20000041804 */
[----:B------:R-:W1:Y:S04]  /*12440*/  LDSM.16.M88.4 R168, [R184+0x1000] ;  /* 0x00100000b8a8783b */ /* 0x000e680000000200 */
[C---:B----4-:R-:W-:Y:S02]  /*12450*/  IADD3 R2, R0.reuse, R140, RZ ;  /* 0x0000008c00027210 */ /* 0x050fe40007ffe0ff */
[----:B------:R-:W-:Y:S01]  /*12460*/  IADD3 R0, R0, R141, RZ ;  /* 0x0000008d00007210 */ /* 0x000fe20007ffe0ff */
[C---:B------:R-:W-:Y:S01]  /*12470*/  HMMA.16816.F32.BF16 R8, R164.reuse, R174, R8 ;  /* 0x000000aea408723c */ /* 0x040fe20000041808 */
[----:B------:R-:W2:Y:S02]  /*12480*/  LDSM.16.M88.4 R172, [R184+0x1800] ;  /* 0x00180000b8ac783b */ /* 0x000ea40000000200 */
[C---:B------:R-:W-:Y:S02]  /*12490*/  ISETP.GT.AND P0, PT, R2.reuse, RZ, PT ;  /* 0x000000ff0200720c */ /* 0x040fe40003f04270 */
[C---:B------:R-:W-:Y:S02]  /*124a0*/  ISETP.GT.AND P1, PT, R2.reuse, 0x1, PT ;  /* 0x000000010200780c */ /* 0x040fe40003f24270 */
[----:B------:R-:W-:Y:S01]  /*124b0*/  ISETP.GT.AND P2, PT, R2, 0x9, PT ;  /* 0x000000090200780c */ /* 0x000fe20003f44270 */
[C---:B-----5:R-:W-:Y:S08]  /*124c0*/  HMMA.16816.F32.BF16 R12, R164.reuse, R176, R12 ;  /* 0x000000b0a40c723c */ /* 0x060ff0000004180c */
[----:B------:R-:W-:Y:S01]  /*124d0*/  HMMA.16816.F32.BF16 R16, R164, R178, R16 ;  /* 0x000000b2a410723c */ /* 0x000fe20000041810 */
[----:B------:R-:W-:Y:S07]  /*124e0*/  LDSM.16.M88.4 R164, [R190+0x4000] ;  /* 0x00400000bea4783b */ /* 0x000fee0000000200 */
[----:B------:R-:W3:Y:S01]  /*124f0*/  LDSM.16.M88.4 R176, [R196] ;  /* 0x00000000c4b0783b */ /* 0x000ee20000000200 */
[C---:B-1----:R-:W-:Y:S08]  /*12500*/  HMMA.16816.F32.BF16 R4, R160.reuse, R168, R4 ;  /* 0x000000a8a004723c */ /* 0x042ff00000041804 */
[C---:B------:R-:W-:Y:S01]  /*12510*/  HMMA.16816.F32.BF16 R8, R160.reuse, R170, R8 ;  /* 0x000000aaa008723c */ /* 0x040fe20000041808 */
[----:B------:R-:W1:Y:S07]  /*12520*/  LDSM.16.M88.4 R168, [R195] ;  /* 0x00000000c3a8783b */ /* 0x000e6e0000000200 */
[C---:B--2---:R-:W-:Y:S08]  /*12530*/  HMMA.16816.F32.BF16 R12, R160.reuse, R172, R12 ;  /* 0x000000aca00c723c */ /* 0x044ff0000004180c */
[----:B------:R-:W-:Y:S01]  /*12540*/  HMMA.16816.F32.BF16 R16, R160, R174, R16 ;  /* 0x000000aea010723c */ /* 0x000fe20000041810 */
[----:B------:R-:W-:Y:S07]  /*12550*/  LDSM.16.M88.4 R160, [R192+0x4000] ;  /* 0x00400000c0a0783b */ /* 0x000fee0000000200 */
[----:B------:R-:W2:Y:S01]  /*12560*/  LDSM.16.M88.4 R172, [R151+0x1000] ;  /* 0x0010000097ac783b */ /* 0x000ea20000000200 */
[C---:B---3--:R-:W-:Y:S08]  /*12570*/  HMMA.16816.F32.BF16 R4, R164.reuse, R176, R4 ;  /* 0x000000b0a404723c */ /* 0x048ff00000041804 */
[C---:B------:R-:W-:Y:S01]  /*12580*/  HMMA.16816.F32.BF16 R8, R164.reuse, R178, R8 ;  /* 0x000000b2a408723c */ /* 0x040fe20000041808 */
[----:B------:R-:W3:Y:S07]  /*12590*/  LDSM.16.M88.4 R176, [R151+0x1800] ;  /* 0x0018000097b0783b */ /* 0x000eee0000000200 */
[C---:B-1----:R-:W-:Y:S08]  /*125a0*/  HMMA.16816.F32.BF16 R12, R164.reuse, R168, R12 ;  /* 0x000000a8a40c723c */ /* 0x042ff0000004180c */
[----:B------:R-:W-:Y:S01]  /*125b0*/  HMMA.16816.F32.BF16 R16, R164, R170, R16 ;  /* 0x000000aaa410723c */ /* 0x000fe20000041810 */
[----:B------:R-:W-:Y:S07]  /*125c0*/  LDSM.16.M88.4 R164, [R191+0x4000] ;  /* 0x00400000bfa4783b */ /* 0x000fee0000000200 */
[----:B------:R-:W1:Y:S01]  /*125d0*/  LDSM.16.M88.4 R168, [R150+0x1000] ;  /* 0x0010000096a8783b */ /* 0x000e620000000200 */
[C---:B--2---:R-:W-:Y:S08]  /*125e0*/  HMMA.16816.F32.BF16 R4, R160.reuse, R172, R4 ;  /* 0x000000aca004723c */ /* 0x044ff00000041804 */
[C---:B------:R-:W-:Y:S01]  /*125f0*/  HMMA.16816.F32.BF16 R8, R160.reuse, R174, R8 ;  /* 0x000000aea008723c */ /* 0x040fe20000041808 */
[----:B------:R-:W2:Y:S07]  /*12600*/  LDSM.16.M88.4 R172, [R150+0x1800] ;  /* 0x0018000096ac783b */ /* 0x000eae0000000200 */
[C---:B---3--:R-:W-:Y:S08]  /*12610*/  HMMA.16816.F32.BF16 R12, R160.reuse, R176, R12 ;  /* 0x000000b0a00c723c */ /* 0x048ff0000004180c */
[----:B------:R-:W-:Y:S01]  /*12620*/  HMMA.16816.F32.BF16 R16, R160, R178, R16 ;  /* 0x000000b2a010723c */ /* 0x000fe20000041810 */
[----:B------:R-:W-:Y:S07]  /*12630*/  LDSM.16.M88.4 R160, [R189+0x8000] ;  /* 0x00800000bda0783b */ /* 0x000fee0000000200 */
[----:B------:R-:W3:Y:S01]  /*12640*/  LDSM.16.M88.4 R176, [R184+0x2000] ;  /* 0x00200000b8b0783b */ /* 0x000ee20000000200 */
[C---:B-1----:R-:W-:Y:S08]  /*12650*/  HMMA.16816.F32.BF16 R4, R164.reuse, R168, R4 ;  /* 0x000000a8a404723c */ /* 0x042ff00000041804 */
[C---:B------:R-:W-:Y:S01]  /*12660*/  HMMA.16816.F32.BF16 R8, R164.reuse, R170, R8 ;  /* 0x000000aaa408723c */ /* 0x040fe20000041808 */
[----:B------:R-:W1:Y:S07]  /*12670*/  LDSM.16.M88.4 R168, [R184+0x2800] ;  /* 0x00280000b8a8783b */ /* 0x000e6e0000000200 */
[C---:B--2---:R-:W-:Y:S08]  /*12680*/  HMMA.16816.F32.BF16 R12, R164.reuse, R172, R12 ;  /* 0x000000aca40c723c */ /* 0x044ff0000004180c */
[----:B------:R-:W-:Y:S01]  /*12690*/  HMMA.16816.F32.BF16 R16, R164, R174, R16 ;  /* 0x000000aea410723c */ /* 0x000fe20000041810 */
[----:B------:R-:W-:Y:S07]  /*126a0*/  LDSM.16.M88.4 R164, [R190+0x8000] ;  /* 0x00800000bea4783b */ /* 0x000fee0000000200 */
[----:B------:R-:W2:Y:S01]  /*126b0*/  LDSM.16.M88.4 R172, [R198] ;  /* 0x00000000c6ac783b */ /* 0x000ea20000000200 */
[C---:B---3--:R-:W-:Y:S08]  /*126c0*/  HMMA.16816.F32.BF16 R4, R160.reuse, R176, R4 ;  /* 0x000000b0a004723c */ /* 0x048ff00000041804 */
[C---:B------:R-:W-:Y:S01]  /*126d0*/  HMMA.16816.F32.BF16 R8, R160.reuse, R178, R8 ;  /* 0x000000b2a008723c */ /* 0x040fe20000041808 */
[----:B------:R-:W3:Y:S07]  /*126e0*/  LDSM.16.M88.4 R176, [R197] ;  /* 0x00000000c5b0783b */ /* 0x000eee0000000200 */
        /* <DEDUP_REMOVED lines=10> */
[----:B------:R-:W-:Y:S01]  /*12790*/  LDSM.16.M88.4 R176, [R150+0x2800] ;  /* 0x0028000096b0783b */ /* 0x000fe20000000200 */
[C---:B-1----:R-:W-:Y:S08]  /*127a0*/  HMMA.16816.F32.BF16 R4, R160.reuse, R168, R4 ;  /* 0x000000a8a004723c */ /* 0x042ff00000041804 */
[C---:B------:R-:W-:Y:S01]  /*127b0*/  HMMA.16816.F32.BF16 R8, R160.reuse, R170, R8 ;  /* 0x000000aaa008723c */ /* 0x040fe20000041808 */
[----:B------:R-:W1:Y:S07]  /*127c0*/  LDSM.16.M88.4 R168, [R150+0x2000] ;  /* 0x0020000096a8783b */ /* 0x000e6e0000000200 */
[C---:B--2---:R-:W-:Y:S08]  /*127d0*/  HMMA.16816.F32.BF16 R12, R160.reuse, R172, R12 ;  /* 0x000000aca00c723c */ /* 0x044ff0000004180c */
[----:B------:R-:W-:Y:S01]  /*127e0*/  HMMA.16816.F32.BF16 R16, R160, R174, R16 ;  /* 0x000000aea010723c */ /* 0x000fe20000041810 */
[----:B------:R-:W-:Y:S07]  /*127f0*/  LDSM.16.M88.4 R160, [R189+0xc000] ;  /* 0x00c00000bda0783b */ /* 0x000fee0000000200 */
[----:B------:R-:W-:Y:S01]  /*12800*/  LDSM.16.M88.4 R172, [R184+0x3800] ;  /* 0x00380000b8ac783b */ /* 0x000fe20000000200 */
[C---:B-1----:R-:W-:Y:S08]  /*12810*/  HMMA.16816.F32.BF16 R4, R164.reuse, R168, R4 ;  /* 0x000000a8a404723c */ /* 0x042ff00000041804 */
[C---:B------:R-:W-:Y:S01]  /*12820*/  HMMA.16816.F32.BF16 R8, R164.reuse, R170, R8 ;  /* 0x000000aaa408723c */ /* 0x040fe20000041808 */
[----:B------:R-:W1:Y:S07]  /*12830*/  LDSM.16.M88.4 R168, [R184+0x3000] ;  /* 0x00300000b8a8783b */ /* 0x000e6e0000000200 */
[C---:B------:R-:W-:Y:S08]  /*12840*/  HMMA.16816.F32.BF16 R12, R164.reuse, R176, R12 ;  /* 0x000000b0a40c723c */ /* 0x040ff0000004180c */
[----:B------:R-:W-:Y:S01]  /*12850*/  HMMA.16816.F32.BF16 R16, R164, R178, R16 ;  /* 0x000000b2a410723c */ /* 0x000fe20000041810 */
[----:B------:R-:W-:Y:S07]  /*12860*/  LDSM.16.M88.4 R164, [R190+0xc000] ;  /* 0x00c00000bea4783b */ /* 0x000fee0000000200 */
[----:B------:R-:W-:Y:S01]  /*12870*/  LDSM.16.M88.4 R176, [R199] ;  /* 0x00000000c7b0783b */ /* 0x000fe20000000200 */
[C---:B-1----:R-:W-:Y:S08]  /*12880*/  HMMA.16816.F32.BF16 R4, R160.reuse, R168, R4 ;  /* 0x000000a8a004723c */ /* 0x042ff00000041804 */
[C---:B------:R-:W-:Y:S01]  /*12890*/  HMMA.16816.F32.BF16 R8, R160.reuse, R170, R8 ;  /* 0x000000aaa008723c */ /* 0x040fe20000041808 */
[----:B------:R-:W1:Y:S07]  /*128a0*/  LDSM.16.M88.4 R168, [R200] ;  /* 0x00000000c8a8783b */ /* 0x000e6e0000000200 */
[C---:B------:R-:W-:Y:S08]  /*128b0*/  HMMA.16816.F32.BF16 R12, R160.reuse, R172, R12 ;  /* 0x000000aca00c723c */ /* 0x040ff0000004180c */
        /* <DEDUP_REMOVED lines=9> */
[----:B------:R-:W2:Y:S01]  /*12950*/  LDSM.16.M88.4 R176, [R150+0x3000] ;  /* 0x0030000096b0783b */ /* 0x000ea20000000200 */
[C---:B-1----:R-:W-:Y:S08]  /*12960*/  HMMA.16816.F32.BF16 R4, R160.reuse, R168, R4 ;  /* 0x000000a8a004723c */ /* 0x042ff00000041804 */
[C---:B------:R-:W-:Y:S01]  /*12970*/  HMMA.16816.F32.BF16 R8, R160.reuse, R170, R8 ;  /* 0x000000aaa008723c */ /* 0x040fe20000041808 */
[----:B------:R-:W1:Y:S01]  /*12980*/  LDSM.16.M88.4 R168, [R150+0x3800] ;  /* 0x0038000096a8783b */ /* 0x000e620000000200 */
[----:B------:R-:W-:Y:S06]  /*12990*/  DEPBAR.LE SB0, 0x0 ;  /* 0x000080000000791a */ /* 0x000fec0000000000 */
[C---:B------:R-:W-:Y:S01]  /*129a0*/  HMMA.16816.F32.BF16 R12, R160.reuse, R172, R12 ;  /* 0x000000aca00c723c */ /* 0x040fe2000004180c */
[----:B------:R-:W-:Y:S07]  /*129b0*/  BAR.SYNC.DEFER_BLOCKING 0x0 ;  /* 0x0000000000007b1d */ /* 0x000fee0000010000 */
[----:B------:R-:W-:Y:S08]  /*129c0*/  HMMA.16816.F32.BF16 R16, R160, R174, R16 ;  /* 0x000000aea010723c */ /* 0x000ff00000041810 */
[C---:B--2---:R-:W-:Y:S08]  /*129d0*/  HMMA.16816.F32.BF16 R4, R164.reuse, R176, R4 ;  /* 0x000000b0a404723c */ /* 0x044ff00000041804 */
[C---:B------:R-:W-:Y:S08]  /*129e0*/  HMMA.16816.F32.BF16 R8, R164.reuse, R178, R8 ;  /* 0x000000b2a408723c */ /* 0x040ff00000041808 */
[C---:B-1----:R-:W-:Y:S08]  /*129f0*/  HMMA.16816.F32.BF16 R12, R164.reuse, R168, R12 ;  /* 0x000000a8a40c723c */ /* 0x042ff0000004180c */
[----:B------:R-:W-:Y:S01]  /*12a00*/  FSEL R162, R4, -INF , P0 ;  /* 0xff80000004a27808 */ /* 0x000fe20000000000 */
[----:B------:R-:W-:Y:S03]  /*12a10*/  HMMA.16816.F32.BF16 R16, R164, R170, R16 ;  /* 0x000000aaa410723c */ /* 0x000fe60000041810 */
[----:B------:R-:W-:Y:S02]  /*12a20*/  ISETP.GT.AND P0, PT, R2, 0x8, PT ;  /* 0x000000080200780c */ /* 0x000fe40003f04270 */
[----:B------:R-:W-:Y:S02]  /*12a30*/  FMNMX.FTZ R4, R162, R3, !PT ;  /* 0x00000003a2047209 */ /* 0x000fe40007810000 */
[----:B------:R-:W-:Y:S02]  /*12a40*/  FSEL R140, R5, -INF , P1 ;  /* 0xff800000058c7808 */ /* 0x000fe40000800000 */
[----:B------:R-:W-:Y:S02]  /*12a50*/  FSEL R161, R8, -INF , P0 ;  /* 0xff80000008a17808 */ /* 0x000fe40000000000 */
[----:B------:R-:W-:Y:S02]  /*12a60*/  ISETP.GT.AND P1, PT, R2, 0x10, PT ;  /* 0x000000100200780c */ /* 0x000fe40003f24270 */
[----:B------:R-:W-:Y:S02]  /*12a70*/  FMNMX.FTZ R4, R140, R4, !PT ;  /* 0x000000048c047209 */ /* 0x000fe40007810000 */
[----:B------:R-:W-:Y:S02]  /*12a80*/  FSEL R160, R9, -INF , P2 ;  /* 0xff80000009a07808 */ /* 0x000fe40001000000 */
[----:B------:R-:W-:Y:S02]  /*12a90*/  FMNMX.FTZ R4, R161, R4, !PT ;  /* 0x00000004a1047209 */ /* 0x000fe40007810000 */
[----:B------:R-:W-:Y:S02]  /*12aa0*/  ISETP.GT.AND P0, PT, R0, RZ, PT ;  /* 0x000000ff0000720c */ /* 0x000fe40003f04270 */
[----:B------:R-:W-:Y:S02]  /*12ab0*/  FSEL R170, R12, -INF , P1 ;  /* 0xff8000000caa7808 */ /* 0x000fe40000800000 */
[----:B------:R-:W-:Y:S02]  /*12ac0*/  ISETP.GT.AND P1, PT, R2, 0x11, PT ;  /* 0x000000110200780c */ /* 0x000fe40003f24270 */
[----:B------:R-:W-:Y:S02]  /*12ad0*/  FMNMX.FTZ R4, R160, R4, !PT ;  /* 0x00000004a0047209 */ /* 0x000fe40007810000 */
        /* <DEDUP_REMOVED lines=13> */
[----:B------:R-:W1:Y:S01]  /*12bb0*/  SHFL.BFLY PT, R5, R2, 0x2, 0x1f ;  /* 0x0c401f0002057f89 */ /* 0x000e6200000e0000 */
[----:B------:R-:W-:Y:S02]  /*12bc0*/  ISETP.GT.AND P1, PT, R0, 0x8, PT ;  /* 0x000000080000780c */ /* 0x000fe40003f24270 */
[----:B------:R-:W-:Y:S02]  /*12bd0*/  FMNMX.FTZ R4, R8, R4, !PT ;  /* 0x0000000408047209 */ /* 0x000fe40007810000 */
[----:B------:R-:W-:Y:S02]  /*12be0*/  FSEL R7, R10, -INF , P1 ;  /* 0xff8000000a077808 */ /* 0x000fe40000800000 */
[C---:B------:R-:W-:Y:S02]  /*12bf0*/  ISETP.GT.AND P0, PT, R0.reuse, 0x9, PT ;  /* 0x000000090000780c */ /* 0x040fe40003f04270 */
[----:B------:R-:W-:Y:S02]  /*12c00*/  ISETP.GT.AND P1, PT, R0, 0x10, PT ;  /* 0x000000100000780c */ /* 0x000fe40003f24270 */
[----:B------:R-:W-:Y:S02]  /*12c10*/  FSEL R6, R11, -INF , P0 ;  /* 0xff8000000b067808 */ /* 0x000fe40000000000 */
        /* <DEDUP_REMOVED lines=8> */
[----:B------:R-:W-:Y:S02]  /*12ca0*/  ISETP.GT.AND P1, PT, R180, R212, PT ;  /* 0x000000d4b400720c */ /* 0x000fe40003f24270 */
[----:B------:R-:W-:Y:S02]  /*12cb0*/  ISETP.GT.AND P0, PT, R0, 0x19, PT ;  /* 0x000000190000780c */ /* 0x000fe40003f04270 */
[----:B------:R-:W-:Y:S02]  /*12cc0*/  FMNMX.FTZ R0, R178, R4, !PT ;  /* 0x00000004b2007209 */ /* 0x000fe40007810000 */
[----:B-1----:R-:W-:Y:S02]  /*12cd0*/  FMNMX.FTZ R4, R2, R5, !PT ;  /* 0x0000000502047209 */ /* 0x002fe40007810000 */
[----:B------:R-:W-:Y:S02]  /*12ce0*/  FSEL R143, R19, -INF , P0 ;  /* 0xff800000138f7808 */ /* 0x000fe40000000000 */
[----:B------:R-:W-:Y:S01]  /*12cf0*/  FMNMX.FTZ R0, R179, R0, !PT ;  /* 0x00000000b3007209 */ /* 0x000fe20007810000 */
[----:B------:R-:W1:Y:S02]  /*12d00*/  SHFL.BFLY PT, R13, R4, 0x1, 0x1f ;  /* 0x0c201f00040d7f89 */ /* 0x000e6400000e0000 */
[----:B------:R-:W-:Y:S01]  /*12d10*/  @P1 SHF.R.S32.HI R5, RZ, 0x1f, R202 ;  /* 0x0000001fff051819 */ /* 0x000fe200000114ca */
[----:B------:R-:W-:Y:S01]  /*12d20*/  @P1 IMAD.WIDE.U32 R10, R202, c[0x0][0x1e0], RZ ;  /* 0x00007800ca0a1a25 */ /* 0x000fe200078e00ff */
[----:B------:R-:W-:Y:S03]  /*12d30*/  FMNMX.FTZ R0, R143, R0, !PT ;  /* 0x000000008f007209 */ /* 0x000fe60007810000 */
[----:B------:R-:W-:Y:S01]  /*12d40*/  @P1 IMAD R12, R5, c[0x0][0x1e0], RZ ;  /* 0x00007800050c1a24 */ /* 0x000fe200078e02ff */
[----:B------:R-:W-:Y:S01]  /*12d50*/  @P1 LEA R5, P0, R10, R218, 0x5 ;  /* 0x000000da0a051211 */ /* 0x000fe200078028ff */
[----:B------:R-:W2:Y:S02]  /*12d60*/  SHFL.BFLY PT, R2, R0, 0x2, 0x1f ;  /* 0x0c401f0000027f89 */ /* 0x000ea400000e0000 */
[----:B------:R-:W-:Y:S05]  /*12d70*/  @P1 IMAD R12, R202, c[0x0][0x1e4], R12 ;  /* 0x00007900ca0c1a24 */ /* 0x000fea00078e020c */
[----:B------:R-:W-:Y:S04]  /*12d80*/  @P1 IADD3 R11, R11, R12, RZ ;  /* 0x0000000c0b0b1210 */ /* 0x000fe80007ffe0ff */
[----:B------:R-:W-:Y:S02]  /*12d90*/  @P1 LEA.HI.X R11, R10, R222, R11, 0x5, P0 ;  /* 0x000000de0a0b1211 */ /* 0x000fe400000f2c0b */
[----:B-1----:R-:W-:Y:S02]  /*12da0*/  FMNMX.FTZ R141, R4, R13, !PT ;  /* 0x0000000d048d7209 */ /* 0x002fe40007810000 */
[----:B------:R-:W-:Y:S03]  /*12db0*/  @P1 LEA R4, P0, R5, c[0x0][0x1c8], 0x1 ;  /* 0x0000720005041a11 */ /* 0x000fe600078008ff */
[----:B------:R-:W-:Y:S01]  /*12dc0*/  FMUL.FTZ R10, R141, c[0x0][0x2d0] ;  /* 0x0000b4008d0a7a20 */ /* 0x000fe20000410000 */
[----:B------:R-:W-:Y:S02]  /*12dd0*/  @P1 LEA.HI.X R5, R5, c[0x0][0x1cc], R11, 0x1, P0 ;  /* 0x0000730005051a11 */ /* 0x000fe400000f0c0b */
[----:B------:R-:W-:Y:S02]  /*12de0*/  FSETP.NEU.FTZ.AND P0, PT, R141, -INF , PT ;  /* 0xff8000008d00780b */ /* 0x000fe40003f1d000 */
[----:B--2---:R-:W-:Y:S01]  /*12df0*/  FMNMX.FTZ R0, R0, R2, !PT ;  /* 0x0000000200007209 */ /* 0x004fe20007810000 */
[----:B------:R1:W-:Y:S01]  /*12e00*/  @P1 LDGSTS.E.BYPASS.LTC128B.128 [R201+0xc080], [R4.64], !P3 ;  /* 0x0c08000004c91fae */ /* 0x0003e2000d901d46 */
[----:B------:R-:W-:Y:S05]  /*12e10*/  FSEL R168, R10, RZ, P0 ;  /* 0x000000ff0aa87208 */ /* 0x000fea0000000000 */
[--C-:B------:R-:W-:Y:S01]  /*12e20*/  FFMA.FTZ R10, R162, c[0x0][0x2d0], -R168.reuse ;  /* 0x0000b400a20a7a23 */ /* 0x100fe200000108a8 */
[----:B------:R-:W2:Y:S03]  /*12e30*/  SHFL.BFLY PT, R2, R0, 0x1, 0x1f ;  /* 0x0c201f0000027f89 */ /* 0x000ea600000e0000 */
[----:B------:R3:W-:Y:S04]  /*12e40*/  MUFU.EX2 R207, R10 ;  /* 0x0000000a00cf7308 */ /* 0x0007e80000000800 */
[----:B------:R1:W-:Y:S07]  /*12e50*/  @P1 LDGSTS.E.BYPASS.LTC128B.128 [R201+0xd080], [R4.64+0x80], !P6 ;  /* 0x0d08008004c91fae */ /* 0x0003ee000f101d46 */
[----:B------:R1:W-:Y:S07]  /*12e60*/  @P1 LDGSTS.E.BYPASS.LTC128B.128 [R201+0xe080], [R4.64+0x100], !P5 ;  /* 0x0e08010004c91fae */ /* 0x0003ee000e901d46 */
[----:B------:R1:W-:Y:S01]  /*12e70*/  @P1 LDGSTS.E.BYPASS.LTC128B.128 [R201+0xf080], [R4.64+0x180], !P4 ;  /* 0x0f08018004c91fae */ /* 0x0003e2000e101d46 */
[--C-:B---3--:R-:W-:Y:S01]  /*12e80*/  FFMA.FTZ R10, R140, c[0x0][0x2d0], -R168.reuse ;  /* 0x0000b4008c0a7a23 */ /* 0x108fe200000108a8 */
[----:B--2---:R-:W-:Y:S01]  /*12e90*/  FMNMX.FTZ R140, R0, R2, !PT ;  /* 0x00000002008c7209 */ /* 0x004fe20007810000 */
[--C-:B------:R-:W-:Y:S04]  /*12ea0*/  FFMA.FTZ R0, R161, c[0x0][0x2d0], -R168.reuse ;  /* 0x0000b400a1007a23 */ /* 0x100fe800000108a8 */
[----:B------:R-:W2:Y:S01]  /*12eb0*/  LDSM.16.MT88.4 R12, [R185] ;  /* 0x00000000b90c783b */ /* 0x000ea20000004200 */
[----:B------:R3:W4:Y:S01]  /*12ec0*/  MUFU.EX2 R206, R10 ;  /* 0x0000000a00ce7308 */ /* 0x0007220000000800 */
[----:B------:R-:W-:Y:S05]  /*12ed0*/  FFMA.FTZ R2, R160, c[0x0][0x2d0], -R168 ;  /* 0x0000b400a0027a23 */ /* 0x000fea00000108a8 */
[----:B------:R-:W5:Y:S04]  /*12ee0*/  LDSM.16.MT88.4 R164, [R186] ;  /* 0x00000000baa4783b */ /* 0x000f680000004200 */
[----:B------:R1:W-:Y:S03]  /*12ef0*/  MUFU.EX2 R205, R0 ;  /* 0x0000000000cd7308 */ /* 0x0003e60000000800 */
[----:B------:R-:W0:Y:S07]  /*12f00*/  LDGDEPBAR ;  /* 0x00000000000079af */ /* 0x000e2e0000000000 */
[----:B------:R-:W2:Y:S01]  /*12f10*/  MUFU.EX2 R204, R2 ;  /* 0x0000000200cc7308 */ /* 0x000ea20000000800 */
[----:B---3--:R-:W-:Y:S01]  /*12f20*/  FMUL.FTZ R10, R140, c[0x0][0x2d0] ;  /* 0x0000b4008c0a7a20 */ /* 0x008fe20000410000 */
[----:B----4-:R-:W-:Y:S02]  /*12f30*/  F2FP.BF16.PACK_AB R160, R206, R207 ;  /* 0x000000cfcea0723e */ /* 0x010fe400000010ff */
[----:B-1----:R-:W-:Y:S02]  /*12f40*/  FSEL R0, R141, RZ, P0 ;  /* 0x000000ff8d007208 */ /* 0x002fe40000000000 */
[----:B------:R-:W-:Y:S03]  /*12f50*/  FSETP.NEU.FTZ.AND P0, PT, R140, -INF , PT ;  /* 0xff8000008c00780b */ /* 0x000fe60003f1d000 */
[----:B------:R-:W-:Y:S01]  /*12f60*/  FADD.FTZ R0, -R0, R3 ;  /* 0x0000000300007221 */ /* 0x000fe20000010100 */
[----:B------:R-:W-:Y:S03]  /*12f70*/  FSEL R169, R10, RZ, P0 ;  /* 0x000000ff0aa97208 */ /* 0x000fe60000000000 */
[----:B------:R-:W-:Y:S01]  /*12f80*/  FMUL.FTZ R0, R0, c[0x0][0x2d0] ;  /* 0x0000b40000007a20 */ /* 0x000fe20000410000 */
[----:B--2---:R-:W-:Y:S01]  /*12f90*/  F2FP.BF16.PACK_AB R162, R204, R205 ;  /* 0x000000cdcca2723e */ /* 0x004fe200000010ff */
[--C-:B------:R-:W-:Y:S02]  /*12fa0*/  FFMA.FTZ R2, R9, c[0x0][0x2d0], -R169.reuse ;  /* 0x0000b40009027a23 */ /* 0x100fe400000108a9 */
[----:B------:R-:W1:Y:S10]  /*12fb0*/  MUFU.EX2 R3, R0 ;  /* 0x0000000000037308 */ /* 0x000e740000000800 */
[----:B------:R2:W-:Y:S01]  /*12fc0*/  MUFU.EX2 R203, R2 ;  /* 0x0000000200cb7308 */ /* 0x0005e20000000800 */
[C---:B-1----:R-:W-:Y:S02]  /*12fd0*/  FMUL.FTZ R4, R3.reuse, R152 ;  /* 0x0000009803047220 */ /* 0x042fe40000410000 */
[C---:B------:R-:W-:Y:S02]  /*12fe0*/  FMUL.FTZ R5, R3.reuse, R153 ;  /* 0x0000009903057220 */ /* 0x040fe40000410000 */
[C---:B------:R-:W-:Y:S02]  /*12ff0*/  FMUL.FTZ R9, R3.reuse, R157 ;  /* 0x0000009d03097220 */ /* 0x040fe40000410000 */
[C---:B------:R-:W-:Y:S02]  /*13000*/  FMUL.FTZ R16, R3.reuse, R136 ;  /* 0x0000008803107220 */ /* 0x040fe40000410000 */
[C---:B------:R-:W-:Y:S02]  /*13010*/  FMUL.FTZ R17, R3.reuse, R137 ;  /* 0x0000008903117220 */ /* 0x040fe40000410000 */
[--C-:B--2---:R-:W-:Y:S02]  /*13020*/  FFMA.FTZ R2, R8, c[0x0][0x2d0], -R169.reuse ;  /* 0x0000b40008027a23 */ /* 0x104fe400000108a9 */
        /* <DEDUP_REMOVED lines=74> */
[C---:B------:R-:W-:Y:S02]  /*134d0*/  HMMA.16816.F32.BF16 R4, R160.reuse, R12, R4 ;  /* 0x0000000ca004723c */ /* 0x040fe40000041804 */
[----:B------:R-:W-:Y:S03]  /*134e0*/  LDSM.16.MT88.4 R156, [R185+0x800] ;  /* 0x00080000b99c783b */ /* 0x000fe60000004200 */
        /* <DEDUP_REMOVED lines=9> */
[----:B------:R-:W2:Y:S01]  /*13580*/  LDSM.16.MT88.4 R132, [R187] ;  /* 0x00000000bb84783b */ /* 0x000ea20000004200 */
[C---:B------:R-:W-:Y:S02]  /*13590*/  FMUL.FTZ R23, R0.reuse, R23 ;  /* 0x0000001700177220 */ /* 0x040fe40000410000 */
[C---:B-----5:R-:W-:Y:S03]  /*135a0*/  HMMA.16816.F32.BF16 R12, R160.reuse, R164, R12 ;  /* 0x000000a4a00c723c */ /* 0x060fe6000004180c */
        /* <DEDUP_REMOVED lines=30> */
[----:B------:R-:W-:Y:S02]  /*13790*/  FMUL.FTZ R63, R0, R63 ;  /* 0x0000003f003f7220 */ /* 0x000fe40000410000 */
[C---:B-1----:R-:W-:Y:S04]  /*137a0*/  HMMA.16816.F32.BF16 R44, R160.reuse, R152, R44 ;  /* 0x00000098a02c723c */ /* 0x042fe8000004182c */
[--C-:B------:R-:W-:Y:S02]  /*137b0*/  FFMA.FTZ R2, R170, c[0x0][0x2d0], -R168.reuse ;  /* 0x0000b400aa027a23 */ /* 0x100fe400000108a8 */
[C---:B------:R-:W-:Y:S02]  /*137c0*/  FMUL.FTZ R66, R0.reuse, R66 ;  /* 0x0000004200427220 */ /* 0x040fe40000410000 */
[C---:B------:R-:W-:Y:S01]  /*137d0*/  HMMA.16816.F32.BF16 R48, R160.reuse, R154, R48 ;  /* 0x0000009aa030723c */ /* 0x040fe20000041830 */
[----:B------:R-:W1:Y:S01]  /*137e0*/  LDSM.16.MT88.4 R152, [R185+0x2000] ;  /* 0x00200000b998783b */ /* 0x000e620000004200 */
[----:B------:R4:W-:Y:S02]  /*137f0*/  MUFU.EX2 R175, R2 ;  /* 0x0000000200af7308 */ /* 0x0009e40000000800 */
        /* <DEDUP_REMOVED lines=26> */
[----:B------:R-:W-:Y:S01]  /*139a0*/  FMUL.FTZ R98, R0, R98 ;  /* 0x0000006200627220 */ /* 0x000fe20000410000 */
[C---:B--2---:R-:W-:Y:S03]  /*139b0*/  HMMA.16816.F32.BF16 R76, R160.reuse, R132, R76 ;  /* 0x00000084a04c723c */ /* 0x044fe6000004184c */
[--C-:B---3--:R-:W-:Y:S02]  /*139c0*/  FFMA.FTZ R2, R172, c[0x0][0x2d0], -R168.reuse ;  /* 0x0000b400ac027a23 */ /* 0x108fe400000108a8 */
[C---:B------:R-:W-:Y:S02]  /*139d0*/  FMUL.FTZ R99, R0.reuse, R99 ;  /* 0x0000006300637220 */ /* 0x040fe40000410000 */
[----:B------:R2:W-:Y:S01]  /*139e0*/  MUFU.EX2 R173, R2 ;  /* 0x0000000200ad7308 */ /* 0x0005e20000000800 */
[C---:B------:R-:W-:Y:S01]  /*139f0*/  HMMA.16816.F32.BF16 R80, R160.reuse, R134, R80 ;  /* 0x00000086a050723c */ /* 0x040fe20000041850 */
[----:B------:R-:W3:Y:S03]  /*13a00*/  LDSM.16.MT88.4 R132, [R185+0x3000] ;  /* 0x00300000b984783b */ /* 0x000ee60000004200 */
        /* <DEDUP_REMOVED lines=10> */
[--C-:B--2---:R-:W-:Y:S02]  /*13ab0*/  FFMA.FTZ R2, R177, c[0x0][0x2d0], -R169.reuse ;  /* 0x0000b400b1027a23 */ /* 0x104fe400000108a9 */
[C---:B-1----:R-:W-:Y:S02]  /*13ac0*/  HMMA.16816.F32.BF16 R92, R160.reuse, R152, R92 ;  /* 0x00000098a05c723c */ /* 0x042fe4000004185c */
[----:B------:R1:W-:Y:S02]  /*13ad0*/  MUFU.EX2 R170, R2 ;  /* 0x0000000200aa7308 */ /* 0x0003e40000000800 */
        /* <DEDUP_REMOVED lines=14> */
[C---:B-----5:R-:W-:Y:S03]  /*13bc0*/  HMMA.16816.F32.BF16 R108, R160.reuse, R136, R108 ;  /* 0x00000088a06c723c */ /* 0x060fe6000004186c */
[----:B------:R-:W-:Y:S02]  /*13bd0*/  FMUL.FTZ R129, R3, R129 ;  /* 0x0000008103817220 */ /* 0x000fe40000410000 */
[C---:B------:R-:W-:Y:S02]  /*13be0*/  FMUL.FTZ R130, R0.reuse, R130 ;  /* 0x0000008200827220 */ /* 0x040fe40000410000 */
[----:B------:R-:W-:Y:S01]  /*13bf0*/  FMUL.FTZ R131, R0, R131 ;  /* 0x0000008300837220 */ /* 0x000fe20000410000 */
[C---:B------:R-:W-:Y:S01]  /*13c00*/  HMMA.16816.F32.BF16 R112, R160.reuse, R138, R112 ;  /* 0x0000008aa070723c */ /* 0x040fe20000041870 */
[----:B------:R-:W5:Y:S03]  /*13c10*/  LDSM.16.MT88.4 R136, [R186+0x800] ;  /* 0x00080000ba88783b */ /* 0x000f660000004200 */
[----:B------:R-:W-:Y:S02]  /*13c20*/  FFMA.FTZ R168, R176, c[0x0][0x2d0], -R168 ;  /* 0x0000b400b0a87a23 */ /* 0x000fe400000108a8 */
[----:B------:R-:W-:Y:S02]  /*13c30*/  FFMA.FTZ R0, R0, R208, R203 ;  /* 0x000000d000007223 */ /* 0x000fe400000100cb */
[C---:B--2---:R-:W-:Y:S01]  /*13c40*/  HMMA.16816.F32.BF16 R116, R160.reuse, R152, R116 ;  /* 0x00000098a074723c */ /* 0x044fe20000041874 */
[----:B------:R-:W2:Y:S03]  /*13c50*/  MUFU.EX2 R172, R168 ;  /* 0x000000a800ac7308 */ /* 0x000ea60000000800 */
[----:B------:R-:W-:Y:S02]  /*13c60*/  FADD.FTZ R0, R183, R0 ;  /* 0x00000000b7007221 */ /* 0x000fe40000010000 */
[--C-:B-1----:R-:W-:Y:S02]  /*13c70*/  FFMA.FTZ R2, R179, c[0x0][0x2d0], -R169.reuse ;  /* 0x0000b400b3027a23 */ /* 0x102fe400000108a9 */
[C---:B------:R-:W-:Y:S03]  /*13c80*/  HMMA.16816.F32.BF16 R120, R160.reuse, R154, R120 ;  /* 0x0000009aa078723c */ /* 0x040fe60000041878 */
[----:B------:R1:W-:Y:S01]  /*13c90*/  MUFU.EX2 R168, R2 ;  /* 0x0000000200a87308 */ /* 0x0003e20000000800 */
[----:B------:R-:W-:Y:S02]  /*13ca0*/  FFMA.FTZ R169, R143, c[0x0][0x2d0], -R169 ;  /* 0x0000b4008fa97a23 */ /* 0x000fe400000108a9 */
[----:B------:R-:W-:Y:S02]  /*13cb0*/  FADD.FTZ R0, R182, R0 ;  /* 0x00000000b6007221 */ /* 0x000fe40000010000 */
[C---:B---3--:R-:W-:Y:S04]  /*13cc0*/  HMMA.16816.F32.BF16 R124, R160.reuse, R132, R124 ;  /* 0x00000084a07c723c */ /* 0x048fe8000004187c */
[----:B------:R-:W-:Y:S01]  /*13cd0*/  FADD.FTZ R0, R181, R0 ;  /* 0x00000000b5007221 */ /* 0x000fe20000010000 */
[----:B------:R-:W3:Y:S03]  /*13ce0*/  MUFU.EX2 R142, R169 ;  /* 0x000000a9008e7308 */ /* 0x000ee60000000800 */
[----:B------:R-:W-:Y:S07]  /*13cf0*/  HMMA.16816.F32.BF16 R128, R160, R134, R128 ;  /* 0x00000086a080723c */ /* 0x000fee0000041880 */
[----:B----4-:R-:W-:Y:S02]  /*13d00*/  F2FP.BF16.PACK_AB R160, R174, R175 ;  /* 0x000000afaea0723e */ /* 0x010fe400000010ff */
[----:B--2---:R-:W-:Y:S03]  /*13d10*/  F2FP.BF16.PACK_AB R162, R172, R173 ;  /* 0x000000adaca2723e */ /* 0x004fe600000010ff */
[----:B------:R-:W-:Y:S01]  /*13d20*/  F2FP.BF16.PACK_AB R161, R171, R170 ;  /* 0x000000aaaba1723e */ /* 0x000fe200000010ff */
[----:B-1----:R-:W-:Y:S02]  /*13d30*/  FFMA.FTZ R2, R3, R209, R207 ;  /* 0x000000d103027223 */ /* 0x002fe400000100cf */
[----:B------:R-:W-:Y:S02]  /*13d40*/  FADD.FTZ R3, R170, R0 ;  /* 0x00000000aa037221 */ /* 0x000fe40000010000 */
[----:B------:R-:W-:Y:S02]  /*13d50*/  FADD.FTZ R2, R206, R2 ;  /* 0x00000002ce027221 */ /* 0x000fe40000010000 */
[----:B------:R-:W-:Y:S01]  /*13d60*/  FADD.FTZ R3, R171, R3 ;  /* 0x00000003ab037221 */ /* 0x000fe20000010000 */
[----:B---3--:R-:W-:Y:S01]  /*13d70*/  F2FP.BF16.PACK_AB R163, R142, R168 ;  /* 0x000000a88ea3723e */ /* 0x008fe200000010ff */
[----:B------:R-:W-:Y:S04]  /*13d80*/  FADD.FTZ R2, R205, R2 ;  /* 0x00000002cd027221 */ /* 0x000fe80000010000 */
[----:B------:R-:W-:Y:S02]  /*13d90*/  FADD.FTZ R2, R204, R2 ;  /* 0x00000002cc027221 */ /* 0x000fe40000010000 */
[C---:B------:R-:W-:Y:S01]  /*13da0*/  HMMA.16816.F32.BF16 R152, R160.reuse, R156, R4 ;  /* 0x0000009ca098723c */ /* 0x040fe20000041804 */
[----:B------:R-:W1:Y:S02]  /*13db0*/  LDSM.16.MT88.4 R4, [R187+0x800] ;  /* 0x00080000bb04783b */ /* 0x000e640000004200 */
[----:B------:R-:W-:Y:S04]  /*13dc0*/  FADD.FTZ R2, R175, R2 ;  /* 0x00000002af027221 */ /* 0x000fe80000010000 */
[----:B------:R-:W-:Y:S01]  /*13dd0*/  FADD.FTZ R0, R174, R2 ;  /* 0x00000002ae007221 */ /* 0x000fe20000010000 */
[C---:B------:R-:W-:Y:S01]  /*13de0*/  HMMA.16816.F32.BF16 R156, R160.reuse, R158, R8 ;  /* 0x0000009ea09c723c */ /* 0x040fe20000041808 */
[----:B------:R-:W2:Y:S03]  /*13df0*/  LDSM.16.MT88.4 R8, [R185+0x1800] ;  /* 0x00180000b908783b */ /* 0x000ea60000004200 */
[----:B------:R-:W-:Y:S02]  /*13e00*/  FADD.FTZ R2, R173, R0 ;  /* 0x00000000ad027221 */ /* 0x000fe40000010000 */
[----:B------:R-:W-:Y:S01]  /*13e10*/  FADD.FTZ R0, R168, R3 ;  /* 0x00000003a8007221 */ /* 0x000fe20000010000 */
[----:B------:R-:W-:Y:S01]  /*13e20*/  MOV R3, R141 ;  /* 0x0000008d00037202 */ /* 0x000fe20000000f00 */
[C---:B-----5:R-:W-:Y:S01]  /*13e30*/  HMMA.16816.F32.BF16 R132, R160.reuse, R136, R12 ;  /* 0x00000088a084723c */ /* 0x060fe2000004180c */
[----:B------:R-:W3:Y:S03]  /*13e40*/  LDSM.16.MT88.4 R12, [R186+0x1800] ;  /* 0x00180000ba0c783b */ /* 0x000ee60000004200 */
[----:B------:R-:W-:Y:S02]  /*13e50*/  FADD.FTZ R209, R172, R2 ;  /* 0x00000002acd17221 */ /* 0x000fe40000010000 */
[----:B------:R-:W-:Y:S01]  /*13e60*/  FADD.FTZ R208, R142, R0 ;  /* 0x000000008ed07221 */ /* 0x000fe20000010000 */
[----:B------:R-:W-:Y:S01]  /*13e70*/  MOV R142, R140 ;  /* 0x0000008c008e7202 */ /* 0x000fe20000000f00 */
        /* <DEDUP_REMOVED lines=40> */
.L_x_3687:
[----:B------:R-:W-:-:S13]  /*14100*/  ISETP.GE.AND P0, PT, R202, R212, PT ;  /* 0x000000d4ca00720c */ /* 0x000fda0003f06270 */
[----:B------:R-:W-:Y:S05]  /*14110*/  @!P0 BRA `(.L_x_3689) ;  /* 0x00001d4000008947 */ /* 0x000fea0003800000 */
[----:B------:R-:W-:Y:S02]  /*14120*/  MOV R143, R140 ;  /* 0x0000008c008f7202 */ /* 0x000fe40000000f00 */
[----:B------:R-:W-:Y:S02]  /*14130*/  MOV R142, R141 ;  /* 0x0000008d008e7202 */ /* 0x000fe40000000f00 */
.L_x_3690:
        /* <DEDUP_REMOVED lines=16> */
[----:B------:R-:W1:Y:S07]  /*14240*/  LDSM.16.M88.4 R8, [R184] ;  /* 0x00000000b808783b */ /* 0x000e6e0000000200 */
[----:B------:R-:W2:Y:S07]  /*14250*/  LDSM.16.M88.4 R160, [R184+0x800] ;  /* 0x00080000b8a0783b */ /* 0x000eae0000000200 */
[----:B------:R-:W-:Y:S07]  /*14260*/  LDSM.16.M88.4 R164, [R190] ;  /* 0x00000000bea4783b */ /* 0x000fee0000000200 */
[----:B------:R-:W3:Y:S07]  /*14270*/  LDSM.16.M88.4 R168, [R193] ;  /* 0x00000000c1a8783b */ /* 0x000eee0000000200 */
[----:B------:R-:W4:Y:S07]  /*14280*/  LDSM.16.M88.4 R172, [R194] ;  /* 0x00000000c2ac783b */ /* 0x000f2e0000000200 */
[----:B------:R-:W-:Y:S01]  /*14290*/  @!PT LDS RZ, [RZ] ;  /* 0x00000000fffff984 */ /* 0x000fe20000000800 */
[----:B------:R-:W-:Y:S01]  /*142a0*/  @!PT LDS RZ, [RZ] ;  /* 0x00000000fffff984 */ /* 0x000fe20000000800 */
[----:B------:R-:W-:Y:S01]  /*142b0*/  @!PT LDS RZ, [RZ] ;  /* 0x00000000fffff984 */ /* 0x000fe20000000800 */
[----:B------:R5:W-:Y:S01]  /*142c0*/  LDGSTS.E.BYPASS.LTC128B.128 [R215+0x8080], [R2.64], !P2 ;  /* 0x0808000002d77fae */ /* 0x000be2000d101d46 */
[C---:B-1----:R-:W-:Y:S06]  /*142d0*/  HMMA.16816.F32.BF16 R4, R16.reuse, R8, RZ ;  /* 0x000000081004723c */ /* 0x042fec00000418ff */
[----:B------:R5:W-:Y:S02]  /*142e0*/  LDGSTS.E.BYPASS.LTC128B.128 [R215+0x9080], [R2.64+0x80], !P6 ;  /* 0x0908008002d77fae */ /* 0x000be4000f101d46 */
[C---:B------:R-:W-:Y:S05]  /*142f0*/  HMMA.16816.F32.BF16 R8, R16.reuse, R10, RZ ;  /* 0x0000000a1008723c */ /* 0x040fea00000418ff */
[----:B------:R5:W-:Y:S03]  /*14300*/  LDGSTS.E.BYPASS.LTC128B.128 [R215+0xa080], [R2.64+0x100], !P5 ;  /* 0x0a08010002d77fae */ /* 0x000be6000e901d46 */
[C---:B--2---:R-:W-:Y:S04]  /*14310*/  HMMA.16816.F32.BF16 R12, R16.reuse, R160, RZ ;  /* 0x000000a0100c723c */ /* 0x044fe800000418ff */
[----:B------:R5:W-:Y:S04]  /*14320*/  LDGSTS.E.BYPASS.LTC128B.128 [R215+0xb080], [R2.64+0x180], !P4 ;  /* 0x0b08018002d77fae */ /* 0x000be8000e101d46 */
        /* <DEDUP_REMOVED lines=11> */
[----:B------:R-:W4:Y:S01]  /*143e0*/  LDSM.16.M88.4 R172, [R150+0x800] ;  /* 0x0008000096ac783b */ /* 0x000f220000000200 */
[C---:B-1----:R-:W-:Y:S08]  /*143f0*/  HMMA.16816.F32.BF16 R4, R160.reuse, R176, R4 ;  /* 0x000000b0a004723c */ /* 0x042ff00000041804 */
[C---:B------:R-:W-:Y:S01]  /*14400*/  HMMA.16816.F32.BF16 R8, R160.reuse, R178, R8 ;  /* 0x000000b2a008723c */ /* 0x040fe20000041808 */
[----:B------:R-:W-:Y:S07]  /*14410*/  LDSM.16.M88.4 R176, [R184+0x1000] ;  /* 0x00100000b8b0783b */ /* 0x000fee0000000200 */
[C---:B--2---:R-:W-:Y:S08]  /*14420*/  HMMA.16816.F32.BF16 R12, R160.reuse, R180, R12 ;  /* 0x000000b4a00c723c */ /* 0x044ff0000004180c */
[----:B------:R-:W-:Y:S01]  /*14430*/  HMMA.16816.F32.BF16 R16, R160, R182, R16 ;  /* 0x000000b6a010723c */ /* 0x000fe20000041810 */
[----:B------:R-:W1:Y:S07]  /*14440*/  LDSM.16.M88.4 R160, [R189+0x4000] ;  /* 0x00400000bda0783b */ /* 0x000e6e0000000200 */
[C---:B---3--:R-:W-:Y:S01]  /*14450*/  HMMA.16816.F32.BF16 R4, R164.reuse, R168, R4 ;  /* 0x000000a8a404723c */ /* 0x048fe20000041804 */
[----:B------:R-:W2:Y:S07]  /*14460*/  LDSM.16.M88.4 R180, [R184+0x1800] ;  /* 0x00180000b8b4783b */ /* 0x000eae0000000200 */
[C---:B------:R-:W-:Y:S01]  /*14470*/  HMMA.16816.F32.BF16 R8, R164.reuse, R170, R8 ;  /* 0x000000aaa408723c */ /* 0x040fe20000041808 */
[----:B------:R-:W-:Y:S07]  /*14480*/  LDSM.16.M88.4 R168, [R196] ;  /* 0x00000000c4a8783b */ /* 0x000fee0000000200 */
[C---:B----4-:R-:W-:Y:S08]  /*14490*/  HMMA.16816.F32.BF16 R12, R164.reuse, R172, R12 ;  /* 0x000000aca40c723c */ /* 0x050ff0000004180c */
[----:B------:R-:W-:Y:S01]  /*144a0*/  HMMA.16816.F32.BF16 R16, R164, R174, R16 ;  /* 0x000000aea410723c */ /* 0x000fe20000041810 */
[----:B------:R-:W3:Y:S07]  /*144b0*/  LDSM.16.M88.4 R164, [R190+0x4000] ;  /* 0x00400000bea4783b */ /* 0x000eee0000000200 */
[----:B------:R-:W4:Y:S01]  /*144c0*/  LDSM.16.M88.4 R172, [R195] ;  /* 0x00000000c3ac783b */ /* 0x000f220000000200 */
        /* <DEDUP_REMOVED lines=9> */
[----:B------:R-:W-:Y:S07]  /*14560*/  LDSM.16.M88.4 R168, [R150+0x1000] ;  /* 0x0010000096a8783b */ /* 0x000fee0000000200 */
[C---:B----4-:R-:W-:Y:S08]  /*14570*/  HMMA.16816.F32.BF16 R12, R164.reuse, R172, R12 ;  /* 0x000000aca40c723c */ /* 0x050ff0000004180c */
[----:B------:R-:W-:Y:S01]  /*14580*/  HMMA.16816.F32.BF16 R16, R164, R174, R16 ;  /* 0x000000aea410723c */ /* 0x000fe20000041810 */
[----:B------:R-:W3:Y:S07]  /*14590*/  LDSM.16.M88.4 R164, [R191+0x4000] ;  /* 0x00400000bfa4783b */ /* 0x000eee0000000200 */
        /* <DEDUP_REMOVED lines=50> */
[----:B------:R-:W-:Y:S07]  /*148c0*/  LDSM.16.M88.4 R180, [R150+0x3800] ;  /* 0x0038000096b4783b */ /* 0x000fee0000000200 */
[C---:B------:R-:W-:Y:S01]  /*148d0*/  HMMA.16816.F32.BF16 R8, R164.reuse, R170, R8 ;  /* 0x000000aaa408723c */ /* 0x040fe20000041808 */
[----:B------:R-:W2:Y:S07]  /*148e0*/  LDSM.16.M88.4 R168, [R151+0x3800] ;  /* 0x0038000097a8783b */ /* 0x000eae0000000200 */
[C---:B----4-:R-:W-:Y:S08]  /*148f0*/  HMMA.16816.F32.BF16 R12, R164.reuse, R172, R12 ;  /* 0x000000aca40c723c */ /* 0x050ff0000004180c */
[----:B------:R-:W-:Y:S01]  /*14900*/  HMMA.16816.F32.BF16 R16, R164, R174, R16 ;  /* 0x000000aea410723c */ /* 0x000fe20000041810 */
[----:B------:R-:W-:Y:S07]  /*14910*/  LDSM.16.M88.4 R164, [R191+0xc000] ;  /* 0x00c00000bfa4783b */ /* 0x000fee0000000200 */
[----:B------:R-:W3:Y:S01]  /*14920*/  LDSM.16.M88.4 R172, [R150+0x3000] ;  /* 0x0030000096ac783b */ /* 0x000ee20000000200 */
[C---:B-1----:R-:W-:Y:S01]  /*14930*/  HMMA.16816.F32.BF16 R4, R160.reuse, R176, R4 ;  /* 0x000000b0a004723c */ /* 0x042fe20000041804 */
[----:B------:R-:W-:Y:S05]  /*14940*/  DEPBAR.LE SB0, 0x0 ;  /* 0x000080000000791a */ /* 0x000fea0000000000 */
[----:B------:R-:W-:Y:S02]  /*14950*/  BAR.SYNC.DEFER_BLOCKING 0x0 ;  /* 0x0000000000007b1d */ /* 0x000fe40000010000 */
[C---:B------:R-:W-:Y:S08]  /*14960*/  HMMA.16816.F32.BF16 R8, R160.reuse, R178, R8 ;  /* 0x000000b2a008723c */ /* 0x040ff00000041808 */
[C---:B--2---:R-:W-:Y:S08]  /*14970*/  HMMA.16816.F32.BF16 R12, R160.reuse, R168, R12 ;  /* 0x000000a8a00c723c */ /* 0x044ff0000004180c */
[----:B------:R-:W-:Y:S08]  /*14980*/  HMMA.16816.F32.BF16 R16, R160, R170, R16 ;  /* 0x000000aaa010723c */ /* 0x000ff00000041810 */
[C---:B---3--:R-:W-:Y:S08]  /*14990*/  HMMA.16816.F32.BF16 R4, R164.reuse, R172, R4 ;  /* 0x000000aca404723c */ /* 0x048ff00000041804 */
[C---:B------:R-:W-:Y:S08]  /*149a0*/  HMMA.16816.F32.BF16 R8, R164.reuse, R174, R8 ;  /* 0x000000aea408723c */ /* 0x040ff00000041808 */
[C---:B------:R-:W-:Y:S08]  /*149b0*/  HMMA.16816.F32.BF16 R12, R164.reuse, R180, R12 ;  /* 0x000000b4a40c723c */ /* 0x040ff0000004180c */
[----:B------:R-:W-:Y:S04]  /*149c0*/  HMMA.16816.F32.BF16 R16, R164, R182, R16 ;  /* 0x000000b6a410723c */ /* 0x000fe80000041810 */
[----:B------:R-:W-:Y:S02]  /*149d0*/  FMNMX.FTZ R0, R4, R142, !PT ;  /* 0x0000008e04007209 */ /* 0x000fe40007810000 */
[----:B-----5:R-:W-:Y:S02]  /*149e0*/  FMNMX.FTZ R2, R6, R143, !PT ;  /* 0x0000008f06027209 */ /* 0x020fe40007810000 */
        /* <DEDUP_REMOVED lines=14> */
[----:B------:R-:W-:Y:S06]  /*14ad0*/  FMNMX.FTZ R0, R19, R0, !PT ;  /* 0x0000000013007209 */ /* 0x000fec0007810000 */
[----:B------:R-:W2:Y:S01]  /*14ae0*/  SHFL.BFLY PT, R2, R0, 0x2, 0x1f ;  /* 0x0c401f0000027f89 */ /* 0x000ea200000e0000 */
[----:B-1----:R-:W-:Y:S06]  /*14af0*/  FMNMX.FTZ R141, R3, R141, !PT ;  /* 0x0000008d038d7209 */ /* 0x002fec0007810000 */
[----:B------:R-:W1:Y:S01]  /*14b00*/  SHFL.BFLY PT, R140, R141, 0x1, 0x1f ;  /* 0x0c201f008d8c7f89 */ /* 0x000e6200000e0000 */
[----:B--2---:R-:W-:Y:S06]  /*14b10*/  FMNMX.FTZ R0, R0, R2, !PT ;  /* 0x0000000200007209 */ /* 0x004fec0007810000 */
[----:B------:R-:W2:Y:S01]  /*14b20*/  SHFL.BFLY PT, R3, R0, 0x1, 0x1f ;  /* 0x0c201f0000037f89 */ /* 0x000ea200000e0000 */
[----:B-1----:R-:W-:Y:S05]  /*14b30*/  FMNMX.FTZ R141, R141, R140, !PT ;  /* 0x0000008c8d8d7209 */ /* 0x002fea0007810000 */
[C---:B------:R-:W-:Y:S02]  /*14b40*/  FADD.FTZ R2, -R141.reuse, R142 ;  /* 0x0000008e8d027221 */ /* 0x040fe40000010100 */
[----:B------:R-:W-:Y:S01]  /*14b50*/  FMUL.FTZ R142, R141, c[0x0][0x2d0] ;  /* 0x0000b4008d8e7a20 */ /* 0x000fe20000410000 */
[----:B--2---:R-:W-:Y:S01]  /*14b60*/  FMNMX.FTZ R140, R0, R3, !PT ;  /* 0x00000003008c7209 */ /* 0x004fe20007810000 */
[----:B------:R-:W-:Y:S02]  /*14b70*/  FMUL.FTZ R0, R2, c[0x0][0x2d0] ;  /* 0x0000b40002007a20 */ /* 0x000fe40000410000 */
[--C-:B------:R-:W-:Y:S02]  /*14b80*/  FFMA.FTZ R3, R4, c[0x0][0x2d0], -R142.reuse ;  /* 0x0000b40004037a23 */ /* 0x100fe4000001088e */
[--C-:B------:R-:W-:Y:S01]  /*14b90*/  FFMA.FTZ R4, R8, c[0x0][0x2d0], -R142.reuse ;  /* 0x0000b40008047a23 */ /* 0x100fe2000001088e */
[----:B------:R1:W2:Y:S01]  /*14ba0*/  MUFU.EX2 R2, R0 ;  /* 0x0000000000027308 */ /* 0x0002a20000000800 */
[--C-:B------:R-:W-:Y:S02]  /*14bb0*/  FFMA.FTZ R9, R9, c[0x0][0x2d0], -R142.reuse ;  /* 0x0000b40009097a23 */ /* 0x100fe4000001088e */
[--C-:B------:R-:W-:Y:S02]  /*14bc0*/  FFMA.FTZ R12, R12, c[0x0][0x2d0], -R142.reuse ;  /* 0x0000b4000c0c7a23 */ /* 0x100fe4000001088e */
[--C-:B------:R-:W-:Y:S05]  /*14bd0*/  FFMA.FTZ R13, R13, c[0x0][0x2d0], -R142.reuse ;  /* 0x0000b4000d0d7a23 */ /* 0x100fea000001088e */
[----:B------:R3:W-:Y:S10]  /*14be0*/  MUFU.EX2 R204, R3 ;  /* 0x0000000300cc7308 */ /* 0x0007f40000000800 */
[----:B------:R4:W-:Y:S01]  /*14bf0*/  MUFU.EX2 R183, R4 ;  /* 0x0000000400b77308 */ /* 0x0009e20000000800 */
[----:B-1----:R-:W-:Y:S02]  /*14c00*/  FADD.FTZ R0, -R140, R143 ;  /* 0x0000008f8c007221 */ /* 0x002fe40000010100 */
[----:B--2---:R-:W-:Y:S02]  /*14c10*/  FMUL.FTZ R132, R2, R132 ;  /* 0x0000008402847220 */ /* 0x004fe40000410000 */
[----:B------:R-:W-:Y:S05]  /*14c20*/  FMUL.FTZ R0, R0, c[0x0][0x2d0] ;  /* 0x0000b40000007a20 */ /* 0x000fea0000410000 */
[----:B------:R1:W-:Y:S01]  /*14c30*/  MUFU.EX2 R182, R9 ;  /* 0x0000000900b67308 */ /* 0x0003e20000000800 */
[C---:B------:R-:W-:Y:S02]  /*14c40*/  FMUL.FTZ R133, R2.reuse, R133 ;  /* 0x0000008502857220 */ /* 0x040fe40000410000 */
[C---:B------:R-:W-:Y:S02]  /*14c50*/  FMUL.FTZ R136, R2.reuse, R136 ;  /* 0x0000008802887220 */ /* 0x040fe40000410000 */
[----:B---3--:R-:W-:Y:S02]  /*14c60*/  FFMA.FTZ R3, R5, c[0x0][0x2d0], -R142 ;  /* 0x0000b40005037a23 */ /* 0x008fe4000001088e */
[C---:B------:R-:W-:Y:S02]  /*14c70*/  FMUL.FTZ R137, R2.reuse, R137 ;  /* 0x0000008902897220 */ /* 0x040fe40000410000 */
[C---:B------:R-:W-:Y:S01]  /*14c80*/  FMUL.FTZ R20, R2.reuse, R20 ;  /* 0x0000001402147220 */ /* 0x040fe20000410000 */
[----:B------:R2:W-:Y:S01]  /*14c90*/  MUFU.EX2 R203, R3 ;  /* 0x0000000300cb7308 */ /* 0x0005e20000000800 */
[C---:B------:R-:W-:Y:S02]  /*14ca0*/  FMUL.FTZ R21, R2.reuse, R21 ;  /* 0x0000001502157220 */ /* 0x040fe40000410000 */
[----:B------:R-:W-:Y:S02]  /*14cb0*/  FMUL.FTZ R24, R2, R24 ;  /* 0x0000001802187220 */ /* 0x000fe40000410000 */
[----:B----4-:R-:W-:Y:S04]  /*14cc0*/  @P0 IMAD.WIDE.U32 R4, R202, c[0x0][0x1e0], RZ ;  /* 0x00007800ca040a25 */ /* 0x010fe800078e00ff */
[----:B------:R-:W-:Y:S01]  /*14cd0*/  FMUL.FTZ R25, R2, R25 ;  /* 0x0000001902197220 */ /* 0x000fe20000410000 */
[----:B------:R-:W-:Y:S01]  /*14ce0*/  @P0 LEA R8, P1, R4, R218, 0x5 ;  /* 0x000000da04080211 */ /* 0x000fe200078228ff */
[----:B------:R-:W3:Y:S01]  /*14cf0*/  MUFU.EX2 R0, R0 ;  /* 0x0000000000007308 */ /* 0x000ee20000000800 */
[C---:B------:R-:W-:Y:S02]  /*14d00*/  FMUL.FTZ R28, R2.reuse, R28 ;  /* 0x0000001c021c7220 */ /* 0x040fe40000410000 */
[C---:B-1----:R-:W-:Y:S02]  /*14d10*/  FMUL.FTZ R9, R2.reuse, R157 ;  /* 0x0000009d02097220 */ /* 0x042fe40000410000 */
[C---:B------:R-:W-:Y:S02]  /*14d20*/  FMUL.FTZ R29, R2.reuse, R29 ;  /* 0x0000001d021d7220 */ /* 0x040fe40000410000 */
[C---:B------:R-:W-:Y:S02]  /*14d30*/  FMUL.FTZ R32, R2.reuse, R32 ;  /* 0x0000002002207220 */ /* 0x040fe40000410000 */
[C---:B------:R-:W-:Y:S01]  /*14d40*/  FMUL.FTZ R33, R2.reuse, R33 ;  /* 0x0000002102217220 */ /* 0x040fe20000410000 */
[----:B------:R1:W-:Y:S01]  /*14d50*/  MUFU.EX2 R181, R12 ;  /* 0x0000000c00b57308 */ /* 0x0003e20000000800 */
[C---:B------:R-:W-:Y:S01]  /*14d60*/  FMUL.FTZ R36, R2.reuse, R36 ;  /* 0x0000002402247220 */ /* 0x040fe20000410000 */
[----:B--2---:R-:W-:Y:S01]  /*14d70*/  @P0 SHF.R.S32.HI R3, RZ, 0x1f, R202 ;  /* 0x0000001fff030819 */ /* 0x004fe200000114ca */
[C---:B------:R-:W-:Y:S02]  /*14d80*/  FMUL.FTZ R37, R2.reuse, R37 ;  /* 0x0000002502257220 */ /* 0x040fe40000410000 */
[C---:B------:R-:W-:Y:S02]  /*14d90*/  FMUL.FTZ R40, R2.reuse, R40 ;  /* 0x0000002802287220 */ /* 0x040fe40000410000 */
[----:B------:R-:W-:Y:S02]  /*14da0*/  @P0 IMAD R3, R3, c[0x0][0x1e0], RZ ;  /* 0x0000780003030a24 */ /* 0x000fe400078e02ff */
[----:B------:R-:W-:Y:S01]  /*14db0*/  FMUL.FTZ R41, R2, R41 ;  /* 0x0000002902297220 */ /* 0x000fe20000410000 */
[----:B------:R-:W-:Y:S01]  /*14dc0*/  MUFU.EX2 R180, R13 ;  /* 0x0000000d00b47308 */ /* 0x000fe20000000800 */
[----:B------:R-:W-:Y:S02]  /*14dd0*/  @P0 IMAD R3, R202, c[0x0][0x1e4], R3 ;  /* 0x00007900ca030a24 */ /* 0x000fe400078e0203 */
[C---:B---3--:R-:W-:Y:S02]  /*14de0*/  FMUL.FTZ R134, R0.reuse, R134 ;  /* 0x0000008600867220 */ /* 0x048fe40000410000 */
[----:B------:R-:W-:Y:S01]  /*14df0*/  FMUL.FTZ R135, R0, R135 ;  /* 0x0000008700877220 */ /* 0x000fe20000410000 */
[----:B------:R-:W-:Y:S01]  /*14e00*/  @P0 IADD3 R5, R5, R3, RZ ;  /* 0x0000000305050210 */ /* 0x000fe20007ffe0ff */
[----:B------:R-:W-:Y:S02]  /*14e10*/  FMUL.FTZ R3, R140, c[0x0][0x2d0] ;  /* 0x0000b4008c037a20 */ /* 0x000fe40000410000 */
[----:B------:R-:W-:Y:S01]  /*14e20*/  FMUL.FTZ R138, R0, R138 ;  /* 0x0000008a008a7220 */ /* 0x000fe20000410000 */
[----:B------:R-:W-:Y:S01]  /*14e30*/  @P0 LEA.HI.X R5, R4, R222, R5, 0x5, P1 ;  /* 0x000000de04050211 */ /* 0x000fe200008f2c05 */
[--C-:B------:R-:W-:Y:S01]  /*14e40*/  FFMA.FTZ R6, R6, c[0x0][0x2d0], -R3.reuse ;  /* 0x0000b40006067a23 */ /* 0x100fe20000010803 */
[C---:B------:R-:W-:Y:S01]  /*14e50*/  @P0 LEA R4, P1, R8.reuse, c[0x0][0x1c8], 0x1 ;  /* 0x0000720008040a11 */ /* 0x040fe200078208ff */
[----:B------:R-:W-:Y:S02]  /*14e60*/  FFMA.FTZ R7, R7, c[0x0][0x2d0], -R3 ;  /* 0x0000b40007077a23 */ /* 0x000fe40000010803 */
[----:B------:R2:W-:Y:S01]  /*14e70*/  MUFU.EX2 R177, R6 ;  /* 0x0000000600b17308 */ /* 0x0005e20000000800 */
[----:B------:R-:W-:Y:S01]  /*14e80*/  @P0 LEA.HI.X R5, R8, c[0x0][0x1cc], R5, 0x1, P1 ;  /* 0x0000730008050a11 */ /* 0x000fe200008f0c05 */
[----:B------:R-:W-:Y:S02]  /*14e90*/  FMUL.FTZ R8, R2, R156 ;  /* 0x0000009c02087220 */ /* 0x000fe40000410000 */
[--C-:B-1----:R-:W-:Y:S02]  /*14ea0*/  FFMA.FTZ R12, R16, c[0x0][0x2d0], -R142.reuse ;  /* 0x0000b400100c7a23 */ /* 0x102fe4000001088e */
        /* <DEDUP_REMOVED lines=10> */
[C---:B------:R-:W-:Y:S01]  /*14f50*/  FMUL.FTZ R31, R0.reuse, R31 ;  /* 0x0000001f001f7220 */ /* 0x040fe20000410000 */
[----:B------:R5:W-:Y:S01]  /*14f60*/  MUFU.EX2 R179, R12 ;  /* 0x0000000c00b37308 */ /* 0x000be20000000800 */
[----:B------:R-:W-:Y:S02]  /*14f70*/  FMUL.FTZ R34, R0, R34 ;  /* 0x0000002200227220 */ /* 0x000fe40000410000 */
[--C-:B--2---:R-:W-:Y:S02]  /*14f80*/  FFMA.FTZ R6, R10, c[0x0][0x2d0], -R3.reuse ;  /* 0x0000b4000a067a23 */ /* 0x104fe40000010803 */
[----:B------:R1:W-:Y:S01]  /*14f90*/  @P0 LDGSTS.E.BYPASS.LTC128B.128 [R201+0xf080], [R4.64+0x180], !P4 ;  /* 0x0f08018004c90fae */ /* 0x0003e2000e101d46 */
[C---:B------:R-:W-:Y:S02]  /*14fa0*/  FMUL.FTZ R10, R0.reuse, R158 ;  /* 0x0000009e000a7220 */ /* 0x040fe40000410000 */
[C---:B------:R-:W-:Y:S02]  /*14fb0*/  FMUL.FTZ R35, R0.reuse, R35 ;  /* 0x0000002300237220 */ /* 0x040fe40000410000 */
[----:B------:R2:W-:Y:S01]  /*14fc0*/  MUFU.EX2 R175, R6 ;  /* 0x0000000600af7308 */ /* 0x0005e20000000800 */
[C---:B------:R-:W-:Y:S01]  /*14fd0*/  FMUL.FTZ R38, R0.reuse, R38 ;  /* 0x0000002600267220 */ /* 0x040fe20000410000 */
[----:B------:R-:W2:Y:S01]  /*14fe0*/  LDSM.16.MT88.4 R160, [R185] ;  /* 0x00000000b9a0783b */ /* 0x000ea20000004200 */
[C---:B---3--:R-:W-:Y:S02]  /*14ff0*/  FMUL.FTZ R7, R0.reuse, R155 ;  /* 0x0000009b00077220 */ /* 0x048fe40000410000 */
[C---:B------:R-:W-:Y:S02]  /*15000*/  FMUL.FTZ R39, R0.reuse, R39 ;  /* 0x0000002700277220 */ /* 0x040fe40000410000 */
[C---:B------:R-:W-:Y:S02]  /*15010*/  FMUL.FTZ R42, R0.reuse, R42 ;  /* 0x0000002a002a7220 */ /* 0x040fe40000410000 */
[----:B------:R-:W3:Y:S01]  /*15020*/  LDSM.16.MT88.4 R164, [R186] ;  /* 0x00000000baa4783b */ /* 0x000ee20000004200 */
[----:B------:R-:W-:Y:S02]  /*15030*/  FMUL.FTZ R43, R0, R43 ;  /* 0x0000002b002b7220 */ /* 0x000fe40000410000 */
[C---:B------:R-:W-:Y:S02]  /*15040*/  FMUL.FTZ R44, R2.reuse, R44 ;  /* 0x0000002c022c7220 */ /* 0x040fe40000410000 */
[----:B-----5:R-:W-:Y:S02]  /*15050*/  FFMA.FTZ R12, R17, c[0x0][0x2d0], -R142 ;  /* 0x0000b400110c7a23 */ /* 0x020fe4000001088e */
[----:B------:R-:W5:Y:S01]  /*15060*/  LDSM.16.MT88.4 R168, [R188] ;  /* 0x00000000bca8783b */ /* 0x000f620000004200 */
[----:B------:R-:W-:Y:S01]  /*15070*/  FMUL.FTZ R45, R2, R45 ;  /* 0x0000002d022d7220 */ /* 0x000fe20000410000 */
[----:B------:R2:W-:Y:S01]  /*15080*/  MUFU.EX2 R178, R12 ;  /* 0x0000000c00b27308 */ /* 0x0005e20000000800 */
[C---:B------:R-:W-:Y:S02]  /*15090*/  FMUL.FTZ R46, R0.reuse, R46 ;  /* 0x0000002e002e7220 */ /* 0x040fe40000410000 */
[----:B------:R-:W-:Y:S02]  /*150a0*/  FMUL.FTZ R47, R0, R47 ;  /* 0x0000002f002f7220 */ /* 0x000fe40000410000 */
[--C-:B-1----:R-:W-:Y:S01]  /*150b0*/  FFMA.FTZ R4, R11, c[0x0][0x2d0], -R3.reuse ;  /* 0x0000b4000b047a23 */ /* 0x102fe20000010803 */
[----:B------:R-:W0:Y:S01]  /*150c0*/  LDGDEPBAR ;  /* 0x00000000000079af */ /* 0x000e220000000000 */
[----:B------:R-:W-:Y:S01]  /*150d0*/  FMUL.FTZ R5, R2, R153 ;  /* 0x0000009902057220 */ /* 0x000fe20000410000 */
[----:B----4-:R-:W-:Y:S01]  /*150e0*/  F2FP.BF16.PACK_AB R153, R176, R177 ;  /* 0x000000b1b099723e */ /* 0x010fe200000010ff */
[----:B--2---:R-:W-:Y:S01]  /*150f0*/  FMUL.FTZ R6, R0, R154 ;  /* 0x0000009a00067220 */ /* 0x004fe20000410000 */
[----:B------:R-:W1:Y:S01]  /*15100*/  MUFU.EX2 R174, R4 ;  /* 0x0000000400ae7308 */ /* 0x000e620000000800 */
[----:B------:R-:W-:Y:S01]  /*15110*/  F2FP.BF16.PACK_AB R154, R182, R183 ;  /* 0x000000b7b69a723e */ /* 0x000fe200000010ff */
[----:B------:R-:W-:Y:S02]  /*15120*/  FMUL.FTZ R11, R0, R159 ;  /* 0x0000009f000b7220 */ /* 0x000fe40000410000 */
[----:B------:R-:W2:Y:S01]  /*15130*/  LDSM.16.MT88.4 R156, [R187] ;  /* 0x00000000bb9c783b */ /* 0x000ea20000004200 */
[C---:B------:R-:W-:Y:S02]  /*15140*/  FMUL.FTZ R48, R2.reuse, R48 ;  /* 0x0000003002307220 */ /* 0x040fe40000410000 */
[----:B------:R-:W-:Y:S02]  /*15150*/  FMUL.FTZ R49, R2, R49 ;  /* 0x0000003102317220 */ /* 0x000fe40000410000 */
[C---:B------:R-:W-:Y:S02]  /*15160*/  FMUL.FTZ R50, R0.reuse, R50 ;  /* 0x0000003200327220 */ /* 0x040fe40000410000 */
[----:B------:R-:W-:Y:S02]  /*15170*/  FMUL.FTZ R51, R0, R51 ;  /* 0x0000003300337220 */ /* 0x000fe40000410000 */
[----:B------:R-:W-:Y:S02]  /*15180*/  FMUL.FTZ R52, R2, R52 ;  /* 0x0000003402347220 */ /* 0x000fe40000410000 */
[--C-:B------:R-:W-:Y:S02]  /*15190*/  FFMA.FTZ R12, R18, c[0x0][0x2d0], -R3.reuse ;  /* 0x0000b400120c7a23 */ /* 0x100fe40000010803 */
[----:B------:R-:W-:Y:S02]  /*151a0*/  FMUL.FTZ R53, R2, R53 ;  /* 0x0000003502357220 */ /* 0x000fe40000410000 */
[C---:B------:R-:W-:Y:S01]  /*151b0*/  FMUL.FTZ R54, R0.reuse, R54 ;  /* 0x0000003600367220 */ /* 0x040fe20000410000 */
[----:B------:R4:W-:Y:S01]  /*151c0*/  MUFU.EX2 R143, R12 ;  /* 0x0000000c008f7308 */ /* 0x0009e20000000800 */
[----:B------:R-:W-:Y:S02]  /*151d0*/  FMUL.FTZ R55, R0, R55 ;  /* 0x0000003700377220 */ /* 0x000fe40000410000 */
[----:B------:R-:W-:Y:S01]  /*151e0*/  FMUL.FTZ R56, R2, R56 ;  /* 0x0000003802387220 */ /* 0x000fe20000410000 */
[----:B-1----:R-:W-:Y:S01]  /*151f0*/  F2FP.BF16.PACK_AB R155, R174, R175 ;  /* 0x000000afae9b723e */ /* 0x002fe200000010ff */
[C---:B------:R-:W-:Y:S01]  /*15200*/  FMUL.FTZ R4, R2.reuse, R152 ;  /* 0x0000009802047220 */ /* 0x040fe20000410000 */
[----:B------:R-:W-:Y:S01]  /*15210*/  F2FP.BF16.PACK_AB R152, R203, R204 ;  /* 0x000000cccb98723e */ /* 0x000fe200000010ff */
[----:B------:R-:W-:Y:S02]  /*15220*/  FMUL.FTZ R57, R2, R57 ;  /* 0x0000003902397220 */ /* 0x000fe40000410000 */
[C---:B------:R-:W-:Y:S02]  /*15230*/  FMUL.FTZ R58, R0.reuse, R58 ;  /* 0x0000003a003a7220 */ /* 0x040fe40000410000 */
[----:B------:R-:W-:Y:S02]  /*15240*/  FMUL.FTZ R59, R0, R59 ;  /* 0x0000003b003b7220 */ /* 0x000fe40000410000 */
[C---:B------:R-:W-:Y:S05]  /*15250*/  HMMA.16816.F32.BF16 R4, R152.reuse, R160, R4 ;  /* 0x000000a09804723c */ /* 0x040fea0000041804 */
[C---:B------:R-:W-:Y:S02]  /*15260*/  FMUL.FTZ R60, R2.reuse, R60 ;  /* 0x0000003c023c7220 */ /* 0x040fe40000410000 */
[----:B------:R-:W-:Y:S01]  /*15270*/  FMUL.FTZ R61, R2, R61 ;  /* 0x0000003d023d7220 */ /* 0x000fe20000410000 */
[C---:B------:R-:W-:Y:S01]  /*15280*/  HMMA.16816.F32.BF16 R8, R152.reuse, R162, R8 ;  /* 0x000000a29808723c */ /* 0x040fe20000041808 */
[----:B------:R-:W1:Y:S03]  /*15290*/  LDSM.16.MT88.4 R160, [R185+0x1000] ;  /* 0x00100000b9a0783b */ /* 0x000e660000004200 */
[----:B------:R-:W-:Y:S01]  /*152a0*/  FMUL.FTZ R62, R0, R62 ;  /* 0x0000003e003e7220 */ /* 0x000fe20000410000 */
[----:B----4-:R-:W-:Y:S01]  /*152b0*/  F2FP.BF16.PACK_AB R12, R180, R181 ;  /* 0x000000b5b40c723e */ /* 0x010fe200000010ff */
        /* <DEDUP_REMOVED lines=8> */
[C---:B-----5:R-:W-:Y:S04]  /*15340*/  HMMA.16816.F32.BF16 R20, R152.reuse, R168, R20 ;  /* 0x000000a89814723c */ /* 0x060fe80000041814 */
[C---:B------:R-:W-:Y:S02]  /*15350*/  FMUL.FTZ R68, R2.reuse, R68 ;  /* 0x0000004402447220 */ /* 0x040fe40000410000 */
[----:B------:R-:W-:Y:S02]  /*15360*/  FMUL.FTZ R69, R2, R69 ;  /* 0x0000004502457220 */ /* 0x000fe40000410000 */
[C---:B------:R-:W-:Y:S01]  /*15370*/  HMMA.16816.F32.BF16 R24, R152.reuse, R170, R24 ;  /* 0x000000aa9818723c */ /* 0x040fe20000041818 */
[----:B------:R-:W-:Y:S03]  /*15380*/  LDSM.16.MT88.4 R168, [R187+0x800] ;  /* 0x00080000bba8783b */ /* 0x000fe60000004200 */
        /* <DEDUP_REMOVED lines=83> */
[--C-:B------:R-:W-:Y:S02]  /*158c0*/  FFMA.FTZ R14, R14, c[0x0][0x2d0], -R3.reuse ;  /* 0x0000b4000e0e7a23 */ /* 0x100fe40000010803 */
[--C-:B------:R-:W-:Y:S02]  /*158d0*/  FFMA.FTZ R15, R15, c[0x0][0x2d0], -R3.reuse ;  /* 0x0000b4000f0f7a23 */ /* 0x100fe40000010803 */
[C---:B---3--:R-:W-:Y:S01]  /*158e0*/  HMMA.16816.F32.BF16 R116, R152.reuse, R164, R116 ;  /* 0x000000a49874723c */ /* 0x048fe20000041874 */
[----:B------:R3:W-:Y:S03]  /*158f0*/  MUFU.EX2 R173, R14 ;  /* 0x0000000e00ad7308 */ /* 0x0007e60000000800 */
[----:B------:R-:W-:Y:S02]  /*15900*/  FFMA.FTZ R3, R19, c[0x0][0x2d0], -R3 ;  /* 0x0000b40013037a23 */ /* 0x000fe40000010803 */
[C---:B------:R-:W-:Y:S01]  /*15910*/  FMUL.FTZ R120, R2.reuse, R120 ;  /* 0x0000007802787220 */ /* 0x040fe20000410000 */
[----:B------:R-:W-:Y:S01]  /*15920*/  LDSM.16.MT88.4 R16, [R188+0x800] ;  /* 0x00080000bc10783b */ /* 0x000fe20000004200 */
[----:B------:R-:W-:Y:S03]  /*15930*/  FMUL.FTZ R121, R2, R121 ;  /* 0x0000007902797220 */ /* 0x000fe60000410000 */
[----:B------:R-:W4:Y:S01]  /*15940*/  MUFU.EX2 R172, R15 ;  /* 0x0000000f00ac7308 */ /* 0x000f220000000800 */
[C---:B------:R-:W-:Y:S02]  /*15950*/  FMUL.FTZ R122, R0.reuse, R122 ;  /* 0x0000007a007a7220 */ /* 0x040fe40000410000 */
[----:B------:R-:W-:Y:S02]  /*15960*/  FMUL.FTZ R123, R0, R123 ;  /* 0x0000007b007b7220 */ /* 0x000fe40000410000 */
[C---:B------:R-:W-:Y:S02]  /*15970*/  FMUL.FTZ R124, R2.reuse, R124 ;  /* 0x0000007c027c7220 */ /* 0x040fe40000410000 */
[----:B------:R-:W-:Y:S02]  /*15980*/  FMUL.FTZ R125, R2, R125 ;  /* 0x0000007d027d7220 */ /* 0x000fe40000410000 */
[C---:B------:R-:W-:Y:S01]  /*15990*/  FMUL.FTZ R126, R0.reuse, R126 ;  /* 0x0000007e007e7220 */ /* 0x040fe20000410000 */
[C---:B------:R-:W-:Y:S01]  /*159a0*/  HMMA.16816.F32.BF16 R120, R152.reuse, R166, R120 ;  /* 0x000000a69878723c */ /* 0x040fe20000041878 */
[----:B------:R-:W5:Y:S01]  /*159b0*/  MUFU.EX2 R142, R3 ;  /* 0x00000003008e7308 */ /* 0x000f620000000800 */
[----:B------:R-:W1:Y:S01]  /*159c0*/  LDSM.16.MT88.4 R164, [R186+0x800] ;  /* 0x00080000baa4783b */ /* 0x000e620000004200 */
[----:B------:R-:W-:Y:S01]  /*159d0*/  FMUL.FTZ R127, R0, R127 ;  /* 0x0000007f007f7220 */ /* 0x000fe20000410000 */
[----:B---3--:R-:W-:Y:S01]  /*159e0*/  F2FP.BF16.PACK_AB R14, R178, R179 ;  /* 0x000000b3b20e723e */ /* 0x008fe200000010ff */
[C---:B------:R-:W-:Y:S02]  /*159f0*/  FMUL.FTZ R128, R2.reuse, R128 ;  /* 0x0000008002807220 */ /* 0x040fe40000410000 */
[----:B------:R-:W-:Y:S02]  /*15a00*/  FMUL.FTZ R129, R2, R129 ;  /* 0x0000008102817220 */ /* 0x000fe40000410000 */
[C---:B------:R-:W-:Y:S01]  /*15a10*/  FMUL.FTZ R130, R0.reuse, R130 ;  /* 0x0000008200827220 */ /* 0x040fe20000410000 */
[C---:B--2---:R-:W-:Y:S03]  /*15a20*/  HMMA.16816.F32.BF16 R124, R152.reuse, R156, R124 ;  /* 0x0000009c987c723c */ /* 0x044fe6000004187c */
[----:B------:R-:W-:Y:S01]  /*15a30*/  FMUL.FTZ R131, R0, R131 ;  /* 0x0000008300837220 */ /* 0x000fe20000410000 */
[----:B----4-:R-:W-:Y:S01]  /*15a40*/  F2FP.BF16.PACK_AB R13, R172, R173 ;  /* 0x000000adac0d723e */ /* 0x010fe200000010ff */
[----:B------:R-:W-:Y:S02]  /*15a50*/  FFMA.FTZ R2, R2, R209, R204 ;  /* 0x000000d102027223 */ /* 0x000fe400000100cc */
[----:B------:R-:W-:Y:S02]  /*15a60*/  FFMA.FTZ R0, R0, R208, R177 ;  /* 0x000000d000007223 */ /* 0x000fe400000100b1 */
[----:B------:R-:W-:Y:S01]  /*15a70*/  FADD.FTZ R2, R203, R2 ;  /* 0x00000002cb027221 */ /* 0x000fe20000010000 */
[----:B------:R-:W-:Y:S03]  /*15a80*/  HMMA.16816.F32.BF16 R128, R152, R158, R128 ;  /* 0x0000009e9880723c */ /* 0x000fe60000041880 */
[----:B------:R-:W-:Y:S01]  /*15a90*/  FADD.FTZ R0, R176, R0 ;  /* 0x00000000b0007221 */ /* 0x000fe20000010000 */
[----:B-----5:R-:W-:Y:S01]  /*15aa0*/  F2FP.BF16.PACK_AB R15, R142, R143 ;  /* 0x0000008f8e0f723e */ /* 0x020fe200000010ff */
[----:B------:R-:W-:Y:S02]  /*15ab0*/  FADD.FTZ R2, R183, R2 ;  /* 0x00000002b7027221 */ /* 0x000fe40000010000 */
[----:B------:R-:W-:Y:S04]  /*15ac0*/  FADD.FTZ R0, R175, R0 ;  /* 0x00000000af007221 */ /* 0x000fe80000010000 */
[C---:B-1----:R-:W-:Y:S01]  /*15ad0*/  HMMA.16816.F32.BF16 R152, R12.reuse, R160, R4 ;  /* 0x000000a00c98723c */ /* 0x042fe20000041804 */
[----:B------:R-:W1:Y:S04]  /*15ae0*/  LDSM.16.MT88.4 R4, [R185+0x1800] ;  /* 0x00180000b904783b */ /* 0x000e680000004200 */
[----:B------:R-:W-:Y:S02]  /*15af0*/  FADD.FTZ R2, R182, R2 ;  /* 0x00000002b6027221 */ /* 0x000fe40000010000 */
[----:B------:R-:W-:Y:S01]  /*15b00*/  FADD.FTZ R3, R174, R0 ;  /* 0x00000000ae037221 */ /* 0x000fe20000010000 */
[C---:B------:R-:W-:Y:S01]  /*15b10*/  HMMA.16816.F32.BF16 R156, R12.reuse, R162, R8 ;  /* 0x000000a20c9c723c */ /* 0x040fe20000041808 */
[----:B------:R-:W2:Y:S03]  /*15b20*/  LDSM.16.MT88.4 R8, [R186+0x1800] ;  /* 0x00180000ba08783b */ /* 0x000ea60000004200 */
[----:B------:R-:W-:Y:S02]  /*15b30*/  FADD.FTZ R0, R181, R2 ;  /* 0x00000002b5007221 */ /* 0x000fe40000010000 */
[----:B------:R-:W-:Y:S02]  /*15b40*/  FADD.FTZ R3, R173, R3 ;  /* 0x00000003ad037221 */ /* 0x000fe40000010000 */
[C---:B------:R-:W-:Y:S01]  /*15b50*/  HMMA.16816.F32.BF16 R132, R12.reuse, R164, R132 ;  /* 0x000000a40c84723c */ /* 0x040fe20000041884 */
[----:B------:R-:W-:Y:S03]  /*15b60*/  LDSM.16.MT88.4 R160, [R187+0x1800] ;  /* 0x00180000bba0783b */ /* 0x000fe60000004200 */
[----:B------:R-:W-:Y:S02]  /*15b70*/  FADD.FTZ R0, R180, R0 ;  /* 0x00000000b4007221 */ /* 0x000fe40000010000 */
[----:B------:R-:W-:Y:S02]  /*15b80*/  FADD.FTZ R3, R172, R3 ;  /* 0x00000003ac037221 */ /* 0x000fe40000010000 */
[C---:B------:R-:W-:Y:S04]  /*15b90*/  HMMA.16816.F32.BF16 R136, R12.reuse, R166, R136 ;  /* 0x000000a60c88723c */ /* 0x040fe80000041888 */
[----:B------:R-:W-:Y:S02]  /*15ba0*/  FADD.FTZ R2, R179, R0 ;  /* 0x00000000b3027221 */ /* 0x000fe40000010000 */
[----:B------:R-:W-:Y:S01]  /*15bb0*/  FADD.FTZ R0, R143, R3 ;  /* 0x000000038f007221 */ /* 0x000fe20000010000 */
[----:B------:R-:W-:Y:S01]  /*15bc0*/  MOV R143, R140 ;  /* 0x0000008c008f7202 */ /* 0x000fe20000000f00 */
[C---:B------:R-:W-:Y:S04]  /*15bd0*/  HMMA.16816.F32.BF16 R20, R12.reuse, R16, R20 ;  /* 0x000000100c14723c */ /* 0x040fe80000041814 */
[----:B------:R-:W-:Y:S02]  /*15be0*/  FADD.FTZ R209, R178, R2 ;  /* 0x00000002b2d17221 */ /* 0x000fe40000010000 */
[----:B------:R-:W-:Y:S01]  /*15bf0*/  FADD.FTZ R208, R142, R0 ;  /* 0x000000008ed07221 */ /* 0x000fe20000010000 */
[----:B------:R-:W-:Y:S01]  /*15c00*/  MOV R142, R141 ;  /* 0x0000008d008e7202 */ /* 0x000fe20000000f00 */
        /* <DEDUP_REMOVED lines=30> */
[C---:B--2---:R-:W-:Y:S08]  /*15df0*/  HMMA.16816.F32.BF16 R108, R12.reuse, R8, R108 ;  /* 0x000000080c6c723c */ /* 0x044ff0000004186c */
[C---:B------:R-:W-:Y:S08]  /*15e00*/  HMMA.16816.F32.BF16 R112, R12.reuse, R10, R112 ;  /* 0x0000000a0c70723c */ /* 0x040ff00000041870 */
[C---:B---3--:R-:W-:Y:S08]  /*15e10*/  HMMA.16816.F32.BF16 R116, R12.reuse, R16, R116 ;  /* 0x000000100c74723c */ /* 0x048ff00000041874 */
[C---:B------:R-:W-:Y:S08]  /*15e20*/  HMMA.16816.F32.BF16 R120, R12.reuse, R18, R120 ;  /* 0x000000120c78723c */ /* 0x040ff00000041878 */
[C---:B----4-:R-:W-:Y:S08]  /*15e30*/  HMMA.16816.F32.BF16 R124, R12.reuse, R160, R124 ;  /* 0x000000a00c7c723c */ /* 0x050ff0000004187c */
[----:B------:R-:W-:Y:S01]  /*15e40*/  HMMA.16816.F32.BF16 R128, R12, R162, R128 ;  /* 0x000000a20c80723c */ /* 0x000fe20000041880 */
[----:B------:R-:W-:-:S07]  /*15e50*/  @P0 BRA `(.L_x_3690) ;  /* 0xffffe2e000000947 */ /* 0x000fce000383ffff */
.L_x_3689:
[----:B------:R-:W-:Y:S07]  /*15e60*/  @!UPT UIADD3 URZ, URZ, URZ, URZ ;  /* 0x0000003f3f3ff290 */ /* 0x000fee000fffe03f */
[----:B------:R-:W-:Y:S02]  /*15e70*/  MOV R7, 0x1f ;  /* 0x0000001f00077802 */ /* 0x000fe40000000f00 */
[----:B------:R-:W-:Y:S01]  /*15e80*/  MOV R6, 0xffffffff ;  /* 0xffffffff00067802 */ /* 0x000fe20000000f00 */
[----:B------:R-:W-:Y:S06]  /*15e90*/  BRA.DIV ~URZ, `(.L_x_3691) ;  /* 0x000062927f007947 */ /* 0x000fec000b800000 */
[----:B------:R1:W2:Y:S02]  /*15ea0*/  SHFL.BFLY PT, R0, R209, 0x2, 0x1f ;  /* 0x0c401f00d1007f89 */ /* 0x0002a400000e0000 */
.L_x_3764:
[----:B--2---:R-:W-:Y:S01]  /*15eb0*/  FADD.FTZ R0, R0, R209 ;  /* 0x000000d100007221 */ /* 0x004fe20000010000 */
[----:B------:R-:W-:Y:S05]  /*15ec0*/  BRA.DIV ~URZ, `(.L_x_3692) ;  /* 0x000062c27f007947 */ /* 0x000fea000b800000 */
[----:B------:R-:W2:Y:S04]  /*15ed0*/  SHFL.BFLY PT, R2, R208, 0x2, 0x1f ;  /* 0x0c401f00d0027f89 */ /* 0x000ea800000e0000 */
[----:B------:R-:W3:Y:S01]  /*15ee0*/  SHFL.BFLY PT, R5, R0, 0x1, 0x1f ;  /* 0x0c201f0000057f89 */ /* 0x000ee200000e0000 */
[----:B--2---:R-:W-:-:S02]  /*15ef0*/  FADD.FTZ R4, R2, R208 ;  /* 0x000000d002047221 */ /* 0x004fc40000010000 */
[----:B---3--:R-:W-:-:S03]  /*15f00*/  FADD.FTZ R0, R0, R5 ;  /* 0x0000000500007221 */ /* 0x008fc60000010000 */
[----:B------:R2:W3:Y:S04]  /*15f10*/  SHFL.BFLY PT, R3, R4, 0x1, 0x1f ;  /* 0x0c201f0004037f89 */ /* 0x0004e800000e0000 */
.L_x_3765:
        /* <DEDUP_REMOVED lines=82> */
[C---:B------:R-:W-:Y:S02]  /*16440*/  FMUL.FTZ R139, R0.reuse, R31 ;  /* 0x0000001f008b7220 */ /* 0x040fe40000410000 */
[----:B------:R-:W-:-:S02]  /*16450*/  FMUL.FTZ R30, R0, R34 ;  /* 0x00000022001e7220 */ /* 0x000fc40000410000 */
[C---:B------:R-:W-:Y:S01]  /*16460*/  FMUL.FTZ R31, R0.reuse, R35 ;  /* 0x00000023001f7220 */ /* 0x040fe20000410000 */
[----:B---3--:R-:W-:Y:S01]  /*16470*/  @P0 MOV R3, 0x3f317218 ;  /* 0x3f31721800030802 */ /* 0x008fe20000000f00 */
        /* <DEDUP_REMOVED lines=63> */
.L_x_3608:
        /* <DEDUP_REMOVED lines=17> */
.L_x_3694:
[----:B------:R-:W-:Y:S05]  /*16980*/  BSYNC B0 ;  /* 0x0000000000007941 */ /* 0x000fea0003800000 */
.L_x_3693:
        /* <DEDUP_REMOVED lines=155> */
.L_x_3697:
        /* <DEDUP_REMOVED lines=125> */
.L_x_3766:
[----:B------:R-:W-:Y:S05]  /*17b10*/  BRA.DIV ~URZ, `(.L_x_3700) ;  /* 0x000047e27f007947 */ /* 0x000fea000b800000 */
[----:B------:R4:W2:Y:S02]  /*17b20*/  SHFL.IDX PT, R0, R16, RZ, 0x181f ;  /* 0x00181fff10007589 */ /* 0x0008a400000e0000 */
.L_x_3767:
        /* <DEDUP_REMOVED lines=26> */
.L_x_3702:
[----:B------:R-:W-:Y:S05]  /*17cd0*/  BSYNC B0 ;  /* 0x0000000000007941 */ /* 0x000fea0003800000 */
.L_x_3701:
[----:B------:R-:W-:Y:S05]  /*17ce0*/  BRA.DIV ~URZ, `(.L_x_3703) ;  /* 0x000046727f007947 */ /* 0x000fea000b800000 */
[----:B---3--:R3:W4:Y:S04]  /*17cf0*/  SHFL.IDX PT, R12, R15, 0x1, 0x181f ;  /* 0x00381f000f0c7f89 */ /* 0x00872800000e0000 */
[----:B--2---:R3:W2:Y:S02]  /*17d00*/  SHFL.IDX PT, R0, R16, 0x1, 0x181f ;  /* 0x00381f0010007f89 */ /* 0x0046a400000e0000 */
.L_x_3768:
        /* <DEDUP_REMOVED lines=20> */
.L_x_3705:
[----:B------:R-:W-:Y:S05]  /*17e50*/  BSYNC B0 ;  /* 0x0000000000007941 */ /* 0x000fea0003800000 */
.L_x_3704:
[----:B------:R-:W-:Y:S05]  /*17e60*/  BRA.DIV ~URZ, `(.L_x_3706) ;  /* 0x000045b27f007947 */ /* 0x000fea000b800000 */
[----:B----4-:R4:W3:Y:S02]  /*17e70*/  SHFL.IDX PT, R12, R15, 0x2, 0x181f ;  /* 0x00581f000f0c7f89 */ /* 0x0108e400000e0000 */
.L_x_3769:
[----:B------:R-:W-:Y:S05]  /*17e80*/  BRA.DIV ~URZ, `(.L_x_3707) ;  /* 0x000046027f007947 */ /* 0x000fea000b800000 */
[----:B--2---:R2:W4:Y:S02]  /*17e90*/  SHFL.IDX PT, R0, R16, 0x2, 0x181f ;  /* 0x00581f0010007f89 */ /* 0x00452400000e0000 */
.L_x_3770:
        /* <DEDUP_REMOVED lines=20> */
.L_x_3709:
[----:B------:R-:W-:Y:S05]  /*17fe0*/  BSYNC B0 ;  /* 0x0000000000007941 */ /* 0x000fea0003800000 */
.L_x_3708:
[----:B------:R-:W-:Y:S05]  /*17ff0*/  BRA.DIV ~URZ, `(.L_x_3710) ;  /* 0x000044f27f007947 */ /* 0x000fea000b800000 */
[----:B---3--:R3:W2:Y:S04]  /*18000*/  SHFL.IDX PT, R10, R15, 0x3, 0x181f ;  /* 0x00781f000f0a7f89 */ /* 0x0086a800000e0000 */
[----:B----4-:R3:W4:Y:S02]  /*18010*/  SHFL.IDX PT, R0, R16, 0x3, 0x181f ;  /* 0x00781f0010007f89 */ /* 0x01072400000e0000 */
.L_x_3771:
        /* <DEDUP_REMOVED lines=21> */
.L_x_3698:
        /* <DEDUP_REMOVED lines=33> */
.L_x_3772:
[----:B------:R-:W-:Y:S05]  /*18380*/  BRA.DIV ~URZ, `(.L_x_3713) ;  /* 0x000042927f007947 */ /* 0x000fea000b800000 */
[----:B------:R3:W4:Y:S02]  /*18390*/  SHFL.IDX PT, R0, R17, RZ, 0x1c1f ;  /* 0x001c1fff11007589 */ /* 0x00072400000e0000 */
.L_x_3773:
        /* <DEDUP_REMOVED lines=12> */
[----:B------:R-:W-:Y:S02]  /*18460*/  IADD3 R13, R217, 0x18, RZ ;  /* 0x00000018d90d7810 */ /* 0x000fe40007ffe0ff */
        /* <DEDUP_REMOVED lines=8> */
[----:B------:R-:W-:Y:S02]  /*184f0*/  @!P1 LEA.HI.X R3, R10, R4, R14, 0x2, P3 ;  /* 0x000000040a039211 */ /* 0x000fe400018f140e */
[----:B------:R-:W-:-:S02]  /*18500*/  IADD3 R10, R217, 0x28, RZ ;  /* 0x00000028d90a7810 */ /* 0x000fc40007ffe0ff */
[----:B------:R-:W-:Y:S01]  /*18510*/  @!P0 LEA.HI.X R9, R5, R4, R12, 0x2, P2 ;  /* 0x0000000405098211 */ /* 0x000fe200010f140c */
[----:B------:R4:W-:Y:S01]  /*18520*/  @!P1 ST.E.64 [R2.64], R150 ;  /* 0x0000009602009985 */ /* 0x0009e2000c101b06 */
[----:B------:R-:W-:Y:S02]  /*18530*/  ISETP.GE.AND P6, PT, R10, c[0x0][0x3c8], PT ;  /* 0x0000f2000a007a0c */ /* 0x000fe40003fc6270 */
[C---:B------:R-:W-:Y:S01]  /*18540*/  IADD3 R12, R217.reuse, 0x20, RZ ;  /* 0x00000020d90c7810 */ /* 0x040fe20007ffe0ff */
[----:B------:R5:W-:Y:S01]  /*18550*/  @!P0 ST.E.64 [R8.64], R132 ;  /* 0x0000008408008985 */ /* 0x000be2000c101b06 */
[C---:B------:R-:W-:Y:S02]  /*18560*/  IADD3 R5, R217.reuse, 0x30, RZ ;  /* 0x00000030d9057810 */ /* 0x040fe40007ffe0ff */
[----:B------:R-:W-:Y:S02]  /*18570*/  IADD3 R14, R217, 0x18, RZ ;  /* 0x00000018d90e7810 */ /* 0x000fe40007ffe0ff */
[----:B------:R-:W-:-:S02]  /*18580*/  SHF.R.S32.HI R12, RZ, 0x1f, R12 ;  /* 0x0000001fff0c7819 */ /* 0x000fc4000001140c */
[----:B------:R-:W-:Y:S02]  /*18590*/  ISETP.GE.AND P3, PT, R5, c[0x0][0x3c8], PT ;  /* 0x0000f20005007a0c */ /* 0x000fe40003f66270 */
[----:B------:R-:W-:Y:S02]  /*185a0*/  SHF.R.S32.HI R14, RZ, 0x1f, R14 ;  /* 0x0000001fff0e7819 */ /* 0x000fe4000001140e */
[----:B------:R-:W-:Y:S02]  /*185b0*/  ISETP.GE.AND P2, PT, R252, c[0x0][0x3c8], PT ;  /* 0x0000f200fc007a0c */ /* 0x000fe40003f46270 */
[----:B--2---:R-:W-:-:S04]  /*185c0*/  @!P5 LEA R6, P1, R13, R0, 0x2 ;  /* 0x000000000d06d211 */ /* 0x004fc800078210ff */
[----:B------:R-:W-:-:S05]  /*185d0*/  @!P5 LEA.HI.X R7, R13, R4, R14, 0x2, P1 ;  /* 0x000000040d07d211 */ /* 0x000fca00008f140e */
[----:B------:R2:W-:Y:S01]  /*185e0*/  @!P5 ST.E.64 [R6.64], R136 ;  /* 0x000000880600d985 */ /* 0x0005e2000c101b06 */
[----:B----4-:R-:W-:-:S04]  /*185f0*/  @!P4 LEA R2, P0, R11, R0, 0x2 ;  /* 0x000000000b02c211 */ /* 0x010fc800078010ff */
[----:B------:R-:W-:Y:S02]  /*18600*/  @!P4 LEA.HI.X R3, R11, R4, R12, 0x2, P0 ;  /* 0x000000040b03c211 */ /* 0x000fe400000f140c */
[C---:B------:R-:W-:Y:S02]  /*18610*/  IADD3 R12, R217.reuse, 0x28, RZ ;  /* 0x00000028d90c7810 */ /* 0x040fe40007ffe0ff */
[C---:B-----5:R-:W-:Y:S01]  /*18620*/  @!P6 LEA R8, P1, R10.reuse, R0, 0x2 ;  /* 0x000000000a08e211 */ /* 0x060fe200078210ff */
[----:B------:R4:W-:Y:S01]  /*18630*/  @!P4 ST.E.64 [R2.64], R152 ;  /* 0x000000980200c985 */ /* 0x0009e2000c101b06 */
[----:B------:R-:W-:Y:S02]  /*18640*/  SHF.R.S32.HI R12, RZ, 0x1f, R12 ;  /* 0x0000001fff0c7819 */ /* 0x000fe4000001140c */
[----:B------:R-:W-:Y:S02]  /*18650*/  IADD3 R11, R217, 0x30, RZ ;  /* 0x00000030d90b7810 */ /* 0x000fe40007ffe0ff */
[----:B------:R-:W-:-:S02]  /*18660*/  @!P6 LEA.HI.X R9, R10, R4, R12, 0x2, P1 ;  /* 0x000000040a09e211 */ /* 0x000fc400008f140c */
[----:B------:R-:W-:Y:S02]  /*18670*/  SHF.R.S32.HI R11, RZ, 0x1f, R11 ;  /* 0x0000001fff0b7819 */ /* 0x000fe4000001140b */
[----:B------:R-:W-:Y:S01]  /*18680*/  SHF.R.S32.HI R10, RZ, 0x1f, R252 ;  /* 0x0000001fff0a7819 */ /* 0x000fe200000114fc */
[----:B------:R5:W-:Y:S01]  /*18690*/  @!P6 ST.E.64 [R8.64], R156 ;  /* 0x0000009c0800e985 */ /* 0x000be2000c101b06 */
[----:B------:R-:W-:Y:S02]  /*186a0*/  ISETP.GE.AND P6, PT, R251, c[0x0][0x3c8], PT ;  /* 0x0000f200fb007a0c */ /* 0x000fe40003fc6270 */
[----:B------:R-:W-:Y:S02]  /*186b0*/  ISETP.GE.AND P1, PT, R249, c[0x0][0x3c8], PT ;  /* 0x0000f200f9007a0c */ /* 0x000fe40003f26270 */
[----:B--2---:R-:W-:-:S04]  /*186c0*/  @!P3 LEA R6, P0, R5, R0, 0x2 ;  /* 0x000000000506b211 */ /* 0x004fc800078010ff */
[----:B------:R-:W-:Y:S02]  /*186d0*/  @!P3 LEA.HI.X R7, R5, R4, R11, 0x2, P0 ;  /* 0x000000040507b211 */ /* 0x000fe400000f140b */
[----:B------:R-:W-:-:S03]  /*186e0*/  IADD3 R5, R217, 0x50, RZ ;  /* 0x00000050d9057810 */ /* 0x000fc60007ffe0ff */
[----:B------:R2:W-:Y:S01]  /*186f0*/  @!P3 ST.E.64 [R6.64], R28 ;  /* 0x0000001c0600b985 */ /* 0x0005e2000c101b06 */
[----:B------:R-:W-:Y:S02]  /*18700*/  ISETP.GE.AND P5, PT, R5, c[0x0][0x3c8], PT ;  /* 0x0000f20005007a0c */ /* 0x000fe40003fa6270 */
[C---:B----4-:R-:W-:Y:S02]  /*18710*/  @!P2 LEA R2, P4, R252.reuse, R0, 0x2 ;  /* 0x00000000fc02a211 */ /* 0x050fe400078810ff */
[----:B------:R-:W-:Y:S02]  /*18720*/  SHF.R.S32.HI R11, RZ, 0x1f, R5 ;  /* 0x0000001fff0b7819 */ /* 0x000fe40000011405 */
[----:B------:R-:W-:Y:S02]  /*18730*/  @!P2 LEA.HI.X R3, R252, R4, R10, 0x2, P4 ;  /* 0x00000004fc03a211 */ /* 0x000fe400020f140a */
[----:B------:R-:W-:-:S03]  /*18740*/  SHF.R.S32.HI R10, RZ, 0x1f, R251 ;  /* 0x0000001fff0a7819 */ /* 0x000fc600000114fb */
        /* <DEDUP_REMOVED lines=8> */
[----:B------:R-:W-:-:S04]  /*187d0*/  @!P1 LEA R6, P2, R249, R0, 0x2 ;  /* 0x00000000f9069211 */ /* 0x000fc800078410ff */
        /* <DEDUP_REMOVED lines=8> */
[----:B-----5:R-:W-:-:S09]  /*18860*/  SHF.R.S32.HI R9, RZ, 0x1f, R3 ;  /* 0x0000001fff097819 */ /* 0x020fd20000011403 */
[CC--:B------:R-:W-:Y:S02]  /*18870*/  @!P3 LEA R8, P1, R3.reuse, R0.reuse, 0x2 ;  /* 0x000000000308b211 */ /* 0x0c0fe400078210ff */
[----:B------:R-:W-:Y:S02]  /*18880*/  @!P4 LEA R12, P0, R2, R0, 0x2 ;  /* 0x00000000020cc211 */ /* 0x000fe400078010ff */
[----:B------:R-:W-:Y:S02]  /*18890*/  @!P3 LEA.HI.X R9, R3, R4, R9, 0x2, P1 ;  /* 0x000000040309b211 */ /* 0x000fe400008f1409 */
[----:B------:R-:W-:-:S03]  /*188a0*/  IADD3 R3, R217, 0x78, RZ ;  /* 0x00000078d9037810 */ /* 0x000fc60007ffe0ff */
[----:B------:R5:W-:Y:S01]  /*188b0*/  @!P3 ST.E.64 [R8.64], R40 ;  /* 0x000000280800b985 */ /* 0x000be2000c101b06 */
[----:B------:R-:W-:Y:S02]  /*188c0*/  ISETP.GE.AND P3, PT, R3, c[0x0][0x3c8], PT ;  /* 0x0000f20003007a0c */ /* 0x000fe40003f66270 */
[C---:B--2---:R-:W-:Y:S02]  /*188d0*/  IADD3 R6, R217.reuse, 0x70, RZ ;  /* 0x00000070d9067810 */ /* 0x044fe40007ffe0ff */
[----:B------:R-:W-:Y:S02]  /*188e0*/  SHF.R.S32.HI R7, RZ, 0x1f, R2 ;  /* 0x0000001fff077819 */ /* 0x000fe40000011402 */
[----:B------:R-:W-:Y:S02]  /*188f0*/  ISETP.GE.AND P6, PT, R6, c[0x0][0x3c8], PT ;  /* 0x0000f20006007a0c */ /* 0x000fe40003fc6270 */
[----:B------:R-:W-:Y:S02]  /*18900*/  @!P4 LEA.HI.X R13, R2, R4, R7, 0x2, P0 ;  /* 0x00000004020dc211 */ /* 0x000fe400000f1407 */
[----:B------:R-:W-:-:S02]  /*18910*/  IADD3 R2, R217, 0x80, RZ ;  /* 0x00000080d9027810 */ /* 0x000fc40007ffe0ff */
[----:B------:R-:W-:Y:S01]  /*18920*/  SHF.R.S32.HI R7, RZ, 0x1f, R5 ;  /* 0x0000001fff077819 */ /* 0x000fe20000011405 */
[----:B------:R2:W-:Y:S01]  /*18930*/  @!P4 ST.E.64 [R12.64], R52 ;  /* 0x000000340c00c985 */ /* 0x0005e2000c101b06 */
[----:B------:R-:W-:Y:S02]  /*18940*/  ISETP.GE.AND P5, PT, R2, c[0x0][0x3c8], PT ;  /* 0x0000f20002007a0c */ /* 0x000fe40003fa6270 */
[----:B----4-:R-:W-:-:S03]  /*18950*/  SHF.R.S32.HI R11, RZ, 0x1f, R6 ;  /* 0x0000001fff0b7819 */ /* 0x010fc60000011406 */
[----:B------:R-:W-:-:S04]  /*18960*/  @!P6 LEA R10, P0, R6, R0, 0x2 ;  /* 0x00000000060ae211 */ /* 0x000fc800078010ff */
[----:B------:R-:W-:Y:S02]  /*18970*/  @!P6 LEA.HI.X R11, R6, R4, R11, 0x2, P0 ;  /* 0x00000004060be211 */ /* 0x000fe400000f140b */
[----:B------:R-:W-:Y:S02]  /*18980*/  IADD3 R6, R217, 0x88, RZ ;  /* 0x00000088d9067810 */ /* 0x000fe40007ffe0ff */
[----:B-----5:R-:W-:-:S04]  /*18990*/  @!P2 LEA R8, P1, R5, R0, 0x2 ;  /* 0x000000000508a211 */ /* 0x020fc800078210ff */
[----:B------:R-:W-:Y:S02]  /*189a0*/  @!P2 LEA.HI.X R9, R5, R4, R7, 0x2, P1 ;  /* 0x000000040509a211 */ /* 0x000fe400008f1407 */
[----:B------:R-:W-:Y:S02]  /*189b0*/  IADD3 R5, R217, 0x90, RZ ;  /* 0x00000090d9057810 */ /* 0x000fe40007ffe0ff */
[----:B------:R-:W-:Y:S01]  /*189c0*/  SHF.R.S32.HI R7, RZ, 0x1f, R2 ;  /* 0x0000001fff077819 */ /* 0x000fe20000011402 */
[----:B------:R4:W-:Y:S01]  /*189d0*/  @!P2 ST.E.64 [R8.64], R48 ;  /* 0x000000300800a985 */ /* 0x0009e2000c101b06 */
[----:B------:R-:W-:Y:S02]  /*189e0*/  ISETP.GE.AND P2, PT, R6, c[0x0][0x3c8], PT ;  /* 0x0000f20006007a0c */ /* 0x000fe40003f46270 */
[----:B------:R-:W-:Y:S01]  /*189f0*/  ISETP.GE.AND P4, PT, R5, c[0x0][0x3c8], PT ;  /* 0x0000f20005007a0c */ /* 0x000fe20003f86270 */
[----:B------:R5:W-:Y:S01]  /*18a00*/  @!P6 ST.E.64 [R10.64], R60 ;  /* 0x0000003c0a00e985 */ /* 0x000be2000c101b06 */
[----:B--2---:R-:W-:-:S04]  /*18a10*/  @!P5 LEA R12, P0, R2, R0, 0x2 ;  /* 0x00000000020cd211 */ /* 0x004fc800078010ff */
[----:B------:R-:W-:Y:S02]  /*18a20*/  @!P5 LEA.HI.X R13, R2, R4, R7, 0x2, P0 ;  /* 0x00000004020dd211 */ /* 0x000fe400000f1407 */
[----:B------:R-:W-:Y:S02]  /*18a30*/  IADD3 R2, R217, 0xa0, RZ ;  /* 0x000000a0d9027810 */ /* 0x000fe40007ffe0ff */
[----:B------:R-:W-:Y:S02]  /*18a40*/  SHF.R.S32.HI R7, RZ, 0x1f, R5 ;  /* 0x0000001fff077819 */ /* 0x000fe40000011405 */
[----:B----4-:R-:W-:Y:S02]  /*18a50*/  SHF.R.S32.HI R9, RZ, 0x1f, R3 ;  /* 0x0000001fff097819 */ /* 0x010fe40000011403 */
[-C--:B------:R-:W-:Y:S02]  /*18a60*/  @!P3 LEA R8, P1, R3, R0.reuse, 0x2 ;  /* 0x000000000308b211 */ /* 0x080fe400078210ff */
[----:B-----5:R-:W-:-:S02]  /*18a70*/  @!P4 LEA R10, P0, R5, R0, 0x2 ;  /* 0x00000000050ac211 */ /* 0x020fc400078010ff */
        /* <DEDUP_REMOVED lines=31> */
[C---:B------:R-:W-:Y:S02]  /*18c70*/  IADD3 R5, R217.reuse, 0xc8, RZ ;  /* 0x000000c8d9057810 */ /* 0x040fe40007ffe0ff */
[----:B------:R-:W-:-:S04]  /*18c80*/  IADD3 R3, R217, 0xd0, RZ ;  /* 0x000000d0d9037810 */ /* 0x000fc80007ffe0ff */
[----:B------:R-:W-:Y:S02]  /*18c90*/  ISETP.GE.AND P5, PT, R3, c[0x0][0x3c8], PT ;  /* 0x0000f20003007a0c */ /* 0x000fe40003fa6270 */
[----:B--2---:R-:W-:Y:S02]  /*18ca0*/  SHF.R.S32.HI R9, RZ, 0x1f, R6 ;  /* 0x0000001fff097819 */ /* 0x004fe40000011406 */
[CC--:B------:R-:W-:Y:S02]  /*18cb0*/  @!P2 LEA R8, P1, R6.reuse, R0.reuse, 0x2 ;  /* 0x000000000608a211 */ /* 0x0c0fe400078210ff */
[----:B----4-:R-:W-:Y:S02]  /*18cc0*/  @!P4 LEA R12, P0, R7, R0, 0x2 ;  /* 0x00000000070cc211 */ /* 0x010fe400078010ff */
[----:B------:R-:W-:Y:S02]  /*18cd0*/  @!P2 LEA.HI.X R9, R6, R4, R9, 0x2, P1 ;  /* 0x000000040609a211 */ /* 0x000fe400008f1409 */
[----:B------:R-:W-:-:S03]  /*18ce0*/  SHF.R.S32.HI R6, RZ, 0x1f, R7 ;  /* 0x0000001fff067819 */ /* 0x000fc60000011407 */
[----:B------:R2:W-:Y:S01]  /*18cf0*/  @!P2 ST.E.64 [R8.64], R80 ;  /* 0x000000500800a985 */ /* 0x0005e2000c101b06 */
[----:B------:R-:W-:Y:S02]  /*18d00*/  ISETP.GE.AND P2, PT, R5, c[0x0][0x3c8], PT ;  /* 0x0000f20005007a0c */ /* 0x000fe40003f46270 */
[----:B------:R-:W-:Y:S01]  /*18d10*/  @!P4 LEA.HI.X R13, R7, R4, R6, 0x2, P0 ;  /* 0x00000004070dc211 */ /* 0x000fe200000f1406 */
[----:B------:R4:W-:Y:S01]  /*18d20*/  @!P6 ST.E.64 [R10.64], R92 ;  /* 0x0000005c0a00e985 */ /* 0x0009e2000c101b06 */
[----:B------:R-:W-:Y:S02]  /*18d30*/  IADD3 R6, R217, 0xe0, RZ ;  /* 0x000000e0d9067810 */ /* 0x000fe40007ffe0ff */
[----:B------:R-:W-:Y:S02]  /*18d40*/  SHF.R.S32.HI R7, RZ, 0x1f, R3 ;  /* 0x0000001fff077819 */ /* 0x000fe40000011403 */
[----:B------:R-:W-:Y:S02]  /*18d50*/  ISETP.GE.AND P6, PT, R6, c[0x0][0x3c8], PT ;  /* 0x0000f20006007a0c */ /* 0x000fe40003fc6270 */
[----:B--2---:R-:W-:-:S02]  /*18d60*/  SHF.R.S32.HI R9, RZ, 0x1f, R2 ;  /* 0x0000001fff097819 */ /* 0x004fc40000011402 */
[CC--:B------:R-:W-:Y:S02]  /*18d70*/  @!P3 LEA R8, P1, R2.reuse, R0.reuse, 0x2 ;  /* 0x000000000208b211 */ /* 0x0c0fe400078210ff */
[----:B----4-:R-:W-:Y:S02]  /*18d80*/  @!P5 LEA R10, P0, R3, R0, 0x2 ;  /* 0x00000000030ad211 */ /* 0x010fe400078010ff */
[-C--:B------:R-:W-:Y:S02]  /*18d90*/  @!P3 LEA.HI.X R9, R2, R4.reuse, R9, 0x2, P1 ;  /* 0x000000040209b211 */ /* 0x080fe400008f1409 */
[----:B------:R-:W-:Y:S02]  /*18da0*/  IADD3 R2, R217, 0xd8, RZ ;  /* 0x000000d8d9027810 */ /* 0x000fe40007ffe0ff */
[----:B------:R-:W-:Y:S01]  /*18db0*/  @!P5 LEA.HI.X R11, R3, R4, R7, 0x2, P0 ;  /* 0x00000004030bd211 */ /* 0x000fe200000f1407 */
[----:B------:R2:W-:Y:S01]  /*18dc0*/  @!P3 ST.E.64 [R8.64], R88 ;  /* 0x000000580800b985 */ /* 0x0005e2000c101b06 */
[----:B------:R-:W-:-:S02]  /*18dd0*/  SHF.R.S32.HI R7, RZ, 0x1f, R2 ;  /* 0x0000001fff077819 */ /* 0x000fc40000011402 */
[----:B------:R-:W-:Y:S01]  /*18de0*/  IADD3 R3, R217, 0xf0, RZ ;  /* 0x000000f0d9037810 */ /* 0x000fe20007ffe0ff */
[----:B------:R4:W-:Y:S01]  /*18df0*/  @!P4 ST.E.64 [R12.64], R100 ;  /* 0x000000640c00c985 */ /* 0x0009e2000c101b06 */
[----:B------:R-:W-:Y:S02]  /*18e00*/  ISETP.GE.AND P4, PT, R2, c[0x0][0x3c8], PT ;  /* 0x0000f20002007a0c */ /* 0x000fe40003f86270 */
[----:B--2---:R-:W-:Y:S02]  /*18e10*/  SHF.R.S32.HI R9, RZ, 0x1f, R5 ;  /* 0x0000001fff097819 */ /* 0x004fe40000011405 */
[CC--:B------:R-:W-:Y:S02]  /*18e20*/  @!P2 LEA R8, P1, R5.reuse, R0.reuse, 0x2 ;  /* 0x000000000508a211 */ /* 0x0c0fe400078210ff */
[----:B----4-:R-:W-:Y:S02]  /*18e30*/  @!P6 LEA R12, P0, R6, R0, 0x2 ;  /* 0x00000000060ce211 */ /* 0x010fe400078010ff */
[----:B------:R-:W-:-:S02]  /*18e40*/  @!P2 LEA.HI.X R9, R5, R4, R9, 0x2, P1 ;  /* 0x000000040509a211 */ /* 0x000fc400008f1409 */
[----:B------:R-:W-:-:S03]  /*18e50*/  IADD3 R5, R217, 0xe8, RZ ;  /* 0x000000e8d9057810 */ /* 0x000fc60007ffe0ff */
[C---:B------:R-:W-:Y:S01]  /*18e60*/  @!P4 LEA R14, P1, R2.reuse, R0, 0x2 ;  /* 0x00000000020ec211 */ /* 0x040fe200078210ff */
[----:B------:R2:W-:Y:S01]  /*18e70*/  @!P2 ST.E.64 [R8.64], R96 ;  /* 0x000000600800a985 */ /* 0x0005e2000c101b06 */
[----:B------:R-:W-:Y:S02]  /*18e80*/  ISETP.GE.AND P3, PT, R5, c[0x0][0x3c8], PT ;  /* 0x0000f20005007a0c */ /* 0x000fe40003f66270 */
[----:B------:R-:W-:Y:S01]  /*18e90*/  @!P4 LEA.HI.X R15, R2, R4, R7, 0x2, P1 ;  /* 0x00000004020fc211 */ /* 0x000fe200008f1407 */
[----:B------:R4:W-:Y:S01]  /*18ea0*/  @!P5 ST.E.64 [R10.64], R108 ;  /* 0x0000006c0a00d985 */ /* 0x0009e2000c101b06 */
[----:B------:R-:W-:Y:S02]  /*18eb0*/  ISETP.GE.AND P2, PT, R3, c[0x0][0x3c8], PT ;  /* 0x0000f20003007a0c */ /* 0x000fe40003f46270 */
[----:B------:R-:W-:Y:S01]  /*18ec0*/  IADD3 R2, R217, 0xf8, RZ ;  /* 0x000000f8d9027810 */ /* 0x000fe20007ffe0ff */
[----:B------:R1:W-:Y:S03]  /*18ed0*/  @!P4 ST.E.64 [R14.64], R164 ;  /* 0x000000a40e00c985 */ /* 0x0003e6000c101b06 */
[----:B------:R-:W-:-:S02]  /*18ee0*/  ISETP.GE.AND P1, PT, R2, c[0x0][0x3c8], PT ;  /* 0x0000f20002007a0c */ /* 0x000fc40003f26270 */
[----:B--2---:R-:W-:-:S04]  /*18ef0*/  SHF.R.S32.HI R8, RZ, 0x1f, R6 ;  /* 0x0000001fff087819 */ /* 0x004fc80000011406 */
[----:B------:R-:W-:Y:S02]  /*18f00*/  @!P6 LEA.HI.X R13, R6, R4, R8, 0x2, P0 ;  /* 0x00000004060de211 */ /* 0x000fe400000f1408 */
[----:B------:R-:W-:Y:S02]  /*18f10*/  SHF.R.S32.HI R6, RZ, 0x1f, R5 ;  /* 0x0000001fff067819 */ /* 0x000fe40000011405 */
[C---:B----4-:R-:W-:Y:S01]  /*18f20*/  @!P3 LEA R10, P0, R5.reuse, R0, 0x2 ;  /* 0x00000000050ab211 */ /* 0x050fe200078010ff */
[----:B------:R1:W-:Y:S03]  /*18f30*/  @!P6 ST.E.64 [R12.64], R162 ;  /* 0x000000a20c00e985 */ /* 0x0003e6000c101b06 */
[----:B------:R-:W-:Y:S02]  /*18f40*/  @!P3 LEA.HI.X R11, R5, R4, R6, 0x2, P0 ;  /* 0x00000004050bb211 */ /* 0x000fe400000f1406 */
[----:B------:R-:W-:-:S02]  /*18f50*/  SHF.R.S32.HI R5, RZ, 0x1f, R3 ;  /* 0x0000001fff057819 */ /* 0x000fc40000011403 */
[C---:B------:R-:W-:Y:S01]  /*18f60*/  @!P2 LEA R8, P0, R3.reuse, R0, 0x2 ;  /* 0x000000000308a211 */ /* 0x040fe200078010ff */
[----:B------:R1:W-:Y:S03]  /*18f70*/  @!P3 ST.E.64 [R10.64], R120 ;  /* 0x000000780a00b985 */ /* 0x0003e6000c101b06 */
[----:B------:R-:W-:Y:S02]  /*18f80*/  @!P2 LEA.HI.X R9, R3, R4, R5, 0x2, P0 ;  /* 0x000000040309a211 */ /* 0x000fe400000f1405 */
[----:B------:R-:W-:Y:S02]  /*18f90*/  SHF.R.S32.HI R3, RZ, 0x1f, R2 ;  /* 0x0000001fff037819 */ /* 0x000fe40000011402 */
[C---:B------:R-:W-:Y:S01]  /*18fa0*/  @!P1 LEA R6, P0, R2.reuse, R0, 0x2 ;  /* 0x0000000002069211 */ /* 0x040fe200078010ff */
[----:B------:R1:W-:Y:S03]  /*18fb0*/  @!P2 ST.E.64 [R8.64], R112 ;  /* 0x000000700800a985 */ /* 0x0003e6000c101b06 */
[----:B------:R-:W-:-:S05]  /*18fc0*/  @!P1 LEA.HI.X R7, R2, R4, R3, 0x2, P0 ;  /* 0x0000000402079211 */ /* 0x000fca00000f1403 */
[----:B------:R1:W-:Y:S04]  /*18fd0*/  @!P1 ST.E.64 [R6.64], R104 ;  /* 0x0000006806009985 */ /* 0x0003e8000c101b06 */
.L_x_3715:
[----:B------:R-:W-:Y:S05]  /*18fe0*/  BSYNC B0 ;  /* 0x0000000000007941 */ /* 0x000fea0003800000 */
.L_x_3714:
[----:B------:R-:W-:Y:S05]  /*18ff0*/  BRA.DIV ~URZ, `(.L_x_3716) ;  /* 0x000036827f007947 */ /* 0x000fea000b800000 */
[----:B--2---:R2:W1:Y:S04]  /*19000*/  SHFL.IDX PT, R4, R16, 0x1, 0x1c1f ;  /* 0x003c1f0010047f89 */ /* 0x00446800000e0000 */
[----:B----4-:R2:W4:Y:S02]  /*19010*/  SHFL.IDX PT, R0, R17, 0x1, 0x1c1f ;  /* 0x003c1f0011007f89 */ /* 0x01052400000e0000 */
.L_x_3774:
        /* <DEDUP_REMOVED lines=8> */
[C---:B------:R-:W-:Y:S01]  /*190a0*/  IADD3 R12, R217.reuse, 0x20, RZ ;  /* 0x00000020d90c7810 */ /* 0x040fe20007ffe0ff */
[----:B----4-:R-:W-:Y:S01]  /*190b0*/  @!P1 IMAD.MOV.U32 R2, RZ, RZ, R0 ;  /* 0x000000ffff029224 */ /* 0x010fe200078e0000 */
[C---:B------:R-:W-:Y:S01]  /*190c0*/  IADD3 R13, R217.reuse, 0x8, RZ ;  /* 0x00000008d90d7810 */ /* 0x040fe20007ffe0ff */
[----:B------:R-:W-:Y:S01]  /*190d0*/  @!P1 IMAD.MOV.U32 R3, RZ, RZ, R4 ;  /* 0x000000ffff039224 */ /* 0x000fe200078e0004 */
[----:B------:R-:W-:Y:S02]  /*190e0*/  ISETP.GE.AND P4, PT, R14, c[0x0][0x3c8], PT ;  /* 0x0000f2000e007a0c */ /* 0x000fe40003f86270 */
[----:B------:R-:W-:Y:S01]  /*190f0*/  ISETP.GE.AND P3, PT, R12, c[0x0][0x3c8], PT ;  /* 0x0000f2000c007a0c */ /* 0x000fe20003f66270 */
[C---:B------:R-:W-:Y:S01]  /*19100*/  @!P1 IMAD.WIDE R2, R217.reuse, 0x4, R2 ;  /* 0x00000004d9029825 */ /* 0x040fe200078e0202 */
[C---:B------:R-:W-:Y:S02]  /*19110*/  IADD3 R9, R217.reuse, 0x10, RZ ;  /* 0x00000010d9097810 */ /* 0x040fe40007ffe0ff */
[----:B------:R-:W-:-:S02]  /*19120*/  IADD3 R5, R217, 0x28, RZ ;  /* 0x00000028d9057810 */ /* 0x000fc40007ffe0ff */
[C---:B------:R-:W-:Y:S01]  /*19130*/  @!P0 LEA R6, P6, R10.reuse, R0, 0x2 ;  /* 0x000000000a068211 */ /* 0x040fe200078c10ff */
[----:B------:R1:W-:Y:S01]  /*19140*/  @!P1 ST.E.64 [R2.64], R116 ;  /* 0x0000007402009985 */ /* 0x0003e2000c101b06 */
[----:B------:R-:W-:Y:S02]  /*19150*/  SHF.R.S32.HI R13, RZ, 0x1f, R13 ;  /* 0x0000001fff0d7819 */ /* 0x000fe4000001140d */
[----:B------:R-:W-:Y:S02]  /*19160*/  SHF.R.S32.HI R9, RZ, 0x1f, R9 ;  /* 0x0000001fff097819 */ /* 0x000fe40000011409 */
[----:B------:R-:W-:Y:S02]  /*19170*/  ISETP.GE.AND P2, PT, R5, c[0x0][0x3c8], PT ;  /* 0x0000f20005007a0c */ /* 0x000fe40003f46270 */
[----:B------:R-:W-:Y:S02]  /*19180*/  IADD3 R11, R217, 0x30, RZ ;  /* 0x00000030d90b7810 */ /* 0x000fe40007ffe0ff */
[----:B------:R-:W-:-:S02]  /*19190*/  @!P0 LEA.HI.X R7, R10, R4, R13, 0x2, P6 ;  /* 0x000000040a078211 */ /* 0x000fc400030f140d */
[C---:B------:R-:W-:Y:S02]  /*191a0*/  IADD3 R15, R217.reuse, 0x18, RZ ;  /* 0x00000018d90f7810 */ /* 0x040fe40007ffe0ff */
[C---:B------:R-:W-:Y:S01]  /*191b0*/  IADD3 R13, R217.reuse, 0x20, RZ ;  /* 0x00000020d90d7810 */ /* 0x040fe20007ffe0ff */
[----:B------:R4:W-:Y:S01]  /*191c0*/  @!P0 ST.E.64 [R6.64], R124 ;  /* 0x0000007c06008985 */ /* 0x0009e2000c101b06 */
[----:B------:R-:W-:Y:S02]  /*191d0*/  SHF.R.S32.HI R15, RZ, 0x1f, R15 ;  /* 0x0000001fff0f7819 */ /* 0x000fe4000001140f */
[----:B------:R-:W-:Y:S02]  /*191e0*/  SHF.R.S32.HI R13, RZ, 0x1f, R13 ;  /* 0x0000001fff0d7819 */ /* 0x000fe4000001140d */
[----:B------:R-:W-:-:S04]  /*191f0*/  IADD3 R10, R217, 0x28, RZ ;  /* 0x00000028d90a7810 */ /* 0x000fc80007ffe0ff */
[----:B------:R-:W-:Y:S02]  /*19200*/  SHF.R.S32.HI R10, RZ, 0x1f, R10 ;  /* 0x0000001fff0a7819 */ /* 0x000fe4000001140a */
[----:B-1----:R-:W-:-:S04]  /*19210*/  @!P5 LEA R2, P1, R8, R0, 0x2 ;  /* 0x000000000802d211 */ /* 0x002fc800078210ff */
[----:B------:R-:W-:Y:S02]  /*19220*/  @!P5 LEA.HI.X R3, R8, R4, R9, 0x2, P1 ;  /* 0x000000040803d211 */ /* 0x000fe400008f1409 */
[----:B------:R-:W-:Y:S02]  /*19230*/  ISETP.GE.AND P1, PT, R11, c[0x0][0x3c8], PT ;  /* 0x0000f2000b007a0c */ /* 0x000fe40003f26270 */
[C---:B------:R-:W-:Y:S01]  /*19240*/  @!P4 LEA R8, P0, R14.reuse, R0, 0x2 ;  /* 0x000000000e08c211 */ /* 0x040fe200078010ff */
[----:B------:R1:W-:Y:S03]  /*19250*/  @!P5 ST.E.64 [R2.64], R128 ;  /* 0x000000800200d985 */ /* 0x0003e6000c101b06 */
[----:B------:R-:W-:Y:S02]  /*19260*/  @!P4 LEA.HI.X R9, R14, R4, R15, 0x2, P0 ;  /* 0x000000040e09c211 */ /* 0x000fe400000f140f */
[----:B----4-:R-:W-:-:S02]  /*19270*/  @!P3 LEA R6, P6, R12, R0, 0x2 ;  /* 0x000000000c06b211 */ /* 0x010fc400078c10ff */
[----:B------:R-:W-:Y:S01]  /*19280*/  ISETP.GE.AND P0, PT, R252, c[0x0][0x3c8], PT ;  /* 0x0000f200fc007a0c */ /* 0x000fe20003f06270 */
[----:B------:R4:W-:Y:S01]  /*19290*/  @!P4 ST.E.64 [R8.64], R134 ;  /* 0x000000860800c985 */ /* 0x0009e2000c101b06 */
[----:B------:R-:W-:Y:S02]  /*192a0*/  @!P3 LEA.HI.X R7, R12, R4, R13, 0x2, P6 ;  /* 0x000000040c07b211 */ /* 0x000fe400030f140d */
[----:B------:R-:W-:Y:S02]  /*192b0*/  IADD3 R12, R217, 0x30, RZ ;  /* 0x00000030d90c7810 */ /* 0x000fe40007ffe0ff */
[----:B------:R-:W-:Y:S01]  /*192c0*/  ISETP.GE.AND P4, PT, R251, c[0x0][0x3c8], PT ;  /* 0x0000f200fb007a0c */ /* 0x000fe20003f86270 */
[----:B------:R5:W-:Y:S01]  /*192d0*/  @!P3 ST.E.64 [R6.64], R22 ;  /* 0x000000160600b985 */ /* 0x000be2000c101b06 */
[----:B------:R-:W-:Y:S02]  /*192e0*/  SHF.R.S32.HI R12, RZ, 0x1f, R12 ;  /* 0x0000001fff0c7819 */ /* 0x000fe4000001140c */
[----:B-1----:R-:W-:-:S04]  /*192f0*/  @!P2 LEA R2, P5, R5, R0, 0x2 ;  /* 0x000000000502a211 */ /* 0x002fc800078a10ff */
[----:B------:R-:W-:Y:S02]  /*19300*/  @!P2 LEA.HI.X R3, R5, R4, R10, 0x2, P5 ;  /* 0x000000040503a211 */ /* 0x000fe400028f140a */
[----:B------:R-:W-:Y:S02]  /*19310*/  SHF.R.S32.HI R10, RZ, 0x1f, R252 ;  /* 0x0000001fff0a7819 */ /* 0x000fe400000114fc */
[----:B----4-:R-:W-:Y:S01]  /*19320*/  @!P1 LEA R8, P3, R11, R0, 0x2 ;  /* 0x000000000b089211 */ /* 0x010fe200078610ff */
[----:B------:R1:W-:Y:S01]  /*19330*/  @!P2 ST.E.64 [R2.64], R26 ;  /* 0x0000001a0200a985 */ /* 0x0003e2000c101b06 */
[----:B------:R-:W-:Y:S02]  /*19340*/  IADD3 R5, R217, 0x50, RZ ;  /* 0x00000050d9057810 */ /* 0x000fe40007ffe0ff */
[----:B------:R-:W-:Y:S02]  /*19350*/  @!P1 LEA.HI.X R9, R11, R4, R12, 0x2, P3 ;  /* 0x000000040b099211 */ /* 0x000fe400018f140c */
[----:B------:R-:W-:-:S02]  /*19360*/  ISETP.GE.AND P3, PT, R249, c[0x0][0x3c8], PT ;  /* 0x0000f200f9007a0c */ /* 0x000fc40003f66270 */
[C---:B-----5:R-:W-:Y:S01]  /*19370*/  @!P0 LEA R6, P2, R252.reuse, R0, 0x2 ;  /* 0x00000000fc068211 */ /* 0x060fe200078410ff */
[----:B------:R4:W-:Y:S01]  /*19380*/  @!P1 ST.E.64 [R8.64], R138 ;  /* 0x0000008a08009985 */ /* 0x0009e2000c101b06 */
[----:B------:R-:W-:Y:S02]  /*19390*/  SHF.R.S32.HI R12, RZ, 0x1f, R251 ;  /* 0x0000001fff0c7819 */ /* 0x000fe400000114fb */
[----:B------:R-:W-:Y:S02]  /*193a0*/  @!P0 LEA.HI.X R7, R252, R4, R10, 0x2, P2 ;  /* 0x00000004fc078211 */ /* 0x000fe400010f140a */
[----:B------:R-:W-:Y:S02]  /*193b0*/  ISETP.GE.AND P6, PT, R5, c[0x0][0x3c8], PT ;  /* 0x0000f20005007a0c */ /* 0x000fe40003fc6270 */
[----:B------:R-:W-:Y:S01]  /*193c0*/  SHF.R.S32.HI R13, RZ, 0x1f, R5 ;  /* 0x0000001fff0d7819 */ /* 0x000fe20000011405 */
[----:B------:R5:W-:Y:S01]  /*193d0*/  @!P0 ST.E.64 [R6.64], R30 ;  /* 0x0000001e06008985 */ /* 0x000be2000c101b06 */
[----:B------:R-:W-:-:S04]  /*193e0*/  @!P4 LEA R10, P0, R251, R0, 0x2 ;  /* 0x00000000fb0ac211 */ /* 0x000fc800078010ff */
[----:B------:R-:W-:-:S05]  /*193f0*/  @!P4 LEA.HI.X R11, R251, R4, R12, 0x2, P0 ;  /* 0x00000004fb0bc211 */ /* 0x000fca00000f140c */
[----:B------:R2:W-:Y:S02]  /*19400*/  @!P4 ST.E.64 [R10.64], R38 ;  /* 0x000000260a00c985 */ /* 0x0005e4000c101b06 */
[----:B--2---:R-:W-:Y:S02]  /*19410*/  @!P6 LEA R16, P0, R5, R0, 0x2 ;  /* 0x000000000510e211 */ /* 0x004fe400078010ff */
[C---:B-1----:R-:W-:Y:S02]  /*19420*/  IADD3 R3, R217.reuse, 0x58, RZ ;  /* 0x00000058d9037810 */ /* 0x042fe40007ffe0ff */
[----:B------:R-:W-:Y:S02]  /*19430*/  IADD3 R2, R217, 0x60, RZ ;  /* 0x00000060d9027810 */ /* 0x000fe40007ffe0ff */
[----:B------:R-:W-:Y:S02]  /*19440*/  ISETP.GE.AND P5, PT, R3, c[0x0][0x3c8], PT ;  /* 0x0000f20003007a0c */ /* 0x000fe40003fa6270 */
[----:B------:R-:W-:-:S02]  /*19450*/  SHF.R.S32.HI R12, RZ, 0x1f, R3 ;  /* 0x0000001fff0c7819 */ /* 0x000fc40000011403 */
[----:B----4-:R-:W-:Y:S02]  /*19460*/  @!P3 LEA R8, P1, R249, R0, 0x2 ;  /* 0x00000000f908b211 */ /* 0x010fe400078210ff */
[----:B------:R-:W-:Y:S02]  /*19470*/  ISETP.GE.AND P4, PT, R2, c[0x0][0x3c8], PT ;  /* 0x0000f20002007a0c */ /* 0x000fe40003f86270 */
[----:B---3--:R-:W-:Y:S02]  /*19480*/  @!P6 LEA.HI.X R17, R5, R4, R13, 0x2, P0 ;  /* 0x000000040511e211 */ /* 0x008fe400000f140d */
[C---:B------:R-:W-:Y:S02]  /*19490*/  IADD3 R5, R217.reuse, 0x78, RZ ;  /* 0x00000078d9057810 */ /* 0x040fe40007ffe0ff */
[----:B-----5:R-:W-:Y:S02]  /*194a0*/  SHF.R.S32.HI R7, RZ, 0x1f, R249 ;  /* 0x0000001fff077819 */ /* 0x020fe400000114f9 */
[----:B------:R-:W-:-:S02]  /*194b0*/  IADD3 R6, R217, 0x68, RZ ;  /* 0x00000068d9067810 */ /* 0x000fc40007ffe0ff */
[----:B------:R-:W-:Y:S02]  /*194c0*/  @!P3 LEA.HI.X R9, R249, R4, R7, 0x2, P1 ;  /* 0x00000004f909b211 */ /* 0x000fe400008f1407 */
[C---:B------:R-:W-:Y:S02]  /*194d0*/  @!P5 LEA R14, P1, R3.reuse, R0, 0x2 ;  /* 0x00000000030ed211 */ /* 0x040fe400078210ff */
[----:B------:R-:W-:Y:S01]  /*194e0*/  ISETP.GE.AND P2, PT, R6, c[0x0][0x3c8], PT ;  /* 0x0000f20006007a0c */ /* 0x000fe20003f46270 */
[----:B------:R1:W-:Y:S01]  /*194f0*/  @!P3 ST.E.64 [R8.64], R34 ;  /* 0x000000220800b985 */ /* 0x0003e2000c101b06 */
[----:B------:R-:W-:Y:S02]  /*19500*/  @!P5 LEA.HI.X R15, R3, R4, R12, 0x2, P1 ;  /* 0x00000004030fd211 */ /* 0x000fe400008f140c */
[----:B------:R-:W-:Y:S01]  /*19510*/  IADD3 R3, R217, 0x70, RZ ;  /* 0x00000070d9037810 */ /* 0x000fe20007ffe0ff */
[----:B------:R2:W-:Y:S01]  /*19520*/  @!P6 ST.E.64 [R16.64], R46 ;  /* 0x0000002e1000e985 */ /* 0x0005e2000c101b06 */
[----:B------:R-:W-:-:S02]  /*19530*/  @!P4 LEA R12, P0, R2, R0, 0x2 ;  /* 0x00000000020cc211 */ /* 0x000fc400078010ff */
[----:B------:R-:W-:Y:S01]  /*19540*/  ISETP.GE.AND P1, PT, R3, c[0x0][0x3c8], PT ;  /* 0x0000f20003007a0c */ /* 0x000fe20003f26270 */
[----:B------:R3:W-:Y:S01]  /*19550*/  @!P5 ST.E.64 [R14.64], R42 ;  /* 0x0000002a0e00d985 */ /* 0x0007e2000c101b06 */
[----:B------:R-:W-:-:S03]  /*19560*/  SHF.R.S32.HI R7, RZ, 0x1f, R6 ;  /* 0x0000001fff077819 */ /* 0x000fc60000011406 */
[----:B------:R-:W-:-:S04]  /*19570*/  @!P2 LEA R10, P3, R6, R0, 0x2 ;  /* 0x00000000060aa211 */ /* 0x000fc800078610ff */
[----:B------:R-:W-:Y:S02]  /*19580*/  @!P2 LEA.HI.X R11, R6, R4, R7, 0x2, P3 ;  /* 0x00000004060ba211 */ /* 0x000fe400018f1407 */
[----:B------:R-:W-:Y:S02]  /*19590*/  SHF.R.S32.HI R6, RZ, 0x1f, R3 ;  /* 0x0000001fff067819 */ /* 0x000fe40000011403 */
[----:B------:R-:W-:-:S04]  /*195a0*/  IADD3 R7, R217, 0x80, RZ ;  /* 0x00000080d9077810 */ /* 0x000fc80007ffe0ff */
[----:B------:R-:W-:Y:S02]  /*195b0*/  ISETP.GE.AND P6, PT, R7, c[0x0][0x3c8], PT ;  /* 0x0000f20007007a0c */ /* 0x000fe40003fc6270 */
[----:B-1----:R-:W-:Y:S02]  /*195c0*/  SHF.R.S32.HI R8, RZ, 0x1f, R2 ;  /* 0x0000001fff087819 */ /* 0x002fe40000011402 */
[----:B------:R-:W-:Y:S02]  /*195d0*/  SHF.R.S32.HI R9, RZ, 0x1f, R5 ;  /* 0x0000001fff097819 */ /* 0x000fe40000011405 */
[----:B------:R-:W-:Y:S02]  /*195e0*/  @!P4 LEA.HI.X R13, R2, R4, R8, 0x2, P0 ;  /* 0x00000004020dc211 */ /* 0x000fe400000f1408 */
[----:B------:R-:W-:Y:S02]  /*195f0*/  @!P1 LEA R18, P4, R3, R0, 0x2 ;  /* 0x0000000003129211 */ /* 0x000fe400078810ff */
[----:B------:R-:W-:-:S02]  /*19600*/  ISETP.GE.AND P0, PT, R5, c[0x0][0x3c8], PT ;  /* 0x0000f20005007a0c */ /* 0x000fc40003f06270 */
[----:B------:R-:W-:Y:S02]  /*19610*/  IADD3 R8, R217, 0x88, RZ ;  /* 0x00000088d9087810 */ /* 0x000fe40007ffe0ff */
[----:B------:R-:W-:Y:S02]  /*19620*/  @!P1 LEA.HI.X R19, R3, R4, R6, 0x2, P4 ;  /* 0x0000000403139211 */ /* 0x000fe400020f1406 */
[----:B------:R-:W-:Y:S02]  /*19630*/  ISETP.GE.AND P4, PT, R2, c[0x0][0x3c8], PT ;  /* 0x0000f20002007a0c */ /* 0x000fe40003f86270 */
[----:B------:R-:W-:Y:S02]  /*19640*/  ISETP.GE.AND P5, PT, R8, c[0x0][0x3c8], PT ;  /* 0x0000f20008007a0c */ /* 0x000fe40003fa6270 */
[C---:B------:R-:W-:Y:S02]  /*19650*/  IADD3 R2, R217.reuse, 0x90, RZ ;  /* 0x00000090d9027810 */ /* 0x040fe40007ffe0ff */
[----:B------:R-:W-:-:S02]  /*19660*/  IADD3 R6, R217, 0x98, RZ ;  /* 0x00000098d9067810 */ /* 0x000fc40007ffe0ff */
[C---:B--2---:R-:W-:Y:S02]  /*19670*/  @!P0 LEA R16, P3, R5.reuse, R0, 0x2 ;  /* 0x0000000005108211 */ /* 0x044fe400078610ff */
[----:B------:R-:W-:Y:S02]  /*19680*/  SHF.R.S32.HI R3, RZ, 0x1f, R7 ;  /* 0x0000001fff037819 */ /* 0x000fe40000011407 */
[----:B------:R-:W-:Y:S01]  /*19690*/  @!P0 LEA.HI.X R17, R5, R4, R9, 0x2, P3 ;  /* 0x0000000405118211 */ /* 0x000fe200018f1409 */
[----:B------:R1:W-:Y:S01]  /*196a0*/  @!P4 ST.E.64 [R12.64], R54 ;  /* 0x000000360c00c985 */ /* 0x0003e2000c101b06 */
[----:B------:R-:W-:Y:S02]  /*196b0*/  SHF.R.S32.HI R5, RZ, 0x1f, R8 ;  /* 0x0000001fff057819 */ /* 0x000fe40000011408 */
[----:B---3--:R-:W-:Y:S01]  /*196c0*/  @!P6 LEA R14, P3, R7, R0, 0x2 ;  /* 0x00000000070ee211 */ /* 0x008fe200078610ff */
[----:B------:R2:W-:Y:S01]  /*196d0*/  @!P2 ST.E.64 [R10.64], R50 ;  /* 0x000000320a00a985 */ /* 0x0005e2000c101b06 */
[----:B------:R-:W-:-:S02]  /*196e0*/  ISETP.GE.AND P4, PT, R6, c[0x0][0x3c8], PT ;  /* 0x0000f20006007a0c */ /* 0x000fc40003f86270 */
[----:B------:R-:W-:Y:S01]  /*196f0*/  @!P6 LEA.HI.X R15, R7, R4, R3, 0x2, P3 ;  /* 0x00000004070fe211 */ /* 0x000fe200018f1403 */
[----:B------:R-:W-:Y:S01]  /*19700*/  @!P1 ST.E.64 [R18.64], R62 ;  /* 0x0000003e12009985 */ /* 0x000fe2000c101b06 */
[----:B------:R-:W-:Y:S02]  /*19710*/  SHF.R.S32.HI R7, RZ, 0x1f, R2 ;  /* 0x0000001fff077819 */ /* 0x000fe40000011402 */
[----:B------:R-:W-:Y:S01]  /*19720*/  IADD3 R3, R217, 0xa8, RZ ;  /* 0x000000a8d9037810 */ /* 0x000fe20007ffe0ff */
[----:B------:R3:W-:Y:S01]  /*19730*/  @!P0 ST.E.64 [R16.64], R58 ;  /* 0x0000003a10008985 */ /* 0x0007e2000c101b06 */
[----:B------:R-:W-:-:S03]  /*19740*/  SHF.R.S32.HI R9, RZ, 0x1f, R6 ;  /* 0x0000001fff097819 */ /* 0x000fc60000011406 */
[----:B------:R-:W-:Y:S01]  /*19750*/  @!P6 ST.E.64 [R14.64], R70 ;  /* 0x000000460e00e985 */ /* 0x000fe2000c101b06 */
[----:B------:R-:W-:Y:S02]  /*19760*/  ISETP.GE.AND P6, PT, R2, c[0x0][0x3c8], PT ;  /* 0x0000f20002007a0c */ /* 0x000fe40003fc6270 */
[----:B-1----:R-:W-:-:S04]  /*19770*/  @!P5 LEA R12, P2, R8, R0, 0x2 ;  /* 0x00000000080cd211 */ /* 0x002fc800078410ff */
[----:B------:R-:W-:Y:S02]  /*19780*/  @!P5 LEA.HI.X R13, R8, R4, R5, 0x2, P2 ;  /* 0x00000004080dd211 */ /* 0x000fe400010f1405 */
[----:B------:R-:W-:Y:S02]  /*19790*/  ISETP.GE.AND P2, PT, R2, c[0x0][0x3c8], PT ;  /* 0x0000f20002007a0c */ /* 0x000fe40003f46270 */
[----:B------:R-:W-:Y:S01]  /*197a0*/  IADD3 R5, R217, 0xa0, RZ ;  /* 0x000000a0d9057810 */ /* 0x000fe20007ffe0ff */
[----:B------:R1:W-:Y:S01]  /*197b0*/  @!P5 ST.E.64 [R12.64], R66 ;  /* 0x000000420c00d985 */ /* 0x0003e2000c101b06 */
[C---:B------:R-:W-:Y:S02]  /*197c0*/  @!P4 LEA R8, P1, R6.reuse, R0, 0x2 ;  /* 0x000000000608c211 */ /* 0x040fe400078210ff */
[----:B------:R-:W-:Y:S02]  /*197d0*/  ISETP.GE.AND P3, PT, R5, c[0x0][0x3c8], PT ;  /* 0x0000f20005007a0c */ /* 0x000fe40003f66270 */
[----:B------:R-:W-:-:S02]  /*197e0*/  @!P4 LEA.HI.X R9, R6, R4, R9, 0x2, P1 ;  /* 0x000000040609c211 */ /* 0x000fc400008f1409 */
[----:B------:R-:W-:-:S03]  /*197f0*/  IADD3 R6, R217, 0xb8, RZ ;  /* 0x000000b8d9067810 */ /* 0x000fc60007ffe0ff */
[----:B--2---:R-:W-:-:S04]  /*19800*/  @!P2 LEA R10, P0, R2, R0, 0x2 ;  /* 0x00000000020aa211 */ /* 0x004fc800078010ff */
[----:B------:R-:W-:Y:S02]  /*19810*/  @!P2 LEA.HI.X R11, R2, R4, R7, 0x2, P0 ;  /* 0x00000004020ba211 */ /* 0x000fe400000f1407 */
[----:B------:R-:W-:Y:S02]  /*19820*/  ISETP.GE.AND P2, PT, R3, c[0x0][0x3c8], PT ;  /* 0x0000f20003007a0c */ /* 0x000fe40003f46270 */
[----:B---3--:R-:W-:Y:S01]  /*19830*/  @!P3 LEA R16, P0, R5, R0, 0x2 ;  /* 0x000000000510b211 */ /* 0x008fe200078010ff */
        /* <DEDUP_REMOVED lines=9> */
[----:B------:R-:W-:Y:S01]  /*198d0*/  @!P2 LEA R14, P5, R3, R0, 0x2 ;  /* 0x00000000030ea211 */ /* 0x000fe200078a10ff */
[----:B------:R1:W-:Y:S01]  /*198e0*/  @!P3 ST.E.64 [R16.64], R86 ;  /* 0x000000561000b985 */ /* 0x0003e2000c101b06 */
[----:B------:R-:W-:-:S02]  /*198f0*/  SHF.R.S32.HI R5, RZ, 0x1f, R6 ;  /* 0x0000001fff057819 */ /* 0x000fc40000011406 */
[----:B------:R-:W-:Y:S02]  /*19900*/  @!P2 LEA.HI.X R15, R3, R4, R12, 0x2, P5 ;  /* 0x00000004030fa211 */ /* 0x000fe400028f140c */
[----:B------:R-:W-:Y:S02]  /*19910*/  IADD3 R3, R217, 0xc0, RZ ;  /* 0x000000c0d9037810 */ /* 0x000fe40007ffe0ff */
[-C--:B------:R-:W-:Y:S01]  /*19920*/  @!P1 LEA R12, P5, R7, R0.reuse, 0x2 ;  /* 0x00000000070c9211 */ /* 0x080fe200078a10ff */
[----:B------:R4:W-:Y:S01]  /*19930*/  @!P2 ST.E.64 [R14.64], R82 ;  /* 0x000000520e00a985 */ /* 0x0009e2000c101b06 */
[----:B------:R-:W-:Y:S02]  /*19940*/  ISETP.GE.AND P6, PT, R3, c[0x0][0x3c8], PT ;  /* 0x0000f20003007a0c */ /* 0x000fe40003fc6270 */
[----:B--2---:R-:W-:Y:S02]  /*19950*/  @!P0 LEA R10, P4, R6, R0, 0x2 ;  /* 0x00000000060a8211 */ /* 0x004fe400078810ff */
[----:B---3--:R-:W-:-:S02]  /*19960*/  SHF.R.S32.HI R8, RZ, 0x1f, R7 ;  /* 0x0000001fff087819 */ /* 0x008fc40000011407 */
[-C--:B------:R-:W-:Y:S02]  /*19970*/  @!P0 LEA.HI.X R11, R6, R4.reuse, R5, 0x2, P4 ;  /* 0x00000004060b8211 */ /* 0x080fe400020f1405 */
[----:B------:R-:W-:Y:S02]  /*19980*/  ISETP.GE.AND P4, PT, R2, c[0x0][0x3c8], PT ;  /* 0x0000f20002007a0c */ /* 0x000fe40003f86270 */
[----:B------:R-:W-:Y:S02]  /*19990*/  SHF.R.S32.HI R6, RZ, 0x1f, R3 ;  /* 0x0000001fff067819 */ /* 0x000fe40000011403 */
[----:B------:R-:W-:Y:S02]  /*199a0*/  @!P1 LEA.HI.X R13, R7, R4, R8, 0x2, P5 ;  /* 0x00000004070d9211 */ /* 0x000fe400028f1408 */
[C---:B------:R-:W-:Y:S02]  /*199b0*/  IADD3 R7, R217.reuse, 0xd0, RZ ;  /* 0x000000d0d9077810 */ /* 0x040fe40007ffe0ff */
[----:B------:R-:W-:Y:S01]  /*199c0*/  IADD3 R8, R217, 0xd8, RZ ;  /* 0x000000d8d9087810 */ /* 0x000fe20007ffe0ff */
[----:B------:R2:W-:Y:S01]  /*199d0*/  @!P1 ST.E.64 [R12.64], R154 ;  /* 0x0000009a0c009985 */ /* 0x0005e2000c101b06 */
[----:B------:R-:W-:-:S02]  /*199e0*/  ISETP.GE.AND P5, PT, R7, c[0x0][0x3c8], PT ;  /* 0x0000f20007007a0c */ /* 0x000fc40003fa6270 */
[----:B------:R-:W-:Y:S01]  /*199f0*/  SHF.R.S32.HI R5, RZ, 0x1f, R2 ;  /* 0x0000001fff057819 */ /* 0x000fe20000011402 */
[----:B------:R3:W-:Y:S01]  /*19a00*/  @!P0 ST.E.64 [R10.64], R90 ;  /* 0x0000005a0a008985 */ /* 0x0007e2000c101b06 */
[-C--:B-1----:R-:W-:Y:S02]  /*19a10*/  @!P4 LEA R16, P2, R2, R0.reuse, 0x2 ;  /* 0x000000000210c211 */ /* 0x082fe400078410ff */
[----:B------:R-:W-:Y:S02]  /*19a20*/  ISETP.GE.AND P4, PT, R8, c[0x0][0x3c8], PT ;  /* 0x0000f20008007a0c */ /* 0x000fe40003f86270 */
[----:B------:R-:W-:Y:S02]  /*19a30*/  SHF.R.S32.HI R9, RZ, 0x1f, R8 ;  /* 0x0000001fff097819 */ /* 0x000fe40000011408 */
[----:B----4-:R-:W-:-:S04]  /*19a40*/  @!P6 LEA R14, P3, R3, R0, 0x2 ;  /* 0x00000000030ee211 */ /* 0x010fc800078610ff */
[----:B------:R-:W-:Y:S02]  /*19a50*/  @!P6 LEA.HI.X R15, R3, R4, R6, 0x2, P3 ;  /* 0x00000004030fe211 */ /* 0x000fe400018f1406 */
[C---:B------:R-:W-:Y:S02]  /*19a60*/  ISETP.GE.AND P3, PT, R2.reuse, c[0x0][0x3c8], PT ;  /* 0x0000f20002007a0c */ /* 0x040fe40003f66270 */
[----:B------:R-:W-:Y:S01]  /*19a70*/  IADD3 R6, R217, 0xe0, RZ ;  /* 0x000000e0d9067810 */ /* 0x000fe20007ffe0ff */
[----:B------:R-:W-:Y:S01]  /*19a80*/  @!P6 ST.E.64 [R14.64], R158 ;  /* 0x0000009e0e00e985 */ /* 0x000fe2000c101b06 */
[----:B------:R-:W-:Y:S02]  /*19a90*/  SHF.R.S32.HI R3, RZ, 0x1f, R7 ;  /* 0x0000001fff037819 */ /* 0x000fe40000011407 */
[----:B------:R-:W-:Y:S02]  /*19aa0*/  ISETP.GE.AND P6, PT, R2, c[0x0][0x3c8], PT ;  /* 0x0000f20002007a0c */ /* 0x000fe40003fc6270 */
[----:B--2---:R-:W-:-:S05]  /*19ab0*/  @!P5 LEA R12, P1, R7, R0, 0x2 ;  /* 0x00000000070cd211 */ /* 0x004fca00078210ff */
[-C--:B------:R-:W-:Y:S02]  /*19ac0*/  @!P3 LEA.HI.X R17, R2, R4.reuse, R5, 0x2, P2 ;  /* 0x000000040211b211 */ /* 0x080fe400010f1405 */
[----:B------:R-:W-:Y:S02]  /*19ad0*/  ISETP.GE.AND P3, PT, R6, c[0x0][0x3c8], PT ;  /* 0x0000f20006007a0c */ /* 0x000fe40003f66270 */
[----:B------:R-:W-:Y:S02]  /*19ae0*/  IADD3 R5, R217, 0xe8, RZ ;  /* 0x000000e8d9057810 */ /* 0x000fe40007ffe0ff */
[----:B------:R-:W-:Y:S01]  /*19af0*/  @!P6 ST.E.64 [R16.64], R168 ;  /* 0x000000a81000e985 */ /* 0x000fe2000c101b06 */
[----:B------:R-:W-:Y:S02]  /*19b00*/  @!P5 LEA.HI.X R13, R7, R4, R3, 0x2, P1 ;  /* 0x00000004070dd211 */ /* 0x000fe400008f1403 */
[----:B------:R-:W-:Y:S02]  /*19b10*/  ISETP.GE.AND P2, PT, R5, c[0x0][0x3c8], PT ;  /* 0x0000f20005007a0c */ /* 0x000fe40003f46270 */
[----:B------:R-:W-:Y:S01]  /*19b20*/  IADD3 R3, R217, 0xf0, RZ ;  /* 0x000000f0d9037810 */ /* 0x000fe20007ffe0ff */
[----:B------:R-:W-:Y:S01]  /*19b30*/  @!P5 ST.E.64 [R12.64], R166 ;  /* 0x000000a60c00d985 */ /* 0x000fe2000c101b06 */
[----:B---3--:R-:W-:-:S02]  /*19b40*/  @!P4 LEA R10, P0, R8, R0, 0x2 ;  /* 0x00000000080ac211 */ /* 0x008fc400078010ff */
        /* <DEDUP_REMOVED lines=23> */
.L_x_3696:
        /* <DEDUP_REMOVED lines=19> */
.L_x_3717:
        /* <DEDUP_REMOVED lines=54> */
.L_x_3719:
[----:B------:R-:W-:Y:S05]  /*1a150*/  BSYNC B0 ;  /* 0x0000000000007941 */ /* 0x000fea0003800000 */
.L_x_3718:
        /* <DEDUP_REMOVED lines=40> */
.L_x_3775:
[----:B------:R-:W-:Y:S05]  /*1a3e0*/  BRA.DIV ~URZ, `(.L_x_3721) ;  /* 0x000023c27f007947 */ /* 0x000fea000b800000 */
[----:B------:R3:W4:Y:S02]  /*1a3f0*/  SHFL.IDX PT, R0, R16, RZ, 0x181f ;  /* 0x00181fff10007589 */ /* 0x00072400000e0000 */
.L_x_3776:
        /* <DEDUP_REMOVED lines=27> */
.L_x_3723:
[----:B------:R-:W-:Y:S05]  /*1a5b0*/  BSYNC B0 ;  /* 0x0000000000007941 */ /* 0x000fea0003800000 */
.L_x_3722:
[----:B------:R-:W-:Y:S05]  /*1a5c0*/  BRA.DIV ~URZ, `(.L_x_3724) ;  /* 0x000022427f007947 */ /* 0x000fea000b800000 */
[----:B--2---:R2:W1:Y:S04]  /*1a5d0*/  SHFL.IDX PT, R12, R13, 0x1, 0x181f ;  /* 0x00381f000d0c7f89 */ /* 0x00446800000e0000 */
[----:B----4-:R2:W4:Y:S02]  /*1a5e0*/  SHFL.IDX PT, R0, R16, 0x1, 0x181f ;  /* 0x00381f0010007f89 */ /* 0x01052400000e0000 */
.L_x_3777:
        /* <DEDUP_REMOVED lines=20> */
.L_x_3726:
[----:B------:R-:W-:Y:S05]  /*1a730*/  BSYNC B0 ;  /* 0x0000000000007941 */ /* 0x000fea0003800000 */
.L_x_3725:
[----:B------:R-:W-:Y:S05]  /*1a740*/  BRA.DIV ~URZ, `(.L_x_3727) ;  /* 0x000021827f007947 */ /* 0x000fea000b800000 */
[----:B-1----:R1:W2:Y:S02]  /*1a750*/  SHFL.IDX PT, R12, R13, 0x2, 0x181f ;  /* 0x00581f000d0c7f89 */ /* 0x0022a400000e0000 */
.L_x_3778:
[----:B------:R-:W-:Y:S05]  /*1a760*/  BRA.DIV ~URZ, `(.L_x_3728) ;  /* 0x000021d27f007947 */ /* 0x000fea000b800000 */
[----:B----4-:R4:W1:Y:S02]  /*1a770*/  SHFL.IDX PT, R0, R16, 0x2, 0x181f ;  /* 0x00581f0010007f89 */ /* 0x01086400000e0000 */
.L_x_3779:
        /* <DEDUP_REMOVED lines=20> */
.L_x_3730:
[----:B------:R-:W-:Y:S05]  /*1a8c0*/  BSYNC B0 ;  /* 0x0000000000007941 */ /* 0x000fea0003800000 */
.L_x_3729:
[----:B------:R-:W-:Y:S05]  /*1a8d0*/  BRA.DIV ~URZ, `(.L_x_3731) ;  /* 0x000020c27f007947 */ /* 0x000fea000b800000 */
[----:B--2---:R2:W3:Y:S04]  /*1a8e0*/  SHFL.IDX PT, R12, R13, 0x3, 0x181f ;  /* 0x00781f000d0c7f89 */ /* 0x0044e800000e0000 */
[----:B-1----:R2:W1:Y:S02]  /*1a8f0*/  SHFL.IDX PT, R0, R16, 0x3, 0x181f ;  /* 0x00781f0010007f89 */ /* 0x00246400000e0000 */
.L_x_3780:
        /* <DEDUP_REMOVED lines=19> */
.L_x_3711:
[----:B------:R-:W-:Y:S05]  /*1aa30*/  BSYNC B1 ;  /* 0x0000000000017941 */ /* 0x000fea0003800000 */
.L_x_3695:
        /* <DEDUP_REMOVED lines=13> */
.L_x_3781:
[----:B------:R-:W-:Y:S05]  /*1ab10*/  BRA.DIV ~URZ, `(.L_x_3734) ;  /* 0x00001fb27f007947 */ /* 0x000fea000b800000 */
[----:B------:R4:W3:Y:S02]  /*1ab20*/  SHFL.IDX PT, R8, R21, 0x1, 0x1f ;  /* 0x00201f0015087f89 */ /* 0x0008e400000e0000 */
.L_x_3782:
        /* <DEDUP_REMOVED lines=18> */
.L_x_3783:
        /* <DEDUP_REMOVED lines=16> */
.L_x_3784:
[----:B--2---:R-:W-:Y:S01]  /*1ad50*/  IMAD R0, R0, c[0x0][0x538], RZ ;  /* 0x00014e0000007a24 */ /* 0x004fe200078e02ff */
[----:B------:R-:W-:Y:S04]  /*1ad60*/  BSSY B1, `(.L_x_3737) ;  /* 0x00000c7000017945 */ /* 0x000fe80003800000 */
[----:B---3--:R-:W-:-:S04]  /*1ad70*/  IADD3 R8, R0, R8, RZ ;  /* 0x0000000800087210 */ /* 0x008fc80007ffe0ff */
[----:B------:R-:W-:-:S13]  /*1ad80*/  ISETP.GT.AND P0, PT, R8, R9, PT ;  /* 0x000000090800720c */ /* 0x000fda0003f04270 */
[----:B------:R-:W-:Y:S05]  /*1ad90*/  @P0 BRA `(.L_x_3738) ;  /* 0x0000024000000947 */ /* 0x000fea0003800000 */
.L_x_3742:
        /* <DEDUP_REMOVED lines=16> */
.L_x_3785:
        /* <DEDUP_REMOVED lines=16> */
.L_x_3786:
[----:B--2---:R-:W-:-:S05]  /*1afa0*/  IMAD R0, R0, c[0x0][0x538], RZ ;  /* 0x00014e0000007a24 */ /* 0x004fca00078e02ff */
[----:B------:R-:W-:-:S04]  /*1afb0*/  IADD3 R8, R0, R8, RZ ;  /* 0x0000000800087210 */ /* 0x000fc80007ffe0ff */
[----:B------:R-:W-:-:S13]  /*1afc0*/  ISETP.GT.AND P0, PT, R8, R9, PT ;  /* 0x000000090800720c */ /* 0x000fda0003f04270 */
[----:B-1--4-:R-:W-:Y:S05]  /*1afd0*/  @!P0 BRA `(.L_x_3742) ;  /* 0xfffffdc000008947 */ /* 0x012fea000383ffff */
.L_x_3738:
[----:B------:R-:W-:-:S05]  /*1afe0*/  IADD3 R12, -R0, R8, RZ ;  /* 0x00000008000c7210 */ /* 0x000fca0007ffe1ff */
[----:B------:R-:W-:-:S05]  /*1aff0*/  IMAD R0, R4, c[0x0][0x538], R12 ;  /* 0x00014e0004007a24 */ /* 0x000fca00078e020c */
[----:B------:R-:W-:Y:S01]  /*1b000*/  ISETP.GT.AND P0, PT, R0, R9, PT ;  /* 0x000000090000720c */ /* 0x000fe20003f04270 */
[----:B------:R-:W-:-:S12]  /*1b010*/  BRA.DIV ~URZ, `(.L_x_3743) ;  /* 0x00001ef27f007947 */ /* 0x000fd8000b800000 */
[----:B------:R-:W-:-:S04]  /*1b020*/  VOTE.ANY R10, PT, !P0 ;  /* 0x00000000000a7806 */ /* 0x000fc800040e0100 */
.L_x_3787:
[----:B------:R-:W2:Y:S02]  /*1b030*/  POPC R8, R10 ;  /* 0x0000000a00087309 */ /* 0x000ea40000000000 */
[----:B--2---:R-:W-:Y:S01]  /*1b040*/  IADD3 R235, R8, R235, RZ ;  /* 0x000000eb08eb7210 */ /* 0x004fe20007ffe0ff */
[----:B------:R-:W-:Y:S05]  /*1b050*/  BRA.DIV ~URZ, `(.L_x_3744) ;  /* 0x00001f027f007947 */ /* 0x000fea000b800000 */
[----:B------:R2:W3:Y:S04]  /*1b060*/  SHFL.IDX PT, R11, R6, R8, 0x1f ;  /* 0x00001f08060b7589 */ /* 0x0004e800000e0000 */
[----:B------:R2:W1:Y:S02]  /*1b070*/  SHFL.IDX PT, R7, R7, R8, 0x1f ;  /* 0x00001f0807077589 */ /* 0x00046400000e0000 */
.L_x_3788:
[----:B------:R-:W-:Y:S01]  /*1b080*/  ISETP.NE.AND P0, PT, R10, RZ, PT ;  /* 0x000000ff0a00720c */ /* 0x000fe20003f05270 */
[----:B------:R-:W-:-:S12]  /*1b090*/  BSSY B0, `(.L_x_3745) ;  /* 0x0000005000007945 */ /* 0x000fd80003800000 */
[----:B------:R-:W-:Y:S05]  /*1b0a0*/  @!P0 BRA `(.L_x_3746) ;  /* 0x0000003000008947 */ /* 0x000fea0003800000 */
[----:B------:R-:W-:Y:S01]  /*1b0b0*/  IADD3 R3, R8, -0x1, RZ ;  /* 0xffffffff08037810 */ /* 0x000fe20007ffe0ff */
[----:B------:R-:W-:Y:S05]  /*1b0c0*/  BRA.DIV ~URZ, `(.L_x_3747) ;  /* 0x00001f627f007947 */ /* 0x000fea000b800000 */
[----:B------:R2:W4:Y:S02]  /*1b0d0*/  SHFL.IDX PT, R13, R4, R3, 0x1f ;  /* 0x00001f03040d7589 */ /* 0x00052400000e0000 */
.L_x_3746:
[----:B------:R-:W-:Y:S05]  /*1b0e0*/  BSYNC B0 ;  /* 0x0000000000007941 */ /* 0x000fea0003800000 */
.L_x_3745:
        /* <DEDUP_REMOVED lines=67> */
.L_x_3749:
        /* <DEDUP_REMOVED lines=67> */
.L_x_3750:
[----:B------:R-:W-:Y:S05]  /*1b950*/  BSYNC B0 ;  /* 0x0000000000007941 */ /* 0x000fea0003800000 */
.L_x_3748:
[----:B------:R-:W-:-:S04]  /*1b960*/  LOP3.LUT R2, RZ, R2, RZ, 0x33, !PT ;  /* 0x00000002ff027212 */ /* 0x000fc800078e33ff */
[----:B------:R-:W-:Y:S01]  /*1b970*/  IADD3 R233, R2, R11, RZ ;  /* 0x0000000b02e97210 */ /* 0x000fe20007ffe0ff */
[----:B------:R-:W-:Y:S05]  /*1b980*/  BRA `(.L_x_3751) ;  /* 0x0000004000007947 */ /* 0x000fea0003800000 */
.L_x_3739:
[----:B------:R-:W-:Y:S01]  /*1b990*/  IMAD.MOV.U32 R232, RZ, RZ, R9 ;  /* 0x000000ffffe87224 */ /* 0x000fe200078e0009 */
[----:B------:R-:W-:Y:S01]  /*1b9a0*/  MOV R234, RZ ;  /* 0x000000ff00ea7202 */ /* 0x000fe20000000f00 */
[----:B------:R-:W-:Y:S01]  /*1b9b0*/  IMAD.MOV.U32 R233, RZ, RZ, RZ ;  /* 0x000000ffffe97224 */ /* 0x000fe200078e00ff */
[----:B------:R-:W-:Y:S02]  /*1b9c0*/  MOV R235, c[0x0][0x53c] ;  /* 0x00014f0000eb7a02 */ /* 0x000fe40000000f00 */
.L_x_3751:
[----:B------:R-:W-:Y:S05]  /*1b9d0*/  BSYNC B1 ;  /* 0x0000000000017941 */ /* 0x000fea0003800000 */
.L_x_3737:
[----:B------:R-:W-:Y:S01]  /*1b9e0*/  WARPSYNC 0xffffffff ;  /* 0xffffffff00007948 */ /* 0x000fe20003800000 */
[----:B------:R-:W-:Y:S01]  /*1b9f0*/  BAR.SYNC.DEFER_BLOCKING 0x4, 0x100 ;  /* 0x0104000000007b1d */ /* 0x000fe20000010000 */
[----:B------:R-:W-:-:S13]  /*1ba00*/  ISETP.NE.AND P0, PT, R14, RZ, PT ;  /* 0x000000ff0e00720c */ /* 0x000fda0003f05270 */
[----:B------:R2:W-:Y:S04]  /*1ba10*/  @!P0 STS.128 [0x20080], R232 ;  /* 0x020080e8ff008388 */ /* 0x0005e80000000c00 */
[----:B------:R-:W-:Y:S06]  /*1ba20*/  BAR.ARV 0x5, 0x100 ;  /* 0x0144000000007b1d */ /* 0x000fec0000002000 */
.L_x_3732:
[----:B-1----:R-:W-:-:S13]  /*1ba30*/  ISETP.GE.AND P0, PT, R235, c[0x0][0x53c], PT ;  /* 0x00014f00eb007a0c */ /* 0x002fda0003f06270 */
[----:B--234-:R-:W-:Y:S01]  /*1ba40*/  @P0 CALL.REL.NOINC `(.L_x_3752) ;  /* 0x0000001000000944 */ /* 0x01cfe20003c00000 */
[----:B------:R-:W-:Y:S05]  /*1ba50*/  BRA `(.L_x_3753) ;  /* 0xfffe5dc000007947 */ /* 0x000fea000383ffff */
.L_x_3752:
[----:B------:R-:W-:Y:S05]  /*1ba60*/  EXIT ;  /* 0x000000000000794d */ /* 0x000fea0003800000 */
.L_x_3569:
[----:B------:R-:W-:Y:S01]  /*1ba70*/  IMAD.MOV.U32 R0, RZ, RZ, R5 ;  /* 0x000000ffff007224 */ /* 0x000fe200078e0005 */
[----:B------:R-:W-:Y:S02]  /*1ba80*/  MOV R2, 0x1 ;  /* 0x0000000100027802 */ /* 0x000fe40000000f00 */
[----:B------:R-:W-:Y:S02]  /*1ba90*/  MOV R3, 0x1bab0 ;  /* 0x0001bab000037802 */ /* 0x000fe40000000f00 */
[----:B--2---:R-:W-:Y:S05]  /*1baa0*/  CALL.REL.NOINC `($__internal_76_$__cuda_sm70_shflsync_up_p) ;  /* 0x0000168000007944 */ /* 0x004fea0003c00000 */
[----:B------:R-:W-:Y:S01]  /*1bab0*/  MOV R0, R4 ;  /* 0x0000000400007202 */ /* 0x000fe20000000f00 */
[----:B------:R-:W-:Y:S05]  /*1bac0*/  BRA `(.L_x_3754) ;  /* 0xfffe497000007947 */ /* 0x000fea000383ffff */
.L_x_3570:
[----:B------:R-:W-:Y:S01]  /*1bad0*/  IMAD.MOV.U32 R0, RZ, RZ, R5 ;  /* 0x000000ffff007224 */ /* 0x000fe200078e0005 */
[----:B------:R-:W-:Y:S02]  /*1bae0*/  MOV R2, 0x2 ;  /* 0x0000000200027802 */ /* 0x000fe40000000f00 */
[----:B------:R-:W-:Y:S02]  /*1baf0*/  MOV R3, 0x1bb10 ;  /* 0x0001bb1000037802 */ /* 0x000fe40000000f00 */
[----:B--2---:R-:W-:Y:S05]  /*1bb00*/  CALL.REL.NOINC `($__internal_76_$__cuda_sm70_shflsync_up_p) ;  /* 0x0000162000007944 */ /* 0x004fea0003c00000 */
[----:B------:R-:W-:Y:S01]  /*1bb10*/  SEL R0, R4, RZ, P4 ;  /* 0x000000ff04007207 */ /* 0x000fe20002000000 */
[----:B------:R-:W-:Y:S01]  /*1bb20*/  IMAD.MOV.U32 R2, RZ, RZ, 0x4 ;  /* 0x00000004ff027424 */ /* 0x000fe200078e00ff */
[----:B------:R-:W-:-:S03]  /*1bb30*/  MOV R3, 0x1bb60 ;  /* 0x0001bb6000037802 */ /* 0x000fc60000000f00 */
[----:B------:R-:W-:Y:S02]  /*1bb40*/  IMAD.IADD R0, R5, 0x1, R0 ;  /* 0x0000000105007824 */ /* 0x000fe400078e0200 */
[----:B------:R-:W-:Y:S05]  /*1bb50*/  CALL.REL.NOINC `($__internal_76_$__cuda_sm70_shflsync_up_p) ;  /* 0x000015d000007944 */ /* 0x000fea0003c00000 */
        /* <DEDUP_REMOVED lines=13> */
[----:B------:R-:W-:Y:S01]  /*1bc30*/  IMAD.IADD R4, R0, 0x1, R4 ;  /* 0x0000000100047824 */ /* 0x000fe200078e0204 */
[----:B------:R-:W-:-:S03]  /*1bc40*/  MOV R0, 0x1f ;  /* 0x0000001f00007802 */ /* 0x000fc60000000f00 */
[----:B------:R-:W-:Y:S02]  /*1bc50*/  IMAD.MOV.U32 R5, RZ, RZ, R4 ;  /* 0x000000ffff057224 */ /* 0x000fe400078e0004 */
[----:B------:R-:W-:Y:S05]  /*1bc60*/  CALL.REL.NOINC `($__internal_75_$__cuda_sm70_shflsync_idx_p) ;  /* 0x0000147000007944 */ /* 0x000fea0003c00000 */
[----:B------:R-:W-:Y:S05]  /*1bc70*/  BRA `(.L_x_3755) ;  /* 0xfffe48c000007947 */ /* 0x000fea000383ffff */
.L_x_3572:
[----:B------:R-:W-:Y:S02]  /*1bc80*/  SEL R0, RZ, 0x1, P0 ;  /* 0x00000001ff007807 */ /* 0x000fe40000000000 */
[----:B------:R-:W-:Y:S02]  /*1bc90*/  MOV R2, 0x1bcb0 ;  /* 0x0001bcb000027802 */ /* 0x000fe40000000f00 */
[----:B--2---:R-:W-:Y:S05]  /*1bca0*/  CALL.REL.NOINC `($__internal_77_$__cuda_sm70_votesync_ballot) ;  /* 0x000014f000007944 */ /* 0x004fea0003c00000 */
[----:B------:R-:W-:Y:S01]  /*1bcb0*/  MOV R10, R0 ;  /* 0x00000000000a7202 */ /* 0x000fe20000000f00 */
[----:B------:R-:W-:Y:S05]  /*1bcc0*/  BRA `(.L_x_3756) ;  /* 0xfffe490000007947 */ /* 0x000fea000383ffff */
.L_x_3573:
[----:B------:R-:W-:Y:S01]  /*1bcd0*/  IMAD.MOV.U32 R5, RZ, RZ, R9 ;  /* 0x000000ffff057224 */ /* 0x000fe200078e0009 */
[----:B------:R-:W-:Y:S01]  /*1bce0*/  MOV R3, R6 ;  /* 0x0000000600037202 */ /* 0x000fe20000000f00 */
[----:B------:R-:W-:Y:S01]  /*1bcf0*/  IMAD.MOV.U32 R0, RZ, RZ, 0x1f ;  /* 0x0000001fff007424 */ /* 0x000fe200078e00ff */
[----:B------:R-:W-:Y:S02]  /*1bd00*/  MOV R2, 0x1bd20 ;  /* 0x0001bd2000027802 */ /* 0x000fe40000000f00 */
[----:B------:R-:W-:Y:S05]  /*1bd10*/  CALL.REL.NOINC `($__internal_75_$__cuda_sm70_shflsync_idx_p) ;  /* 0x000013c000007944 */ /* 0x000fea0003c00000 */
[----:B------:R-:W-:Y:S01]  /*1bd20*/  IMAD.MOV.U32 R233, RZ, RZ, R0 ;  /* 0x000000ffffe97224 */ /* 0x000fe200078e0000 */
[----:B------:R-:W-:Y:S01]  /*1bd30*/  MOV R5, R8 ;  /* 0x0000000800057202 */ /* 0x000fe20000000f00 */
[----:B------:R-:W-:Y:S01]  /*1bd40*/  IMAD.MOV.U32 R7, RZ, RZ, RZ ;  /* 0x000000ffff077224 */ /* 0x000fe200078e00ff */
[----:B------:R-:W-:Y:S01]  /*1bd50*/  MOV R3, R6 ;  /* 0x0000000600037202 */ /* 0x000fe20000000f00 */
[----:B------:R-:W-:Y:S01]  /*1bd60*/  IMAD.MOV.U32 R0, RZ, RZ, 0x1f ;  /* 0x0000001fff007424 */ /* 0x000fe200078e00ff */
[----:B------:R-:W-:-:S02]  /*1bd70*/  MOV R2, 0x1bd90 ;  /* 0x0001bd9000027802 */ /* 0x000fc40000000f00 */
[----:B------:R-:W-:Y:S05]  /*1bd80*/  CALL.REL.NOINC `($__internal_75_$__cuda_sm70_shflsync_idx_p) ;  /* 0x0000135000007944 */ /* 0x000fea0003c00000 */
[----:B------:R-:W-:Y:S01]  /*1bd90*/  MOV R9, R0 ;  /* 0x0000000000097202 */ /* 0x000fe20000000f00 */
[----:B------:R-:W-:Y:S05]  /*1bda0*/  BRA `(.L_x_3757) ;  /* 0xfffe488000007947 */ /* 0x000fea000383ffff */
.L_x_3576:
[----:B------:R-:W-:Y:S01]  /*1bdb0*/  IMAD.MOV.U32 R5, RZ, RZ, R4 ;  /* 0x000000ffff057224 */ /* 0x000fe200078e0004 */
[----:B------:R-:W-:-:S02]  /*1bdc0*/  MOV R0, 0x1f ;  /* 0x0000001f00007802 */ /* 0x000fc40000000f00 */
[----:B------:R-:W-:Y:S02]  /*1bdd0*/  MOV R2, 0x1bdf0 ;  /* 0x0001bdf000027802 */ /* 0x000fe40000000f00 */
[----:B-123--:R-:W-:Y:S05]  /*1bde0*/  CALL.REL.NOINC `($__internal_75_$__cuda_sm70_shflsync_idx_p) ;  /* 0x000012f000007944 */ /* 0x00efea0003c00000 */
[----:B------:R-:W-:Y:S01]  /*1bdf0*/  MOV R7, R0 ;  /* 0x0000000000077202 */ /* 0x000fe20000000f00 */
[----:B------:R-:W-:Y:S05]  /*1be00*/  BRA `(.L_x_3575) ;  /* 0xfffe488000007947 */ /* 0x000fea000383ffff */
.L_x_3609:
[----:B------:R-:W-:Y:S01]  /*1be10*/  IMAD.MOV.U32 R5, RZ, RZ, R14 ;  /* 0x000000ffff057224 */ /* 0x000fe200078e000e */
[----:B------:R-:W-:Y:S01]  /*1be20*/  MOV R3, RZ ;  /* 0x000000ff00037202 */ /* 0x000fe20000000f00 */
[----:B------:R-:W-:Y:S01]  /*1be30*/  IMAD.MOV.U32 R0, RZ, RZ, 0x181f ;  /* 0x0000181fff007424 */ /* 0x000fe200078e00ff */
[----:B------:R-:W-:Y:S02]  /*1be40*/  MOV R2, 0x1be60 ;  /* 0x0001be6000027802 */ /* 0x000fe40000000f00 */
[----:B-----5:R-:W-:Y:S05]  /*1be50*/  CALL.REL.NOINC `($__internal_75_$__cuda_sm70_shflsync_idx_p) ;  /* 0x0000128000007944 */ /* 0x020fea0003c00000 */
[----:B------:R-:W-:Y:S01]  /*1be60*/  MOV R12, R0 ;  /* 0x00000000000c7202 */ /* 0x000fe20000000f00 */
[----:B------:R-:W-:Y:S05]  /*1be70*/  BRA `(.L_x_3758) ;  /* 0xfffea92000007947 */ /* 0x000fea000383ffff */
.L_x_3610:
[----:B------:R-:W-:Y:S01]  /*1be80*/  IMAD.MOV.U32 R5, RZ, RZ, R17 ;  /* 0x000000ffff057224 */ /* 0x000fe200078e0011 */
[----:B------:R-:W-:Y:S01]  /*1be90*/  MOV R3, RZ ;  /* 0x000000ff00037202 */ /* 0x000fe20000000f00 */
[----:B------:R-:W-:Y:S01]  /*1bea0*/  IMAD.MOV.U32 R0, RZ, RZ, 0x181f ;  /* 0x0000181fff007424 */ /* 0x000fe200078e00ff */
[----:B------:R-:W-:Y:S02]  /*1beb0*/  MOV R2, 0x1bed0 ;  /* 0x0001bed000027802 */ /* 0x000fe40000000f00 */
[----:B-12--5:R-:W-:Y:S05]  /*1bec0*/  CALL.REL.NOINC `($__internal_75_$__cuda_sm70_shflsync_idx_p) ;  /* 0x0000121000007944 */ /* 0x026fea0003c00000 */
[----:B------:R-:W-:Y:S05]  /*1bed0*/  BRA `(.L_x_3759) ;  /* 0xfffea8e000007947 */ /* 0x000fea000383ffff */
.L_x_3613:
[----:B------:R-:W-:Y:S01]  /*1bee0*/  IMAD.MOV.U32 R5, RZ, RZ, R14 ;  /* 0x000000ffff057224 */ /* 0x000fe200078e000e */
[----:B--2---:R-:W-:Y:S01]  /*1bef0*/  MOV R3, 0x1 ;  /* 0x0000000100037802 */ /* 0x004fe20000000f00 */
[----:B----4-:R-:W-:Y:S01]  /*1bf00*/  IMAD.MOV.U32 R0, RZ, RZ, 0x181f ;  /* 0x0000181fff007424 */ /* 0x010fe200078e00ff */
[----:B------:R-:W-:-:S02]  /*1bf10*/  MOV R2, 0x1bf30 ;  /* 0x0001bf3000027802 */ /* 0x000fc40000000f00 */
[----:B-1-3-5:R-:W-:Y:S05]  /*1bf20*/  CALL.REL.NOINC `($__internal_75_$__cuda_sm70_shflsync_idx_p) ;  /* 0x000011b000007944 */ /* 0x02afea0003c00000 */
[----:B------:R-:W-:Y:S01]  /*1bf30*/  IMAD.MOV.U32 R12, RZ, RZ, R0 ;  /* 0x000000ffff0c7224 */ /* 0x000fe200078e0000 */
[----:B------:R-:W-:Y:S01]  /*1bf40*/  MOV R3, 0x1 ;  /* 0x0000000100037802 */ /* 0x000fe20000000f00 */
[----:B------:R-:W-:Y:S01]  /*1bf50*/  IMAD.MOV.U32 R5, RZ, RZ, R17 ;  /* 0x000000ffff057224 */ /* 0x000fe200078e0011 */
[----:B------:R-:W-:-:S02]  /*1bf60*/  MOV R0, 0x181f ;  /* 0x0000181f00007802 */ /* 0x000fc40000000f00 */
[----:B------:R-:W-:Y:S02]  /*1bf70*/  MOV R2, 0x1bf90 ;  /* 0x0001bf9000027802 */ /* 0x000fe40000000f00 */
[----:B------:R-:W-:Y:S05]  /*1bf80*/  CALL.REL.NOINC `($__internal_75_$__cuda_sm70_shflsync_idx_p) ;  /* 0x0000115000007944 */ /* 0x000fea0003c00000 */
[----:B------:R-:W-:Y:S05]  /*1bf90*/  BRA `(.L_x_3760) ;  /* 0xfffeaa2000007947 */ /* 0x000fea000383ffff */
.L_x_3616:
[----:B------:R-:W-:Y:S01]  /*1bfa0*/  IMAD.MOV.U32 R5, RZ, RZ, R14 ;  /* 0x000000ffff057224 */ /* 0x000fe200078e000e */
[----:B-1----:R-:W-:Y:S01]  /*1bfb0*/  MOV R3, 0x2 ;  /* 0x0000000200037802 */ /* 0x002fe20000000f00 */
[----:B----4-:R-:W-:Y:S01]  /*1bfc0*/  IMAD.MOV.U32 R0, RZ, RZ, 0x181f ;  /* 0x0000181fff007424 */ /* 0x010fe200078e00ff */
[----:B------:R-:W-:Y:S02]  /*1bfd0*/  MOV R2, 0x1bff0 ;  /* 0x0001bff000027802 */ /* 0x000fe40000000f00 */
[----:B--23-5:R-:W-:Y:S05]  /*1bfe0*/  CALL.REL.NOINC `($__internal_75_$__cuda_sm70_shflsync_idx_p) ;  /* 0x000010f000007944 */ /* 0x02cfea0003c00000 */
[----:B------:R-:W-:Y:S01]  /*1bff0*/  MOV R12, R0 ;  /* 0x00000000000c7202 */ /* 0x000fe20000000f00 */
[----:B------:R-:W-:Y:S05]  /*1c000*/  BRA `(.L_x_3761) ;  /* 0xfffeab4000007947 */ /* 0x000fea000383ffff */
.L_x_3617:
[----:B------:R-:W-:Y:S01]  /*1c010*/  IMAD.MOV.U32 R5, RZ, RZ, R17 ;  /* 0x000000ffff057224 */ /* 0x000fe200078e0011 */
[----:B------:R-:W-:Y:S01]  /*1c020*/  MOV R3, 0x2 ;  /* 0x0000000200037802 */ /* 0x000fe20000000f00 */
[----:B----4-:R-:W-:Y:S01]  /*1c030*/  IMAD.MOV.U32 R0, RZ, RZ, 0x181f ;  /* 0x0000181fff007424 */ /* 0x010fe200078e00ff */
[----:B------:R-:W-:Y:S02]  /*1c040*/  MOV R2, 0x1c060 ;  /* 0x0001c06000027802 */ /* 0x000fe40000000f00 */
[----:B-123-5:R-:W-:Y:S05]  /*1c050*/  CALL.REL.NOINC `($__internal_75_$__cuda_sm70_shflsync_idx_p) ;  /* 0x0000108000007944 */ /* 0x02efea0003c00000 */
[----:B------:R-:W-:Y:S05]  /*1c060*/  BRA `(.L_x_3762) ;  /* 0xfffeab0000007947 */ /* 0x000fea000383ffff */
.L_x_3620:
[----:B------:R-:W-:Y:S01]  /*1c070*/  IMAD.MOV.U32 R5, RZ, RZ, R14 ;  /* 0x000000ffff057224 */ /* 0x000fe200078e000e */
[----:B-1----:R-:W-:Y:S01]  /*1c080*/  MOV R3, 0x3 ;  /* 0x0000000300037802 */ /* 0x002fe20000000f00 */
[----:B------:R-:W-:Y:S01]  /*1c090*/  IMAD.MOV.U32 R0, RZ, RZ, 0x181f ;  /* 0x0000181fff007424 */ /* 0x000fe200078e00ff */
[----:B------:R-:W-:-:S02]  /*1c0a0*/  MOV R2, 0x1c0c0 ;  /* 0x0001c0c000027802 */ /* 0x000fc40000000f00 */
[----:B--2345:R-:W-:Y:S05]  /*1c0b0*/  CALL.REL.NOINC `($__internal_75_$__cuda_sm70_shflsync_idx_p) ;  /* 0x0000102000007944 */ /* 0x03cfea0003c00000 */
[----:B------:R-:W-:Y:S01]  /*1c0c0*/  IMAD.MOV.U32 R12, RZ, RZ, R0 ;  /* 0x000000ffff0c7224 */ /* 0x000fe200078e0000 */
[----:B------:R-:W-:Y:S01]  /*1c0d0*/  MOV R3, 0x3 ;  /* 0x0000000300037802 */ /* 0x000fe20000000f00 */
[----:B------:R-:W-:Y:S01]  /*1c0e0*/  IMAD.MOV.U32 R5, RZ, RZ, R17 ;  /* 0x000000ffff057224 */ /* 0x000fe200078e0011 */
[----:B------:R-:W-:-:S02]  /*1c0f0*/  MOV R0, 0x181f ;  /* 0x0000181f00007802 */ /* 0x000fc40000000f00 */
[----:B------:R-:W-:Y:S02]  /*1c100*/  MOV R2, 0x1c120 ;  /* 0x0001c12000027802 */ /* 0x000fe40000000f00 */
[----:B------:R-:W-:Y:S05]  /*1c110*/  CALL.REL.NOINC `($__internal_75_$__cuda_sm70_shflsync_idx_p) ;  /* 0x00000fc000007944 */ /* 0x000fea0003c00000 */
[----:B------:R-:W-:Y:S05]  /*1c120*/  BRA `(.L_x_3763) ;  /* 0xfffeabe000007947 */ /* 0x000fea000383ffff */
.L_x_3691:
[----:B------:R-:W-:Y:S01]  /*1c130*/  IMAD.MOV.U32 R2, RZ, RZ, R209 ;  /* 0x000000ffff027224 */ /* 0x000fe200078e00d1 */
[----:B------:R-:W-:Y:S02]  /*1c140*/  MOV R5, 0x2 ;  /* 0x0000000200057802 */ /* 0x000fe40000000f00 */
[----:B------:R-:W-:Y:S02]  /*1c150*/  MOV R3, 0x1c170 ;  /* 0x0001c17000037802 */ /* 0x000fe40000000f00 */
[----:B------:R-:W-:Y:S05]  /*1c160*/  CALL.REL.NOINC `($__internal_74_$__cuda_sm70_shflsync_bfly_p) ;  /* 0x00000f2000007944 */ /* 0x000fea0003c00000 */
[----:B------:R-:W-:Y:S01]  /*1c170*/  MOV R0, R5 ;  /* 0x0000000500007202 */ /* 0x000fe20000000f00 */
[----:B------:R-:W-:Y:S05]  /*1c180*/  BRA `(.L_x_3764) ;  /* 0xffff9d2000007947 */ /* 0x000fea000383ffff */
.L_x_3692:
[----:B------:R-:W-:Y:S01]  /*1c190*/  IMAD.MOV.U32 R2, RZ, RZ, R0 ;  /* 0x000000ffff027224 */ /* 0x000fe200078e0000 */
[----:B------:R-:W-:Y:S02]  /*1c1a0*/  MOV R5, 0x1 ;  /* 0x0000000100057802 */ /* 0x000fe40000000f00 */
[----:B------:R-:W-:Y:S02]  /*1c1b0*/  MOV R3, 0x1c1d0 ;  /* 0x0001c1d000037802 */ /* 0x000fe40000000f00 */
[----:B-1----:R-:W-:Y:S05]  /*1c1c0*/  CALL.REL.NOINC `($__internal_74_$__cuda_sm70_shflsync_bfly_p) ;  /* 0x00000ec000007944 */ /* 0x002fea0003c00000 */
[----:B------:R-:W-:Y:S01]  /*1c1d0*/  FADD.FTZ R0, R0, R5 ;  /* 0x0000000500007221 */ /* 0x000fe20000010000 */
[----:B------:R-:W-:Y:S02]  /*1c1e0*/  MOV R2, R208 ;  /* 0x000000d000027202 */ /* 0x000fe40000000f00 */
[----:B------:R-:W-:-:S02]  /*1c1f0*/  MOV R5, 0x2 ;  /* 0x0000000200057802 */ /* 0x000fc40000000f00 */
[----:B------:R-:W-:Y:S02]  /*1c200*/  MOV R3, 0x1c220 ;  /* 0x0001c22000037802 */ /* 0x000fe40000000f00 */
[----:B------:R-:W-:Y:S05]  /*1c210*/  CALL.REL.NOINC `($__internal_74_$__cuda_sm70_shflsync_bfly_p) ;  /* 0x00000e7000007944 */ /* 0x000fea0003c00000 */
[----:B------:R-:W-:Y:S01]  /*1c220*/  FADD.FTZ R4, R208, R5 ;  /* 0x00000005d0047221 */ /* 0x000fe20000010000 */
[----:B------:R-:W-:Y:S02]  /*1c230*/  MOV R5, 0x1 ;  /* 0x0000000100057802 */ /* 0x000fe40000000f00 */
[----:B------:R-:W-:Y:S02]  /*1c240*/  MOV R3, 0x1c270 ;  /* 0x0001c27000037802 */ /* 0x000fe40000000f00 */
[----:B------:R-:W-:Y:S02]  /*1c250*/  MOV R2, R4 ;  /* 0x0000000400027202 */ /* 0x000fe40000000f00 */
[----:B------:R-:W-:Y:S05]  /*1c260*/  CALL.REL.NOINC `($__internal_74_$__cuda_sm70_shflsync_bfly_p) ;  /* 0x00000e2000007944 */ /* 0x000fea0003c00000 */
[----:B------:R-:W-:Y:S01]  /*1c270*/  MOV R3, R5 ;  /* 0x0000000500037202 */ /* 0x000fe20000000f00 */
[----:B------:R-:W-:Y:S05]  /*1c280*/  BRA `(.L_x_3765) ;  /* 0xffff9c9000007947 */ /* 0x000fea000383ffff */
.L_x_3699:
[----:B--234-:R-:W-:Y:S01]  /*1c290*/  IMAD.MOV.U32 R5, RZ, RZ, R15 ;  /* 0x000000ffff057224 */ /* 0x01cfe200078e000f */
[----:B------:R-:W-:Y:S01]  /*1c2a0*/  MOV R3, RZ ;  /* 0x000000ff00037202 */ /* 0x000fe20000000f00 */
[----:B------:R-:W-:Y:S01]  /*1c2b0*/  IMAD.MOV.U32 R0, RZ, RZ, 0x181f ;  /* 0x0000181fff007424 */ /* 0x000fe200078e00ff */
[----:B------:R-:W-:Y:S02]  /*1c2c0*/  MOV R2, 0x1c2e0 ;  /* 0x0001c2e000027802 */ /* 0x000fe40000000f00 */
[----:B-1----:R-:W-:Y:S05]  /*1c2d0*/  CALL.REL.NOINC `($__internal_75_$__cuda_sm70_shflsync_idx_p) ;  /* 0x00000e0000007944 */ /* 0x002fea0003c00000 */
[----:B------:R-:W-:Y:S01]  /*1c2e0*/  MOV R12, R0 ;  /* 0x00000000000c7202 */ /* 0x000fe20000000f00 */
[----:B------:R-:W-:Y:S05]  /*1c2f0*/  BRA `(.L_x_3766) ;  /* 0xffffb81000007947 */ /* 0x000fea000383ffff */
.L_x_3700:
[----:B------:R-:W-:Y:S01]  /*1c300*/  IMAD.MOV.U32 R5, RZ, RZ, R16 ;  /* 0x000000ffff057224 */ /* 0x000fe200078e0010 */
[----:B------:R-:W-:Y:S01]  /*1c310*/  MOV R3, RZ ;  /* 0x000000ff00037202 */ /* 0x000fe20000000f00 */
[----:B------:R-:W-:Y:S01]  /*1c320*/  IMAD.MOV.U32 R0, RZ, RZ, 0x181f ;  /* 0x0000181fff007424 */ /* 0x000fe200078e00ff */
[----:B------:R-:W-:-:S02]  /*1c330*/  MOV R2, 0x1c350 ;  /* 0x0001c35000027802 */ /* 0x000fc40000000f00 */
[----:B-123--:R-:W-:Y:S05]  /*1c340*/  CALL.REL.NOINC `($__internal_75_$__cuda_sm70_shflsync_idx_p) ;  /* 0x00000d9000007944 */ /* 0x00efea0003c00000 */
[----:B------:R-:W-:Y:S05]  /*1c350*/  BRA `(.L_x_3767) ;  /* 0xffffb7d000007947 */ /* 0x000fea000383ffff */
.L_x_3703:
[----:B------:R-:W-:Y:S01]  /*1c360*/  IMAD.MOV.U32 R5, RZ, RZ, R15 ;  /* 0x000000ffff057224 */ /* 0x000fe200078e000f */
[----:B--2---:R-:W-:Y:S01]  /*1c370*/  MOV R3, 0x1 ;  /* 0x0000000100037802 */ /* 0x004fe20000000f00 */
[----:B------:R-:W-:Y:S01]  /*1c380*/  IMAD.MOV.U32 R0, RZ, RZ, 0x181f ;  /* 0x0000181fff007424 */ /* 0x000fe200078e00ff */
[----:B------:R-:W-:-:S02]  /*1c390*/  MOV R2, 0x1c3b0 ;  /* 0x0001c3b000027802 */ /* 0x000fc40000000f00 */
[----:B-1-34-:R-:W-:Y:S05]  /*1c3a0*/  CALL.REL.NOINC `($__internal_75_$__cuda_sm70_shflsync_idx_p) ;  /* 0x00000d3000007944 */ /* 0x01afea0003c00000 */
[----:B------:R-:W-:Y:S01]  /*1c3b0*/  IMAD.MOV.U32 R12, RZ, RZ, R0 ;  /* 0x000000ffff0c7224 */ /* 0x000fe200078e0000 */
[----:B------:R-:W-:Y:S01]  /*1c3c0*/  MOV R3, 0x1 ;  /* 0x0000000100037802 */ /* 0x000fe20000000f00 */
[----:B------:R-:W-:Y:S01]  /*1c3d0*/  IMAD.MOV.U32 R5, RZ, RZ, R16 ;  /* 0x000000ffff057224 */ /* 0x000fe200078e0010 */
[----:B------:R-:W-:-:S02]  /*1c3e0*/  MOV R0, 0x181f ;  /* 0x0000181f00007802 */ /* 0x000fc40000000f00 */
[----:B------:R-:W-:Y:S02]  /*1c3f0*/  MOV R2, 0x1c410 ;  /* 0x0001c41000027802 */ /* 0x000fe40000000f00 */
[----:B------:R-:W-:Y:S05]  /*1c400*/  CALL.REL.NOINC `($__internal_75_$__cuda_sm70_shflsync_idx_p) ;  /* 0x00000cd000007944 */ /* 0x000fea0003c00000 */
[----:B------:R-:W-:Y:S05]  /*1c410*/  BRA `(.L_x_3768) ;  /* 0xffffb8f000007947 */ /* 0x000fea000383ffff */
.L_x_3706:
[----:B------:R-:W-:Y:S01]  /*1c420*/  IMAD.MOV.U32 R5, RZ, RZ, R15 ;  /* 0x000000ffff057224 */ /* 0x000fe200078e000f */
[----:B--2---:R-:W-:Y:S01]  /*1c430*/  MOV R3, 0x2 ;  /* 0x0000000200037802 */ /* 0x004fe20000000f00 */
[----:B------:R-:W-:Y:S01]  /*1c440*/  IMAD.MOV.U32 R0, RZ, RZ, 0x181f ;  /* 0x0000181fff007424 */ /* 0x000fe200078e00ff */
[----:B------:R-:W-:Y:S02]  /*1c450*/  MOV R2, 0x1c470 ;  /* 0x0001c47000027802 */ /* 0x000fe40000000f00 */
[----:B-1-34-:R-:W-:Y:S05]  /*1c460*/  CALL.REL.NOINC `($__internal_75_$__cuda_sm70_shflsync_idx_p) ;  /* 0x00000c7000007944 */ /* 0x01afea0003c00000 */
[----:B------:R-:W-:Y:S01]  /*1c470*/  MOV R12, R0 ;  /* 0x00000000000c7202 */ /* 0x000fe20000000f00 */
[----:B------:R-:W-:Y:S05]  /*1c480*/  BRA `(.L_x_3769) ;  /* 0xffffb9f000007947 */ /* 0x000fea000383ffff */
.L_x_3707:
[----:B------:R-:W-:Y:S01]  /*1c490*/  IMAD.MOV.U32 R5, RZ, RZ, R16 ;  /* 0x000000ffff057224 */ /* 0x000fe200078e0010 */
[----:B--2---:R-:W-:Y:S01]  /*1c4a0*/  MOV R3, 0x2 ;  /* 0x0000000200037802 */ /* 0x004fe20000000f00 */
[----:B------:R-:W-:Y:S01]  /*1c4b0*/  IMAD.MOV.U32 R0, RZ, RZ, 0x181f ;  /* 0x0000181fff007424 */ /* 0x000fe200078e00ff */
[----:B------:R-:W-:Y:S02]  /*1c4c0*/  MOV R2, 0x1c4e0 ;  /* 0x0001c4e000027802 */ /* 0x000fe40000000f00 */
[----:B-1-34-:R-:W-:Y:S05]  /*1c4d0*/  CALL.REL.NOINC `($__internal_75_$__cuda_sm70_shflsync_idx_p) ;  /* 0x00000c0000007944 */ /* 0x01afea0003c00000 */
[----:B------:R-:W-:Y:S05]  /*1c4e0*/  BRA `(.L_x_3770) ;  /* 0xffffb9b000007947 */ /* 0x000fea000383ffff */
.L_x_3710:
[----:B------:R-:W-:Y:S01]  /*1c4f0*/  IMAD.MOV.U32 R5, RZ, RZ, R15 ;  /* 0x000000ffff057224 */ /* 0x000fe200078e000f */
[----:B---3--:R-:W-:Y:S01]  /*1c500*/  MOV R3, 0x3 ;  /* 0x0000000300037802 */ /* 0x008fe20000000f00 */
[----:B----4-:R-:W-:Y:S01]  /*1c510*/  IMAD.MOV.U32 R0, RZ, RZ, 0x181f ;  /* 0x0000181fff007424 */ /* 0x010fe200078e00ff */
[----:B------:R-:W-:-:S02]  /*1c520*/  MOV R2, 0x1c540 ;  /* 0x0001c54000027802 */ /* 0x000fc40000000f00 */
[----:B-12---:R-:W-:Y:S05]  /*1c530*/  CALL.REL.NOINC `($__internal_75_$__cuda_sm70_shflsync_idx_p) ;  /* 0x00000ba000007944 */ /* 0x006fea0003c00000 */
[----:B------:R-:W-:Y:S01]  /*1c540*/  IMAD.MOV.U32 R10, RZ, RZ, R0 ;  /* 0x000000ffff0a7224 */ /* 0x000fe200078e0000 */
[----:B------:R-:W-:Y:S01]  /*1c550*/  MOV R3, 0x3 ;  /* 0x0000000300037802 */ /* 0x000fe20000000f00 */
[----:B------:R-:W-:Y:S01]  /*1c560*/  IMAD.MOV.U32 R5, RZ, RZ, R16 ;  /* 0x000000ffff057224 */ /* 0x000fe200078e0010 */
[----:B------:R-:W-:-:S02]  /*1c570*/  MOV R0, 0x181f ;  /* 0x0000181f00007802 */ /* 0x000fc40000000f00 */
[----:B------:R-:W-:Y:S02]  /*1c580*/  MOV R2, 0x1c5a0 ;  /* 0x0001c5a000027802 */ /* 0x000fe40000000f00 */
[----:B------:R-:W-:Y:S05]  /*1c590*/  CALL.REL.NOINC `($__internal_75_$__cuda_sm70_shflsync_idx_p) ;  /* 0x00000b4000007944 */ /* 0x000fea0003c00000 */
[----:B------:R-:W-:Y:S05]  /*1c5a0*/  BRA `(.L_x_3771) ;  /* 0xffffba7000007947 */ /* 0x000fea000383ffff */
.L_x_3712:
[----:B------:R-:W-:Y:S01]  /*1c5b0*/  IMAD.MOV.U32 R5, RZ, RZ, R16 ;  /* 0x000000ffff057224 */ /* 0x000fe200078e0010 */
[----:B------:R-:W-:Y:S01]  /*1c5c0*/  MOV R3, RZ ;  /* 0x000000ff00037202 */ /* 0x000fe20000000f00 */
[----:B------:R-:W-:Y:S01]  /*1c5d0*/  IMAD.MOV.U32 R0, RZ, RZ, 0x1c1f ;  /* 0x00001c1fff007424 */ /* 0x000fe200078e00ff */
[----:B------:R-:W-:Y:S02]  /*1c5e0*/  MOV R2, 0x1c600 ;  /* 0x0001c60000027802 */ /* 0x000fe40000000f00 */
[----:B------:R-:W-:Y:S05]  /*1c5f0*/  CALL.REL.NOINC `($__internal_75_$__cuda_sm70_shflsync_idx_p) ;  /* 0x00000ae000007944 */ /* 0x000fea0003c00000 */
[----:B------:R-:W-:Y:S01]  /*1c600*/  MOV R4, R0 ;  /* 0x0000000000047202 */ /* 0x000fe20000000f00 */
[----:B------:R-:W-:Y:S05]  /*1c610*/  BRA `(.L_x_3772) ;  /* 0xffffbd6000007947 */ /* 0x000fea000383ffff */
.L_x_3713:
[----:B------:R-:W-:Y:S01]  /*1c620*/  IMAD.MOV.U32 R5, RZ, RZ, R17 ;  /* 0x000000ffff057224 */ /* 0x000fe200078e0011 */
[----:B------:R-:W-:Y:S01]  /*1c630*/  MOV R3, RZ ;  /* 0x000000ff00037202 */ /* 0x000fe20000000f00 */
[----:B------:R-:W-:Y:S01]  /*1c640*/  IMAD.MOV.U32 R0, RZ, RZ, 0x1c1f ;  /* 0x00001c1fff007424 */ /* 0x000fe200078e00ff */
[----:B------:R-:W-:Y:S02]  /*1c650*/  MOV R2, 0x1c670 ;  /* 0x0001c67000027802 */ /* 0x000fe40000000f00 */
[----:B-12---:R-:W-:Y:S05]  /*1c660*/  CALL.REL.NOINC `($__internal_75_$__cuda_sm70_shflsync_idx_p) ;  /* 0x00000a7000007944 */ /* 0x006fea0003c00000 */
[----:B------:R-:W-:Y:S05]  /*1c670*/  BRA `(.L_x_3773) ;  /* 0xffffbd2000007947 */ /* 0x000fea000383ffff */
.L_x_3716:
[----:B------:R-:W-:Y:S01]  /*1c680*/  IMAD.MOV.U32 R5, RZ, RZ, R16 ;  /* 0x000000ffff057224 */ /* 0x000fe200078e0010 */
[----:B------:R-:W-:Y:S01]  /*1c690*/  MOV R3, 0x1 ;  /* 0x0000000100037802 */ /* 0x000fe20000000f00 */
[----:B----4-:R-:W-:Y:S01]  /*1c6a0*/  IMAD.MOV.U32 R0, RZ, RZ, 0x1c1f ;  /* 0x00001c1fff007424 */ /* 0x010fe200078e00ff */
[----:B------:R-:W-:-:S02]  /*1c6b0*/  MOV R2, 0x1c6d0 ;  /* 0x0001c6d000027802 */ /* 0x000fc40000000f00 */
[----:B-123--:R-:W-:Y:S05]  /*1c6c0*/  CALL.REL.NOINC `($__internal_75_$__cuda_sm70_shflsync_idx_p) ;  /* 0x00000a1000007944 */ /* 0x00efea0003c00000 */
[----:B------:R-:W-:Y:S01]  /*1c6d0*/  IMAD.MOV.U32 R4, RZ, RZ, R0 ;  /* 0x000000ffff047224 */ /* 0x000fe200078e0000 */
[----:B------:R-:W-:Y:S01]  /*1c6e0*/  MOV R3, 0x1 ;  /* 0x0000000100037802 */ /* 0x000fe20000000f00 */
[----:B------:R-:W-:Y:S01]  /*1c6f0*/  IMAD.MOV.U32 R5, RZ, RZ, R17 ;  /* 0x000000ffff057224 */ /* 0x000fe200078e0011 */
[----:B------:R-:W-:-:S02]  /*1c700*/  MOV R0, 0x1c1f ;  /* 0x00001c1f00007802 */ /* 0x000fc40000000f00 */
[----:B------:R-:W-:Y:S02]  /*1c710*/  MOV R2, 0x1c730 ;  /* 0x0001c73000027802 */ /* 0x000fe40000000f00 */
[----:B------:R-:W-:Y:S05]  /*1c720*/  CALL.REL.NOINC `($__internal_75_$__cuda_sm70_shflsync_idx_p) ;  /* 0x000009b000007944 */ /* 0x000fea0003c00000 */
[----:B------:R-:W-:Y:S05]  /*1c730*/  BRA `(.L_x_3774) ;  /* 0xffffc8e000007947 */ /* 0x000fea000383ffff */
.L_x_3720:
[----:B------:R-:W-:Y:S01]  /*1c740*/  IMAD.MOV.U32 R5, RZ, RZ, R13 ;  /* 0x000000ffff057224 */ /* 0x000fe200078e000d */
[----:B------:R-:W-:Y:S01]  /*1c750*/  MOV R3, RZ ;  /* 0x000000ff00037202 */ /* 0x000fe20000000f00 */
[----:B------:R-:W-:Y:S01]  /*1c760*/  IMAD.MOV.U32 R0, RZ, RZ, 0x181f ;  /* 0x0000181fff007424 */ /* 0x000fe200078e00ff */
[----:B------:R-:W-:Y:S02]  /*1c770*/  MOV R2, 0x1c790 ;  /* 0x0001c79000027802 */ /* 0x000fe40000000f00 */
[----:B------:R-:W-:Y:S05]  /*1c780*/  CALL.REL.NOINC `($__internal_75_$__cuda_sm70_shflsync_idx_p) ;  /* 0x0000095000007944 */ /* 0x000fea0003c00000 */
[----:B------:R-:W-:Y:S01]  /*1c790*/  MOV R12, R0 ;  /* 0x00000000000c7202 */ /* 0x000fe20000000f00 */
[----:B------:R-:W-:Y:S05]  /*1c7a0*/  BRA `(.L_x_3775) ;  /* 0xffffdc3000007947 */ /* 0x000fea000383ffff */
.L_x_3721:
[----:B------:R-:W-:Y:S01]  /*1c7b0*/  IMAD.MOV.U32 R5, RZ, RZ, R16 ;  /* 0x000000ffff057224 */ /* 0x000fe200078e0010 */
[----:B------:R-:W-:Y:S01]  /*1c7c0*/  MOV R3, RZ ;  /* 0x000000ff00037202 */ /* 0x000fe20000000f00 */
[----:B------:R-:W-:Y:S01]  /*1c7d0*/  IMAD.MOV.U32 R0, RZ, RZ, 0x181f ;  /* 0x0000181fff007424 */ /* 0x000fe200078e00ff */
[----:B------:R-:W-:Y:S02]  /*1c7e0*/  MOV R2, 0x1c800 ;  /* 0x0001c80000027802 */ /* 0x000fe40000000f00 */
[----:B-12---:R-:W-:Y:S05]  /*1c7f0*/  CALL.REL.NOINC `($__internal_75_$__cuda_sm70_shflsync_idx_p) ;  /* 0x000008e000007944 */ /* 0x006fea0003c00000 */
[----:B------:R-:W-:Y:S05]  /*1c800*/  BRA `(.L_x_3776) ;  /* 0xffffdbf000007947 */ /* 0x000fea000383ffff */
.L_x_3724:
[----:B------:R-:W-:Y:S01]  /*1c810*/  IMAD.MOV.U32 R5, RZ, RZ, R13 ;  /* 0x000000ffff057224 */ /* 0x000fe200078e000d */
[----:B--2---:R-:W-:Y:S01]  /*1c820*/  MOV R3, 0x1 ;  /* 0x0000000100037802 */ /* 0x004fe20000000f00 */
[----:B----4-:R-:W-:Y:S01]  /*1c830*/  IMAD.MOV.U32 R0, RZ, RZ, 0x181f ;  /* 0x0000181fff007424 */ /* 0x010fe200078e00ff */
[----:B------:R-:W-:-:S02]  /*1c840*/  MOV R2, 0x1c860 ;  /* 0x0001c86000027802 */ /* 0x000fc40000000f00 */
[----:B-1-3--:R-:W-:Y:S05]  /*1c850*/  CALL.REL.NOINC `($__internal_75_$__cuda_sm70_shflsync_idx_p) ;  /* 0x0000088000007944 */ /* 0x00afea0003c00000 */
[----:B------:R-:W-:Y:S01]  /*1c860*/  IMAD.MOV.U32 R12, RZ, RZ, R0 ;  /* 0x000000ffff0c7224 */ /* 0x000fe200078e0000 */
[----:B------:R-:W-:Y:S01]  /*1c870*/  MOV R3, 0x1 ;  /* 0x0000000100037802 */ /* 0x000fe20000000f00 */
[----:B------:R-:W-:Y:S01]  /*1c880*/  IMAD.MOV.U32 R5, RZ, RZ, R16 ;  /* 0x000000ffff057224 */ /* 0x000fe200078e0010 */
[----:B------:R-:W-:-:S02]  /*1c890*/  MOV R0, 0x181f ;  /* 0x0000181f00007802 */ /* 0x000fc40000000f00 */
[----:B------:R-:W-:Y:S02]  /*1c8a0*/  MOV R2, 0x1c8c0 ;  /* 0x0001c8c000027802 */ /* 0x000fe40000000f00 */
[----:B------:R-:W-:Y:S05]  /*1c8b0*/  CALL.REL.NOINC `($__internal_75_$__cuda_sm70_shflsync_idx_p) ;  /* 0x0000082000007944 */ /* 0x000fea0003c00000 */
[----:B------:R-:W-:Y:S05]  /*1c8c0*/  BRA `(.L_x_3777) ;  /* 0xffffdd2000007947 */ /* 0x000fea000383ffff */
.L_x_3727:
[----:B------:R-:W-:Y:S01]  /*1c8d0*/  IMAD.MOV.U32 R5, RZ, RZ, R13 ;  /* 0x000000ffff057224 */ /* 0x000fe200078e000d */
[----:B-1----:R-:W-:Y:S01]  /*1c8e0*/  MOV R3, 0x2 ;  /* 0x0000000200037802 */ /* 0x002fe20000000f00 */
[----:B----4-:R-:W-:Y:S01]  /*1c8f0*/  IMAD.MOV.U32 R0, RZ, RZ, 0x181f ;  /* 0x0000181fff007424 */ /* 0x010fe200078e00ff */
[----:B------:R-:W-:Y:S02]  /*1c900*/  MOV R2, 0x1c920 ;  /* 0x0001c92000027802 */ /* 0x000fe40000000f00 */
[----:B--23--:R-:W-:Y:S05]  /*1c910*/  CALL.REL.NOINC `($__internal_75_$__cuda_sm70_shflsync_idx_p) ;  /* 0x000007c000007944 */ /* 0x00cfea0003c00000 */
[----:B------:R-:W-:Y:S01]  /*1c920*/  MOV R12, R0 ;  /* 0x00000000000c7202 */ /* 0x000fe20000000f00 */
[----:B------:R-:W-:Y:S05]  /*1c930*/  BRA `(.L_x_3778) ;  /* 0xffffde2000007947 */ /* 0x000fea000383ffff */
.L_x_3728:
[----:B------:R-:W-:Y:S01]  /*1c940*/  IMAD.MOV.U32 R5, RZ, RZ, R16 ;  /* 0x000000ffff057224 */ /* 0x000fe200078e0010 */
[----:B------:R-:W-:Y:S01]  /*1c950*/  MOV R3, 0x2 ;  /* 0x0000000200037802 */ /* 0x000fe20000000f00 */
[----:B----4-:R-:W-:Y:S01]  /*1c960*/  IMAD.MOV.U32 R0, RZ, RZ, 0x181f ;  /* 0x0000181fff007424 */ /* 0x010fe200078e00ff */
[----:B------:R-:W-:Y:S02]  /*1c970*/  MOV R2, 0x1c990 ;  /* 0x0001c99000027802 */ /* 0x000fe40000000f00 */
[----:B-123--:R-:W-:Y:S05]  /*1c980*/  CALL.REL.NOINC `($__internal_75_$__cuda_sm70_shflsync_idx_p) ;  /* 0x0000075000007944 */ /* 0x00efea0003c00000 */
[----:B------:R-:W-:Y:S05]  /*1c990*/  BRA `(.L_x_3779) ;  /* 0xffffdde000007947 */ /* 0x000fea000383ffff */
.L_x_3731:
[----:B------:R-:W-:Y:S01]  /*1c9a0*/  IMAD.MOV.U32 R5, RZ, RZ, R13 ;  /* 0x000000ffff057224 */ /* 0x000fe200078e000d */
[----:B-1----:R-:W-:Y:S01]  /*1c9b0*/  MOV R3, 0x3 ;  /* 0x0000000300037802 */ /* 0x002fe20000000f00 */
[----:B------:R-:W-:Y:S01]  /*1c9c0*/  IMAD.MOV.U32 R0, RZ, RZ, 0x181f ;  /* 0x0000181fff007424 */ /* 0x000fe200078e00ff */
[----:B------:R-:W-:-:S02]  /*1c9d0*/  MOV R2, 0x1c9f0 ;  /* 0x0001c9f000027802 */ /* 0x000fc40000000f00 */
[----:B--234-:R-:W-:Y:S05]  /*1c9e0*/  CALL.REL.NOINC `($__internal_75_$__cuda_sm70_shflsync_idx_p) ;  /* 0x000006f000007944 */ /* 0x01cfea0003c00000 */
[----:B------:R-:W-:Y:S01]  /*1c9f0*/  IMAD.MOV.U32 R12, RZ, RZ, R0 ;  /* 0x000000ffff0c7224 */ /* 0x000fe200078e0000 */
[----:B------:R-:W-:Y:S01]  /*1ca00*/  MOV R3, 0x3 ;  /* 0x0000000300037802 */ /* 0x000fe20000000f00 */
[----:B------:R-:W-:Y:S01]  /*1ca10*/  IMAD.MOV.U32 R5, RZ, RZ, R16 ;  /* 0x000000ffff057224 */ /* 0x000fe200078e0010 */
[----:B------:R-:W-:-:S02]  /*1ca20*/  MOV R0, 0x181f ;  /* 0x0000181f00007802 */ /* 0x000fc40000000f00 */
[----:B------:R-:W-:Y:S02]  /*1ca30*/  MOV R2, 0x1ca50 ;  /* 0x0001ca5000027802 */ /* 0x000fe40000000f00 */
[----:B------:R-:W-:Y:S05]  /*1ca40*/  CALL.REL.NOINC `($__internal_75_$__cuda_sm70_shflsync_idx_p) ;  /* 0x0000069000007944 */ /* 0x000fea0003c00000 */
[----:B------:R-:W-:Y:S05]  /*1ca50*/  BRA `(.L_x_3780) ;  /* 0xffffdea000007947 */ /* 0x000fea000383ffff */
.L_x_3733:
[----:B--2---:R-:W-:Y:S01]  /*1ca60*/  IMAD.MOV.U32 R5, RZ, RZ, R21 ;  /* 0x000000ffff057224 */ /* 0x004fe200078e0015 */
[----:B------:R-:W-:Y:S01]  /*1ca70*/  MOV R3, RZ ;  /* 0x000000ff00037202 */ /* 0x000fe20000000f00 */
[----:B------:R-:W-:Y:S01]  /*1ca80*/  IMAD.MOV.U32 R0, RZ, RZ, 0x1f ;  /* 0x0000001fff007424 */ /* 0x000fe200078e00ff */
[----:B------:R-:W-:Y:S02]  /*1ca90*/  MOV R2, 0x1cab0 ;  /* 0x0001cab000027802 */ /* 0x000fe40000000f00 */
[----:B-1-3--:R-:W-:Y:S05]  /*1caa0*/  CALL.REL.NOINC `($__internal_75_$__cuda_sm70_shflsync_idx_p) ;  /* 0x0000063000007944 */ /* 0x00afea0003c00000 */
[----:B------:R-:W-:Y:S01]  /*1cab0*/  MOV R9, R0 ;  /* 0x0000000000097202 */ /* 0x000fe20000000f00 */
[----:B------:R-:W-:Y:S05]  /*1cac0*/  BRA `(.L_x_3781) ;  /* 0xffffe04000007947 */ /* 0x000fea000383ffff */
.L_x_3734:
[----:B--2---:R-:W-:Y:S01]  /*1cad0*/  IMAD.MOV.U32 R5, RZ, RZ, R21 ;  /* 0x000000ffff057224 */ /* 0x004fe200078e0015 */
[----:B------:R-:W-:Y:S01]  /*1cae0*/  MOV R3, 0x1 ;  /* 0x0000000100037802 */ /* 0x000fe20000000f00 */
[----:B------:R-:W-:Y:S01]  /*1caf0*/  IMAD.MOV.U32 R0, RZ, RZ, 0x1f ;  /* 0x0000001fff007424 */ /* 0x000fe200078e00ff */
[----:B------:R-:W-:Y:S02]  /*1cb00*/  MOV R2, 0x1cb20 ;  /* 0x0001cb2000027802 */ /* 0x000fe40000000f00 */
[----:B-1-34-:R-:W-:Y:S05]  /*1cb10*/  CALL.REL.NOINC `($__internal_75_$__cuda_sm70_shflsync_idx_p) ;  /* 0x000005c000007944 */ /* 0x01afea0003c00000 */
[----:B------:R-:W-:Y:S01]  /*1cb20*/  MOV R8, R0 ;  /* 0x0000000000087202 */ /* 0x000fe20000000f00 */
[----:B------:R-:W-:Y:S05]  /*1cb30*/  BRA `(.L_x_3782) ;  /* 0xffffdff000007947 */ /* 0x000fea000383ffff */
.L_x_3735:
[----:B------:R-:W-:Y:S02]  /*1cb40*/  MOV R2, 0x1 ;  /* 0x0000000100027802 */ /* 0x000fe40000000f00 */
[----:B------:R-:W-:-:S02]  /*1cb50*/  MOV R3, 0x1cb70 ;  /* 0x0001cb7000037802 */ /* 0x000fc40000000f00 */
[----:B---34-:R-:W-:Y:S05]  /*1cb60*/  CALL.REL.NOINC `($__internal_76_$__cuda_sm70_shflsync_up_p) ;  /* 0x000005c000007944 */ /* 0x018fea0003c00000 */
[----:B------:R-:W-:Y:S05]  /*1cb70*/  BRA `(.L_x_3783) ;  /* 0xffffe0d000007947 */ /* 0x000fea000383ffff */
.L_x_3736:
[----:B------:R-:W-:Y:S02]  /*1cb80*/  MOV R2, 0x2 ;  /* 0x0000000200027802 */ /* 0x000fe40000000f00 */
[----:B------:R-:W-:-:S02]  /*1cb90*/  MOV R3, 0x1cbb0 ;  /* 0x0001cbb000037802 */ /* 0x000fc40000000f00 */
[----:B---34-:R-:W-:Y:S05]  /*1cba0*/  CALL.REL.NOINC `($__internal_76_$__cuda_sm70_shflsync_up_p) ;  /* 0x0000058000007944 */ /* 0x018fea0003c00000 */
[----:B------:R-:W-:Y:S01]  /*1cbb0*/  SEL R3, R4, RZ, P1 ;  /* 0x000000ff04037207 */ /* 0x000fe20000800000 */
[----:B------:R-:W-:-:S04]  /*1cbc0*/  IMAD.MOV.U32 R2, RZ, RZ, 0x4 ;  /* 0x00000004ff027424 */ /* 0x000fc800078e00ff */
[----:B------:R-:W-:Y:S01]  /*1cbd0*/  IMAD.IADD R0, R0, 0x1, R3 ;  /* 0x0000000100007824 */ /* 0x000fe200078e0203 */
[----:B------:R-:W-:Y:S02]  /*1cbe0*/  MOV R3, 0x1cc00 ;  /* 0x0001cc0000037802 */ /* 0x000fe40000000f00 */
        /* <DEDUP_REMOVED lines=19> */
.L_x_3740:
[----:B------:R-:W-:Y:S02]  /*1cd20*/  MOV R2, 0x1 ;  /* 0x0000000100027802 */ /* 0x000fe40000000f00 */
[----:B------:R-:W-:Y:S02]  /*1cd30*/  MOV R3, 0x1cd50 ;  /* 0x0001cd5000037802 */ /* 0x000fe40000000f00 */
[----:B----4-:R-:W-:Y:S05]  /*1cd40*/  CALL.REL.NOINC `($__internal_76_$__cuda_sm70_shflsync_up_p) ;  /* 0x000003e000007944 */ /* 0x010fea0003c00000 */
[----:B------:R-:W-:Y:S01]  /*1cd50*/  MOV R2, R4 ;  /* 0x0000000400027202 */ /* 0x000fe20000000f00 */
[----:B------:R-:W-:Y:S05]  /*1cd60*/  BRA `(.L_x_3785) ;  /* 0xffffe13000007947 */ /* 0x000fea000383ffff */
.L_x_3741:
[----:B------:R-:W-:Y:S02]  /*1cd70*/  MOV R2, 0x2 ;  /* 0x0000000200027802 */ /* 0x000fe40000000f00 */
[----:B------:R-:W-:Y:S02]  /*1cd80*/  MOV R3, 0x1cda0 ;  /* 0x0001cda000037802 */ /* 0x000fe40000000f00 */
[----:B----4-:R-:W-:Y:S05]  /*1cd90*/  CALL.REL.NOINC `($__internal_76_$__cuda_sm70_shflsync_up_p) ;  /* 0x0000039000007944 */ /* 0x010fea0003c00000 */
        /* <DEDUP_REMOVED lines=23> */
.L_x_3743:
[----:B------:R-:W-:Y:S02]  /*1cf10*/  SEL R0, RZ, 0x1, P0 ;  /* 0x00000001ff007807 */ /* 0x000fe40000000000 */
[----:B------:R-:W-:Y:S02]  /*1cf20*/  MOV R2, 0x1cf40 ;  /* 0x0001cf4000027802 */ /* 0x000fe40000000f00 */
[----:B-1--4-:R-:W-:Y:S05]  /*1cf30*/  CALL.REL.NOINC `($__internal_77_$__cuda_sm70_votesync_ballot) ;  /* 0x0000026000007944 */ /* 0x012fea0003c00000 */
[----:B------:R-:W-:Y:S01]  /*1cf40*/  MOV R10, R0 ;  /* 0x00000000000a7202 */ /* 0x000fe20000000f00 */
[----:B------:R-:W-:Y:S05]  /*1cf50*/  BRA `(.L_x_3787) ;  /* 0xffffe0d000007947 */ /* 0x000fea000383ffff */
.L_x_3744:
[----:B------:R-:W-:Y:S01]  /*1cf60*/  IMAD.MOV.U32 R5, RZ, RZ, R6 ;  /* 0x000000ffff057224 */ /* 0x000fe200078e0006 */
[----:B------:R-:W-:Y:S01]  /*1cf70*/  MOV R3, R8 ;  /* 0x0000000800037202 */ /* 0x000fe20000000f00 */
[----:B------:R-:W-:Y:S01]  /*1cf80*/  IMAD.MOV.U32 R0, RZ, RZ, 0x1f ;  /* 0x0000001fff007424 */ /* 0x000fe200078e00ff */
[----:B------:R-:W-:Y:S02]  /*1cf90*/  MOV R2, 0x1cfb0 ;  /* 0x0001cfb000027802 */ /* 0x000fe40000000f00 */
[----:B-1--4-:R-:W-:Y:S05]  /*1cfa0*/  CALL.REL.NOINC `($__internal_75_$__cuda_sm70_shflsync_idx_p) ;  /* 0x0000013000007944 */ /* 0x012fea0003c00000 */
[----:B------:R-:W-:Y:S01]  /*1cfb0*/  IMAD.MOV.U32 R11, RZ, RZ, R0 ;  /* 0x000000ffff0b7224 */ /* 0x000fe200078e0000 */
[----:B------:R-:W-:Y:S01]  /*1cfc0*/  MOV R3, R8 ;  /* 0x0000000800037202 */ /* 0x000fe20000000f00 */
[----:B------:R-:W-:Y:S01]  /*1cfd0*/  IMAD.MOV.U32 R5, RZ, RZ, R7 ;  /* 0x000000ffff057224 */ /* 0x000fe200078e0007 */
[----:B------:R-:W-:Y:S02]  /*1cfe0*/  MOV R0, 0x1f ;  /* 0x0000001f00007802 */ /* 0x000fe40000000f00 */
[----:B------:R-:W-:-:S02]  /*1cff0*/  MOV R2, 0x1d010 ;  /* 0x0001d01000027802 */ /* 0x000fc40000000f00 */
[----:B------:R-:W-:Y:S05]  /*1d000*/  CALL.REL.NOINC `($__internal_75_$__cuda_sm70_shflsync_idx_p) ;  /* 0x000000d000007944 */ /* 0x000fea0003c00000 */
[----:B------:R-:W-:Y:S01]  /*1d010*/  MOV R7, R0 ;  /* 0x0000000000077202 */ /* 0x000fe20000000f00 */
[----:B------:R-:W-:Y:S05]  /*1d020*/  BRA `(.L_x_3788) ;  /* 0xffffe05000007947 */ /* 0x000fea000383ffff */
.L_x_3747:
[----:B------:R-:W-:Y:S01]  /*1d030*/  IMAD.MOV.U32 R5, RZ, RZ, R4 ;  /* 0x000000ffff057224 */ /* 0x000fe200078e0004 */
[----:B------:R-:W-:-:S02]  /*1d040*/  MOV R0, 0x1f ;  /* 0x0000001f00007802 */ /* 0x000fc40000000f00 */
[----:B------:R-:W-:Y:S02]  /*1d050*/  MOV R2, 0x1d070 ;  /* 0x0001d07000027802 */ /* 0x000fe40000000f00 */
[----:B-1234-:R-:W-:Y:S05]  /*1d060*/  CALL.REL.NOINC `($__internal_75_$__cuda_sm70_shflsync_idx_p) ;  /* 0x0000007000007944 */ /* 0x01efea0003c00000 */
[----:B------:R-:W-:Y:S01]  /*1d070*/  MOV R13, R0 ;  /* 0x00000000000d7202 */ /* 0x000fe20000000f00 */
[----:B------:R-:W-:Y:S05]  /*1d080*/  BRA `(.L_x_3746) ;  /* 0xffffe05000007947 */ /* 0x000fea000383ffff */
        .weak           $__internal_74_$__cuda_sm70_shflsync_bfly_p
        .type           $__internal_74_$__cuda_sm70_shflsync_bfly_p,@function
        .size           $__internal_74_$__cuda_sm70_shflsync_bfly_p,($__internal_75_$__cuda_sm70_shflsync_idx_p - $__internal_74_$__cuda_sm70_shflsync_bfly_p)
$__internal_74_$__cuda_sm70_shflsync_bfly_p:
[----:B------:R-:W-:Y:S04]  /*1d090*/  WARPSYNC R6 ;  /* 0x0000000600007348 */ /* 0x000fe80003800000 */
[----:B------:R1:W2:Y:S02]  /*1d0a0*/  SHFL.BFLY PT, R5, R2, R5, R7 ;  /* 0x0c00000502057389 */ /* 0x0002a400000e0007 */
[----:B-1----:R-:W-:Y:S02]  /*1d0b0*/  MOV R2, R3 ;  /* 0x0000000300027202 */ /* 0x002fe40000000f00 */
[----:B------:R-:W-:-:S04]  /*1d0c0*/  MOV R3, 0x0 ;  /* 0x0000000000037802 */ /* 0x000fc80000000f00 */
[----:B--2---:R-:W-:Y:S05]  /*1d0d0*/  RET.REL.NODEC R2 `(_ZN7cutlass13device_kernelIN5flash19enable_sm80_to_sm89INS1_16FlashAttnFwdSm80INS1_25CollectiveMainloopFwdSm80ILi8ELi1ELb0EN4cute5tupleIJNS5_1CILi128EEENS7_ILi32EEENS7_ILi256EEEEEELi256ENS_10bfloat16_tEfNS_4arch4Sm80ELb1ELb0ELb0ELb1ELb0ELb1ELb1ELb1EEENS1_21CollectiveEpilogueFwdINS6_IJS8_SA_S9_EEENS6_IJNS7_ILi1EEESI_SI_EEESC_SE_Li256ELb1ELb1ELb1ELb0EEENS1_36VarlenDynamicPersistentTileSchedulerILi128ELi32ELi256ELi256ELb1ELb1ELb0ELb1ELb1ELb1EEEEEEEEEvNT_6ParamsE) ;  /* 0xfffe2f2002007950 */ /* 0x004fea0003c3ffff */
        .weak           $__internal_75_$__cuda_sm70_shflsync_idx_p
        .type           $__internal_75_$__cuda_sm70_shflsync_idx_p,@function
        .size           $__internal_75_$__cuda_sm70_shflsync_idx_p,($__internal_76_$__cuda_sm70_shflsync_up_p - $__internal_75_$__cuda_sm70_shflsync_idx_p)
$__internal_75_$__cuda_sm70_shflsync_idx_p:
[----:B------:R-:W-:-:S04]  /*1d0e0*/  MOV R119, 0xffffffff ;  /* 0xffffffff00777802 */ /* 0x000fc80000000f00 */
[----:B------:R-:W-:Y:S04]  /*1d0f0*/  WARPSYNC R119 ;  /* 0x0000007700007348 */ /* 0x000fe80003800000 */
[----:B------:R1:W2:Y:S02]  /*1d100*/  SHFL.IDX PT, R0, R5, R3, R0 ;  /* 0x0000000305007389 */ /* 0x0002a400000e0000 */
[----:B-1----:R-:W-:-:S04]  /*1d110*/  MOV R3, 0x0 ;  /* 0x0000000000037802 */ /* 0x002fc80000000f00 */
[----:B--2---:R-:W-:Y:S05]  /*1d120*/  RET.REL.NODEC R2 `(_ZN7cutlass13device_kernelIN5flash19enable_sm80_to_sm89INS1_16FlashAttnFwdSm80INS1_25CollectiveMainloopFwdSm80ILi8ELi1ELb0EN4cute5tupleIJNS5_1CILi128EEENS7_ILi32EEENS7_ILi256EEEEEELi256ENS_10bfloat16_tEfNS_4arch4Sm80ELb1ELb0ELb0ELb1ELb0ELb1ELb1ELb1EEENS1_21CollectiveEpilogueFwdINS6_IJS8_SA_S9_EEENS6_IJNS7_ILi1EEESI_SI_EEESC_SE_Li256ELb1ELb1ELb1ELb0EEENS1_36VarlenDynamicPersistentTileSchedulerILi128ELi32ELi256ELi256ELb1ELb1ELb0ELb1ELb1ELb1EEEEEEEEEvNT_6ParamsE) ;  /* 0xfffe2ed002007950 */ /* 0x004fea0003c3ffff */
        .weak           $__internal_76_$__cuda_sm70_shflsync_up_p
        .type           $__internal_76_$__cuda_sm70_shflsync_up_p,@function
        .size           $__internal_76_$__cuda_sm70_shflsync_up_p,($__internal_77_$__cuda_sm70_votesync_ballot - $__internal_76_$__cuda_sm70_shflsync_up_p)
$__internal_76_$__cuda_sm70_shflsync_up_p:
[----:B------:R-:W-:Y:S02]  /*1d130*/  IMAD.MOV.U32 R4, RZ, RZ, RZ ;  /* 0x000000ffff047224 */ /* 0x000fe400078e00ff */
[----:B------:R-:W-:-:S04]  /*1d140*/  IMAD.MOV.U32 R10, RZ, RZ, -0x1 ;  /* 0xffffffffff0a7424 */ /* 0x000fc800078e00ff */
[----:B------:R-:W-:Y:S04]  /*1d150*/  WARPSYNC R10 ;  /* 0x0000000a00007348 */ /* 0x000fe80003800000 */
[----:B------:R1:W2:Y:S02]  /*1d160*/  SHFL.UP PT, R4, R0, R2, R4 ;  /* 0x0400000200047389 */ /* 0x0002a400000e0004 */
[----:B-1----:R-:W-:Y:S02]  /*1d170*/  MOV R2, R3 ;  /* 0x0000000300027202 */ /* 0x002fe40000000f00 */
[----:B------:R-:W-:-:S04]  /*1d180*/  MOV R3, 0x0 ;  /* 0x0000000000037802 */ /* 0x000fc80000000f00 */
[----:B--2---:R-:W-:Y:S05]  /*1d190*/  RET.REL.NODEC R2 `(_ZN7cutlass13device_kernelIN5flash19enable_sm80_to_sm89INS1_16FlashAttnFwdSm80INS1_25CollectiveMainloopFwdSm80ILi8ELi1ELb0EN4cute5tupleIJNS5_1CILi128EEENS7_ILi32EEENS7_ILi256EEEEEELi256ENS_10bfloat16_tEfNS_4arch4Sm80ELb1ELb0ELb0ELb1ELb0ELb1ELb1ELb1EEENS1_21CollectiveEpilogueFwdINS6_IJS8_SA_S9_EEENS6_IJNS7_ILi1EEESI_SI_EEESC_SE_Li256ELb1ELb1ELb1ELb0EEENS1_36VarlenDynamicPersistentTileSchedulerILi128ELi32ELi256ELi256ELb1ELb1ELb0ELb1ELb1ELb1EEEEEEEEEvNT_6ParamsE) ;  /* 0xfffe2e6002007950 */ /* 0x004fea0003c3ffff */
        .weak           $__internal_77_$__cuda_sm70_votesync_ballot
        .type           $__internal_77_$__cuda_sm70_votesync_ballot,@function
        .size           $__internal_77_$__cuda_sm70_votesync_ballot,(.L_x_5269 - $__internal_77_$__cuda_sm70_votesync_ballot)
$__internal_77_$__cuda_sm70_votesync_ballot:
[----:B------:R-:W-:Y:S01]  /*1d1a0*/  ISETP.NE.U32.AND P0, PT, R0, 0x1, PT ;  /* 0x000000010000780c */ /* 0x000fe20003f05070 */
[----:B------:R-:W-:-:S04]  /*1d1b0*/  IMAD.MOV.U32 R3, RZ, RZ, -0x1 ;  /* 0xffffffffff037424 */ /* 0x000fc800078e00ff */
[----:B------:R-:W-:Y:S08]  /*1d1c0*/  WARPSYNC R3 ;  /* 0x0000000300007348 */ /* 0x000ff00003800000 */
[----:B------:R-:W-:-:S04]  /*1d1d0*/  VOTE.ANY R0, PT, !P0 ;  /* 0x0000000000007806 */ /* 0x000fc800040e0100 */
[----:B------:R-:W-:Y:S01]  /*1d1e0*/  LOP3.LUT R0, R0, R3, RZ, 0xc0, !PT ;  /* 0x0000000300007212 */ /* 0x000fe200078ec0ff */
[----:B------:R-:W-:-:S04]  /*1d1f0*/  IMAD.MOV.U32 R3, RZ, RZ, 0x0 ;  /* 0x00000000ff037424 */ /* 0x000fc800078e00ff */
[----:B------:R-:W-:Y:S05]  /*1d200*/  RET.REL.NODEC R2 `(_ZN7cutlass13device_kernelIN5flash19enable_sm80_to_sm89INS1_16FlashAttnFwdSm80INS1_25CollectiveMainloopFwdSm80ILi8ELi1ELb0EN4cute5tupleIJNS5_1CILi128EEENS7_ILi32EEENS7_ILi256EEEEEELi256ENS_10bfloat16_tEfNS_4arch4Sm80ELb1ELb0ELb0ELb1ELb0ELb1ELb1ELb1EEENS1_21CollectiveEpilogueFwdINS6_IJS8_SA_S9_EEENS6_IJNS7_ILi1EEESI_SI_EEESC_SE_Li256ELb1ELb1ELb1ELb0EEENS1_36VarlenDynamicPersistentTileSchedulerILi128ELi32ELi256ELi256ELb1ELb1ELb0ELb1ELb1ELb1EEEEEEEEEvNT_6ParamsE) ;  /* 0xfffe2df002007950 */ /* 0x000fea0003c3ffff */
.L_x_3789:
        /* <DEDUP_REMOVED lines=15> */
.L_x_5269:


//--------------------- .text._ZN7cutlass13device_kernelIN5flash19enable_sm80_to_sm89INS1_16FlashAttnFwdSm80INS1_25CollectiveMainloopFwdSm80ILi8ELi1ELb0EN4cute5tupleIJNS5_1CILi128EEENS7_ILi96EEENS7_ILi256EEEEEELi256ENS_10bfloat16_tEfNS_4arch4Sm80ELb0ELb0ELb0ELb0ELb0ELb0ELb1ELb1EEENS1_21CollectiveEpilogueFwdINS6_IJS8_SA_S9_EEENS6_IJNS7_ILi1EEESI_SI_EEESC_SE_Li256ELb0ELb1ELb1ELb0EEENS1_19SingleTileSchedulerILb0ELb1ELb1ELi128EEEEEEEEEvNT_6ParamsE --------------------------
	.section	.text._ZN7cutlass13device_kernelIN5flash19enable_sm80_to_sm89INS1_16FlashAttnFwdSm80INS1_25CollectiveMainloopFwdSm80ILi8ELi1ELb0EN4cute5tupleIJNS5_1CILi128EEENS7_ILi96EEENS7_ILi256EEEEEELi256ENS_10bfloat16_tEfNS_4arch4Sm80ELb0ELb0ELb0ELb0ELb0ELb0ELb1ELb1EEENS1_21CollectiveEpilogueFwdINS6_IJS8_SA_S9_EEENS6_IJNS7_ILi1EEESI_SI_EEESC_SE_Li256ELb0ELb1ELb1ELb0EEENS1_19SingleTileSchedulerILb0ELb1ELb1ELi128EEEEEEEEEvNT_6ParamsE,"ax",@progbits
	.sectioninfo	@"SHI_REGISTERS=255"
	.align	128
.text._ZN7cutlass13device_kernelIN5flash19enable_sm80_to_sm89INS1_16FlashAttnFwdSm80INS1_25CollectiveMainloopFwdSm80ILi8ELi1ELb0EN4cute5tupleIJNS5_1CILi128EEENS7_ILi96EEENS7_ILi256EEEEEELi256ENS_10bfloat16_tEfNS_4arch4Sm80ELb0ELb0ELb0ELb0ELb0ELb0ELb1ELb1EEENS1_21CollectiveEpilogueFwdINS6_IJS8_SA_S9_EEENS6_IJNS7_ILi1EEESI_SI_EEESC_SE_Li256ELb0ELb1ELb1ELb0EEENS1_19SingleTileSchedulerILb0ELb1ELb1ELi128EEEEEEEEEvNT_6ParamsE:
        .type           _ZN7cutlass13device_kernelIN5flash19enable_sm80_to_sm89INS1_16FlashAttnFwdSm80INS1_25CollectiveMainloopFwdSm80ILi8ELi1ELb0EN4cute5tupleIJNS5_1CILi128EEENS7_ILi96EEENS7_ILi256EEEEEELi256ENS_10bfloat16_tEfNS_4arch4Sm80ELb0ELb0ELb0ELb0ELb0ELb0ELb1ELb1EEENS1_21CollectiveEpilogueFwdINS6_IJS8_SA_S9_EEENS6_IJNS7_ILi1EEESI_SI_EEESC_SE_Li256ELb0ELb1ELb1ELb0EEENS1_19SingleTileSchedulerILb0ELb1ELb1ELi128EEEEEEEEEvNT_6ParamsE,@function
        .size           _ZN7cutlass13device_kernelIN5flash19enable_sm80_to_sm89INS1_16FlashAttnFwdSm80INS1_25CollectiveMainloopFwdSm80ILi8ELi1ELb0EN4cute5tupleIJNS5_1CILi128EEENS7_ILi96EEENS7_ILi256EEEEEELi256ENS_10bfloat16_tEfNS_4arch4Sm80ELb0ELb0ELb0ELb0ELb0ELb0ELb1ELb1EEENS1_21CollectiveEpilogueFwdINS6_IJS8_SA_S9_EEENS6_IJNS7_ILi1EEESI_SI_EEESC_SE_Li256ELb0ELb1ELb1ELb0EEENS1_19SingleTileSchedulerILb0ELb1ELb1ELi128EEEEEEEEEvNT_6ParamsE,(.L_x_5274 - _ZN7cutlass13device_kernelIN5flash19enable_sm80_to_sm89INS1_16FlashAttnFwdSm80INS1_25CollectiveMainloopFwdSm80ILi8ELi1ELb0EN4cute5tupleIJNS5_1CILi128EEENS7_ILi96EEENS7_ILi256EEEEEELi256ENS_10bfloat16_tEfNS_4arch4Sm80ELb0ELb0ELb0ELb0ELb0ELb0ELb1ELb1EEENS1_21CollectiveEpilogueFwdINS6_IJS8_SA_S9_EEENS6_IJNS7_ILi1EEESI_SI_EEESC_SE_Li256ELb0ELb1ELb1ELb0EEENS1_19SingleTileSchedulerILb0ELb1ELb1ELi128EEEEEEEEEvNT_6ParamsE)
        .other          _ZN7cutlass13device_kernelIN5flash19enable_sm80_to_sm89INS1_16FlashAttnFwdSm80INS1_25CollectiveMainloopFwdSm80ILi8ELi1ELb0EN4cute5tupleIJNS5_1CILi128EEENS7_ILi96EEENS7_ILi256EEEEEELi256ENS_10bfloat16_tEfNS_4arch4Sm80ELb0ELb0ELb0ELb0ELb0ELb0ELb1ELb1EEENS1_21CollectiveEpilogueFwdINS6_IJS8_SA_S9_EEENS6_IJNS7_ILi1EEESI_SI_EEESC_SE_Li256ELb0ELb1ELb1ELb0EEENS1_19SingleTileSchedulerILb0ELb1ELb1ELi128EEEEEEEEEvNT_6ParamsE,@"STO_CUDA_ENTRY STV_DEFAULT"
_ZN7cutlass13device_kernelIN5flash19enable_sm80_to_sm89INS1_16FlashAttnFwdSm80INS1_25CollectiveMainloopFwdSm80ILi8ELi1ELb0EN4cute5tupleIJNS5_1CILi128EEENS7_ILi96EEENS7_ILi256EEEEEELi256ENS_10bfloat16_tEfNS_4arch4Sm80ELb0ELb0ELb0ELb0ELb0ELb0ELb1ELb1EEENS1_21CollectiveEpilogueFwdINS6_IJS8_SA_S9_EEENS6_IJNS7_ILi1EEESI_SI_EEESC_SE_Li256ELb0ELb1ELb1ELb0EEENS1_19SingleTileSchedulerILb0ELb1ELb1ELi128EEEEEEEEEvNT_6ParamsE:
        /* <DEDUP_REMOVED lines=18> */
.L_x_3790:
[----:B---3--:R-:W-:Y:S02]  /*0120*/  ULDC.64 UR4, c[0x0][0x550] ;  /* 0x0001540000047ab9 */ /* 0x008fe40000000a00 */
[----:B------:R-:W-:Y:S02]  /*0130*/  UISETP.NE.AND UP0, UPT, UR4, 0x1, UPT ;  /* 0x000000010400788c */ /* 0x000fe4000bf05270 */
[----:B------:R-:W-:-:S02]  /*0140*/  UIMAD.WIDE.U32 UR10, UR6, UR5, URZ ;  /* 0x00000005060a72a5 */ /* 0x000fc4000f8e003f */
[----:B------:R-:W-:Y:S02]  /*0150*/  ULDC UR4, c[0x0][0x558] ;  /* 0x0001560000047ab9 */ /* 0x000fe40000000800 */
[----:B------:R-:W-:-:S05]  /*0160*/  UMOV UR9, UR6 ;  /* 0x0000000600097c82 */ /* 0x000fca0008000000 */
[----:B------:R-:W-:-:S03]  /*0170*/  @UP0 USHF.R.U32.HI UR9, URZ, UR4, UR11 ;  /* 0x000000043f090299 */ /* 0x000fc6000801160b */
.L_x_3791:
        /* <DEDUP_REMOVED lines=49> */
.L_x_3792:
        /* <DEDUP_REMOVED lines=270> */
.L_x_3795:
[----:B------:R-:W-:Y:S05]  /*1570*/  BSYNC B0 ;  /* 0x0000000000007941 */ /* 0x000fea0003800000 */
.L_x_3794:
        /* <DEDUP_REMOVED lines=29> */
.L_x_3797:
[----:B------:R-:W-:Y:S05]  /*1750*/  BSYNC B0 ;  /* 0x0000000000007941 */ /* 0x000fea0003800000 */
.L_x_3796:
        /* <DEDUP_REMOVED lines=35> */
.L_x_3799:
[----:B------:R-:W-:Y:S05]  /*1990*/  BSYNC B0 ;  /* 0x0000000000007941 */ /* 0x000fea0003800000 */
.L_x_3798:
        /* <DEDUP_REMOVED lines=46> */
[----:B------:R-:W-:Y:S04]  /*1c80*/  STL.64 [R1+0x28], R18 ;  /* 0x0000281201007387 */ /* 0x000fe80000100a00 */
        /* <DEDUP_REMOVED lines=11> */
[----:B------:R2:W-:Y:S04]  /*1d40*/  @P2 LDGSTS.E.BYPASS.LTC128B.128 [R247+0x12100], [R6.64+0x100], !P3 ;  /* 0x1210010006f72fae */ /* 0x0005e8000d901d4a */
        /* <DEDUP_REMOVED lines=9> */
[----:B--2---:R-:W-:Y:S01]  /*1de0*/  IMAD.SHL.U32 R6, R25, 0x40, RZ ;  /* 0x0000004019067824 */ /* 0x004fe200078e00ff */
[----:B------:R-:W-:-:S04]  /*1df0*/  SEL R7, RZ, 0x4, P3 ;  /* 0x00000004ff077807 */ /* 0x000fc80001800000 */
[----:B------:R-:W-:Y:S02]  /*1e00*/  LOP3.LUT R0, R6, 0x1c0, RZ, 0xc0, !PT ;  /* 0x000001c006007812 */ /* 0x000fe400078ec0ff */
[----:B------:R-:W-:Y:S02]  /*1e10*/  IADD3 R15, R7, R9, R17 ;  /* 0x00000009070f7210 */ /* 0x000fe40007ffe011 */
[----:B------:R-:W-:Y:S02]  /*1e20*/  LOP3.LUT R6, R0, 0x8, R8, 0xf8, !PT ;  /* 0x0000000800067812 */ /* 0x000fe400078ef808 */
[C---:B------:R-:W-:Y:S02]  /*1e30*/  @P0 LEA R8, P2, R14.reuse, c[0x0][0x1c8], 0x1 ;  /* 0x000072000e080a11 */ /* 0x040fe400078408ff */
[----:B------:R-:W-:Y:S02]  /*1e40*/  SHF.R.U32.HI R0, RZ, 0x3, R0 ;  /* 0x00000003ff007819 */ /* 0x000fe40000011600 */
[----:B------:R-:W-:Y:S01]  /*1e50*/  @P0 LEA.HI.X R9, R14, c[0x0][0x1cc], R16, 0x1, P2 ;  /* 0x000073000e090a11 */ /* 0x000fe200010f0c10 */
[----:B------:R-:W-:Y:S01]  /*1e60*/  IMAD.U32 R14, RZ, RZ, UR12 ;  /* 0x0000000cff0e7e24 */ /* 0x000fe2000f8e00ff */
[----:B------:R-:W-:-:S02]  /*1e70*/  SEL R7, RZ, 0x8, P5 ;  /* 0x00000008ff077807 */ /* 0x000fc40002800000 */
        /* <DEDUP_REMOVED lines=22> */
[----:B--2---:R-:W-:Y:S01]  /*1fe0*/  IMAD.SHL.U32 R8, R125, 0x20, RZ ;  /* 0x000000207d087824 */ /* 0x004fe200078e00ff */
        /* <DEDUP_REMOVED lines=14> */
[----:B------:R-:W-:Y:S01]  /*20d0*/  IMAD R221, R2, 0x2, R218 ;  /* 0x0000000202dd7824 */ /* 0x000fe200078e02da */
[----:B------:R-:W-:Y:S01]  /*20e0*/  IADD3 R244, R222, 0x1000, RZ ;  /* 0x00001000def47810 */ /* 0x000fe20007ffe0ff */
[----:B------:R-:W-:Y:S01]  /*20f0*/  IMAD R220, R2, 0x2, R219 ;  /* 0x0000000202dc7824 */ /* 0x000fe200078e02db */
[----:B------:R-:W-:-:S02]  /*2100*/  IADD3 R243, R222, 0x1800, RZ ;  /* 0x00001800def37810 */ /* 0x000fc40007ffe0ff */
[C---:B------:R-:W-:Y:S02]  /*2110*/  IADD3 R242, R222.reuse, 0x2000, RZ ;  /* 0x00002000def27810 */ /* 0x040fe40007ffe0ff */
[C---:B------:R-:W-:Y:S01]  /*2120*/  IADD3 R241, R222.reuse, 0x2800, RZ ;  /* 0x00002800def17810 */ /* 0x040fe20007ffe0ff */
[----:B---3--:R-:W-:Y:S01]  /*2130*/  LDSM.16.M88.4 R8, [R218+0x18100] ;  /* 0x01810000da08783b */ /* 0x008fe20000000200 */
[C---:B------:R-:W-:Y:S02]  /*2140*/  IADD3 R240, R222.reuse, 0x3000, RZ ;  /* 0x00003000def07810 */ /* 0x040fe40007ffe0ff */
[C---:B------:R-:W-:Y:S01]  /*2150*/  IADD3 R239, R222.reuse, 0x3800, RZ ;  /* 0x00003800deef7810 */ /* 0x040fe20007ffe0ff */
[----:B------:R-:W-:Y:S01]  /*2160*/  LDSM.16.M88.4 R16, [R219+0x18100] ;  /* 0x01810000db10783b */ /* 0x000fe20000000200 */
        /* <DEDUP_REMOVED lines=14> */
[----:B------:R-:W-:Y:S01]  /*2250*/  LDSM.16.M88.4 R52, [R167+0xe100] ;  /* 0x00e10000a734783b */ /* 0x000fe20000000200 */
[C---:B------:R-:W-:Y:S02]  /*2260*/  IADD3 R228, R222.reuse, 0x9000, RZ ;  /* 0x00009000dee47810 */ /* 0x040fe40007ffe0ff */
[C---:B------:R-:W-:Y:S01]  /*2270*/  IADD3 R227, R222.reuse, 0x9800, RZ ;  /* 0x00009800dee37810 */ /* 0x040fe20007ffe0ff */
[----:B------:R-:W3:Y:S01]  /*2280*/  LDSM.16.M88.4 R68, [R167+0xe900] ;  /* 0x00e90000a744783b */ /* 0x000ee20000000200 */
[C---:B------:R-:W-:Y:S02]  /*2290*/  IADD3 R226, R222.reuse, 0xa000, RZ ;  /* 0x0000a000dee27810 */ /* 0x040fe40007ffe0ff */
[C---:B------:R-:W-:Y:S01]  /*22a0*/  IADD3 R225, R222.reuse, 0xa800, RZ ;  /* 0x0000a800dee17810 */ /* 0x040fe20007ffe0ff */
[----:B------:R-:W4:Y:S01]  /*22b0*/  LDSM.16.M88.4 R64, [R222] ;  /* 0x00000000de40783b */ /* 0x000f220000000200 */
[----:B------:R-:W-:-:S02]  /*22c0*/  IADD3 R224, R222, 0xb000, RZ ;  /* 0x0000b000dee07810 */ /* 0x000fc40007ffe0ff */
[----:B------:R-:W-:Y:S01]  /*22d0*/  IADD3 R223, R222, 0xb800, RZ ;  /* 0x0000b800dedf7810 */ /* 0x000fe20007ffe0ff */
[----:B------:R-:W5:Y:S04]  /*22e0*/  LDSM.16.M88.4 R60, [R222+0x800] ;  /* 0x00080000de3c783b */ /* 0x000f680000000200 */
[----:B------:R-:W-:Y:S04]  /*22f0*/  LDSM.16.M88.4 R56, [R222+0x1000] ;  /* 0x00100000de38783b */ /* 0x000fe80000000200 */
        /* <DEDUP_REMOVED lines=9> */
[----:B------:R-:W-:Y:S02]  /*2390*/  HMMA.16816.F32.BF16 R32, R8, R30, RZ ;  /* 0x0000001e0820723c */ /* 0x000fe400000418ff */
[----:B------:R1:W-:Y:S01]  /*23a0*/  LDGSTS.E.BYPASS.LTC128B.128 [R247+0x3100], [R6.64+0x80], !P0 ;  /* 0x0310008006f77fae */ /* 0x0003e2000c101d4a */
[----:B------:R-:W-:-:S05]  /*23b0*/  ISETP.LT.OR P0, PT, R3, 0x1, !P1 ;  /* 0x000000010300780c */ /* 0x000fca0004f01670 */
[C---:B--2---:R-:W-:Y:S08]  /*23c0*/  HMMA.16816.F32.BF16 R28, R8.reuse, R40, RZ ;  /* 0x00000028081c723c */ /* 0x044ff000000418ff */
[----:B------:R2:W-:Y:S01]  /*23d0*/  LDGSTS.E.BYPASS.LTC128B.128 [R247+0x6100], [R6.64+0x100], !P0 ;  /* 0x0610010006f77fae */ /* 0x0005e2000c101d4a */
[C---:B------:R-:W-:Y:S01]  /*23e0*/  ISETP.LT.OR P0, PT, R3.reuse, 0x1, !P2 ;  /* 0x000000010300780c */ /* 0x040fe20005701670 */
[C---:B---3--:R-:W-:Y:S08]  /*23f0*/  HMMA.16816.F32.BF16 R84, R8.reuse, R68, RZ ;  /* 0x000000440854723c */ /* 0x048ff000000418ff */
[----:B------:R-:W-:Y:S04]  /*2400*/  HMMA.16816.F32.BF16 R112, R8, R70, RZ ;  /* 0x000000460870723c */ /* 0x000fe800000418ff */
[----:B------:R2:W-:Y:S01]  /*2410*/  LDGSTS.E.BYPASS.LTC128B.128 [R247+0x9100], [R6.64+0x180], !P0 ;  /* 0x0910018006f77fae */ /* 0x0005e2000c101d4a */
[----:B------:R-:W-:-:S03]  /*2420*/  ISETP.LT.OR P0, PT, R3, 0x21, P4 ;  /* 0x000000210300780c */ /* 0x000fc60002701670 */
[C---:B----4-:R-:W-:Y:S08]  /*2430*/  HMMA.16816.F32.BF16 R104, R16.reuse, R64, R36 ;  /* 0x000000401068723c */ /* 0x050ff00000041824 */
[----:B------:R-:W-:Y:S02]  /*2440*/  HMMA.16816.F32.BF16 R108, R16, R66, R32 ;  /* 0x00000042106c723c */ /* 0x000fe40000041820 */
[----:B------:R3:W-:Y:S01]  /*2450*/  LDGSTS.E.BYPASS.LTC128B.128 [R247+0x1100], [R12.64], !P0 ;  /* 0x011000000cf77fae */ /* 0x0007e2000c101d4a */
[----:B------:R-:W-:-:S02]  /*2460*/  ISETP.LT.OR P0, PT, R3, 0x21, !P3 ;  /* 0x000000210300780c */ /* 0x000fc40005f01670 */
[----:B------:R-:W-:-:S03]  /*2470*/  ISETP.LT.OR P3, PT, R3, 0x41, !P3 ;  /* 0x000000410300780c */ /* 0x000fc60005f61670 */
[C---:B-----5:R-:W-:Y:S08]  /*2480*/  HMMA.16816.F32.BF16 R100, R16.reuse, R60, R28 ;  /* 0x0000003c1064723c */ /* 0x060ff0000004181c */
[----:B------:R4:W-:Y:S01]  /*2490*/  LDGSTS.E.BYPASS.LTC128B.128 [R247+0x4100], [R22.64], !P0 ;  /* 0x0410000016f77fae */ /* 0x0009e2000c101d4a */
[----:B------:R-:W-:Y:S01]  /*24a0*/  LOP3.LUT P0, RZ, R25, 0x4, RZ, 0xc0, !PT ;  /* 0x0000000419ff7812 */ /* 0x000fe2000780c0ff */
[----:B-1----:R-:W-:Y:S03]  /*24b0*/  HMMA.16816.F32.BF16 R36, R16, R122, R112 ;  /* 0x0000007a1024723c */ /* 0x002fe60000041870 */
[----:B------:R-:W-:-:S02]  /*24c0*/  SEL R0, R0, 0xffffffc0, !P0 ;  /* 0xffffffc000007807 */ /* 0x000fc40004000000 */
[C---:B------:R-:W-:Y:S02]  /*24d0*/  ISETP.LT.OR P0, PT, R3.reuse, 0x21, !P1 ;  /* 0x000000210300780c */ /* 0x040fe40004f01670 */
[----:B------:R-:W-:Y:S01]  /*24e0*/  ISETP.LT.OR P1, PT, R3, 0x41, !P1 ;  /* 0x000000410300780c */ /* 0x000fe20004f21670 */
[----:B------:R-:W-:Y:S01]  /*24f0*/  HMMA.16816.F32.BF16 R24, R8, R42, RZ ;  /* 0x0000002a0818723c */ /* 0x000fe200000418ff */
[----:B------:R-:W-:Y:S02]  /*2500*/  IMAD.IADD R217, R167, 0x1, R0 ;  /* 0x00000001a7d97824 */ /* 0x000fe400078e0200 */
[----:B------:R-:W-:-:S05]  /*2510*/  IMAD.IADD R216, R0, 0x1, R222 ;  /* 0x0000000100d87824 */ /* 0x000fca00078e02de */
[----:B------:R-:W-:Y:S02]  /*2520*/  HMMA.16816.F32.BF16 R40, R8, R50, RZ ;  /* 0x000000320828723c */ /* 0x000fe400000418ff */
[----:B------:R4:W-:Y:S01]  /*2530*/  LDGSTS.E.BYPASS.LTC128B.128 [R247+0x7100], [R20.64], !P0 ;  /* 0x0710000014f77fae */ /* 0x0009e2000c101d4a */
[----:B--2---:R-:W-:-:S04]  /*2540*/  IADD3 R6, P0, R12, UR12, RZ ;  /* 0x0000000c0c067c10 */ /* 0x004fc8000ff1e0ff */
[----:B------:R-:W-:Y:S02]  /*2550*/  IADD3.X R7, R13, UR13, RZ, P0, !PT ;  /* 0x0000000d0d077c10 */ /* 0x000fe400087fe4ff */
[----:B------:R-:W-:-:S07]  /*2560*/  ISETP.LT.OR P0, PT, R3, 0x21, !P2 ;  /* 0x000000210300780c */ /* 0x000fce0005701670 */
[C---:B------:R-:W-:Y:S06]  /*2570*/  HMMA.16816.F32.BF16 R96, R16.reuse, R62, R24 ;  /* 0x0000003e1060723c */ /* 0x040fec0000041818 */
[----:B------:R3:W-:Y:S01]  /*2580*/  LDGSTS.E.BYPASS.LTC128B.128 [R247+0xa100], [R14.64], !P0 ;  /* 0x0a1000000ef77fae */ /* 0x0007e2000c101d4a */
[C---:B------:R-:W-:Y:S01]  /*2590*/  ISETP.LT.OR P0, PT, R3.reuse, 0x41, P4 ;  /* 0x000000410300780c */ /* 0x040fe20002701670 */
[----:B------:R-:W-:Y:S08]  /*25a0*/  HMMA.16816.F32.BF16 R60, R16, R120, R84 ;  /* 0x00000078103c723c */ /* 0x000ff00000041854 */
[----:B----4-:R-:W-:Y:S04]  /*25b0*/  HMMA.16816.F32.BF16 R20, R8, R44, RZ ;  /* 0x0000002c0814723c */ /* 0x010fe800000418ff */
[----:B------:R1:W-:Y:S01]  /*25c0*/  LDGSTS.E.BYPASS.LTC128B.128 [R247+0x2100], [R6.64], !P0 ;  /* 0x0210000006f77fae */ /* 0x0003e2000c101d4a */
[----:B------:R-:W-:-:S03]  /*25d0*/  ISETP.LT.OR P0, PT, R3, 0x41, !P2 ;  /* 0x000000410300780c */ /* 0x000fc60005701670 */
[----:B------:R1:W-:Y:S04]  /*25e0*/  LDGSTS.E.BYPASS.LTC128B.128 [R247+0x5100], [R6.64+0x80], !P3 ;  /* 0x0510008006f77fae */ /* 0x0003e8000d901d4a */
[----:B------:R1:W-:Y:S01]  /*25f0*/  LDGSTS.E.BYPASS.LTC128B.128 [R247+0x8100], [R6.64+0x100], !P1 ;  /* 0x0810010006f77fae */ /* 0x0003e2000c901d4a */
[----:B---3--:R-:W-:Y:S05]  /*2600*/  HMMA.16816.F32.BF16 R12, R8, R46, RZ ;  /* 0x0000002e080c723c */ /* 0x008fea00000418ff */
[----:B------:R1:W-:Y:S01]  /*2610*/  LDGSTS.E.BYPASS.LTC128B.128 [R247+0xb100], [R6.64+0x180], !P0 ;  /* 0x0b10018006f77fae */ /* 0x0003e2000c101d4a */
[----:B------:R-:W-:-:S03]  /*2620*/  PLOP3.LUT P0, PT, PT, PT, UP0, 0x80, 0x0 ;  /* 0x000000000000781c */ /* 0x000fc60003f0f008 */
[----:B------:R-:W-:Y:S01]  /*2630*/  LDSM.16.M88.4 R32, [R217+0xc900] ;  /* 0x00c90000d920783b */ /* 0x000fe20000000200 */
[C---:B------:R-:W-:Y:S03]  /*2640*/  HMMA.16816.F32.BF16 R44, R8.reuse, R48, RZ ;  /* 0x00000030082c723c */ /* 0x040fe600000418ff */
[----:B------:R-:W-:Y:S04]  /*2650*/  LDSM.16.M88.4 R64, [R217+0xe900] ;  /* 0x00e90000d940783b */ /* 0x000fe80000000200 */
[----:B------:R-:W-:Y:S01]  /*2660*/  LDSM.16.M88.4 R112, [R216+0x1800] ;  /* 0x00180000d870783b */ /* 0x000fe20000000200 */
[C---:B------:R-:W-:Y:S03]  /*2670*/  HMMA.16816.F32.BF16 R48, R8.reuse, R52, RZ ;  /* 0x000000340830723c */ /* 0x040fe600000418ff */
[----:B------:R-:W0:Y:S05]  /*2680*/  LDGDEPBAR ;  /* 0x00000000000079af */ /* 0x000e2a0000000000 */
[----:B------:R-:W-:Y:S01]  /*2690*/  HMMA.16816.F32.BF16 R52, R8, R54, RZ ;  /* 0x000000360834723c */ /* 0x000fe200000418ff */
[----:B------:R-:W-:Y:S07]  /*26a0*/  LDSM.16.M88.4 R8, [R221+0x18100] ;  /* 0x01810000dd08783b */ /* 0x000fee0000000200 */
[C---:B------:R-:W-:Y:S01]  /*26b0*/  HMMA.16816.F32.BF16 R92, R16.reuse, R56, R20 ;  /* 0x00000038105c723c */ /* 0x040fe20000041814 */
[----:B------:R-:W2:Y:S07]  /*26c0*/  LDSM.16.M88.4 R20, [R217+0xc100] ;  /* 0x00c10000d914783b */ /* 0x000eae0000000200 */
[C---:B------:R-:W-:Y:S01]  /*26d0*/  HMMA.16816.F32.BF16 R80, R16.reuse, R76, R44 ;  /* 0x0000004c1050723c */ /* 0x040fe2000004182c */
[----:B------:R-:W3:Y:S07]  /*26e0*/  LDSM.16.M88.4 R44, [R217+0xd900] ;  /* 0x00d90000d92c783b */ /* 0x000eee0000000200 */
[C---:B------:R-:W-:Y:S01]  /*26f0*/  HMMA.16816.F32.BF16 R72, R16.reuse, R116, R48 ;  /* 0x000000741048723c */ /* 0x040fe20000041830 */
[----:B------:R-:W4:Y:S07]  /*2700*/  LDSM.16.M88.4 R48, [R217+0xd100] ;  /* 0x00d10000d930783b */ /* 0x000f2e0000000200 */
[C---:B------:R-:W-:Y:S01]  /*2710*/  HMMA.16816.F32.BF16 R68, R16.reuse, R118, R52 ;  /* 0x000000761044723c */ /* 0x040fe20000041834 */
[----:B------:R-:W5:Y:S04]  /*2720*/  LDSM.16.M88.4 R52, [R217+0xe100] ;  /* 0x00e10000d934783b */ /* 0x000f680000000200 */
[----:B------:R-:W-:Y:S03]  /*2730*/  LDSM.16.M88.4 R116, [R216+0x2000] ;  /* 0x00200000d874783b */ /* 0x000fe60000000200 */
[C---:B------:R-:W-:Y:S01]  /*2740*/  HMMA.16816.F32.BF16 R88, R16.reuse, R58, R12 ;  /* 0x0000003a1058723c */ /* 0x040fe2000004180c */
[----:B------:R-:W-:Y:S04]  /*2750*/  LDSM.16.M88.4 R12, [R220+0x18100] ;  /* 0x01810000dc0c783b */ /* 0x000fe80000000200 */
[----:B------:R-:W1:Y:S03]  /*2760*/  LDSM.16.M88.4 R56, [R216] ;  /* 0x00000000d838783b */ /* 0x000e660000000200 */
[----:B------:R-:W-:Y:S01]  /*2770*/  HMMA.16816.F32.BF16 R76, R16, R78, R40 ;  /* 0x0000004e104c723c */ /* 0x000fe20000041828 */
[----:B------:R-:W-:Y:S07]  /*2780*/  LDSM.16.M88.4 R40, [R216+0x800] ;  /* 0x00080000d828783b */ /* 0x000fee0000000200 */
[C---:B--2---:R-:W-:Y:S08]  /*2790*/  HMMA.16816.F32.BF16 R28, R8.reuse, R20, R104 ;  /* 0x00000014081c723c */ /* 0x044ff00000041868 */
[C---:B------:R-:W-:Y:S01]  /*27a0*/  HMMA.16816.F32.BF16 R24, R8.reuse, R22, R108 ;  /* 0x000000160818723c */ /* 0x040fe2000004186c */
[----:B------:R-:W2:Y:S07]  /*27b0*/  LDSM.16.M88.4 R108, [R216+0x1000] ;  /* 0x00100000d86c783b */ /* 0x000eae0000000200 */
[C---:B---3--:R-:W-:Y:S08]  /*27c0*/  HMMA.16816.F32.BF16 R80, R8.reuse, R44, R80 ;  /* 0x0000002c0850723c */ /* 0x048ff00000041850 */
[C---:B----4-:R-:W-:Y:S08]  /*27d0*/  HMMA.16816.F32.BF16 R84, R8.reuse, R48, R92 ;  /* 0x000000300854723c */ /* 0x050ff0000004185c */
[C---:B------:R-:W-:Y:S08]  /*27e0*/  HMMA.16816.F32.BF16 R88, R8.reuse, R50, R88 ;  /* 0x000000320858723c */ /* 0x040ff00000041858 */
[C---:B------:R-:W-:Y:S08]  /*27f0*/  HMMA.16816.F32.BF16 R48, R8.reuse, R46, R76 ;  /* 0x0000002e0830723c */ /* 0x040ff0000004184c */
[C---:B-----5:R-:W-:Y:S01]  /*2800*/  HMMA.16816.F32.BF16 R44, R8.reuse, R52, R72 ;  /* 0x00000034082c723c */ /* 0x060fe20000041848 */
[----:B------:R-:W-:Y:S07]  /*2810*/  LDSM.16.M88.4 R72, [R167+0x11100] ;  /* 0x01110000a748783b */ /* 0x000fee0000000200 */
[C---:B------:R-:W-:Y:S08]  /*2820*/  HMMA.16816.F32.BF16 R20, R8.reuse, R32, R100 ;  /* 0x000000200814723c */ /* 0x040ff00000041864 */
[C---:B------:R-:W-:Y:S08]  /*2830*/  HMMA.16816.F32.BF16 R68, R8.reuse, R54, R68 ;  /* 0x000000360844723c */ /* 0x040ff00000041844 */
[C---:B------:R-:W-:Y:S01]  /*2840*/  HMMA.16816.F32.BF16 R16, R8.reuse, R34, R96 ;  /* 0x000000220810723c */ /* 0x040fe20000041860 */
[----:B------:R-:W3:Y:S07]  /*2850*/  LDSM.16.M88.4 R32, [R216+0x2800] ;  /* 0x00280000d820783b */ /* 0x000eee0000000200 */
[C---:B------:R-:W-:Y:S08]  /*2860*/  HMMA.16816.F32.BF16 R52, R8.reuse, R64, R60 ;  /* 0x000000400834723c */ /* 0x040ff0000004183c */
[----:B------:R-:W-:Y:S01]  /*2870*/  HMMA.16816.F32.BF16 R104, R8, R66, R36 ;  /* 0x000000420868723c */ /* 0x000fe20000041824 */
[----:B------:R-:W-:Y:S07]  /*2880*/  LDSM.16.M88.4 R8, [R218+0x1c100] ;  /* 0x01c10000da08783b */ /* 0x000fee0000000200 */
[C---:B-1----:R-:W-:Y:S01]  /*2890*/  HMMA.16816.F32.BF16 R100, R12.reuse, R56, R28 ;  /* 0x000000380c64723c */ /* 0x042fe2000004181c */
[----:B------:R-:W1:Y:S07]  /*28a0*/  LDSM.16.M88.4 R28, [R167+0xf100] ;  /* 0x00f10000a71c783b */ /* 0x000e6e0000000200 */
[C---:B------:R-:W-:Y:S01]  /*28b0*/  HMMA.16816.F32.BF16 R96, R12.reuse, R58, R24 ;  /* 0x0000003a0c60723c */ /* 0x040fe20000041818 */
[----:B------:R-:W4:Y:S04]  /*28c0*/  LDSM.16.M88.4 R56, [R167+0x10900] ;  /* 0x01090000a738783b */ /* 0x000f280000000200 */
[----:B------:R-:W5:Y:S03]  /*28d0*/  LDSM.16.M88.4 R24, [R167+0xf900] ;  /* 0x00f90000a718783b */ /* 0x000f660000000200 */
[C---:B------:R-:W-:Y:S08]  /*28e0*/  HMMA.16816.F32.BF16 R80, R12.reuse, R112, R80 ;  /* 0x000000700c50723c */ /* 0x040ff00000041850 */
[C---:B------:R-:W-:Y:S01]  /*28f0*/  HMMA.16816.F32.BF16 R64, R12.reuse, R116, R44 ;  /* 0x000000740c40723c */ /* 0x040fe2000004182c */
[----:B------:R-:W1:Y:S07]  /*2900*/  LDSM.16.M88.4 R44, [R167+0x10100] ;  /* 0x01010000a72c783b */ /* 0x000e6e0000000200 */
[C---:B--2---:R-:W-:Y:S08]  /*2910*/  HMMA.16816.F32.BF16 R36, R12.reuse, R108, R84 ;  /* 0x0000006c0c24723c */ /* 0x044ff00000041854 */
[C---:B------:R-:W-:Y:S01]  /*2920*/  HMMA.16816.F32.BF16 R92, R12.reuse, R40, R20 ;  /* 0x000000280c5c723c */ /* 0x040fe20000041814 */
[----:B------:R-:W-:Y:S07]  /*2930*/  LDSM.16.M88.4 R20, [R219+0x1c100] ;  /* 0x01c10000db14783b */ /* 0x000fee0000000200 */
[C---:B------:R-:W-:Y:S01]  /*2940*/  HMMA.16816.F32.BF16 R84, R12.reuse, R110, R88 ;  /* 0x0000006e0c54723c */ /* 0x040fe20000041858 */
[----:B------:R-:W2:Y:S07]  /*2950*/  LDSM.16.M88.4 R108, [R222+0x3000] ;  /* 0x00300000de6c783b */ /* 0x000eae0000000200 */
[C---:B------:R-:W-:Y:S01]  /*2960*/  HMMA.16816.F32.BF16 R60, R12.reuse, R118, R68 ;  /* 0x000000760c3c723c */ /* 0x040fe20000041844 */
[----:B------:R-:W2:Y:S04]  /*2970*/  LDSM.16.M88.4 R68, [R167+0x11900] ;  /* 0x01190000a744783b */ /* 0x000ea80000000200 */
[----:B------:R-:W2:Y:S03]  /*2980*/  LDSM.16.M88.4 R116, [R222+0x4800] ;  /* 0x00480000de74783b */ /* 0x000ea60000000200 */
[C---:B------:R-:W-:Y:S08]  /*2990*/  HMMA.16816.F32.BF16 R16, R12.reuse, R42, R16 ;  /* 0x0000002a0c10723c */ /* 0x040ff00000041810 */
[C---:B------:R-:W-:Y:S01]  /*29a0*/  HMMA.16816.F32.BF16 R76, R12.reuse, R114, R48 ;  /* 0x000000720c4c723c */ /* 0x040fe20000041830 */
[----:B------:R-:W-:Y:S07]  /*29b0*/  LDSM.16.M88.4 R112, [R222+0x4000] ;  /* 0x00400000de70783b */ /* 0x000fee0000000200 */
[C---:B---3--:R-:W-:Y:S08]  /*29c0*/  HMMA.16816.F32.BF16 R52, R12.reuse, R32, R52 ;  /* 0x000000200c34723c */ /* 0x048ff00000041834 */
[----:B------:R-:W-:Y:S01]  /*29d0*/  HMMA.16816.F32.BF16 R48, R12, R34, R104 ;  /* 0x000000220c30723c */ /* 0x000fe20000041868 */
[----:B------:R-:W3:Y:S07]  /*29e0*/  LDSM.16.M88.4 R104, [R222+0x3800] ;  /* 0x00380000de68783b */ /* 0x000eee0000000200 */
[C---:B-1----:R-:W-:Y:S08]  /*29f0*/  HMMA.16816.F32.BF16 R40, R8.reuse, R28, R100 ;  /* 0x0000001c0828723c */ /* 0x042ff00000041864 */
[C---:B----4-:R-:W-:Y:S08]  /*2a00*/  HMMA.16816.F32.BF16 R12, R8.reuse, R56, R80 ;  /* 0x00000038080c723c */ /* 0x050ff00000041850 */
[C---:B------:R-:W-:Y:S08]  /*2a10*/  HMMA.16816.F32.BF16 R32, R8.reuse, R30, R96 ;  /* 0x0000001e0820723c */ /* 0x040ff00000041860 */
[C---:B------:R-:W-:Y:S01]  /*2a20*/  HMMA.16816.F32.BF16 R96, R8.reuse, R74, R60 ;  /* 0x0000004a0860723c */ /* 0x040fe2000004183c */
[----:B------:R-:W1:Y:S07]  /*2a30*/  LDSM.16.M88.4 R60, [R222+0x5000] ;  /* 0x00500000de3c783b */ /* 0x000e6e0000000200 */
[C---:B-----5:R-:W-:Y:S08]  /*2a40*/  HMMA.16816.F32.BF16 R88, R8.reuse, R24, R92 ;  /* 0x000000180858723c */ /* 0x060ff0000004185c */
[C---:B------:R-:W-:Y:S08]  /*2a50*/  HMMA.16816.F32.BF16 R28, R8.reuse, R26, R16 ;  /* 0x0000001a081c723c */ /* 0x040ff00000041810 */
[C---:B------:R-:W-:Y:S08]  /*2a60*/  HMMA.16816.F32.BF16 R24, R8.reuse, R44, R36 ;  /* 0x0000002c0818723c */ /* 0x040ff00000041824 */
[----:B------:R-:W-:Y:S01]  /*2a70*/  HMMA.16816.F32.BF16 R36, R8, R58, R76 ;  /* 0x0000003a0824723c */ /* 0x000fe2000004184c */
[----:B------:R-:W4:Y:S07]  /*2a80*/  LDSM.16.M88.4 R56, [R222+0x5800] ;  /* 0x00580000de38783b */ /* 0x000f2e0000000200 */
[----:B--2---:R-:W-:Y:S08]  /*2a90*/  HMMA.16816.F32.BF16 R76, R20, R108, R40 ;  /* 0x0000006c144c723c */ /* 0x004ff00000041828 */
[C---:B------:R-:W-:Y:S01]  /*2aa0*/  HMMA.16816.F32.BF16 R16, R8.reuse, R46, R84 ;  /* 0x0000002e0810723c */ /* 0x040fe20000041854 */
[----:B------:R-:W-:Y:S07]  /*2ab0*/  LDSM.16.M88.4 R44, [R217+0x10900] ;  /* 0x01090000d92c783b */ /* 0x000fee0000000200 */
[C---:B------:R-:W-:Y:S08]  /*2ac0*/  HMMA.16816.F32.BF16 R100, R8.reuse, R72, R64 ;  /* 0x000000480864723c */ /* 0x040ff00000041840 */
[C---:B------:R-:W-:Y:S01]  /*2ad0*/  HMMA.16816.F32.BF16 R92, R8.reuse, R68, R52 ;  /* 0x00000044085c723c */ /* 0x040fe20000041834 */
[----:B------:R-:W-:Y:S07]  /*2ae0*/  LDSM.16.M88.4 R52, [R217+0xf900] ;  /* 0x00f90000d934783b */ /* 0x000fee0000000200 */
[----:B------:R-:W-:Y:S01]  /*2af0*/  HMMA.16816.F32.BF16 R80, R8, R70, R48 ;  /* 0x000000460850723c */ /* 0x000fe20000041830 */
[----:B------:R-:W-:Y:S04]  /*2b00*/  LDSM.16.M88.4 R8, [R221+0x1c100] ;  /* 0x01c10000dd08783b */ /* 0x000fe80000000200 */
[----:B------:R-:W-:Y:S03]  /*2b10*/  LDSM.16.M88.4 R48, [R217+0x10100] ;  /* 0x01010000d930783b */ /* 0x000fe60000000200 */
[C---:B------:R-:W-:Y:S01]  /*2b20*/  HMMA.16816.F32.BF16 R40, R20.reuse, R116, R12 ;  /* 0x000000741428723c */ /* 0x040fe2000004180c */
[----:B------:R-:W2:Y:S07]  /*2b30*/  LDSM.16.M88.4 R12, [R217+0xf100] ;  /* 0x00f10000d90c783b */ /* 0x000eae0000000200 */
[C---:B------:R-:W-:Y:S01]  /*2b40*/  HMMA.16816.F32.BF16 R72, R20.reuse, R110, R32 ;  /* 0x0000006e1448723c */ /* 0x040fe20000041820 */
[----:B------:R-:W-:Y:S07]  /*2b50*/  LDSM.16.M88.4 R108, [R216+0x3000] ;  /* 0x00300000d86c783b */ /* 0x000fee0000000200 */
[C---:B---3--:R-:W-:Y:S08]  /*2b60*/  HMMA.16816.F32.BF16 R88, R20.reuse, R104, R88 ;  /* 0x000000681458723c */ /* 0x048ff00000041858 */
[C---:B------:R-:W-:Y:S01]  /*2b70*/  HMMA.16816.F32.BF16 R84, R20.reuse, R106, R28 ;  /* 0x0000006a1454723c */ /* 0x040fe2000004181c */
[----:B------:R-:W3:Y:S07]  /*2b80*/  LDSM.16.M88.4 R104, [R217+0x11100] ;  /* 0x01110000d968783b */ /* 0x000eee0000000200 */
[C---:B------:R-:W-:Y:S01]  /*2b90*/  HMMA.16816.F32.BF16 R64, R20.reuse, R114, R16 ;  /* 0x000000721440723c */ /* 0x040fe20000041810 */
[----:B------:R-:W-:Y:S07]  /*2ba0*/  LDSM.16.M88.4 R16, [R220+0x1c100] ;  /* 0x01c10000dc10783b */ /* 0x000fee0000000200 */
[C---:B-1----:R-:W-:Y:S01]  /*2bb0*/  HMMA.16816.F32.BF16 R32, R20.reuse, R60, R100 ;  /* 0x0000003c1420723c */ /* 0x042fe20000041864 */
[----:B------:R-:W1:Y:S07]  /*2bc0*/  LDSM.16.M88.4 R100, [R217+0x11900] ;  /* 0x01190000d964783b */ /* 0x000e6e0000000200 */
[C---:B------:R-:W-:Y:S08]  /*2bd0*/  HMMA.16816.F32.BF16 R36, R20.reuse, R118, R36 ;  /* 0x000000761424723c */ /* 0x040ff00000041824 */
[C---:B------:R-:W-:Y:S01]  /*2be0*/  HMMA.16816.F32.BF16 R68, R20.reuse, R112, R24 ;  /* 0x000000701444723c */ /* 0x040fe20000041818 */
[----:B------:R-:W-:Y:S07]  /*2bf0*/  LDSM.16.M88.4 R112, [R216+0x3800] ;  /* 0x00380000d870783b */ /* 0x000fee0000000200 */
[C---:B------:R-:W-:Y:S08]  /*2c00*/  HMMA.16816.F32.BF16 R28, R20.reuse, R62, R96 ;  /* 0x0000003e141c723c */ /* 0x040ff00000041860 */
[C---:B----4-:R-:W-:Y:S08]  /*2c10*/  HMMA.16816.F32.BF16 R60, R20.reuse, R56, R92 ;  /* 0x00000038143c723c */ /* 0x050ff0000004185c */
[----:B------:R-:W-:Y:S08]  /*2c20*/  HMMA.16816.F32.BF16 R24, R20, R58, R80 ;  /* 0x0000003a1418723c */ /* 0x000ff00000041850 */
[C---:B--2---:R-:W-:Y:S08]  /*2c30*/  HMMA.16816.F32.BF16 R20, R8.reuse, R12, R76 ;  /* 0x0000000c0814723c */ /* 0x044ff0000004184c */
[C---:B------:R-:W-:Y:S08]  /*2c40*/  HMMA.16816.F32.BF16 R56, R8.reuse, R52, R88 ;  /* 0x000000340838723c */ /* 0x040ff00000041858 */
[C---:B------:R-:W-:Y:S01]  /*2c50*/  HMMA.16816.F32.BF16 R84, R8.reuse, R54, R84 ;  /* 0x000000360854723c */ /* 0x040fe20000041854 */
[----:B------:R-:W2:Y:S07]  /*2c60*/  LDSM.16.M88.4 R52, [R216+0x4800] ;  /* 0x00480000d834783b */ /* 0x000eae0000000200 */
[C---:B------:R-:W-:Y:S08]  /*2c70*/  HMMA.16816.F32.BF16 R12, R8.reuse, R14, R72 ;  /* 0x0000000e080c723c */ /* 0x040ff00000041848 */
[C---:B------:R-:W-:Y:S08]  /*2c80*/  HMMA.16816.F32.BF16 R92, R8.reuse, R44, R40 ;  /* 0x0000002c085c723c */ /* 0x040ff00000041828 */
[C---:B------:R-:W-:Y:S01]  /*2c90*/  HMMA.16816.F32.BF16 R80, R8.reuse, R46, R36 ;  /* 0x0000002e0850723c */ /* 0x040fe20000041824 */
[----:B------:R-:W4:Y:S07]  /*2ca0*/  LDSM.16.M88.4 R44, [R216+0x4000] ;  /* 0x00400000d82c783b */ /* 0x000f2e0000000200 */
[C---:B------:R-:W-:Y:S08]  /*2cb0*/  HMMA.16816.F32.BF16 R96, R8.reuse, R48, R68 ;  /* 0x000000300860723c */ /* 0x040ff00000041844 */
[C---:B------:R-:W-:Y:S08]  /*2cc0*/  HMMA.16816.F32.BF16 R88, R8.reuse, R50, R64 ;  /* 0x000000320858723c */ /* 0x040ff00000041840 */
[C---:B---3--:R-:W-:Y:S08]  /*2cd0*/  HMMA.16816.F32.BF16 R76, R8.reuse, R104, R32 ;  /* 0x00000068084c723c */ /* 0x048ff00000041820 */
[C---:B------:R-:W-:Y:S08]  /*2ce0*/  HMMA.16816.F32.BF16 R72, R8.reuse, R106, R28 ;  /* 0x0000006a0848723c */ /* 0x040ff0000004181c */
[C---:B-1----:R-:W-:Y:S08]  /*2cf0*/  HMMA.16816.F32.BF16 R68, R8.reuse, R100, R60 ;  /* 0x000000640844723c */ /* 0x042ff0000004183c */
[----:B------:R-:W-:Y:S01]  /*2d00*/  HMMA.16816.F32.BF16 R64, R8, R102, R24 ;  /* 0x000000660840723c */ /* 0x000fe20000041818 */
[----:B------:R-:W-:Y:S04]  /*2d10*/  LDSM.16.M88.4 R8, [R216+0x5800] ;  /* 0x00580000d808783b */ /* 0x000fe80000000200 */
[----:B------:R-:W-:Y:S03]  /*2d20*/  LDSM.16.M88.4 R24, [R167+0x12100] ;  /* 0x01210000a718783b */ /* 0x000fe60000000200 */
[C---:B------:R-:W-:Y:S01]  /*2d30*/  HMMA.16816.F32.BF16 R40, R16.reuse, R108, R20 ;  /* 0x0000006c1028723c */ /* 0x040fe20000041814 */
[----:B------:R-:W1:Y:S07]  /*2d40*/  LDSM.16.M88.4 R20, [R216+0x5000] ;  /* 0x00500000d814783b */ /* 0x000e6e0000000200 */
[C---:B------:R-:W-:Y:S01]  /*2d50*/  HMMA.16816.F32.BF16 R36, R16.reuse, R110, R12 ;  /* 0x0000006e1024723c */ /* 0x040fe2000004180c */
[----:B------:R-:W3:Y:S07]  /*2d60*/  LDSM.16.M88.4 R12, [R218+0x20100] ;  /* 0x02010000da0c783b */ /* 0x000eee0000000200 */
[C---:B--2---:R-:W-:Y:S08]  /*2d70*/  HMMA.16816.F32.BF16 R100, R16.reuse, R52, R92 ;  /* 0x000000341064723c */ /* 0x044ff0000004185c */
[C---:B------:R-:W-:Y:S01]  /*2d80*/  HMMA.16816.F32.BF16 R108, R16.reuse, R54, R80 ;  /* 0x00000036106c723c */ /* 0x040fe20000041850 */
[----:B------:R-:W2:Y:S07]  /*2d90*/  LDSM.16.M88.4 R52, [R167+0x13100] ;  /* 0x01310000a734783b */ /* 0x000eae0000000200 */
[C---:B------:R-:W-:Y:S01]  /*2da0*/  HMMA.16816.F32.BF16 R32, R16.reuse, R112, R56 ;  /* 0x000000701020723c */ /* 0x040fe20000041838 */
[----:B------:R-:W5:Y:S07]  /*2db0*/  LDSM.16.M88.4 R56, [R167+0x13900] ;  /* 0x01390000a738783b */ /* 0x000f6e0000000200 */
[C---:B----4-:R-:W-:Y:S08]  /*2dc0*/  HMMA.16816.F32.BF16 R48, R16.reuse, R44, R96 ;  /* 0x0000002c1030723c */ /* 0x050ff00000041860 */
[C---:B------:R-:W-:Y:S01]  /*2dd0*/  HMMA.16816.F32.BF16 R60, R16.reuse, R46, R88 ;  /* 0x0000002e103c723c */ /* 0x040fe20000041858 */
[----:B------:R-:W4:Y:S07]  /*2de0*/  LDSM.16.M88.4 R44, [R167+0x12900] ;  /* 0x01290000a72c783b */ /* 0x000f2e0000000200 */
[C---:B------:R-:W-:Y:S08]  /*2df0*/  HMMA.16816.F32.BF16 R28, R16.reuse, R114, R84 ;  /* 0x00000072101c723c */ /* 0x040ff00000041854 */
[C---:B-1----:R-:W-:Y:S01]  /*2e00*/  HMMA.16816.F32.BF16 R96, R16.reuse, R20, R76 ;  /* 0x000000141060723c */ /* 0x042fe2000004184c */
[----:B------:R-:W-:Y:S07]  /*2e10*/  LDSM.16.M88.4 R76, [R222+0x7000] ;  /* 0x00700000de4c783b */ /* 0x000fee0000000200 */
[C---:B------:R-:W-:Y:S01]  /*2e20*/  HMMA.16816.F32.BF16 R104, R16.reuse, R22, R72 ;  /* 0x000000161068723c */ /* 0x040fe20000041848 */
[----:B------:R-:W-:Y:S07]  /*2e30*/  LDSM.16.M88.4 R20, [R167+0x14900] ;  /* 0x01490000a714783b */ /* 0x000fee0000000200 */
[C---:B------:R-:W-:Y:S01]  /*2e40*/  HMMA.16816.F32.BF16 R120, R16.reuse, R8, R68 ;  /* 0x000000081078723c */ /* 0x040fe20000041844 */
[----:B------:R-:W-:Y:S07]  /*2e50*/  LDSM.16.M88.4 R68, [R222+0x7800] ;  /* 0x00780000de44783b */ /* 0x000fee0000000200 */
[----:B------:R-:W-:Y:S01]  /*2e60*/  HMMA.16816.F32.BF16 R116, R16, R10, R64 ;  /* 0x0000000a1074723c */ /* 0x000fe20000041840 */
[----:B------:R-:W1:Y:S04]  /*2e70*/  LDSM.16.M88.4 R16, [R167+0x14100] ;  /* 0x01410000a710783b */ /* 0x000e680000000200 */
[----:B------:R-:W-:Y:S03]  /*2e80*/  LDSM.16.M88.4 R8, [R219+0x20100] ;  /* 0x02010000db08783b */ /* 0x000fe60000000200 */
[C---:B---3--:R-:W-:Y:S01]  /*2e90*/  HMMA.16816.F32.BF16 R112, R12.reuse, R24, R40 ;  /* 0x000000180c70723c */ /* 0x048fe20000041828 */
[----:B------:R-:W-:Y:S07]  /*2ea0*/  LDSM.16.M88.4 R40, [R222+0x6800] ;  /* 0x00680000de28783b */ /* 0x000fee0000000200 */
[C---:B------:R-:W-:Y:S01]  /*2eb0*/  HMMA.16816.F32.BF16 R92, R12.reuse, R26, R36 ;  /* 0x0000001a0c5c723c */ /* 0x040fe20000041824 */
[----:B------:R-:W3:Y:S07]  /*2ec0*/  LDSM.16.M88.4 R24, [R222+0x6000] ;  /* 0x00600000de18783b */ /* 0x000eee0000000200 */
[C---:B--2---:R-:W-:Y:S08]  /*2ed0*/  HMMA.16816.F32.BF16 R72, R12.reuse, R54, R60 ;  /* 0x000000360c48723c */ /* 0x044ff0000004183c */
[C---:B------:R-:W-:Y:S01]  /*2ee0*/  HMMA.16816.F32.BF16 R80, R12.reuse, R52, R48 ;  /* 0x000000340c50723c */ /* 0x040fe20000041830 */
[----:B------:R-:W-:Y:S07]  /*2ef0*/  LDSM.16.M88.4 R48, [R222+0x8800] ;  /* 0x00880000de30783b */ /* 0x000fee0000000200 */
[C---:B-----5:R-:W-:Y:S01]  /*2f00*/  HMMA.16816.F32.BF16 R64, R12.reuse, R56, R100 ;  /* 0x000000380c40723c */ /* 0x060fe20000041864 */
[----:B------:R-:W-:Y:S07]  /*2f10*/  LDSM.16.M88.4 R100, [R217+0x13900] ;  /* 0x01390000d964783b */ /* 0x000fee0000000200 */
[C---:B------:R-:W-:Y:S01]  /*2f20*/  HMMA.16816.F32.BF16 R60, R12.reuse, R58, R108 ;  /* 0x0000003a0c3c723c */ /* 0x040fe2000004186c */
[----:B------:R-:W2:Y:S04]  /*2f30*/  LDSM.16.M88.4 R56, [R222+0x8000] ;  /* 0x00800000de38783b */ /* 0x000ea80000000200 */
[----:B------:R-:W-:Y:S03]  /*2f40*/  LDSM.16.M88.4 R108, [R217+0x14100] ;  /* 0x01410000d96c783b */ /* 0x000fe60000000200 */
[C---:B----4-:R-:W-:Y:S08]  /*2f50*/  HMMA.16816.F32.BF16 R88, R12.reuse, R44, R32 ;  /* 0x0000002c0c58723c */ /* 0x050ff00000041820 */
[C---:B------:R-:W-:Y:S08]  /*2f60*/  HMMA.16816.F32.BF16 R84, R12.reuse, R46, R28 ;  /* 0x0000002e0c54723c */ /* 0x040ff0000004181c */
[C---:B-1----:R-:W-:Y:S01]  /*2f70*/  HMMA.16816.F32.BF16 R52, R12.reuse, R16, R96 ;  /* 0x000000100c34723c */ /* 0x042fe20000041860 */
[----:B------:R-:W-:Y:S07]  /*2f80*/  LDSM.16.M88.4 R96, [R217+0x12100] ;  /* 0x01210000d960783b */ /* 0x000fee0000000200 */
[C---:B------:R-:W-:Y:S01]  /*2f90*/  HMMA.16816.F32.BF16 R44, R12.reuse, R18, R104 ;  /* 0x000000120c2c723c */ /* 0x040fe20000041868 */
[----:B------:R-:W1:Y:S04]  /*2fa0*/  LDSM.16.M88.4 R16, [R221+0x20100] ;  /* 0x02010000dd10783b */ /* 0x000e680000000200 */
[----:B------:R-:W-:Y:S03]  /*2fb0*/  LDSM.16.M88.4 R104, [R217+0x12900] ;  /* 0x01290000d968783b */ /* 0x000fe60000000200 */
[C---:B------:R-:W-:Y:S01]  /*2fc0*/  HMMA.16816.F32.BF16 R36, R12.reuse, R20, R120 ;  /* 0x000000140c24723c */ /* 0x040fe20000041878 */
[----:B------:R-:W4:Y:S07]  /*2fd0*/  LDSM.16.M88.4 R120, [R217+0x13100] ;  /* 0x01310000d978783b */ /* 0x000f2e0000000200 */
[----:B------:R-:W-:Y:S08]  /*2fe0*/  HMMA.16816.F32.BF16 R32, R12, R22, R116 ;  /* 0x000000160c20723c */ /* 0x000ff00000041874 */
[C---:B---3--:R-:W-:Y:S08]  /*2ff0*/  HMMA.16816.F32.BF16 R28, R8.reuse, R24, R112 ;  /* 0x00000018081c723c */ /* 0x048ff00000041870 */
[C---:B------:R-:W-:Y:S08]  /*3000*/  HMMA.16816.F32.BF16 R20, R8.reuse, R40, R88 ;  /* 0x000000280814723c */ /* 0x040ff00000041858 */
[C---:B------:R-:W-:Y:S08]  /*3010*/  HMMA.16816.F32.BF16 R12, R8.reuse, R42, R84 ;  /* 0x0000002a080c723c */ /* 0x040ff00000041854 */
[C---:B------:R-:W-:Y:S08]  /*3020*/  HMMA.16816.F32.BF16 R24, R8.reuse, R26, R92 ;  /* 0x0000001a0818723c */ /* 0x040ff0000004185c */
[C---:B------:R-:W-:Y:S08]  /*3030*/  HMMA.16816.F32.BF16 R40, R8.reuse, R76, R80 ;  /* 0x0000004c0828723c */ /* 0x040ff00000041850 */
[C---:B------:R-:W-:Y:S08]  /*3040*/  HMMA.16816.F32.BF16 R84, R8.reuse, R78, R72 ;  /* 0x0000004e0854723c */ /* 0x040ff00000041848 */
[C---:B------:R-:W-:Y:S08]  /*3050*/  HMMA.16816.F32.BF16 R88, R8.reuse, R68, R64 ;  /* 0x000000440858723c */ /* 0x040ff00000041840 */
[C---:B------:R-:W-:Y:S08]  /*3060*/  HMMA.16816.F32.BF16 R92, R8.reuse, R70, R60 ;  /* 0x00000046085c723c */ /* 0x040ff0000004183c */
[C---:B--2---:R-:W-:Y:S01]  /*3070*/  HMMA.16816.F32.BF16 R80, R8.reuse, R56, R52 ;  /* 0x000000380850723c */ /* 0x044fe20000041834 */
[----:B------:R-:W-:Y:S07]  /*3080*/  LDSM.16.M88.4 R52, [R217+0x14900] ;  /* 0x01490000d934783b */ /* 0x000fee0000000200 */
[C---:B------:R-:W-:Y:S01]  /*3090*/  HMMA.16816.F32.BF16 R76, R8.reuse, R58, R44 ;  /* 0x0000003a084c723c */ /* 0x040fe2000004182c */
[----:B------:R-:W-:Y:S07]  /*30a0*/  LDSM.16.M88.4 R44, [R216+0x6800] ;  /* 0x00680000d82c783b */ /* 0x000fee0000000200 */
[C---:B------:R-:W-:Y:S01]  /*30b0*/  HMMA.16816.F32.BF16 R72, R8.reuse, R48, R36 ;  /* 0x000000300848723c */ /* 0x040fe20000041824 */
[----:B------:R-:W-:Y:S07]  /*30c0*/  LDSM.16.M88.4 R36, [R216+0x7800] ;  /* 0x00780000d824783b */ /* 0x000fee0000000200 */
[----:B------:R-:W-:Y:S01]  /*30d0*/  HMMA.16816.F32.BF16 R68, R8, R50, R32 ;  /* 0x000000320844723c */ /* 0x000fe20000041820 */
[----:B------:R-:W-:Y:S04]  /*30e0*/  LDSM.16.M88.4 R8, [R220+0x20100] ;  /* 0x02010000dc08783b */ /* 0x000fe80000000200 */
[----:B------:R-:W2:Y:S03]  /*30f0*/  LDSM.16.M88.4 R48, [R216+0x6000] ;  /* 0x00600000d830783b */ /* 0x000ea60000000200 */
[C---:B-1----:R-:W-:Y:S08]  /*3100*/  HMMA.16816.F32.BF16 R64, R16.reuse, R96, R28 ;  /* 0x000000601040723c */ /* 0x042ff0000004181c */
[C---:B------:R-:W-:Y:S08]  /*3110*/  HMMA.16816.F32.BF16 R60, R16.reuse, R98, R24 ;  /* 0x00000062103c723c */ /* 0x040ff00000041818 */
[C---:B----4-:R-:W-:Y:S01]  /*3120*/  HMMA.16816.F32.BF16 R28, R16.reuse, R120, R40 ;  /* 0x00000078101c723c */ /* 0x050fe20000041828 */
[----:B------:R-:W1:Y:S07]  /*3130*/  LDSM.16.M88.4 R40, [R216+0x7000] ;  /* 0x00700000d828783b */ /* 0x000e6e0000000200 */
[C---:B------:R-:W-:Y:S08]  /*3140*/  HMMA.16816.F32.BF16 R24, R16.reuse, R122, R84 ;  /* 0x0000007a1018723c */ /* 0x040ff00000041854 */
[C---:B------:R-:W-:Y:S08]  /*3150*/  HMMA.16816.F32.BF16 R56, R16.reuse, R104, R20 ;  /* 0x000000681038723c */ /* 0x040ff00000041814 */
[C---:B------:R-:W-:Y:S08]  /*3160*/  HMMA.16816.F32.BF16 R20, R16.reuse, R100, R88 ;  /* 0x000000641014723c */ /* 0x040ff00000041858 */
[C---:B------:R-:W-:Y:S08]  /*3170*/  HMMA.16816.F32.BF16 R88, R16.reuse, R108, R80 ;  /* 0x0000006c1058723c */ /* 0x040ff00000041850 */
[C---:B------:R-:W-:Y:S01]  /*3180*/  HMMA.16816.F32.BF16 R32, R16.reuse, R106, R12 ;  /* 0x0000006a1020723c */ /* 0x040fe2000004180c */
[----:B------:R-:W3:Y:S04]  /*3190*/  LDSM.16.M88.4 R104, [R216+0x8800] ;  /* 0x00880000d868783b */ /* 0x000ee80000000200 */
[----:B------:R-:W-:Y:S03]  /*31a0*/  LDSM.16.M88.4 R12, [R218+0x24100] ;  /* 0x02410000da0c783b */ /* 0x000fe60000000200 */
[C---:B------:R-:W-:Y:S01]  /*31b0*/  HMMA.16816.F32.BF16 R80, R16.reuse, R110, R76 ;  /* 0x0000006e1050723c */ /* 0x040fe2000004184c */
[----:B------:R-:W-:Y:S07]  /*31c0*/  LDSM.16.M88.4 R108, [R167+0x15100] ;  /* 0x01510000a76c783b */ /* 0x000fee0000000200 */
[----:B------:R-:W-:Y:S01]  /*31d0*/  HMMA.16816.F32.BF16 R92, R16, R102, R92 ;  /* 0x00000066105c723c */ /* 0x000fe2000004185c */
[----:B------:R-:W4:Y:S07]  /*31e0*/  LDSM.16.M88.4 R100, [R216+0x8000] ;  /* 0x00800000d864783b */ /* 0x000f2e0000000200 */
[C---:B--2---:R-:W-:Y:S08]  /*31f0*/  HMMA.16816.F32.BF16 R84, R8.reuse, R48, R64 ;  /* 0x000000300854723c */ /* 0x044ff00000041840 */
[----:B------:R-:W-:Y:S01]  /*3200*/  HMMA.16816.F32.BF16 R76, R8, R50, R60 ;  /* 0x00000032084c723c */ /* 0x000fe2000004183c */
[----:B------:R-:W2:Y:S07]  /*3210*/  LDSM.16.M88.4 R48, [R167+0x16100] ;  /* 0x01610000a730783b */ /* 0x000eae0000000200 */
[C---:B------:R-:W-:Y:S08]  /*3220*/  HMMA.16816.F32.BF16 R96, R16.reuse, R52, R72 ;  /* 0x000000341060723c */ /* 0x040ff00000041848 */
[----:B------:R-:W-:Y:S01]  /*3230*/  HMMA.16816.F32.BF16 R16, R16, R54, R68 ;  /* 0x000000361010723c */ /* 0x000fe20000041844 */
[----:B------:R-:W5:Y:S07]  /*3240*/  LDSM.16.M88.4 R52, [R167+0x15900] ;  /* 0x01590000a734783b */ /* 0x000f6e0000000200 */
[C---:B-1----:R-:W-:Y:S01]  /*3250*/  HMMA.16816.F32.BF16 R60, R8.reuse, R42, R24 ;  /* 0x0000002a083c723c */ /* 0x042fe20000041818 */
[----:B------:R-:W-:Y:S07]  /*3260*/  LDSM.16.M88.4 R24, [R167+0x17100] ;  /* 0x01710000a718783b */ /* 0x000fee0000000200 */
[C---:B------:R-:W-:Y:S08]  /*3270*/  HMMA.16816.F32.BF16 R72, R8.reuse, R44, R56 ;  /* 0x0000002c0848723c */ /* 0x040ff00000041838 */
[C---:B------:R-:W-:Y:S01]  /*3280*/  HMMA.16816.F32.BF16 R68, R8.reuse, R46, R32 ;  /* 0x0000002e0844723c */ /* 0x040fe20000041820 */
[----:B------:R-:W1:Y:S07]  /*3290*/  LDSM.16.M88.4 R44, [R167+0x16900] ;  /* 0x01690000a72c783b */ /* 0x000e6e0000000200 */
[C---:B------:R-:W-:Y:S01]  /*32a0*/  HMMA.16816.F32.BF16 R56, R8.reuse, R36, R20 ;  /* 0x000000240838723c */ /* 0x040fe20000041814 */
[----:B------:R-:W1:Y:S07]  /*32b0*/  LDSM.16.M88.4 R20, [R167+0x17900] ;  /* 0x01790000a714783b */ /* 0x000e6e0000000200 */
[C---:B------:R-:W-:Y:S08]  /*32c0*/  HMMA.16816.F32.BF16 R64, R8.reuse, R40, R28 ;  /* 0x000000280840723c */ /* 0x040ff0000004181c */
[C---:B------:R-:W-:Y:S08]  /*32d0*/  HMMA.16816.F32.BF16 R40, R8.reuse, R38, R92 ;  /* 0x000000260828723c */ /* 0x040ff0000004185c */
[C---:B---3--:R-:W-:Y:S08]  /*32e0*/  HMMA.16816.F32.BF16 R28, R8.reuse, R104, R96 ;  /* 0x00000068081c723c */ /* 0x048ff00000041860 */
[C---:B------:R-:W-:Y:S08]  /*32f0*/  HMMA.16816.F32.BF16 R16, R8.reuse, R106, R16 ;  /* 0x0000006a0810723c */ /* 0x040ff00000041810 */
[C---:B----4-:R-:W-:Y:S01]  /*3300*/  HMMA.16816.F32.BF16 R36, R8.reuse, R100, R88 ;  /* 0x000000640824723c */ /* 0x050fe20000041858 */
[----:B------:R-:W-:Y:S07]  /*3310*/  LDSM.16.M88.4 R88, [R222+0x9000] ;  /* 0x00900000de58783b */ /* 0x000fee0000000200 */
[----:B------:R-:W-:Y:S01]  /*3320*/  HMMA.16816.F32.BF16 R32, R8, R102, R80 ;  /* 0x000000660820723c */ /* 0x000fe20000041850 */
[----:B------:R-:W-:Y:S07]  /*3330*/  LDSM.16.M88.4 R8, [R219+0x24100] ;  /* 0x02410000db08783b */ /* 0x000fee0000000200 */
[C---:B--2---:R-:W-:Y:S01]  /*3340*/  HMMA.16816.F32.BF16 R104, R12.reuse, R50, R60 ;  /* 0x000000320c68723c */ /* 0x044fe2000004183c */
[----:B------:R-:W2:Y:S07]  /*3350*/  LDSM.16.M88.4 R60, [R222+0xa000] ;  /* 0x00a00000de3c783b */ /* 0x000eae0000000200 */
[C---:B-----5:R-:W-:Y:S01]  /*3360*/  HMMA.16816.F32.BF16 R120, R12.reuse, R52, R72 ;  /* 0x000000340c78723c */ /* 0x060fe20000041848 */
[----:B------:R-:W3:Y:S07]  /*3370*/  LDSM.16.M88.4 R72, [R222+0x9800] ;  /* 0x00980000de48783b */ /* 0x000eee0000000200 */
[C---:B------:R-:W-:Y:S08]  /*3380*/  HMMA.16816.F32.BF16 R84, R12.reuse, R108, R84 ;  /* 0x0000006c0c54723c */ /* 0x040ff00000041854 */
[C---:B------:R-:W-:Y:S01]  /*3390*/  HMMA.16816.F32.BF16 R108, R12.reuse, R110, R76 ;  /* 0x0000006e0c6c723c */ /* 0x040fe2000004184c */
[----:B------:R-:W4:Y:S07]  /*33a0*/  LDSM.16.M88.4 R76, [R222+0xa800] ;  /* 0x00a80000de4c783b */ /* 0x000f2e0000000200 */
[C---:B------:R-:W-:Y:S01]  /*33b0*/  HMMA.16816.F32.BF16 R116, R12.reuse, R54, R68 ;  /* 0x000000360c74723c */ /* 0x040fe20000041844 */
[----:B------:R-:W5:Y:S07]  /*33c0*/  LDSM.16.M88.4 R68, [R222+0xb000] ;  /* 0x00b00000de44783b */ /* 0x000f6e0000000200 */
[C---:B------:R-:W-:Y:S01]  /*33d0*/  HMMA.16816.F32.BF16 R112, R12.reuse, R48, R64 ;  /* 0x000000300c70723c */ /* 0x040fe20000041840 */
[----:B------:R-:W-:Y:S07]  /*33e0*/  LDSM.16.M88.4 R48, [R217+0x15100] ;  /* 0x01510000d930783b */ /* 0x000fee0000000200 */
[C---:B-1----:R-:W-:Y:S01]  /*33f0*/  HMMA.16816.F32.BF16 R100, R12.reuse, R44, R56 ;  /* 0x0000002c0c64723c */ /* 0x042fe20000041838 */
[----:B------:R-:W1:Y:S07]  /*3400*/  LDSM.16.M88.4 R56, [R222+0xb800] ;  /* 0x00b80000de38783b */ /* 0x000e6e0000000200 */
[C---:B------:R-:W-:Y:S01]  /*3410*/  HMMA.16816.F32.BF16 R96, R12.reuse, R46, R40 ;  /* 0x0000002e0c60723c */ /* 0x040fe20000041828 */
[----:B------:R-:W-:Y:S04]  /*3420*/  LDSM.16.M88.4 R40, [R217+0x16100] ;  /* 0x01610000d928783b */ /* 0x000fe80000000200 */
[----:B------:R-:W-:Y:S03]  /*3430*/  LDSM.16.M88.4 R44, [R217+0x15900] ;  /* 0x01590000d92c783b */ /* 0x000fe60000000200 */
[C---:B------:R-:W-:Y:S08]  /*3440*/  HMMA.16816.F32.BF16 R92, R12.reuse, R24, R36 ;  /* 0x000000180c5c723c */ /* 0x040ff00000041824 */
[C---:B------:R-:W-:Y:S08]  /*3450*/  HMMA.16816.F32.BF16 R80, R12.reuse, R26, R32 ;  /* 0x0000001a0c50723c */ /* 0x040ff00000041820 */
[C---:B------:R-:W-:Y:S08]  /*3460*/  HMMA.16816.F32.BF16 R64, R12.reuse, R20, R28 ;  /* 0x000000140c40723c */ /* 0x040ff0000004181c */
[----:B------:R-:W-:Y:S01]  /*3470*/  HMMA.16816.F32.BF16 R52, R12, R22, R16 ;  /* 0x000000160c34723c */ /* 0x000fe20000041810 */
[----:B------:R-:W1:Y:S07]  /*3480*/  LDSM.16.M88.4 R12, [R221+0x24100] ;  /* 0x02410000dd0c783b */ /* 0x000e6e0000000200 */
[C---:B--2---:R-:W-:Y:S08]  /*3490*/  HMMA.16816.F32.BF16 R16, R8.reuse, R62, R104 ;  /* 0x0000003e0810723c */ /* 0x044ff00000041868 */
[C---:B---3--:R-:W-:Y:S01]  /*34a0*/  HMMA.16816.F32.BF16 R28, R8.reuse, R72, R120 ;  /* 0x00000048081c723c */ /* 0x048fe20000041878 */
[----:B------:R-:W2:Y:S07]  /*34b0*/  LDSM.16.M88.4 R120, [R217+0x16900] ;  /* 0x01690000d978783b */ /* 0x000eae0000000200 */
[C---:B------:R-:W-:Y:S08]  /*34c0*/  HMMA.16816.F32.BF16 R20, R8.reuse, R60, R112 ;  /* 0x0000003c0814723c */ /* 0x040ff00000041870 */
[C---:B----4-:R-:W-:Y:S08]  /*34d0*/  HMMA.16816.F32.BF16 R60, R8.reuse, R76, R100 ;  /* 0x0000004c083c723c */ /* 0x050ff00000041864 */
[C---:B------:R-:W-:Y:S08]  /*34e0*/  HMMA.16816.F32.BF16 R36, R8.reuse, R88, R84 ;  /* 0x000000580824723c */ /* 0x040ff00000041854 */
[C---:B------:R-:W-:Y:S01]  /*34f0*/  HMMA.16816.F32.BF16 R32, R8.reuse, R90, R108 ;  /* 0x0000005a0820723c */ /* 0x040fe2000004186c */
[----:B------:R-:W3:Y:S07]  /*3500*/  LDSM.16.M88.4 R108, [R217+0x17100] ;  /* 0x01710000d96c783b */ /* 0x000eee0000000200 */
[C---:B-----5:R-:W-:Y:S08]  /*3510*/  HMMA.16816.F32.BF16 R100, R8.reuse, R68, R92 ;  /* 0x000000440864723c */ /* 0x060ff0000004185c */
[C---:B-1----:R-:W-:Y:S08]  /*3520*/  HMMA.16816.F32.BF16 R92, R8.reuse, R56, R64 ;  /* 0x00000038085c723c */ /* 0x042ff00000041840 */
[----:B------:R-:W-:Y:S08]  /*3530*/  HMMA.16816.F32.BF16 R24, R8, R74, R116 ;  /* 0x0000004a0818723c */ /* 0x000ff00000041874 */
[----:B------:R-:W-:Y:S01]  /*3540*/  HMMA.16816.F32.BF16 R64, R12, R42, R16 ;  /* 0x0000002a0c40723c */ /* 0x000fe20000041810 */
[----:B------:R-:W1:Y:S07]  /*3550*/  LDSM.16.M88.4 R16, [R217+0x17900] ;  /* 0x01790000d910783b */ /* 0x000e6e0000000200 */
[C---:B------:R-:W-:Y:S08]  /*3560*/  HMMA.16816.F32.BF16 R96, R8.reuse, R78, R96 ;  /* 0x0000004e0860723c */ /* 0x040ff00000041860 */
[C---:B------:R-:W-:Y:S08]  /*3570*/  HMMA.16816.F32.BF16 R104, R8.reuse, R70, R80 ;  /* 0x000000460868723c */ /* 0x040ff00000041850 */
[----:B------:R-:W-:Y:S01]  /*3580*/  HMMA.16816.F32.BF16 R88, R8, R58, R52 ;  /* 0x0000003a0858723c */ /* 0x000fe20000041834 */
[----:B------:R-:W-:Y:S04]  /*3590*/  LDSM.16.M88.4 R8, [R220+0x24100] ;  /* 0x02410000dc08783b */ /* 0x000fe80000000200 */
[----:B------:R-:W-:Y:S03]  /*35a0*/  LDSM.16.M88.4 R56, [R216+0x9800] ;  /* 0x00980000d838783b */ /* 0x000fe60000000200 */
[C---:B------:R-:W-:Y:S01]  /*35b0*/  HMMA.16816.F32.BF16 R84, R12.reuse, R48, R36 ;  /* 0x000000300c54723c */ /* 0x040fe20000041824 */
[----:B------:R-:W-:Y:S07]  /*35c0*/  LDSM.16.M88.4 R52, [R216+0xa000] ;  /* 0x00a00000d834783b */ /* 0x000fee0000000200 */
[C---:B------:R-:W-:Y:S01]  /*35d0*/  HMMA.16816.F32.BF16 R80, R12.reuse, R50, R32 ;  /* 0x000000320c50723c */ /* 0x040fe20000041820 */
[----:B------:R-:W4:Y:S07]  /*35e0*/  LDSM.16.M88.4 R48, [R216+0xa800] ;  /* 0x00a80000d830783b */ /* 0x000f2e0000000200 */
[C---:B------:R-:W-:Y:S08]  /*35f0*/  HMMA.16816.F32.BF16 R76, R12.reuse, R44, R28 ;  /* 0x0000002c0c4c723c */ /* 0x040ff0000004181c */
[C---:B------:R-:W-:Y:S01]  /*3600*/  HMMA.16816.F32.BF16 R72, R12.reuse, R46, R24 ;  /* 0x0000002e0c48723c */ /* 0x040fe20000041818 */
[----:B------:R-:W5:Y:S07]  /*3610*/  LDSM.16.M88.4 R44, [R216+0xb000] ;  /* 0x00b00000d82c783b */ /* 0x000f6e0000000200 */
[C---:B------:R-:W-:Y:S01]  /*3620*/  HMMA.16816.F32.BF16 R68, R12.reuse, R40, R20 ;  /* 0x000000280c44723c */ /* 0x040fe20000041814 */
[----:B------:R-:W4:Y:S07]  /*3630*/  LDSM.16.M88.4 R40, [R216+0xb800] ;  /* 0x00b80000d828783b */ /* 0x000f2e0000000200 */
[----:B--2---:R-:W-:Y:S01]  /*3640*/  HMMA.16816.F32.BF16 R36, R12, R120, R60 ;  /* 0x000000780c24723c */ /* 0x004fe2000004183c */
[----:B------:R-:W2:Y:S01]  /*3650*/  LDSM.16.M88.4 R60, [R216+0x9000] ;  /* 0x00900000d83c783b */ /* 0x000ea20000000200 */
[----:B------:R-:W-:-:S06]  /*3660*/  DEPBAR.LE SB0, 0x0 ;  /* 0x000080000000791a */ /* 0x000fcc0000000000 */
[C---:B------:R-:W-:Y:S08]  /*3670*/  HMMA.16816.F32.BF16 R32, R12.reuse, R122, R96 ;  /* 0x0000007a0c20723c */ /* 0x040ff00000041860 */
[C---:B---3--:R-:W-:Y:S08]  /*3680*/  HMMA.16816.F32.BF16 R28, R12.reuse, R108, R100 ;  /* 0x0000006c0c1c723c */ /* 0x048ff00000041864 */
[C---:B------:R-:W-:Y:S08]  /*3690*/  HMMA.16816.F32.BF16 R24, R12.reuse, R110, R104 ;  /* 0x0000006e0c18723c */ /* 0x040ff00000041868 */
[C---:B-1----:R-:W-:Y:S08]  /*36a0*/  HMMA.16816.F32.BF16 R20, R12.reuse, R16, R92 ;  /* 0x000000100c14723c */ /* 0x042ff0000004185c */
[----:B------:R-:W-:Y:S08]  /*36b0*/  HMMA.16816.F32.BF16 R12, R12, R18, R88 ;  /* 0x000000120c0c723c */ /* 0x000ff00000041858 */
[C---:B----4-:R-:W-:Y:S08]  /*36c0*/  HMMA.16816.F32.BF16 R36, R8.reuse, R48, R36 ;  /* 0x000000300824723c */ /* 0x050ff00000041824 */
[C---:B------:R-:W-:Y:S08]  /*36d0*/  HMMA.16816.F32.BF16 R48, R8.reuse, R50, R32 ;  /* 0x000000320830723c */ /* 0x040ff00000041820 */
[C---:B-----5:R-:W-:Y:S08]  /*36e0*/  HMMA.16816.F32.BF16 R32, R8.reuse, R44, R28 ;  /* 0x0000002c0820723c */ /* 0x060ff0000004181c */
        /* <DEDUP_REMOVED lines=8> */
[----:B------:R-:W-:Y:S01]  /*3770*/  HMMA.16816.F32.BF16 R40, R8, R42, R12 ;  /* 0x0000002a0828723c */ /* 0x000fe2000004180c */
[----:B------:R-:W-:Y:S06]  /*3780*/  BAR.SYNC.DEFER_BLOCKING 0x0 ;  /* 0x0000000000007b1d */ /* 0x000fec0000010000 */
[----:B------:R-:W-:Y:S05]  /*3790*/  @!P0 BRA `(.L_x_3800) ;  /* 0x0000024000008947 */ /* 0x000fea0003800000 */
[----:B------:R-:W-:Y:S01]  /*37a0*/  UIADD3 UR5, UR6, -0x2, URZ ;  /* 0xfffffffe06057890 */ /* 0x000fe2000fffe03f */
[C---:B------:R-:W-:Y:S01]  /*37b0*/  IMAD.SHL.U32 R13, R126.reuse, 0x40, RZ ;  /* 0x000000407e0d7824 */ /* 0x040fe200078e00ff */
[----:B------:R-:W-:-:S02]  /*37c0*/  SHF.L.U64.HI R3, R126, 0x6, R127 ;  /* 0x000000067e037819 */ /* 0x000fc4000001027f */
[----:B------:R-:W-:Y:S02]  /*37d0*/  USHF.R.S32.HI UR4, URZ, 0x1f, UR5 ;  /* 0x0000001f3f047899 */ /* 0x000fe40008011405 */
[----:B------:R-:W-:Y:S01]  /*37e0*/  UIMAD UR15, UR15, UR5, URZ ;  /* 0x000000050f0f72a4 */ /* 0x000fe2000f8e023f */
[----:B------:R-:W-:-:S03]  /*37f0*/  IMAD.WIDE.U32 R8, R124, UR5, R128 ;  /* 0x000000057c087c25 */ /* 0x000fc6000f8e0080 */
[----:B------:R-:W-:Y:S02]  /*3800*/  UIMAD UR4, UR4, UR16, UR15 ;  /* 0x00000010040472a4 */ /* 0x000fe4000f8e020f */
[----:B------:R-:W-:-:S04]  /*3810*/  LEA R6, P2, R8, c[0x0][0x1c8], 0x1 ;  /* 0x0000720008067a11 */ /* 0x000fc800078408ff */
[----:B------:R-:W-:Y:S02]  /*3820*/  IADD3 R0, R9, UR4, RZ ;  /* 0x0000000409007c10 */ /* 0x000fe4000fffe0ff */
        /* <DEDUP_REMOVED lines=27> */
.L_x_3800:
[----:B------:R-:W-:Y:S01]  /*39e0*/  LOP3.LUT R0, R125, 0xffffffe0, RZ, 0xc0, !PT ;  /* 0xffffffe07d007812 */ /* 0x000fe200078ec0ff */
[----:B------:R-:W-:Y:S01]  /*39f0*/  ULDC UR4, c[0x0][0x1d0] ;  /* 0x0000740000047ab9 */ /* 0x000fe20000000800 */
[----:B------:R-:W-:Y:S01]  /*3a00*/  STL [R1+0x50], R221 ;  /* 0x000050dd01007387 */ /* 0x000fe20000100800 */
[----:B------:R-:W-:Y:S01]  /*3a10*/  UIADD3 UR4, UR7, UR4, URZ ;  /* 0x0000000407047290 */ /* 0x000fe2000fffe03f */
[----:B------:R-:W-:-:S02]  /*3a20*/  IMAD.SHL.U32 R212, R5, 0x2, RZ ;  /* 0x0000000205d47824 */ /* 0x000fc400078e00ff */
[----:B------:R-:W-:Y:S01]  /*3a30*/  IMAD.IADD R0, R164, 0x1, -R0 ;  /* 0x00000001a4007824 */ /* 0x000fe200078e0a00 */
[----:B------:R-:W-:Y:S01]  /*3a40*/  STL [R1+0x4c], R220 ;  /* 0x00004cdc01007387 */ /* 0x000fe20000100800 */
[----:B------:R-:W-:Y:S01]  /*3a50*/  IMAD R215, R2, 0x2, R212 ;  /* 0x0000000202d77824 */ /* 0x000fe200078e02d4 */
[----:B------:R-:W-:Y:S01]  /*3a60*/  LEA R213, R4, R212, 0x1 ;  /* 0x000000d404d57211 */ /* 0x000fe200078e08ff */
[----:B-1----:R-:W-:Y:S01]  /*3a70*/  IMAD.U32 R6, RZ, RZ, UR4 ;  /* 0x00000004ff067e24 */ /* 0x002fe2000f8e00ff */
[----:B------:R-:W-:Y:S01]  /*3a80*/  SHF.R.S32.HI R3, RZ, 0x1f, R0 ;  /* 0x0000001fff037819 */ /* 0x000fe20000011400 */
[----:B------:R1:W-:Y:S02]  /*3a90*/  STL [R1+0x48], R219 ;  /* 0x000048db01007387 */ /* 0x0003e40000100800 */
[----:B------:R-:W-:Y:S01]  /*3aa0*/  IMAD R214, R2, 0x2, R213 ;  /* 0x0000000202d67824 */ /* 0x000fe200078e02d5 */
[----:B------:R-:W-:Y:S01]  /*3ab0*/  LEA.HI R3, R3, R0, RZ, 0x2 ;  /* 0x0000000003037211 */ /* 0x000fe200078f10ff */
[----:B------:R-:W-:Y:S03]  /*3ac0*/  STL [R1+0x44], R218 ;  /* 0x000044da01007387 */ /* 0x000fe60000100800 */
[----:B------:R-:W-:Y:S01]  /*3ad0*/  LOP3.LUT R3, R3, 0x7ffffffc, RZ, 0xc0, !PT ;  /* 0x7ffffffc03037812 */ /* 0x000fe200078ec0ff */
[----:B------:R-:W-:Y:S03]  /*3ae0*/  STL [R1+0x40], R217 ;  /* 0x000040d901007387 */ /* 0x000fe60000100800 */
[----:B------:R-:W-:Y:S01]  /*3af0*/  IADD3 R0, R0, -R3, RZ ;  /* 0x8000000300007210 */ /* 0x000fe20007ffe0ff */
[----:B------:R-:W-:Y:S04]  /*3b00*/  STL [R1+0x3c], R216 ;  /* 0x00003cd801007387 */ /* 0x000fe80000100800 */
[----:B------:R-:W-:Y:S01]  /*3b10*/  IMAD R0, R0, -0x2, R6 ;  /* 0xfffffffe00007824 */ /* 0x000fe200078e0206 */
[----:B------:R2:W-:Y:S04]  /*3b20*/  STL [R1+0x38], R167 ;  /* 0x000038a701007387 */ /* 0x0005e80000100800 */
        /* <DEDUP_REMOVED lines=14> */
[C---:B------:R-:W-:Y:S02]  /*3c10*/  ISETP.GT.AND P2, PT, R0.reuse, 0x10, PT ;  /* 0x000000100000780c */ /* 0x040fe40003f44270 */
[----:B------:R-:W-:Y:S01]  /*3c20*/  FSEL R10, R81, -INF , P0 ;  /* 0xff800000510a7808 */ /* 0x000fe20000000000 */
[----:B------:R-:W-:Y:S01]  /*3c30*/  LDSM.16.MT88.4 R116, [R214+0x9100] ;  /* 0x00910000d674783b */ /* 0x000fe20000004200 */
[----:B------:R-:W-:Y:S02]  /*3c40*/  FMNMX.FTZ R3, R9, R3, !PT ;  /* 0x0000000309037209 */ /* 0x000fe40007810000 */
[----:B------:R-:W-:Y:S01]  /*3c50*/  FSEL R19, R83, -INF , P0 ;  /* 0xff80000053137808 */ /* 0x000fe20000000000 */
[----:B------:R-:W-:Y:S01]  /*3c60*/  LDSM.16.MT88.4 R96, [R212+0x6900] ;  /* 0x00690000d460783b */ /* 0x000fe20000004200 */
[----:B------:R-:W-:-:S02]  /*3c70*/  ISETP.GT.AND P0, PT, R0, 0x11, PT ;  /* 0x000000110000780c */ /* 0x000fc40003f04270 */
[----:B------:R-:W-:Y:S01]  /*3c80*/  FSEL R11, R76, -INF , P2 ;  /* 0xff8000004c0b7808 */ /* 0x000fe20001000000 */
[----:B------:R-:W-:Y:S01]  /*3c90*/  LDSM.16.MT88.4 R104, [R215+0x3900] ;  /* 0x00390000d768783b */ /* 0x000fe20000004200 */
[----:B------:R-:W-:Y:S02]  /*3ca0*/  FMNMX.FTZ R3, R10, R3, !PT ;  /* 0x000000030a037209 */ /* 0x000fe40007810000 */
[----:B------:R-:W-:Y:S01]  /*3cb0*/  FSEL R16, R86, -INF , P1 ;  /* 0xff80000056107808 */ /* 0x000fe20000800000 */
[----:B------:R-:W-:Y:S01]  /*3cc0*/  LDSM.16.MT88.4 R100, [R214+0x3900] ;  /* 0x00390000d664783b */ /* 0x000fe20000004200 */
[----:B------:R-:W-:Y:S02]  /*3cd0*/  ISETP.GT.AND P1, PT, R0, 0x18, PT ;  /* 0x000000180000780c */ /* 0x000fe40003f24270 */
[----:B------:R-:W-:Y:S01]  /*3ce0*/  FSEL R13, R77, -INF , P0 ;  /* 0xff8000004d0d7808 */ /* 0x000fe20000000000 */
[----:B------:R-:W-:Y:S01]  /*3cf0*/  LDSM.16.MT88.4 R84, [R212+0x3900] ;  /* 0x00390000d454783b */ /* 0x000fe20000004200 */
[----:B------:R-:W-:-:S02]  /*3d00*/  FMNMX.FTZ R3, R11, R3, !PT ;  /* 0x000000030b037209 */ /* 0x000fc40007810000 */
[----:B------:R-:W-:Y:S01]  /*3d10*/  FSEL R25, R79, -INF , P0 ;  /* 0xff8000004f197808 */ /* 0x000fe20000000000 */
[----:B------:R-:W-:Y:S01]  /*3d20*/  LDSM.16.MT88.4 R112, [R213+0x6900] ;  /* 0x00690000d570783b */ /* 0x000fe20000004200 */
[----:B------:R-:W-:Y:S02]  /*3d30*/  ISETP.GT.AND P0, PT, R0, 0x19, PT ;  /* 0x000000190000780c */ /* 0x000fe40003f04270 */
[----:B------:R-:W-:Y:S01]  /*3d40*/  FSEL R14, R72, -INF , P1 ;  /* 0xff800000480e7808 */ /* 0x000fe20000800000 */
[----:B------:R-:W0:Y:S01]  /*3d50*/  LDGDEPBAR ;  /* 0x00000000000079af */ /* 0x000e220000000000 */
        /* <DEDUP_REMOVED lines=18> */
[----:B------:R-:W-:Y:S01]  /*3e80*/  FSEL R149, R65, -INF , P0 ;  /* 0xff80000041957808 */ /* 0x000fe20000000000 */
[----:B------:R-:W-:Y:S01]  /*3e90*/  LDSM.16.MT88.4 R68, [R213+0x9100] ;  /* 0x00910000d544783b */ /* 0x000fe20000004200 */
[----:B------:R-:W-:Y:S02]  /*3ea0*/  ISETP.GT.AND P1, PT, R0, 0x30, PT ;  /* 0x000000300000780c */ /* 0x000fe40003f24270 */
[----:B------:R-:W-:-:S02]  /*3eb0*/  FMNMX.FTZ R3, R150, R3, !PT ;  /* 0x0000000396037209 */ /* 0x000fc40007810000 */
[----:B------:R-:W-:Y:S02]  /*3ec0*/  FSEL R161, R67, -INF , P0 ;  /* 0xff80000043a17808 */ /* 0x000fe40000000000 */
        /* <DEDUP_REMOVED lines=17> */
[----:B------:R-:W-:Y:S01]  /*3fe0*/  FSEL R166, R49, -INF , P0 ;  /* 0xff80000031a67808 */ /* 0x000fe20000000000 */
[----:B------:R-:W-:Y:S01]  /*3ff0*/  LDSM.16.MT88.4 R36, [R214+0x100] ;  /* 0x00010000d624783b */ /* 0x000fe20000004200 */
[----:B------:R-:W-:-:S02]  /*4000*/  ISETP.GT.AND P1, PT, R0, 0x40, PT ;  /* 0x000000400000780c */ /* 0x000fc40003f24270 */
        /* <DEDUP_REMOVED lines=8> */
[----:B------:R-:W-:Y:S02]  /*4090*/  FSEL R143, R33, -INF , P0 ;  /* 0xff800000218f7808 */ /* 0x000fe40000000000 */
[----:B------:R-:W-:Y:S02]  /*40a0*/  ISETP.GT.AND P1, PT, R0, 0x48, PT ;  /* 0x000000480000780c */ /* 0x000fe40003f24270 */
        /* <DEDUP_REMOVED lines=9> */
[----:B------:R-:W-:Y:S02]  /*4140*/  FSEL R132, R45, -INF , P0 ;  /* 0xff8000002d847808 */ /* 0x000fe40000000000 */
[----:B------:R-:W-:Y:S02]  /*4150*/  ISETP.GT.AND P0, PT, R0, 0x50, PT ;  /* 0x000000500000780c */ /* 0x000fe40003f04270 */
        /* <DEDUP_REMOVED lines=9> */
[----:B------:R-:W-:Y:S01]  /*41f0*/  ISETP.GT.AND P1, PT, R0, 0x58, PT ;  /* 0x000000580000780c */ /* 0x000fe20003f24270 */
[----:B------:R-:W-:Y:S01]  /*4200*/  LDSM.16.MT88.4 R44, [R215+0x900] ;  /* 0x00090000d72c783b */ /* 0x000fe20000004200 */
[----:B------:R-:W-:Y:S02]  /*4210*/  FSEL R155, R21, -INF , P2 ;  /* 0xff800000159b7808 */ /* 0x000fe40001000000 */
[----:B------:R-:W-:-:S02]  /*4220*/  FMNMX.FTZ R6, R162, R6, !PT ;  /* 0x00000006a2067209 */ /* 0x000fc40007810000 */
[----:B------:R-:W-:Y:S02]  /*4230*/  FMNMX.FTZ R3, R136, R3, !PT ;  /* 0x0000000388037209 */ /* 0x000fe40007810000 */
[----:B------:R-:W-:Y:S02]  /*4240*/  FSEL R135, R22, -INF , P0 ;  /* 0xff80000016877808 */ /* 0x000fe40000000000 */
[----:B------:R-:W-:Y:S02]  /*4250*/  ISETP.GT.AND P0, PT, R0, 0x59, PT ;  /* 0x000000590000780c */ /* 0x000fe40003f04270 */
[----:B-1----:R-:W-:Y:S02]  /*4260*/  FSEL R219, R40, -INF , P1 ;  /* 0xff80000028db7808 */ /* 0x002fe40000800000 */
[----:B------:R-:W-:Y:S02]  /*4270*/  FMNMX.FTZ R0, R161, R6, !PT ;  /* 0x00000006a1007209 */ /* 0x000fe40007810000 */
[----:B------:R-:W-:-:S02]  /*4280*/  FMNMX.FTZ R164, R155, R3, !PT ;  /* 0x000000039ba47209 */ /* 0x000fc40007810000 */
[----:B------:R-:W-:Y:S02]  /*4290*/  FSEL R152, R41, -INF , P0 ;  /* 0xff80000029987808 */ /* 0x000fe40000000000 */
[----:B------:R-:W-:Y:S02]  /*42a0*/  FMNMX.FTZ R0, R249, R0, !PT ;  /* 0x00000000f9007209 */ /* 0x000fe40007810000 */
[----:B------:R-:W-:Y:S02]  /*42b0*/  FMNMX.FTZ R164, R219, R164, !PT ;  /* 0x000000a4dba47209 */ /* 0x000fe40007810000 */
[----:B------:R-:W-:Y:S02]  /*42c0*/  FMNMX.FTZ R0, R250, R0, !PT ;  /* 0x00000000fa007209 */ /* 0x000fe40007810000 */
[----:B------:R-:W-:Y:S02]  /*42d0*/  FMNMX.FTZ R164, R152, R164, !PT ;  /* 0x000000a498a47209 */ /* 0x000fe40007810000 */
[----:B------:R-:W-:-:S02]  /*42e0*/  FMNMX.FTZ R0, R251, R0, !PT ;  /* 0x00000000fb007209 */ /* 0x000fc40007810000 */
[----:B------:R-:W-:Y:S01]  /*42f0*/  FSEL R145, R23, -INF , P2 ;  /* 0xff80000017917808 */ /* 0x000fe20001000000 */
[----:B------:R-:W1:Y:S01]  /*4300*/  SHFL.BFLY PT, R3, R164, 0x2, 0x1f ;  /* 0x0c401f00a4037f89 */ /* 0x000e6200000e0000 */
[----:B------:R-:W-:Y:S02]  /*4310*/  FMNMX.FTZ R0, R252, R0, !PT ;  /* 0x00000000fc007209 */ /* 0x000fe40007810000 */
[----:B--2---:R-:W-:Y:S01]  /*4320*/  FSEL R167, R42, -INF , P1 ;  /* 0xff8000002aa77808 */ /* 0x004fe20000800000 */
[----:B------:R-:W-:Y:S01]  /*4330*/  LDSM.16.MT88.4 R20, [R212+0x100] ;  /* 0x00010000d414783b */ /* 0x000fe20000004200 */
[----:B------:R-:W-:Y:S02]  /*4340*/  FMNMX.FTZ R0, R154, R0, !PT ;  /* 0x000000009a007209 */ /* 0x000fe40007810000 */
[----:B------:R-:W-:Y:S02]  /*4350*/  FSEL R216, R43, -INF , P0 ;  /* 0xff8000002bd87808 */ /* 0x000fe40000000000 */
[----:B------:R-:W-:Y:S01]  /*4360*/  FMNMX.FTZ R0, R146, R0, !PT ;  /* 0x0000000092007209 */ /* 0x000fe20007810000 */
[----:B------:R-:W-:Y:S03]  /*4370*/  LDSM.16.MT88.4 R40, [R215+0x100] ;  /* 0x00010000d728783b */ /* 0x000fe60000004200 */
[----:B------:R-:W-:-:S04]  /*4380*/  FMNMX.FTZ R0, R144, R0, !PT ;  /* 0x0000000090007209 */ /* 0x000fc80007810000 */
[----:B------:R-:W-:-:S04]  /*4390*/  FMNMX.FTZ R0, R141, R0, !PT ;  /* 0x000000008d007209 */ /* 0x000fc80007810000 */
[----:B------:R-:W-:Y:S02]  /*43a0*/  FMNMX.FTZ R0, R135, R0, !PT ;  /* 0x0000000087007209 */ /* 0x000fe40007810000 */
[----:B-1----:R-:W-:Y:S02]  /*43b0*/  FMNMX.FTZ R164, R164, R3, !PT ;  /* 0x00000003a4a47209 */ /* 0x002fe40007810000 */
        /* <DEDUP_REMOVED lines=11> */
[----:B------:R-:W1:Y:S01]  /*4470*/  SHFL.BFLY PT, R6, R3, 0x1, 0x1f ;  /* 0x0c201f0003067f89 */ /* 0x000e6200000e0000 */
[--C-:B------:R-:W-:Y:S01]  /*4480*/  FFMA.FTZ R2, R148, c[0x0][0x2d0], -R12.reuse ;  /* 0x0000b40094027a23 */ /* 0x100fe2000001080c */
        /* <DEDUP_REMOVED lines=19> */
[----:B------:R1:W-:Y:S02]  /*45c0*/  MUFU.EX2 R140, R0 ;  /* 0x00000000008c7308 */ /* 0x0003e40000000800 */
[----:B-1----:R-:W-:-:S05]  /*45d0*/  FMUL.FTZ R0, R3, c[0x0][0x2d0] ;  /* 0x0000b40003007a20 */ /* 0x002fca0000410000 */
[----:B------:R-:W-:-:S05]  /*45e0*/  FSEL R0, R0, RZ, P0 ;  /* 0x000000ff00007208 */ /* 0x000fca0000000000 */
[--C-:B------:R-:W-:Y:S02]  /*45f0*/  FFMA.FTZ R5, R17, c[0x0][0x2d0], -R0.reuse ;  /* 0x0000b40011057a23 */ /* 0x100fe40000010800 */
[--C-:B------:R-:W-:Y:S02]  /*4600*/  FFMA.FTZ R6, R16, c[0x0][0x2d0], -R0.reuse ;  /* 0x0000b40010067a23 */ /* 0x100fe40000010800 */
[----:B------:R1:W-:Y:S01]  /*4610*/  MUFU.EX2 R13, R5 ;  /* 0x00000005000d7308 */ /* 0x0003e20000000800 */
[----:B------:R-:W-:-:S07]  /*4620*/  FFMA.FTZ R4, R26, c[0x0][0x2d0], -R0 ;  /* 0x0000b4001a047a23 */ /* 0x000fce0000010800 */
[----:B------:R-:W2:Y:S01]  /*4630*/  MUFU.EX2 R72, R6 ;  /* 0x0000000600487308 */ /* 0x000ea20000000800 */
[----:B-1----:R-:W-:-:S07]  /*4640*/  FFMA.FTZ R5, R18, c[0x0][0x2d0], -R0 ;  /* 0x0000b40012057a23 */ /* 0x002fce0000010800 */
[----:B------:R1:W-:Y:S01]  /*4650*/  MUFU.EX2 R14, R4 ;  /* 0x00000004000e7308 */ /* 0x0003e20000000800 */
[----:B--2---:R-:W-:-:S07]  /*4660*/  F2FP.BF16.PACK_AB R9, R13, R72 ;  /* 0x000000480d09723e */ /* 0x004fce00000010ff */
        /* <DEDUP_REMOVED lines=31> */
[C---:B------:R-:W-:Y:S08]  /*4860*/  HMMA.16816.F32.BF16 R192, R4.reuse, R46, R16 ;  /* 0x0000002e04c0723c */ /* 0x040ff00000041810 */
[----:B------:R-:W-:Y:S01]  /*4870*/  HMMA.16816.F32.BF16 R188, R4, R56, R40 ;  /* 0x0000003804bc723c */ /* 0x000fe20000041828 */
[----:B------:R-:W2:Y:S07]  /*4880*/  LDSM.16.MT88.4 R40, [R212+0x6100] ;  /* 0x00610000d428783b */ /* 0x000eae0000004200 */
[----:B------:R-:W-:Y:S08]  /*4890*/  HMMA.16816.F32.BF16 R16, R8, R52, RZ ;  /* 0x000000340810723c */ /* 0x000ff000000418ff */
[C---:B------:R-:W-:Y:S01]  /*48a0*/  HMMA.16816.F32.BF16 R200, R4.reuse, R44, R20 ;  /* 0x0000002c04c8723c */ /* 0x040fe20000041814 */
[----:B------:R-:W3:Y:S04]  /*48b0*/  LDSM.16.MT88.4 R20, [R215+0x3100] ;  /* 0x00310000d714783b */ /* 0x000ee80000004200 */
[----:B------:R-:W-:Y:S03]  /*48c0*/  LDSM.16.MT88.4 R44, [R213+0x6100] ;  /* 0x00610000d52c783b */ /* 0x000fe60000004200 */
[C---:B------:R-:W-:Y:S01]  /*48d0*/  HMMA.16816.F32.BF16 R204, R4.reuse, R48, R28 ;  /* 0x0000003004cc723c */ /* 0x040fe2000004181c */
[----:B------:R-:W4:Y:S07]  /*48e0*/  LDSM.16.MT88.4 R48, [R215+0x6100] ;  /* 0x00610000d730783b */ /* 0x000f2e0000004200 */
[----:B------:R-:W-:Y:S07]  /*48f0*/  HMMA.16816.F32.BF16 R180, R4, R84, R16 ;  /* 0x0000005404b4723c */ /* 0x000fee0000041810 */
[----:B------:R-:W-:Y:S01]  /*4900*/  MOV R85, R88 ;  /* 0x0000005800557202 */ /* 0x000fe20000000f00 */
[----:B------:R-:W-:Y:S01]  /*4910*/  HMMA.16816.F32.BF16 R28, R8, R38, RZ ;  /* 0x00000026081c723c */ /* 0x000fe200000418ff */
[----:B------:R-:W-:-:S07]  /*4920*/  IMAD.MOV.U32 R84, RZ, RZ, R72 ;  /* 0x000000ffff547224 */ /* 0x000fce00078e0048 */
[C---:B-1----:R-:W-:Y:S08]  /*4930*/  HMMA.16816.F32.BF16 R88, R8.reuse, R24, RZ ;  /* 0x000000180858723c */ /* 0x042ff000000418ff */
[C---:B------:R-:W-:Y:S08]  /*4940*/  HMMA.16816.F32.BF16 R80, R8.reuse, R26, RZ ;  /* 0x0000001a0850723c */ /* 0x040ff000000418ff */
[----:B--2---:R-:W-:Y:S08]  /*4950*/  HMMA.16816.F32.BF16 R16, R8, R42, RZ ;  /* 0x0000002a0810723c */ /* 0x004ff000000418ff */
[----:B------:R-:W-:Y:S08]  /*4960*/  HMMA.16816.F32.BF16 R184, R4, R58, R28 ;  /* 0x0000003a04b8723c */ /* 0x000ff0000004181c */
[C---:B---3--:R-:W-:Y:S08]  /*4970*/  HMMA.16816.F32.BF16 R76, R8.reuse, R20, RZ ;  /* 0x00000014084c723c */ /* 0x048ff000000418ff */
[C---:B------:R-:W-:Y:S08]  /*4980*/  HMMA.16816.F32.BF16 R36, R8.reuse, R22, RZ ;  /* 0x000000160824723c */ /* 0x040ff000000418ff */
[C---:B------:R-:W-:Y:S08]  /*4990*/  HMMA.16816.F32.BF16 R28, R8.reuse, R32, RZ ;  /* 0x00000020081c723c */ /* 0x040ff000000418ff */
[C---:B------:R-:W-:Y:S08]  /*49a0*/  HMMA.16816.F32.BF16 R24, R8.reuse, R34, RZ ;  /* 0x000000220818723c */ /* 0x040ff000000418ff */
[C---:B------:R-:W-:Y:S08]  /*49b0*/  HMMA.16816.F32.BF16 R20, R8.reuse, R40, RZ ;  /* 0x000000280814723c */ /* 0x040ff000000418ff */
[C---:B----4-:R-:W-:Y:S08]  /*49c0*/  HMMA.16816.F32.BF16 R72, R8.reuse, R48, RZ ;  /* 0x000000300848723c */ /* 0x050ff000000418ff */
[----:B------:R-:W-:Y:S08]  /*49d0*/  HMMA.16816.F32.BF16 R56, R8, R50, RZ ;  /* 0x000000320838723c */ /* 0x000ff000000418ff */
[C---:B------:R-:W-:Y:S07]  /*49e0*/  HMMA.16816.F32.BF16 R172, R4.reuse, R86, R92 ;  /* 0x0000005604ac723c */ /* 0x040fee000004185c */
        /* <DEDUP_REMOVED lines=8> */
[----:B------:R-:W-:Y:S01]  /*4a70*/  HMMA.16816.F32.BF16 R156, R4, R110, R80 ;  /* 0x0000006e049c723c */ /* 0x000fe20000041850 */
[----:B------:R-:W-:Y:S01]  /*4a80*/  MOV R89, R147 ;  /* 0x0000009300597202 */ /* 0x000fe20000000f00 */
[----:B------:R-:W-:Y:S02]  /*4a90*/  IMAD.MOV.U32 R88, RZ, RZ, R146 ;  /* 0x000000ffff587224 */ /* 0x000fe400078e0092 */
[----:B------:R-:W-:Y:S02]  /*4aa0*/  IMAD.MOV.U32 R91, RZ, RZ, R153 ;  /* 0x000000ffff5b7224 */ /* 0x000fe400078e0099 */
[----:B------:R-:W-:Y:S01]  /*4ab0*/  IMAD.MOV.U32 R90, RZ, RZ, R152 ;  /* 0x000000ffff5a7224 */ /* 0x000fe200078e0098 */
[----:B------:R-:W-:Y:S01]  /*4ac0*/  MOV R111, R138 ;  /* 0x0000008a006f7202 */ /* 0x000fe20000000f00 */
[----:B------:R-:W-:Y:S01]  /*4ad0*/  HMMA.16816.F32.BF16 R32, R8, R44, RZ ;  /* 0x0000002c0820723c */ /* 0x000fe200000418ff */
[----:B------:R-:W-:Y:S01]  /*4ae0*/  IMAD.MOV.U32 R110, RZ, RZ, R139 ;  /* 0x000000ffff6e7224 */ /* 0x000fe200078e008b */
[----:B------:R-:W-:Y:S01]  /*4af0*/  MOV R82, R144 ;  /* 0x0000009000527202 */ /* 0x000fe20000000f00 */
[----:B------:R-:W-:-:S02]  /*4b00*/  IMAD.MOV.U32 R83, RZ, RZ, R145 ;  /* 0x000000ffff537224 */ /* 0x000fc400078e0091 */
[----:B------:R-:W-:Y:S02]  /*4b10*/  IMAD.MOV.U32 R81, RZ, RZ, R143 ;  /* 0x000000ffff517224 */ /* 0x000fe400078e008f */
[----:B------:R-:W-:Y:S01]  /*4b20*/  IMAD.MOV.U32 R80, RZ, RZ, R142 ;  /* 0x000000ffff507224 */ /* 0x000fe200078e008e */
[----:B------:R-:W-:Y:S01]  /*4b30*/  HMMA.16816.F32.BF16 R40, R8, R46, RZ ;  /* 0x0000002e0828723c */ /* 0x000fe200000418ff */
[----:B------:R-:W-:Y:S02]  /*4b40*/  IMAD.MOV.U32 R94, RZ, RZ, R134 ;  /* 0x000000ffff5e7224 */ /* 0x000fe400078e0086 */
[----:B------:R-:W-:Y:S02]  /*4b50*/  IMAD.MOV.U32 R109, RZ, RZ, R132 ;  /* 0x000000ffff6d7224 */ /* 0x000fe400078e0084 */
[----:B------:R-:W-:-:S03]  /*4b60*/  IMAD.MOV.U32 R148, RZ, RZ, R81 ;  /* 0x000000ffff947224 */ /* 0x000fc600078e0051 */
[C---:B------:R-:W-:Y:S08]  /*4b70*/  HMMA.16816.F32.BF16 R52, R8.reuse, R60, RZ ;  /* 0x0000003c0834723c */ /* 0x040ff000000418ff */
[C---:B------:R-:W-:Y:S08]  /*4b80*/  HMMA.16816.F32.BF16 R48, R8.reuse, R62, RZ ;  /* 0x0000003e0830723c */ /* 0x040ff000000418ff */
[C---:B------:R-:W-:Y:S08]  /*4b90*/  HMMA.16816.F32.BF16 R44, R8.reuse, R64, RZ ;  /* 0x00000040082c723c */ /* 0x040ff000000418ff */
[----:B------:R-:W-:Y:S08]  /*4ba0*/  HMMA.16816.F32.BF16 R60, R8, R68, RZ ;  /* 0x00000044083c723c */ /* 0x000ff000000418ff */
[----:B------:R-:W-:Y:S01]  /*4bb0*/  HMMA.16816.F32.BF16 R136, R4, R98, R16 ;  /* 0x000000620488723c */ /* 0x000fe20000041810 */
[----:B------:R-:W1:Y:S07]  /*4bc0*/  LDSM.16.MT88.4 R16, [R215+0x6900] ;  /* 0x00690000d710783b */ /* 0x000e6e0000004200 */
[C---:B------:R-:W-:Y:S08]  /*4bd0*/  HMMA.16816.F32.BF16 R64, R8.reuse, R66, RZ ;  /* 0x000000420840723c */ /* 0x040ff000000418ff */
[C---:B------:R-:W-:Y:S08]  /*4be0*/  HMMA.16816.F32.BF16 R68, R8.reuse, R70, RZ ;  /* 0x000000460844723c */ /* 0x040ff000000418ff */
[----:B------:R-:W-:Y:S01]  /*4bf0*/  HMMA.16816.F32.BF16 R116, R8, R118, RZ ;  /* 0x000000760874723c */ /* 0x000fe200000418ff */
[----:B------:R-:W2:Y:S07]  /*4c00*/  LDSM.16.MT88.4 R8, [R214+0x6900] ;  /* 0x00690000d608783b */ /* 0x000eae0000004200 */
[C---:B------:R-:W-:Y:S07]  /*4c10*/  HMMA.16816.F32.BF16 R144, R4.reuse, R106, R36 ;  /* 0x0000006a0490723c */ /* 0x040fee0000041824 */
[----:B------:R-:W-:Y:S01]  /*4c20*/  MOV R39, R141 ;  /* 0x0000008d00277202 */ /* 0x000fe20000000f00 */
[----:B------:R-:W-:Y:S01]  /*4c30*/  IMAD.MOV.U32 R38, RZ, RZ, R140 ;  /* 0x000000ffff267224 */ /* 0x000fe200078e008c */
[C---:B------:R-:W-:Y:S08]  /*4c40*/  HMMA.16816.F32.BF16 R152, R4.reuse, R104, R76 ;  /* 0x000000680498723c */ /* 0x040ff0000004184c */
        /* <DEDUP_REMOVED lines=8> */
[C---:B------:R-:W-:Y:S01]  /*4cd0*/  HMMA.16816.F32.BF16 R132, R4.reuse, R100, R28 ;  /* 0x000000640484723c */ /* 0x040fe2000004181c */
[----:B------:R2:W-:Y:S07]  /*4ce0*/  MUFU.EX2 R101, R2 ;  /* 0x0000000200657308 */ /* 0x0005ee0000000800 */
[C---:B------:R-:W-:Y:S01]  /*4cf0*/  HMMA.16816.F32.BF16 R28, R4.reuse, R102, R24 ;  /* 0x00000066041c723c */ /* 0x040fe20000041818 */
[----:B------:R-:W4:Y:S06]  /*4d00*/  LDSM.16.MT88.4 R24, [R213+0x9900] ;  /* 0x00990000d518783b */ /* 0x000f2c0000004200 */
[----:B------:R-:W-:Y:S01]  /*4d10*/  IMAD.MOV.U32 R102, RZ, RZ, R87 ;  /* 0x000000ffff667224 */ /* 0x000fe200078e0057 */
[----:B---3--:R-:W-:Y:S01]  /*4d20*/  HMMA.16816.F32.BF16 R52, R4, R20, R44 ;  /* 0x000000140434723c */ /* 0x008fe2000004182c */
[----:B--2---:R-:W-:-:S02]  /*4d30*/  FFMA.FTZ R2, R151, c[0x0][0x2d0], -R12 ;  /* 0x0000b40097027a23 */ /* 0x004fc4000001080c */
[----:B------:R-:W-:Y:S02]  /*4d40*/  IMAD.MOV.U32 R103, RZ, RZ, R84 ;  /* 0x000000ffff677224 */ /* 0x000fe400078e0054 */
[----:B------:R2:W3:Y:S01]  /*4d50*/  MUFU.EX2 R37, R2 ;  /* 0x0000000200257308 */ /* 0x0004e20000000800 */
[----:B------:R-:W-:Y:S02]  /*4d60*/  IMAD.MOV.U32 R151, RZ, RZ, R83 ;  /* 0x000000ffff977224 */ /* 0x000fe400078e0053 */
[C---:B------:R-:W-:Y:S01]  /*4d70*/  HMMA.16816.F32.BF16 R64, R4.reuse, R22, R64 ;  /* 0x000000160440723c */ /* 0x040fe20000041840 */
[----:B------:R-:W4:Y:S07]  /*4d80*/  LDSM.16.MT88.4 R20, [R214+0x9900] ;  /* 0x00990000d614783b */ /* 0x000f2e0000004200 */
[----:B------:R-:W-:Y:S01]  /*4d90*/  HMMA.16816.F32.BF16 R104, R4, R112, R32 ;  /* 0x000000700468723c */ /* 0x000fe20000041820 */
[----:B--2---:R-:W-:-:S02]  /*4da0*/  FFMA.FTZ R2, R150, c[0x0][0x2d0], -R12 ;  /* 0x0000b40096027a23 */ /* 0x004fc4000001080c */
[----:B------:R-:W-:-:S05]  /*4db0*/  IMAD.MOV.U32 R150, RZ, RZ, R88 ;  /* 0x000000ffff967224 */ /* 0x000fca00078e0058 */
[----:B-1----:R-:W-:Y:S01]  /*4dc0*/  HMMA.16816.F32.BF16 R48, R4, R8, R124 ;  /* 0x000000080430723c */ /* 0x002fe2000004187c */
[----:B------:R1:W2:Y:S01]  /*4dd0*/  MUFU.EX2 R100, R2 ;  /* 0x0000000200647308 */ /* 0x0002a20000000800 */
[----:B------:R-:W-:Y:S01]  /*4de0*/  IMAD.MOV.U32 R33, RZ, RZ, R90 ;  /* 0x000000ffff217224 */ /* 0x000fe200078e005a */
[----:B------:R-:W-:Y:S01]  /*4df0*/  MOV R35, R86 ;  /* 0x0000005600237202 */ /* 0x000fe20000000f00 */
[----:B------:R-:W-:-:S03]  /*4e00*/  IMAD.MOV.U32 R34, RZ, RZ, R91 ;  /* 0x000000ffff227224 */ /* 0x000fc600078e005b */
[----:B---3--:R-:W-:Y:S01]  /*4e10*/  MOV R126, R37 ;  /* 0x00000025007e7202 */ /* 0x008fe20000000f00 */
[----:B------:R-:W-:Y:S01]  /*4e20*/  HMMA.16816.F32.BF16 R44, R4, R10, R120 ;  /* 0x0000000a042c723c */ /* 0x000fe20000041878 */
[----:B------:R-:W3:Y:S01]  /*4e30*/  LDSM.16.MT88.4 R8, [R213+0x1100] ;  /* 0x00110000d508783b */ /* 0x000ee20000004200 */
[----:B------:R-:W-:-:S06]  /*4e40*/  IMAD.MOV.U32 R127, RZ, RZ, R38 ;  /* 0x000000ffff7f7224 */ /* 0x000fcc00078e0026 */
[C---:B----4-:R-:W-:Y:S01]  /*4e50*/  HMMA.16816.F32.BF16 R60, R4.reuse, R24, R60 ;  /* 0x00000018043c723c */ /* 0x050fe2000004183c */
[----:B-1----:R-:W-:Y:S01]  /*4e60*/  FFMA.FTZ R2, R149, c[0x0][0x2d0], -R12 ;  /* 0x0000b40095027a23 */ /* 0x002fe2000001080c */
[----:B------:R-:W-:Y:S01]  /*4e70*/  MOV R149, R89 ;  /* 0x0000005900957202 */ /* 0x000fe20000000f00 */
[----:B--2---:R-:W-:Y:S01]  /*4e80*/  IMAD.MOV.U32 R125, RZ, RZ, R100 ;  /* 0x000000ffff7d7224 */ /* 0x004fe200078e0064 */
[----:B------:R-:W-:Y:S01]  /*4e90*/  MOV R100, R85 ;  /* 0x0000005500647202 */ /* 0x000fe20000000f00 */
[----:B------:R1:W2:Y:S02]  /*4ea0*/  MUFU.EX2 R36, R2 ;  /* 0x0000000200247308 */ /* 0x0002a40000000800 */
[----:B------:R-:W-:Y:S01]  /*4eb0*/  MOV R25, R39 ;  /* 0x0000002700197202 */ /* 0x000fe20000000f00 */
[C---:B------:R-:W-:Y:S08]  /*4ec0*/  HMMA.16816.F32.BF16 R112, R4.reuse, R114, R40 ;  /* 0x000000720470723c */ /* 0x040ff00000041828 */
[----:B------:R-:W-:Y:S01]  /*4ed0*/  HMMA.16816.F32.BF16 R68, R4, R26, R68 ;  /* 0x0000001a0444723c */ /* 0x000fe20000041844 */
[----:B-1----:R-:W-:Y:S01]  /*4ee0*/  FFMA.FTZ R2, R160, c[0x0][0x2d0], -R0 ;  /* 0x0000b400a0027a23 */ /* 0x002fe20000010800 */
[----:B------:R-:W-:-:S05]  /*4ef0*/  MOV R160, R34 ;  /* 0x0000002200a07202 */ /* 0x000fca0000000f00 */
[----:B------:R-:W-:Y:S01]  /*4f00*/  IMAD.MOV.U32 R27, RZ, RZ, R80 ;  /* 0x000000ffff1b7224 */ /* 0x000fe200078e0050 */
[----:B------:R-:W-:Y:S01]  /*4f10*/  HMMA.16816.F32.BF16 R40, R4, R20, R128 ;  /* 0x000000140428723c */ /* 0x000fe20000041880 */
[----:B------:R1:W-:Y:S01]  /*4f20*/  MUFU.EX2 R32, R2 ;  /* 0x0000000200207308 */ /* 0x0003e20000000800 */
[----:B------:R-:W-:Y:S01]  /*4f30*/  MOV R26, R82 ;  /* 0x00000052001a7202 */ /* 0x000fe20000000f00 */
[----:B-1----:R-:W-:Y:S02]  /*4f40*/  FFMA.FTZ R2, R163, c[0x0][0x2d0], -R0 ;  /* 0x0000b400a3027a23 */ /* 0x002fe40000010800 */
[----:B--2---:R-:W-:-:S04]  /*4f50*/  IMAD.MOV.U32 R163, RZ, RZ, R36 ;  /* 0x000000ffffa37224 */ /* 0x004fc800078e0024 */
[----:B------:R1:W2:Y:S01]  /*4f60*/  MUFU.EX2 R124, R2 ;  /* 0x00000002007c7308 */ /* 0x0002a20000000800 */
[----:B------:R-:W-:Y:S01]  /*4f70*/  HMMA.16816.F32.BF16 R36, R4, R22, R116 ;  /* 0x000000160424723c */ /* 0x000fe20000041874 */
[----:B------:R-:W4:Y:S06]  /*4f80*/  LDSM.16.MT88.4 R20, [R215+0x1100] ;  /* 0x00110000d714783b */ /* 0x000f2c0000004200 */
[----:B------:R-:W-:Y:S02]  /*4f90*/  F2FP.BF16.PACK_AB R4, R126, R101 ;  /* 0x000000657e04723e */ /* 0x000fe400000010ff */
[----:B------:R-:W-:Y:S01]  /*4fa0*/  F2FP.BF16.PACK_AB R6, R163, R125 ;  /* 0x0000007da306723e */ /* 0x000fe200000010ff */
[----:B-1----:R-:W-:Y:S01]  /*4fb0*/  FFMA.FTZ R2, R162, c[0x0][0x2d0], -R0 ;  /* 0x0000b400a2027a23 */ /* 0x002fe20000010800 */
[----:B--2---:R-:W-:-:S03]  /*4fc0*/  F2FP.BF16.PACK_AB R5, R124, R32 ;  /* 0x000000207c05723e */ /* 0x004fc600000010ff */
[----:B------:R1:W-:Y:S02]  /*4fd0*/  MUFU.EX2 R24, R2 ;  /* 0x0000000200187308 */ /* 0x0003e40000000800 */
[----:B-1----:R-:W-:Y:S02]  /*4fe0*/  FFMA.FTZ R2, R161, c[0x0][0x2d0], -R0 ;  /* 0x0000b400a1027a23 */ /* 0x002fe40000010800 */
[----:B------:R-:W-:-:S04]  /*4ff0*/  IMAD.MOV.U32 R161, RZ, RZ, R35 ;  /* 0x000000ffffa17224 */ /* 0x000fc800078e0023 */
[----:B------:R-:W1:Y:S02]  /*5000*/  MUFU.EX2 R162, R2 ;  /* 0x0000000200a27308 */ /* 0x000e640000000800 */
[----:B-1----:R-:W-:Y:S02]  /*5010*/  F2FP.BF16.PACK_AB R7, R162, R24 ;  /* 0x00000018a207723e */ /* 0x002fe400000010ff */
[----:B------:R-:W-:-:S05]  /*5020*/  MOV R2, R94 ;  /* 0x0000005e00027202 */ /* 0x000fca0000000f00 */
[C---:B---3--:R-:W-:Y:S07]  /*5030*/  HMMA.16816.F32.BF16 R84, R4.reuse, R8, R204 ;  /* 0x000000080454723c */ /* 0x048fee00000418cc */
[----:B------:R-:W-:Y:S01]  /*5040*/  MOV R206, R101 ;  /* 0x0000006500ce7202 */ /* 0x000fe20000000f00 */
[----:B------:R-:W-:Y:S01]  /*5050*/  HMMA.16816.F32.BF16 R88, R4, R10, R196 ;  /* 0x0000000a0458723c */ /* 0x000fe200000418c4 */
[----:B------:R-:W1:Y:S01]  /*5060*/  LDSM.16.MT88.4 R8, [R212+0x4100] ;  /* 0x00410000d408783b */ /* 0x000e620000004200 */
[----:B------:R-:W-:Y:S01]  /*5070*/  IMAD.MOV.U32 R207, RZ, RZ, R110 ;  /* 0x000000ffffcf7224 */ /* 0x000fe200078e006e */
[----:B------:R-:W-:Y:S01]  /*5080*/  MOV R204, R108 ;  /* 0x0000006c00cc7202 */ /* 0x000fe20000000f00 */
[----:B------:R-:W-:-:S03]  /*5090*/  IMAD.MOV.U32 R205, RZ, RZ, R32 ;  /* 0x000000ffffcd7224 */ /* 0x000fc600078e0020 */
[----:B------:R-:W-:Y:S01]  /*50a0*/  IMAD.MOV.U32 R196, RZ, RZ, R102 ;  /* 0x000000ffffc47224 */ /* 0x000fe200078e0066 */
[C---:B------:R-:W-:Y:S01]  /*50b0*/  HMMA.16816.F32.BF16 R168, R4.reuse, R16, R168 ;  /* 0x0000001004a8723c */ /* 0x040fe200000418a8 */
[----:B------:R-:W-:Y:S01]  /*50c0*/  MOV R197, R103 ;  /* 0x0000006700c57202 */ /* 0x000fe20000000f00 */
[----:B------:R-:W-:Y:S02]  /*50d0*/  IMAD.MOV.U32 R199, RZ, RZ, R100 ;  /* 0x000000ffffc77224 */ /* 0x000fe400078e0064 */
[----:B------:R-:W-:Y:S02]  /*50e0*/  IMAD.MOV.U32 R198, RZ, RZ, R127 ;  /* 0x000000ffffc67224 */ /* 0x000fe400078e007f */
[----:B------:R-:W-:Y:S02]  /*50f0*/  IMAD.MOV.U32 R127, RZ, RZ, R33 ;  /* 0x000000ffff7f7224 */ /* 0x000fe400078e0021 */
[C---:B------:R-:W-:Y:S01]  /*5100*/  HMMA.16816.F32.BF16 R80, R4.reuse, R18, R208 ;  /* 0x000000120450723c */ /* 0x040fe200000418d0 */
[----:B------:R-:W2:Y:S04]  /*5110*/  LDSM.16.MT88.4 R16, [R214+0x1100] ;  /* 0x00110000d610783b */ /* 0x000ea80000004200 */
[----:B------:R-:W-:Y:S02]  /*5120*/  LDSM.16.MT88.4 R32, [R212+0x7100] ;  /* 0x00710000d420783b */ /* 0x000fe40000004200 */
[----:B------:R-:W-:Y:S01]  /*5130*/  IMAD.MOV.U32 R209, RZ, RZ, R92 ;  /* 0x000000ffffd17224 */ /* 0x000fe200078e005c */
[----:B----4-:R-:W-:Y:S01]  /*5140*/  HMMA.16816.F32.BF16 R100, R4, R22, R192 ;  /* 0x000000160464723c */ /* 0x010fe200000418c0 */
[----:B------:R-:W-:-:S02]  /*5150*/  IMAD.MOV.U32 R210, RZ, RZ, R93 ;  /* 0x000000ffffd27224 */ /* 0x000fc400078e005d */
[----:B------:R-:W-:Y:S02]  /*5160*/  IMAD.MOV.U32 R211, RZ, RZ, R95 ;  /* 0x000000ffffd37224 */ /* 0x000fe400078e005f */
[----:B------:R-:W-:-:S03]  /*5170*/  IMAD.MOV.U32 R208, RZ, RZ, R111 ;  /* 0x000000ffffd07224 */ /* 0x000fc600078e006f */
[C---:B------:R-:W-:Y:S01]  /*5180*/  HMMA.16816.F32.BF16 R92, R4.reuse, R20, R200 ;  /* 0x00000014045c723c */ /* 0x040fe200000418c8 */
[----:B------:R-:W3:Y:S06]  /*5190*/  LDSM.16.MT88.4 R20, [R213+0x4100] ;  /* 0x00410000d514783b */ /* 0x000eec0000004200 */
[----:B------:R-:W-:Y:S01]  /*51a0*/  IMAD.MOV.U32 R203, RZ, RZ, R109 ;  /* 0x000000ffffcb7224 */ /* 0x000fe200078e006d */
[----:B------:R-:W-:Y:S01]  /*51b0*/  MOV R202, R211 ;  /* 0x000000d300ca7202 */ /* 0x000fe20000000f00 */
[----:B-1----:R-:W-:Y:S01]  /*51c0*/  HMMA.16816.F32.BF16 R120, R4, R8, R180 ;  /* 0x000000080478723c */ /* 0x002fe200000418b4 */
[----:B------:R-:W-:Y:S01]  /*51d0*/  IMAD.MOV.U32 R201, RZ, RZ, R196 ;  /* 0x000000ffffc97224 */ /* 0x000fe200078e00c4 */
[----:B------:R-:W-:Y:S01]  /*51e0*/  MOV R196, R149 ;  /* 0x0000009500c47202 */ /* 0x000fe20000000f00 */
[----:B------:R-:W-:-:S02]  /*51f0*/  IMAD.MOV.U32 R149, RZ, RZ, R150 ;  /* 0x000000ffff957224 */ /* 0x000fc400078e0096 */
[----:B------:R-:W-:Y:S02]  /*5200*/  IMAD.MOV.U32 R200, RZ, RZ, R127 ;  /* 0x000000ffffc87224 */ /* 0x000fe400078e007f */
[----:B------:R-:W-:Y:S01]  /*5210*/  IMAD.MOV.U32 R150, RZ, RZ, R151 ;  /* 0x000000ffff967224 */ /* 0x000fe200078e0097 */
[----:B------:R-:W-:Y:S01]  /*5220*/  HMMA.16816.F32.BF16 R192, R4, R10, R172 ;  /* 0x0000000a04c0723c */ /* 0x000fe200000418ac */
[----:B------:R-:W1:Y:S01]  /*5230*/  LDSM.16.MT88.4 R8, [R214+0x4100] ;  /* 0x00410000d608783b */ /* 0x000e620000004200 */
[----:B------:R-:W-:Y:S01]  /*5240*/  MOV R151, R26 ;  /* 0x0000001a00977202 */ /* 0x000fe20000000f00 */
[----:B------:R-:W-:Y:S02]  /*5250*/  IMAD.MOV.U32 R127, RZ, RZ, R25 ;  /* 0x000000ffff7f7224 */ /* 0x000fe400078e0019 */
[----:B------:R-:W-:-:S03]  /*5260*/  IMAD.MOV.U32 R211, RZ, RZ, R162 ;  /* 0x000000ffffd37224 */ /* 0x000fc600078e00a2 */
[C---:B--2---:R-:W-:Y:S08]  /*5270*/  HMMA.16816.F32.BF16 R108, R4.reuse, R16, R188 ;  /* 0x00000010046c723c */ /* 0x044ff000000418bc */
[C---:B------:R-:W-:Y:S01]  /*5280*/  HMMA.16816.F32.BF16 R116, R4.reuse, R18, R184 ;  /* 0x000000120474723c */ /* 0x040fe200000418b8 */
[----:B------:R-:W2:Y:S07]  /*5290*/  LDSM.16.MT88.4 R16, [R215+0x4100] ;  /* 0x00410000d710783b */ /* 0x000eae0000004200 */
[C---:B---3--:R-:W-:Y:S08]  /*52a0*/  HMMA.16816.F32.BF16 R188, R4.reuse, R20, R176 ;  /* 0x0000001404bc723c */ /* 0x048ff000000418b0 */
[C---:B------:R-:W-:Y:S01]  /*52b0*/  HMMA.16816.F32.BF16 R184, R4.reuse, R22, R156 ;  /* 0x0000001604b8723c */ /* 0x040fe2000004189c */
[----:B------:R-:W3:Y:S06]  /*52c0*/  LDSM.16.MT88.4 R20, [R215+0x7100] ;  /* 0x00710000d714783b */ /* 0x000eec0000004200 */
[----:B------:R-:W-:Y:S01]  /*52d0*/  MOV R159, R204 ;  /* 0x000000cc009f7202 */ /* 0x000fe20000000f00 */
[----:B------:R-:W-:Y:S01]  /*52e0*/  IMAD.MOV.U32 R158, RZ, RZ, R197 ;  /* 0x000000ffff9e7224 */ /* 0x000fe200078e00c5 */
[----:B-1----:R-:W-:Y:S01]  /*52f0*/  HMMA.16816.F32.BF16 R176, R4, R8, R132 ;  /* 0x0000000804b0723c */ /* 0x002fe20000041884 */
[----:B------:R-:W-:Y:S01]  /*5300*/  MOV R204, R24 ;  /* 0x0000001800cc7202 */ /* 0x000fe20000000f00 */
[----:B------:R-:W-:-:S02]  /*5310*/  IMAD.MOV.U32 R197, RZ, RZ, R209 ;  /* 0x000000ffffc57224 */ /* 0x000fc400078e00d1 */
[----:B------:R-:W-:Y:S01]  /*5320*/  IMAD.MOV.U32 R209, RZ, RZ, R210 ;  /* 0x000000ffffd17224 */ /* 0x000fe200078e00d2 */
[----:B------:R-:W-:Y:S02]  /*5330*/  MOV R210, R163 ;  /* 0x000000a300d27202 */ /* 0x000fe40000000f00 */
[----:B------:R-:W-:Y:S01]  /*5340*/  IMAD.MOV.U32 R132, RZ, RZ, R27 ;  /* 0x000000ffff847224 */ /* 0x000fe200078e001b */
[----:B------:R-:W-:Y:S01]  /*5350*/  HMMA.16816.F32.BF16 R172, R4, R10, R28 ;  /* 0x0000000a04ac723c */ /* 0x000fe2000004181c */
[----:B------:R-:W1:Y:S01]  /*5360*/  LDSM.16.MT88.4 R24, [R213+0x7100] ;  /* 0x00710000d518783b */ /* 0x000e620000004200 */
[----:B------:R-:W-:Y:S01]  /*5370*/  MOV R134, R203 ;  /* 0x000000cb00867202 */ /* 0x000fe20000000f00 */
[----:B------:R-:W-:Y:S01]  /*5380*/  IMAD.MOV.U32 R203, RZ, RZ, R161 ;  /* 0x000000ffffcb7224 */ /* 0x000fe200078e00a1 */
[----:B------:R-:W-:Y:S01]  /*5390*/  MOV R135, R148 ;  /* 0x0000009400877202 */ /* 0x000fe20000000f00 */
[----:B------:R-:W-:Y:S01]  /*53a0*/  LDSM.16.MT88.4 R8, [R212+0xa100] ;  /* 0x00a10000d408783b */ /* 0x000fe20000004200 */
[----:B------:R-:W-:-:S02]  /*53b0*/  IMAD.MOV.U32 R133, RZ, RZ, R160 ;  /* 0x000000ffff857224 */ /* 0x000fc400078e00a0 */
[C---:B--2---:R-:W-:Y:S01]  /*53c0*/  HMMA.16816.F32.BF16 R128, R4.reuse, R16, R152 ;  /* 0x000000100480723c */ /* 0x044fe20000041898 */
[----:B------:R-:W-:Y:S07]  /*53d0*/  LDSM.16.MT88.4 R28, [R213+0xa100] ;  /* 0x00a10000d51c783b */ /* 0x000fee0000004200 */
[C---:B------:R-:W-:Y:S01]  /*53e0*/  HMMA.16816.F32.BF16 R180, R4.reuse, R18, R144 ;  /* 0x0000001204b4723c */ /* 0x040fe20000041890 */
[----:B------:R-:W2:Y:S07]  /*53f0*/  LDSM.16.MT88.4 R16, [R214+0x7100] ;  /* 0x00710000d610783b */ /* 0x000eae0000004200 */
[C---:B------:R-:W-:Y:S07]  /*5400*/  HMMA.16816.F32.BF16 R160, R4.reuse, R32, R140 ;  /* 0x0000002004a0723c */ /* 0x040fee000004188c */
[----:B------:R-:W-:Y:S01]  /*5410*/  IMAD.MOV.U32 R143, RZ, RZ, R158 ;  /* 0x000000ffff8f7224 */ /* 0x000fe200078e009e */
[----:B---3--:R-:W-:Y:S01]  /*5420*/  HMMA.16816.F32.BF16 R144, R4, R20, R96 ;  /* 0x000000140490723c */ /* 0x008fe20000041860 */
[----:B------:R-:W-:Y:S01]  /*5430*/  IMAD.MOV.U32 R142, RZ, RZ, R159 ;  /* 0x000000ffff8e7224 */ /* 0x000fe200078e009f */
[----:B------:R-:W-:Y:S01]  /*5440*/  MOV R141, R202 ;  /* 0x000000ca008d7202 */ /* 0x000fe20000000f00 */
[----:B------:R-:W-:-:S04]  /*5450*/  IMAD.MOV.U32 R140, RZ, RZ, R203 ;  /* 0x000000ffff8c7224 */ /* 0x000fc800078e00cb */
[----:B------:R-:W-:Y:S01]  /*5460*/  IMAD.MOV.U32 R98, RZ, RZ, R125 ;  /* 0x000000ffff627224 */ /* 0x000fe200078e007d */
[----:B------:R-:W-:Y:S01]  /*5470*/  HMMA.16816.F32.BF16 R156, R4, R34, R136 ;  /* 0x00000022049c723c */ /* 0x000fe20000041888 */
[----:B------:R-:W-:Y:S01]  /*5480*/  MOV R97, R124 ;  /* 0x0000007c00617202 */ /* 0x000fe20000000f00 */
[----:B------:R-:W-:Y:S01]  /*5490*/  IMAD.MOV.U32 R96, RZ, RZ, R126 ;  /* 0x000000ffff607224 */ /* 0x000fe200078e007e */
[----:B------:R-:W-:Y:S01]  /*54a0*/  LDSM.16.MT88.4 R32, [R212+0x4900] ;  /* 0x00490000d420783b */ /* 0x000fe20000004200 */
[----:B------:R-:W-:-:S03]  /*54b0*/  IMAD.MOV.U32 R99, RZ, RZ, R204 ;  /* 0x000000ffff637224 */ /* 0x000fc600078e00cc */
[----:B------:R-:W-:Y:S01]  /*54c0*/  IMAD.MOV.U32 R139, RZ, RZ, R196 ;  /* 0x000000ffff8b7224 */ /* 0x000fe200078e00c4 */
[----:B------:R-:W-:Y:S01]  /*54d0*/  MOV R138, R149 ;  /* 0x00000095008a7202 */ /* 0x000fe20000000f00 */
[----:B------:R-:W-:Y:S01]  /*54e0*/  IMAD.MOV.U32 R196, RZ, RZ, R150 ;  /* 0x000000ffffc47224 */ /* 0x000fe200078e0096 */
[----:B-1----:R-:W-:Y:S01]  /*54f0*/  HMMA.16816.F32.BF16 R152, R4, R26, R112 ;  /* 0x0000001a0498723c */ /* 0x002fe20000041870 */
[----:B------:R-:W-:Y:S02]  /*5500*/  IMAD.MOV.U32 R137, RZ, RZ, R151 ;  /* 0x000000ffff897224 */ /* 0x000fe400078e0097 */
[----:B------:R-:W-:-:S05]  /*5510*/  IMAD.MOV.U32 R136, RZ, RZ, R127 ;  /* 0x000000ffff887224 */ /* 0x000fca00078e007f */
[C---:B------:R-:W-:Y:S01]  /*5520*/  HMMA.16816.F32.BF16 R148, R4.reuse, R24, R104 ;  /* 0x000000180494723c */ /* 0x040fe20000041868 */
[----:B------:R-:W-:Y:S07]  /*5530*/  LDSM.16.MT88.4 R24, [R212+0x1900] ;  /* 0x00190000d418783b */ /* 0x000fee0000004200 */
[C---:B--2---:R-:W-:Y:S08]  /*5540*/  HMMA.16816.F32.BF16 R112, R4.reuse, R16, R72 ;  /* 0x000000100470723c */ /* 0x044ff00000041848 */
[C---:B------:R-:W-:Y:S01]  /*5550*/  HMMA.16816.F32.BF16 R104, R4.reuse, R18, R56 ;  /* 0x000000120468723c */ /* 0x040fe20000041838 */
[----:B------:R-:W1:Y:S06]  /*5560*/  LDSM.16.MT88.4 R16, [R214+0xa100] ;  /* 0x00a10000d610783b */ /* 0x000e6c0000004200 */
[----:B------:R-:W-:Y:S01]  /*5570*/  IMAD.MOV.U32 R58, RZ, RZ, R206 ;  /* 0x000000ffff3a7224 */ /* 0x000fe200078e00ce */
[----:B------:R-:W-:Y:S01]  /*5580*/  HMMA.16816.F32.BF16 R124, R4, R22, R76 ;  /* 0x00000016047c723c */ /* 0x000fe2000004184c */
[----:B------:R-:W-:Y:S01]  /*5590*/  MOV R56, R208 ;  /* 0x000000d000387202 */ /* 0x000fe20000000f00 */
[----:B------:R-:W-:Y:S01]  /*55a0*/  IMAD.MOV.U32 R57, RZ, RZ, R207 ;  /* 0x000000ffff397224 */ /* 0x000fe200078e00cf */
[----:B------:R-:W-:Y:S01]  /*55b0*/  LDSM.16.MT88.4 R20, [R213+0x1900] ;  /* 0x00190000d514783b */ /* 0x000fe20000004200 */
[----:B------:R-:W-:-:S04]  /*55c0*/  MOV R59, R205 ;  /* 0x000000cd003b7202 */ /* 0x000fc80000000f00 */
[C---:B------:R-:W-:Y:S08]  /*55d0*/  HMMA.16816.F32.BF16 R76, R4.reuse, R8, R52 ;  /* 0x00000008044c723c */ /* 0x040ff00000041834 */
[C---:B------:R-:W-:Y:S01]  /*55e0*/  HMMA.16816.F32.BF16 R72, R4.reuse, R10, R64 ;  /* 0x0000000a0448723c */ /* 0x040fe20000041840 */
[----:B------:R-:W2:Y:S06]  /*55f0*/  LDSM.16.MT88.4 R8, [R215+0xa100] ;  /* 0x00a10000d708783b */ /* 0x000eac0000004200 */
[----:B------:R-:W-:Y:S01]  /*5600*/  IMAD.MOV.U32 R66, RZ, RZ, R2 ;  /* 0x000000ffff427224 */ /* 0x000fe200078e0002 */
[----:B------:R-:W-:Y:S01]  /*5610*/  HMMA.16816.F32.BF16 R60, R4, R28, R60 ;  /* 0x0000001c043c723c */ /* 0x000fe2000004183c */
[----:B------:R-:W-:Y:S01]  /*5620*/  FFMA.FTZ R2, R248, c[0x0][0x2d0], -R12 ;  /* 0x0000b400f8027a23 */ /* 0x000fe2000001080c */
[----:B------:R-:W-:Y:S01]  /*5630*/  MOV R248, R99 ;  /* 0x0000006300f87202 */ /* 0x000fe20000000f00 */
[----:B------:R-:W-:-:S02]  /*5640*/  IMAD.MOV.U32 R67, RZ, RZ, R209 ;  /* 0x000000ffff437224 */ /* 0x000fc400078e00d1 */
[----:B------:R3:W-:Y:S03]  /*5650*/  MUFU.EX2 R206, R2 ;  /* 0x0000000200ce7308 */ /* 0x0007e60000000800 */
[C---:B------:R-:W-:Y:S01]  /*5660*/  HMMA.16816.F32.BF16 R68, R4.reuse, R30, R68 ;  /* 0x0000001e0444723c */ /* 0x040fe20000041844 */
[----:B------:R-:W-:Y:S07]  /*5670*/  LDSM.16.MT88.4 R28, [R213+0x7900] ;  /* 0x00790000d51c783b */ /* 0x000fee0000004200 */
[----:B-1----:R-:W-:Y:S01]  /*5680*/  HMMA.16816.F32.BF16 R40, R4, R16, R40 ;  /* 0x000000100428723c */ /* 0x002fe20000041828 */
[----:B---3--:R-:W-:-:S02]  /*5690*/  FFMA.FTZ R2, R246, c[0x0][0x2d0], -R12 ;  /* 0x0000b400f6027a23 */ /* 0x008fc4000001080c */
[----:B------:R-:W-:-:S05]  /*56a0*/  IMAD.MOV.U32 R246, RZ, RZ, R98 ;  /* 0x000000fffff67224 */ /* 0x000fca00078e0062 */
[C---:B------:R-:W-:Y:S01]  /*56b0*/  HMMA.16816.F32.BF16 R36, R4.reuse, R18, R36 ;  /* 0x000000120424723c */ /* 0x040fe20000041824 */
[----:B------:R1:W3:Y:S01]  /*56c0*/  MUFU.EX2 R209, R2 ;  /* 0x0000000200d17308 */ /* 0x0002e20000000800 */
[----:B------:R-:W4:Y:S06]  /*56d0*/  LDSM.16.MT88.4 R16, [R215+0x1900] ;  /* 0x00190000d710783b */ /* 0x000f2c0000004200 */
[----:B--2---:R-:W-:Y:S01]  /*56e0*/  HMMA.16816.F32.BF16 R48, R4, R8, R48 ;  /* 0x000000080430723c */ /* 0x004fe20000041830 */
[----:B-1----:R-:W-:-:S07]  /*56f0*/  FFMA.FTZ R2, R165, c[0x0][0x2d0], -R12 ;  /* 0x0000b400a5027a23 */ /* 0x002fce000001080c */
[----:B------:R-:W-:Y:S01]  /*5700*/  HMMA.16816.F32.BF16 R44, R4, R10, R44 ;  /* 0x0000000a042c723c */ /* 0x000fe2000004182c */
[----:B------:R-:W1:Y:S01]  /*5710*/  LDSM.16.MT88.4 R8, [R214+0x1900] ;  /* 0x00190000d608783b */ /* 0x000e620000004200 */
[----:B------:R-:W-:Y:S01]  /*5720*/  IMAD.MOV.U32 R165, RZ, RZ, R139 ;  /* 0x000000ffffa57224 */ /* 0x000fe200078e008b */
[----:B------:R2:W-:Y:S04]  /*5730*/  MUFU.EX2 R208, R2 ;  /* 0x0000000200d07308 */ /* 0x0005e80000000800 */
[----:B------:R-:W-:Y:S02]  /*5740*/  FFMA.FTZ R4, R251, c[0x0][0x2d0], -R0 ;  /* 0x0000b400fb047a23 */ /* 0x000fe40000010800 */
[----:B------:R-:W-:Y:S02]  /*5750*/  IMAD.MOV.U32 R251, RZ, RZ, R59 ;  /* 0x000000fffffb7224 */ /* 0x000fe400078e003b */
[----:B------:R3:W-:Y:S01]  /*5760*/  MUFU.EX2 R202, R4 ;  /* 0x0000000400ca7308 */ /* 0x0007e20000000800 */
[----:B--2---:R-:W-:Y:S01]  /*5770*/  FFMA.FTZ R2, R166, c[0x0][0x2d0], -R12 ;  /* 0x0000b400a6027a23 */ /* 0x004fe2000001080c */
[----:B------:R-:W-:-:S06]  /*5780*/  MOV R166, R141 ;  /* 0x0000008d00a67202 */ /* 0x000fcc0000000f00 */
[----:B------:R2:W2:Y:S01]  /*5790*/  MUFU.EX2 R207, R2 ;  /* 0x0000000200cf7308 */ /* 0x0004a20000000800 */
[----:B---3--:R-:W-:Y:S01]  /*57a0*/  F2FP.BF16.PACK_AB R4, R209, R206 ;  /* 0x000000ced104723e */ /* 0x008fe200000010ff */
[----:B--2---:R-:W-:Y:S01]  /*57b0*/  FFMA.FTZ R2, R249, c[0x0][0x2d0], -R0 ;  /* 0x0000b400f9027a23 */ /* 0x004fe20000010800 */
[----:B------:R-:W-:Y:S01]  /*57c0*/  F2FP.BF16.PACK_AB R6, R207, R208 ;  /* 0x000000d0cf06723e */ /* 0x000fe200000010ff */
[----:B------:R-:W-:-:S04]  /*57d0*/  IMAD.MOV.U32 R249, RZ, RZ, R97 ;  /* 0x000000fffff97224 */ /* 0x000fc800078e0061 */
[----:B------:R2:W-:Y:S02]  /*57e0*/  MUFU.EX2 R205, R2 ;  /* 0x0000000200cd7308 */ /* 0x0005e40000000800 */
[----:B--2---:R-:W-:Y:S01]  /*57f0*/  FFMA.FTZ R2, R250, c[0x0][0x2d0], -R0 ;  /* 0x0000b400fa027a23 */ /* 0x004fe20000010800 */
[----:B------:R-:W-:-:S05]  /*5800*/  MOV R250, R96 ;  /* 0x0000006000fa7202 */ /* 0x000fca0000000f00 */
[----:B------:R2:W3:Y:S02]  /*5810*/  MUFU.EX2 R204, R2 ;  /* 0x0000000200cc7308 */ /* 0x0004e40000000800 */
[----:B--2---:R-:W-:Y:S01]  /*5820*/  FFMA.FTZ R2, R252, c[0x0][0x2d0], -R0 ;  /* 0x0000b400fc027a23 */ /* 0x004fe20000010800 */
[----:B---3--:R-:W-:Y:S01]  /*5830*/  F2FP.BF16.PACK_AB R5, R204, R205 ;  /* 0x000000cdcc05723e */ /* 0x008fe200000010ff */
[----:B------:R-:W-:-:S04]  /*5840*/  IMAD.MOV.U32 R252, RZ, RZ, R58 ;  /* 0x000000fffffc7224 */ /* 0x000fc800078e003a */
[----:B------:R-:W2:Y:S02]  /*5850*/  MUFU.EX2 R203, R2 ;  /* 0x0000000200cb7308 */ /* 0x000ea40000000800 */
[----:B--2---:R-:W-:Y:S01]  /*5860*/  F2FP.BF16.PACK_AB R7, R203, R202 ;  /* 0x000000cacb07723e */ /* 0x004fe200000010ff */
[----:B------:R-:W-:-:S04]  /*5870*/  IMAD.MOV.U32 R2, RZ, RZ, R142 ;  /* 0x000000ffff027224 */ /* 0x000fc800078e008e */
[----:B------:R-:W-:Y:S02]  /*5880*/  FFMA.FTZ R2, R2, c[0x0][0x2d0], -R12 ;  /* 0x0000b40002027a23 */ /* 0x000fe4000001080c */
[C---:B------:R-:W-:Y:S07]  /*5890*/  HMMA.16816.F32.BF16 R52, R4.reuse, R26, R80 ;  /* 0x0000001a0434723c */ /* 0x040fee0000041850 */
[----:B------:R-:W-:Y:S01]  /*58a0*/  MOV R83, R66 ;  /* 0x0000004200537202 */ /* 0x000fe20000000f00 */
[----:B------:R-:W-:Y:S01]  /*58b0*/  IMAD.MOV.U32 R82, RZ, RZ, R67 ;  /* 0x000000ffff527224 */ /* 0x000fe200078e0043 */
[----:B------:R-:W-:Y:S01]  /*58c0*/  MOV R80, R57 ;  /* 0x0000003900507202 */ /* 0x000fe20000000f00 */
[----:B------:R-:W-:Y:S01]  /*58d0*/  IMAD.MOV.U32 R81, RZ, RZ, R56 ;  /* 0x000000ffff517224 */ /* 0x000fe200078e0038 */
[C---:B------:R-:W-:Y:S08]  /*58e0*/  HMMA.16816.F32.BF16 R64, R4.reuse, R22, R88 ;  /* 0x000000160440723c */ /* 0x040ff00000041858 */
[C---:B------:R-:W-:Y:S01]  /*58f0*/  HMMA.16816.F32.BF16 R56, R4.reuse, R20, R84 ;  /* 0x000000140438723c */ /* 0x040fe20000041854 */
[----:B------:R-:W-:Y:S07]  /*5900*/  LDSM.16.MT88.4 R20, [R215+0x4900] ;  /* 0x00490000d714783b */ /* 0x000fee0000004200 */
[C---:B----4-:R-:W-:Y:S08]  /*5910*/  HMMA.16816.F32.BF16 R84, R4.reuse, R16, R92 ;  /* 0x000000100454723c */ /* 0x050ff0000004185c */
[C---:B------:R-:W-:Y:S01]  /*5920*/  HMMA.16816.F32.BF16 R88, R4.reuse, R18, R100 ;  /* 0x000000120458723c */ /* 0x040fe20000041864 */
[----:B------:R-:W2:Y:S07]  /*5930*/  LDSM.16.MT88.4 R16, [R214+0x4900] ;  /* 0x00490000d610783b */ /* 0x000eae0000004200 */
[C---:B------:R-:W-:Y:S01]  /*5940*/  HMMA.16816.F32.BF16 R168, R4.reuse, R24, R168 ;  /* 0x0000001804a8723c */ /* 0x040fe200000418a8 */
[----:B------:R-:W3:Y:S07]  /*5950*/  LDSM.16.MT88.4 R24, [R213+0x4900] ;  /* 0x00490000d518783b */ /* 0x000eee0000004200 */
[C---:B-1----:R-:W-:Y:S08]  /*5960*/  HMMA.16816.F32.BF16 R92, R4.reuse, R8, R108 ;  /* 0x00000008045c723c */ /* 0x042ff0000004186c */
[C---:B------:R-:W-:Y:S01]  /*5970*/  HMMA.16816.F32.BF16 R96, R4.reuse, R10, R116 ;  /* 0x0000000a0460723c */ /* 0x040fe20000041874 */
[----:B------:R-:W1:Y:S07]  /*5980*/  LDSM.16.MT88.4 R8, [R212+0x7900] ;  /* 0x00790000d408783b */ /* 0x000e6e0000004200 */
[C---:B------:R-:W-:Y:S07]  /*5990*/  HMMA.16816.F32.BF16 R100, R4.reuse, R32, R120 ;  /* 0x000000200464723c */ /* 0x040fee0000041878 */
[----:B------:R-:W-:Y:S01]  /*59a0*/  IMAD.MOV.U32 R33, RZ, RZ, R136 ;  /* 0x000000ffff217224 */ /* 0x000fe200078e0088 */
[----:B------:R-:W-:Y:S01]  /*59b0*/  HMMA.16816.F32.BF16 R108, R4, R34, R192 ;  /* 0x00000022046c723c */ /* 0x000fe200000418c0 */
[----:B------:R-:W-:-:S06]  /*59c0*/  IMAD.MOV.U32 R32, RZ, RZ, R143 ;  /* 0x000000ffff207224 */ /* 0x000fcc00078e008f */
[----:B------:R-:W-:Y:S01]  /*59d0*/  IMAD.MOV.U32 R194, RZ, RZ, R137 ;  /* 0x000000ffffc27224 */ /* 0x000fe200078e0089 */
[----:B------:R-:W-:Y:S01]  /*59e0*/  MOV R193, R138 ;  /* 0x0000008a00c17202 */ /* 0x000fe20000000f00 */
[----:B------:R-:W-:Y:S01]  /*59f0*/  IMAD.MOV.U32 R192, RZ, RZ, R140 ;  /* 0x000000ffffc07224 */ /* 0x000fe200078e008c */
[----:B--2---:R-:W-:Y:S01]  /*5a00*/  HMMA.16816.F32.BF16 R136, R4, R16, R176 ;  /* 0x000000100488723c */ /* 0x004fe200000418b0 */
[----:B------:R-:W-:Y:S01]  /*5a10*/  MOV R195, R132 ;  /* 0x0000008400c37202 */ /* 0x000fe20000000f00 */
[----:B------:R-:W-:Y:S02]  /*5a20*/  IMAD.MOV.U32 R34, RZ, RZ, R133 ;  /* 0x000000ffff227224 */ /* 0x000fe400078e0085 */
[----:B------:R-:W-:-:S04]  /*5a30*/  IMAD.MOV.U32 R35, RZ, RZ, R134 ;  /* 0x000000ffff237224 */ /* 0x000fc800078e0086 */
[C---:B------:R-:W-:Y:S01]  /*5a40*/  HMMA.16816.F32.BF16 R140, R4.reuse, R18, R172 ;  /* 0x00000012048c723c */ /* 0x040fe200000418ac */
[----:B------:R-:W2:Y:S07]  /*5a50*/  LDSM.16.MT88.4 R16, [R215+0x7900] ;  /* 0x00790000d710783b */ /* 0x000eae0000004200 */
[C---:B---3--:R-:W-:Y:S07]  /*5a60*/  HMMA.16816.F32.BF16 R116, R4.reuse, R24, R188 ;  /* 0x000000180474723c */ /* 0x048fee00000418bc */
[----:B------:R-:W-:Y:S01]  /*5a70*/  MOV R25, R135 ;  /* 0x0000008700197202 */ /* 0x000fe20000000f00 */
[C---:B------:R-:W-:Y:S08]  /*5a80*/  HMMA.16816.F32.BF16 R120, R4.reuse, R26, R184 ;  /* 0x0000001a0478723c */ /* 0x040ff000000418b8 */
[C---:B-1----:R-:W-:Y:S08]  /*5a90*/  HMMA.16816.F32.BF16 R184, R4.reuse, R8, R160 ;  /* 0x0000000804b8723c */ /* 0x042ff000000418a0 */
[C---:B------:R-:W-:Y:S01]  /*5aa0*/  HMMA.16816.F32.BF16 R188, R4.reuse, R10, R156 ;  /* 0x0000000a04bc723c */ /* 0x040fe2000004189c */
[----:B------:R-:W1:Y:S07]  /*5ab0*/  LDSM.16.MT88.4 R8, [R214+0x7900] ;  /* 0x00790000d608783b */ /* 0x000e6e0000004200 */
[C---:B------:R-:W-:Y:S08]  /*5ac0*/  HMMA.16816.F32.BF16 R132, R4.reuse, R22, R180 ;  /* 0x000000160484723c */ /* 0x040ff000000418b4 */
[C---:B------:R-:W-:Y:S07]  /*5ad0*/  HMMA.16816.F32.BF16 R180, R4.reuse, R28, R148 ;  /* 0x0000001c04b4723c */ /* 0x040fee0000041894 */
[----:B------:R-:W-:Y:S01]  /*5ae0*/  IMAD.MOV.U32 R29, RZ, RZ, R25 ;  /* 0x000000ffff1d7224 */ /* 0x000fe200078e0019 */
[----:B------:R-:W-:Y:S01]  /*5af0*/  HMMA.16816.F32.BF16 R128, R4, R20, R128 ;  /* 0x000000140480723c */ /* 0x000fe20000041880 */
[----:B------:R-:W3:Y:S01]  /*5b00*/  LDSM.16.MT88.4 R20, [R212+0xa900] ;  /* 0x00a90000d414783b */ /* 0x000ee20000004200 */
[----:B------:R-:W-:-:S02]  /*5b10*/  IMAD.MOV.U32 R28, RZ, RZ, R194 ;  /* 0x000000ffff1c7224 */ /* 0x000fc400078e00c2 */
[----:B------:R-:W-:Y:S01]  /*5b20*/  IMAD.MOV.U32 R194, RZ, RZ, R221 ;  /* 0x000000ffffc27224 */ /* 0x000fe200078e00dd */
[----:B------:R-:W-:Y:S03]  /*5b30*/  LDSM.16.MT88.4 R24, [R213+0xa900] ;  /* 0x00a90000d518783b */ /* 0x000fe60000004200 */
[C---:B--2---:R-:W-:Y:S01]  /*5b40*/  HMMA.16816.F32.BF16 R148, R4.reuse, R16, R144 ;  /* 0x000000100494723c */ /* 0x044fe20000041890 */
[----:B------:R2:W5:Y:S06]  /*5b50*/  LDL.LU R221, [R1+0x50] ;  /* 0x0000500001dd7983 */ /* 0x00056c0000300800 */
[----:B------:R-:W-:Y:S01]  /*5b60*/  IMAD.MOV.U32 R145, RZ, RZ, R29 ;  /* 0x000000ffff917224 */ /* 0x000fe200078e001d */
[----:B------:R-:W-:Y:S01]  /*5b70*/  HMMA.16816.F32.BF16 R176, R4, R30, R152 ;  /* 0x0000001e04b0723c */ /* 0x000fe20000041898 */
[----:B------:R-:W-:Y:S01]  /*5b80*/  IMAD.MOV.U32 R147, RZ, RZ, R35 ;  /* 0x000000ffff937224 */ /* 0x000fe200078e0023 */
[----:B------:R-:W-:Y:S01]  /*5b90*/  MOV R146, R34 ;  /* 0x0000002200927202 */ /* 0x000fe20000000f00 */
[----:B------:R-:W-:Y:S01]  /*5ba0*/  IMAD.MOV.U32 R29, RZ, RZ, R33 ;  /* 0x000000ffff1d7224 */ /* 0x000fe200078e0021 */
[----:B------:R-:W-:Y:S01]  /*5bb0*/  MOV R34, R80 ;  /* 0x0000005000227202 */ /* 0x000fe20000000f00 */
[----:B------:R-:W-:-:S02]  /*5bc0*/  IMAD.MOV.U32 R35, RZ, RZ, R81 ;  /* 0x000000ffff237224 */ /* 0x000fc400078e0051 */
[----:B------:R-:W-:Y:S01]  /*5bd0*/  MOV R31, R193 ;  /* 0x000000c1001f7202 */ /* 0x000fe20000000f00 */
[----:B------:R-:W-:Y:S01]  /*5be0*/  IMAD.MOV.U32 R193, RZ, RZ, R198 ;  /* 0x000000ffffc17224 */ /* 0x000fe200078e00c6 */
[----:B-1----:R-:W-:Y:S01]  /*5bf0*/  HMMA.16816.F32.BF16 R160, R4, R8, R112 ;  /* 0x0000000804a0723c */ /* 0x002fe20000041870 */
[----:B------:R1:W-:Y:S01]  /*5c00*/  MUFU.EX2 R198, R2 ;  /* 0x0000000200c67308 */ /* 0x0003e20000000800 */
[----:B------:R-:W-:Y:S01]  /*5c10*/  IMAD.MOV.U32 R30, RZ, RZ, R192 ;  /* 0x000000ffff1e7224 */ /* 0x000fe200078e00c0 */
[----:B------:R-:W-:Y:S01]  /*5c20*/  MOV R192, R83 ;  /* 0x0000005300c07202 */ /* 0x000fe20000000f00 */
[----:B------:R-:W-:Y:S01]  /*5c30*/  IMAD.MOV.U32 R33, RZ, RZ, R82 ;  /* 0x000000ffff217224 */ /* 0x000fe200078e0052 */
[----:B------:R-:W-:-:S03]  /*5c40*/  MOV R144, R146 ;  /* 0x0000009200907202 */ /* 0x000fc60000000f00 */
[----:B------:R-:W-:Y:S01]  /*5c50*/  HMMA.16816.F32.BF16 R156, R4, R10, R104 ;  /* 0x0000000a049c723c */ /* 0x000fe20000041868 */
[----:B------:R-:W4:Y:S01]  /*5c60*/  LDSM.16.MT88.4 R8, [R215+0xa900] ;  /* 0x00a90000d708783b */ /* 0x000f220000004200 */
[----:B------:R-:W-:-:S06]  /*5c70*/  IMAD.MOV.U32 R146, RZ, RZ, R30 ;  /* 0x000000ffff927224 */ /* 0x000fcc00078e001e */
[C---:B------:R-:W-:Y:S01]  /*5c80*/  HMMA.16816.F32.BF16 R172, R4.reuse, R18, R124 ;  /* 0x0000001204ac723c */ /* 0x040fe2000004187c */
[----:B-1----:R-:W-:Y:S02]  /*5c90*/  FFMA.FTZ R2, R145, c[0x0][0x2d0], -R12 ;  /* 0x0000b40091027a23 */ /* 0x002fe4000001080c */
[----:B------:R-:W-:Y:S01]  /*5ca0*/  IMAD.MOV.U32 R145, RZ, RZ, R147 ;  /* 0x000000ffff917224 */ /* 0x000fe200078e0093 */
[----:B------:R-:W-:Y:S01]  /*5cb0*/  MOV R147, R31 ;  /* 0x0000001f00937202 */ /* 0x000fe20000000f00 */
        /* <DEDUP_REMOVED lines=8> */
[----:B---3--:R-:W-:Y:S01]  /*5d40*/  HMMA.16816.F32.BF16 R152, R4, R20, R76 ;  /* 0x000000140498723c */ /* 0x008fe2000004184c */
[----:B------:R-:W-:Y:S01]  /*5d50*/  IMAD.MOV.U32 R145, RZ, RZ, R147 ;  /* 0x000000ffff917224 */ /* 0x000fe200078e0093 */
[----:B------:R1:W3:Y:S01]  /*5d60*/  MUFU.EX2 R199, R2 ;  /* 0x0000000200c77308 */ /* 0x0002e20000000800 */
[----:B------:R-:W-:Y:S01]  /*5d70*/  IMAD.MOV.U32 R147, RZ, RZ, R31 ;  /* 0x000000ffff937224 */ /* 0x000fe200078e001f */
[----:B------:R-:W-:Y:S01]  /*5d80*/  MOV R31, R29 ;  /* 0x0000001d001f7202 */ /* 0x000fe20000000f00 */
[----:B------:R-:W-:-:S02]  /*5d90*/  IMAD.MOV.U32 R34, RZ, RZ, R192 ;  /* 0x000000ffff227224 */ /* 0x000fc400078e00c0 */
[----:B------:R-:W-:Y:S01]  /*5da0*/  IMAD.MOV.U32 R192, RZ, RZ, R194 ;  /* 0x000000ffffc07224 */ /* 0x000fe200078e00c2 */
[----:B------:R-:W-:Y:S01]  /*5db0*/  MOV R194, R32 ;  /* 0x0000002000c27202 */ /* 0x000fe20000000f00 */
[----:B------:R-:W-:Y:S01]  /*5dc0*/  IMAD.MOV.U32 R29, RZ, RZ, R35 ;  /* 0x000000ffff1d7224 */ /* 0x000fe200078e0023 */
[C---:B------:R-:W-:Y:S01]  /*5dd0*/  HMMA.16816.F32.BF16 R112, R4.reuse, R22, R72 ;  /* 0x000000160470723c */ /* 0x040fe20000041848 */
[----:B------:R-:W-:Y:S01]  /*5de0*/  IMAD.MOV.U32 R35, RZ, RZ, R193 ;  /* 0x000000ffff237224 */ /* 0x000fe200078e00c1 */
[----:B------:R-:W-:Y:S01]  /*5df0*/  MOV R193, R195 ;  /* 0x000000c300c17202 */ /* 0x000fe20000000f00 */
[----:B------:R-:W-:Y:S01]  /*5e00*/  IMAD.MOV.U32 R32, RZ, RZ, R220 ;  /* 0x000000ffff207224 */ /* 0x000fe200078e00dc */
[----:B------:R-:W-:Y:S01]  /*5e10*/  MOV R195, R200 ;  /* 0x000000c800c37202 */ /* 0x000fe20000000f00 */
[----:B------:R-:W2:Y:S01]  /*5e20*/  LDSM.16.MT88.4 R20, [R214+0xa900] ;  /* 0x00a90000d614783b */ /* 0x000ea20000004200 */
[----:B-1----:R-:W-:Y:S02]  /*5e30*/  FFMA.FTZ R2, R144, c[0x0][0x2d0], -R12 ;  /* 0x0000b40090027a23 */ /* 0x002fe4000001080c */
[C---:B----4-:R-:W-:Y:S01]  /*5e40*/  HMMA.16816.F32.BF16 R72, R4.reuse, R8, R48 ;  /* 0x000000080448723c */ /* 0x050fe20000041830 */
[----:B------:R-:W-:Y:S01]  /*5e50*/  IMAD.MOV.U32 R144, RZ, RZ, R146 ;  /* 0x000000ffff907224 */ /* 0x000fe200078e0092 */
[----:B------:R-:W-:Y:S01]  /*5e60*/  MOV R146, R30 ;  /* 0x0000001e00927202 */ /* 0x000fe20000000f00 */
[----:B------:R-:W-:Y:S01]  /*5e70*/  IMAD.MOV.U32 R30, RZ, RZ, R28 ;  /* 0x000000ffff1e7224 */ /* 0x000fe200078e001c */
[----:B------:R1:W-:Y:S01]  /*5e80*/  MUFU.EX2 R200, R2 ;  /* 0x0000000200c87308 */ /* 0x0003e20000000800 */
[----:B------:R-:W-:Y:S01]  /*5e90*/  IMAD.MOV.U32 R28, RZ, RZ, R34 ;  /* 0x000000ffff1c7224 */ /* 0x000fe200078e0022 */
[----:B------:R-:W-:Y:S01]  /*5ea0*/  MOV R34, R192 ;  /* 0x000000c000227202 */ /* 0x000fe20000000f00 */
[----:B------:R-:W-:Y:S01]  /*5eb0*/  IMAD.MOV.U32 R192, RZ, RZ, R194 ;  /* 0x000000ffffc07224 */ /* 0x000fe200078e00c2 */
[----:B------:R-:W-:Y:S01]  /*5ec0*/  MOV R16, R144 ;  /* 0x0000009000107202 */ /* 0x000fe20000000f00 */
[----:B------:R-:W-:Y:S01]  /*5ed0*/  IMAD.MOV.U32 R194, RZ, RZ, R32 ;  /* 0x000000ffffc27224 */ /* 0x000fe200078e0020 */
[----:B------:R-:W-:Y:S01]  /*5ee0*/  MOV R144, R146 ;  /* 0x0000009200907202 */ /* 0x000fe20000000f00 */
[----:B------:R-:W-:Y:S01]  /*5ef0*/  HMMA.16816.F32.BF16 R44, R4, R10, R44 ;  /* 0x0000000a042c723c */ /* 0x000fe2000004182c */
[----:B------:R-:W-:Y:S01]  /*5f00*/  MOV R146, R30 ;  /* 0x0000001e00927202 */ /* 0x000fe20000000f00 */
[----:B------:R-:W-:Y:S01]  /*5f10*/  LDSM.16.MT88.4 R8, [R213+0x2100] ;  /* 0x00210000d508783b */ /* 0x000fe20000004200 */
[----:B------:R-:W-:Y:S01]  /*5f20*/  MOV R30, R28 ;  /* 0x0000001c001e7202 */ /* 0x000fe20000000f00 */
[----:B------:R-:W-:-:S02]  /*5f30*/  UIADD3 UR15, UR6, -0x2, URZ ;  /* 0xfffffffe060f7890 */ /* 0x000fc4000fffe03f */
[----:B------:R4:W5:Y:S02]  /*5f40*/  LDL.LU R220, [R1+0x4c] ;  /* 0x00004c0001dc7983 */ /* 0x0009640000300800 */
[----:B------:R-:W-:Y:S01]  /*5f50*/  HMMA.16816.F32.BF16 R104, R4, R24, R60 ;  /* 0x000000180468723c */ /* 0x000fe2000004183c */
[----:B-1----:R-:W-:Y:S02]  /*5f60*/  FFMA.FTZ R2, R17, c[0x0][0x2d0], -R12 ;  /* 0x0000b40011027a23 */ /* 0x002fe4000001080c */
[----:B------:R-:W-:Y:S02]  /*5f70*/  IMAD.MOV.U32 R17, RZ, RZ, R145 ;  /* 0x000000ffff117224 */ /* 0x000fe400078e0091 */
        /* <DEDUP_REMOVED lines=10> */
[----:B------:R1:W1:Y:S01]  /*6020*/  MUFU.EX2 R201, R2 ;  /* 0x0000000200c97308 */ /* 0x0002620000000800 */
[----:B------:R-:W-:-:S02]  /*6030*/  MOV R144, R30 ;  /* 0x0000001e00907202 */ /* 0x000fc40000000f00 */
        /* <DEDUP_REMOVED lines=10> */
[----:B-1----:R-:W-:-:S02]  /*60e0*/  FFMA.FTZ R2, R16, c[0x0][0x2d0], -R0 ;  /* 0x0000b40010027a23 */ /* 0x002fc40000010800 */
[----:B------:R-:W-:Y:S01]  /*60f0*/  IMAD.MOV.U32 R35, RZ, RZ, R166 ;  /* 0x000000ffff237224 */ /* 0x000fe200078e00a6 */
[----:B------:R-:W-:Y:S01]  /*6100*/  MOV R124, R126 ;  /* 0x0000007e007c7202 */ /* 0x000fe20000000f00 */
[----:B------:R1:W-:Y:S01]  /*6110*/  MUFU.EX2 R197, R2 ;  /* 0x0000000200c57308 */ /* 0x0003e20000000800 */
[----:B------:R-:W-:Y:S01]  /*6120*/  IMAD.MOV.U32 R166, RZ, RZ, R217 ;  /* 0x000000ffffa67224 */ /* 0x000fe200078e00d9 */
[----:B------:R-:W-:Y:S01]  /*6130*/  MOV R126, R144 ;  /* 0x00000090007e7202 */ /* 0x000fe20000000f00 */
[----:B------:R-:W2:Y:S01]  /*6140*/  LDSM.16.MT88.4 R16, [R212+0x2100] ;  /* 0x00210000d410783b */ /* 0x000ea20000004200 */
[----:B------:R-:W-:Y:S02]  /*6150*/  MOV R144, R30 ;  /* 0x0000001e00907202 */ /* 0x000fe40000000f00 */
[----:B------:R-:W-:Y:S02]  /*6160*/  MOV R30, R28 ;  /* 0x0000001c001e7202 */ /* 0x000fe40000000f00 */
[----:B------:R-:W-:Y:S01]  /*6170*/  MOV R28, R34 ;  /* 0x00000022001c7202 */ /* 0x000fe20000000f00 */
[----:B-1----:R-:W-:-:S02]  /*6180*/  FFMA.FTZ R2, R125, c[0x0][0x2d0], -R0 ;  /* 0x0000b4007d027a23 */ /* 0x002fc40000010800 */
[----:B------:R-:W-:Y:S02]  /*6190*/  IMAD.MOV.U32 R125, RZ, RZ, R127 ;  /* 0x000000ffff7d7224 */ /* 0x000fe400078e007f */
[----:B------:R-:W-:Y:S02]  /*61a0*/  IMAD.MOV.U32 R127, RZ, RZ, R147 ;  /* 0x000000ffff7f7224 */ /* 0x000fe400078e0093 */
[----:B------:R-:W-:Y:S02]  /*61b0*/  IMAD.MOV.U32 R147, RZ, RZ, R31 ;  /* 0x000000ffff937224 */ /* 0x000fe400078e001f */
[----:B------:R-:W-:Y:S02]  /*61c0*/  IMAD.MOV.U32 R31, RZ, RZ, R29 ;  /* 0x000000ffff1f7224 */ /* 0x000fe400078e001d */
[----:B------:R-:W-:Y:S02]  /*61d0*/  IMAD.MOV.U32 R29, RZ, RZ, R35 ;  /* 0x000000ffff1d7224 */ /* 0x000fe400078e0023 */
[----:B------:R-:W-:-:S02]  /*61e0*/  IMAD.MOV.U32 R35, RZ, RZ, R166 ;  /* 0x000000ffff237224 */ /* 0x000fc400078e00a6 */
[----:B------:R1:W1:Y:S01]  /*61f0*/  MUFU.EX2 R166, R2 ;  /* 0x0000000200a67308 */ /* 0x0002620000000800 */
[----:B------:R-:W-:Y:S02]  /*6200*/  MOV R34, R192 ;  /* 0x000000c000227202 */ /* 0x000fe40000000f00 */
[----:B------:R-:W-:Y:S01]  /*6210*/  MOV R192, R165 ;  /* 0x000000a500c07202 */ /* 0x000fe20000000f00 */
[----:B------:R-:W-:Y:S02]  /*6220*/  IMAD.MOV.U32 R165, RZ, RZ, R216 ;  /* 0x000000ffffa57224 */ /* 0x000fe400078e00d8 */
[----:B-1----:R-:W-:Y:S01]  /*6230*/  FFMA.FTZ R2, R124, c[0x0][0x2d0], -R0 ;  /* 0x0000b4007c027a23 */ /* 0x002fe20000010800 */
        /* <DEDUP_REMOVED lines=10> */
[----:B------:R1:W-:Y:S02]  /*62e0*/  MUFU.EX2 R196, R2 ;  /* 0x0000000200c47308 */ /* 0x0003e40000000800 */
        /* <DEDUP_REMOVED lines=10> */
[----:B------:R1:W1:Y:S01]  /*6390*/  MUFU.EX2 R165, R2 ;  /* 0x0000000200a57308 */ /* 0x0002620000000800 */
[C---:B------:R-:W-:Y:S08]  /*63a0*/  HMMA.16816.F32.BF16 R80, R4.reuse, R26, R68 ;  /* 0x0000001a0450723c */ /* 0x040ff00000041844 */
[C---:B--2---:R-:W-:Y:S08]  /*63b0*/  HMMA.16816.F32.BF16 R40, R4.reuse, R20, R40 ;  /* 0x000000140428723c */ /* 0x044ff00000041828 */
[----:B------:R-:W-:Y:S01]  /*63c0*/  HMMA.16816.F32.BF16 R36, R4, R22, R36 ;  /* 0x000000160424723c */ /* 0x000fe20000041824 */
[----:B------:R-:W2:Y:S01]  /*63d0*/  LDSM.16.MT88.4 R20, [R215+0x2100] ;  /* 0x00210000d714783b */ /* 0x000ea20000004200 */
[----:B------:R-:W-:-:S02]  /*63e0*/  IMAD.MOV.U32 R32, RZ, RZ, R219 ;  /* 0x000000ffff207224 */ /* 0x000fc400078e00db */
[----:B-1----:R-:W-:Y:S01]  /*63f0*/  IMAD.MOV.U32 R2, RZ, RZ, R33 ;  /* 0x000000ffff027224 */ /* 0x002fe200078e0021 */
[----:B------:R-:W-:Y:S02]  /*6400*/  LDSM.16.MT88.4 R24, [R213+0x8100] ;  /* 0x00810000d518783b */ /* 0x000fe40000004200 */
[----:B---3--:R-:W-:Y:S02]  /*6410*/  F2FP.BF16.PACK_AB R4, R199, R198 ;  /* 0x000000c6c704723e */ /* 0x008fe400000010ff */
[----:B------:R-:W-:Y:S02]  /*6420*/  F2FP.BF16.PACK_AB R6, R201, R200 ;  /* 0x000000c8c906723e */ /* 0x000fe400000010ff */
[----:B------:R-:W-:Y:S02]  /*6430*/  F2FP.BF16.PACK_AB R5, R166, R197 ;  /* 0x000000c5a605723e */ /* 0x000fe400000010ff */
[----:B------:R-:W-:Y:S01]  /*6440*/  F2FP.BF16.PACK_AB R7, R165, R196 ;  /* 0x000000c4a507723e */ /* 0x000fe200000010ff */
[----:B------:R4:W5:Y:S06]  /*6450*/  LDL.LU R219, [R1+0x48] ;  /* 0x0000480001db7983 */ /* 0x00096c0000300800 */
[C---:B------:R-:W-:Y:S08]  /*6460*/  HMMA.16816.F32.BF16 R168, R4.reuse, R16, R168 ;  /* 0x0000001004a8723c */ /* 0x040ff000000418a8 */
[C---:B------:R-:W-:Y:S01]  /*6470*/  HMMA.16816.F32.BF16 R48, R4.reuse, R18, R52 ;  /* 0x000000120430723c */ /* 0x040fe20000041834 */
[----:B------:R-:W1:Y:S07]  /*6480*/  LDSM.16.MT88.4 R16, [R214+0x2100] ;  /* 0x00210000d610783b */ /* 0x000e6e0000004200 */
[C---:B------:R-:W-:Y:S08]  /*6490*/  HMMA.16816.F32.BF16 R52, R4.reuse, R8, R56 ;  /* 0x000000080434723c */ /* 0x040ff00000041838 */
[C---:B------:R-:W-:Y:S01]  /*64a0*/  HMMA.16816.F32.BF16 R60, R4.reuse, R10, R64 ;  /* 0x0000000a043c723c */ /* 0x040fe20000041840 */
[----:B------:R-:W3:Y:S07]  /*64b0*/  LDSM.16.MT88.4 R8, [R212+0x5100] ;  /* 0x00510000d408783b */ /* 0x000eee0000004200 */
[C---:B--2---:R-:W-:Y:S08]  /*64c0*/  HMMA.16816.F32.BF16 R68, R4.reuse, R20, R84 ;  /* 0x000000140444723c */ /* 0x044ff00000041854 */
[C---:B-1----:R-:W-:Y:S08]  /*64d0*/  HMMA.16816.F32.BF16 R84, R4.reuse, R16, R92 ;  /* 0x000000100454723c */ /* 0x042ff0000004185c */
[C---:B------:R-:W-:Y:S01]  /*64e0*/  HMMA.16816.F32.BF16 R92, R4.reuse, R18, R96 ;  /* 0x00000012045c723c */ /* 0x040fe20000041860 */
[----:B------:R-:W1:Y:S07]  /*64f0*/  LDSM.16.MT88.4 R16, [R215+0x5100] ;  /* 0x00510000d710783b */ /* 0x000e6e0000004200 */
[C---:B---3--:R-:W-:Y:S08]  /*6500*/  HMMA.16816.F32.BF16 R100, R4.reuse, R8, R100 ;  /* 0x000000080464723c */ /* 0x048ff00000041864 */
[----:B------:R-:W-:Y:S01]  /*6510*/  HMMA.16816.F32.BF16 R108, R4, R10, R108 ;  /* 0x0000000a046c723c */ /* 0x000fe2000004186c */
[----:B------:R-:W2:Y:S01]  /*6520*/  LDSM.16.MT88.4 R8, [R214+0x5100] ;  /* 0x00510000d608783b */ /* 0x000ea20000004200 */
[----:B------:R-:W-:-:S02]  /*6530*/  IMAD.MOV.U32 R194, RZ, RZ, R32 ;  /* 0x000000ffffc27224 */ /* 0x000fc400078e0020 */
[----:B------:R-:W-:Y:S01]  /*6540*/  IMAD.MOV.U32 R32, RZ, RZ, R218 ;  /* 0x000000ffff207224 */ /* 0x000fe200078e00da */
[----:B------:R-:W-:Y:S01]  /*6550*/  MOV R57, R125 ;  /* 0x0000007d00397202 */ /* 0x000fe20000000f00 */
[----:B------:R-:W-:Y:S01]  /*6560*/  IMAD.MOV.U32 R58, RZ, RZ, R124 ;  /* 0x000000ffff3a7224 */ /* 0x000fe200078e007c */
[----:B------:R-:W-:Y:S01]  /*6570*/  MOV R67, R127 ;  /* 0x0000007f00437202 */ /* 0x000fe20000000f00 */
[----:B------:R-:W-:Y:S01]  /*6580*/  IMAD.MOV.U32 R56, RZ, RZ, R126 ;  /* 0x000000ffff387224 */ /* 0x000fe200078e007e */
[----:B------:R-:W-:Y:S01]  /*6590*/  HMMA.16816.F32.BF16 R76, R4, R22, R88 ;  /* 0x00000016044c723c */ /* 0x000fe20000041858 */
[----:B------:R-:W3:Y:S01]  /*65a0*/  LDSM.16.MT88.4 R20, [R213+0x5100] ;  /* 0x00510000d514783b */ /* 0x000ee20000004200 */
[----:B------:R-:W-:Y:S01]  /*65b0*/  IMAD.MOV.U32 R98, RZ, RZ, R34 ;  /* 0x000000ffff627224 */ /* 0x000fe200078e0022 */
[----:B------:R-:W-:Y:S02]  /*65c0*/  MOV R97, R35 ;  /* 0x0000002300617202 */ /* 0x000fe40000000f00 */
[----:B------:R-:W-:Y:S01]  /*65d0*/  MOV R59, R32 ;  /* 0x00000020003b7202 */ /* 0x000fe20000000f00 */
[----:B------:R-:W-:Y:S01]  /*65e0*/  IMAD.MOV.U32 R66, RZ, RZ, R144 ;  /* 0x000000ffff427224 */ /* 0x000fe200078e0090 */
[----:B------:R-:W3:Y:S01]  /*65f0*/  LDSM.16.MT88.4 R32, [R212+0x8100] ;  /* 0x00810000d420783b */ /* 0x000ee20000004200 */
[----:B------:R-:W-:Y:S01]  /*6600*/  MOV R65, R145 ;  /* 0x0000009100417202 */ /* 0x000fe20000000f00 */
[----:B------:R-:W-:-:S02]  /*6610*/  IMAD.MOV.U32 R64, RZ, RZ, R146 ;  /* 0x000000ffff407224 */ /* 0x000fc400078e0092 */
[----:B------:R-:W-:Y:S01]  /*6620*/  IMAD.MOV.U32 R96, RZ, RZ, R192 ;  /* 0x000000ffff607224 */ /* 0x000fe200078e00c0 */
[----:B------:R-:W-:Y:S01]  /*6630*/  MOV R99, R29 ;  /* 0x0000001d00637202 */ /* 0x000fe20000000f00 */
[----:B------:R-:W-:Y:S01]  /*6640*/  FFMA.FTZ R2, R2, c[0x0][0x2d0], -R12 ;  /* 0x0000b40002027a23 */ /* 0x000fe2000001080c */
[----:B------:R4:W5:Y:S01]  /*6650*/  LDL.LU R218, [R1+0x44] ;  /* 0x0000440001da7983 */ /* 0x0009620000300800 */
[C---:B-1----:R-:W-:Y:S01]  /*6660*/  HMMA.16816.F32.BF16 R124, R4.reuse, R16, R128 ;  /* 0x00000010047c723c */ /* 0x042fe20000041880 */
[----:B------:R-:W-:Y:S01]  /*6670*/  MOV R91, R147 ;  /* 0x00000093005b7202 */ /* 0x000fe20000000f00 */
[----:B------:R-:W-:Y:S01]  /*6680*/  IMAD.MOV.U32 R90, RZ, RZ, R30 ;  /* 0x000000ffff5a7224 */ /* 0x000fe200078e001e */
[----:B------:R-:W-:Y:S01]  /*6690*/  MOV R89, R31 ;  /* 0x0000001f00597202 */ /* 0x000fe20000000f00 */
[----:B------:R-:W-:Y:S01]  /*66a0*/  IMAD.MOV.U32 R88, RZ, RZ, R28 ;  /* 0x000000ffff587224 */ /* 0x000fe200078e001c */
[----:B------:R4:W5:Y:S03]  /*66b0*/  LDL.LU R217, [R1+0x40] ;  /* 0x0000400001d97983 */ /* 0x0009660000300800 */
[C---:B------:R-:W-:Y:S01]  /*66c0*/  HMMA.16816.F32.BF16 R128, R4.reuse, R18, R132 ;  /* 0x000000120480723c */ /* 0x040fe20000041884 */
[----:B------:R-:W-:Y:S04]  /*66d0*/  LDSM.16.MT88.4 R16, [R214+0x8100] ;  /* 0x00810000d610783b */ /* 0x000fe80000004200 */
[----:B------:R-:W-:Y:S03]  /*66e0*/  LDSM.16.MT88.4 R28, [R213+0xb100] ;  /* 0x00b10000d51c783b */ /* 0x000fe60000004200 */
[C---:B--2---:R-:W-:Y:S01]  /*66f0*/  HMMA.16816.F32.BF16 R132, R4.reuse, R8, R136 ;  /* 0x000000080484723c */ /* 0x044fe20000041888 */
[----:B------:R4:W5:Y:S07]  /*6700*/  LDL.LU R216, [R1+0x3c] ;  /* 0x00003c0001d87983 */ /* 0x00096e0000300800 */
[C---:B------:R-:W-:Y:S01]  /*6710*/  HMMA.16816.F32.BF16 R136, R4.reuse, R10, R140 ;  /* 0x0000000a0488723c */ /* 0x040fe2000004188c */
[----:B------:R-:W1:Y:S07]  /*6720*/  LDSM.16.MT88.4 R8, [R212+0xb100] ;  /* 0x00b10000d408783b */ /* 0x000e6e0000004200 */
[C---:B---3--:R-:W-:Y:S08]  /*6730*/  HMMA.16816.F32.BF16 R116, R4.reuse, R20, R116 ;  /* 0x000000140474723c */ /* 0x048ff00000041874 */
[C---:B------:R-:W-:Y:S01]  /*6740*/  HMMA.16816.F32.BF16 R120, R4.reuse, R22, R120 ;  /* 0x000000160478723c */ /* 0x040fe20000041878 */
[----:B------:R-:W2:Y:S07]  /*6750*/  LDSM.16.MT88.4 R20, [R215+0x8100] ;  /* 0x00810000d714783b */ /* 0x000eae0000004200 */
[C---:B------:R-:W-:Y:S08]  /*6760*/  HMMA.16816.F32.BF16 R140, R4.reuse, R32, R184 ;  /* 0x00000020048c723c */ /* 0x040ff000000418b8 */
[C---:B------:R-:W-:Y:S07]  /*6770*/  HMMA.16816.F32.BF16 R144, R4.reuse, R24, R180 ;  /* 0x000000180490723c */ /* 0x040fee00000418b4 */
[----:B------:R-:W-:Y:S01]  /*6780*/  IMAD.MOV.U32 R182, RZ, RZ, R194 ;  /* 0x000000ffffb67224 */ /* 0x000fe200078e00c2 */
[----:B-1----:R-:W-:Y:S01]  /*6790*/  HMMA.16816.F32.BF16 R152, R4, R8, R152 ;  /* 0x000000080498723c */ /* 0x002fe20000041898 */
[----:B------:R-:W-:-:S03]  /*67a0*/  MOV R181, R193 ;  /* 0x000000c100b57202 */ /* 0x000fc60000000f00 */
[----:B------:R-:W-:-:S04]  /*67b0*/  MOV R180, R182 ;  /* 0x000000b600b47202 */ /* 0x000fc80000000f00 */
[C---:B------:R-:W-:Y:S01]  /*67c0*/  HMMA.16816.F32.BF16 R184, R4.reuse, R10, R112 ;  /* 0x0000000a04b8723c */ /* 0x040fe20000041870 */
[----:B------:R-:W1:Y:S01]  /*67d0*/  LDSM.16.MT88.4 R8, [R215+0xb100] ;  /* 0x00b10000d708783b */ /* 0x000e620000004200 */
[----:B------:R-:W-:Y:S02]  /*67e0*/  MOV R183, R195 ;  /* 0x000000c300b77202 */ /* 0x000fe40000000f00 */
[----:B------:R-:W-:Y:S02]  /*67f0*/  MOV R182, R96 ;  /* 0x0000006000b67202 */ /* 0x000fe40000000f00 */
[----:B------:R-:W-:Y:S02]  /*6800*/  MOV R96, R64 ;  /* 0x0000004000607202 */ /* 0x000fe40000000f00 */
[----:B------:R-:W-:Y:S01]  /*6810*/  HMMA.16816.F32.BF16 R24, R4, R26, R176 ;  /* 0x0000001a0418723c */ /* 0x000fe200000418b0 */
[----:B------:R-:W-:Y:S02]  /*6820*/  MOV R64, R66 ;  /* 0x0000004200407202 */ /* 0x000fe40000000f00 */
[----:B------:R-:W-:-:S02]  /*6830*/  MOV R66, R56 ;  /* 0x0000003800427202 */ /* 0x000fc40000000f00 */
[----:B------:R-:W-:Y:S02]  /*6840*/  MOV R56, R58 ;  /* 0x0000003a00387202 */ /* 0x000fe40000000f00 */
[----:B------:R-:W-:Y:S01]  /*6850*/  IMAD.MOV.U32 R179, RZ, RZ, R181 ;  /* 0x000000ffffb37224 */ /* 0x000fe200078e00b5 */
[----:B------:R-:W-:Y:S01]  /*6860*/  MOV R58, R13 ;  /* 0x0000000d003a7202 */ /* 0x000fe20000000f00 */
[----:B------:R-:W-:Y:S01]  /*6870*/  IMAD.MOV.U32 R181, RZ, RZ, R183 ;  /* 0x000000ffffb57224 */ /* 0x000fe200078e00b7 */
[----:B------:R3:W-:Y:S01]  /*6880*/  MUFU.EX2 R13, R2 ;  /* 0x00000002000d7308 */ /* 0x0007e20000000800 */
[----:B------:R-:W-:Y:S02]  /*6890*/  IMAD.MOV.U32 R183, RZ, RZ, R97 ;  /* 0x000000ffffb77224 */ /* 0x000fe400078e0061 */
[----:B------:R-:W-:Y:S02]  /*68a0*/  IMAD.MOV.U32 R97, RZ, RZ, R65 ;  /* 0x000000ffff617224 */ /* 0x000fe400078e0041 */
[----:B------:R-:W-:-:S02]  /*68b0*/  IMAD.MOV.U32 R65, RZ, RZ, R67 ;  /* 0x000000ffff417224 */ /* 0x000fc400078e0043 */
[----:B------:R-:W-:Y:S02]  /*68c0*/  IMAD.MOV.U32 R67, RZ, RZ, R57 ;  /* 0x000000ffff437224 */ /* 0x000fe400078e0039 */
[----:B------:R-:W-:Y:S02]  /*68d0*/  IMAD.MOV.U32 R57, RZ, RZ, R15 ;  /* 0x000000ffff397224 */ /* 0x000fe400078e000f */
[----:B---3--:R-:W-:Y:S01]  /*68e0*/  FFMA.FTZ R2, R179, c[0x0][0x2d0], -R12 ;  /* 0x0000b400b3027a23 */ /* 0x008fe2000001080c */
        /* <DEDUP_REMOVED lines=11> */
[----:B------:R-:W-:Y:S01]  /*69a0*/  MOV R67, R15 ;  /* 0x0000000f00437202 */ /* 0x000fe20000000f00 */
[----:B------:R-:W-:Y:S01]  /*69b0*/  IMAD.MOV.U32 R15, RZ, RZ, R14 ;  /* 0x000000ffff0f7224 */ /* 0x000fe200078e000e */
[C---:B------:R-:W-:Y:S01]  /*69c0*/  HMMA.16816.F32.BF16 R160, R4.reuse, R16, R160 ;  /* 0x0000001004a0723c */ /* 0x040fe200000418a0 */
[----:B------:R3:W1:Y:S07]  /*69d0*/  MUFU.EX2 R14, R2 ;  /* 0x00000002000e7308 */ /* 0x00066e0000000800 */
[----:B------:R-:W-:Y:S01]  /*69e0*/  HMMA.16816.F32.BF16 R156, R4, R18, R156 ;  /* 0x00000012049c723c */ /* 0x000fe2000004189c */
[----:B------:R-:W4:Y:S01]  /*69f0*/  LDSM.16.MT88.4 R16, [R214+0xb100] ;  /* 0x00b10000d610783b */ /* 0x000f220000004200 */
[----:B------:R-:W-:-:S06]  /*6a00*/  MOV R115, R182 ;  /* 0x000000b600737202 */ /* 0x000fcc0000000f00 */
[C---:B--2---:R-:W-:Y:S01]  /*6a10*/  HMMA.16816.F32.BF16 R148, R4.reuse, R20, R148 ;  /* 0x000000140494723c */ /* 0x044fe20000041894 */
[--C-:B---3--:R-:W-:Y:S01]  /*6a20*/  FFMA.FTZ R2, R179, c[0x0][0x2d0], -R12.reuse ;  /* 0x0000b400b3027a23 */ /* 0x108fe2000001080c */
[----:B------:R-:W-:Y:S01]  /*6a30*/  MOV R179, R180 ;  /* 0x000000b400b37202 */ /* 0x000fe20000000f00 */
[----:B------:R-:W-:Y:S01]  /*6a40*/  IMAD.MOV.U32 R180, RZ, RZ, R15 ;  /* 0x000000ffffb47224 */ /* 0x000fe200078e000f */
[----:B------:R2:W5:Y:S01]  /*6a50*/  LDL.LU R167, [R1+0x38] ;  /* 0x0000380001a77983 */ /* 0x0005620000300800 */
[----:B------:R3:W-:Y:S03]  /*6a60*/  MUFU.EX2 R15, R2 ;  /* 0x00000002000f7308 */ /* 0x0007e60000000800 */
[----:B------:R-:W-:Y:S01]  /*6a70*/  HMMA.16816.F32.BF16 R20, R4, R22, R172 ;  /* 0x000000160414723c */ /* 0x000fe200000418ac */
[----:B------:R-:W2:Y:S01]  /*6a80*/  LDSM.16.MT88.4 R172, [R212+0x2900] ;  /* 0x00290000d4ac783b */ /* 0x000ea20000004200 */
[----:B---3--:R-:W-:-:S04]  /*6a90*/  FFMA.FTZ R2, R179, c[0x0][0x2d0], -R12 ;  /* 0x0000b400b3027a23 */ /* 0x008fc8000001080c */
[----:B------:R3:W2:Y:S02]  /*6aa0*/  MUFU.EX2 R12, R2 ;  /* 0x00000002000c7308 */ /* 0x0006a40000000800 */
[----:B-1----:R-:W-:Y:S01]  /*6ab0*/  HMMA.16816.F32.BF16 R44, R4, R10, R44 ;  /* 0x0000000a042c723c */ /* 0x002fe2000004182c */
        /* <DEDUP_REMOVED lines=8> */
[----:B------:R-:W1:Y:S01]  /*6b40*/  LDSM.16.MT88.4 R56, [R213+0x2900] ;  /* 0x00290000d538783b */ /* 0x000e620000004200 */
[----:B---3--:R-:W-:-:S04]  /*6b50*/  FFMA.FTZ R2, R180, c[0x0][0x2d0], -R0 ;  /* 0x0000b400b4027a23 */ /* 0x008fc80000010800 */
[----:B------:R3:W-:Y:S01]  /*6b60*/  MUFU.EX2 R11, R2 ;  /* 0x00000002000b7308 */ /* 0x0007e20000000800 */
[----:B------:R-:W-:Y:S01]  /*6b70*/  IMAD.MOV.U32 R180, RZ, RZ, R65 ;  /* 0x000000ffffb47224 */ /* 0x000fe200078e0041 */
[----:B------:R-:W-:Y:S01]  /*6b80*/  HMMA.16816.F32.BF16 R192, R4, R30, R80 ;  /* 0x0000001e04c0723c */ /* 0x000fe20000041850 */
[----:B------:R-:W-:Y:S01]  /*6b90*/  LDSM.16.MT88.4 R80, [R212+0x5900] ;  /* 0x00590000d450783b */ /* 0x000fe20000004200 */
[----:B---3--:R-:W-:Y:S01]  /*6ba0*/  FFMA.FTZ R2, R181, c[0x0][0x2d0], -R0 ;  /* 0x0000b400b5027a23 */ /* 0x008fe20000010800 */
[----:B------:R-:W-:-:S03]  /*6bb0*/  MOV R181, R66 ;  /* 0x0000004200b57202 */ /* 0x000fc60000000f00 */
[----:B------:R3:W1:Y:S02]  /*6bc0*/  MUFU.EX2 R10, R2 ;  /* 0x00000002000a7308 */ /* 0x0006640000000800 */
[----:B------:R-:W-:Y:S01]  /*6bd0*/  HMMA.16816.F32.BF16 R32, R4, R34, R188 ;  /* 0x000000220420723c */ /* 0x000fe200000418bc */
[--C-:B---3--:R-:W-:Y:S02]  /*6be0*/  FFMA.FTZ R2, R67, c[0x0][0x2d0], -R0.reuse ;  /* 0x0000b40043027a23 */ /* 0x108fe40000010800 */
[----:B------:R-:W3:Y:S01]  /*6bf0*/  LDSM.16.MT88.4 R64, [R215+0x2900] ;  /* 0x00290000d740783b */ /* 0x000ee20000004200 */
[----:B------:R-:W-:-:S03]  /*6c00*/  FFMA.FTZ R0, R115, c[0x0][0x2d0], -R0 ;  /* 0x0000b40073007a23 */ /* 0x000fc60000010800 */
[----:B------:R-:W1:Y:S01]  /*6c10*/  LDSM.16.MT88.4 R112, [R212+0x8900] ;  /* 0x00890000d470783b */ /* 0x000e620000004200 */
[C---:B------:R-:W-:Y:S03]  /*6c20*/  HMMA.16816.F32.BF16 R188, R4.reuse, R28, R104 ;  /* 0x0000001c04bc723c */ /* 0x040fe60000041868 */
[----:B------:R-:W3:Y:S05]  /*6c30*/  LDSM.16.MT88.4 R104, [R214+0x5900] ;  /* 0x00590000d668783b */ /* 0x000eea0000004200 */
[C---:B------:R-:W-:Y:S01]  /*6c40*/  HMMA.16816.F32.BF16 R28, R4.reuse, R8, R72 ;  /* 0x00000008041c723c */ /* 0x040fe20000041848 */
[----:B------:R-:W-:Y:S01]  /*6c50*/  MUFU.EX2 R8, R2 ;  /* 0x0000000200087308 */ /* 0x000fe20000000800 */
[----:B------:R-:W3:Y:S07]  /*6c60*/  LDSM.16.MT88.4 R72, [R214+0x2900] ;  /* 0x00290000d648783b */ /* 0x000eee0000004200 */
[----:B------:R-:W1:Y:S01]  /*6c70*/  MUFU.EX2 R9, R0 ;  /* 0x0000000000097308 */ /* 0x000e620000000800 */
[C---:B----4-:R-:W-:Y:S08]  /*6c80*/  HMMA.16816.F32.BF16 R40, R4.reuse, R16, R40 ;  /* 0x000000100428723c */ /* 0x050ff00000041828 */
[----:B------:R-:W-:Y:S07]  /*6c90*/  HMMA.16816.F32.BF16 R36, R4, R18, R36 ;  /* 0x000000120424723c */ /* 0x000fee0000041824 */
[----:B------:R-:W-:Y:S01]  /*6ca0*/  IMAD.MOV.U32 R7, RZ, RZ, R180 ;  /* 0x000000ffff077224 */ /* 0x000fe200078e00b4 */
[----:B------:R-:W-:Y:S01]  /*6cb0*/  MOV R6, R181 ;  /* 0x000000b500067202 */ /* 0x000fe20000000f00 */
[----:B------:R-:W-:Y:S01]  /*6cc0*/  IMAD.MOV.U32 R5, RZ, RZ, R182 ;  /* 0x000000ffff057224 */ /* 0x000fe200078e00b6 */
[----:B------:R-:W-:-:S02]  /*6cd0*/  MOV R4, R183 ;  /* 0x000000b700047202 */ /* 0x000fc40000000f00 */
[----:B------:R-:W-:Y:S02]  /*6ce0*/  F2FP.BF16.PACK_AB R180, R14, R13 ;  /* 0x0000000d0eb4723e */ /* 0x000fe400000010ff */
[----:B--2---:R-:W-:Y:S02]  /*6cf0*/  F2FP.BF16.PACK_AB R182, R12, R15 ;  /* 0x0000000f0cb6723e */ /* 0x004fe400000010ff */
[----:B-1----:R-:W-:Y:S02]  /*6d00*/  F2FP.BF16.PACK_AB R181, R10, R11 ;  /* 0x0000000b0ab5723e */ /* 0x002fe400000010ff */
[----:B------:R-:W-:Y:S01]  /*6d10*/  F2FP.BF16.PACK_AB R183, R9, R8 ;  /* 0x0000000809b7723e */ /* 0x000fe200000010ff */
[----:B------:R-:W-:Y:S01]  /*6d20*/  IMAD.MOV.U32 R0, RZ, RZ, R90 ;  /* 0x000000ffff007224 */ /* 0x000fe200078e005a */
[----:B------:R-:W-:-:S05]  /*6d30*/  MOV R2, R91 ;  /* 0x0000005b00027202 */ /* 0x000fca0000000f00 */
[----:B------:R-:W-:Y:S01]  /*6d40*/  HMMA.16816.F32.BF16 R168, R180, R172, R168 ;  /* 0x000000acb4a8723c */ /* 0x000fe200000418a8 */
[----:B------:R-:W-:Y:S01]  /*6d50*/  IMAD.MOV.U32 R19, RZ, RZ, R178 ;  /* 0x000000ffff137224 */ /* 0x000fe200078e00b2 */
[----:B------:R-:W-:-:S06]  /*6d60*/  MOV R18, R179 ;  /* 0x000000b300127202 */ /* 0x000fcc0000000f00 */
[----:B------:R-:W-:Y:S01]  /*6d70*/  HMMA.16816.F32.BF16 R172, R180, R174, R48 ;  /* 0x000000aeb4ac723c */ /* 0x000fe20000041830 */
[----:B------:R-:W-:-:S06]  /*6d80*/  IMAD.MOV.U32 R179, RZ, RZ, R96 ;  /* 0x000000ffffb37224 */ /* 0x000fcc00078e0060 */
[----:B------:R-:W-:Y:S01]  /*6d90*/  IMAD.MOV.U32 R49, RZ, RZ, R88 ;  /* 0x000000ffff317224 */ /* 0x000fe200078e0058 */
[----:B------:R-:W-:Y:S02]  /*6da0*/  MOV R48, R89 ;  /* 0x0000005900307202 */ /* 0x000fe40000000f00 */
[----:B------:R-:W1:Y:S01]  /*6db0*/  LDSM.16.MT88.4 R88, [R213+0x5900] ;  /* 0x00590000d558783b */ /* 0x000e620000004200 */
[----:B------:R-:W-:Y:S01]  /*6dc0*/  HMMA.16816.F32.BF16 R52, R180, R56, R52 ;  /* 0x00000038b434723c */ /* 0x000fe20000041834 */
[----:B------:R-:W-:-:S07]  /*6dd0*/  MOV R178, R97 ;  /* 0x0000006100b27202 */ /* 0x000fce0000000f00 */
[C---:B------:R-:W-:Y:S08]  /*6de0*/  HMMA.16816.F32.BF16 R56, R180.reuse, R58, R60 ;  /* 0x0000003ab438723c */ /* 0x040ff0000004183c */
[C---:B---3--:R-:W-:Y:S08]  /*6df0*/  HMMA.16816.F32.BF16 R60, R180.reuse, R64, R68 ;  /* 0x00000040b43c723c */ /* 0x048ff00000041844 */
[C---:B------:R-:W-:Y:S08]  /*6e00*/  HMMA.16816.F32.BF16 R64, R180.reuse, R66, R76 ;  /* 0x00000042b440723c */ /* 0x040ff0000004184c */
[C---:B------:R-:W-:Y:S08]  /*6e10*/  HMMA.16816.F32.BF16 R76, R180.reuse, R80, R100 ;  /* 0x00000050b44c723c */ /* 0x040ff00000041864 */
[C---:B------:R-:W-:Y:S08]  /*6e20*/  HMMA.16816.F32.BF16 R80, R180.reuse, R82, R108 ;  /* 0x00000052b450723c */ /* 0x040ff0000004186c */
[----:B------:R-:W-:Y:S07]  /*6e30*/  HMMA.16816.F32.BF16 R108, R180, R112, R140 ;  /* 0x00000070b46c723c */ /* 0x000fee000004188c */
[----:B------:R-:W-:Y:S01]  /*6e40*/  IMAD.MOV.U32 R142, RZ, RZ, R178 ;  /* 0x000000ffff8e7224 */ /* 0x000fe200078e00b2 */
[----:B------:R-:W-:-:S03]  /*6e50*/  MOV R143, R179 ;  /* 0x000000b3008f7202 */ /* 0x000fc60000000f00 */
[----:B------:R-:W-:Y:S02]  /*6e60*/  FADD.FTZ R2, R2, R142 ;  /* 0x0000008e02027221 */ /* 0x000fe40000010000 */
[----:B------:R-:W-:Y:S01]  /*6e70*/  FADD.FTZ R0, R0, R143 ;  /* 0x0000008f00007221 */ /* 0x000fe20000010000 */
[----:B------:R-:W-:Y:S01]  /*6e80*/  MOV R50, R99 ;  /* 0x0000006300327202 */ /* 0x000fe20000000f00 */
[----:B------:R-:W-:Y:S02]  /*6e90*/  FADD.FTZ R2, R48, R2 ;  /* 0x0000000230027221 */ /* 0x000fe40000010000 */
[----:B------:R-:W-:Y:S02]  /*6ea0*/  IMAD.MOV.U32 R51, RZ, RZ, R98 ;  /* 0x000000ffff337224 */ /* 0x000fe400078e0062 */
[----:B------:R-:W-:Y:S01]  /*6eb0*/  FADD.FTZ R0, R49, R0 ;  /* 0x0000000031007221 */ /* 0x000fe20000010000 */
[----:B------:R-:W-:Y:S01]  /*6ec0*/  MOV R16, R177 ;  /* 0x000000b100107202 */ /* 0x000fe20000000f00 */
[----:B------:R-:W-:-:S02]  /*6ed0*/  FADD.FTZ R2, R50, R2 ;  /* 0x0000000232027221 */ /* 0x000fc40000010000 */
[----:B------:R-:W-:Y:S01]  /*6ee0*/  IMAD.MOV.U32 R17, RZ, RZ, R176 ;  /* 0x000000ffff117224 */ /* 0x000fe200078e00b0 */
[----:B------:R-:W-:Y:S01]  /*6ef0*/  HMMA.16816.F32.BF16 R100, R180, R104, R132 ;  /* 0x00000068b464723c */ /* 0x000fe20000041884 */
[----:B------:R-:W-:Y:S01]  /*6f00*/  FADD.FTZ R0, R51, R0 ;  /* 0x0000000033007221 */ /* 0x000fe20000010000 */
[----:B------:R-:W-:Y:S01]  /*6f10*/  LDSM.16.MT88.4 R96, [R215+0x5900] ;  /* 0x00590000d760783b */ /* 0x000fe20000004200 */
[----:B------:R-:W-:Y:S02]  /*6f20*/  FADD.FTZ R2, R4, R2 ;  /* 0x0000000204027221 */ /* 0x000fe40000010000 */
[----:B------:R-:W-:Y:S01]  /*6f30*/  FADD.FTZ R0, R5, R0 ;  /* 0x0000000005007221 */ /* 0x000fe20000010000 */
[----:B------:R-:W-:Y:S01]  /*6f40*/  LDSM.16.MT88.4 R176, [R213+0xb900] ;  /* 0x00b90000d5b0783b */ /* 0x000fe20000004200 */
[----:B------:R-:W-:Y:S02]  /*6f50*/  FADD.FTZ R2, R6, R2 ;  /* 0x0000000206027221 */ /* 0x000fe40000010000 */
[----:B------:R-:W-:-:S02]  /*6f60*/  FADD.FTZ R0, R7, R0 ;  /* 0x0000000007007221 */ /* 0x000fc40000010000 */
[----:B------:R-:W-:Y:S01]  /*6f70*/  FADD.FTZ R2, R18, R2 ;  /* 0x0000000212027221 */ /* 0x000fe20000010000 */
[----:B------:R-:W-:Y:S01]  /*6f80*/  HMMA.16816.F32.BF16 R68, R180, R72, R84 ;  /* 0x00000048b444723c */ /* 0x000fe20000041854 */
[----:B------:R-:W-:Y:S01]  /*6f90*/  FADD.FTZ R0, R19, R0 ;  /* 0x0000000013007221 */ /* 0x000fe20000010000 */
[----:B------:R-:W-:Y:S01]  /*6fa0*/  LDSM.16.MT88.4 R4, [R214+0xb900] ;  /* 0x00b90000d604783b */ /* 0x000fe20000004200 */
[----:B------:R-:W-:Y:S02]  /*6fb0*/  FADD.FTZ R2, R16, R2 ;  /* 0x0000000210027221 */ /* 0x000fe40000010000 */
[----:B------:R-:W-:-:S03]  /*6fc0*/  FADD.FTZ R0, R17, R0 ;  /* 0x0000000011007221 */ /* 0x000fc60000010000 */
[----:B------:R-:W-:Y:S01]  /*6fd0*/  HMMA.16816.F32.BF16 R104, R180, R106, R136 ;  /* 0x0000006ab468723c */ /* 0x000fe20000041888 */
[----:B------:R-:W2:Y:S01]  /*6fe0*/  LDSM.16.MT88.4 R136, [R214+0x8900] ;  /* 0x00890000d688783b */ /* 0x000ea20000004200 */
[----:B------:R-:W-:Y:S02]  /*6ff0*/  FADD.FTZ R2, R252, R2 ;  /* 0x00000002fc027221 */ /* 0x000fe40000010000 */
[----:B------:R-:W-:-:S04]  /*7000*/  FADD.FTZ R0, R251, R0 ;  /* 0x00000000fb007221 */ /* 0x000fc80000010000 */
[----:B-1----:R-:W-:Y:S01]  /*7010*/  HMMA.16816.F32.BF16 R84, R180, R88, R116 ;  /* 0x00000058b454723c */ /* 0x002fe20000041874 */
[----:B------:R-:W-:-:S07]  /*7020*/  FADD.FTZ R2, R250, R2 ;  /* 0x00000002fa027221 */ /* 0x000fce0000010000 */
        /* <DEDUP_REMOVED lines=17> */
[----:B------:R-:W-:Y:S01]  /*7140*/  FADD.FTZ R2, R199, R2 ;  /* 0x00000002c7027221 */ /* 0x000fe20000010000 */
[----:B------:R-:W-:Y:S01]  /*7150*/  HMMA.16816.F32.BF16 R72, R180, R74, R92 ;  /* 0x0000004ab448723c */ /* 0x000fe2000004185c */
[----:B------:R-:W-:-:S07]  /*7160*/  FADD.FTZ R0, R166, R0 ;  /* 0x00000000a6007221 */ /* 0x000fce0000010000 */
[C---:B--2---:R-:W-:Y:S08]  /*7170*/  HMMA.16816.F32.BF16 R132, R180.reuse, R136, R160 ;  /* 0x00000088b484723c */ /* 0x044ff000000418a0 */
[C---:B------:R-:W-:Y:S08]  /*7180*/  HMMA.16816.F32.BF16 R92, R180.reuse, R96, R124 ;  /* 0x00000060b45c723c */ /* 0x040ff0000004187c */
[C---:B------:R-:W-:Y:S07]  /*7190*/  HMMA.16816.F32.BF16 R160, R180.reuse, R4, R40 ;  /* 0x00000004b4a0723c */ /* 0x040fee0000041828 */
[----:B------:R-:W-:Y:S01]  /*71a0*/  FADD.FTZ R4, R200, R2 ;  /* 0x00000002c8047221 */ /* 0x000fe20000010000 */
[----:B------:R-:W-:Y:S01]  /*71b0*/  HMMA.16816.F32.BF16 R96, R180, R98, R128 ;  /* 0x00000062b460723c */ /* 0x000fe20000041880 */
[----:B------:R-:W2:Y:S01]  /*71c0*/  LDSM.16.MT88.4 R128, [R215+0x8900] ;  /* 0x00890000d780783b */ /* 0x000ea20000004200 */
[----:B------:R-:W-:-:S02]  /*71d0*/  FADD.FTZ R2, R196, R0 ;  /* 0x00000000c4027221 */ /* 0x000fc40000010000 */
[----:B------:R-:W-:-:S04]  /*71e0*/  FADD.FTZ R0, R201, R4 ;  /* 0x00000004c9007221 */ /* 0x000fc80000010000 */
[----:B-1----:R-:W-:Y:S01]  /*71f0*/  HMMA.16816.F32.BF16 R116, R180, R120, R144 ;  /* 0x00000078b474723c */ /* 0x002fe20000041890 */
[----:B------:R-:W1:Y:S01]  /*7200*/  LDSM.16.MT88.4 R144, [R212+0xb900] ;  /* 0x00b90000d490783b */ /* 0x000e620000004200 */
[----:B------:R-:W-:-:S06]  /*7210*/  FADD.FTZ R2, R165, R2 ;  /* 0x00000002a5027221 */ /* 0x000fcc0000010000 */
[----:B------:R-:W-:Y:S01]  /*7220*/  HMMA.16816.F32.BF16 R136, R180, R138, R156 ;  /* 0x0000008ab488723c */ /* 0x000fe2000004189c */
[----:B------:R-:W3:Y:S01]  /*7230*/  LDSM.16.MT88.4 R156, [R215+0xb900] ;  /* 0x00b90000d79c783b */ /* 0x000ee20000004200 */
        /* <DEDUP_REMOVED lines=8> */
[----:B------:R-:W-:-:S04]  /*72c0*/  UISETP.GE.AND UP0, UPT, UR15, UR8, UPT ;  /* 0x000000080f00728c */ /* 0x000fc8000bf06270 */
[----:B------:R4:W-:Y:S04]  /*72d0*/  STL [R1+0x4], R0 ;  /* 0x0000040001007387 */ /* 0x0009e80000100800 */
[----:B------:R4:W-:Y:S01]  /*72e0*/  STL [R1], R4 ;  /* 0x0000000401007387 */ /* 0x0009e20000100800 */
[----:B------:R-:W-:Y:S01]  /*72f0*/  PLOP3.LUT P0, PT, PT, PT, UP0, 0x80, 0x0 ;  /* 0x000000000000781c */ /* 0x000fe20003f0f008 */
[C---:B--2---:R-:W-:Y:S08]  /*7300*/  HMMA.16816.F32.BF16 R124, R180.reuse, R128, R148 ;  /* 0x00000080b47c723c */ /* 0x044ff00000041894 */
        /* <DEDUP_REMOVED lines=11> */
[----:B----4-:R-:W2:Y:S01]  /*73c0*/  LDL.LU.64 R248, [R1+0x28] ;  /* 0x0000280001f87983 */ /* 0x010ea20000300a00 */
        /* <DEDUP_REMOVED lines=8> */
.L_x_3802:
[----:B------:R-:W2:Y:S01]  /*7450*/  LDL.64 R206, [R1+0x8] ;  /* 0x0000080001ce7983 */ /* 0x000ea20000100a00 */
[----:B------:R-:W-:Y:S04]  /*7460*/  DEPBAR.LE SB0, 0x0 ;  /* 0x000080000000791a */ /* 0x000fe80000000000 */
[----:B------:R-:W-:Y:S01]  /*7470*/  USHF.R.S32.HI UR14, URZ, 0x1f, UR15 ;  /* 0x0000001f3f0e7899 */ /* 0x000fe2000801140f */
[----:B------:R-:W3:Y:S01]  /*7480*/  LDL R204, [R1+0x18] ;  /* 0x0000180001cc7983 */ /* 0x000ee20000100800 */
[----:B------:R-:W-:Y:S02]  /*7490*/  UIMAD.WIDE.U32 UR16, UR15, UR6, URZ ;  /* 0x000000060f1072a5 */ /* 0x000fe4000f8e003f */
[----:B------:R-:W-:Y:S02]  /*74a0*/  UIMAD UR14, UR14, UR6, URZ ;  /* 0x000000060e0e72a4 */ /* 0x000fe4000f8e023f */
[----:B------:R-:W-:Y:S01]  /*74b0*/  UISETP.GT.AND UP0, UPT, UR15, UR8, UPT ;  /* 0x000000080f00728c */ /* 0x000fe2000bf04270 */
[----:B------:R-:W-:Y:S01]  /*74c0*/  BAR.SYNC.DEFER_BLOCKING 0x0 ;  /* 0x0000000000007b1d */ /* 0x000fe20000010000 */
[----:B------:R-:W-:Y:S01]  /*74d0*/  UIMAD UR14, UR15, UR7, UR14 ;  /* 0x000000070f0e72a4 */ /* 0x000fe2000f8e020e */
[----:B-1----:R-:W-:Y:S01]  /*74e0*/  MOV R2, UR16 ;  /* 0x0000001000027c02 */ /* 0x002fe20008000f00 */
[----:B------:R-:W-:Y:S02]  /*74f0*/  UIADD3 UR15, UR15, -0x1, URZ ;  /* 0xffffffff0f0f7890 */ /* 0x000fe4000fffe03f */
[----:B------:R-:W-:Y:S04]  /*7500*/  UIADD3 UR14, UR17, UR14, URZ ;  /* 0x0000000e110e7290 */ /* 0x000fe8000fffe03f */
[----:B------:R-:W-:Y:S02]  /*7510*/  UIMAD UR14, UR14, 0x60, URZ ;  /* 0x000000600e0e78a4 */ /* 0x000fe4000f8e023f */
[----:B------:R-:W-:Y:S01]  /*7520*/  @UP0 UIMAD.WIDE.U32 UR16, UR15, UR4, URZ ;  /* 0x000000040f1002a5 */ /* 0x000fe2000f8e003f */
[----:B-----5:R-:W-:Y:S06]  /*7530*/  LDSM.16.M88.4 R48, [R218+0x18100] ;  /* 0x01810000da30783b */ /* 0x020fec0000000200 */
[----:B------:R-:W1:Y:S06]  /*7540*/  LDSM.16.M88.4 R8, [R167+0xc100] ;  /* 0x00c10000a708783b */ /* 0x000e6c0000000200 */
[----:B------:R-:W4:Y:S06]  /*7550*/  LDSM.16.M88.4 R16, [R167+0xc900] ;  /* 0x00c90000a710783b */ /* 0x000f2c0000000200 */
[----:B------:R-:W4:Y:S06]  /*7560*/  LDSM.16.M88.4 R24, [R167+0xd100] ;  /* 0x00d10000a718783b */ /* 0x000f2c0000000200 */
[----:B------:R-:W4:Y:S06]  /*7570*/  LDSM.16.M88.4 R32, [R167+0xd900] ;  /* 0x00d90000a720783b */ /* 0x000f2c0000000200 */
[----:B------:R-:W4:Y:S06]  /*7580*/  LDSM.16.M88.4 R40, [R167+0xe100] ;  /* 0x00e10000a728783b */ /* 0x000f2c0000000200 */
[----:B------:R-:W4:Y:S06]  /*7590*/  LDSM.16.M88.4 R184, [R167+0xe900] ;  /* 0x00e90000a7b8783b */ /* 0x000f2c0000000200 */
[----:B------:R-:W-:Y:S01]  /*75a0*/  LDSM.16.M88.4 R188, [R219+0x18100] ;  /* 0x01810000dbbc783b */ /* 0x000fe20000000200 */
[C---:B-1----:R-:W-:Y:S05]  /*75b0*/  HMMA.16816.F32.BF16 R4, R48.reuse, R8, RZ ;  /* 0x000000083004723c */ /* 0x042fea00000418ff */
[----:B------:R-:W1:Y:S03]  /*75c0*/  LDSM.16.M88.4 R192, [R222] ;  /* 0x00000000dec0783b */ /* 0x000e660000000200 */
[C---:B------:R-:W-:Y:S03]  /*75d0*/  HMMA.16816.F32.BF16 R8, R48.reuse, R10, RZ ;  /* 0x0000000a3008723c */ /* 0x040fe600000418ff */
[----:B------:R-:W1:Y:S06]  /*75e0*/  LDSM.16.M88.4 R196, [R245] ;  /* 0x00000000f5c4783b */ /* 0x000e6c0000000200 */
[----:B------:R-:W1:Y:S01]  /*75f0*/  LDSM.16.M88.4 R200, [R244] ;  /* 0x00000000f4c8783b */ /* 0x000e620000000200 */
[C---:B----4-:R-:W-:Y:S05]  /*7600*/  HMMA.16816.F32.BF16 R12, R48.reuse, R16, RZ ;  /* 0x00000010300c723c */ /* 0x050fea00000418ff */
[----:B------:R-:W4:Y:S03]  /*7610*/  LDL.64 R250, [R1+0x10] ;  /* 0x0000100001fa7983 */ /* 0x000f260000100a00 */
[C---:B------:R-:W-:Y:S03]  /*7620*/  HMMA.16816.F32.BF16 R16, R48.reuse, R18, RZ ;  /* 0x000000123010723c */ /* 0x040fe600000418ff */
[----:B------:R-:W4:Y:S05]  /*7630*/  LDL.64 R248, [R1+0x20] ;  /* 0x0000200001f87983 */ /* 0x000f2a0000100a00 */
[C---:B------:R-:W-:Y:S08]  /*7640*/  HMMA.16816.F32.BF16 R20, R48.reuse, R24, RZ ;  /* 0x000000183014723c */ /* 0x040ff000000418ff */
[C---:B------:R-:W-:Y:S08]  /*7650*/  HMMA.16816.F32.BF16 R24, R48.reuse, R26, RZ ;  /* 0x0000001a3018723c */ /* 0x040ff000000418ff */
[C---:B------:R-:W-:Y:S08]  /*7660*/  HMMA.16816.F32.BF16 R28, R48.reuse, R32, RZ ;  /* 0x00000020301c723c */ /* 0x040ff000000418ff */
[C---:B------:R-:W-:Y:S08]  /*7670*/  HMMA.16816.F32.BF16 R32, R48.reuse, R34, RZ ;  /* 0x000000223020723c */ /* 0x040ff000000418ff */
[C---:B------:R-:W-:Y:S08]  /*7680*/  HMMA.16816.F32.BF16 R36, R48.reuse, R40, RZ ;  /* 0x000000283024723c */ /* 0x040ff000000418ff */
[C---:B------:R-:W-:Y:S08]  /*7690*/  HMMA.16816.F32.BF16 R40, R48.reuse, R42, RZ ;  /* 0x0000002a3028723c */ /* 0x040ff000000418ff */
[C---:B------:R-:W-:Y:S08]  /*76a0*/  HMMA.16816.F32.BF16 R44, R48.reuse, R184, RZ ;  /* 0x000000b8302c723c */ /* 0x040ff000000418ff */
[----:B------:R-:W-:Y:S01]  /*76b0*/  HMMA.16816.F32.BF16 R48, R48, R186, RZ ;  /* 0x000000ba3030723c */ /* 0x000fe200000418ff */
[----:B------:R-:W1:Y:S07]  /*76c0*/  LDSM.16.M88.4 R184, [R243] ;  /* 0x00000000f3b8783b */ /* 0x000e6e0000000200 */
[C---:B-1----:R-:W-:Y:S08]  /*76d0*/  HMMA.16816.F32.BF16 R4, R188.reuse, R192, R4 ;  /* 0x000000c0bc04723c */ /* 0x042ff00000041804 */
[C---:B------:R-:W-:Y:S01]  /*76e0*/  HMMA.16816.F32.BF16 R8, R188.reuse, R194, R8 ;  /* 0x000000c2bc08723c */ /* 0x040fe20000041808 */
[----:B------:R-:W1:Y:S07]  /*76f0*/  LDSM.16.M88.4 R192, [R242] ;  /* 0x00000000f2c0783b */ /* 0x000e6e0000000200 */
[C---:B------:R-:W-:Y:S08]  /*7700*/  HMMA.16816.F32.BF16 R12, R188.reuse, R196, R12 ;  /* 0x000000c4bc0c723c */ /* 0x040ff0000004180c */
[C---:B------:R-:W-:Y:S01]  /*7710*/  HMMA.16816.F32.BF16 R16, R188.reuse, R198, R16 ;  /* 0x000000c6bc10723c */ /* 0x040fe20000041810 */
[----:B------:R-:W1:Y:S07]  /*7720*/  LDSM.16.M88.4 R196, [R241] ;  /* 0x00000000f1c4783b */ /* 0x000e6e0000000200 */
[C---:B------:R-:W-:Y:S08]  /*7730*/  HMMA.16816.F32.BF16 R20, R188.reuse, R200, R20 ;  /* 0x000000c8bc14723c */ /* 0x040ff00000041814 */
[C---:B------:R-:W-:Y:S08]  /*7740*/  HMMA.16816.F32.BF16 R24, R188.reuse, R202, R24 ;  /* 0x000000cabc18723c */ /* 0x040ff00000041818 */
[C---:B------:R-:W-:Y:S08]  /*7750*/  HMMA.16816.F32.BF16 R28, R188.reuse, R184, R28 ;  /* 0x000000b8bc1c723c */ /* 0x040ff0000004181c */
[C---:B------:R-:W-:Y:S08]  /*7760*/  HMMA.16816.F32.BF16 R32, R188.reuse, R186, R32 ;  /* 0x000000babc20723c */ /* 0x040ff00000041820 */
[C---:B-1----:R-:W-:Y:S08]  /*7770*/  HMMA.16816.F32.BF16 R36, R188.reuse, R192, R36 ;  /* 0x000000c0bc24723c */ /* 0x042ff00000041824 */
        /* <DEDUP_REMOVED lines=24> */
[----:B------:R-:W-:Y:S01]  /*7900*/  IADD3 R200, P0, R200, c[0x0][0x1f8], RZ ;  /* 0x00007e00c8c87a10 */ /* 0x000fe20007f1e0ff */
[----:B------:R2:W-:Y:S03]  /*7910*/  LDGSTS.E.BYPASS.LTC128B.128 [R247+0x3100], [R184.64], !P6 ;  /* 0x03100000b8f77fae */ /* 0x0005e6000f101d4a */
[--C-:B------:R-:W-:Y:S02]  /*7920*/  IADD3.X R201, RZ, c[0x0][0x1fc], R164.reuse, P0, P1 ;  /* 0x00007f00ffc97a10 */ /* 0x100fe400007e24a4 */
[----:B------:R-:W-:Y:S03]  /*7930*/  IADD3 R186, P1, R0, c[0x0][0x1f8], RZ ;  /* 0x00007e0000ba7a10 */ /* 0x000fe60007f3e0ff */
[----:B------:R3:W-:Y:S01]  /*7940*/  LDGSTS.E.BYPASS.LTC128B.128 [R247+0x6100], [R200.64], !P3 ;  /* 0x06100000c8f77fae */ /* 0x0007e2000d901d4a */
[----:B------:R-:W-:Y:S05]  /*7950*/  IADD3.X R187, RZ, c[0x0][0x1fc], R164, P1, P2 ;  /* 0x00007f00ffbb7a10 */ /* 0x000fea0000fe44a4 */
[----:B------:R3:W-:Y:S01]  /*7960*/  LDGSTS.E.BYPASS.LTC128B.128 [R247+0x9100], [R186.64], !P5 ;  /* 0x09100000baf77fae */ /* 0x0007e2000e901d4a */
[----:B-1----:R-:W-:Y:S04]  /*7970*/  IADD3 R2, P0, R2, UR12, RZ ;  /* 0x0000000c02027c10 */ /* 0x002fe8000ff1e0ff */
[----:B------:R-:W-:Y:S02]  /*7980*/  IADD3.X R3, R3, UR13, RZ, P0, !PT ;  /* 0x0000000d03037c10 */ /* 0x000fe400087fe4ff */
[----:B--2---:R-:W-:Y:S03]  /*7990*/  IADD3 R184, P0, R2, UR12, RZ ;  /* 0x0000000c02b87c10 */ /* 0x004fe6000ff1e0ff */
[----:B------:R1:W-:Y:S01]  /*79a0*/  LDGSTS.E.BYPASS.LTC128B.128 [R247+0x1100], [R2.64], !P4 ;  /* 0x0110000002f77fae */ /* 0x0003e2000e101d4a */
[----:B------:R-:W-:Y:S02]  /*79b0*/  IADD3.X R185, R3, UR13, RZ, P0, !PT ;  /* 0x0000000d03b97c10 */ /* 0x000fe400087fe4ff */
[----:B------:R-:W-:Y:S03]  /*79c0*/  PLOP3.LUT P0, PT, PT, PT, UP0, 0x80, 0x0 ;  /* 0x000000000000781c */ /* 0x000fe60003f0f008 */
[----:B------:R1:W-:Y:S06]  /*79d0*/  LDGSTS.E.BYPASS.LTC128B.128 [R247+0x4100], [R2.64+0x80], !P6 ;  /* 0x0410008002f77fae */ /* 0x0003ec000f101d4a */
[----:B------:R1:W-:Y:S06]  /*79e0*/  LDGSTS.E.BYPASS.LTC128B.128 [R247+0x7100], [R2.64+0x100], !P3 ;  /* 0x0710010002f77fae */ /* 0x0003ec000d901d4a */
[----:B------:R1:W-:Y:S06]  /*79f0*/  LDGSTS.E.BYPASS.LTC128B.128 [R247+0xa100], [R2.64+0x180], !P5 ;  /* 0x0a10018002f77fae */ /* 0x0003ec000e901d4a */
[----:B------:R2:W-:Y:S06]  /*7a00*/  LDGSTS.E.BYPASS.LTC128B.128 [R247+0x2100], [R184.64], !P4 ;  /* 0x02100000b8f77fae */ /* 0x0005ec000e101d4a */
[----:B------:R2:W-:Y:S06]  /*7a10*/  LDGSTS.E.BYPASS.LTC128B.128 [R247+0x5100], [R184.64+0x80], !P6 ;  /* 0x05100080b8f77fae */ /* 0x0005ec000f101d4a */
[----:B------:R2:W-:Y:S06]  /*7a20*/  LDGSTS.E.BYPASS.LTC128B.128 [R247+0x8100], [R184.64+0x100], !P3 ;  /* 0x08100100b8f77fae */ /* 0x0005ec000d901d4a */
[----:B------:R2:W-:Y:S06]  /*7a30*/  LDGSTS.E.BYPASS.LTC128B.128 [R247+0xb100], [R184.64+0x180], !P5 ;  /* 0x0b100180b8f77fae */ /* 0x0005ec000e901d4a */
[----:B------:R-:W-:Y:S06]  /*7a40*/  LDSM.16.M88.4 R192, [R217+0xc100] ;  /* 0x00c10000d9c0783b */ /* 0x000fec0000000200 */
[----:B---3--:R-:W-:Y:S06]  /*7a50*/  LDSM.16.M88.4 R200, [R217+0xc900] ;  /* 0x00c90000d9c8783b */ /* 0x008fec0000000200 */
[----:B------:R-:W-:Y:S06]  /*7a60*/  LDSM.16.M88.4 R204, [R217+0xd100] ;  /* 0x00d10000d9cc783b */ /* 0x000fec0000000200 */
[----:B------:R-:W-:Y:S06]  /*7a70*/  LDSM.16.M88.4 R208, [R217+0xd900] ;  /* 0x00d90000d9d0783b */ /* 0x000fec0000000200 */
[----:B--2---:R-:W2:Y:S06]  /*7a80*/  LDSM.16.M88.4 R184, [R221+0x18100] ;  /* 0x01810000ddb8783b */ /* 0x004eac0000000200 */
[----:B------:R-:W0:Y:S06]  /*7a90*/  LDGDEPBAR ;  /* 0x00000000000079af */ /* 0x000e2c0000000000 */
[----:B------:R-:W3:Y:S06]  /*7aa0*/  LDSM.16.M88.4 R188, [R217+0xe100] ;  /* 0x00e10000d9bc783b */ /* 0x000eec0000000200 */
        /* <DEDUP_REMOVED lines=15> */
[----:B------:R-:W2:Y:S07]  /*7ba0*/  LDSM.16.M88.4 R188, [R220+0x18100] ;  /* 0x01810000dcbc783b */ /* 0x000eae0000000200 */
[C---:B-1----:R-:W-:Y:S08]  /*7bb0*/  HMMA.16816.F32.BF16 R44, R184.reuse, R196, R44 ;  /* 0x000000c4b82c723c */ /* 0x042ff0000004182c */
[----:B------:R-:W-:Y:S01]  /*7bc0*/  HMMA.16816.F32.BF16 R48, R184, R198, R48 ;  /* 0x000000c6b830723c */ /* 0x000fe20000041830 */
[----:B------:R-:W1:Y:S06]  /*7bd0*/  LDSM.16.M88.4 R184, [R216+0x2000] ;  /* 0x00200000d8b8783b */ /* 0x000e6c0000000200 */
        /* <DEDUP_REMOVED lines=18> */
[----:B------:R-:W2:Y:S06]  /*7d00*/  LDSM.16.M88.4 R188, [R167+0x11100] ;  /* 0x01110000a7bc783b */ /* 0x000eac0000000200 */
        /* <DEDUP_REMOVED lines=18> */
[----:B------:R-:W2:Y:S06]  /*7e30*/  LDSM.16.M88.4 R184, [R236] ;  /* 0x00000000ecb8783b */ /* 0x000eac0000000200 */
[----:B------:R-:W3:Y:S01]  /*7e40*/  LDSM.16.M88.4 R196, [R235] ;  /* 0x00000000ebc4783b */ /* 0x000ee20000000200 */
[C---:B-1----:R-:W-:Y:S08]  /*7e50*/  HMMA.16816.F32.BF16 R4, R188.reuse, R192, R4 ;  /* 0x000000c0bc04723c */ /* 0x042ff00000041804 */
[C---:B------:R-:W-:Y:S01]  /*7e60*/  HMMA.16816.F32.BF16 R8, R188.reuse, R194, R8 ;  /* 0x000000c2bc08723c */ /* 0x040fe20000041808 */
        /* <DEDUP_REMOVED lines=9> */
[----:B------:R-:W4:Y:S07]  /*7f00*/  LDSM.16.M88.4 R208, [R217+0x10100] ;  /* 0x01010000d9d0783b */ /* 0x000f2e0000000200 */
[C---:B--2---:R-:W-:Y:S08]  /*7f10*/  HMMA.16816.F32.BF16 R36, R188.reuse, R184, R36 ;  /* 0x000000b8bc24723c */ /* 0x044ff00000041824 */
[C---:B------:R-:W-:Y:S01]  /*7f20*/  HMMA.16816.F32.BF16 R40, R188.reuse, R186, R40 ;  /* 0x000000babc28723c */ /* 0x040fe20000041828 */
[----:B------:R-:W2:Y:S07]  /*7f30*/  LDSM.16.M88.4 R184, [R217+0x10900] ;  /* 0x01090000d9b8783b */ /* 0x000eae0000000200 */
[C---:B---3--:R-:W-:Y:S08]  /*7f40*/  HMMA.16816.F32.BF16 R44, R188.reuse, R196, R44 ;  /* 0x000000c4bc2c723c */ /* 0x048ff0000004182c */
[----:B------:R-:W-:Y:S01]  /*7f50*/  HMMA.16816.F32.BF16 R48, R188, R198, R48 ;  /* 0x000000c6bc30723c */ /* 0x000fe20000041830 */
[----:B------:R-:W3:Y:S06]  /*7f60*/  LDSM.16.M88.4 R188, [R217+0x11100] ;  /* 0x01110000d9bc783b */ /* 0x000eec0000000200 */
[----:B------:R-:W2:Y:S01]  /*7f70*/  LDSM.16.M88.4 R196, [R217+0x11900] ;  /* 0x01190000d9c4783b */ /* 0x000ea20000000200 */
[C---:B-1----:R-:W-:Y:S08]  /*7f80*/  HMMA.16816.F32.BF16 R4, R192.reuse, R200, R4 ;  /* 0x000000c8c004723c */ /* 0x042ff00000041804 */
[C---:B------:R-:W-:Y:S01]  /*7f90*/  HMMA.16816.F32.BF16 R8, R192.reuse, R202, R8 ;  /* 0x000000cac008723c */ /* 0x040fe20000041808 */
[----:B------:R-:W-:Y:S07]  /*7fa0*/  LDSM.16.M88.4 R200, [R220+0x1c100] ;  /* 0x01c10000dcc8783b */ /* 0x000fee0000000200 */
[C---:B------:R-:W-:Y:S08]  /*7fb0*/  HMMA.16816.F32.BF16 R12, R192.reuse, R204, R12 ;  /* 0x000000ccc00c723c */ /* 0x040ff0000004180c */
        /* <DEDUP_REMOVED lines=13> */
[----:B------:R-:W3:Y:S06]  /*8090*/  LDSM.16.M88.4 R192, [R216+0x5000] ;  /* 0x00500000d8c0783b */ /* 0x000eec0000000200 */
[----:B------:R-:W3:Y:S01]  /*80a0*/  LDSM.16.M88.4 R196, [R216+0x5800] ;  /* 0x00580000d8c4783b */ /* 0x000ee20000000200 */
[C---:B-1----:R-:W-:Y:S08]  /*80b0*/  HMMA.16816.F32.BF16 R4, R200.reuse, R204, R4 ;  /* 0x000000ccc804723c */ /* 0x042ff00000041804 */
[C---:B------:R-:W-:Y:S01]  /*80c0*/  HMMA.16816.F32.BF16 R8, R200.reuse, R206, R8 ;  /* 0x000000cec808723c */ /* 0x040fe20000041808 */
[----:B------:R-:W-:Y:S07]  /*80d0*/  LDSM.16.M88.4 R204, [R167+0x12100] ;  /* 0x01210000a7cc783b */ /* 0x000fee0000000200 */
[C---:B----4-:R-:W-:Y:S08]  /*80e0*/  HMMA.16816.F32.BF16 R12, R200.reuse, R208, R12 ;  /* 0x000000d0c80c723c */ /* 0x050ff0000004180c */
[C---:B------:R-:W-:Y:S01]  /*80f0*/  HMMA.16816.F32.BF16 R16, R200.reuse, R210, R16 ;  /* 0x000000d2c810723c */ /* 0x040fe20000041810 */
[----:B------:R-:W-:Y:S07]  /*8100*/  LDSM.16.M88.4 R208, [R167+0x12900] ;  /* 0x01290000a7d0783b */ /* 0x000fee0000000200 */
[C---:B--2---:R-:W-:Y:S08]  /*8110*/  HMMA.16816.F32.BF16 R20, R200.reuse, R184, R20 ;  /* 0x000000b8c814723c */ /* 0x044ff00000041814 */
[C---:B------:R-:W-:Y:S01]  /*8120*/  HMMA.16816.F32.BF16 R24, R200.reuse, R186, R24 ;  /* 0x000000bac818723c */ /* 0x040fe20000041818 */
[----:B------:R-:W1:Y:S07]  /*8130*/  LDSM.16.M88.4 R184, [R218+0x20100] ;  /* 0x02010000dab8783b */ /* 0x000e6e0000000200 */
[C---:B---3--:R-:W-:Y:S08]  /*8140*/  HMMA.16816.F32.BF16 R28, R200.reuse, R188, R28 ;  /* 0x000000bcc81c723c */ /* 0x048ff0000004181c */
[C---:B------:R-:W-:Y:S01]  /*8150*/  HMMA.16816.F32.BF16 R32, R200.reuse, R190, R32 ;  /* 0x000000bec820723c */ /* 0x040fe20000041820 */
[----:B------:R-:W2:Y:S07]  /*8160*/  LDSM.16.M88.4 R188, [R167+0x13100] ;  /* 0x01310000a7bc783b */ /* 0x000eae0000000200 */
[C---:B------:R-:W-:Y:S08]  /*8170*/  HMMA.16816.F32.BF16 R36, R200.reuse, R192, R36 ;  /* 0x000000c0c824723c */ /* 0x040ff00000041824 */
[C---:B------:R-:W-:Y:S01]  /*8180*/  HMMA.16816.F32.BF16 R40, R200.reuse, R194, R40 ;  /* 0x000000c2c828723c */ /* 0x040fe20000041828 */
[----:B------:R-:W3:Y:S07]  /*8190*/  LDSM.16.M88.4 R192, [R167+0x13900] ;  /* 0x01390000a7c0783b */ /* 0x000eee0000000200 */
[C---:B------:R-:W-:Y:S08]  /*81a0*/  HMMA.16816.F32.BF16 R44, R200.reuse, R196, R44 ;  /* 0x000000c4c82c723c */ /* 0x040ff0000004182c */
[----:B------:R-:W-:Y:S01]  /*81b0*/  HMMA.16816.F32.BF16 R48, R200, R198, R48 ;  /* 0x000000c6c830723c */ /* 0x000fe20000041830 */
[----:B------:R-:W4:Y:S06]  /*81c0*/  LDSM.16.M88.4 R196, [R167+0x14100] ;  /* 0x01410000a7c4783b */ /* 0x000f2c0000000200 */
[----:B------:R-:W3:Y:S01]  /*81d0*/  LDSM.16.M88.4 R200, [R167+0x14900] ;  /* 0x01490000a7c8783b */ /* 0x000ee20000000200 */
        /* <DEDUP_REMOVED lines=10> */
[C---:B------:R-:W-:Y:S01]  /*8280*/  HMMA.16816.F32.BF16 R32, R184.reuse, R194, R32 ;  /* 0x000000c2b820723c */ /* 0x040fe20000041820 */
[----:B------:R-:W2:Y:S07]  /*8290*/  LDSM.16.M88.4 R192, [R232] ;  /* 0x00000000e8c0783b */ /* 0x000eae0000000200 */
[C---:B----4-:R-:W-:Y:S08]  /*82a0*/  HMMA.16816.F32.BF16 R36, R184.reuse, R196, R36 ;  /* 0x000000c4b824723c */ /* 0x050ff00000041824 */
[C---:B------:R-:W-:Y:S01]  /*82b0*/  HMMA.16816.F32.BF16 R40, R184.reuse, R198, R40 ;  /* 0x000000c6b828723c */ /* 0x040fe20000041828 */
[----:B------:R-:W3:Y:S07]  /*82c0*/  LDSM.16.M88.4 R196, [R231] ;  /* 0x00000000e7c4783b */ /* 0x000eee0000000200 */
[C---:B------:R-:W-:Y:S08]  /*82d0*/  HMMA.16816.F32.BF16 R44, R184.reuse, R200, R44 ;  /* 0x000000c8b82c723c */ /* 0x040ff0000004182c */
[----:B------:R-:W-:Y:S01]  /*82e0*/  HMMA.16816.F32.BF16 R48, R184, R202, R48 ;  /* 0x000000cab830723c */ /* 0x000fe20000041830 */
[----:B------:R-:W4:Y:S06]  /*82f0*/  LDSM.16.M88.4 R184, [R230] ;  /* 0x00000000e6b8783b */ /* 0x000f2c0000000200 */
[----:B------:R-:W3:Y:S01]  /*8300*/  LDSM.16.M88.4 R200, [R229] ;  /* 0x00000000e5c8783b */ /* 0x000ee20000000200 */
[C---:B-1----:R-:W-:Y:S08]  /*8310*/  HMMA.16816.F32.BF16 R4, R188.reuse, R204, R4 ;  /* 0x000000ccbc04723c */ /* 0x042ff00000041804 */
[C---:B------:R-:W-:Y:S01]  /*8320*/  HMMA.16816.F32.BF16 R8, R188.reuse, R206, R8 ;  /* 0x000000cebc08723c */ /* 0x040fe20000041808 */
        /* <DEDUP_REMOVED lines=8> */
[C---:B------:R-:W-:Y:S01]  /*83b0*/  HMMA.16816.F32.BF16 R32, R188.reuse, R198, R32 ;  /* 0x000000c6bc20723c */ /* 0x040fe20000041820 */
[----:B------:R-:W3:Y:S07]  /*83c0*/  LDSM.16.M88.4 R196, [R217+0x13100] ;  /* 0x01310000d9c4783b */ /* 0x000eee0000000200 */
[C---:B----4-:R-:W-:Y:S08]  /*83d0*/  HMMA.16816.F32.BF16 R36, R188.reuse, R184, R36 ;  /* 0x000000b8bc24723c */ /* 0x050ff00000041824 */
[C---:B------:R-:W-:Y:S01]  /*83e0*/  HMMA.16816.F32.BF16 R40, R188.reuse, R186, R40 ;  /* 0x000000babc28723c */ /* 0x040fe20000041828 */
[----:B------:R-:W4:Y:S07]  /*83f0*/  LDSM.16.M88.4 R184, [R217+0x13900] ;  /* 0x01390000d9b8783b */ /* 0x000f2e0000000200 */
        /* <DEDUP_REMOVED lines=13> */
[C---:B----4-:R-:W-:Y:S08]  /*84d0*/  HMMA.16816.F32.BF16 R28, R204.reuse, R184, R28 ;  /* 0x000000b8cc1c723c */ /* 0x050ff0000004181c */
[C---:B------:R-:W-:Y:S01]  /*84e0*/  HMMA.16816.F32.BF16 R32, R204.reuse, R186, R32 ;  /* 0x000000bacc20723c */ /* 0x040fe20000041820 */
[----:B------:R-:W3:Y:S07]  /*84f0*/  LDSM.16.M88.4 R184, [R216+0x7000] ;  /* 0x00700000d8b8783b */ /* 0x000eee0000000200 */
[C---:B------:R-:W-:Y:S08]  /*8500*/  HMMA.16816.F32.BF16 R36, R204.reuse, R188, R36 ;  /* 0x000000bccc24723c */ /* 0x040ff00000041824 */
[C---:B------:R-:W-:Y:S01]  /*8510*/  HMMA.16816.F32.BF16 R40, R204.reuse, R190, R40 ;  /* 0x000000becc28723c */ /* 0x040fe20000041828 */
[----:B------:R-:W4:Y:S07]  /*8520*/  LDSM.16.M88.4 R188, [R216+0x7800] ;  /* 0x00780000d8bc783b */ /* 0x000f2e0000000200 */
[C---:B-1----:R-:W-:Y:S08]  /*8530*/  HMMA.16816.F32.BF16 R44, R204.reuse, R192, R44 ;  /* 0x000000c0cc2c723c */ /* 0x042ff0000004182c */
[----:B------:R-:W-:Y:S01]  /*8540*/  HMMA.16816.F32.BF16 R48, R204, R194, R48 ;  /* 0x000000c2cc30723c */ /* 0x000fe20000041830 */
[----:B------:R-:W1:Y:S06]  /*8550*/  LDSM.16.M88.4 R192, [R216+0x8000] ;  /* 0x00800000d8c0783b */ /* 0x000e6c0000000200 */
[----:B------:R-:W-:Y:S01]  /*8560*/  LDSM.16.M88.4 R204, [R218+0x24100] ;  /* 0x02410000dacc783b */ /* 0x000fe20000000200 */
[C---:B------:R-:W-:Y:S08]  /*8570*/  HMMA.16816.F32.BF16 R4, R200.reuse, R208, R4 ;  /* 0x000000d0c804723c */ /* 0x040ff00000041804 */
[C---:B------:R-:W-:Y:S01]  /*8580*/  HMMA.16816.F32.BF16 R8, R200.reuse, R210, R8 ;  /* 0x000000d2c808723c */ /* 0x040fe20000041808 */
[----:B------:R-:W-:Y:S07]  /*8590*/  LDSM.16.M88.4 R208, [R167+0x15100] ;  /* 0x01510000a7d0783b */ /* 0x000fee0000000200 */
        /* <DEDUP_REMOVED lines=9> */
[C---:B-1----:R-:W-:Y:S08]  /*8630*/  HMMA.16816.F32.BF16 R36, R200.reuse, R192, R36 ;  /* 0x000000c0c824723c */ /* 0x042ff00000041824 */
[C---:B------:R-:W-:Y:S01]  /*8640*/  HMMA.16816.F32.BF16 R40, R200.reuse, R194, R40 ;  /* 0x000000c2c828723c */ /* 0x040fe20000041828 */
[----:B------:R-:W1:Y:S07]  /*8650*/  LDSM.16.M88.4 R192, [R167+0x16900] ;  /* 0x01690000a7c0783b */ /* 0x000e6e0000000200 */
[C---:B--2---:R-:W-:Y:S08]  /*8660*/  HMMA.16816.F32.BF16 R44, R200.reuse, R196, R44 ;  /* 0x000000c4c82c723c */ /* 0x044ff0000004182c */
[----:B------:R-:W-:Y:S01]  /*8670*/  HMMA.16816.F32.BF16 R48, R200, R198, R48 ;  /* 0x000000c6c830723c */ /* 0x000fe20000041830 */
[----:B------:R-:W2:Y:S06]  /*8680*/  LDSM.16.M88.4 R196, [R167+0x17100] ;  /* 0x01710000a7c4783b */ /* 0x000eac0000000200 */
[----:B------:R-:W-:Y:S01]  /*8690*/  LDSM.16.M88.4 R200, [R219+0x24100] ;  /* 0x02410000dbc8783b */ /* 0x000fe20000000200 */
[C---:B------:R-:W-:Y:S08]  /*86a0*/  HMMA.16816.F32.BF16 R4, R204.reuse, R208, R4 ;  /* 0x000000d0cc04723c */ /* 0x040ff00000041804 */
[C---:B------:R-:W-:Y:S01]  /*86b0*/  HMMA.16816.F32.BF16 R8, R204.reuse, R210, R8 ;  /* 0x000000d2cc08723c */ /* 0x040fe20000041808 */
[----:B------:R-:W-:Y:S07]  /*86c0*/  LDSM.16.M88.4 R208, [R228] ;  /* 0x00000000e4d0783b */ /* 0x000fee0000000200 */
[C---:B---3--:R-:W-:Y:S08]  /*86d0*/  HMMA.16816.F32.BF16 R12, R204.reuse, R184, R12 ;  /* 0x000000b8cc0c723c */ /* 0x048ff0000004180c */
[C---:B------:R-:W-:Y:S01]  /*86e0*/  HMMA.16816.F32.BF16 R16, R204.reuse, R186, R16 ;  /* 0x000000bacc10723c */ /* 0x040fe20000041810 */
[----:B------:R-:W3:Y:S07]  /*86f0*/  LDSM.16.M88.4 R184, [R167+0x17900] ;  /* 0x01790000a7b8783b */ /* 0x000eee0000000200 */
[C---:B----4-:R-:W-:Y:S08]  /*8700*/  HMMA.16816.F32.BF16 R20, R204.reuse, R188, R20 ;  /* 0x000000bccc14723c */ /* 0x050ff00000041814 */
[C---:B------:R-:W-:Y:S01]  /*8710*/  HMMA.16816.F32.BF16 R24, R204.reuse, R190, R24 ;  /* 0x000000becc18723c */ /* 0x040fe20000041818 */
[----:B------:R-:W4:Y:S07]  /*8720*/  LDSM.16.M88.4 R188, [R227] ;  /* 0x00000000e3bc783b */ /* 0x000f2e0000000200 */
[C---:B-1----:R-:W-:Y:S08]  /*8730*/  HMMA.16816.F32.BF16 R28, R204.reuse, R192, R28 ;  /* 0x000000c0cc1c723c */ /* 0x042ff0000004181c */
[C---:B------:R-:W-:Y:S01]  /*8740*/  HMMA.16816.F32.BF16 R32, R204.reuse, R194, R32 ;  /* 0x000000c2cc20723c */ /* 0x040fe20000041820 */
[----:B------:R-:W1:Y:S07]  /*8750*/  LDSM.16.M88.4 R192, [R226] ;  /* 0x00000000e2c0783b */ /* 0x000e6e0000000200 */
[C---:B--2---:R-:W-:Y:S08]  /*8760*/  HMMA.16816.F32.BF16 R36, R204.reuse, R196, R36 ;  /* 0x000000c4cc24723c */ /* 0x044ff00000041824 */
[C---:B------:R-:W-:Y:S01]  /*8770*/  HMMA.16816.F32.BF16 R40, R204.reuse, R198, R40 ;  /* 0x000000c6cc28723c */ /* 0x040fe20000041828 */
[----:B------:R-:W-:Y:S07]  /*8780*/  LDSM.16.M88.4 R196, [R224] ;  /* 0x00000000e0c4783b */ /* 0x000fee0000000200 */
[C---:B---3--:R-:W-:Y:S08]  /*8790*/  HMMA.16816.F32.BF16 R44, R204.reuse, R184, R44 ;  /* 0x000000b8cc2c723c */ /* 0x048ff0000004182c */
[----:B------:R-:W-:Y:S01]  /*87a0*/  HMMA.16816.F32.BF16 R48, R204, R186, R48 ;  /* 0x000000bacc30723c */ /* 0x000fe20000041830 */
[----:B------:R-:W2:Y:S06]  /*87b0*/  LDSM.16.M88.4 R184, [R225] ;  /* 0x00000000e1b8783b */ /* 0x000eac0000000200 */
[----:B------:R-:W-:Y:S01]  /*87c0*/  LDSM.16.M88.4 R204, [R221+0x24100] ;  /* 0x02410000ddcc783b */ /* 0x000fe20000000200 */
[C---:B------:R-:W-:Y:S08]  /*87d0*/  HMMA.16816.F32.BF16 R4, R200.reuse, R208, R4 ;  /* 0x000000d0c804723c */ /* 0x040ff00000041804 */
[C---:B------:R-:W-:Y:S01]  /*87e0*/  HMMA.16816.F32.BF16 R8, R200.reuse, R210, R8 ;  /* 0x000000d2c808723c */ /* 0x040fe20000041808 */
[----:B------:R-:W-:Y:S07]  /*87f0*/  LDSM.16.M88.4 R208, [R217+0x15100] ;  /* 0x01510000d9d0783b */ /* 0x000fee0000000200 */
[C---:B----4-:R-:W-:Y:S08]  /*8800*/  HMMA.16816.F32.BF16 R12, R200.reuse, R188, R12 ;  /* 0x000000bcc80c723c */ /* 0x050ff0000004180c */
[C---:B------:R-:W-:Y:S01]  /*8810*/  HMMA.16816.F32.BF16 R16, R200.reuse, R190, R16 ;  /* 0x000000bec810723c */ /* 0x040fe20000041810 */
[----:B------:R-:W3:Y:S07]  /*8820*/  LDSM.16.M88.4 R188, [R223] ;  /* 0x00000000dfbc783b */ /* 0x000eee0000000200 */
        /* <DEDUP_REMOVED lines=12> */
[----:B------:R-:W-:Y:S01]  /*88f0*/  LDSM.16.M88.4 R200, [R220+0x24100] ;  /* 0x02410000dcc8783b */ /* 0x000fe20000000200 */
[C---:B------:R-:W-:Y:S08]  /*8900*/  HMMA.16816.F32.BF16 R4, R204.reuse, R208, R4 ;  /* 0x000000d0cc04723c */ /* 0x040ff00000041804 */
[C---:B------:R-:W-:Y:S01]  /*8910*/  HMMA.16816.F32.BF16 R8, R204.reuse, R210, R8 ;  /* 0x000000d2cc08723c */ /* 0x040fe20000041808 */
[----:B------:R-:W-:Y:S07]  /*8920*/  LDSM.16.M88.4 R208, [R216+0x9000] ;  /* 0x00900000d8d0783b */ /* 0x000fee0000000200 */
[C---:B-1----:R-:W-:Y:S08]  /*8930*/  HMMA.16816.F32.BF16 R12, R204.reuse, R192, R12 ;  /* 0x000000c0cc0c723c */ /* 0x042ff0000004180c */
        /* <DEDUP_REMOVED lines=9> */
[C---:B------:R-:W-:Y:S08]  /*89d0*/  HMMA.16816.F32.BF16 R40, R204.reuse, R198, R40 ;  /* 0x000000c6cc28723c */ /* 0x040ff00000041828 */
[C---:B-1----:R-:W-:Y:S08]  /*89e0*/  HMMA.16816.F32.BF16 R44, R204.reuse, R192, R44 ;  /* 0x000000c0cc2c723c */ /* 0x042ff0000004182c */
[----:B------:R-:W-:Y:S01]  /*89f0*/  HMMA.16816.F32.BF16 R48, R204, R194, R48 ;  /* 0x000000c2cc30723c */ /* 0x000fe20000041830 */
[----:B------:R-:W1:Y:S07]  /*8a00*/  LDSM.16.M88.4 R192, [R216+0xa800] ;  /* 0x00a80000d8c0783b */ /* 0x000e6e0000000200 */
[C---:B------:R-:W-:Y:S08]  /*8a10*/  HMMA.16816.F32.BF16 R4, R200.reuse, R208, R4 ;  /* 0x000000d0c804723c */ /* 0x040ff00000041804 */
[C---:B------:R-:W-:Y:S08]  /*8a20*/  HMMA.16816.F32.BF16 R8, R200.reuse, R210, R8 ;  /* 0x000000d2c808723c */ /* 0x040ff00000041808 */
[C---:B--2---:R-:W-:Y:S08]  /*8a30*/  HMMA.16816.F32.BF16 R12, R200.reuse, R184, R12 ;  /* 0x000000b8c80c723c */ /* 0x044ff0000004180c */
[C---:B------:R-:W-:Y:S01]  /*8a40*/  HMMA.16816.F32.BF16 R16, R200.reuse, R186, R16 ;  /* 0x000000bac810723c */ /* 0x040fe20000041810 */
[----:B------:R-:W2:Y:S03]  /*8a50*/  LDSM.16.M88.4 R184, [R216+0xb000] ;  /* 0x00b00000d8b8783b */ /* 0x000ea60000000200 */
[----:B------:R-:W-:Y:S02]  /*8a60*/  FMNMX.FTZ R0, R4, R165, !PT ;  /* 0x000000a504007209 */ /* 0x000fe40007810000 */
[----:B------:R-:W-:Y:S02]  /*8a70*/  FMNMX.FTZ R2, R6, R166, !PT ;  /* 0x000000a606027209 */ /* 0x000fe40007810000 */
[C---:B---3--:R-:W-:Y:S04]  /*8a80*/  HMMA.16816.F32.BF16 R20, R200.reuse, R188, R20 ;  /* 0x000000bcc814723c */ /* 0x048fe80000041814 */
[----:B------:R-:W-:Y:S02]  /*8a90*/  FMNMX.FTZ R0, R5, R0, !PT ;  /* 0x0000000005007209 */ /* 0x000fe40007810000 */
[----:B------:R-:W-:Y:S02]  /*8aa0*/  FMNMX.FTZ R2, R7, R2, !PT ;  /* 0x0000000207027209 */ /* 0x000fe40007810000 */
[C---:B------:R-:W-:Y:S01]  /*8ab0*/  HMMA.16816.F32.BF16 R24, R200.reuse, R190, R24 ;  /* 0x000000bec818723c */ /* 0x040fe20000041818 */
[----:B------:R-:W3:Y:S01]  /*8ac0*/  LDSM.16.M88.4 R188, [R216+0xb800] ;  /* 0x00b80000d8bc783b */ /* 0x000ee20000000200 */
[----:B------:R-:W-:Y:S04]  /*8ad0*/  DEPBAR.LE SB0, 0x0 ;  /* 0x000080000000791a */ /* 0x000fe80000000000 */
[----:B------:R-:W-:Y:S01]  /*8ae0*/  FMNMX.FTZ R0, R8, R0, !PT ;  /* 0x0000000008007209 */ /* 0x000fe20007810000 */
[----:B------:R-:W-:Y:S01]  /*8af0*/  BAR.SYNC.DEFER_BLOCKING 0x0 ;  /* 0x0000000000007b1d */ /* 0x000fe20000010000 */
[C---:B-1----:R-:W-:Y:S05]  /*8b00*/  HMMA.16816.F32.BF16 R28, R200.reuse, R192, R28 ;  /* 0x000000c0c81c723c */ /* 0x042fea000004181c */
[----:B------:R-:W-:Y:S02]  /*8b10*/  FMNMX.FTZ R0, R9, R0, !PT ;  /* 0x0000000009007209 */ /* 0x000fe40007810000 */
[----:B------:R-:W-:Y:S01]  /*8b20*/  FMNMX.FTZ R2, R10, R2, !PT ;  /* 0x000000020a027209 */ /* 0x000fe20007810000 */
[C---:B------:R-:W-:Y:S04]  /*8b30*/  HMMA.16816.F32.BF16 R32, R200.reuse, R194, R32 ;  /* 0x000000c2c820723c */ /* 0x040fe80000041820 */
[----:B------:R-:W-:Y:S02]  /*8b40*/  FMNMX.FTZ R0, R12, R0, !PT ;  /* 0x000000000c007209 */ /* 0x000fe40007810000 */
[----:B------:R-:W-:Y:S02]  /*8b50*/  FMNMX.FTZ R2, R11, R2, !PT ;  /* 0x000000020b027209 */ /* 0x000fe40007810000 */
[----:B------:R-:W-:Y:S01]  /*8b60*/  FMNMX.FTZ R0, R13, R0, !PT ;  /* 0x000000000d007209 */ /* 0x000fe20007810000 */
[C---:B--2---:R-:W-:Y:S03]  /*8b70*/  HMMA.16816.F32.BF16 R36, R200.reuse, R184, R36 ;  /* 0x000000b8c824723c */ /* 0x044fe60000041824 */
[----:B------:R-:W-:Y:S02]  /*8b80*/  FMNMX.FTZ R0, R16, R0, !PT ;  /* 0x0000000010007209 */ /* 0x000fe40007810000 */
[----:B------:R-:W-:Y:S02]  /*8b90*/  FMNMX.FTZ R2, R14, R2, !PT ;  /* 0x000000020e027209 */ /* 0x000fe40007810000 */
[----:B------:R-:W-:Y:S01]  /*8ba0*/  FMNMX.FTZ R0, R17, R0, !PT ;  /* 0x0000000011007209 */ /* 0x000fe20007810000 */
[C---:B------:R-:W-:Y:S04]  /*8bb0*/  HMMA.16816.F32.BF16 R40, R200.reuse, R186, R40 ;  /* 0x000000bac828723c */ /* 0x040fe80000041828 */
[----:B------:R-:W-:Y:S02]  /*8bc0*/  FMNMX.FTZ R2, R15, R2, !PT ;  /* 0x000000020f027209 */ /* 0x000fe40007810000 */
[----:B------:R-:W-:Y:S02]  /*8bd0*/  FMNMX.FTZ R0, R20, R0, !PT ;  /* 0x0000000014007209 */ /* 0x000fe40007810000 */
[C---:B---3--:R-:W-:Y:S01]  /*8be0*/  HMMA.16816.F32.BF16 R44, R200.reuse, R188, R44 ;  /* 0x000000bcc82c723c */ /* 0x048fe2000004182c */
[----:B------:R-:W-:Y:S03]  /*8bf0*/  MOV R187, UR17 ;  /* 0x0000001100bb7c02 */ /* 0x000fe60008000f00 */
[----:B------:R-:W-:Y:S02]  /*8c00*/  FMNMX.FTZ R2, R18, R2, !PT ;  /* 0x0000000212027209 */ /* 0x000fe40007810000 */
[----:B------:R-:W-:Y:S02]  /*8c10*/  FMNMX.FTZ R0, R21, R0, !PT ;  /* 0x0000000015007209 */ /* 0x000fe40007810000 */
[----:B------:R-:W-:Y:S01]  /*8c20*/  HMMA.16816.F32.BF16 R48, R200, R190, R48 ;  /* 0x000000bec830723c */ /* 0x000fe20000041830 */
[----:B------:R-:W-:Y:S01]  /*8c30*/  MOV R186, UR16 ;  /* 0x0000001000ba7c02 */ /* 0x000fe20008000f00 */
[----:B------:R-:W-:Y:S02]  /*8c40*/  @UP0 USHF.L.U64.HI UR16, UR4, 0x6, UR5 ;  /* 0x0000000604100899 */ /* 0x000fe40008010205 */
        /* <DEDUP_REMOVED lines=29> */
[----:B------:R-:W-:Y:S01]  /*8e20*/  @P0 MOV R185, R251 ;  /* 0x000000fb00b90202 */ /* 0x000fe20000000f00 */
[----:B------:R-:W1:Y:S01]  /*8e30*/  SHFL.BFLY PT, R3, R164, 0x2, 0x1f ;  /* 0x0c401f00a4037f89 */ /* 0x000e6200000e0000 */
[----:B------:R-:W-:Y:S04]  /*8e40*/  FMNMX.FTZ R0, R50, R0, !PT ;  /* 0x0000000032007209 */ /* 0x000fe80007810000 */
[----:B------:R-:W-:Y:S05]  /*8e50*/  FMNMX.FTZ R0, R51, R0, !PT ;  /* 0x0000000033007209 */ /* 0x000fea0007810000 */
[----:B------:R-:W2:Y:S01]  /*8e60*/  SHFL.BFLY PT, R2, R0, 0x2, 0x1f ;  /* 0x0c401f0000027f89 */ /* 0x000ea200000e0000 */
[----:B-1----:R-:W-:Y:S05]  /*8e70*/  FMNMX.FTZ R164, R164, R3, !PT ;  /* 0x00000003a4a47209 */ /* 0x002fea0007810000 */
[----:B------:R-:W1:Y:S01]  /*8e80*/  SHFL.BFLY PT, R184, R164, 0x1, 0x1f ;  /* 0x0c201f00a4b87f89 */ /* 0x000e6200000e0000 */
[----:B--2---:R-:W-:Y:S05]  /*8e90*/  FMNMX.FTZ R0, R0, R2, !PT ;  /* 0x0000000200007209 */ /* 0x004fea0007810000 */
[----:B------:R-:W2:Y:S01]  /*8ea0*/  SHFL.BFLY PT, R3, R0, 0x1, 0x1f ;  /* 0x0c201f0000037f89 */ /* 0x000ea200000e0000 */
[----:B-1----:R-:W-:Y:S02]  /*8eb0*/  FMNMX.FTZ R164, R164, R184, !PT ;  /* 0x000000b8a4a47209 */ /* 0x002fe40007810000 */
[----:B------:R-:W-:Y:S03]  /*8ec0*/  @P0 MOV R184, R248 ;  /* 0x000000f800b80202 */ /* 0x000fe60000000f00 */
[C---:B------:R-:W-:Y:S02]  /*8ed0*/  FADD.FTZ R2, -R164.reuse, R165 ;  /* 0x000000a5a4027221 */ /* 0x040fe40000010100 */
[----:B------:R-:W-:Y:S02]  /*8ee0*/  FMUL.FTZ R196, R164, c[0x0][0x2d0] ;  /* 0x0000b400a4c47a20 */ /* 0x000fe40000410000 */
[----:B------:R-:W-:Y:S01]  /*8ef0*/  @P0 IMAD.WIDE.U32 R184, R186, 0x60, R184 ;  /* 0x00000060bab80825 */ /* 0x000fe200078e00b8 */
[----:B--2---:R-:W-:Y:S03]  /*8f00*/  FMNMX.FTZ R3, R0, R3, !PT ;  /* 0x0000000300037209 */ /* 0x004fe60007810000 */
[----:B------:R-:W-:Y:S01]  /*8f10*/  FMUL.FTZ R0, R2, c[0x0][0x2d0] ;  /* 0x0000b40002007a20 */ /* 0x000fe20000410000 */
[----:B------:R-:W-:Y:S01]  /*8f20*/  @P0 IADD3 R165, R185, UR14, RZ ;  /* 0x0000000eb9a50c10 */ /* 0x000fe2000fffe0ff */
[--C-:B------:R-:W-:Y:S01]  /*8f30*/  FFMA.FTZ R4, R4, c[0x0][0x2d0], -R196.reuse ;  /* 0x0000b40004047a23 */ /* 0x100fe200000108c4 */
[----:B------:R-:W-:Y:S01]  /*8f40*/  @UP0 USHF.L.U32 UR14, UR4, 0x6, URZ ;  /* 0x00000006040e0899 */ /* 0x000fe2000800063f */
[----:B------:R1:W2:Y:S01]  /*8f50*/  MUFU.EX2 R2, R0 ;  /* 0x0000000000027308 */ /* 0x0002a20000000800 */
[--C-:B------:R-:W-:Y:S01]  /*8f60*/  FFMA.FTZ R5, R5, c[0x0][0x2d0], -R196.reuse ;  /* 0x0000b40005057a23 */ /* 0x100fe200000108c4 */
[----:B------:R-:W-:Y:S01]  /*8f70*/  @P0 SHF.L.U64.HI R165, R184, 0x1, R165 ;  /* 0x00000001b8a50819 */ /* 0x000fe200000102a5 */
        /* <DEDUP_REMOVED lines=10> */
[----:B------:R4:W-:Y:S01]  /*9020*/  MUFU.EX2 R208, R5 ;  /* 0x0000000500d07308 */ /* 0x0009e20000000800 */
[--C-:B------:R-:W-:Y:S02]  /*9030*/  FFMA.FTZ R25, R25, c[0x0][0x2d0], -R196.reuse ;  /* 0x0000b40019197a23 */ /* 0x100fe400000108c4 */
[----:B------:R-:W-:Y:S02]  /*9040*/  FFMA.FTZ R28, R28, c[0x0][0x2d0], -R196 ;  /* 0x0000b4001c1c7a23 */ /* 0x000fe400000108c4 */
[----:B-1----:R-:W-:Y:S01]  /*9050*/  FADD.FTZ R0, -R3, R166 ;  /* 0x000000a603007221 */ /* 0x002fe20000010100 */
[----:B------:R-:W-:Y:S01]  /*9060*/  @P0 SHF.L.U32 R166, R184, 0x1, RZ ;  /* 0x00000001b8a60819 */ /* 0x000fe200000006ff */
[----:B--2---:R-:W-:Y:S02]  /*9070*/  FMUL.FTZ R52, R2, R52 ;  /* 0x0000003402347220 */ /* 0x004fe40000410000 */
[----:B------:R-:W-:Y:S01]  /*9080*/  FMUL.FTZ R0, R0, c[0x0][0x2d0] ;  /* 0x0000b40000007a20 */ /* 0x000fe20000410000 */
[----:B------:R-:W-:Y:S01]  /*9090*/  @P0 IADD3 R186, P2, R166, 0x80, RZ ;  /* 0x00000080a6ba0810 */ /* 0x000fe20007f5e0ff */
[----:B------:R1:W-:Y:S01]  /*90a0*/  MUFU.EX2 R209, R9 ;  /* 0x0000000900d17308 */ /* 0x0003e20000000800 */
[----:B------:R-:W-:Y:S02]  /*90b0*/  FMUL.FTZ R53, R2, R53 ;  /* 0x0000003502357220 */ /* 0x000fe40000410000 */
[----:B------:R-:W-:Y:S01]  /*90c0*/  @P0 IADD3 R186, P1, R186, c[0x0][0x1c8], RZ ;  /* 0x00007200baba0a10 */ /* 0x000fe20007f3e0ff */
[C---:B------:R-:W-:Y:S02]  /*90d0*/  FMUL.FTZ R56, R2.reuse, R56 ;  /* 0x0000003802387220 */ /* 0x040fe40000410000 */
[C---:B------:R-:W-:Y:S01]  /*90e0*/  FMUL.FTZ R57, R2.reuse, R57 ;  /* 0x0000003902397220 */ /* 0x040fe20000410000 */
[--C-:B------:R-:W-:Y:S01]  /*90f0*/  @P0 IADD3.X R187, RZ, c[0x0][0x1cc], R165.reuse, P1, P2 ;  /* 0x00007300ffbb0a10 */ /* 0x100fe20000fe44a5 */
[----:B------:R-:W-:Y:S01]  /*9100*/  FMUL.FTZ R60, R2, R60 ;  /* 0x0000003c023c7220 */ /* 0x000fe20000410000 */
[C---:B---3--:R-:W-:Y:S01]  /*9110*/  @P0 IADD3 R4, P1, R166.reuse, c[0x0][0x1c8], RZ ;  /* 0x00007200a6040a10 */ /* 0x048fe20007f3e0ff */
[----:B------:R-:W2:Y:S01]  /*9120*/  MUFU.EX2 R189, R188 ;  /* 0x000000bc00bd7308 */ /* 0x000ea20000000800 */
[----:B------:R-:W-:Y:S01]  /*9130*/  @P0 IADD3 R184, P2, R166, 0x100, RZ ;  /* 0x00000100a6b80810 */ /* 0x000fe20007f5e0ff */
[C---:B------:R-:W-:Y:S01]  /*9140*/  FMUL.FTZ R61, R2.reuse, R61 ;  /* 0x0000003d023d7220 */ /* 0x040fe20000410000 */
[----:B----4-:R-:W-:Y:S01]  /*9150*/  @P0 IADD3.X R5, R165, c[0x0][0x1cc], RZ, P1, !PT ;  /* 0x00007300a5050a10 */ /* 0x010fe20000ffe4ff */
[----:B------:R-:W-:Y:S01]  /*9160*/  FMUL.FTZ R64, R2, R64 ;  /* 0x0000004002407220 */ /* 0x000fe20000410000 */
[----:B------:R-:W-:Y:S01]  /*9170*/  @P0 IADD3 R184, P1, R184, c[0x0][0x1c8], RZ ;  /* 0x00007200b8b80a10 */ /* 0x000fe20007f3e0ff */
[----:B------:R-:W-:Y:S02]  /*9180*/  FMUL.FTZ R65, R2, R65 ;  /* 0x0000004102417220 */ /* 0x000fe40000410000 */
[----:B------:R3:W-:Y:S01]  /*9190*/  @P0 LDGSTS.E.BYPASS.LTC128B.128 [R247+0xc100], [R4.64], !P4 ;  /* 0x0c10000004f70fae */ /* 0x0007e2000e101d4a */
[--C-:B------:R-:W-:Y:S01]  /*91a0*/  @P0 IADD3.X R185, RZ, c[0x0][0x1cc], R165.reuse, P1, P2 ;  /* 0x00007300ffb90a10 */ /* 0x100fe20000fe44a5 */
[----:B------:R-:W4:Y:S01]  /*91b0*/  MUFU.EX2 R0, R0 ;  /* 0x0000000000007308 */ /* 0x000f220000000800 */
[----:B------:R-:W-:Y:S01]  /*91c0*/  @P0 IADD3 R8, P2, R166, 0x180, RZ ;  /* 0x00000180a6080810 */ /* 0x000fe20007f5e0ff */
[----:B------:R-:W-:Y:S02]  /*91d0*/  FMUL.FTZ R166, R3, c[0x0][0x2d0] ;  /* 0x0000b40003a67a20 */ /* 0x000fe40000410000 */
[----:B------:R3:W-:Y:S01]  /*91e0*/  @P0 LDGSTS.E.BYPASS.LTC128B.128 [R247+0xf100], [R186.64], !P6 ;  /* 0x0f100000baf70fae */ /* 0x0007e2000f101d4a */
[----:B------:R-:W-:Y:S01]  /*91f0*/  @P0 IADD3 R8, P1, R8, c[0x0][0x1c8], RZ ;  /* 0x0000720008080a10 */ /* 0x000fe20007f3e0ff */
[--C-:B------:R-:W-:Y:S02]  /*9200*/  FFMA.FTZ R6, R6, c[0x0][0x2d0], -R166.reuse ;  /* 0x0000b40006067a23 */ /* 0x100fe400000108a6 */
[--C-:B------:R-:W-:Y:S01]  /*9210*/  FFMA.FTZ R10, R10, c[0x0][0x2d0], -R166.reuse ;  /* 0x0000b4000a0a7a23 */ /* 0x100fe200000108a6 */
[----:B-1----:R-:W-:Y:S01]  /*9220*/  @P0 IADD3.X R9, RZ, c[0x0][0x1cc], R165, P1, P2 ;  /* 0x00007300ff090a10 */ /* 0x002fe20000fe44a5 */
[----:B------:R1:W-:Y:S01]  /*9230*/  @P0 LDGSTS.E.BYPASS.LTC128B.128 [R247+0x12100], [R184.64], !P3 ;  /* 0x12100000b8f70fae */ /* 0x0003e2000d901d4a */
[----:B------:R1:W-:Y:S01]  /*9240*/  MUFU.EX2 R207, R6 ;  /* 0x0000000600cf7308 */ /* 0x0003e20000000800 */
[--C-:B------:R-:W-:Y:S01]  /*9250*/  FFMA.FTZ R11, R11, c[0x0][0x2d0], -R166.reuse ;  /* 0x0000b4000b0b7a23 */ /* 0x100fe200000108a6 */
[----:B--2---:R-:W-:Y:S01]  /*9260*/  MOV R165, R189 ;  /* 0x000000bd00a57202 */ /* 0x004fe20000000f00 */
[C---:B------:R-:W-:Y:S02]  /*9270*/  FMUL.FTZ R68, R2.reuse, R68 ;  /* 0x0000004402447220 */ /* 0x040fe40000410000 */
[----:B------:R2:W-:Y:S01]  /*9280*/  @P0 LDGSTS.E.BYPASS.LTC128B.128 [R247+0x15100], [R8.64], !P5 ;  /* 0x1510000008f70fae */ /* 0x0005e2000e901d4a */
[C---:B------:R-:W-:Y:S02]  /*9290*/  FMUL.FTZ R69, R2.reuse, R69 ;  /* 0x0000004502457220 */ /* 0x040fe40000410000 */
[C---:B------:R-:W-:Y:S02]  /*92a0*/  FMUL.FTZ R72, R2.reuse, R72 ;  /* 0x0000004802487220 */ /* 0x040fe40000410000 */
[----:B------:R2:W-:Y:S01]  /*92b0*/  MUFU.EX2 R205, R10 ;  /* 0x0000000a00cd7308 */ /* 0x0005e20000000800 */
[----:B------:R-:W-:Y:S02]  /*92c0*/  FMUL.FTZ R73, R2, R73 ;  /* 0x0000004902497220 */ /* 0x000fe40000410000 */
[----:B----4-:R-:W-:Y:S01]  /*92d0*/  FMUL.FTZ R54, R0, R54 ;  /* 0x0000003600367220 */ /* 0x010fe20000410000 */
[----:B---3--:R-:W-:Y:S01]  /*92e0*/  @P0 IADD3 R4, P1, R4, UR14, RZ ;  /* 0x0000000e04040c10 */ /* 0x008fe2000ff3e0ff */
[C---:B------:R-:W-:Y:S02]  /*92f0*/  FMUL.FTZ R55, R0.reuse, R55 ;  /* 0x0000003700377220 */ /* 0x040fe40000410000 */
[C---:B------:R-:W-:Y:S01]  /*9300*/  FMUL.FTZ R58, R0.reuse, R58 ;  /* 0x0000003a003a7220 */ /* 0x040fe20000410000 */
[----:B------:R-:W-:Y:S01]  /*9310*/  @P0 IADD3.X R5, R5, UR16, RZ, P1, !PT ;  /* 0x0000001005050c10 */ /* 0x000fe20008ffe4ff */
[C---:B------:R-:W-:Y:S01]  /*9320*/  FMUL.FTZ R59, R0.reuse, R59 ;  /* 0x0000003b003b7220 */ /* 0x040fe20000410000 */
[----:B------:R3:W-:Y:S01]  /*9330*/  MUFU.EX2 R204, R11 ;  /* 0x0000000b00cc7308 */ /* 0x0007e20000000800 */
[----:B------:R-:W-:Y:S02]  /*9340*/  FMUL.FTZ R62, R0, R62 ;  /* 0x0000003e003e7220 */ /* 0x000fe40000410000 */
[----:B------:R4:W-:Y:S01]  /*9350*/  @P0 LDGSTS.E.BYPASS.LTC128B.128 [R247+0xd100], [R4.64], !P4 ;  /* 0x0d10000004f70fae */ /* 0x0009e2000e101d4a */
[----:B-1----:R-:W-:Y:S01]  /*9360*/  @P0 IADD3 R6, P1, R4, UR14, RZ ;  /* 0x0000000e04060c10 */ /* 0x002fe2000ff3e0ff */
[C---:B------:R-:W-:Y:S02]  /*9370*/  FMUL.FTZ R63, R0.reuse, R63 ;  /* 0x0000003f003f7220 */ /* 0x040fe40000410000 */
[C---:B------:R-:W-:Y:S02]  /*9380*/  FMUL.FTZ R66, R0.reuse, R66 ;  /* 0x0000004200427220 */ /* 0x040fe40000410000 */
[----:B------:R4:W-:Y:S01]  /*9390*/  @P0 LDGSTS.E.BYPASS.LTC128B.128 [R247+0x10100], [R4.64+0x80], !P6 ;  /* 0x1010008004f70fae */ /* 0x0009e2000f101d4a */
[----:B------:R-:W-:Y:S01]  /*93a0*/  FMUL.FTZ R67, R0, R67 ;  /* 0x0000004300437220 */ /* 0x000fe20000410000 */
[----:B------:R-:W-:Y:S01]  /*93b0*/  MUFU.EX2 R203, R12 ;  /* 0x0000000c00cb7308 */ /* 0x000fe20000000800 */
[--C-:B--2---:R-:W-:Y:S01]  /*93c0*/  FFMA.FTZ R8, R7, c[0x0][0x2d0], -R166.reuse ;  /* 0x0000b40007087a23 */ /* 0x104fe200000108a6 */
[----:B------:R-:W-:Y:S01]  /*93d0*/  @P0 IADD3.X R7, R5, UR16, RZ, P1, !PT ;  /* 0x0000001005070c10 */ /* 0x000fe20008ffe4ff */
[----:B------:R-:W-:Y:S01]  /*93e0*/  FMUL.FTZ R9, R2, R173 ;  /* 0x000000ad02097220 */ /* 0x000fe20000410000 */
[----:B------:R4:W-:Y:S01]  /*93f0*/  @P0 LDGSTS.E.BYPASS.LTC128B.128 [R247+0x13100], [R4.64+0x100], !P3 ;  /* 0x1310010004f70fae */ /* 0x0009e2000d901d4a */
[C---:B------:R-:W-:Y:S02]  /*9400*/  FMUL.FTZ R10, R0.reuse, R174 ;  /* 0x000000ae000a7220 */ /* 0x040fe40000410000 */
[C---:B------:R-:W-:Y:S02]  /*9410*/  FMUL.FTZ R70, R0.reuse, R70 ;  /* 0x0000004600467220 */ /* 0x040fe40000410000 */
[C---:B------:R-:W-:Y:S01]  /*9420*/  FMUL.FTZ R71, R0.reuse, R71 ;  /* 0x0000004700477220 */ /* 0x040fe20000410000 */
[----:B------:R4:W-:Y:S01]  /*9430*/  @P0 LDGSTS.E.BYPASS.LTC128B.128 [R247+0x16100], [R4.64+0x180], !P5 ;  /* 0x1610018004f70fae */ /* 0x0009e2000e901d4a */
[----:B------:R1:W2:Y:S01]  /*9440*/  MUFU.EX2 R206, R8 ;  /* 0x0000000800ce7308 */ /* 0x0002a20000000800 */
[C---:B------:R-:W-:Y:S02]  /*9450*/  FMUL.FTZ R74, R0.reuse, R74 ;  /* 0x0000004a004a7220 */ /* 0x040fe40000410000 */
[C---:B---3--:R-:W-:Y:S02]  /*9460*/  FMUL.FTZ R11, R0.reuse, R175 ;  /* 0x000000af000b7220 */ /* 0x048fe40000410000 */
[----:B------:R3:W-:Y:S01]  /*9470*/  @P0 LDGSTS.E.BYPASS.LTC128B.128 [R247+0xe100], [R6.64], !P4 ;  /* 0x0e10000006f70fae */ /* 0x0007e2000e101d4a */
[----:B------:R-:W-:Y:S02]  /*9480*/  FMUL.FTZ R75, R0, R75 ;  /* 0x0000004b004b7220 */ /* 0x000fe40000410000 */
[C---:B------:R-:W-:Y:S02]  /*9490*/  FMUL.FTZ R76, R2.reuse, R76 ;  /* 0x0000004c024c7220 */ /* 0x040fe40000410000 */
[----:B------:R-:W-:Y:S01]  /*94a0*/  FMUL.FTZ R77, R2, R77 ;  /* 0x0000004d024d7220 */ /* 0x000fe20000410000 */
[----:B------:R3:W-:Y:S01]  /*94b0*/  @P0 LDGSTS.E.BYPASS.LTC128B.128 [R247+0x11100], [R6.64+0x80], !P6 ;  /* 0x1110008006f70fae */ /* 0x0007e2000f101d4a */
[C---:B------:R-:W-:Y:S01]  /*94c0*/  FMUL.FTZ R78, R0.reuse, R78 ;  /* 0x0000004e004e7220 */ /* 0x040fe20000410000 */
[----:B------:R3:W3:Y:S01]  /*94d0*/  MUFU.EX2 R201, R13 ;  /* 0x0000000d00c97308 */ /* 0x0006e20000000800 */
[----:B------:R-:W-:Y:S02]  /*94e0*/  FMUL.FTZ R79, R0, R79 ;  /* 0x0000004f004f7220 */ /* 0x000fe40000410000 */
[C---:B------:R-:W-:Y:S01]  /*94f0*/  FMUL.FTZ R80, R2.reuse, R80 ;  /* 0x0000005002507220 */ /* 0x040fe20000410000 */
[----:B------:R3:W-:Y:S01]  /*9500*/  @P0 LDGSTS.E.BYPASS.LTC128B.128 [R247+0x14100], [R6.64+0x100], !P3 ;  /* 0x1410010006f70fae */ /* 0x0007e2000d901d4a */
[----:B------:R-:W-:Y:S02]  /*9510*/  FMUL.FTZ R81, R2, R81 ;  /* 0x0000005102517220 */ /* 0x000fe40000410000 */
[C---:B------:R-:W-:Y:S02]  /*9520*/  FMUL.FTZ R82, R0.reuse, R82 ;  /* 0x0000005200527220 */ /* 0x040fe40000410000 */
[----:B------:R-:W-:Y:S01]  /*9530*/  FMUL.FTZ R83, R0, R83 ;  /* 0x0000005300537220 */ /* 0x000fe20000410000 */
[----:B------:R3:W-:Y:S01]  /*9540*/  @P0 LDGSTS.E.BYPASS.LTC128B.128 [R247+0x17100], [R6.64+0x180], !P5 ;  /* 0x1710018006f70fae */ /* 0x0007e2000e901d4a */
[C---:B-1----:R-:W-:Y:S01]  /*9550*/  FMUL.FTZ R8, R2.reuse, R172 ;  /* 0x000000ac02087220 */ /* 0x042fe20000410000 */
[----:B------:R1:W-:Y:S01]  /*9560*/  MUFU.EX2 R252, R16 ;  /* 0x0000001000fc7308 */ /* 0x0003e20000000800 */
[----:B----4-:R-:W-:Y:S01]  /*9570*/  FMUL.FTZ R4, R2, R168 ;  /* 0x000000a802047220 */ /* 0x010fe20000410000 */
[----:B------:R-:W-:Y:S01]  /*9580*/  F2FP.BF16.PACK_AB R168, R208, R197 ;  /* 0x000000c5d0a8723e */ /* 0x000fe200000010ff */
[----:B------:R-:W-:Y:S01]  /*9590*/  FMUL.FTZ R5, R2, R169 ;  /* 0x000000a902057220 */ /* 0x000fe20000410000 */
[----:B------:R-:W4:Y:S01]  /*95a0*/  LDSM.16.MT88.4 R184, [R212+0x100] ;  /* 0x00010000d4b8783b */ /* 0x000f220000004200 */
[----:B--2---:R-:W-:Y:S01]  /*95b0*/  F2FP.BF16.PACK_AB R169, R206, R207 ;  /* 0x000000cfcea9723e */ /* 0x004fe200000010ff */
[C---:B------:R-:W-:Y:S02]  /*95c0*/  FMUL.FTZ R84, R2.reuse, R84 ;  /* 0x0000005402547220 */ /* 0x040fe40000410000 */
[----:B------:R-:W-:Y:S02]  /*95d0*/  FMUL.FTZ R85, R2, R85 ;  /* 0x0000005502557220 */ /* 0x000fe40000410000 */
[----:B------:R-:W2:Y:S01]  /*95e0*/  LDSM.16.MT88.4 R188, [R213+0x100] ;  /* 0x00010000d5bc783b */ /* 0x000ea20000004200 */
[C---:B------:R-:W-:Y:S01]  /*95f0*/  FMUL.FTZ R86, R0.reuse, R86 ;  /* 0x0000005600567220 */ /* 0x040fe20000410000 */
[----:B------:R1:W-:Y:S01]  /*9600*/  MUFU.EX2 R251, R17 ;  /* 0x0000001100fb7308 */ /* 0x0003e20000000800 */
[----:B------:R-:W-:Y:S02]  /*9610*/  FMUL.FTZ R87, R0, R87 ;  /* 0x0000005700577220 */ /* 0x000fe40000410000 */
[C---:B------:R-:W-:Y:S01]  /*9620*/  FMUL.FTZ R88, R2.reuse, R88 ;  /* 0x0000005802587220 */ /* 0x040fe20000410000 */
[----:B------:R-:W2:Y:S01]  /*9630*/  LDSM.16.MT88.4 R192, [R215+0x100] ;  /* 0x00010000d7c0783b */ /* 0x000ea20000004200 */
[----:B------:R-:W-:Y:S02]  /*9640*/  FMUL.FTZ R89, R2, R89 ;  /* 0x0000005902597220 */ /* 0x000fe40000410000 */
[C---:B------:R-:W-:Y:S02]  /*9650*/  FMUL.FTZ R90, R0.reuse, R90 ;  /* 0x0000005a005a7220 */ /* 0x040fe40000410000 */
[----:B------:R-:W-:Y:S01]  /*9660*/  FMUL.FTZ R91, R0, R91 ;  /* 0x0000005b005b7220 */ /* 0x000fe20000410000 */
[----:B------:R-:W2:Y:S01]  /*9670*/  LDSM.16.MT88.4 R172, [R214+0x100] ;  /* 0x00010000d6ac783b */ /* 0x000ea20000004200 */
[----:B------:R-:W-:Y:S01]  /*9680*/  FMUL.FTZ R92, R2, R92 ;  /* 0x0000005c025c7220 */ /* 0x000fe20000410000 */
[----:B------:R-:W-:Y:S01]  /*9690*/  MUFU.EX2 R250, R20 ;  /* 0x0000001400fa7308 */ /* 0x000fe20000000800 */
[C---:B---3--:R-:W-:Y:S01]  /*96a0*/  FMUL.FTZ R6, R0.reuse, R170 ;  /* 0x000000aa00067220 */ /* 0x048fe20000410000 */
[----:B------:R-:W-:Y:S01]  /*96b0*/  F2FP.BF16.PACK_AB R170, R209, R165 ;  /* 0x000000a5d1aa723e */ /* 0x000fe200000010ff */
[----:B------:R-:W-:Y:S01]  /*96c0*/  FMUL.FTZ R7, R0, R171 ;  /* 0x000000ab00077220 */ /* 0x000fe20000410000 */
[----:B------:R-:W-:Y:S01]  /*96d0*/  F2FP.BF16.PACK_AB R171, R204, R205 ;  /* 0x000000cdccab723e */ /* 0x000fe200000010ff */
[----:B------:R-:W0:Y:S01]  /*96e0*/  LDGDEPBAR ;  /* 0x00000000000079af */ /* 0x000e220000000000 */
[C---:B------:R-:W-:Y:S02]  /*96f0*/  FMUL.FTZ R12, R2.reuse, R176 ;  /* 0x000000b0020c7220 */ /* 0x040fe40000410000 */
[C---:B------:R-:W-:Y:S02]  /*9700*/  FMUL.FTZ R13, R2.reuse, R177 ;  /* 0x000000b1020d7220 */ /* 0x040fe40000410000 */
[C---:B-1----:R-:W-:Y:S01]  /*9710*/  FMUL.FTZ R16, R2.reuse, R180 ;  /* 0x000000b402107220 */ /* 0x042fe20000410000 */
[----:B------:R-:W-:Y:S01]  /*9720*/  MUFU.EX2 R249, R21 ;  /* 0x0000001500f97308 */ /* 0x000fe20000000800 */
[----:B------:R-:W-:Y:S02]  /*9730*/  FMUL.FTZ R17, R2, R181 ;  /* 0x000000b502117220 */ /* 0x000fe40000410000 */
[--C-:B------:R-:W-:Y:S02]  /*9740*/  FFMA.FTZ R22, R22, c[0x0][0x2d0], -R166.reuse ;  /* 0x0000b40016167a23 */ /* 0x100fe400000108a6 */
[--C-:B------:R-:W-:Y:S02]  /*9750*/  FFMA.FTZ R23, R23, c[0x0][0x2d0], -R166.reuse ;  /* 0x0000b40017177a23 */ /* 0x100fe400000108a6 */
[--C-:B------:R-:W-:Y:S01]  /*9760*/  FFMA.FTZ R26, R26, c[0x0][0x2d0], -R166.reuse ;  /* 0x0000b4001a1a7a23 */ /* 0x100fe200000108a6 */
[C---:B----4-:R-:W-:Y:S02]  /*9770*/  HMMA.16816.F32.BF16 R4, R168.reuse, R184, R4 ;  /* 0x000000b8a804723c */ /* 0x050fe40000041804 */
[----:B------:R-:W-:Y:S03]  /*9780*/  MUFU.EX2 R248, R24 ;  /* 0x0000001800f87308 */ /* 0x000fe60000000800 */
[----:B------:R-:W-:Y:S02]  /*9790*/  FFMA.FTZ R27, R27, c[0x0][0x2d0], -R166 ;  /* 0x0000b4001b1b7a23 */ /* 0x000fe400000108a6 */
[----:B------:R-:W-:Y:S01]  /*97a0*/  FFMA.FTZ R29, R29, c[0x0][0x2d0], -R196 ;  /* 0x0000b4001d1d7a23 */ /* 0x000fe200000108c4 */
[C---:B------:R-:W-:Y:S01]  /*97b0*/  HMMA.16816.F32.BF16 R8, R168.reuse, R186, R8 ;  /* 0x000000baa808723c */ /* 0x040fe20000041808 */
[----:B------:R-:W1:Y:S03]  /*97c0*/  LDSM.16.MT88.4 R184, [R212+0x3100] ;  /* 0x00310000d4b8783b */ /* 0x000e660000004200 */
[----:B------:R-:W-:Y:S01]  /*97d0*/  MUFU.EX2 R246, R25 ;  /* 0x0000001900f67308 */ /* 0x000fe20000000800 */
[--C-:B------:R-:W-:Y:S02]  /*97e0*/  FFMA.FTZ R30, R30, c[0x0][0x2d0], -R166.reuse ;  /* 0x0000b4001e1e7a23 */ /* 0x100fe400000108a6 */
[----:B------:R-:W-:Y:S01]  /*97f0*/  FFMA.FTZ R31, R31, c[0x0][0x2d0], -R166 ;  /* 0x0000b4001f1f7a23 */ /* 0x000fe200000108a6 */
[C---:B--2---:R-:W-:Y:S04]  /*9800*/  HMMA.16816.F32.BF16 R52, R168.reuse, R188, R52 ;  /* 0x000000bca834723c */ /* 0x044fe80000041834 */
[--C-:B------:R-:W-:Y:S02]  /*9810*/  FFMA.FTZ R32, R32, c[0x0][0x2d0], -R196.reuse ;  /* 0x0000b40020207a23 */ /* 0x100fe400000108c4 */
[----:B------:R-:W-:Y:S01]  /*9820*/  MUFU.EX2 R211, R28 ;  /* 0x0000001c00d37308 */ /* 0x000fe20000000800 */
[----:B------:R-:W-:Y:S01]  /*9830*/  FFMA.FTZ R33, R33, c[0x0][0x2d0], -R196 ;  /* 0x0000b40021217a23 */ /* 0x000fe200000108c4 */
[C---:B------:R-:W-:Y:S01]  /*9840*/  HMMA.16816.F32.BF16 R56, R168.reuse, R190, R56 ;  /* 0x000000bea838723c */ /* 0x040fe20000041838 */
[----:B------:R-:W2:Y:S03]  /*9850*/  LDSM.16.MT88.4 R188, [R213+0x3100] ;  /* 0x00310000d5bc783b */ /* 0x000ea60000004200 */
[--C-:B------:R-:W-:Y:S02]  /*9860*/  FFMA.FTZ R34, R34, c[0x0][0x2d0], -R166.reuse ;  /* 0x0000b40022227a23 */ /* 0x100fe400000108a6 */
[----:B------:R-:W-:Y:S02]  /*9870*/  FFMA.FTZ R35, R35, c[0x0][0x2d0], -R166 ;  /* 0x0000b40023237a23 */ /* 0x000fe400000108a6 */
[----:B------:R-:W-:Y:S01]  /*9880*/  MUFU.EX2 R210, R29 ;  /* 0x0000001d00d27308 */ /* 0x000fe20000000800 */
[C---:B------:R-:W-:Y:S03]  /*9890*/  HMMA.16816.F32.BF16 R60, R168.reuse, R192, R60 ;  /* 0x000000c0a83c723c */ /* 0x040fe6000004183c */
[--C-:B------:R-:W-:Y:S02]  /*98a0*/  FFMA.FTZ R36, R36, c[0x0][0x2d0], -R196.reuse ;  /* 0x0000b40024247a23 */ /* 0x100fe400000108c4 */
[----:B------:R-:W-:Y:S03]  /*98b0*/  FFMA.FTZ R37, R37, c[0x0][0x2d0], -R196 ;  /* 0x0000b40025257a23 */ /* 0x000fe600000108c4 */
[C---:B------:R-:W-:Y:S01]  /*98c0*/  HMMA.16816.F32.BF16 R64, R168.reuse, R194, R64 ;  /* 0x000000c2a840723c */ /* 0x040fe20000041840 */
[----:B------:R-:W-:Y:S03]  /*98d0*/  LDSM.16.MT88.4 R192, [R214+0x900] ;  /* 0x00090000d6c0783b */ /* 0x000fe60000004200 */
[--C-:B------:R-:W-:Y:S02]  /*98e0*/  FFMA.FTZ R38, R38, c[0x0][0x2d0], -R166.reuse ;  /* 0x0000b40026267a23 */ /* 0x100fe400000108a6 */
[----:B------:R-:W-:Y:S02]  /*98f0*/  FFMA.FTZ R39, R39, c[0x0][0x2d0], -R166 ;  /* 0x0000b40027277a23 */ /* 0x000fe400000108a6 */
[C---:B------:R-:W-:Y:S04]  /*9900*/  HMMA.16816.F32.BF16 R68, R168.reuse, R172, R68 ;  /* 0x000000aca844723c */ /* 0x040fe80000041844 */
[--C-:B------:R-:W-:Y:S02]  /*9910*/  FFMA.FTZ R40, R40, c[0x0][0x2d0], -R196.reuse ;  /* 0x0000b40028287a23 */ /* 0x100fe400000108c4 */
[----:B------:R-:W-:Y:S02]  /*9920*/  FFMA.FTZ R41, R41, c[0x0][0x2d0], -R196 ;  /* 0x0000b40029297a23 */ /* 0x000fe400000108c4 */
[C---:B------:R-:W-:Y:S01]  /*9930*/  HMMA.16816.F32.BF16 R72, R168.reuse, R174, R72 ;  /* 0x000000aea848723c */ /* 0x040fe20000041848 */
[----:B------:R-:W3:Y:S03]  /*9940*/  LDSM.16.MT88.4 R172, [R215+0x3100] ;  /* 0x00310000d7ac783b */ /* 0x000ee60000004200 */
[--C-:B------:R-:W-:Y:S02]  /*9950*/  FFMA.FTZ R42, R42, c[0x0][0x2d0], -R166.reuse ;  /* 0x0000b4002a2a7a23 */ /* 0x100fe400000108a6 */
[--C-:B------:R-:W-:Y:S02]  /*9960*/  FFMA.FTZ R43, R43, c[0x0][0x2d0], -R166.reuse ;  /* 0x0000b4002b2b7a23 */ /* 0x100fe400000108a6 */
[C---:B-1----:R-:W-:Y:S04]  /*9970*/  HMMA.16816.F32.BF16 R76, R168.reuse, R184, R76 ;  /* 0x000000b8a84c723c */ /* 0x042fe8000004184c */
        /* <DEDUP_REMOVED lines=25> */
[----:B------:R-:W-:Y:S03]  /*9b10*/  FMUL.FTZ R109, R2, R109 ;  /* 0x0000006d026d7220 */ /* 0x000fe60000410000 */
[C---:B------:R-:W-:Y:S01]  /*9b20*/  HMMA.16816.F32.BF16 R104, R168.reuse, R186, R104 ;  /* 0x000000baa868723c */ /* 0x040fe20000041868 */
[----:B------:R-:W1:Y:S02]  /*9b30*/  LDSM.16.MT88.4 R184, [R215+0x6100] ;  /* 0x00610000d7b8783b */ /* 0x000e640000004200 */
[C---:B------:R-:W-:Y:S02]  /*9b40*/  FMUL.FTZ R110, R0.reuse, R110 ;  /* 0x0000006e006e7220 */ /* 0x040fe40000410000 */
[----:B------:R-:W-:Y:S02]  /*9b50*/  FMUL.FTZ R111, R0, R111 ;  /* 0x0000006f006f7220 */ /* 0x000fe40000410000 */
[C---:B------:R-:W-:Y:S02]  /*9b60*/  FMUL.FTZ R112, R2.reuse, R112 ;  /* 0x0000007002707220 */ /* 0x040fe40000410000 */
[----:B------:R-:W-:Y:S03]  /*9b70*/  FMUL.FTZ R113, R2, R113 ;  /* 0x0000007102717220 */ /* 0x000fe60000410000 */
[C---:B--2---:R-:W-:Y:S03]  /*9b80*/  HMMA.16816.F32.BF16 R108, R168.reuse, R188, R108 ;  /* 0x000000bca86c723c */ /* 0x044fe6000004186c */
[C---:B------:R-:W-:Y:S02]  /*9b90*/  FMUL.FTZ R114, R0.reuse, R114 ;  /* 0x0000007200727220 */ /* 0x040fe40000410000 */
        /* <DEDUP_REMOVED lines=18> */
[C---:B------:R-:W-:Y:S02]  /*9cc0*/  FMUL.FTZ R128, R2.reuse, R128 ;  /* 0x0000008002807220 */ /* 0x040fe40000410000 */
[----:B------:R-:W-:Y:S03]  /*9cd0*/  FMUL.FTZ R129, R2, R129 ;  /* 0x0000008102817220 */ /* 0x000fe60000410000 */
[C---:B-1----:R-:W-:Y:S03]  /*9ce0*/  HMMA.16816.F32.BF16 R124, R168.reuse, R184, R124 ;  /* 0x000000b8a87c723c */ /* 0x042fe6000004187c */
[C---:B------:R-:W-:Y:S02]  /*9cf0*/  FMUL.FTZ R130, R0.reuse, R130 ;  /* 0x0000008200827220 */ /* 0x040fe40000410000 */
        /* <DEDUP_REMOVED lines=12> */
[--C-:B------:R-:W-:Y:S02]  /*9dc0*/  FFMA.FTZ R14, R14, c[0x0][0x2d0], -R166.reuse ;  /* 0x0000b4000e0e7a23 */ /* 0x100fe400000108a6 */
[--C-:B------:R-:W-:Y:S02]  /*9dd0*/  FFMA.FTZ R15, R15, c[0x0][0x2d0], -R166.reuse ;  /* 0x0000b4000f0f7a23 */ /* 0x100fe400000108a6 */
[----:B------:R2:W-:Y:S01]  /*9de0*/  MUFU.EX2 R202, R14 ;  /* 0x0000000e00ca7308 */ /* 0x0005e20000000800 */
[C---:B------:R-:W-:Y:S01]  /*9df0*/  HMMA.16816.F32.BF16 R136, R168.reuse, R190, R136 ;  /* 0x000000bea888723c */ /* 0x040fe20000041888 */
[----:B------:R-:W4:Y:S02]  /*9e00*/  LDSM.16.MT88.4 R188, [R215+0x9100] ;  /* 0x00910000d7bc783b */ /* 0x000f240000004200 */
[C---:B------:R-:W-:Y:S02]  /*9e10*/  FMUL.FTZ R140, R2.reuse, R140 ;  /* 0x0000008c028c7220 */ /* 0x040fe40000410000 */
[----:B------:R-:W-:Y:S02]  /*9e20*/  FMUL.FTZ R141, R2, R141 ;  /* 0x0000008d028d7220 */ /* 0x000fe40000410000 */
[C---:B------:R-:W-:Y:S02]  /*9e30*/  FMUL.FTZ R142, R0.reuse, R142 ;  /* 0x0000008e008e7220 */ /* 0x040fe40000410000 */
[----:B------:R-:W-:Y:S01]  /*9e40*/  FMUL.FTZ R143, R0, R143 ;  /* 0x0000008f008f7220 */ /* 0x000fe20000410000 */
[----:B------:R1:W1:Y:S02]  /*9e50*/  MUFU.EX2 R200, R15 ;  /* 0x0000000f00c87308 */ /* 0x0002640000000800 */
[C---:B------:R-:W-:Y:S02]  /*9e60*/  FMUL.FTZ R144, R2.reuse, R144 ;  /* 0x0000009002907220 */ /* 0x040fe40000410000 */
[----:B------:R-:W-:Y:S02]  /*9e70*/  FMUL.FTZ R145, R2, R145 ;  /* 0x0000009102917220 */ /* 0x000fe40000410000 */
[C---:B---3--:R-:W-:Y:S03]  /*9e80*/  HMMA.16816.F32.BF16 R140, R168.reuse, R172, R140 ;  /* 0x000000aca88c723c */ /* 0x048fe6000004188c */
[C---:B------:R-:W-:Y:S02]  /*9e90*/  FMUL.FTZ R146, R0.reuse, R146 ;  /* 0x0000009200927220 */ /* 0x040fe40000410000 */
[C---:B------:R-:W-:Y:S02]  /*9ea0*/  FMUL.FTZ R147, R0.reuse, R147 ;  /* 0x0000009300937220 */ /* 0x040fe40000410000 */
[----:B--2---:R-:W-:Y:S02]  /*9eb0*/  FMUL.FTZ R14, R0, R178 ;  /* 0x000000b2000e7220 */ /* 0x004fe40000410000 */
[C---:B------:R-:W-:Y:S03]  /*9ec0*/  FMUL.FTZ R148, R2.reuse, R148 ;  /* 0x0000009402947220 */ /* 0x040fe60000410000 */
[C---:B------:R-:W-:Y:S01]  /*9ed0*/  HMMA.16816.F32.BF16 R144, R168.reuse, R174, R144 ;  /* 0x000000aea890723c */ /* 0x040fe20000041890 */
[----:B------:R-:W2:Y:S02]  /*9ee0*/  LDSM.16.MT88.4 R172, [R214+0x9100] ;  /* 0x00910000d6ac783b */ /* 0x000ea40000004200 */
[----:B------:R-:W-:Y:S02]  /*9ef0*/  FMUL.FTZ R149, R2, R149 ;  /* 0x0000009502957220 */ /* 0x000fe40000410000 */
[C---:B------:R-:W-:Y:S02]  /*9f00*/  FMUL.FTZ R150, R0.reuse, R150 ;  /* 0x0000009600967220 */ /* 0x040fe40000410000 */
[C---:B------:R-:W-:Y:S02]  /*9f10*/  FMUL.FTZ R151, R0.reuse, R151 ;  /* 0x0000009700977220 */ /* 0x040fe40000410000 */
[----:B-1----:R-:W-:Y:S02]  /*9f20*/  FMUL.FTZ R15, R0, R179 ;  /* 0x000000b3000f7220 */ /* 0x002fe40000410000 */
[----:B------:R-:W1:Y:S01]  /*9f30*/  LDSM.16.MT88.4 R176, [R212+0x900] ;  /* 0x00090000d4b0783b */ /* 0x000e620000004200 */
[--C-:B------:R-:W-:Y:S02]  /*9f40*/  FFMA.FTZ R18, R18, c[0x0][0x2d0], -R166.reuse ;  /* 0x0000b40012127a23 */ /* 0x100fe400000108a6 */
[C---:B------:R-:W-:Y:S02]  /*9f50*/  HMMA.16816.F32.BF16 R148, R168.reuse, R184, R148 ;  /* 0x000000b8a894723c */ /* 0x040fe40000041894 */
[----:B------:R3:W-:Y:S01]  /*9f60*/  MUFU.EX2 R199, R18 ;  /* 0x0000001200c77308 */ /* 0x0007e20000000800 */
[----:B------:R-:W-:Y:S02]  /*9f70*/  FFMA.FTZ R19, R19, c[0x0][0x2d0], -R166 ;  /* 0x0000b40013137a23 */ /* 0x000fe400000108a6 */
[C---:B------:R-:W-:Y:S02]  /*9f80*/  FMUL.FTZ R152, R2.reuse, R152 ;  /* 0x0000009802987220 */ /* 0x040fe40000410000 */
[----:B------:R-:W-:Y:S01]  /*9f90*/  FMUL.FTZ R153, R2, R153 ;  /* 0x0000009902997220 */ /* 0x000fe20000410000 */
[C---:B------:R-:W-:Y:S01]  /*9fa0*/  HMMA.16816.F32.BF16 R12, R168.reuse, R186, R12 ;  /* 0x000000baa80c723c */ /* 0x040fe2000004180c */
[----:B------:R-:W1:Y:S03]  /*9fb0*/  LDSM.16.MT88.4 R184, [R213+0x900] ;  /* 0x00090000d5b8783b */ /* 0x000e660000004200 */
[C---:B------:R-:W-:Y:S01]  /*9fc0*/  FMUL.FTZ R154, R0.reuse, R154 ;  /* 0x0000009a009a7220 */ /* 0x040fe20000410000 */
[----:B------:R2:W1:Y:S01]  /*9fd0*/  MUFU.EX2 R198, R19 ;  /* 0x0000001300c67308 */ /* 0x0004620000000800 */
[----:B------:R-:W-:Y:S02]  /*9fe0*/  FMUL.FTZ R155, R0, R155 ;  /* 0x0000009b009b7220 */ /* 0x000fe40000410000 */
[C---:B------:R-:W-:Y:S04]  /*9ff0*/  FMUL.FTZ R156, R2.reuse, R156 ;  /* 0x0000009c029c7220 */ /* 0x040fe80000410000 */
[----:B------:R-:W-:Y:S01]  /*a000*/  FMUL.FTZ R157, R2, R157 ;  /* 0x0000009d029d7220 */ /* 0x000fe20000410000 */
[C---:B----4-:R-:W-:Y:S03]  /*a010*/  HMMA.16816.F32.BF16 R152, R168.reuse, R188, R152 ;  /* 0x000000bca898723c */ /* 0x050fe60000041898 */
[C---:B------:R-:W-:Y:S02]  /*a020*/  FMUL.FTZ R158, R0.reuse, R158 ;  /* 0x0000009e009e7220 */ /* 0x040fe40000410000 */
[C---:B------:R-:W-:Y:S02]  /*a030*/  FMUL.FTZ R159, R0.reuse, R159 ;  /* 0x0000009f009f7220 */ /* 0x040fe40000410000 */
[----:B---3--:R-:W-:Y:S02]  /*a040*/  FMUL.FTZ R18, R0, R182 ;  /* 0x000000b600127220 */ /* 0x008fe40000410000 */
[C---:B------:R-:W-:Y:S03]  /*a050*/  FMUL.FTZ R160, R2.reuse, R160 ;  /* 0x000000a002a07220 */ /* 0x040fe60000410000 */
[C---:B------:R-:W-:Y:S01]  /*a060*/  HMMA.16816.F32.BF16 R156, R168.reuse, R190, R156 ;  /* 0x000000bea89c723c */ /* 0x040fe2000004189c */
[----:B------:R-:W3:Y:S02]  /*a070*/  LDSM.16.MT88.4 R188, [R215+0x900] ;  /* 0x00090000d7bc783b */ /* 0x000ee40000004200 */
[----:B------:R-:W-:Y:S02]  /*a080*/  FMUL.FTZ R161, R2, R161 ;  /* 0x000000a102a17220 */ /* 0x000fe40000410000 */
[C---:B------:R-:W-:Y:S02]  /*a090*/  FMUL.FTZ R162, R0.reuse, R162 ;  /* 0x000000a200a27220 */ /* 0x040fe40000410000 */
[C---:B------:R-:W-:Y:S02]  /*a0a0*/  FMUL.FTZ R163, R0.reuse, R163 ;  /* 0x000000a300a37220 */ /* 0x040fe40000410000 */
[----:B--2---:R-:W-:Y:S02]  /*a0b0*/  FMUL.FTZ R19, R0, R183 ;  /* 0x000000b700137220 */ /* 0x004fe40000410000 */
[----:B------:R-:W-:Y:S01]  /*a0c0*/  LDSM.16.MT88.4 R180, [R215+0x3900] ;  /* 0x00390000d7b4783b */ /* 0x000fe20000004200 */
[--C-:B------:R-:W-:Y:S02]  /*a0d0*/  FFMA.FTZ R49, R49, c[0x0][0x2d0], -R196.reuse ;  /* 0x0000b40031317a23 */ /* 0x100fe400000108c4 */
[C---:B------:R-:W-:Y:S03]  /*a0e0*/  HMMA.16816.F32.BF16 R160, R168.reuse, R172, R160 ;  /* 0x000000aca8a0723c */ /* 0x040fe600000418a0 */
[--C-:B------:R-:W-:Y:S01]  /*a0f0*/  FFMA.FTZ R44, R44, c[0x0][0x2d0], -R196.reuse ;  /* 0x0000b4002c2c7a23 */ /* 0x100fe200000108c4 */
[----:B------:R-:W-:Y:S01]  /*a100*/  MUFU.EX2 R49, R49 ;  /* 0x0000003100317308 */ /* 0x000fe20000000800 */
[----:B------:R-:W-:Y:S02]  /*a110*/  FFMA.FTZ R45, R45, c[0x0][0x2d0], -R196 ;  /* 0x0000b4002d2d7a23 */ /* 0x000fe400000108c4 */
[--C-:B------:R-:W-:Y:S01]  /*a120*/  FFMA.FTZ R46, R46, c[0x0][0x2d0], -R166.reuse ;  /* 0x0000b4002e2e7a23 */ /* 0x100fe200000108a6 */
[----:B------:R-:W-:Y:S01]  /*a130*/  HMMA.16816.F32.BF16 R16, R168, R174, R16 ;  /* 0x000000aea810723c */ /* 0x000fe20000041810 */
[----:B------:R-:W2:Y:S03]  /*a140*/  LDSM.16.MT88.4 R172, [R212+0x3900] ;  /* 0x00390000d4ac783b */ /* 0x000ea60000004200 */
[----:B------:R-:W-:Y:S02]  /*a150*/  FFMA.FTZ R47, R47, c[0x0][0x2d0], -R166 ;  /* 0x0000b4002f2f7a23 */ /* 0x000fe400000108a6 */
[----:B------:R-:W-:Y:S01]  /*a160*/  MUFU.EX2 R44, R44 ;  /* 0x0000002c002c7308 */ /* 0x000fe20000000800 */
[----:B------:R-:W-:Y:S01]  /*a170*/  F2FP.BF16.PACK_AB R168, R201, R203 ;  /* 0x000000cbc9a8723e */ /* 0x000fe200000010ff */
[----:B------:R-:W-:Y:S01]  /*a180*/  FFMA.FTZ R48, R48, c[0x0][0x2d0], -R196 ;  /* 0x0000b40030307a23 */ /* 0x000fe200000108c4 */
[----:B------:R-:W-:Y:S03]  /*a190*/  F2FP.BF16.PACK_AB R169, R200, R202 ;  /* 0x000000cac8a9723e */ /* 0x000fe600000010ff */
[----:B------:R-:W-:Y:S01]  /*a1a0*/  F2FP.BF16.PACK_AB R170, R251, R252 ;  /* 0x000000fcfbaa723e */ /* 0x000fe200000010ff */
[--C-:B------:R-:W-:Y:S01]  /*a1b0*/  FFMA.FTZ R50, R50, c[0x0][0x2d0], -R166.reuse ;  /* 0x0000b40032327a23 */ /* 0x100fe200000108a6 */
[----:B-1----:R-:W-:Y:S01]  /*a1c0*/  F2FP.BF16.PACK_AB R171, R198, R199 ;  /* 0x000000c7c6ab723e */ /* 0x002fe200000010ff */
[----:B------:R-:W-:Y:S01]  /*a1d0*/  FFMA.FTZ R166, R51, c[0x0][0x2d0], -R166 ;  /* 0x0000b40033a67a23 */ /* 0x000fe200000108a6 */
[----:B------:R-:W-:Y:S05]  /*a1e0*/  MUFU.EX2 R45, R45 ;  /* 0x0000002d002d7308 */ /* 0x000fea0000000800 */
[C---:B------:R-:W-:Y:S05]  /*a1f0*/  HMMA.16816.F32.BF16 R4, R168.reuse, R176, R4 ;  /* 0x000000b0a804723c */ /* 0x040fea0000041804 */
[----:B------:R-:W-:Y:S03]  /*a200*/  MUFU.EX2 R166, R166 ;  /* 0x000000a600a67308 */ /* 0x000fe60000000800 */
[C---:B------:R-:W-:Y:S01]  /*a210*/  HMMA.16816.F32.BF16 R8, R168.reuse, R178, R8 ;  /* 0x000000b2a808723c */ /* 0x040fe20000041808 */
[----:B------:R-:W1:Y:S06]  /*a220*/  LDSM.16.MT88.4 R176, [R213+0x3900] ;  /* 0x00390000d5b0783b */ /* 0x000e6c0000004200 */
[----:B------:R-:W-:Y:S01]  /*a230*/  MUFU.EX2 R46, R46 ;  /* 0x0000002e002e7308 */ /* 0x000fe20000000800 */
[C---:B------:R-:W-:Y:S08]  /*a240*/  HMMA.16816.F32.BF16 R52, R168.reuse, R184, R52 ;  /* 0x000000b8a834723c */ /* 0x040ff00000041834 */
[C---:B------:R-:W-:Y:S01]  /*a250*/  HMMA.16816.F32.BF16 R56, R168.reuse, R186, R56 ;  /* 0x000000baa838723c */ /* 0x040fe20000041838 */
[----:B------:R-:W4:Y:S01]  /*a260*/  LDSM.16.MT88.4 R184, [R214+0x3900] ;  /* 0x00390000d6b8783b */ /* 0x000f220000004200 */
[----:B------:R-:W-:Y:S06]  /*a270*/  MUFU.EX2 R47, R47 ;  /* 0x0000002f002f7308 */ /* 0x000fec0000000800 */
[C---:B---3--:R-:W-:Y:S04]  /*a280*/  HMMA.16816.F32.BF16 R60, R168.reuse, R188, R60 ;  /* 0x000000bca83c723c */ /* 0x048fe8000004183c */
[----:B------:R-:W-:Y:S04]  /*a290*/  MUFU.EX2 R48, R48 ;  /* 0x0000003000307308 */ /* 0x000fe80000000800 */
[C---:B------:R-:W-:Y:S01]  /*a2a0*/  HMMA.16816.F32.BF16 R64, R168.reuse, R190, R64 ;  /* 0x000000bea840723c */ /* 0x040fe20000041840 */
[----:B------:R-:W3:Y:S05]  /*a2b0*/  LDSM.16.MT88.4 R188, [R212+0x6900] ;  /* 0x00690000d4bc783b */ /* 0x000eea0000004200 */
[----:B------:R-:W-:Y:S02]  /*a2c0*/  MUFU.EX2 R50, R50 ;  /* 0x0000003200327308 */ /* 0x000fe40000000800 */
[C---:B------:R-:W-:Y:S08]  /*a2d0*/  HMMA.16816.F32.BF16 R68, R168.reuse, R192, R68 ;  /* 0x000000c0a844723c */ /* 0x040ff00000041844 */
[C---:B------:R-:W-:Y:S01]  /*a2e0*/  HMMA.16816.F32.BF16 R72, R168.reuse, R194, R72 ;  /* 0x000000c2a848723c */ /* 0x040fe20000041848 */
[----:B------:R-:W-:Y:S06]  /*a2f0*/  MUFU.EX2 R194, R22 ;  /* 0x0000001600c27308 */ /* 0x000fec0000000800 */
[----:B------:R-:W-:Y:S01]  /*a300*/  MOV R195, R209 ;  /* 0x000000d100c37202 */ /* 0x000fe20000000f00 */
[C---:B--2---:R-:W-:Y:S03]  /*a310*/  HMMA.16816.F32.BF16 R76, R168.reuse, R172, R76 ;  /* 0x000000aca84c723c */ /* 0x044fe6000004184c */
[----:B------:R2:W2:Y:S05]  /*a320*/  MUFU.EX2 R193, R23 ;  /* 0x0000001700c17308 */ /* 0x0004aa0000000800 */
[C---:B------:R-:W-:Y:S01]  /*a330*/  HMMA.16816.F32.BF16 R80, R168.reuse, R174, R80 ;  /* 0x000000aea850723c */ /* 0x040fe20000041850 */
[----:B------:R-:W3:Y:S04]  /*a340*/  LDSM.16.MT88.4 R172, [R213+0x6900] ;  /* 0x00690000d5ac783b */ /* 0x000ee80000004200 */
[----:B------:R-:W-:Y:S03]  /*a350*/  MUFU.EX2 R192, R26 ;  /* 0x0000001a00c07308 */ /* 0x000fe60000000800 */
[C---:B-1----:R-:W-:Y:S07]  /*a360*/  HMMA.16816.F32.BF16 R84, R168.reuse, R176, R84 ;  /* 0x000000b0a854723c */ /* 0x042fee0000041854 */
[----:B------:R-:W-:Y:S01]  /*a370*/  MUFU.EX2 R209, R32 ;  /* 0x0000002000d17308 */ /* 0x000fe20000000800 */
[C---:B------:R-:W-:Y:S01]  /*a380*/  HMMA.16816.F32.BF16 R88, R168.reuse, R178, R88 ;  /* 0x000000b2a858723c */ /* 0x040fe20000041858 */
[----:B------:R-:W1:Y:S06]  /*a390*/  LDSM.16.MT88.4 R176, [R215+0x6900] ;  /* 0x00690000d7b0783b */ /* 0x000e6c0000004200 */
[----:B--2---:R-:W-:Y:S01]  /*a3a0*/  LDSM.16.MT88.4 R20, [R214+0x9900] ;  /* 0x00990000d614783b */ /* 0x004fe20000004200 */
[C---:B------:R-:W-:Y:S08]  /*a3b0*/  HMMA.16816.F32.BF16 R92, R168.reuse, R180, R92 ;  /* 0x000000b4a85c723c */ /* 0x040ff0000004185c */
[C---:B------:R-:W-:Y:S01]  /*a3c0*/  HMMA.16816.F32.BF16 R96, R168.reuse, R182, R96 ;  /* 0x000000b6a860723c */ /* 0x040fe20000041860 */
[----:B------:R-:W2:Y:S07]  /*a3d0*/  LDSM.16.MT88.4 R180, [R214+0x6900] ;  /* 0x00690000d6b4783b */ /* 0x000eae0000004200 */
[C---:B----4-:R-:W-:Y:S08]  /*a3e0*/  HMMA.16816.F32.BF16 R100, R168.reuse, R184, R100 ;  /* 0x000000b8a864723c */ /* 0x050ff00000041864 */
[C---:B------:R-:W-:Y:S01]  /*a3f0*/  HMMA.16816.F32.BF16 R104, R168.reuse, R186, R104 ;  /* 0x000000baa868723c */ /* 0x040fe20000041868 */
[----:B------:R-:W4:Y:S07]  /*a400*/  LDSM.16.MT88.4 R184, [R212+0x9900] ;  /* 0x00990000d4b8783b */ /* 0x000f2e0000004200 */
[C---:B---3--:R-:W-:Y:S01]  /*a410*/  HMMA.16816.F32.BF16 R108, R168.reuse, R188, R108 ;  /* 0x000000bca86c723c */ /* 0x048fe2000004186c */
[----:B------:R-:W-:Y:S07]  /*a420*/  MUFU.EX2 R189, R31 ;  /* 0x0000001f00bd7308 */ /* 0x000fee0000000800 */
[C---:B------:R-:W-:Y:S03]  /*a430*/  HMMA.16816.F32.BF16 R112, R168.reuse, R190, R112 ;  /* 0x000000bea870723c */ /* 0x040fe60000041870 */
[----:B------:R3:W2:Y:S05]  /*a440*/  MUFU.EX2 R191, R27 ;  /* 0x0000001b00bf7308 */ /* 0x0006aa0000000800 */
[C---:B------:R-:W-:Y:S05]  /*a450*/  HMMA.16816.F32.BF16 R116, R168.reuse, R172, R116 ;  /* 0x000000aca874723c */ /* 0x040fea0000041874 */
[----:B------:R2:W2:Y:S03]  /*a460*/  MUFU.EX2 R190, R30 ;  /* 0x0000001e00be7308 */ /* 0x0004a60000000800 */
[C---:B------:R-:W-:Y:S01]  /*a470*/  HMMA.16816.F32.BF16 R120, R168.reuse, R174, R120 ;  /* 0x000000aea878723c */ /* 0x040fe20000041878 */
[----:B------:R-:W4:Y:S06]  /*a480*/  LDSM.16.MT88.4 R172, [R213+0x9900] ;  /* 0x00990000d5ac783b */ /* 0x000f2c0000004200 */
[----:B------:R-:W-:Y:S01]  /*a490*/  MUFU.EX2 R188, R34 ;  /* 0x0000002200bc7308 */ /* 0x000fe20000000800 */
[C---:B-1----:R-:W-:Y:S01]  /*a4a0*/  HMMA.16816.F32.BF16 R124, R168.reuse, R176, R124 ;  /* 0x000000b0a87c723c */ /* 0x042fe2000004187c */
[----:B---3--:R-:W-:Y:S07]  /*a4b0*/  LDSM.16.MT88.4 R24, [R213+0x1100] ;  /* 0x00110000d518783b */ /* 0x008fee0000004200 */
[C---:B------:R-:W-:Y:S01]  /*a4c0*/  HMMA.16816.F32.BF16 R128, R168.reuse, R178, R128 ;  /* 0x000000b2a880723c */ /* 0x040fe20000041880 */
[----:B------:R-:W1:Y:S06]  /*a4d0*/  LDSM.16.MT88.4 R176, [R215+0x9900] ;  /* 0x00990000d7b0783b */ /* 0x000e6c0000004200 */
[----:B--2---:R-:W-:Y:S01]  /*a4e0*/  LDSM.16.MT88.4 R28, [R212+0x1900] ;  /* 0x00190000d41c783b */ /* 0x004fe20000004200 */
[C---:B------:R-:W-:Y:S08]  /*a4f0*/  HMMA.16816.F32.BF16 R132, R168.reuse, R180, R132 ;  /* 0x000000b4a884723c */ /* 0x040ff00000041884 */
[C---:B------:R-:W-:Y:S01]  /*a500*/  HMMA.16816.F32.BF16 R136, R168.reuse, R182, R136 ;  /* 0x000000b6a888723c */ /* 0x040fe20000041888 */
[----:B------:R-:W2:Y:S07]  /*a510*/  LDSM.16.MT88.4 R180, [R212+0x1100] ;  /* 0x00110000d4b4783b */ /* 0x000eae0000004200 */
[C---:B----4-:R-:W-:Y:S01]  /*a520*/  HMMA.16816.F32.BF16 R140, R168.reuse, R184, R140 ;  /* 0x000000b8a88c723c */ /* 0x050fe2000004188c */
[----:B------:R-:W-:Y:S06]  /*a530*/  MUFU.EX2 R184, R42 ;  /* 0x0000002a00b87308 */ /* 0x000fec0000000800 */
[----:B------:R-:W-:Y:S01]  /*a540*/  MOV R185, R208 ;  /* 0x000000d000b97202 */ /* 0x000fe20000000f00 */
[C---:B------:R-:W-:Y:S03]  /*a550*/  HMMA.16816.F32.BF16 R144, R168.reuse, R186, R144 ;  /* 0x000000baa890723c */ /* 0x040fe60000041890 */
[----:B------:R-:W3:Y:S05]  /*a560*/  MUFU.EX2 R208, R33 ;  /* 0x0000002100d07308 */ /* 0x000eea0000000800 */
[C---:B------:R-:W-:Y:S05]  /*a570*/  HMMA.16816.F32.BF16 R148, R168.reuse, R172, R148 ;  /* 0x000000aca894723c */ /* 0x040fea0000041894 */
[----:B------:R4:W2:Y:S03]  /*a580*/  MUFU.EX2 R187, R35 ;  /* 0x0000002300bb7308 */ /* 0x0008a60000000800 */
[C---:B------:R-:W-:Y:S01]  /*a590*/  HMMA.16816.F32.BF16 R12, R168.reuse, R174, R12 ;  /* 0x000000aea80c723c */ /* 0x040fe2000004180c */
[----:B------:R-:W2:Y:S06]  /*a5a0*/  LDSM.16.MT88.4 R172, [R215+0x1100] ;  /* 0x00110000d7ac783b */ /* 0x000eac0000004200 */
[----:B------:R-:W-:Y:S01]  /*a5b0*/  MUFU.EX2 R186, R38 ;  /* 0x0000002600ba7308 */ /* 0x000fe20000000800 */
[C---:B-1----:R-:W-:Y:S08]  /*a5c0*/  HMMA.16816.F32.BF16 R152, R168.reuse, R176, R152 ;  /* 0x000000b0a898723c */ /* 0x042ff00000041898 */
[C---:B------:R-:W-:Y:S01]  /*a5d0*/  HMMA.16816.F32.BF16 R156, R168.reuse, R178, R156 ;  /* 0x000000b2a89c723c */ /* 0x040fe2000004189c */
[----:B------:R-:W1:Y:S06]  /*a5e0*/  LDSM.16.MT88.4 R176, [R214+0x1100] ;  /* 0x00110000d6b0783b */ /* 0x000e6c0000004200 */
[----:B----4-:R-:W-:Y:S01]  /*a5f0*/  LDSM.16.MT88.4 R32, [R213+0x1900] ;  /* 0x00190000d520783b */ /* 0x010fe20000004200 */
[C---:B------:R-:W-:Y:S07]  /*a600*/  HMMA.16816.F32.BF16 R160, R168.reuse, R20, R160 ;  /* 0x00000014a8a0723c */ /* 0x040fee00000418a0 */
[----:B------:R-:W-:Y:S01]  /*a610*/  F2FP.BF16.PACK_AB R20, R249, R250 ;  /* 0x000000faf914723e */ /* 0x000fe200000010ff */
[----:B------:R-:W-:Y:S01]  /*a620*/  HMMA.16816.F32.BF16 R16, R168, R22, R16 ;  /* 0x00000016a810723c */ /* 0x000fe20000041810 */
[----:B------:R-:W4:Y:S03]  /*a630*/  LDSM.16.MT88.4 R168, [R212+0x4100] ;  /* 0x00410000d4a8783b */ /* 0x000f260000004200 */
[----:B------:R-:W-:Y:S03]  /*a640*/  F2FP.BF16.PACK_AB R21, R193, R194 ;  /* 0x000000c2c115723e */ /* 0x000fe600000010ff */
[----:B------:R-:W-:Y:S02]  /*a650*/  F2FP.BF16.PACK_AB R22, R246, R248 ;  /* 0x000000f8f616723e */ /* 0x000fe400000010ff */
[----:B------:R-:W-:Y:S07]  /*a660*/  F2FP.BF16.PACK_AB R23, R191, R192 ;  /* 0x000000c0bf17723e */ /* 0x000fee00000010ff */
[C---:B--2---:R-:W-:Y:S08]  /*a670*/  HMMA.16816.F32.BF16 R4, R20.reuse, R180, R4 ;  /* 0x000000b41404723c */ /* 0x044ff00000041804 */
[C---:B------:R-:W-:Y:S01]  /*a680*/  HMMA.16816.F32.BF16 R8, R20.reuse, R182, R8 ;  /* 0x000000b61408723c */ /* 0x040fe20000041808 */
[----:B------:R-:W2:Y:S07]  /*a690*/  LDSM.16.MT88.4 R180, [R213+0x4100] ;  /* 0x00410000d5b4783b */ /* 0x000eae0000004200 */
[C---:B------:R-:W-:Y:S08]  /*a6a0*/  HMMA.16816.F32.BF16 R52, R20.reuse, R24, R52 ;  /* 0x000000181434723c */ /* 0x040ff00000041834 */
        /* <DEDUP_REMOVED lines=20> */
[C---:B-1----:R-:W-:Y:S08]  /*a7f0*/  HMMA.16816.F32.BF16 R108, R20.reuse, R176, R108 ;  /* 0x000000b0146c723c */ /* 0x042ff0000004186c */
[C---:B------:R-:W-:Y:S01]  /*a800*/  HMMA.16816.F32.BF16 R112, R20.reuse, R178, R112 ;  /* 0x000000b21470723c */ /* 0x040fe20000041870 */
[----:B------:R-:W-:Y:S07]  /*a810*/  LDSM.16.MT88.4 R176, [R215+0xa100] ;  /* 0x00a10000d7b0783b */ /* 0x000fee0000004200 */
[C---:B----4-:R-:W-:Y:S08]  /*a820*/  HMMA.16816.F32.BF16 R116, R20.reuse, R168, R116 ;  /* 0x000000a81474723c */ /* 0x050ff00000041874 */
[C---:B------:R-:W-:Y:S01]  /*a830*/  HMMA.16816.F32.BF16 R120, R20.reuse, R170, R120 ;  /* 0x000000aa1478723c */ /* 0x040fe20000041878 */
[----:B------:R-:W1:Y:S07]  /*a840*/  LDSM.16.MT88.4 R168, [R213+0xa100] ;  /* 0x00a10000d5a8783b */ /* 0x000e6e0000004200 */
[C---:B--2---:R-:W-:Y:S07]  /*a850*/  HMMA.16816.F32.BF16 R124, R20.reuse, R180, R124 ;  /* 0x000000b4147c723c */ /* 0x044fee000004187c */
[----:B------:R-:W-:Y:S01]  /*a860*/  MOV R181, R203 ;  /* 0x000000cb00b57202 */ /* 0x000fe20000000f00 */
[C---:B------:R-:W-:Y:S01]  /*a870*/  HMMA.16816.F32.BF16 R128, R20.reuse, R182, R128 ;  /* 0x000000b61480723c */ /* 0x040fe20000041880 */
[----:B------:R-:W-:Y:S03]  /*a880*/  MUFU.EX2 R203, R36 ;  /* 0x0000002400cb7308 */ /* 0x000fe60000000800 */
[----:B------:R-:W-:Y:S02]  /*a890*/  MOV R180, R201 ;  /* 0x000000c900b47202 */ /* 0x000fe40000000f00 */
[----:B------:R-:W-:Y:S02]  /*a8a0*/  MOV R51, R181 ;  /* 0x000000b500337202 */ /* 0x000fe40000000f00 */
[C---:B------:R-:W-:Y:S03]  /*a8b0*/  HMMA.16816.F32.BF16 R132, R20.reuse, R24, R132 ;  /* 0x000000181484723c */ /* 0x040fe60000041884 */
[----:B------:R-:W2:Y:S01]  /*a8c0*/  MUFU.EX2 R201, R37 ;  /* 0x0000002500c97308 */ /* 0x000ea20000000800 */
[----:B------:R-:W-:Y:S02]  /*a8d0*/  MOV R183, R197 ;  /* 0x000000c500b77202 */ /* 0x000fe40000000f00 */
[----:B------:R-:W-:Y:S02]  /*a8e0*/  F2FP.BF16.PACK_AB R181, R47, R46 ;  /* 0x0000002e2fb5723e */ /* 0x000fe400000010ff */
[C---:B------:R-:W-:Y:S01]  /*a8f0*/  HMMA.16816.F32.BF16 R136, R20.reuse, R26, R136 ;  /* 0x0000001a1488723c */ /* 0x040fe20000041888 */
[----:B------:R-:W4:Y:S03]  /*a900*/  LDSM.16.MT88.4 R24, [R214+0xa100] ;  /* 0x00a10000d618783b */ /* 0x000f260000004200 */
[----:B------:R-:W-:Y:S01]  /*a910*/  F2FP.BF16.PACK_AB R182, R49, R48 ;  /* 0x0000003031b6723e */ /* 0x000fe200000010ff */
[----:B------:R-:W-:Y:S01]  /*a920*/  MUFU.EX2 R197, R40 ;  /* 0x0000002800c57308 */ /* 0x000fe20000000800 */
[----:B------:R-:W-:Y:S02]  /*a930*/  MOV R196, R180 ;  /* 0x000000b400c47202 */ /* 0x000fe40000000f00 */
[C---:B---3--:R-:W-:Y:S04]  /*a940*/  HMMA.16816.F32.BF16 R140, R20.reuse, R172, R140 ;  /* 0x000000ac148c723c */ /* 0x048fe8000004188c */
[----:B------:R-:W-:Y:S04]  /*a950*/  F2FP.BF16.PACK_AB R180, R45, R44 ;  /* 0x0000002c2db4723e */ /* 0x000fe800000010ff */
[C---:B------:R-:W-:Y:S01]  /*a960*/  HMMA.16816.F32.BF16 R144, R20.reuse, R174, R144 ;  /* 0x000000ae1490723c */ /* 0x040fe20000041890 */
[----:B------:R-:W-:Y:S07]  /*a970*/  LDSM.16.MT88.4 R172, [R214+0x1900] ;  /* 0x00190000d6ac783b */ /* 0x000fee0000004200 */
[C---:B-1----:R-:W-:Y:S08]  /*a980*/  HMMA.16816.F32.BF16 R148, R20.reuse, R168, R148 ;  /* 0x000000a81494723c */ /* 0x042ff00000041894 */
[C---:B------:R-:W-:Y:S01]  /*a990*/  HMMA.16816.F32.BF16 R12, R20.reuse, R170, R12 ;  /* 0x000000aa140c723c */ /* 0x040fe2000004180c */
[----:B------:R-:W1:Y:S07]  /*a9a0*/  LDSM.16.MT88.4 R168, [R215+0x1900] ;  /* 0x00190000d7a8783b */ /* 0x000e6e0000004200 */
[C---:B------:R-:W-:Y:S07]  /*a9b0*/  HMMA.16816.F32.BF16 R152, R20.reuse, R176, R152 ;  /* 0x000000b01498723c */ /* 0x040fee0000041898 */
[----:B------:R-:W-:Y:S01]  /*a9c0*/  MOV R177, R185 ;  /* 0x000000b900b17202 */ /* 0x000fe20000000f00 */
[C---:B------:R-:W-:Y:S01]  /*a9d0*/  HMMA.16816.F32.BF16 R156, R20.reuse, R178, R156 ;  /* 0x000000b2149c723c */ /* 0x040fe2000004189c */
[----:B------:R-:W3:Y:S01]  /*a9e0*/  LDL.LU R178, [R1] ;  /* 0x0000000001b27983 */ /* 0x000ee20000300800 */
[----:B------:R1:W1:Y:S02]  /*a9f0*/  MUFU.EX2 R185, R39 ;  /* 0x0000002700b97308 */ /* 0x0002640000000800 */
[----:B------:R-:W-:Y:S03]  /*aa00*/  MOV R176, R195 ;  /* 0x000000c300b07202 */ /* 0x000fe60000000f00 */
[----:B------:R-:W-:Y:S01]  /*aa10*/  MOV R179, R165 ;  /* 0x000000a500b37202 */ /* 0x000fe20000000f00 */
[C---:B----4-:R-:W-:Y:S04]  /*aa20*/  HMMA.16816.F32.BF16 R160, R20.reuse, R24, R160 ;  /* 0x0000001814a0723c */ /* 0x050fe800000418a0 */
[----:B------:R-:W4:Y:S04]  /*aa30*/  MUFU.EX2 R195, R41 ;  /* 0x0000002900c37308 */ /* 0x000f280000000800 */
[----:B------:R-:W-:Y:S01]  /*aa40*/  HMMA.16816.F32.BF16 R16, R20, R26, R16 ;  /* 0x0000001a1410723c */ /* 0x000fe20000041810 */
[----:B------:R-:W2:Y:S05]  /*aa50*/  LDSM.16.MT88.4 R24, [R212+0x4900] ;  /* 0x00490000d418783b */ /* 0x000eaa0000004200 */
[----:B------:R4:W2:Y:S01]  /*aa60*/  MUFU.EX2 R165, R43 ;  /* 0x0000002b00a57308 */ /* 0x0008a20000000800 */
[----:B------:R-:W-:Y:S02]  /*aa70*/  F2FP.BF16.PACK_AB R20, R210, R211 ;  /* 0x000000d3d214723e */ /* 0x000fe400000010ff */
[----:B------:R-:W-:Y:S01]  /*aa80*/  F2FP.BF16.PACK_AB R21, R189, R190 ;  /* 0x000000bebd15723e */ /* 0x000fe200000010ff */
[----:B-1----:R-:W-:Y:S02]  /*aa90*/  LDSM.16.MT88.4 R36, [R214+0x2100] ;  /* 0x00210000d624783b */ /* 0x002fe40000004200 */
[----:B------:R-:W-:Y:S02]  /*aaa0*/  F2FP.BF16.PACK_AB R22, R208, R209 ;  /* 0x000000d1d016723e */ /* 0x000fe400000010ff */
[----:B------:R-:W-:Y:S07]  /*aab0*/  F2FP.BF16.PACK_AB R23, R187, R188 ;  /* 0x000000bcbb17723e */ /* 0x000fee00000010ff */
[C---:B------:R-:W-:Y:S08]  /*aac0*/  HMMA.16816.F32.BF16 R4, R20.reuse, R28, R4 ;  /* 0x0000001c1404723c */ /* 0x040ff00000041804 */
[C---:B------:R-:W-:Y:S01]  /*aad0*/  HMMA.16816.F32.BF16 R8, R20.reuse, R30, R8 ;  /* 0x0000001e1408723c */ /* 0x040fe20000041808 */
[----:B------:R-:W1:Y:S06]  /*aae0*/  LDSM.16.MT88.4 R28, [R213+0x4900] ;  /* 0x00490000d51c783b */ /* 0x000e6c0000004200 */
[----:B----4-:R-:W-:Y:S01]  /*aaf0*/  LDSM.16.MT88.4 R40, [R212+0x5100] ;  /* 0x00510000d428783b */ /* 0x010fe20000004200 */
[C---:B------:R-:W-:Y:S08]  /*ab00*/  HMMA.16816.F32.BF16 R52, R20.reuse, R32, R52 ;  /* 0x000000201434723c */ /* 0x040ff00000041834 */
[C---:B------:R-:W-:Y:S01]  /*ab10*/  HMMA.16816.F32.BF16 R56, R20.reuse, R34, R56 ;  /* 0x000000221438723c */ /* 0x040fe20000041838 */
[----:B------:R-:W4:Y:S07]  /*ab20*/  LDSM.16.MT88.4 R32, [R215+0x4900] ;  /* 0x00490000d720783b */ /* 0x000f2e0000004200 */
[C---:B------:R-:W-:Y:S08]  /*ab30*/  HMMA.16816.F32.BF16 R60, R20.reuse, R168, R60 ;  /* 0x000000a8143c723c */ /* 0x040ff0000004183c */
[C---:B------:R-:W-:Y:S01]  /*ab40*/  HMMA.16816.F32.BF16 R64, R20.reuse, R170, R64 ;  /* 0x000000aa1440723c */ /* 0x040fe20000041840 */
[----:B------:R-:W4:Y:S07]  /*ab50*/  LDSM.16.MT88.4 R168, [R214+0x4900] ;  /* 0x00490000d6a8783b */ /* 0x000f2e0000004200 */
        /* <DEDUP_REMOVED lines=11> */
[----:B------:R-:W4:Y:S07]  /*ac10*/  LDSM.16.MT88.4 R32, [R214+0x7900] ;  /* 0x00790000d620783b */ /* 0x000f2e0000004200 */
[C---:B------:R-:W-:Y:S08]  /*ac20*/  HMMA.16816.F32.BF16 R100, R20.reuse, R168, R100 ;  /* 0x000000a81464723c */ /* 0x040ff00000041864 */
[C---:B------:R-:W-:Y:S01]  /*ac30*/  HMMA.16816.F32.BF16 R104, R20.reuse, R170, R104 ;  /* 0x000000aa1468723c */ /* 0x040fe20000041868 */
[----:B------:R-:W4:Y:S07]  /*ac40*/  LDSM.16.MT88.4 R168, [R212+0xa900] ;  /* 0x00a90000d4a8783b */ /* 0x000f2e0000004200 */
[C---:B------:R-:W-:Y:S08]  /*ac50*/  HMMA.16816.F32.BF16 R108, R20.reuse, R172, R108 ;  /* 0x000000ac146c723c */ /* 0x040ff0000004186c */
[C---:B------:R-:W-:Y:S01]  /*ac60*/  HMMA.16816.F32.BF16 R112, R20.reuse, R174, R112 ;  /* 0x000000ae1470723c */ /* 0x040fe20000041870 */
[----:B------:R-:W-:Y:S07]  /*ac70*/  LDSM.16.MT88.4 R172, [R212+0x2900] ;  /* 0x00290000d4ac783b */ /* 0x000fee0000004200 */
        /* <DEDUP_REMOVED lines=10> */
[C---:B------:R-:W-:Y:S08]  /*ad20*/  HMMA.16816.F32.BF16 R144, R20.reuse, R170, R144 ;  /* 0x000000aa1490723c */ /* 0x040ff00000041890 */
[C---:B--2---:R-:W-:Y:S08]  /*ad30*/  HMMA.16816.F32.BF16 R148, R20.reuse, R24, R148 ;  /* 0x000000181494723c */ /* 0x044ff00000041894 */
[C---:B------:R-:W-:Y:S01]  /*ad40*/  HMMA.16816.F32.BF16 R12, R20.reuse, R26, R12 ;  /* 0x0000001a140c723c */ /* 0x040fe2000004180c */
[----:B------:R-:W2:Y:S07]  /*ad50*/  LDSM.16.MT88.4 R24, [R212+0x2100] ;  /* 0x00210000d418783b */ /* 0x000eae0000004200 */
[C---:B-1----:R-:W-:Y:S08]  /*ad60*/  HMMA.16816.F32.BF16 R152, R20.reuse, R28, R152 ;  /* 0x0000001c1498723c */ /* 0x042ff00000041898 */
[C---:B------:R-:W-:Y:S01]  /*ad70*/  HMMA.16816.F32.BF16 R156, R20.reuse, R30, R156 ;  /* 0x0000001e149c723c */ /* 0x040fe2000004189c */
[----:B------:R-:W1:Y:S07]  /*ad80*/  LDSM.16.MT88.4 R28, [R213+0x2100] ;  /* 0x00210000d51c783b */ /* 0x000e6e0000004200 */
[C---:B----4-:R-:W-:Y:S08]  /*ad90*/  HMMA.16816.F32.BF16 R160, R20.reuse, R32, R160 ;  /* 0x0000002014a0723c */ /* 0x050ff000000418a0 */
[----:B------:R-:W-:Y:S01]  /*ada0*/  HMMA.16816.F32.BF16 R16, R20, R34, R16 ;  /* 0x000000221410723c */ /* 0x000fe20000041810 */
[----:B------:R-:W4:Y:S06]  /*adb0*/  LDSM.16.MT88.4 R32, [R215+0x2100] ;  /* 0x00210000d720783b */ /* 0x000f2c0000004200 */
[----:B------:R-:W-:Y:S02]  /*adc0*/  F2FP.BF16.PACK_AB R20, R201, R203 ;  /* 0x000000cbc914723e */ /* 0x000fe400000010ff */
[----:B------:R-:W-:Y:S03]  /*add0*/  F2FP.BF16.PACK_AB R21, R185, R186 ;  /* 0x000000bab915723e */ /* 0x000fe600000010ff */
[----:B------:R-:W-:Y:S02]  /*ade0*/  F2FP.BF16.PACK_AB R22, R195, R197 ;  /* 0x000000c5c316723e */ /* 0x000fe400000010ff */
[----:B------:R-:W-:Y:S01]  /*adf0*/  F2FP.BF16.PACK_AB R23, R165, R184 ;  /* 0x000000b8a517723e */ /* 0x000fe200000010ff */
[----:B---3--:R-:W-:Y:S01]  /*ae00*/  FFMA.FTZ R2, R2, R178, R183 ;  /* 0x000000b202027223 */ /* 0x008fe200000100b7 */
[----:B------:R-:W-:Y:S05]  /*ae10*/  F2FP.BF16.PACK_AB R183, R166, R50 ;  /* 0x00000032a6b7723e */ /* 0x000fea00000010ff */
        /* <DEDUP_REMOVED lines=46> */
[----:B------:R-:W-:Y:S01]  /*b100*/  HMMA.16816.F32.BF16 R16, R20, R30, R16 ;  /* 0x0000001e1410723c */ /* 0x000fe20000041810 */
[----:B------:R-:W1:Y:S06]  /*b110*/  LDSM.16.MT88.4 R20, [R213+0x5900] ;  /* 0x00590000d514783b */ /* 0x000e6c0000004200 */
[----:B------:R-:W-:Y:S01]  /*b120*/  LDSM.16.MT88.4 R28, [R212+0x8900] ;  /* 0x00890000d41c783b */ /* 0x000fe20000004200 */
[C---:B------:R-:W-:Y:S05]  /*b130*/  HMMA.16816.F32.BF16 R168, R180.reuse, R172, R4 ;  /* 0x000000acb4a8723c */ /* 0x040fea0000041804 */
[----:B------:R-:W1:Y:S03]  /*b140*/  LDSM.16.MT88.4 R4, [R215+0x5900] ;  /* 0x00590000d704783b */ /* 0x000e660000004200 */
[C---:B------:R-:W-:Y:S03]  /*b150*/  HMMA.16816.F32.BF16 R172, R180.reuse, R174, R8 ;  /* 0x000000aeb4ac723c */ /* 0x040fe60000041808 */
[----:B------:R-:W1:Y:S05]  /*b160*/  LDSM.16.MT88.4 R8, [R214+0x5900] ;  /* 0x00590000d608783b */ /* 0x000e6a0000004200 */
[C---:B---3--:R-:W-:Y:S08]  /*b170*/  HMMA.16816.F32.BF16 R52, R180.reuse, R32, R52 ;  /* 0x00000020b434723c */ /* 0x048ff00000041834 */
[C---:B------:R-:W-:Y:S01]  /*b180*/  HMMA.16816.F32.BF16 R56, R180.reuse, R34, R56 ;  /* 0x00000022b438723c */ /* 0x040fe20000041838 */
[----:B------:R-:W3:Y:S07]  /*b190*/  LDSM.16.MT88.4 R32, [R213+0x8900] ;  /* 0x00890000d520783b */ /* 0x000eee0000004200 */
[C---:B----4-:R-:W-:Y:S07]  /*b1a0*/  HMMA.16816.F32.BF16 R60, R180.reuse, R36, R60 ;  /* 0x00000024b43c723c */ /* 0x050fee000004183c */
[----:B------:R-:W-:Y:S01]  /*b1b0*/  MOV R36, R179 ;  /* 0x000000b300247202 */ /* 0x000fe20000000f00 */
[C---:B------:R-:W-:Y:S01]  /*b1c0*/  HMMA.16816.F32.BF16 R64, R180.reuse, R38, R64 ;  /* 0x00000026b440723c */ /* 0x040fe20000041840 */
[----:B------:R-:W4:Y:S03]  /*b1d0*/  LDL.LU R38, [R1+0x4] ;  /* 0x0000040001267983 */ /* 0x000f260000300800 */
[----:B------:R-:W-:Y:S03]  /*b1e0*/  MOV R37, R176 ;  /* 0x000000b000257202 */ /* 0x000fe60000000f00 */
[----:B------:R-:W-:Y:S01]  /*b1f0*/  MOV R39, R177 ;  /* 0x000000b100277202 */ /* 0x000fe20000000f00 */
[C---:B------:R-:W-:Y:S01]  /*b200*/  HMMA.16816.F32.BF16 R68, R180.reuse, R40, R68 ;  /* 0x00000028b444723c */ /* 0x040fe20000041844 */
[----:B------:R-:W-:Y:S03]  /*b210*/  LDSM.16.MT88.4 R176, [R213+0xb900] ;  /* 0x00b90000d5b0783b */ /* 0x000fe60000004200 */
[----:B------:R-:W-:Y:S04]  /*b220*/  FADD.FTZ R2, R39, R2 ;  /* 0x0000000227027221 */ /* 0x000fe80000010000 */
[C---:B------:R-:W-:Y:S04]  /*b230*/  HMMA.16816.F32.BF16 R72, R180.reuse, R42, R72 ;  /* 0x0000002ab448723c */ /* 0x040fe80000041848 */
[----:B------:R-:W-:Y:S04]  /*b240*/  FADD.FTZ R2, R36, R2 ;  /* 0x0000000224027221 */ /* 0x000fe80000010000 */
[C---:B--2---:R-:W-:Y:S04]  /*b250*/  HMMA.16816.F32.BF16 R76, R180.reuse, R24, R76 ;  /* 0x00000018b44c723c */ /* 0x044fe8000004184c */
[----:B------:R-:W-:Y:S04]  /*b260*/  FADD.FTZ R2, R37, R2 ;  /* 0x0000000225027221 */ /* 0x000fe80000010000 */
[C---:B------:R-:W-:Y:S01]  /*b270*/  HMMA.16816.F32.BF16 R80, R180.reuse, R26, R80 ;  /* 0x0000001ab450723c */ /* 0x040fe20000041850 */
[----:B------:R-:W2:Y:S03]  /*b280*/  LDSM.16.MT88.4 R24, [R215+0x8900] ;  /* 0x00890000d718783b */ /* 0x000ea60000004200 */
[----:B------:R-:W-:Y:S04]  /*b290*/  FADD.FTZ R2, R51, R2 ;  /* 0x0000000233027221 */ /* 0x000fe80000010000 */
[C---:B-1----:R-:W-:Y:S04]  /*b2a0*/  HMMA.16816.F32.BF16 R84, R180.reuse, R20, R84 ;  /* 0x00000014b454723c */ /* 0x042fe80000041854 */
[----:B------:R-:W-:Y:S04]  /*b2b0*/  FADD.FTZ R2, R196, R2 ;  /* 0x00000002c4027221 */ /* 0x000fe80000010000 */
[C---:B------:R-:W-:Y:S01]  /*b2c0*/  HMMA.16816.F32.BF16 R88, R180.reuse, R22, R88 ;  /* 0x00000016b458723c */ /* 0x040fe20000041858 */
[----:B------:R-:W1:Y:S03]  /*b2d0*/  LDSM.16.MT88.4 R20, [R214+0x8900] ;  /* 0x00890000d614783b */ /* 0x000e660000004200 */
[----:B------:R-:W-:Y:S04]  /*b2e0*/  FADD.FTZ R2, R252, R2 ;  /* 0x00000002fc027221 */ /* 0x000fe80000010000 */
[C---:B------:R-:W-:Y:S04]  /*b2f0*/  HMMA.16816.F32.BF16 R92, R180.reuse, R4, R92 ;  /* 0x00000004b45c723c */ /* 0x040fe8000004185c */
        /* <DEDUP_REMOVED lines=11> */
[C---:B------:R-:W-:Y:S04]  /*b3b0*/  HMMA.16816.F32.BF16 R112, R180.reuse, R30, R112 ;  /* 0x0000001eb470723c */ /* 0x040fe80000041870 */
[----:B------:R-:W-:Y:S04]  /*b3c0*/  FADD.FTZ R2, R211, R2 ;  /* 0x00000002d3027221 */ /* 0x000fe80000010000 */
[C---:B---3--:R-:W-:Y:S04]  /*b3d0*/  HMMA.16816.F32.BF16 R116, R180.reuse, R32, R116 ;  /* 0x00000020b474723c */ /* 0x048fe80000041874 */
[----:B------:R-:W-:Y:S04]  /*b3e0*/  FADD.FTZ R2, R210, R2 ;  /* 0x00000002d2027221 */ /* 0x000fe80000010000 */
[C---:B------:R-:W-:Y:S04]  /*b3f0*/  HMMA.16816.F32.BF16 R120, R180.reuse, R34, R120 ;  /* 0x00000022b478723c */ /* 0x040fe80000041878 */
[----:B------:R-:W-:Y:S04]  /*b400*/  FADD.FTZ R2, R209, R2 ;  /* 0x00000002d1027221 */ /* 0x000fe80000010000 */
[C---:B--2---:R-:W-:Y:S04]  /*b410*/  HMMA.16816.F32.BF16 R124, R180.reuse, R24, R124 ;  /* 0x00000018b47c723c */ /* 0x044fe8000004187c */
[----:B------:R-:W-:Y:S04]  /*b420*/  FADD.FTZ R2, R208, R2 ;  /* 0x00000002d0027221 */ /* 0x000fe80000010000 */
[C---:B------:R-:W-:Y:S04]  /*b430*/  HMMA.16816.F32.BF16 R128, R180.reuse, R26, R128 ;  /* 0x0000001ab480723c */ /* 0x040fe80000041880 */
[----:B------:R-:W-:Y:S04]  /*b440*/  FADD.FTZ R2, R203, R2 ;  /* 0x00000002cb027221 */ /* 0x000fe80000010000 */
[C---:B-1----:R-:W-:Y:S04]  /*b450*/  HMMA.16816.F32.BF16 R132, R180.reuse, R20, R132 ;  /* 0x00000014b484723c */ /* 0x042fe80000041884 */
[----:B------:R-:W-:Y:S04]  /*b460*/  FADD.FTZ R2, R201, R2 ;  /* 0x00000002c9027221 */ /* 0x000fe80000010000 */
[C---:B------:R-:W-:Y:S04]  /*b470*/  HMMA.16816.F32.BF16 R136, R180.reuse, R22, R136 ;  /* 0x00000016b488723c */ /* 0x040fe80000041888 */
[----:B------:R-:W-:Y:S04]  /*b480*/  FADD.FTZ R2, R197, R2 ;  /* 0x00000002c5027221 */ /* 0x000fe80000010000 */
[C---:B------:R-:W-:Y:S04]  /*b490*/  HMMA.16816.F32.BF16 R140, R180.reuse, R4, R140 ;  /* 0x00000004b48c723c */ /* 0x040fe8000004188c */
[----:B------:R-:W-:Y:S04]  /*b4a0*/  FADD.FTZ R2, R195, R2 ;  /* 0x00000002c3027221 */ /* 0x000fe80000010000 */
[C---:B------:R-:W-:Y:S01]  /*b4b0*/  HMMA.16816.F32.BF16 R144, R180.reuse, R6, R144 ;  /* 0x00000006b490723c */ /* 0x040fe20000041890 */
[----:B------:R-:W1:Y:S07]  /*b4c0*/  LDSM.16.MT88.4 R4, [R214+0xb900] ;  /* 0x00b90000d604783b */ /* 0x000e6e0000004200 */
[C---:B------:R-:W-:Y:S08]  /*b4d0*/  HMMA.16816.F32.BF16 R148, R180.reuse, R176, R148 ;  /* 0x000000b0b494723c */ /* 0x040ff00000041894 */
[C---:B------:R-:W-:Y:S08]  /*b4e0*/  HMMA.16816.F32.BF16 R176, R180.reuse, R178, R12 ;  /* 0x000000b2b4b0723c */ /* 0x040ff0000004180c */
[C---:B------:R-:W-:Y:S08]  /*b4f0*/  HMMA.16816.F32.BF16 R152, R180.reuse, R8, R152 ;  /* 0x00000008b498723c */ /* 0x040ff00000041898 */
[C---:B------:R-:W-:Y:S08]  /*b500*/  HMMA.16816.F32.BF16 R156, R180.reuse, R10, R156 ;  /* 0x0000000ab49c723c */ /* 0x040ff0000004189c */
[C---:B-1----:R-:W-:Y:S08]  /*b510*/  HMMA.16816.F32.BF16 R160, R180.reuse, R4, R160 ;  /* 0x00000004b4a0723c */ /* 0x042ff000000418a0 */
[----:B------:R-:W-:Y:S04]  /*b520*/  HMMA.16816.F32.BF16 R180, R180, R6, R16 ;  /* 0x00000006b4b4723c */ /* 0x000fe80000041810 */
[----:B----4-:R-:W-:Y:S04]  /*b530*/  FFMA.FTZ R0, R0, R38, R207 ;  /* 0x0000002600007223 */ /* 0x010fe800000100cf */
        /* <DEDUP_REMOVED lines=19> */
[----:B------:R-:W-:Y:S01]  /*b670*/  MOV R165, R164 ;  /* 0x000000a400a57202 */ /* 0x000fe20000000f00 */
        /* <DEDUP_REMOVED lines=8> */
[----:B------:R-:W-:Y:S02]  /*b700*/  MOV R166, R3 ;  /* 0x0000000300a67202 */ /* 0x000fe40000000f00 */
[----:B------:R1:W-:Y:S06]  /*b710*/  STL [R1], R2 ;  /* 0x0000000201007387 */ /* 0x0003ec0000100800 */
[----:B------:R1:W-:Y:S01]  /*b720*/  STL [R1+0x4], R0 ;  /* 0x0000040001007387 */ /* 0x0003e20000100800 */
[----:B------:R-:W-:-:S05]  /*b730*/  @P0 BRA `(.L_x_3802) ;  /* 0xffffbd1000000947 */ /* 0x000fca000383ffff */
.L_x_3801:
[----:B-1--4-:R-:W2:Y:S04]  /*b740*/  LDL.LU R0, [R1] ;  /* 0x0000000001007983 */ /* 0x012ea80000300800 */
        /* <DEDUP_REMOVED lines=156> */
.L_x_3793:
        /* <DEDUP_REMOVED lines=311> */
.L_x_3805:
[----:B------:R-:W-:Y:S05]  /*d480*/  BSYNC B0 ;  /* 0x0000000000007941 */ /* 0x000fea0003800000 */
.L_x_3804:
        /* <DEDUP_REMOVED lines=195> */
.L_x_3803:
        /* <DEDUP_REMOVED lines=50> */
.L_x_3806:
        /* <DEDUP_REMOVED lines=10> */
.L_x_5274:


//--------------------- .text._ZN7cutlass13device_kernelIN5flash19enable_sm80_to_sm89INS1_16FlashAttnFwdSm80INS1_25CollectiveMainloopFwdSm80ILi8ELi1ELb0EN4cute5tupleIJNS5_1CILi128EEENS7_ILi64EEENS7_ILi256EEEEEELi256ENS_10bfloat16_tEfNS_4arch4Sm80ELb0ELb0ELb0ELb1ELb0ELb0ELb1ELb1EEENS1_21CollectiveEpilogueFwdINS6_IJS8_SA_S9_EEENS6_IJNS7_ILi1EEESI_SI_EEESC_SE_Li256ELb1ELb1ELb1ELb0EEENS1_36VarlenDynamicPersistentTileSchedulerILi128ELi64ELi256ELi256ELb1ELb1ELb0ELb0ELb1ELb1EEEEEEEEEvNT_6ParamsE --------------------------
	.section	.text._ZN7cutlass13device_kernelIN5flash19enable_sm80_to_sm89INS1_16FlashAttnFwdSm80INS1_25CollectiveMainloopFwdSm80ILi8ELi1ELb0EN4cute5tupleIJNS5_1CILi128EEENS7_ILi64EEENS7_ILi256EEEEEELi256ENS_10bfloat16_tEfNS_4arch4Sm80ELb0ELb0ELb0ELb1ELb0ELb0ELb1ELb1EEENS1_21CollectiveEpilogueFwdINS6_IJS8_SA_S9_EEENS6_IJNS7_ILi1EEESI_SI_EEESC_SE_Li256ELb1ELb1ELb1ELb0EEENS1_36VarlenDynamicPersistentTileSchedulerILi128ELi64ELi256ELi256ELb1ELb1ELb0ELb0ELb1ELb1EEEEEEEEEvNT_6ParamsE,"ax",@progbits
	.sectioninfo	@"SHI_REGISTERS=255"
	.align	128
.text._ZN7cutlass13device_kernelIN5flash19enable_sm80_to_sm89INS1_16FlashAttnFwdSm80INS1_25CollectiveMainloopFwdSm80ILi8ELi1ELb0EN4cute5tupleIJNS5_1CILi128EEENS7_ILi64EEENS7_ILi256EEEEEELi256ENS_10bfloat16_tEfNS_4arch4Sm80ELb0ELb0ELb0ELb1ELb0ELb0ELb1ELb1EEENS1_21CollectiveEpilogueFwdINS6_IJS8_SA_S9_EEENS6_IJNS7_ILi1EEESI_SI_EEESC_SE_Li256ELb1ELb1ELb1ELb0EEENS1_36VarlenDynamicPersistentTileSchedulerILi128ELi64ELi256ELi256ELb1ELb1ELb0ELb0ELb1ELb1EEEEEEEEEvNT_6ParamsE:
        .type           _ZN7cutlass13device_kernelIN5flash19enable_sm80_to_sm89INS1_16FlashAttnFwdSm80INS1_25CollectiveMainloopFwdSm80ILi8ELi1ELb0EN4cute5tupleIJNS5_1CILi128EEENS7_ILi64EEENS7_ILi256EEEEEELi256ENS_10bfloat16_tEfNS_4arch4Sm80ELb0ELb0ELb0ELb1ELb0ELb0ELb1ELb1EEENS1_21CollectiveEpilogueFwdINS6_IJS8_SA_S9_EEENS6_IJNS7_ILi1EEESI_SI_EEESC_SE_Li256ELb1ELb1ELb1ELb0EEENS1_36VarlenDynamicPersistentTileSchedulerILi128ELi64ELi256ELi256ELb1ELb1ELb0ELb0ELb1ELb1EEEEEEEEEvNT_6ParamsE,@function
        .size           _ZN7cutlass13device_kernelIN5flash19enable_sm80_to_sm89INS1_16FlashAttnFwdSm80INS1_25CollectiveMainloopFwdSm80ILi8ELi1ELb0EN4cute5tupleIJNS5_1CILi128EEENS7_ILi64EEENS7_ILi256EEEEEELi256ENS_10bfloat16_tEfNS_4arch4Sm80ELb0ELb0ELb0ELb1ELb0ELb0ELb1ELb1EEENS1_21CollectiveEpilogueFwdINS6_IJS8_SA_S9_EEENS6_IJNS7_ILi1EEESI_SI_EEESC_SE_Li256ELb1ELb1ELb1ELb0EEENS1_36VarlenDynamicPersistentTileSchedulerILi128ELi64ELi256ELi256ELb1ELb1ELb0ELb0ELb1ELb1EEEEEEEEEvNT_6ParamsE,(.L_x_5275 - _ZN7cutlass13device_kernelIN5flash19enable_sm80_to_sm89INS1_16FlashAttnFwdSm80INS1_25CollectiveMainloopFwdSm80ILi8ELi1ELb0EN4cute5tupleIJNS5_1CILi128EEENS7_ILi64EEENS7_ILi256EEEEEELi256ENS_10bfloat16_tEfNS_4arch4Sm80ELb0ELb0ELb0ELb1ELb0ELb0ELb1ELb1EEENS1_21CollectiveEpilogueFwdINS6_IJS8_SA_S9_EEENS6_IJNS7_ILi1EEESI_SI_EEESC_SE_Li256ELb1ELb1ELb1ELb0EEENS1_36VarlenDynamicPersistentTileSchedulerILi128ELi64ELi256ELi256ELb1ELb1ELb0ELb0ELb1ELb1EEEEEEEEEvNT_6ParamsE)
        .other          _ZN7cutlass13device_kernelIN5flash19enable_sm80_to_sm89INS1_16FlashAttnFwdSm80INS1_25CollectiveMainloopFwdSm80ILi8ELi1ELb0EN4cute5tupleIJNS5_1CILi128EEENS7_ILi64EEENS7_ILi256EEEEEELi256ENS_10bfloat16_tEfNS_4arch4Sm80ELb0ELb0ELb0ELb1ELb0ELb0ELb1ELb1EEENS1_21CollectiveEpilogueFwdINS6_IJS8_SA_S9_EEENS6_IJNS7_ILi1EEESI_SI_EEESC_SE_Li256ELb1ELb1ELb1ELb0EEENS1_36VarlenDynamicPersistentTileSchedulerILi128ELi64ELi256ELi256ELb1ELb1ELb0ELb0ELb1ELb1EEEEEEEEEvNT_6ParamsE,@"STO_CUDA_ENTRY STV_DEFAULT"
_ZN7cutlass13device_kernelIN5flash19enable_sm80_to_sm89INS1_16FlashAttnFwdSm80INS1_25CollectiveMainloopFwdSm80ILi8ELi1ELb0EN4cute5tupleIJNS5_1CILi128EEENS7_ILi64EEENS7_ILi256EEEEEELi256ENS_10bfloat16_tEfNS_4arch4Sm80ELb0ELb0ELb0ELb1ELb0ELb0ELb1ELb1EEENS1_21CollectiveEpilogueFwdINS6_IJS8_SA_S9_EEENS6_IJNS7_ILi1EEESI_SI_EEESC_SE_Li256ELb1ELb1ELb1ELb0EEENS1_36VarlenDynamicPersistentTileSchedulerILi128ELi64ELi256ELi256ELb1ELb1ELb0ELb0ELb1ELb1EEEEEEEEEvNT_6ParamsE:
[----:B------:R-:W-:-:S03]  /*0000*/  MOV R1, c[0x0][0x28] ;  /* 0x00000a0000017a02 */ /* 0x000fc60000000f00 */
[----:B------:R-:W1:Y:S01]  /*0010*/  S2R R2, SR_TID.X ;  /* 0x0000000000027919 */ /* 0x000e620000002100 */
[----:B------:R-:W-:Y:S01]  /*0020*/  IADD3 R1, R1, -0x40, RZ ;  /* 0xffffffc001017810 */ /* 0x000fe20007ffe0ff */
[----:B------:R-:W-:Y:S01]  /*0030*/  ULDC.64 UR6, c[0x0][0x118] ;  /* 0x0000460000067ab9 */ /* 0x000fe20000000a00 */
[----:B-1----:R-:W-:-:S05]  /*0040*/  SHF.R.U32.HI R0, RZ, 0x5, R2 ;  /* 0x00000005ff007819 */ /* 0x002fca0000011602 */
[----:B------:R-:W1:Y:S02]  /*0050*/  SHFL.IDX PT, R3, R0, RZ, 0x1f ;  /* 0x00001fff00037589 */ /* 0x000e6400000e0000 */
[----:B-1----:R-:W-:Y:S02]  /*0060*/  ISETP.NE.AND P0, PT, R3, RZ, PT ;  /* 0x000000ff0300720c */ /* 0x002fe40003f05270 */
[----:B------:R1:W-:Y:S11]  /*0070*/  STL [R1+0x30], R3 ;  /* 0x0000300301007387 */ /* 0x0003f60000100800 */
        /* <DEDUP_REMOVED lines=44> */
.L_x_3812:
        /* <DEDUP_REMOVED lines=17> */
.L_x_3900:
        /* <DEDUP_REMOVED lines=16> */
.L_x_3901:
[----:B---3--:R-:W-:-:S05]  /*0550*/  IMAD R0, R0, c[0x0][0x538], RZ ;  /* 0x00014e0000007a24 */ /* 0x008fca00078e02ff */
[----:B------:R-:W-:-:S04]  /*0560*/  IADD3 R6, R0, R6, RZ ;  /* 0x0000000600067210 */ /* 0x000fc80007ffe0ff */
[----:B------:R-:W-:-:S13]  /*0570*/  ISETP.GT.AND P0, PT, R6, UR4, PT ;  /* 0x0000000406007c0c */ /* 0x000fda000bf04270 */
[----:B-12---:R-:W-:Y:S05]  /*0580*/  @!P0 BRA `(.L_x_3812) ;  /* 0xfffffdb000008947 */ /* 0x006fea000383ffff */
.L_x_3808:
[----:B--2---:R-:W-:-:S05]  /*0590*/  IADD3 R240, -R0, R6, RZ ;  /* 0x0000000600f07210 */ /* 0x004fca0007ffe1ff */
[----:B------:R-:W-:-:S05]  /*05a0*/  IMAD R0, R4, c[0x0][0x538], R240 ;  /* 0x00014e0004007a24 */ /* 0x000fca00078e02f0 */
[----:B------:R-:W-:Y:S01]  /*05b0*/  ISETP.GT.AND P0, PT, R0, UR4, PT ;  /* 0x0000000400007c0c */ /* 0x000fe2000bf04270 */
[----:B------:R-:W-:-:S12]  /*05c0*/  BRA.DIV ~URZ, `(.L_x_3813) ;  /* 0x0000e5f27f007947 */ /* 0x000fd8000b800000 */
[----:B------:R-:W-:-:S04]  /*05d0*/  VOTE.ANY R6, PT, !P0 ;  /* 0x0000000000067806 */ /* 0x000fc800040e0100 */
.L_x_3902:
[----:B------:R1:W2:Y:S01]  /*05e0*/  POPC R243, R6 ;  /* 0x0000000600f37309 */ /* 0x0002a20000000000 */
[----:B------:R-:W-:Y:S05]  /*05f0*/  BRA.DIV ~URZ, `(.L_x_3814) ;  /* 0x0000e6127f007947 */ /* 0x000fea000b800000 */
[----:B--2---:R-:W2:Y:S04]  /*0600*/  SHFL.IDX PT, R11, R8, R243, 0x1f ;  /* 0x00001ff3080b7589 */ /* 0x004ea800000e0000 */
[----:B------:R3:W4:Y:S02]  /*0610*/  SHFL.IDX PT, R10, R7, R243, 0x1f ;  /* 0x00001ff3070a7589 */ /* 0x00072400000e0000 */
[----:B---3--:R-:W-:Y:S02]  /*0620*/  MOV R7, RZ ;  /* 0x000000ff00077202 */ /* 0x008fe40000000f00 */
.L_x_3903:
[----:B--2-4-:R-:W-:Y:S01]  /*0630*/  ISETP.NE.AND P0, PT, R6, RZ, PT ;  /* 0x000000ff0600720c */ /* 0x014fe20003f05270 */
[----:B------:R-:W-:-:S12]  /*0640*/  BSSY B0, `(.L_x_3815) ;  /* 0x0000005000007945 */ /* 0x000fd80003800000 */
[----:B------:R-:W-:Y:S05]  /*0650*/  @!P0 BRA `(.L_x_3816) ;  /* 0x0000003000008947 */ /* 0x000fea0003800000 */
[----:B------:R-:W-:Y:S01]  /*0660*/  IADD3 R3, R243, -0x1, RZ ;  /* 0xfffffffff3037810 */ /* 0x000fe20007ffe0ff */
[----:B------:R-:W-:Y:S05]  /*0670*/  BRA.DIV ~URZ, `(.L_x_3817) ;  /* 0x0000e6727f007947 */ /* 0x000fea000b800000 */
[----:B------:R2:W3:Y:S02]  /*0680*/  SHFL.IDX PT, R7, R4, R3, 0x1f ;  /* 0x00001f0304077589 */ /* 0x0004e400000e0000 */
.L_x_3816:
[----:B------:R-:W-:Y:S05]  /*0690*/  BSYNC B0 ;  /* 0x0000000000007941 */ /* 0x000fea0003800000 */
.L_x_3815:
        /* <DEDUP_REMOVED lines=65> */
.L_x_3809:
[----:B--2---:R-:W-:Y:S01]  /*0ab0*/  IMAD.MOV.U32 R241, RZ, RZ, RZ ;  /* 0x000000fffff17224 */ /* 0x004fe200078e00ff */
[----:B------:R-:W-:Y:S01]  /*0ac0*/  MOV R242, RZ ;  /* 0x000000ff00f27202 */ /* 0x000fe20000000f00 */
[----:B------:R-:W-:Y:S01]  /*0ad0*/  IMAD.U32 R240, RZ, RZ, UR4 ;  /* 0x00000004fff07e24 */ /* 0x000fe2000f8e00ff */
[----:B------:R-:W-:Y:S02]  /*0ae0*/  MOV R243, c[0x0][0x53c] ;  /* 0x00014f0000f37a02 */ /* 0x000fe40000000f00 */
.L_x_3818:
[----:B------:R-:W-:Y:S01]  /*0af0*/  ISETP.NE.AND P0, PT, R12, RZ, PT ;  /* 0x000000ff0c00720c */ /* 0x000fe20003f05270 */
[----:B------:R-:W-:-:S12]  /*0b00*/  WARPSYNC 0xffffffff ;  /* 0xffffffff00007948 */ /* 0x000fd80003800000 */
[----:B------:R1:W-:Y:S04]  /*0b10*/  @!P0 STS.128 [0x20100], R240 ;  /* 0x020100f0ff008388 */ /* 0x0003e80000000c00 */
[----:B------:R-:W-:Y:S06]  /*0b20*/  BAR.ARV 0x5, 0x100 ;  /* 0x0144000000007b1d */ /* 0x000fec0000002000 */
.L_x_3807:
[----:B-12---:R-:W-:-:S13]  /*0b30*/  ISETP.GE.AND P0, PT, R243, c[0x0][0x53c], PT ;  /* 0x00014f00f3007a0c */ /* 0x006fda0003f06270 */
[----:B------:R-:W-:Y:S05]  /*0b40*/  @P0 EXIT ;  /* 0x000000000000094d */ /* 0x000fea0003800000 */
[----:B------:R-:W1:Y:S02]  /*0b50*/  S2R R15, SR_TID.X ;  /* 0x00000000000f7919 */ /* 0x000e640000002100 */
[----:B-1----:R-:W-:-:S04]  /*0b60*/  SHF.R.S32.HI R10, RZ, 0x1f, R15 ;  /* 0x0000001fff0a7819 */ /* 0x002fc8000001140f */
[CC--:B------:R-:W-:Y:S02]  /*0b70*/  LEA.HI R2, R10.reuse, R15.reuse, RZ, 0x4 ;  /* 0x0000000f0a027211 */ /* 0x0c0fe400078f20ff */
[----:B------:R-:W-:Y:S02]  /*0b80*/  LEA.HI R7, R10, R15, RZ, 0x3 ;  /* 0x0000000f0a077211 */ /* 0x000fe400078f18ff */
        /* <DEDUP_REMOVED lines=52> */
[----:B------:R-:W-:Y:S01]  /*0ed0*/  LOP3.LUT R4, R9, 0x1, RZ, 0xc0, !PT ;  /* 0x0000000109047812 */ /* 0x000fe200078ec0ff */
        /* <DEDUP_REMOVED lines=20> */
[----:B------:R-:W-:Y:S01]  /*1020*/  IADD3 R237, R234, 0x40, RZ ;  /* 0x00000040eaed7810 */ /* 0x000fe20007ffe0ff */
[----:B------:R-:W-:Y:S01]  /*1030*/  IMAD.MOV.U32 R13, RZ, RZ, 0x20 ;  /* 0x00000020ff0d7424 */ /* 0x000fe200078e00ff */
[----:B------:R-:W-:-:S02]  /*1040*/  LOP3.LUT P4, RZ, R8, 0x2, RZ, 0xc0, !PT ;  /* 0x0000000208ff7812 */ /* 0x000fc4000788c0ff */
[----:B------:R1:W-:Y:S01]  /*1050*/  STL [R1+0x2c], R3 ;  /* 0x00002c0301007387 */ /* 0x0003e20000100800 */
[C---:B------:R-:W-:Y:S02]  /*1060*/  LOP3.LUT P6, RZ, R10.reuse, 0x2, RZ, 0xc0, !PT ;  /* 0x000000020aff7812 */ /* 0x040fe400078cc0ff */
[----:B------:R-:W-:Y:S01]  /*1070*/  LOP3.LUT P5, RZ, R10, 0x4, RZ, 0xc0, !PT ;  /* 0x000000040aff7812 */ /* 0x000fe200078ac0ff */
[----:B------:R-:W-:Y:S01]  /*1080*/  IMAD.MOV.U32 R10, RZ, RZ, 0x40 ;  /* 0x00000040ff0a7424 */ /* 0x000fe200078e00ff */
[----:B------:R-:W-:Y:S02]  /*1090*/  SHF.R.S32.HI R6, RZ, 0x1f, R237 ;  /* 0x0000001fff067819 */ /* 0x000fe400000114ed */
[----:B------:R-:W-:Y:S01]  /*10a0*/  LOP3.LUT P3, RZ, R8, 0x4, RZ, 0xc0, !PT ;  /* 0x0000000408ff7812 */ /* 0x000fe2000786c0ff */
[----:B------:R-:W-:Y:S01]  /*10b0*/  IMAD R8, R12, 0x8, R15 ;  /* 0x000000080c087824 */ /* 0x000fe200078e020f */
[----:B------:R-:W-:Y:S01]  /*10c0*/  LEA R151, R0, 0x8100, 0x1 ;  /* 0x0000810000977811 */ /* 0x000fe200078e08ff */
[----:B------:R2:W-:Y:S01]  /*10d0*/  STL [R1], R6 ;  /* 0x0000000601007387 */ /* 0x0005e20000100800 */
[----:B------:R-:W-:-:S02]  /*10e0*/  SEL R2, R10, 0xffffffc0, !P3 ;  /* 0xffffffc00a027807 */ /* 0x000fc40005800000 */
[----:B------:R-:W-:Y:S01]  /*10f0*/  SEL R0, R10, 0xffffffc0, !P5 ;  /* 0xffffffc00a007807 */ /* 0x000fe20006800000 */
[----:B------:R3:W-:Y:S01]  /*1100*/  STL [R1+0x38], R8 ;  /* 0x0000380801007387 */ /* 0x0007e20000100800 */
[----:B------:R-:W-:Y:S01]  /*1110*/  SEL R7, R13, 0xffffffe0, !P1 ;  /* 0xffffffe00d077807 */ /* 0x000fe20004800000 */
[C---:B------:R-:W-:Y:S01]  /*1120*/  IMAD.IADD R197, R151.reuse, 0x1, R2 ;  /* 0x0000000197c57824 */ /* 0x040fe200078e0202 */
[C---:B------:R-:W-:Y:S02]  /*1130*/  IADD3 R202, R151.reuse, 0x20, RZ ;  /* 0x0000002097ca7810 */ /* 0x040fe40007ffe0ff */
[----:B------:R-:W-:Y:S02]  /*1140*/  @P4 IADD3 R202, R151, -0x20, RZ ;  /* 0xffffffe097ca4810 */ /* 0x000fe40007ffe0ff */
[----:B------:R-:W-:Y:S02]  /*1150*/  LEA R198, R4, 0x10100, 0x1 ;  /* 0x0001010004c67811 */ /* 0x000fe400078e08ff */
[----:B------:R-:W-:Y:S01]  /*1160*/  LEA R192, R5, 0x100, 0x1 ;  /* 0x0000010005c07811 */ /* 0x000fe200078e08ff */
[----:B------:R-:W-:Y:S01]  /*1170*/  IMAD.IADD R194, R2, 0x1, R202 ;  /* 0x0000000102c27824 */ /* 0x000fe200078e02ca */
[----:B-1----:R-:W-:Y:S01]  /*1180*/  LOP3.LUT R3, R11, 0x7ffffffc, RZ, 0xc0, !PT ;  /* 0x7ffffffc0b037812 */ /* 0x002fe200078ec0ff */
[----:B------:R-:W-:Y:S01]  /*1190*/  IMAD.IADD R201, R198, 0x1, R0 ;  /* 0x00000001c6c97824 */ /* 0x000fe200078e0200 */
[----:B------:R-:W-:Y:S01]  /*11a0*/  IADD3 R236, R234, 0x80, RZ ;  /* 0x00000080eaec7810 */ /* 0x000fe20007ffe0ff */
[----:B------:R-:W-:Y:S01]  /*11b0*/  IMAD.IADD R196, R0, 0x1, R192 ;  /* 0x0000000100c47824 */ /* 0x000fe200078e02c0 */
[----:B------:R-:W-:Y:S01]  /*11c0*/  IADD3 R238, R234, 0xc0, RZ ;  /* 0x000000c0eaee7810 */ /* 0x000fe20007ffe0ff */
[----:B------:R-:W-:Y:S01]  /*11d0*/  IMAD.IADD R3, R16, 0x1, -R3 ;  /* 0x0000000110037824 */ /* 0x000fe200078e0a03 */
[----:B------:R-:W-:-:S02]  /*11e0*/  SHF.R.S32.HI R235, RZ, 0x1f, R234 ;  /* 0x0000001fffeb7819 */ /* 0x000fc400000114ea */
[----:B------:R-:W-:Y:S01]  /*11f0*/  SHF.R.S32.HI R252, RZ, 0x1f, R236 ;  /* 0x0000001ffffc7819 */ /* 0x000fe200000114ec */
[----:B------:R-:W-:Y:S01]  /*1200*/  IMAD.SHL.U32 R239, R3, 0x2, RZ ;  /* 0x0000000203ef7824 */ /* 0x000fe200078e00ff */
[----:B--2---:R-:W-:Y:S02]  /*1210*/  SEL R6, R10, 0xffffffc0, !P2 ;  /* 0xffffffc00a067807 */ /* 0x004fe40005000000 */
[----:B------:R-:W-:Y:S02]  /*1220*/  SEL R3, R13, 0xffffffe0, !P6 ;  /* 0xffffffe00d037807 */ /* 0x000fe40007000000 */
[C---:B------:R-:W-:Y:S02]  /*1230*/  IADD3 R22, R239.reuse, 0x98, RZ ;  /* 0x00000098ef167810 */ /* 0x040fe40007ffe0ff */
[C---:B------:R-:W-:Y:S01]  /*1240*/  IADD3 R19, R239.reuse, 0xb0, RZ ;  /* 0x000000b0ef137810 */ /* 0x040fe20007ffe0ff */
[----:B------:R-:W-:Y:S01]  /*1250*/  IMAD.IADD R199, R198, 0x1, R3 ;  /* 0x00000001c6c77824 */ /* 0x000fe200078e0203 */
[----:B------:R-:W-:Y:S01]  /*1260*/  IADD3 R10, R239, 0x8, RZ ;  /* 0x00000008ef0a7810 */ /* 0x000fe20007ffe0ff */
[----:B------:R-:W-:Y:S01]  /*1270*/  IMAD.IADD R193, R3, 0x1, R192 ;  /* 0x0000000103c17824 */ /* 0x000fe200078e02c0 */
[----:B------:R-:W-:Y:S01]  /*1280*/  IADD3 R16, R239, 0xc8, RZ ;  /* 0x000000c8ef107810 */ /* 0x000fe20007ffe0ff */
[----:B------:R-:W-:Y:S01]  /*1290*/  IMAD.IADD R200, R199, 0x1, R0 ;  /* 0x00000001c7c87824 */ /* 0x000fe200078e0200 */
[C---:B---3--:R-:W-:Y:S01]  /*12a0*/  IADD3 R8, R239.reuse, 0x10, RZ ;  /* 0x00000010ef087810 */ /* 0x048fe20007ffe0ff */
[----:B------:R-:W-:Y:S01]  /*12b0*/  IMAD.IADD R195, R0, 0x1, R193 ;  /* 0x0000000100c37824 */ /* 0x000fe200078e02c1 */
[----:B------:R-:W-:-:S02]  /*12c0*/  IADD3 R13, R239, 0xe0, RZ ;  /* 0x000000e0ef0d7810 */ /* 0x000fc40007ffe0ff */
[----:B------:R-:W-:Y:S02]  /*12d0*/  LEA R10, R9, 0x80, 0x1 ;  /* 0x00000080090a7811 */ /* 0x000fe400078e08ff */
[C---:B------:R-:W-:Y:S02]  /*12e0*/  IADD3 R8, R239.reuse, 0xf8, RZ ;  /* 0x000000f8ef087810 */ /* 0x040fe40007ffe0ff */
[----:B------:R-:W-:Y:S01]  /*12f0*/  SHF.R.S32.HI R9, RZ, 0x1f, R22 ;  /* 0x0000001fff097819 */ /* 0x000fe20000011416 */
[----:B------:R-:W-:Y:S01]  /*1300*/  STL [R1+0x8], R10 ;  /* 0x0000080a01007387 */ /* 0x000fe20000100800 */
[----:B------:R-:W-:Y:S02]  /*1310*/  SHF.R.S32.HI R9, RZ, 0x1f, R19 ;  /* 0x0000001fff097819 */ /* 0x000fe40000011413 */
[----:B------:R-:W-:Y:S02]  /*1320*/  IADD3 R11, R239, 0xf0, RZ ;  /* 0x000000f0ef0b7810 */ /* 0x000fe40007ffe0ff */
[----:B------:R-:W-:-:S02]  /*1330*/  SHF.R.S32.HI R9, RZ, 0x1f, R16 ;  /* 0x0000001fff097819 */ /* 0x000fc40000011410 */
[----:B------:R-:W-:Y:S02]  /*1340*/  SHF.R.S32.HI R9, RZ, 0x1f, R13 ;  /* 0x0000001fff097819 */ /* 0x000fe4000001140d */
[----:B------:R-:W-:Y:S01]  /*1350*/  SHF.R.S32.HI R9, RZ, 0x1f, R8 ;  /* 0x0000001fff097819 */ /* 0x000fe20000011408 */
[C---:B------:R-:W-:Y:S01]  /*1360*/  IMAD.IADD R9, R10.reuse, 0x1, R7 ;  /* 0x000000010a097824 */ /* 0x040fe200078e0207 */
[----:B------:R-:W-:Y:S01]  /*1370*/  SHF.R.S32.HI R11, RZ, 0x1f, R11 ;  /* 0x0000001fff0b7819 */ /* 0x000fe2000001140b */
[C-C-:B------:R-:W-:Y:S01]  /*1380*/  IMAD.IADD R11, R10.reuse, 0x1, R6.reuse ;  /* 0x000000010a0b7824 */ /* 0x140fe200078e0206 */
[C---:B------:R-:W-:Y:S01]  /*1390*/  IADD3 R8, R10.reuse, -0x10, RZ ;  /* 0xfffffff00a087810 */ /* 0x040fe20007ffe0ff */
[----:B------:R-:W-:Y:S01]  /*13a0*/  IMAD.IADD R2, R9, 0x1, R6 ;  /* 0x0000000109027824 */ /* 0x000fe200078e0206 */
[----:B------:R-:W-:Y:S02]  /*13b0*/  @P0 IADD3 R8, R10, 0x10, RZ ;  /* 0x000000100a080810 */ /* 0x000fe40007ffe0ff */
[----:B------:R-:W-:Y:S01]  /*13c0*/  STL [R1+0x24], R11 ;  /* 0x0000240b01007387 */ /* 0x000fe20000100800 */
[----:B------:R-:W-:-:S02]  /*13d0*/  IADD3 R23, R239, 0x90, RZ ;  /* 0x00000090ef177810 */ /* 0x000fc40007ffe0ff */
[----:B------:R-:W-:Y:S01]  /*13e0*/  IMAD.IADD R4, R6, 0x1, R8 ;  /* 0x0000000106047824 */ /* 0x000fe200078e0208 */
[----:B------:R-:W-:Y:S01]  /*13f0*/  STL [R1+0x14], R9 ;  /* 0x0000140901007387 */ /* 0x000fe20000100800 */
[C---:B------:R-:W-:Y:S02]  /*1400*/  IADD3 R21, R239.reuse, 0xa0, RZ ;  /* 0x000000a0ef157810 */ /* 0x040fe40007ffe0ff */
[C---:B------:R-:W-:Y:S01]  /*1410*/  IADD3 R20, R239.reuse, 0xa8, RZ ;  /* 0x000000a8ef147810 */ /* 0x040fe20007ffe0ff */
[----:B------:R1:W-:Y:S01]  /*1420*/  STL [R1+0x20], R2 ;  /* 0x0000200201007387 */ /* 0x0003e20000100800 */
[C---:B------:R-:W-:Y:S02]  /*1430*/  IADD3 R18, R239.reuse, 0xb8, RZ ;  /* 0x000000b8ef127810 */ /* 0x040fe40007ffe0ff */
[C---:B------:R-:W-:Y:S01]  /*1440*/  IADD3 R17, R239.reuse, 0xc0, RZ ;  /* 0x000000c0ef117810 */ /* 0x040fe20007ffe0ff */
[----:B------:R-:W-:Y:S01]  /*1450*/  STL [R1+0xc], R8 ;  /* 0x00000c0801007387 */ /* 0x000fe20000100800 */
[----:B------:R-:W-:-:S02]  /*1460*/  IADD3 R15, R239, 0xd0, RZ ;  /* 0x000000d0ef0f7810 */ /* 0x000fc40007ffe0ff */
[C---:B------:R-:W-:Y:S01]  /*1470*/  IADD3 R14, R239.reuse, 0xd8, RZ ;  /* 0x000000d8ef0e7810 */ /* 0x040fe20007ffe0ff */
[----:B------:R-:W-:Y:S01]  /*1480*/  STL [R1+0x1c], R4 ;  /* 0x00001c0401007387 */ /* 0x000fe20000100800 */
[----:B------:R-:W-:Y:S02]  /*1490*/  IADD3 R12, R239, 0xe8, RZ ;  /* 0x000000e8ef0c7810 */ /* 0x000fe40007ffe0ff */
[----:B------:R-:W-:Y:S02]  /*14a0*/  SHF.R.S32.HI R247, RZ, 0x1f, R238 ;  /* 0x0000001ffff77819 */ /* 0x000fe400000114ee */
[----:B------:R-:W-:Y:S02]  /*14b0*/  SHF.R.S32.HI R23, RZ, 0x1f, R23 ;  /* 0x0000001fff177819 */ /* 0x000fe40000011417 */
[----:B------:R-:W-:Y:S02]  /*14c0*/  SHF.R.S32.HI R21, RZ, 0x1f, R21 ;  /* 0x0000001fff157819 */ /* 0x000fe40000011415 */
[----:B------:R-:W-:-:S02]  /*14d0*/  SHF.R.S32.HI R20, RZ, 0x1f, R20 ;  /* 0x0000001fff147819 */ /* 0x000fc40000011414 */
[----:B------:R-:W-:Y:S02]  /*14e0*/  SHF.R.S32.HI R18, RZ, 0x1f, R18 ;  /* 0x0000001fff127819 */ /* 0x000fe40000011412 */
[----:B------:R-:W-:Y:S02]  /*14f0*/  SHF.R.S32.HI R17, RZ, 0x1f, R17 ;  /* 0x0000001fff117819 */ /* 0x000fe40000011411 */
[----:B------:R-:W-:Y:S01]  /*1500*/  SHF.R.S32.HI R15, RZ, 0x1f, R15 ;  /* 0x0000001fff0f7819 */ /* 0x000fe2000001140f */
[----:B-1----:R-:W-:Y:S01]  /*1510*/  IMAD.IADD R2, R7, 0x1, R8 ;  /* 0x0000000107027824 */ /* 0x002fe200078e0208 */
[----:B------:R-:W-:Y:S02]  /*1520*/  SHF.R.S32.HI R14, RZ, 0x1f, R14 ;  /* 0x0000001fff0e7819 */ /* 0x000fe4000001140e */
[----:B------:R-:W-:Y:S02]  /*1530*/  SHF.R.S32.HI R12, RZ, 0x1f, R12 ;  /* 0x0000001fff0c7819 */ /* 0x000fe4000001140c */
[----:B------:R1:W-:Y:S01]  /*1540*/  STL [R1+0x10], R2 ;  /* 0x0000100201007387 */ /* 0x0003e20000100800 */
        /* <DEDUP_REMOVED lines=11> */
[----:B------:R-:W-:Y:S01]  /*1600*/  IADD3 R206, R202, 0x6000, RZ ;  /* 0x00006000cace7810 */ /* 0x000fe20007ffe0ff */
[----:B-1----:R-:W-:Y:S01]  /*1610*/  IMAD.IADD R2, R2, 0x1, R6 ;  /* 0x0000000102027824 */ /* 0x002fe200078e0206 */
[----:B------:R-:W-:-:S02]  /*1620*/  IADD3 R205, R202, 0x6800, RZ ;  /* 0x00006800cacd7810 */ /* 0x000fc40007ffe0ff */
[C---:B------:R-:W-:Y:S02]  /*1630*/  IADD3 R204, R202.reuse, 0x7000, RZ ;  /* 0x00007000cacc7810 */ /* 0x040fe40007ffe0ff */
[----:B------:R1:W-:Y:S01]  /*1640*/  STL [R1+0x18], R2 ;  /* 0x0000180201007387 */ /* 0x0003e20000100800 */
[----:B------:R-:W-:-:S03]  /*1650*/  IADD3 R203, R202, 0x7800, RZ ;  /* 0x00007800cacb7810 */ /* 0x000fc60007ffe0ff */
.L_x_3899:
[----:B------:R-:W-:-:S04]  /*1660*/  IMAD.MOV.U32 R13, RZ, RZ, 0x4 ;  /* 0x00000004ff0d7424 */ /* 0x000fc800078e00ff */
[----:B-1----:R-:W-:-:S05]  /*1670*/  IMAD.WIDE R2, R243, R13, c[0x0][0x588] ;  /* 0x00016200f3027625 */ /* 0x002fca00078e020d */
[----:B------:R-:W2:Y:S01]  /*1680*/  LDG.E R244, [R2.64] ;  /* 0x0000000602f47981 */ /* 0x000ea2000c1e1900 */
[----:B------:R-:W-:Y:S01]  /*1690*/  ISETP.NE.U32.AND P0, PT, RZ, c[0x0][0x370], PT ;  /* 0x0000dc00ff007a0c */ /* 0x000fe20003f05070 */
[----:B------:R-:W-:Y:S01]  /*16a0*/  CS2R R6, SRZ ;  /* 0x0000000000067805 */ /* 0x000fe2000001ff00 */
[----:B------:R-:W-:Y:S02]  /*16b0*/  ISETP.NE.U32.AND P5, PT, RZ, c[0x0][0x360], PT ;  /* 0x0000d800ff007a0c */ /* 0x000fe40003fa5070 */
[----:B------:R-:W-:Y:S02]  /*16c0*/  ISETP.NE.AND.EX P0, PT, RZ, c[0x0][0x374], PT, P0 ;  /* 0x0000dd00ff007a0c */ /* 0x000fe40003f05300 */
[----:B------:R-:W-:Y:S02]  /*16d0*/  ISETP.NE.AND.EX P5, PT, RZ, c[0x0][0x364], PT, P5 ;  /* 0x0000d900ff007a0c */ /* 0x000fe40003fa5350 */
[----:B------:R-:W-:-:S04]  /*16e0*/  ISETP.NE.U32.AND P2, PT, RZ, c[0x0][0x348], PT ;  /* 0x0000d200ff007a0c */ /* 0x000fc80003f45070 */
[----:B------:R-:W-:Y:S01]  /*16f0*/  ISETP.NE.AND.EX P2, PT, RZ, c[0x0][0x34c], PT, P2 ;  /* 0x0000d300ff007a0c */ /* 0x000fe20003f45320 */
[----:B------:R-:W-:Y:S01]  /*1700*/  IMAD.MOV.U32 R10, RZ, RZ, RZ ;  /* 0x000000ffff0a7224 */ /* 0x000fe200078e00ff */
[----:B--2---:R-:W-:-:S03]  /*1710*/  SHF.R.S32.HI R246, RZ, 0x1f, R244 ;  /* 0x0000001ffff67819 */ /* 0x004fc600000114f4 */
[----:B------:R-:W-:-:S04]  /*1720*/  @P0 LEA R2, P1, R244, c[0x0][0x370], 0x2 ;  /* 0x0000dc00f4020a11 */ /* 0x000fc800078210ff */
[C-C-:B------:R-:W-:Y:S02]  /*1730*/  @P0 LEA.HI.X R3, R244.reuse, c[0x0][0x374], R246.reuse, 0x2, P1 ;  /* 0x0000dd00f4030a11 */ /* 0x140fe400008f14f6 */
[----:B------:R-:W-:Y:S02]  /*1740*/  ISETP.NE.U32.AND P1, PT, RZ, c[0x0][0x350], PT ;  /* 0x0000d400ff007a0c */ /* 0x000fe40003f25070 */
[C---:B------:R-:W-:Y:S01]  /*1750*/  LEA R4, P4, R244.reuse, c[0x0][0x348], 0x2 ;  /* 0x0000d200f4047a11 */ /* 0x040fe200078810ff */
[----:B------:R1:W5:Y:S01]  /*1760*/  @P0 LDG.E R7, [R2.64] ;  /* 0x0000000602070981 */ /* 0x000362000c1e1900 */
[----:B------:R-:W-:Y:S02]  /*1770*/  ISETP.NE.AND.EX P1, PT, RZ, c[0x0][0x354], PT, P1 ;  /* 0x0000d500ff007a0c */ /* 0x000fe40003f25310 */
[C---:B------:R-:W-:Y:S02]  /*1780*/  @P5 LEA R8, P0, R244.reuse, c[0x0][0x360], 0x2 ;  /* 0x0000d800f4085a11 */ /* 0x040fe400078010ff */
[----:B------:R-:W-:-:S02]  /*1790*/  LEA.HI.X R5, R244, c[0x0][0x34c], R246, 0x2, P4 ;  /* 0x0000d300f4057a11 */ /* 0x000fc400020f14f6 */
[----:B------:R-:W-:-:S03]  /*17a0*/  @P5 LEA.HI.X R9, R244, c[0x0][0x364], R246, 0x2, P0 ;  /* 0x0000d900f4095a11 */ /* 0x000fc600000f14f6 */
[----:B------:R2:W5:Y:S04]  /*17b0*/  @P2 LDG.E R6, [R4.64] ;  /* 0x0000000604062981 */ /* 0x000568000c1e1900 */
[----:B------:R2:W5:Y:S01]  /*17c0*/  @P5 LDG.E R18, [R8.64] ;  /* 0x0000000608125981 */ /* 0x000562000c1e1900 */
[----:B-1----:R-:W-:-:S04]  /*17d0*/  LEA R2, P3, R244, c[0x0][0x350], 0x2 ;  /* 0x0000d400f4027a11 */ /* 0x002fc800078610ff */
[----:B------:R-:W-:-:S05]  /*17e0*/  LEA.HI.X R3, R244, c[0x0][0x354], R246, 0x2, P3 ;  /* 0x0000d500f4037a11 */ /* 0x000fca00018f14f6 */
[----:B------:R2:W5:Y:S01]  /*17f0*/  @P1 LDG.E R10, [R2.64] ;  /* 0x00000006020a1981 */ /* 0x000562000c1e1900 */
[----:B------:R-:W-:Y:S01]  /*1800*/  YIELD ;  /* 0x0000000000007946 */ /* 0x000fe20003800000 */
[----:B------:R-:W-:Y:S01]  /*1810*/  LOP3.LUT R245, R242, 0xffff, RZ, 0xc0, !PT ;  /* 0x0000fffff2f57812 */ /* 0x000fe200078ec0ff */
[----:B------:R-:W-:Y:S05]  /*1820*/  @P5 BRA `(.L_x_3819) ;  /* 0x0000005000005947 */ /* 0x000fea0003800000 */
[----:B-----5:R-:W-:Y:S01]  /*1830*/  MOV R18, c[0x0][0x168] ;  /* 0x00005a0000127a02 */ /* 0x020fe20000000f00 */
[----:B------:R-:W-:Y:S05]  /*1840*/  @!P2 BRA `(.L_x_3819) ;  /* 0x000000300000a947 */ /* 0x000fea0003800000 */
[----:B--2---:R-:W2:Y:S04]  /*1850*/  LDG.E R8, [R4.64] ;  /* 0x0000000604087981 */ /* 0x004ea8000c1e1900 */
[----:B------:R-:W2:Y:S02]  /*1860*/  LDG.E R0, [R4.64+0x4] ;  /* 0x0000040604007981 */ /* 0x000ea4000c1e1900 */
[----:B--2---:R-:W-:-:S02]  /*1870*/  IADD3 R18, -R8, R0, RZ ;  /* 0x0000000008127210 */ /* 0x004fc40007ffe1ff */
.L_x_3819:
[----:B------:R-:W-:-:S04]  /*1880*/  ISETP.NE.U32.AND P0, PT, RZ, c[0x0][0x368], PT ;  /* 0x0000da00ff007a0c */ /* 0x000fc80003f05070 */
[----:B------:R-:W-:-:S13]  /*1890*/  ISETP.NE.AND.EX P0, PT, RZ, c[0x0][0x36c], PT, P0 ;  /* 0x0000db00ff007a0c */ /* 0x000fda0003f05300 */
[----:B------:R-:W-:Y:S05]  /*18a0*/  @!P0 BRA `(.L_x_3820) ;  /* 0x0000004000008947 */ /* 0x000fea0003800000 */
[----:B--2---:R-:W-:-:S04]  /*18b0*/  LEA R2, P0, R244, c[0x0][0x368], 0x2 ;  /* 0x0000da00f4027a11 */ /* 0x004fc800078010ff */
[----:B------:R-:W-:-:S05]  /*18c0*/  LEA.HI.X R3, R244, c[0x0][0x36c], R246, 0x2, P0 ;  /* 0x0000db00f4037a11 */ /* 0x000fca00000f14f6 */
[----:B------:R1:W5:Y:S01]  /*18d0*/  LDG.E R0, [R2.64] ;  /* 0x0000000602007981 */ /* 0x000362000c1e1900 */
[----:B------:R-:W-:Y:S05]  /*18e0*/  BRA `(.L_x_3821) ;  /* 0x0000005000007947 */ /* 0x000fea0003800000 */
.L_x_3820:
[----:B------:R-:W-:Y:S01]  /*18f0*/  MOV R0, c[0x0][0x1d0] ;  /* 0x0000740000007a02 */ /* 0x000fe20000000f00 */
[----:B------:R-:W-:Y:S05]  /*1900*/  @!P1 BRA `(.L_x_3821) ;  /* 0x0000003000009947 */ /* 0x000fea0003800000 */
[----:B--2---:R-:W2:Y:S04]  /*1910*/  LDG.E R4, [R2.64] ;  /* 0x0000000602047981 */ /* 0x004ea8000c1e1900 */
[----:B------:R-:W2:Y:S02]  /*1920*/  LDG.E R0, [R2.64+0x4] ;  /* 0x0000040602007981 */ /* 0x000ea4000c1e1900 */
[----:B--2---:R-:W-:-:S04]  /*1930*/  IADD3 R0, -R4, R0, RZ ;  /* 0x0000000004007210 */ /* 0x004fc80007ffe1ff */
.L_x_3821:
[----:B-12---:R-:W-:Y:S01]  /*1940*/  LOP3.LUT R2, R242, 0xff000000, RZ, 0xc0, !PT ;  /* 0xff000000f2027812 */ /* 0x006fe200078ec0ff */
        /* <DEDUP_REMOVED lines=47> */
.L_x_3823:
[----:B------:R-:W-:Y:S05]  /*1c40*/  BSYNC B0 ;  /* 0x0000000000007941 */ /* 0x000fea0003800000 */
.L_x_3822:
[----:B------:R-:W-:Y:S01]  /*1c50*/  IMAD R242, R14, R2, RZ ;  /* 0x000000020ef27224 */ /* 0x000fe200078e02ff */
        /* <DEDUP_REMOVED lines=71> */
[----:B------:R-:W-:-:S04]  /*20d0*/  ISETP.NE.U32.AND P0, PT, RZ, c[0x0][0x340], PT ;  /* 0x0000d000ff007a0c */ /* 0x000fc80003f05070 */
[----:B------:R-:W-:-:S13]  /*20e0*/  ISETP.NE.AND.EX P0, PT, RZ, c[0x0][0x344], PT, P0 ;  /* 0x0000d100ff007a0c */ /* 0x000fda0003f05300 */
[----:B------:R-:W-:-:S05]  /*20f0*/  @P0 IMAD.WIDE R2, R244, R13, c[0x0][0x340] ;  /* 0x0000d000f4020625 */ /* 0x000fca00078e020d */
[----:B------:R3:W4:Y:S01]  /*2100*/  @P0 LDG.E R11, [R2.64] ;  /* 0x00000006020b0981 */ /* 0x000722000c1e1900 */
[----:B------:R-:W-:Y:S02]  /*2110*/  SHF.R.S32.HI R0, RZ, 0x1f, R6 ;  /* 0x0000001fff007819 */ /* 0x000fe40000011406 */
[----:B------:R-:W-:Y:S01]  /*2120*/  SEL R7, R246, RZ, !P2 ;  /* 0x000000fff6077207 */ /* 0x000fe20005000000 */
[----:B------:R-:W5:Y:S01]  /*2130*/  S2R R9, SR_TID.X ;  /* 0x0000000000097919 */ /* 0x000f620000002100 */
[----:B------:R-:W-:Y:S01]  /*2140*/  ISETP.GE.AND P5, PT, R237, c[0x0][0x1d4], PT ;  /* 0x00007500ed007a0c */ /* 0x000fe20003fa6270 */
[----:B------:R-:W-:Y:S01]  /*2150*/  IMAD R0, R0, c[0x0][0x178], RZ ;  /* 0x00005e0000007a24 */ /* 0x000fe200078e02ff */
[----:B------:R-:W-:Y:S01]  /*2160*/  ISETP.GE.AND P4, PT, R234, c[0x0][0x1d4], PT ;  /* 0x00007500ea007a0c */ /* 0x000fe20003f86270 */
[----:B------:R-:W-:Y:S01]  /*2170*/  IMAD R8, R7, c[0x0][0x1c0], RZ ;  /* 0x0000700007087a24 */ /* 0x000fe200078e02ff */
[----:B------:R-:W-:Y:S01]  /*2180*/  SHF.R.S32.HI R7, RZ, 0x1f, R12 ;  /* 0x0000001fff077819 */ /* 0x000fe2000001140c */
[----:B------:R-:W-:Y:S01]  /*2190*/  IMAD R0, R6, c[0x0][0x17c], R0 ;  /* 0x00005f0006007a24 */ /* 0x000fe200078e0200 */
[----:B------:R-:W-:-:S02]  /*21a0*/  SEL R10, RZ, 0x1, P4 ;  /* 0x00000001ff0a7807 */ /* 0x000fc40002000000 */
[----:B------:R-:W-:Y:S02]  /*21b0*/  ISETP.GE.AND P6, PT, R238, c[0x0][0x1d4], PT ;  /* 0x00007500ee007a0c */ /* 0x000fe40003fc6270 */
[----:B------:R-:W-:Y:S02]  /*21c0*/  P2R R90, PR, RZ, 0x20 ;  /* 0x00000020ff5a7803 */ /* 0x000fe40000000000 */
[----:B------:R-:W-:Y:S02]  /*21d0*/  P2R R91, PR, RZ, 0x10 ;  /* 0x00000010ff5b7803 */ /* 0x000fe40000000000 */
[----:B------:R-:W-:Y:S02]  /*21e0*/  ISETP.GE.AND P4, PT, R237, c[0x0][0x198], PT ;  /* 0x00006600ed007a0c */ /* 0x000fe40003f86270 */
[----:B------:R-:W-:Y:S01]  /*21f0*/  IADD3 R88, R150, -0x1, RZ ;  /* 0xffffffff96587810 */ /* 0x000fe20007ffe0ff */
[----:B---3--:R-:W-:Y:S01]  /*2200*/  IMAD.MOV.U32 R2, RZ, RZ, c[0x0][0x2c4] ;  /* 0x0000b100ff027624 */ /* 0x008fe200078e00ff */
[----:B-----5:R-:W-:-:S04]  /*2210*/  SHF.R.S32.HI R122, RZ, 0x1f, R9 ;  /* 0x0000001fff7a7819 */ /* 0x020fc80000011409 */
[----:B------:R-:W-:Y:S01]  /*2220*/  ISETP.NE.AND P3, PT, R2, 0x1, PT ;  /* 0x000000010200780c */ /* 0x000fe20003f65270 */
[----:B------:R-:W-:Y:S01]  /*2230*/  IMAD.WIDE.U32 R2, R6, c[0x0][0x178], RZ ;  /* 0x00005e0006027a25 */ /* 0x000fe200078e00ff */
[----:B------:R-:W-:-:S03]  /*2240*/  LEA.HI R122, R122, R9, RZ, 0x3 ;  /* 0x000000097a7a7211 */ /* 0x000fc600078f18ff */
[----:B------:R-:W-:Y:S01]  /*2250*/  IMAD.IADD R3, R3, 0x1, R0 ;  /* 0x0000000103037824 */ /* 0x000fe200078e0200 */
[----:B------:R-:W-:-:S03]  /*2260*/  SHF.R.S32.HI R122, RZ, 0x3, R122 ;  /* 0x00000003ff7a7819 */ /* 0x000fc6000001147a */
[----:B------:R-:W-:-:S04]  /*2270*/  IMAD.WIDE.U32 R2, R245, c[0x0][0x1b8], R2 ;  /* 0x00006e00f5027a25 */ /* 0x000fc800078e0002 */
[----:B-1----:R-:W-:Y:S01]  /*2280*/  IMAD R5, R245, c[0x0][0x1bc], R3 ;  /* 0x00006f00f5057a24 */ /* 0x002fe200078e0203 */
[----:B------:R-:W-:-:S05]  /*2290*/  SEL R3, R244, RZ, !P2 ;  /* 0x000000fff4037207 */ /* 0x000fca0005000000 */
[----:B------:R-:W-:Y:S01]  /*22a0*/  IMAD R14, R3, c[0x0][0x1c4], R8 ;  /* 0x00007100030e7a24 */ /* 0x000fe200078e0208 */
[----:B--2---:R-:W-:-:S05]  /*22b0*/  LEA R6, R241, R4, 0x7 ;  /* 0x00000004f1067211 */ /* 0x004fca00078e38ff */
[----:B------:R-:W-:-:S04]  /*22c0*/  @P3 IMAD.HI.U32 R4, R6, c[0x0][0x2c8], RZ ;  /* 0x0000b20006043a27 */ /* 0x000fc800078e00ff */
[----:B------:R-:W-:Y:S01]  /*22d0*/  IMAD.MOV.U32 R0, RZ, RZ, R6 ;  /* 0x000000ffff007224 */ /* 0x000fe200078e0006 */
[----:B------:R-:W-:Y:S01]  /*22e0*/  @P3 SHF.R.U32.HI R0, RZ, c[0x0][0x2cc], R4 ;  /* 0x0000b300ff003a19 */ /* 0x000fe20000011604 */
[----:B------:R-:W-:Y:S01]  /*22f0*/  IMAD.MOV.U32 R4, RZ, RZ, R2 ;  /* 0x000000ffff047224 */ /* 0x000fe200078e0002 */
[----:B------:R-:W-:Y:S02]  /*2300*/  IADD3 R2, P2, R122, R12, RZ ;  /* 0x0000000c7a027210 */ /* 0x000fe40007f5e0ff */
[----:B------:R-:W-:Y:S01]  /*2310*/  ISETP.GE.AND P3, PT, R236, c[0x0][0x198], PT ;  /* 0x00006600ec007a0c */ /* 0x000fe20003f66270 */
[----:B------:R-:W-:Y:S01]  /*2320*/  IMAD.WIDE.U32 R4, R3, c[0x0][0x1c0], R4 ;  /* 0x0000700003047a25 */ /* 0x000fe200078e0004 */
[----:B------:R-:W-:Y:S02]  /*2330*/  LEA.HI.X.SX32 R3, R122, R7, 0x1, P2 ;  /* 0x000000077a037211 */ /* 0x000fe400010f0eff */
[----:B------:R-:W-:Y:S01]  /*2340*/  SEL R7, RZ, 0xffffffff, P5 ;  /* 0xffffffffff077807 */ /* 0x000fe20002800000 */
[----:B------:R-:W-:Y:S01]  /*2350*/  IMAD.WIDE.U32 R8, R2, c[0x0][0x1e0], R234 ;  /* 0x0000780002087a25 */ /* 0x000fe200078e00ea */
[----:B------:R-:W-:-:S02]  /*2360*/  ISETP.GE.AND P2, PT, R236, c[0x0][0x1d4], PT ;  /* 0x00007500ec007a0c */ /* 0x000fc40003f46270 */
[----:B------:R-:W-:Y:S01]  /*2370*/  SHF.L.U32 R17, R7, 0x1, RZ ;  /* 0x0000000107117819 */ /* 0x000fe200000006ff */
[C---:B------:R-:W-:Y:S01]  /*2380*/  IMAD R15, R3.reuse, c[0x0][0x1e0], RZ ;  /* 0x00007800030f7a24 */ /* 0x040fe200078e02ff */
[----:B------:R-:W-:Y:S01]  /*2390*/  P2R R20, PR, RZ, 0x4 ;  /* 0x00000004ff147803 */ /* 0x000fe20000000000 */
[----:B------:R-:W-:Y:S01]  /*23a0*/  IMAD R3, R3, c[0x0][0x208], RZ ;  /* 0x0000820003037a24 */ /* 0x000fe200078e02ff */
[----:B------:R-:W-:Y:S01]  /*23b0*/  LOP3.LUT R17, R17, 0x2, R10, 0xe2, !PT ;  /* 0x0000000211117812 */ /* 0x000fe200078ee20a */
[----:B------:R-:W-:Y:S01]  /*23c0*/  IMAD R16, R2, c[0x0][0x1e4], R15 ;  /* 0x0000790002107a24 */ /* 0x000fe200078e020f */
[----:B------:R-:W-:Y:S01]  /*23d0*/  ISETP.GE.AND P5, PT, R234, c[0x0][0x198], PT ;  /* 0x00006600ea007a0c */ /* 0x000fe20003fa6270 */
[----:B------:R-:W-:-:S04]  /*23e0*/  IMAD.WIDE.U32 R12, R2, c[0x0][0x208], R234 ;  /* 0x00008200020c7a25 */ /* 0x000fc800078e00ea */
[----:B------:R-:W-:Y:S01]  /*23f0*/  IMAD R15, R2, c[0x0][0x20c], R3 ;  /* 0x00008300020f7a24 */ /* 0x000fe200078e0203 */
[--C-:B------:R-:W-:Y:S01]  /*2400*/  SHF.R.S32.HI R2, RZ, 0x1f, R0.reuse ;  /* 0x0000001fff027819 */ /* 0x100fe20000011400 */
[----:B------:R-:W-:Y:S01]  /*2410*/  IMAD.MOV R7, RZ, RZ, -R0 ;  /* 0x000000ffff077224 */ /* 0x000fe200078e0a00 */
[----:B------:R-:W-:Y:S02]  /*2420*/  IADD3 R3, R5, R14, RZ ;  /* 0x0000000e05037210 */ /* 0x000fe40007ffe0ff */
[----:B------:R-:W-:Y:S01]  /*2430*/  SEL R14, RZ, 0x4, P2 ;  /* 0x00000004ff0e7807 */ /* 0x000fe20001000000 */
[----:B------:R-:W-:Y:S01]  /*2440*/  IMAD R5, R2, c[0x0][0x1b0], RZ ;  /* 0x00006c0002057a24 */ /* 0x000fe200078e02ff */
[----:B------:R-:W-:Y:S01]  /*2450*/  ISETP.GE.AND P2, PT, R238, c[0x0][0x198], PT ;  /* 0x00006600ee007a0c */ /* 0x000fe20003f46270 */
[----:B------:R-:W-:Y:S02]  /*2460*/  IMAD.MOV.U32 R2, RZ, RZ, R4 ;  /* 0x000000ffff027224 */ /* 0x000fe400078e0004 */
[C---:B------:R-:W-:Y:S01]  /*2470*/  IMAD R4, R0.reuse, c[0x0][0x1b4], R5 ;  /* 0x00006d0000047a24 */ /* 0x040fe200078e0205 */
[----:B------:R-:W-:Y:S01]  /*2480*/  IADD3 R5, R9, R16, RZ ;  /* 0x0000001009057210 */ /* 0x000fe20007ffe0ff */
[----:B------:R-:W-:-:S04]  /*2490*/  IMAD.WIDE.U32 R2, R0, c[0x0][0x1b0], R2 ;  /* 0x00006c0000027a25 */ /* 0x000fc800078e0002 */
[----:B------:R-:W-:Y:S01]  /*24a0*/  IMAD R10, R7, c[0x0][0x2c4], R6 ;  /* 0x0000b100070a7a24 */ /* 0x000fe200078e0206 */
[----:B------:R-:W-:Y:S01]  /*24b0*/  IADD3 R3, R3, R4, RZ ;  /* 0x0000000403037210 */ /* 0x000fe20007ffe0ff */
[----:B------:R-:W-:Y:S01]  /*24c0*/  IMAD.MOV.U32 R4, RZ, RZ, R8 ;  /* 0x000000ffff047224 */ /* 0x000fe200078e0008 */
[----:B------:R-:W-:Y:S01]  /*24d0*/  SEL R6, RZ, 0x8, P6 ;  /* 0x00000008ff067807 */ /* 0x000fe20003000000 */
[----:B------:R-:W-:Y:S01]  /*24e0*/  IMAD.IADD R7, R13, 0x1, R15 ;  /* 0x000000010d077824 */ /* 0x000fe200078e020f */
[----:B------:R-:W-:Y:S01]  /*24f0*/  SHF.R.S32.HI R0, RZ, 0x1f, R10 ;  /* 0x0000001fff007819 */ /* 0x000fe2000001140a */
[----:B------:R-:W-:Y:S01]  /*2500*/  IMAD.WIDE.U32 R8, R245, c[0x0][0x1e8], R4 ;  /* 0x00007a00f5087a25 */ /* 0x000fe200078e0004 */
[----:B------:R-:W-:Y:S02]  /*2510*/  LOP3.LUT R32, R6, R17, R14, 0xfe, !PT ;  /* 0x0000001106207212 */ /* 0x000fe400078efe0e */
[----:B------:R-:W-:Y:S01]  /*2520*/  MOV R6, R12 ;  /* 0x0000000c00067202 */ /* 0x000fe20000000f00 */
[----:B------:R-:W-:Y:S01]  /*2530*/  IMAD R4, R0, c[0x0][0x1a8], RZ ;  /* 0x00006a0000047a24 */ /* 0x000fe200078e02ff */
[----:B----4-:R-:W-:Y:S01]  /*2540*/  @P0 SHF.R.S32.HI R0, RZ, 0x1f, R11 ;  /* 0x0000001fff000819 */ /* 0x010fe2000001140b */
[----:B------:R-:W-:Y:S01]  /*2550*/  @!P0 IMAD.MOV.U32 R0, RZ, RZ, R246 ;  /* 0x000000ffff008224 */ /* 0x000fe200078e00f6 */
[----:B------:R-:W-:Y:S01]  /*2560*/  @!P0 MOV R11, R244 ;  /* 0x000000f4000b8202 */ /* 0x000fe20000000f00 */
[----:B------:R-:W-:-:S02]  /*2570*/  IMAD R12, R10, c[0x0][0x1ac], R4 ;  /* 0x00006b000a0c7a24 */ /* 0x000fc400078e0204 */
[----:B------:R-:W-:Y:S01]  /*2580*/  IMAD.WIDE.U32 R4, R245, c[0x0][0x210], R6 ;  /* 0x00008400f5047a25 */ /* 0x000fe200078e0006 */
[----:B------:R-:W-:Y:S02]  /*2590*/  SEL R6, R0, RZ, !P1 ;  /* 0x000000ff00067207 */ /* 0x000fe40004800000 */
[----:B------:R-:W-:Y:S01]  /*25a0*/  SEL R0, R11, RZ, !P1 ;  /* 0x000000ff0b007207 */ /* 0x000fe20004800000 */
[----:B------:R-:W-:-:S04]  /*25b0*/  IMAD.WIDE.U32 R2, R10, c[0x0][0x1a8], R2 ;  /* 0x00006a000a027a25 */ /* 0x000fc800078e0002 */
[----:B------:R-:W-:Y:S01]  /*25c0*/  IMAD.IADD R3, R3, 0x1, R12 ;  /* 0x0000000103037824 */ /* 0x000fe200078e020c */
[----:B------:R-:W-:Y:S01]  /*25d0*/  LEA R15, P0, R2, c[0x0][0x160], 0x1 ;  /* 0x00005800020f7a11 */ /* 0x000fe200078008ff */
[----:B------:R-:W-:Y:S01]  /*25e0*/  IMAD R7, R6, c[0x0][0x1f0], RZ ;  /* 0x00007c0006077a24 */ /* 0x000fe200078e02ff */
[----:B------:R-:W-:Y:S01]  /*25f0*/  LEA R12, R241, R122, 0x7 ;  /* 0x0000007af10c7211 */ /* 0x000fe200078e38ff */
[C---:B------:R-:W-:Y:S01]  /*2600*/  IMAD R5, R245.reuse, c[0x0][0x214], R5 ;  /* 0x00008500f5057a24 */ /* 0x040fe200078e0205 */
[----:B------:R-:W-:Y:S01]  /*2610*/  LEA.HI.X R14, R2, c[0x0][0x164], R3, 0x1, P0 ;  /* 0x00005900020e7a11 */ /* 0x000fe200000f0c03 */
[----:B------:R-:W-:Y:S02]  /*2620*/  IMAD R6, R6, c[0x0][0x218], RZ ;  /* 0x0000860006067a24 */ /* 0x000fe400078e02ff */
[----:B------:R-:W-:Y:S02]  /*2630*/  IMAD R9, R245, c[0x0][0x1ec], R9 ;  /* 0x00007b00f5097a24 */ /* 0x000fe400078e0209 */
[----:B------:R-:W-:-:S02]  /*2640*/  IMAD R2, R0, c[0x0][0x21c], R6 ;  /* 0x0000870000027a24 */ /* 0x000fc400078e0206 */
[----:B------:R-:W-:-:S04]  /*2650*/  IMAD.WIDE.U32 R222, R0, c[0x0][0x218], R4 ;  /* 0x0000860000de7a25 */ /* 0x000fc800078e0004 */
[C---:B------:R-:W-:Y:S01]  /*2660*/  IMAD R3, R0.reuse, c[0x0][0x1f4], R7 ;  /* 0x00007d0000037a24 */ /* 0x040fe200078e0207 */
[----:B------:R-:W-:Y:S01]  /*2670*/  IADD3 R226, R223, R2, RZ ;  /* 0x00000002dfe27210 */ /* 0x000fe20007ffe0ff */
[----:B------:R-:W-:-:S04]  /*2680*/  IMAD.WIDE.U32 R220, R0, c[0x0][0x1f0], R8 ;  /* 0x00007c0000dc7a25 */ /* 0x000fc800078e0008 */
[----:B------:R-:W-:Y:S01]  /*2690*/  IMAD.IADD R224, R221, 0x1, R3 ;  /* 0x00000001dde07824 */ /* 0x000fe200078e0203 */
[----:B------:R-:W-:Y:S05]  /*26a0*/  BRA.DIV ~URZ, `(.L_x_3825) ;  /* 0x0000c6a27f007947 */ /* 0x000fea000b800000 */
[----:B------:R1:W2:Y:S02]  /*26b0*/  SHFL.IDX PT, R4, R14, RZ, 0x181f ;  /* 0x00181fff0e047589 */ /* 0x0002a400000e0000 */
.L_x_3904:
[----:B------:R-:W-:Y:S05]  /*26c0*/  BRA.DIV ~URZ, `(.L_x_3826) ;  /* 0x0000c6f27f007947 */ /* 0x000fea000b800000 */
[----:B------:R3:W4:Y:S02]  /*26d0*/  SHFL.IDX PT, R0, R15, RZ, 0x181f ;  /* 0x00181fff0f007589 */ /* 0x00072400000e0000 */
.L_x_3905:
[----:B------:R-:W-:Y:S01]  /*26e0*/  IMAD R13, R18, c[0x0][0x2c4], RZ ;  /* 0x0000b100120d7a24 */ /* 0x000fe200078e02ff */
[----:B------:R-:W-:Y:S04]  /*26f0*/  BSSY B0, `(.L_x_3827) ;  /* 0x0000013000007945 */ /* 0x000fe80003800000 */
[----:B------:R-:W-:-:S13]  /*2700*/  ISETP.GE.AND P0, PT, R12, R13, PT ;  /* 0x0000000d0c00720c */ /* 0x000fda0003f06270 */
[----:B------:R-:W-:Y:S05]  /*2710*/  @P0 BRA `(.L_x_3828) ;  /* 0x0000010000000947 */ /* 0x000fea0003800000 */
[----:B------:R-:W5:Y:S01]  /*2720*/  LDL R2, [R1] ;  /* 0x0000000001027983 */ /* 0x000f620000100800 */
[----:B----4-:R-:W-:-:S04]  /*2730*/  LEA R10, P0, R234, R0, 0x1 ;  /* 0x00000000ea0a7211 */ /* 0x010fc800078008ff */
        /* <DEDUP_REMOVED lines=9> */
[----:B------:R-:W-:Y:S02]  /*27d0*/  LEA.HI.X R7, R236, R4, R252, 0x1, P0 ;  /* 0x00000004ec077211 */ /* 0x000fe400000f0cfc */
[----:B------:R-:W-:-:S03]  /*27e0*/  LEA R2, P0, R238, R0, 0x1 ;  /* 0x00000000ee027211 */ /* 0x000fc600078008ff */
[----:B------:R2:W-:Y:S01]  /*27f0*/  LDGSTS.E.BYPASS.LTC128B.128 [R218+0x18100], [R6.64], !P3 ;  /* 0x1810000006da7fae */ /* 0x0005e2000d901d46 */
[----:B------:R-:W-:-:S05]  /*2800*/  LEA.HI.X R3, R238, R4, R247, 0x1, P0 ;  /* 0x00000004ee037211 */ /* 0x000fca00000f0cf7 */
[----:B------:R2:W-:Y:S04]  /*2810*/  LDGSTS.E.BYPASS.LTC128B.128 [R218+0x1c100], [R2.64], !P2 ;  /* 0x1c10000002da7fae */ /* 0x0005e8000d101d46 */
.L_x_3828:
[----:B------:R-:W-:Y:S05]  /*2820*/  BSYNC B0 ;  /* 0x0000000000007941 */ /* 0x000fea0003800000 */
.L_x_3827:
[----:B------:R-:W-:Y:S05]  /*2830*/  BRA.DIV ~URZ, `(.L_x_3829) ;  /* 0x0000c5e27f007947 */ /* 0x000fea000b800000 */
[----:B--2---:R2:W1:Y:S04]  /*2840*/  SHFL.IDX PT, R4, R14, 0x1, 0x181f ;  /* 0x00381f000e047f89 */ /* 0x00446800000e0000 */
[----:B----4-:R2:W4:Y:S02]  /*2850*/  SHFL.IDX PT, R0, R15, 0x1, 0x181f ;  /* 0x00381f000f007f89 */ /* 0x01052400000e0000 */
.L_x_3906:
[----:B------:R-:W-:Y:S01]  /*2860*/  IADD3 R2, R12, 0x20, RZ ;  /* 0x000000200c027810 */ /* 0x000fe20007ffe0ff */
[----:B------:R-:W-:Y:S03]  /*2870*/  BSSY B0, `(.L_x_3830) ;  /* 0x0000013000007945 */ /* 0x000fe60003800000 */
[----:B------:R-:W-:-:S13]  /*2880*/  ISETP.GE.AND P0, PT, R2, R13, PT ;  /* 0x0000000d0200720c */ /* 0x000fda0003f06270 */
[----:B------:R-:W-:Y:S05]  /*2890*/  @P0 BRA `(.L_x_3831) ;  /* 0x0000010000000947 */ /* 0x000fea0003800000 */
[----:B------:R-:W5:Y:S01]  /*28a0*/  LDL R3, [R1] ;  /* 0x0000000001037983 */ /* 0x000f620000100800 */
        /* <DEDUP_REMOVED lines=15> */
.L_x_3831:
[----:B------:R-:W-:Y:S05]  /*29a0*/  BSYNC B0 ;  /* 0x0000000000007941 */ /* 0x000fea0003800000 */
.L_x_3830:
[----:B------:R-:W-:Y:S05]  /*29b0*/  BRA.DIV ~URZ, `(.L_x_3832) ;  /* 0x0000c5227f007947 */ /* 0x000fea000b800000 */
[----:B-1----:R1:W2:Y:S02]  /*29c0*/  SHFL.IDX PT, R4, R14, 0x2, 0x181f ;  /* 0x00581f000e047f89 */ /* 0x0022a400000e0000 */
.L_x_3907:
[----:B------:R-:W-:Y:S05]  /*29d0*/  BRA.DIV ~URZ, `(.L_x_3833) ;  /* 0x0000c5727f007947 */ /* 0x000fea000b800000 */
[----:B----4-:R4:W1:Y:S02]  /*29e0*/  SHFL.IDX PT, R0, R15, 0x2, 0x181f ;  /* 0x00581f000f007f89 */ /* 0x01086400000e0000 */
.L_x_3908:
[----:B------:R-:W-:Y:S01]  /*29f0*/  IADD3 R2, R12, 0x40, RZ ;  /* 0x000000400c027810 */ /* 0x000fe20007ffe0ff */
[----:B------:R-:W-:Y:S03]  /*2a00*/  BSSY B0, `(.L_x_3834) ;  /* 0x0000013000007945 */ /* 0x000fe60003800000 */
[----:B------:R-:W-:-:S13]  /*2a10*/  ISETP.GE.AND P0, PT, R2, R13, PT ;  /* 0x0000000d0200720c */ /* 0x000fda0003f06270 */
[----:B------:R-:W-:Y:S05]  /*2a20*/  @P0 BRA `(.L_x_3835) ;  /* 0x0000010000000947 */ /* 0x000fea0003800000 */
[----:B------:R-:W5:Y:S01]  /*2a30*/  LDL R3, [R1] ;  /* 0x0000000001037983 */ /* 0x000f620000100800 */
        /* <DEDUP_REMOVED lines=15> */
.L_x_3835:
[----:B------:R-:W-:Y:S05]  /*2b30*/  BSYNC B0 ;  /* 0x0000000000007941 */ /* 0x000fea0003800000 */
.L_x_3834:
[----:B------:R-:W-:Y:S05]  /*2b40*/  BRA.DIV ~URZ, `(.L_x_3836) ;  /* 0x0000c4627f007947 */ /* 0x000fea000b800000 */
[----:B--2---:R2:W3:Y:S04]  /*2b50*/  SHFL.IDX PT, R4, R14, 0x3, 0x181f ;  /* 0x00781f000e047f89 */ /* 0x0044e800000e0000 */
[----:B-1----:R2:W1:Y:S02]  /*2b60*/  SHFL.IDX PT, R0, R15, 0x3, 0x181f ;  /* 0x00781f000f007f89 */ /* 0x00246400000e0000 */
.L_x_3909:
[----:B------:R-:W5:Y:S01]  /*2b70*/  LDL R3, [R1] ;  /* 0x0000000001037983 */ /* 0x000f620000100800 */
[----:B------:R-:W-:Y:S01]  /*2b80*/  IADD3 R2, R12, 0x60, RZ ;  /* 0x000000600c027810 */ /* 0x000fe20007ffe0ff */
[----:B------:R-:W-:Y:S02]  /*2b90*/  IMAD R89, R88, -0x40, R19 ;  /* 0xffffffc058597824 */ /* 0x000fe400078e0213 */
[----:B------:R-:W2:Y:S01]  /*2ba0*/  S2R R5, SR_TID.X ;  /* 0x0000000000057919 */ /* 0x000ea20000002100 */
[----:B------:R-:W-:-:S13]  /*2bb0*/  ISETP.GE.AND P1, PT, R2, R13, PT ;  /* 0x0000000d0200720c */ /* 0x000fda0003f26270 */
[----:B-1----:R-:W-:-:S04]  /*2bc0*/  @!P1 LEA R8, P0, R234, R0, 0x1 ;  /* 0x00000000ea089211 */ /* 0x002fc800078008ff */
[----:B---3--:R-:W-:Y:S02]  /*2bd0*/  @!P1 LEA.HI.X R9, R234, R4, R235, 0x1, P0 ;  /* 0x00000004ea099211 */ /* 0x008fe400000f0ceb */
[----:B------:R-:W-:-:S03]  /*2be0*/  @!P1 LEA R6, P0, R237, R0, 0x1 ;  /* 0x00000000ed069211 */ /* 0x000fc600078008ff */
[----:B------:R-:W-:Y:S01]  /*2bf0*/  @!PT LDS RZ, [RZ] ;  /* 0x00000000fffff984 */ /* 0x000fe20000000800 */
[----:B------:R-:W-:Y:S01]  /*2c00*/  @!PT LDS RZ, [RZ] ;  /* 0x00000000fffff984 */ /* 0x000fe20000000800 */
[----:B------:R-:W-:Y:S01]  /*2c10*/  @!PT LDS RZ, [RZ] ;  /* 0x00000000fffff984 */ /* 0x000fe20000000800 */
[----:B------:R1:W-:Y:S01]  /*2c20*/  @!P1 LDGSTS.E.BYPASS.LTC128B.128 [R218+0x13100], [R8.64], !P5 ;  /* 0x1310000008da9fae */ /* 0x0003e2000e901d46 */
[----:B--2---:R-:W-:Y:S02]  /*2c30*/  SHF.R.S32.HI R10, RZ, 0x1f, R5 ;  /* 0x0000001fff0a7819 */ /* 0x004fe40000011405 */
[----:B------:R-:W-:Y:S02]  /*2c40*/  ISETP.NE.AND P5, PT, R20, RZ, PT ;  /* 0x000000ff1400720c */ /* 0x000fe40003fa5270 */
[----:B------:R-:W-:-:S04]  /*2c50*/  LEA.HI R10, R10, R5, RZ, 0x3 ;  /* 0x000000050a0a7211 */ /* 0x000fc800078f18ff */
[----:B------:R-:W-:-:S05]  /*2c60*/  SHF.R.S32.HI R10, RZ, 0x3, R10 ;  /* 0x00000003ff0a7819 */ /* 0x000fca000001140a */
[----:B------:R-:W-:Y:S01]  /*2c70*/  IMAD.IADD R5, R19, 0x1, -R10 ;  /* 0x0000000113057824 */ /* 0x000fe200078e0a0a */
[----:B-----5:R-:W-:Y:S02]  /*2c80*/  @!P1 LEA.HI.X R7, R237, R4, R3, 0x1, P0 ;  /* 0x00000004ed079211 */ /* 0x020fe400000f0c03 */
[----:B------:R-:W-:-:S03]  /*2c90*/  @!P1 LEA R2, P0, R236, R0, 0x1 ;  /* 0x00000000ec029211 */ /* 0x000fc600078008ff */
[----:B------:R2:W-:Y:S01]  /*2ca0*/  @!P1 LDGSTS.E.BYPASS.LTC128B.128 [R218+0x17100], [R6.64], !P4 ;  /* 0x1710000006da9fae */ /* 0x0005e2000e101d46 */
[----:B------:R-:W-:Y:S02]  /*2cb0*/  @!P1 LEA.HI.X R3, R236, R4, R252, 0x1, P0 ;  /* 0x00000004ec039211 */ /* 0x000fe400000f0cfc */
[----:B------:R-:W-:-:S03]  /*2cc0*/  ISETP.NE.AND P4, PT, R90, RZ, PT ;  /* 0x000000ff5a00720c */ /* 0x000fc60003f85270 */
[----:B------:R3:W-:Y:S01]  /*2cd0*/  @!P1 LDGSTS.E.BYPASS.LTC128B.128 [R218+0x1b100], [R2.64], !P3 ;  /* 0x1b10000002da9fae */ /* 0x0007e2000d901d46 */
[----:B------:R-:W-:Y:S02]  /*2ce0*/  ISETP.NE.AND P3, PT, R91, RZ, PT ;  /* 0x000000ff5b00720c */ /* 0x000fe40003f65270 */
[----:B--2---:R-:W-:-:S05]  /*2cf0*/  SHF.R.S32.HI R6, RZ, 0x1f, R88 ;  /* 0x0000001fff067819 */ /* 0x004fca0000011458 */
[----:B------:R-:W-:Y:S01]  /*2d00*/  IMAD R7, R6, c[0x0][0x1e0], RZ ;  /* 0x0000780006077a24 */ /* 0x000fe200078e02ff */
[----:B---3--:R-:W-:Y:S01]  /*2d10*/  @!P1 LEA R2, P0, R238, R0, 0x1 ;  /* 0x00000000ee029211 */ /* 0x008fe200078008ff */
[C---:B------:R-:W-:Y:S02]  /*2d20*/  IMAD R0, R88.reuse, -0x40, R5 ;  /* 0xffffffc058007824 */ /* 0x040fe400078e0205 */
[----:B------:R-:W-:Y:S01]  /*2d30*/  IMAD R7, R88, c[0x0][0x1e4], R7 ;  /* 0x0000790058077a24 */ /* 0x000fe200078e0207 */
[----:B------:R-:W-:Y:S01]  /*2d40*/  @!P1 LEA.HI.X R3, R238, R4, R247, 0x1, P0 ;  /* 0x00000004ee039211 */ /* 0x000fe200000f0cf7 */
[----:B------:R-:W-:Y:S01]  /*2d50*/  IMAD.WIDE.U32 R4, R88, c[0x0][0x1e0], RZ ;  /* 0x0000780058047a25 */ /* 0x000fe200078e00ff */
[----:B------:R-:W-:-:S03]  /*2d60*/  ISETP.GE.AND P0, PT, R0, 0x1, PT ;  /* 0x000000010000780c */ /* 0x000fc60003f06270 */
[----:B------:R2:W-:Y:S01]  /*2d70*/  @!P1 LDGSTS.E.BYPASS.LTC128B.128 [R218+0x1f100], [R2.64], !P2 ;  /* 0x1f10000002da9fae */ /* 0x0005e2000d101d46 */
[----:B------:R-:W-:Y:S02]  /*2d80*/  ISETP.GE.AND P2, PT, R0, 0x21, PT ;  /* 0x000000210000780c */ /* 0x000fe40003f46270 */
[----:B------:R-:W-:Y:S01]  /*2d90*/  LEA R0, P1, R4, R220, 0x6 ;  /* 0x000000dc04007211 */ /* 0x000fe200078230ff */
[----:B------:R-:W0:Y:S01]  /*2da0*/  LDGDEPBAR ;  /* 0x00000000000079af */ /* 0x000e220000000000 */
[----:B------:R-:W-:Y:S01]  /*2db0*/  WARPSYNC 0xffffffff ;  /* 0xffffffff00007948 */ /* 0x000fe20003800000 */
[----:B------:R-:W-:Y:S02]  /*2dc0*/  BSSY B0, `(.L_x_3837) ;  /* 0x0000132000007945 */ /* 0x000fe40003800000 */
[----:B------:R-:W-:Y:S01]  /*2dd0*/  BAR.SYNC.DEFER_BLOCKING 0x0 ;  /* 0x0000000000007b1d */ /* 0x000fe20000010000 */
        /* <DEDUP_REMOVED lines=16> */
[----:B------:R1:W-:Y:S01]  /*2ee0*/  @P0 LDGSTS.E.BYPASS.LTC128B.128 [R218+0xc100], [R4.64+0x100], !P5 ;  /* 0x0c10010004da0fae */ /* 0x0003e2000e901d46 */
[----:B------:R-:W-:-:S03]  /*2ef0*/  IMAD R0, R6, c[0x0][0x208], RZ ;  /* 0x0000820006007a24 */ /* 0x000fc600078e02ff */
[----:B------:R1:W-:Y:S01]  /*2f00*/  @P0 LDGSTS.E.BYPASS.LTC128B.128 [R218+0xe100], [R4.64+0x180], !P6 ;  /* 0x0e10018004da0fae */ /* 0x0003e2000f101d46 */
[----:B------:R-:W-:-:S03]  /*2f10*/  IMAD R6, R88, c[0x0][0x20c], R0 ;  /* 0x0000830058067a24 */ /* 0x000fc600078e0200 */
[----:B------:R2:W-:Y:S04]  /*2f20*/  @P2 LDGSTS.E.BYPASS.LTC128B.128 [R218+0x9100], [R2.64], !P3 ;  /* 0x0910000002da2fae */ /* 0x0005e8000d901d46 */
[----:B------:R2:W-:Y:S04]  /*2f30*/  @P2 LDGSTS.E.BYPASS.LTC128B.128 [R218+0xb100], [R2.64+0x80], !P4 ;  /* 0x0b10008002da2fae */ /* 0x0005e8000e101d46 */
[----:B------:R2:W-:Y:S04]  /*2f40*/  @P2 LDGSTS.E.BYPASS.LTC128B.128 [R218+0xd100], [R2.64+0x100], !P5 ;  /* 0x0d10010002da2fae */ /* 0x0005e8000e901d46 */
[----:B------:R2:W-:Y:S01]  /*2f50*/  @P2 LDGSTS.E.BYPASS.LTC128B.128 [R218+0xf100], [R2.64+0x180], !P6 ;  /* 0x0f10018002da2fae */ /* 0x0005e2000f101d46 */
[----:B------:R-:W-:-:S03]  /*2f60*/  LOP3.LUT P2, RZ, R32, 0x2, RZ, 0xc0, !PT ;  /* 0x0000000220ff7812 */ /* 0x000fc6000784c0ff */
[----:B------:R-:W0:Y:S01]  /*2f70*/  LDGDEPBAR ;  /* 0x00000000000079af */ /* 0x000e220000000000 */
[----:B-1----:R-:W-:-:S05]  /*2f80*/  IMAD.WIDE.U32 R4, R88, c[0x0][0x208], RZ ;  /* 0x0000820058047a25 */ /* 0x002fca00078e00ff */
[----:B------:R-:W-:Y:S01]  /*2f90*/  LEA R0, P1, R4, R222, 0x6 ;  /* 0x000000de04007211 */ /* 0x000fe200078230ff */
[----:B--2---:R-:W-:Y:S01]  /*2fa0*/  IMAD.IADD R3, R5, 0x1, R6 ;  /* 0x0000000105037824 */ /* 0x004fe200078e0206 */
[----:B------:R-:W-:-:S04]  /*2fb0*/  DEPBAR.LE SB0, 0x1 ;  /* 0x000080400000791a */ /* 0x000fc80000000000 */
[----:B------:R-:W-:-:S04]  /*2fc0*/  DEPBAR.LE SB0, 0x0 ;  /* 0x000080000000791a */ /* 0x000fc80000000000 */
[----:B------:R-:W-:Y:S01]  /*2fd0*/  BAR.SYNC.DEFER_BLOCKING 0x0 ;  /* 0x0000000000007b1d */ /* 0x000fe20000010000 */
[----:B------:R-:W-:Y:S01]  /*2fe0*/  LEA R2, P0, R0, c[0x0][0x1f8], 0x1 ;  /* 0x00007e0000027a11 */ /* 0x000fe200078008ff */
[----:B------:R-:W-:Y:S01]  /*2ff0*/  IMAD.MOV.U32 R5, RZ, RZ, c[0x0][0x208] ;  /* 0x00008200ff057624 */ /* 0x000fe200078e00ff */
[----:B------:R-:W-:Y:S01]  /*3000*/  LEA.HI.X R3, R4, R226, R3, 0x6, P1 ;  /* 0x000000e204037211 */ /* 0x000fe200008f3403 */
[----:B------:R-:W-:Y:S01]  /*3010*/  IMAD.MOV.U32 R6, RZ, RZ, c[0x0][0x20c] ;  /* 0x00008300ff067624 */ /* 0x000fe200078e00ff */
[----:B------:R-:W-:Y:S02]  /*3020*/  LOP3.LUT R4, R32, 0x1, RZ, 0xc0, !PT ;  /* 0x0000000120047812 */ /* 0x000fe400078ec0ff */
[----:B------:R-:W-:Y:S01]  /*3030*/  LEA.HI.X R3, R0, c[0x0][0x1fc], R3, 0x1, P0 ;  /* 0x00007f0000037a11 */ /* 0x000fe200000f0c03 */
[----:B------:R-:W-:Y:S01]  /*3040*/  IMAD.IADD R0, R89, 0x1, -R10 ;  /* 0x0000000159007824 */ /* 0x000fe200078e0a0a */
[----:B------:R-:W-:Y:S02]  /*3050*/  LEA R12, P0, R5, R2, 0x6 ;  /* 0x00000002050c7211 */ /* 0x000fe400078030ff */
[----:B------:R-:W-:-:S02]  /*3060*/  ISETP.NE.U32.AND P3, PT, R4, 0x1, PT ;  /* 0x000000010400780c */ /* 0x000fc40003f65070 */
[----:B------:R-:W-:Y:S02]  /*3070*/  LEA.HI.X R13, R5, R3, R6, 0x6, P0 ;  /* 0x00000003050d7211 */ /* 0x000fe400000f3406 */
[----:B------:R-:W-:Y:S02]  /*3080*/  ISETP.LT.OR P0, PT, R0, 0x1, P3 ;  /* 0x000000010000780c */ /* 0x000fe40001f01670 */
[----:B------:R-:W-:Y:S02]  /*3090*/  LOP3.LUT P1, RZ, R32, 0x4, RZ, 0xc0, !PT ;  /* 0x0000000420ff7812 */ /* 0x000fe4000782c0ff */
[C---:B------:R-:W-:Y:S01]  /*30a0*/  ISETP.LT.OR P3, PT, R0.reuse, 0x21, P3 ;  /* 0x000000210000780c */ /* 0x040fe20001f61670 */
[----:B------:R-:W-:Y:S04]  /*30b0*/  LDSM.16.M88.4 R4, [R198] ;  /* 0x00000000c604783b */ /* 0x000fe80000000200 */
[----:B------:R-:W-:Y:S04]  /*30c0*/  LDSM.16.M88.4 R28, [R151] ;  /* 0x00000000971c783b */ /* 0x000fe80000000200 */
[----:B------:R-:W1:Y:S04]  /*30d0*/  LDSM.16.M88.4 R24, [R151+0x800] ;  /* 0x000800009718783b */ /* 0x000e680000000200 */
[----:B------:R-:W2:Y:S04]  /*30e0*/  LDSM.16.M88.4 R20, [R151+0x1000] ;  /* 0x001000009714783b */ /* 0x000ea80000000200 */
[----:B------:R-:W3:Y:S04]  /*30f0*/  LDSM.16.M88.4 R16, [R151+0x1800] ;  /* 0x001800009710783b */ /* 0x000ee80000000200 */
[----:B------:R-:W-:Y:S04]  /*3100*/  LDSM.16.M88.4 R8, [R199] ;  /* 0x00000000c708783b */ /* 0x000fe80000000200 */
[----:B------:R-:W5:Y:S04]  /*3110*/  LDSM.16.M88.4 R48, [R202] ;  /* 0x00000000ca30783b */ /* 0x000f680000000200 */
[----:B------:R-:W4:Y:S04]  /*3120*/  LDSM.16.M88.4 R60, [R217] ;  /* 0x00000000d93c783b */ /* 0x000f280000000200 */
[----:B------:R-:W3:Y:S04]  /*3130*/  LDSM.16.M88.4 R64, [R216] ;  /* 0x00000000d840783b */ /* 0x000ee80000000200 */
[----:B------:R-:W3:Y:S04]  /*3140*/  LDSM.16.M88.4 R72, [R215] ;  /* 0x00000000d748783b */ /* 0x000ee80000000200 */
[----:B------:R-:W-:Y:S01]  /*3150*/  @!PT LDS RZ, [RZ] ;  /* 0x00000000fffff984 */ /* 0x000fe20000000800 */
[----:B------:R-:W-:Y:S01]  /*3160*/  @!PT LDS RZ, [RZ] ;  /* 0x00000000fffff984 */ /* 0x000fe20000000800 */
[----:B------:R-:W-:Y:S01]  /*3170*/  @!PT LDS RZ, [RZ] ;  /* 0x00000000fffff984 */ /* 0x000fe20000000800 */
[----:B------:R3:W-:Y:S01]  /*3180*/  LDGSTS.E.BYPASS.LTC128B.128 [R218+0x100], [R2.64], !P0 ;  /* 0x0010000002da7fae */ /* 0x0007e2000c101d46 */
[----:B------:R-:W-:-:S02]  /*3190*/  ISETP.LT.OR P0, PT, R0, 0x1, !P2 ;  /* 0x000000010000780c */ /* 0x000fc40005701670 */
[C---:B------:R-:W-:Y:S01]  /*31a0*/  ISETP.LT.OR P2, PT, R0.reuse, 0x21, !P2 ;  /* 0x000000210000780c */ /* 0x040fe20005741670 */
[C---:B-1----:R-:W-:Y:S10]  /*31b0*/  HMMA.16816.F32.BF16 R36, R4.reuse, R24, RZ ;  /* 0x000000180424723c */ /* 0x042ff400000418ff */
[----:B------:R1:W-:Y:S01]  /*31c0*/  LDGSTS.E.BYPASS.LTC128B.128 [R218+0x2100], [R2.64+0x80], !P0 ;  /* 0x0210008002da7fae */ /* 0x0003e2000c101d46 */
[C---:B------:R-:W-:Y:S01]  /*31d0*/  ISETP.LT.OR P0, PT, R0.reuse, 0x1, !P1 ;  /* 0x000000010000780c */ /* 0x040fe20004f01670 */
[----:B------:R-:W-:Y:S01]  /*31e0*/  HMMA.16816.F32.BF16 R40, R4, R26, RZ ;  /* 0x0000001a0428723c */ /* 0x000fe200000418ff */
[----:B------:R-:W-:-:S07]  /*31f0*/  ISETP.LT.OR P1, PT, R0, 0x21, !P1 ;  /* 0x000000210000780c */ /* 0x000fce0004f21670 */
[----:B--2---:R-:W-:Y:S04]  /*3200*/  HMMA.16816.F32.BF16 R52, R4, R22, RZ ;  /* 0x000000160434723c */ /* 0x004fe800000418ff */
[----:B------:R1:W-:Y:S01]  /*3210*/  LDGSTS.E.BYPASS.LTC128B.128 [R218+0x4100], [R2.64+0x100], !P0 ;  /* 0x0410010002da7fae */ /* 0x0003e2000c101d46 */
[----:B------:R-:W-:-:S03]  /*3220*/  LOP3.LUT P0, RZ, R32, 0x8, RZ, 0xc0, !PT ;  /* 0x0000000820ff7812 */ /* 0x000fc6000780c0ff */
[----:B------:R-:W-:Y:S01]  /*3230*/  HMMA.16816.F32.BF16 R32, R4, R28, RZ ;  /* 0x0000001c0420723c */ /* 0x000fe200000418ff */
[C---:B------:R-:W-:Y:S02]  /*3240*/  ISETP.LT.OR P4, PT, R0.reuse, 0x1, !P0 ;  /* 0x000000010000780c */ /* 0x040fe40004781670 */
[----:B------:R-:W-:-:S05]  /*3250*/  ISETP.LT.OR P0, PT, R0, 0x21, !P0 ;  /* 0x000000210000780c */ /* 0x000fca0004701670 */
[C---:B------:R-:W-:Y:S06]  /*3260*/  HMMA.16816.F32.BF16 R28, R4.reuse, R30, RZ ;  /* 0x0000001e041c723c */ /* 0x040fec00000418ff */
[----:B------:R1:W-:Y:S02]  /*3270*/  LDGSTS.E.BYPASS.LTC128B.128 [R218+0x6100], [R2.64+0x180], !P4 ;  /* 0x0610018002da7fae */ /* 0x0003e4000e101d46 */
[C---:B------:R-:W-:Y:S02]  /*3280*/  HMMA.16816.F32.BF16 R44, R4.reuse, R20, RZ ;  /* 0x00000014042c723c */ /* 0x040fe400000418ff */
[----:B------:R2:W-:Y:S04]  /*3290*/  LDGSTS.E.BYPASS.LTC128B.128 [R218+0x1100], [R12.64], !P3 ;  /* 0x011000000cda7fae */ /* 0x0005e8000d901d46 */
[----:B------:R2:W-:Y:S02]  /*32a0*/  LDGSTS.E.BYPASS.LTC128B.128 [R218+0x3100], [R12.64+0x80], !P2 ;  /* 0x031000800cda7fae */ /* 0x0005e4000d101d46 */
[C---:B---3--:R-:W-:Y:S02]  /*32b0*/  HMMA.16816.F32.BF16 R56, R4.reuse, R16, RZ ;  /* 0x000000100438723c */ /* 0x048fe400000418ff */
[----:B------:R2:W-:Y:S04]  /*32c0*/  LDGSTS.E.BYPASS.LTC128B.128 [R218+0x5100], [R12.64+0x100], !P1 ;  /* 0x051001000cda7fae */ /* 0x0005e8000c901d46 */
[----:B------:R2:W-:Y:S01]  /*32d0*/  LDGSTS.E.BYPASS.LTC128B.128 [R218+0x7100], [R12.64+0x180], !P0 ;  /* 0x071001800cda7fae */ /* 0x0005e2000c101d46 */
[----:B------:R-:W-:Y:S01]  /*32e0*/  ISETP.GT.AND P0, PT, R88, R242, PT ;  /* 0x000000f25800720c */ /* 0x000fe20003f04270 */
[----:B------:R-:W-:Y:S02]  /*32f0*/  HMMA.16816.F32.BF16 R16, R4, R18, RZ ;  /* 0x000000120410723c */ /* 0x000fe400000418ff */
[----:B------:R-:W-:Y:S04]  /*3300*/  LDSM.16.M88.4 R4, [R201] ;  /* 0x00000000c904783b */ /* 0x000fe80000000200 */
[----:B------:R-:W3:Y:S02]  /*3310*/  LDSM.16.M88.4 R68, [R197] ;  /* 0x00000000c544783b */ /* 0x000ee40000000200 */
[C---:B-----5:R-:W-:Y:S02]  /*3320*/  HMMA.16816.F32.BF16 R20, R8.reuse, R48, R32 ;  /* 0x000000300814723c */ /* 0x060fe40000041820 */
[----:B------:R-:W5:Y:S04]  /*3330*/  LDSM.16.M88.4 R76, [R197+0x800] ;  /* 0x00080000c54c783b */ /* 0x000f680000000200 */
[----:B------:R-:W1:Y:S02]  /*3340*/  LDSM.16.M88.4 R80, [R197+0x1000] ;  /* 0x00100000c550783b */ /* 0x000e640000000200 */
[C---:B------:R-:W-:Y:S02]  /*3350*/  HMMA.16816.F32.BF16 R24, R8.reuse, R50, R28 ;  /* 0x000000320818723c */ /* 0x040fe4000004181c */
[----:B------:R-:W1:Y:S04]  /*3360*/  LDSM.16.M88.4 R84, [R197+0x1800] ;  /* 0x00180000c554783b */ /* 0x000e680000000200 */
[----:B------:R-:W-:Y:S02]  /*3370*/  LDSM.16.M88.4 R32, [R194] ;  /* 0x00000000c220783b */ /* 0x000fe40000000200 */
[C---:B----4-:R-:W-:Y:S02]  /*3380*/  HMMA.16816.F32.BF16 R28, R8.reuse, R60, R36 ;  /* 0x0000003c081c723c */ /* 0x050fe40000041824 */
[----:B------:R-:W0:Y:S06]  /*3390*/  LDGDEPBAR ;  /* 0x00000000000079af */ /* 0x000e2c0000000000 */
[C---:B------:R-:W-:Y:S01]  /*33a0*/  HMMA.16816.F32.BF16 R36, R8.reuse, R62, R40 ;  /* 0x0000003e0824723c */ /* 0x040fe20000041828 */
[----:B------:R-:W-:Y:S07]  /*33b0*/  LDSM.16.M88.4 R60, [R151+0x2800] ;  /* 0x00280000973c783b */ /* 0x000fee0000000200 */
[C---:B------:R-:W-:Y:S08]  /*33c0*/  HMMA.16816.F32.BF16 R48, R8.reuse, R66, R52 ;  /* 0x000000420830723c */ /* 0x040ff00000041834 */
[C---:B------:R-:W-:Y:S01]  /*33d0*/  HMMA.16816.F32.BF16 R40, R8.reuse, R64, R44 ;  /* 0x000000400828723c */ /* 0x040fe2000004182c */
[----:B------:R-:W-:Y:S04]  /*33e0*/  LDSM.16.M88.4 R64, [R194+0x1000] ;  /* 0x00100000c240783b */ /* 0x000fe80000000200 */
[----:B------:R-:W-:Y:S03]  /*33f0*/  LDSM.16.M88.4 R44, [R151+0x2000] ;  /* 0x00200000972c783b */ /* 0x000fe60000000200 */
[C---:B------:R-:W-:Y:S01]  /*3400*/  HMMA.16816.F32.BF16 R52, R8.reuse, R72, R56 ;  /* 0x000000480834723c */ /* 0x040fe20000041838 */
[----:B------:R-:W-:Y:S07]  /*3410*/  LDSM.16.M88.4 R56, [R194+0x800] ;  /* 0x00080000c238783b */ /* 0x000fee0000000200 */
[----:B--2---:R-:W-:Y:S01]  /*3420*/  HMMA.16816.F32.BF16 R12, R8, R74, R16 ;  /* 0x0000004a080c723c */ /* 0x004fe20000041810 */
[----:B------:R-:W2:Y:S04]  /*3430*/  LDSM.16.M88.4 R8, [R200] ;  /* 0x00000000c808783b */ /* 0x000ea80000000200 */
[----:B------:R-:W4:Y:S03]  /*3440*/  LDSM.16.M88.4 R72, [R194+0x1800] ;  /* 0x00180000c248783b */ /* 0x000f260000000200 */
[C---:B---3--:R-:W-:Y:S08]  /*3450*/  HMMA.16816.F32.BF16 R20, R4.reuse, R68, R20 ;  /* 0x000000440414723c */ /* 0x048ff00000041814 */
[C---:B------:R-:W-:Y:S01]  /*3460*/  HMMA.16816.F32.BF16 R16, R4.reuse, R70, R24 ;  /* 0x000000460410723c */ /* 0x040fe20000041818 */
[----:B------:R-:W-:Y:S04]  /*3470*/  LDSM.16.M88.4 R68, [R151+0x3000] ;  /* 0x003000009744783b */ /* 0x000fe80000000200 */
[----:B------:R-:W-:Y:S03]  /*3480*/  LDSM.16.M88.4 R24, [R214] ;  /* 0x00000000d618783b */ /* 0x000fe60000000200 */
        /* <DEDUP_REMOVED lines=11> */
[C---:B------:R-:W-:Y:S01]  /*3540*/  HMMA.16816.F32.BF16 R16, R8.reuse, R34, R16 ;  /* 0x000000220810723c */ /* 0x040fe20000041810 */
[----:B------:R-:W-:Y:S07]  /*3550*/  LDSM.16.M88.4 R32, [R197+0x2000] ;  /* 0x00200000c520783b */ /* 0x000fee0000000200 */
[C---:B------:R-:W-:Y:S08]  /*3560*/  HMMA.16816.F32.BF16 R28, R8.reuse, R56, R28 ;  /* 0x00000038081c723c */ /* 0x040ff0000004181c */
[C---:B------:R-:W-:Y:S01]  /*3570*/  HMMA.16816.F32.BF16 R36, R8.reuse, R58, R36 ;  /* 0x0000003a0824723c */ /* 0x040fe20000041824 */
[----:B------:R-:W-:Y:S07]  /*3580*/  LDSM.16.M88.4 R56, [R213] ;  /* 0x00000000d538783b */ /* 0x000fee0000000200 */
[C---:B------:R-:W-:Y:S08]  /*3590*/  HMMA.16816.F32.BF16 R40, R8.reuse, R64, R40 ;  /* 0x000000400828723c */ /* 0x040ff00000041828 */
[C---:B------:R-:W-:Y:S01]  /*35a0*/  HMMA.16816.F32.BF16 R48, R8.reuse, R66, R48 ;  /* 0x000000420830723c */ /* 0x040fe20000041830 */
[----:B------:R-:W-:Y:S07]  /*35b0*/  LDSM.16.M88.4 R64, [R212] ;  /* 0x00000000d440783b */ /* 0x000fee0000000200 */
[C---:B----4-:R-:W-:Y:S08]  /*35c0*/  HMMA.16816.F32.BF16 R52, R8.reuse, R72, R52 ;  /* 0x000000480834723c */ /* 0x050ff00000041834 */
[----:B------:R-:W-:Y:S01]  /*35d0*/  HMMA.16816.F32.BF16 R12, R8, R74, R12 ;  /* 0x0000004a080c723c */ /* 0x000fe2000004180c */
[----:B------:R-:W2:Y:S04]  /*35e0*/  LDSM.16.M88.4 R8, [R199+0x4000] ;  /* 0x00400000c708783b */ /* 0x000ea80000000200 */
[----:B------:R-:W3:Y:S03]  /*35f0*/  LDSM.16.M88.4 R72, [R211] ;  /* 0x00000000d348783b */ /* 0x000ee60000000200 */
        /* <DEDUP_REMOVED lines=10> */
[----:B------:R-:W-:Y:S01]  /*36a0*/  HMMA.16816.F32.BF16 R12, R4, R78, R12 ;  /* 0x0000004e040c723c */ /* 0x000fe2000004180c */
[----:B------:R-:W1:Y:S04]  /*36b0*/  LDSM.16.M88.4 R4, [R201+0x4000] ;  /* 0x00400000c904783b */ /* 0x000e680000000200 */
[----:B------:R-:W4:Y:S03]  /*36c0*/  LDSM.16.M88.4 R76, [R197+0x3800] ;  /* 0x00380000c54c783b */ /* 0x000f260000000200 */
        /* <DEDUP_REMOVED lines=10> */
[----:B------:R-:W-:Y:S01]  /*3770*/  HMMA.16816.F32.BF16 R12, R8, R74, R12 ;  /* 0x0000004a080c723c */ /* 0x000fe2000004180c */
[----:B------:R-:W2:Y:S04]  /*3780*/  LDSM.16.M88.4 R8, [R200+0x4000] ;  /* 0x00400000c808783b */ /* 0x000ea80000000200 */
[----:B------:R-:W3:Y:S03]  /*3790*/  LDSM.16.M88.4 R72, [R194+0x3800] ;  /* 0x00380000c248783b */ /* 0x000ee60000000200 */
[C---:B-1----:R-:W-:Y:S08]  /*37a0*/  HMMA.16816.F32.BF16 R20, R4.reuse, R32, R20 ;  /* 0x000000200414723c */ /* 0x042ff00000041814 */
[C---:B------:R-:W-:Y:S01]  /*37b0*/  HMMA.16816.F32.BF16 R16, R4.reuse, R34, R16 ;  /* 0x000000220410723c */ /* 0x040fe20000041810 */
[----:B------:R-:W-:Y:S07]  /*37c0*/  LDSM.16.M88.4 R32, [R151+0x4000] ;  /* 0x004000009720783b */ /* 0x000fee0000000200 */
[C---:B------:R-:W-:Y:S08]  /*37d0*/  HMMA.16816.F32.BF16 R28, R4.reuse, R60, R28 ;  /* 0x0000003c041c723c */ /* 0x040ff0000004181c */
[C---:B------:R-:W-:Y:S01]  /*37e0*/  HMMA.16816.F32.BF16 R36, R4.reuse, R62, R36 ;  /* 0x0000003e0424723c */ /* 0x040fe20000041824 */
[----:B------:R-:W-:Y:S07]  /*37f0*/  LDSM.16.M88.4 R60, [R208] ;  /* 0x00000000d03c783b */ /* 0x000fee0000000200 */
[C---:B------:R-:W-:Y:S08]  /*3800*/  HMMA.16816.F32.BF16 R40, R4.reuse, R68, R40 ;  /* 0x000000440428723c */ /* 0x040ff00000041828 */
[C---:B------:R-:W-:Y:S01]  /*3810*/  HMMA.16816.F32.BF16 R48, R4.reuse, R70, R48 ;  /* 0x000000460430723c */ /* 0x040fe20000041830 */
[----:B------:R-:W-:Y:S07]  /*3820*/  LDSM.16.M88.4 R68, [R151+0x5000] ;  /* 0x005000009744783b */ /* 0x000fee0000000200 */
[C---:B----4-:R-:W-:Y:S08]  /*3830*/  HMMA.16816.F32.BF16 R52, R4.reuse, R76, R52 ;  /* 0x0000004c0434723c */ /* 0x050ff00000041834 */
[----:B------:R-:W-:Y:S01]  /*3840*/  HMMA.16816.F32.BF16 R12, R4, R78, R12 ;  /* 0x0000004e040c723c */ /* 0x000fe2000004180c */
[----:B------:R-:W1:Y:S04]  /*3850*/  LDSM.16.M88.4 R4, [R198+0x8000] ;  /* 0x00800000c604783b */ /* 0x000e680000000200 */
[----:B------:R-:W4:Y:S03]  /*3860*/  LDSM.16.M88.4 R76, [R151+0x5800] ;  /* 0x00580000974c783b */ /* 0x000f260000000200 */
[C---:B--2---:R-:W-:Y:S08]  /*3870*/  HMMA.16816.F32.BF16 R20, R8.reuse, R24, R20 ;  /* 0x000000180814723c */ /* 0x044ff00000041814 */
[C---:B------:R-:W-:Y:S01]  /*3880*/  HMMA.16816.F32.BF16 R16, R8.reuse, R26, R16 ;  /* 0x0000001a0810723c */ /* 0x040fe20000041810 */
[----:B------:R-:W-:Y:S07]  /*3890*/  LDSM.16.M88.4 R24, [R210] ;  /* 0x00000000d218783b */ /* 0x000fee0000000200 */
[C---:B------:R-:W-:Y:S08]  /*38a0*/  HMMA.16816.F32.BF16 R28, R8.reuse, R44, R28 ;  /* 0x0000002c081c723c */ /* 0x040ff0000004181c */
[C---:B------:R-:W-:Y:S01]  /*38b0*/  HMMA.16816.F32.BF16 R36, R8.reuse, R46, R36 ;  /* 0x0000002e0824723c */ /* 0x040fe20000041824 */
[----:B------:R-:W-:Y:S07]  /*38c0*/  LDSM.16.M88.4 R44, [R209] ;  /* 0x00000000d12c783b */ /* 0x000fee0000000200 */
[C---:B------:R-:W-:Y:S08]  /*38d0*/  HMMA.16816.F32.BF16 R40, R8.reuse, R64, R40 ;  /* 0x000000400828723c */ /* 0x040ff00000041828 */
[C---:B------:R-:W-:Y:S01]  /*38e0*/  HMMA.16816.F32.BF16 R48, R8.reuse, R66, R48 ;  /* 0x000000420830723c */ /* 0x040fe20000041830 */
[----:B------:R-:W-:Y:S07]  /*38f0*/  LDSM.16.M88.4 R64, [R197+0x5000] ;  /* 0x00500000c540783b */ /* 0x000fee0000000200 */
[C---:B---3--:R-:W-:Y:S08]  /*3900*/  HMMA.16816.F32.BF16 R52, R8.reuse, R72, R52 ;  /* 0x000000480834723c */ /* 0x048ff00000041834 */
        /* <DEDUP_REMOVED lines=28> */
[----:B------:R-:W-:Y:S03]  /*3ad0*/  LDSM.16.M88.4 R72, [R151+0x7800] ;  /* 0x007800009748783b */ /* 0x000fe60000000200 */
        /* <DEDUP_REMOVED lines=12> */
[----:B------:R-:W-:Y:S03]  /*3ba0*/  LDSM.16.M88.4 R76, [R194+0x7800] ;  /* 0x00780000c24c783b */ /* 0x000fe60000000200 */
        /* <DEDUP_REMOVED lines=10> */
[----:B------:R-:W-:Y:S01]  /*3c50*/  HMMA.16816.F32.BF16 R8, R8, R70, R12 ;  /* 0x000000460808723c */ /* 0x000fe2000004180c */
[----:B------:R-:W2:Y:S04]  /*3c60*/  LDSM.16.M88.4 R12, [R199+0xc000] ;  /* 0x00c00000c70c783b */ /* 0x000ea80000000200 */
[----:B------:R-:W3:Y:S03]  /*3c70*/  LDSM.16.M88.4 R68, [R203] ;  /* 0x00000000cb44783b */ /* 0x000ee60000000200 */
[C---:B-1----:R-:W-:Y:S08]  /*3c80*/  HMMA.16816.F32.BF16 R20, R4.reuse, R32, R20 ;  /* 0x000000200414723c */ /* 0x042ff00000041814 */
[C---:B------:R-:W-:Y:S08]  /*3c90*/  HMMA.16816.F32.BF16 R16, R4.reuse, R34, R16 ;  /* 0x000000220410723c */ /* 0x040ff00000041810 */
        /* <DEDUP_REMOVED lines=11> */
[C---:B------:R-:W-:Y:S08]  /*3d50*/  HMMA.16816.F32.BF16 R24, R12.reuse, R26, R16 ;  /* 0x0000001a0c18723c */ /* 0x040ff00000041810 */
[C---:B------:R-:W-:Y:S08]  /*3d60*/  HMMA.16816.F32.BF16 R20, R12.reuse, R44, R28 ;  /* 0x0000002c0c14723c */ /* 0x040ff0000004181c */
[C---:B------:R-:W-:Y:S08]  /*3d70*/  HMMA.16816.F32.BF16 R16, R12.reuse, R46, R36 ;  /* 0x0000002e0c10723c */ /* 0x040ff00000041824 */
[C---:B------:R-:W-:Y:S08]  /*3d80*/  HMMA.16816.F32.BF16 R28, R12.reuse, R60, R40 ;  /* 0x0000003c0c1c723c */ /* 0x040ff00000041828 */
[C---:B------:R-:W-:Y:S01]  /*3d90*/  HMMA.16816.F32.BF16 R48, R12.reuse, R62, R48 ;  /* 0x0000003e0c30723c */ /* 0x040fe20000041830 */
[----:B------:R-:W-:Y:S07]  /*3da0*/  LDSM.16.M88.4 R60, [R194+0x6800] ;  /* 0x00680000c23c783b */ /* 0x000fee0000000200 */
[C---:B---3--:R-:W-:Y:S08]  /*3db0*/  HMMA.16816.F32.BF16 R52, R12.reuse, R68, R52 ;  /* 0x000000440c34723c */ /* 0x048ff00000041834 */
[----:B------:R-:W-:Y:S01]  /*3dc0*/  HMMA.16816.F32.BF16 R44, R12, R70, R4 ;  /* 0x000000460c2c723c */ /* 0x000fe20000041804 */
[----:B------:R-:W2:Y:S04]  /*3dd0*/  LDSM.16.M88.4 R4, [R200+0xc000] ;  /* 0x00c00000c804783b */ /* 0x000ea80000000200 */
[----:B------:R-:W3:Y:S01]  /*3de0*/  LDSM.16.M88.4 R68, [R194+0x7000] ;  /* 0x00700000c244783b */ /* 0x000ee20000000200 */
[----:B------:R-:W-:-:S04]  /*3df0*/  DEPBAR.LE SB0, 0x0 ;  /* 0x000080000000791a */ /* 0x000fc80000000000 */
[C---:B-1----:R-:W-:Y:S08]  /*3e00*/  HMMA.16816.F32.BF16 R40, R8.reuse, R64, R32 ;  /* 0x000000400828723c */ /* 0x042ff00000041820 */
[C---:B------:R-:W-:Y:S08]  /*3e10*/  HMMA.16816.F32.BF16 R36, R8.reuse, R66, R24 ;  /* 0x000000420824723c */ /* 0x040ff00000041818 */
[C---:B----4-:R-:W-:Y:S08]  /*3e20*/  HMMA.16816.F32.BF16 R32, R8.reuse, R72, R20 ;  /* 0x000000480820723c */ /* 0x050ff00000041814 */
[C---:B------:R-:W-:Y:S08]  /*3e30*/  HMMA.16816.F32.BF16 R24, R8.reuse, R74, R16 ;  /* 0x0000004a0818723c */ /* 0x040ff00000041810 */
[C---:B------:R-:W-:Y:S08]  /*3e40*/  HMMA.16816.F32.BF16 R20, R8.reuse, R80, R28 ;  /* 0x000000500814723c */ /* 0x040ff0000004181c */
[C---:B------:R-:W-:Y:S08]  /*3e50*/  HMMA.16816.F32.BF16 R16, R8.reuse, R82, R48 ;  /* 0x000000520810723c */ /* 0x040ff00000041830 */
[C---:B------:R-:W-:Y:S08]  /*3e60*/  HMMA.16816.F32.BF16 R12, R8.reuse, R84, R52 ;  /* 0x00000054080c723c */ /* 0x040ff00000041834 */
[----:B------:R-:W-:Y:S08]  /*3e70*/  HMMA.16816.F32.BF16 R8, R8, R86, R44 ;  /* 0x000000560808723c */ /* 0x000ff0000004182c */
[C---:B--2---:R-:W-:Y:S08]  /*3e80*/  HMMA.16816.F32.BF16 R28, R4.reuse, R56, R40 ;  /* 0x00000038041c723c */ /* 0x044ff00000041828 */
[C---:B------:R-:W-:Y:S08]  /*3e90*/  HMMA.16816.F32.BF16 R36, R4.reuse, R58, R36 ;  /* 0x0000003a0424723c */ /* 0x040ff00000041824 */
[C---:B------:R-:W-:Y:S08]  /*3ea0*/  HMMA.16816.F32.BF16 R32, R4.reuse, R60, R32 ;  /* 0x0000003c0420723c */ /* 0x040ff00000041820 */
[C---:B------:R-:W-:Y:S08]  /*3eb0*/  HMMA.16816.F32.BF16 R24, R4.reuse, R62, R24 ;  /* 0x0000003e0418723c */ /* 0x040ff00000041818 */
[C---:B---3--:R-:W-:Y:S08]  /*3ec0*/  HMMA.16816.F32.BF16 R48, R4.reuse, R68, R20 ;  /* 0x000000440430723c */ /* 0x048ff00000041814 */
[C---:B------:R-:W-:Y:S08]  /*3ed0*/  HMMA.16816.F32.BF16 R52, R4.reuse, R70, R16 ;  /* 0x000000460434723c */ /* 0x040ff00000041810 */
[C---:B------:R-:W-:Y:S08]  /*3ee0*/  HMMA.16816.F32.BF16 R44, R4.reuse, R76, R12 ;  /* 0x0000004c042c723c */ /* 0x040ff0000004180c */
[----:B------:R-:W-:Y:S01]  /*3ef0*/  HMMA.16816.F32.BF16 R40, R4, R78, R8 ;  /* 0x0000004e0428723c */ /* 0x000fe20000041808 */
[----:B------:R-:W-:Y:S06]  /*3f00*/  BAR.SYNC.DEFER_BLOCKING 0x0 ;  /* 0x0000000000007b1d */ /* 0x000fec0000010000 */
[----:B------:R-:W-:Y:S01]  /*3f10*/  @!UPT UIADD3 URZ, URZ, URZ, URZ ;  /* 0x0000003f3f3ff290 */ /* 0x000fe2000fffe03f */
[----:B------:R-:W-:Y:S11]  /*3f20*/  @!P0 BRA `(.L_x_3838) ;  /* 0x000001b000008947 */ /* 0x000ff60003800000 */
[----:B------:R-:W-:Y:S01]  /*3f30*/  IADD3 R0, R150, -0x2, RZ ;  /* 0xfffffffe96007810 */ /* 0x000fe20007ffe0ff */
[----:B------:R-:W-:Y:S01]  /*3f40*/  IMAD.MOV.U32 R6, RZ, RZ, c[0x0][0x1e4] ;  /* 0x00007900ff067624 */ /* 0x000fe200078e00ff */
[----:B------:R-:W-:-:S02]  /*3f50*/  ISETP.NE.AND P3, PT, R91, RZ, PT ;  /* 0x000000ff5b00720c */ /* 0x000fc40003f65270 */
        /* <DEDUP_REMOVED lines=24> */
.L_x_3838:
[----:B------:R-:W-:Y:S05]  /*40e0*/  BSYNC B0 ;  /* 0x0000000000007941 */ /* 0x000fea0003800000 */
.L_x_3837:
[----:B------:R-:W-:Y:S01]  /*40f0*/  IMAD.IADD R0, R89, 0x1, -R239 ;  /* 0x0000000159007824 */ /* 0x000fe200078e0aef */
[----:B------:R-:W-:Y:S04]  /*4100*/  LDSM.16.MT88.4 R64, [R193+0x2800] ;  /* 0x00280000c140783b */ /* 0x000fe80000004200 */
[C---:B------:R-:W-:Y:S01]  /*4110*/  ISETP.GT.AND P1, PT, R0.reuse, RZ, PT ;  /* 0x000000ff0000720c */ /* 0x040fe20003f24270 */
[----:B------:R-:W-:Y:S01]  /*4120*/  LDSM.16.MT88.4 R72, [R192+0x4000] ;  /* 0x00400000c048783b */ /* 0x000fe20000004200 */
[----:B------:R-:W-:-:S02]  /*4130*/  ISETP.GT.AND P0, PT, R0, 0x1, PT ;  /* 0x000000010000780c */ /* 0x000fc40003f04270 */
[----:B------:R-:W-:Y:S01]  /*4140*/  ISETP.GT.AND P2, PT, R0, 0x8, PT ;  /* 0x000000080000780c */ /* 0x000fe20003f44270 */
[----:B------:R-:W-:Y:S01]  /*4150*/  LDSM.16.MT88.4 R60, [R196+0x2800] ;  /* 0x00280000c43c783b */ /* 0x000fe20000004200 */
[----:B-1----:R-:W-:Y:S02]  /*4160*/  FSEL R5, R28, -INF , P1 ;  /* 0xff8000001c057808 */ /* 0x002fe40000800000 */
[----:B------:R-:W-:Y:S01]  /*4170*/  FSEL R6, R29, -INF , P0 ;  /* 0xff8000001d067808 */ /* 0x000fe20000000000 */
[----:B------:R-:W-:Y:S01]  /*4180*/  LDSM.16.MT88.4 R68, [R192+0x4800] ;  /* 0x00480000c044783b */ /* 0x000fe20000004200 */
[----:B------:R-:W-:Y:S02]  /*4190*/  FSEL R13, R31, -INF , P0 ;  /* 0xff8000001f0d7808 */ /* 0x000fe40000000000 */
[----:B------:R-:W-:Y:S01]  /*41a0*/  ISETP.GT.AND P0, PT, R0, 0x9, PT ;  /* 0x000000090000780c */ /* 0x000fe20003f04270 */
[----:B------:R-:W0:Y:S01]  /*41b0*/  LDGDEPBAR ;  /* 0x00000000000079af */ /* 0x000e220000000000 */
        /* <DEDUP_REMOVED lines=53> */
[----:B------:R-:W-:Y:S02]  /*4510*/  FMNMX.FTZ R2, R21, R3, !PT ;  /* 0x0000000315027209 */ /* 0x000fe40007810000 */
[----:B------:R-:W-:Y:S02]  /*4520*/  FSEL R92, R41, -INF , P0 ;  /* 0xff800000295c7808 */ /* 0x000fe40000000000 */
[----:B------:R-:W-:Y:S02]  /*4530*/  FMNMX.FTZ R0, R95, R0, !PT ;  /* 0x000000005f007209 */ /* 0x000fe40007810000 */
[----:B------:R-:W-:-:S02]  /*4540*/  FMNMX.FTZ R2, R28, R2, !PT ;  /* 0x000000021c027209 */ /* 0x000fc40007810000 */
[----:B------:R-:W-:Y:S02]  /*4550*/  FMNMX.FTZ R0, R92, R0, !PT ;  /* 0x000000005c007209 */ /* 0x000fe40007810000 */
[----:B------:R-:W-:Y:S02]  /*4560*/  FSEL R98, R51, -INF , P6 ;  /* 0xff80000033627808 */ /* 0x000fe40003000000 */
[----:B------:R-:W-:Y:S01]  /*4570*/  FMNMX.FTZ R2, R105, R2, !PT ;  /* 0x0000000269027209 */ /* 0x000fe20007810000 */
[----:B------:R-:W1:Y:S01]  /*4580*/  SHFL.BFLY PT, R3, R0, 0x2, 0x1f ;  /* 0x0c401f0000037f89 */ /* 0x000e6200000e0000 */
[----:B------:R-:W-:Y:S02]  /*4590*/  FSEL R97, R54, -INF , P5 ;  /* 0xff80000036617808 */ /* 0x000fe40002800000 */
[----:B------:R-:W-:Y:S01]  /*45a0*/  FMNMX.FTZ R2, R98, R2, !PT ;  /* 0x0000000262027209 */ /* 0x000fe20007810000 */
[----:B------:R-:W-:Y:S01]  /*45b0*/  LDSM.16.MT88.4 R48, [R196+0x800] ;  /* 0x00080000c430783b */ /* 0x000fe20000004200 */
[----:B------:R-:W-:-:S02]  /*45c0*/  FSEL R96, R55, -INF , P4 ;  /* 0xff80000037607808 */ /* 0x000fc40002000000 */
[----:B------:R-:W-:Y:S01]  /*45d0*/  FMNMX.FTZ R2, R97, R2, !PT ;  /* 0x0000000261027209 */ /* 0x000fe20007810000 */
[----:B------:R-:W-:Y:S01]  /*45e0*/  LDSM.16.MT88.4 R52, [R195] ;  /* 0x00000000c334783b */ /* 0x000fe20000004200 */
[----:B------:R-:W-:Y:S02]  /*45f0*/  FSEL R94, R46, -INF , P3 ;  /* 0xff8000002e5e7808 */ /* 0x000fe40001800000 */
[----:B------:R-:W-:Y:S02]  /*4600*/  FMNMX.FTZ R2, R96, R2, !PT ;  /* 0x0000000260027209 */ /* 0x000fe40007810000 */
[----:B------:R-:W-:Y:S02]  /*4610*/  FSEL R93, R47, -INF , P2 ;  /* 0xff8000002f5d7808 */ /* 0x000fe40001000000 */
[----:B------:R-:W-:Y:S01]  /*4620*/  FMNMX.FTZ R2, R94, R2, !PT ;  /* 0x000000025e027209 */ /* 0x000fe20007810000 */
[----:B------:R-:W-:Y:S01]  /*4630*/  LDSM.16.MT88.4 R44, [R193+0x800] ;  /* 0x00080000c12c783b */ /* 0x000fe20000004200 */
[----:B------:R-:W-:-:S02]  /*4640*/  FSEL R91, R42, -INF , P1 ;  /* 0xff8000002a5b7808 */ /* 0x000fc40000800000 */
[----:B------:R-:W-:Y:S02]  /*4650*/  FMNMX.FTZ R2, R93, R2, !PT ;  /* 0x000000025d027209 */ /* 0x000fe40007810000 */
[----:B------:R-:W-:Y:S02]  /*4660*/  FSEL R90, R43, -INF , P0 ;  /* 0xff8000002b5a7808 */ /* 0x000fe40000000000 */
[----:B------:R-:W-:Y:S01]  /*4670*/  FMNMX.FTZ R2, R91, R2, !PT ;  /* 0x000000025b027209 */ /* 0x000fe20007810000 */
[----:B------:R-:W-:Y:S01]  /*4680*/  LDSM.16.MT88.4 R40, [R195+0x800] ;  /* 0x00080000c328783b */ /* 0x000fe20000004200 */
        /* <DEDUP_REMOVED lines=59> */
[----:B-1----:R-:W-:-:S07]  /*4a40*/  F2FP.BF16.PACK_AB R15, R88, R89 ;  /* 0x00000059580f723e */ /* 0x002fce00000010ff */
[C---:B------:R-:W-:Y:S08]  /*4a50*/  HMMA.16816.F32.BF16 R4, R12.reuse, R44, R4 ;  /* 0x0000002c0c04723c */ /* 0x040ff00000041804 */
[----:B------:R-:W-:Y:S08]  /*4a60*/  HMMA.16816.F32.BF16 R56, R12, R34, R20 ;  /* 0x000000220c38723c */ /* 0x000ff00000041814 */
[----:B------:R-:W-:Y:S08]  /*4a70*/  HMMA.16816.F32.BF16 R20, R8, R38, RZ ;  /* 0x000000260814723c */ /* 0x000ff000000418ff */
[----:B------:R-:W-:Y:S01]  /*4a80*/  IMAD.MOV.U32 R121, RZ, RZ, R4 ;  /* 0x000000ffff797224 */ /* 0x000fe200078e0004 */
[----:B------:R-:W-:Y:S01]  /*4a90*/  MOV R3, R7 ;  /* 0x0000000700037202 */ /* 0x000fe20000000f00 */
[----:B------:R-:W-:Y:S01]  /*4aa0*/  IMAD.MOV.U32 R120, RZ, RZ, R5 ;  /* 0x000000ffff787224 */ /* 0x000fe200078e0005 */
[----:B------:R-:W-:Y:S01]  /*4ab0*/  HMMA.16816.F32.BF16 R152, R12, R32, R24 ;  /* 0x000000200c98723c */ /* 0x000fe20000041818 */
[----:B------:R-:W-:-:S04]  /*4ac0*/  IMAD.MOV.U32 R17, RZ, RZ, R6 ;  /* 0x000000ffff117224 */ /* 0x000fc800078e0006 */
[----:B------:R-:W-:Y:S02]  /*4ad0*/  IMAD.MOV.U32 R160, RZ, RZ, R56 ;  /* 0x000000ffffa07224 */ /* 0x000fe400078e0038 */
[----:B------:R-:W-:Y:S01]  /*4ae0*/  IMAD.MOV.U32 R149, RZ, RZ, R57 ;  /* 0x000000ffff957224 */ /* 0x000fe200078e0039 */
[----:B------:R-:W-:Y:S01]  /*4af0*/  HMMA.16816.F32.BF16 R4, R12, R46, R28 ;  /* 0x0000002e0c04723c */ /* 0x000fe2000004181c */
[----:B------:R-:W1:Y:S01]  /*4b00*/  LDSM.16.MT88.4 R28, [R192+0x2000] ;  /* 0x00200000c01c783b */ /* 0x000e620000004200 */
[----:B------:R-:W-:Y:S02]  /*4b10*/  IMAD.MOV.U32 R107, RZ, RZ, R58 ;  /* 0x000000ffff6b7224 */ /* 0x000fe400078e003a */
[----:B------:R-:W-:Y:S01]  /*4b20*/  IMAD.MOV.U32 R106, RZ, RZ, R59 ;  /* 0x000000ffff6a7224 */ /* 0x000fe200078e003b */
[----:B------:R-:W2:Y:S03]  /*4b30*/  LDSM.16.MT88.4 R44, [R193+0x2000] ;  /* 0x00200000c12c783b */ /* 0x000ea60000004200 */
[----:B------:R-:W-:Y:S01]  /*4b40*/  HMMA.16816.F32.BF16 R24, R8, R36, RZ ;  /* 0x000000240818723c */ /* 0x000fe200000418ff */
[----:B------:R-:W3:Y:S04]  /*4b50*/  LDSM.16.MT88.4 R36, [R196+0x2000] ;  /* 0x00200000c424783b */ /* 0x000ee80000004200 */
[----:B------:R-:W-:Y:S03]  /*4b60*/  LDSM.16.MT88.4 R56, [R195+0x2000] ;  /* 0x00200000c338783b */ /* 0x000fe60000004200 */
[----:B------:R-:W-:Y:S08]  /*4b70*/  HMMA.16816.F32.BF16 R20, R12, R50, R20 ;  /* 0x000000320c14723c */ /* 0x000ff00000041814 */
[----:B------:R-:W-:Y:S01]  /*4b80*/  IMAD.MOV.U32 R119, RZ, RZ, R4 ;  /* 0x000000ffff777224 */ /* 0x000fe200078e0004 */
[----:B------:R-:W-:Y:S01]  /*4b90*/  HMMA.16816.F32.BF16 R32, R8, R54, RZ ;  /* 0x000000360820723c */ /* 0x000fe200000418ff */
[----:B------:R-:W-:-:S02]  /*4ba0*/  IMAD.MOV.U32 R118, RZ, RZ, R5 ;  /* 0x000000ffff767224 */ /* 0x000fc400078e0005 */
[----:B------:R-:W-:Y:S02]  /*4bb0*/  IMAD.MOV.U32 R117, RZ, RZ, R6 ;  /* 0x000000ffff757224 */ /* 0x000fe400078e0006 */
[----:B------:R-:W-:-:S03]  /*4bc0*/  IMAD.MOV.U32 R116, RZ, RZ, R7 ;  /* 0x000000ffff747224 */ /* 0x000fc600078e0007 */
[----:B------:R-:W-:Y:S01]  /*4bd0*/  HMMA.16816.F32.BF16 R4, R8, R52, RZ ;  /* 0x000000340804723c */ /* 0x000fe200000418ff */
[----:B------:R-:W-:Y:S06]  /*4be0*/  LDSM.16.MT88.4 R52, [R193+0x4000] ;  /* 0x00400000c134783b */ /* 0x000fec0000004200 */
[----:B------:R-:W-:Y:S01]  /*4bf0*/  IMAD.MOV.U32 R111, RZ, RZ, R20 ;  /* 0x000000ffff6f7224 */ /* 0x000fe200078e0014 */
[----:B------:R-:W-:Y:S01]  /*4c00*/  HMMA.16816.F32.BF16 R24, R12, R48, R24 ;  /* 0x000000300c18723c */ /* 0x000fe20000041818 */
[----:B------:R-:W4:Y:S01]  /*4c10*/  LDSM.16.MT88.4 R48, [R192+0x2800] ;  /* 0x00280000c030783b */ /* 0x000f220000004200 */
[----:B------:R-:W-:-:S02]  /*4c20*/  IMAD.MOV.U32 R110, RZ, RZ, R21 ;  /* 0x000000ffff6e7224 */ /* 0x000fc400078e0015 */
[----:B------:R-:W-:Y:S02]  /*4c30*/  IMAD.MOV.U32 R109, RZ, RZ, R22 ;  /* 0x000000ffff6d7224 */ /* 0x000fe400078e0016 */
[----:B------:R-:W-:Y:S02]  /*4c40*/  IMAD.MOV.U32 R108, RZ, RZ, R23 ;  /* 0x000000ffff6c7224 */ /* 0x000fe400078e0017 */
[----:B-1----:R-:W-:Y:S08]  /*4c50*/  HMMA.16816.F32.BF16 R20, R8, R30, RZ ;  /* 0x0000001e0814723c */ /* 0x002ff000000418ff */
[C---:B------:R-:W-:Y:S08]  /*4c60*/  HMMA.16816.F32.BF16 R4, R12.reuse, R40, R4 ;  /* 0x000000280c04723c */ /* 0x040ff00000041804 */
[----:B------:R-:W-:Y:S01]  /*4c70*/  HMMA.16816.F32.BF16 R248, R12, R42, R32 ;  /* 0x0000002a0cf8723c */ /* 0x000fe20000041820 */
[----:B------:R-:W-:Y:S01]  /*4c80*/  IMAD.MOV.U32 R125, RZ, RZ, R24 ;  /* 0x000000ffff7d7224 */ /* 0x000fe200078e0018 */
[----:B------:R-:W-:Y:S01]  /*4c90*/  MOV R123, R26 ;  /* 0x0000001a007b7202 */ /* 0x000fe20000000f00 */
[----:B------:R-:W-:-:S02]  /*4ca0*/  IMAD.MOV.U32 R124, RZ, RZ, R25 ;  /* 0x000000ffff7c7224 */ /* 0x000fc400078e0019 */
[----:B------:R-:W-:-:S03]  /*4cb0*/  IMAD.MOV.U32 R122, RZ, RZ, R27 ;  /* 0x000000ffff7a7224 */ /* 0x000fc600078e001b */
[C---:B--2---:R-:W-:Y:S08]  /*4cc0*/  HMMA.16816.F32.BF16 R40, R8.reuse, R46, RZ ;  /* 0x0000002e0828723c */ /* 0x044ff000000418ff */
[----:B------:R-:W-:Y:S01]  /*4cd0*/  IMAD.MOV.U32 R115, RZ, RZ, R4 ;  /* 0x000000ffff737224 */ /* 0x000fe200078e0004 */
[----:B------:R-:W-:Y:S01]  /*4ce0*/  MOV R114, R5 ;  /* 0x0000000500727202 */ /* 0x000fe20000000f00 */
[----:B------:R-:W-:Y:S01]  /*4cf0*/  IMAD.MOV.U32 R113, RZ, RZ, R6 ;  /* 0x000000ffff717224 */ /* 0x000fe200078e0006 */
[----:B---3--:R-:W-:Y:S01]  /*4d00*/  HMMA.16816.F32.BF16 R32, R8, R36, RZ ;  /* 0x000000240820723c */ /* 0x008fe200000418ff */
[----:B------:R-:W-:-:S07]  /*4d10*/  IMAD.MOV.U32 R112, RZ, RZ, R7 ;  /* 0x000000ffff707224 */ /* 0x000fce00078e0007 */
[----:B------:R-:W-:Y:S01]  /*4d20*/  HMMA.16816.F32.BF16 R4, R8, R44, RZ ;  /* 0x0000002c0804723c */ /* 0x000fe200000418ff */
[----:B------:R-:W1:Y:S07]  /*4d30*/  LDSM.16.MT88.4 R44, [R195+0x2800] ;  /* 0x00280000c32c783b */ /* 0x000e6e0000004200 */
[----:B----4-:R-:W-:Y:S08]  /*4d40*/  HMMA.16816.F32.BF16 R228, R12, R50, R20 ;  /* 0x000000320ce4723c */ /* 0x010ff00000041814 */
[----:B------:R-:W-:Y:S08]  /*4d50*/  HMMA.16816.F32.BF16 R24, R8, R28, RZ ;  /* 0x0000001c0818723c */ /* 0x000ff000000418ff */
[----:B------:R-:W-:Y:S07]  /*4d60*/  HMMA.16816.F32.BF16 R184, R12, R64, R4 ;  /* 0x000000400cb8723c */ /* 0x000fee0000041804 */
[----:B------:R-:W-:Y:S01]  /*4d70*/  IMAD.MOV.U32 R64, RZ, RZ, R115 ;  /* 0x000000ffff407224 */ /* 0x000fe200078e0073 */
[----:B------:R-:W-:Y:S01]  /*4d80*/  HMMA.16816.F32.BF16 R20, R8, R58, RZ ;  /* 0x0000003a0814723c */ /* 0x000fe200000418ff */
[----:B------:R-:W-:-:S07]  /*4d90*/  IMAD.MOV.U32 R65, RZ, RZ, R114 ;  /* 0x000000ffff417224 */ /* 0x000fce00078e0072 */
[C---:B------:R-:W-:Y:S08]  /*4da0*/  HMMA.16816.F32.BF16 R4, R8.reuse, R72, RZ ;  /* 0x000000480804723c */ /* 0x040ff000000418ff */
[----:B------:R-:W-:Y:S01]  /*4db0*/  HMMA.16816.F32.BF16 R28, R8, R38, RZ ;  /* 0x00000026081c723c */ /* 0x000fe200000418ff */
[----:B------:R-:W2:Y:S07]  /*4dc0*/  LDSM.16.MT88.4 R36, [R193+0x4800] ;  /* 0x00480000c124783b */ /* 0x000eae0000004200 */
[C---:B------:R-:W-:Y:S01]  /*4dd0*/  HMMA.16816.F32.BF16 R156, R12.reuse, R60, R32 ;  /* 0x0000003c0c9c723c */ /* 0x040fe20000041820 */
[----:B------:R-:W3:Y:S06]  /*4de0*/  LDSM.16.MT88.4 R32, [R196+0x4000] ;  /* 0x00400000c420783b */ /* 0x000eec0000004200 */
[----:B------:R-:W-:Y:S01]  /*4df0*/  MOV R60, R111 ;  /* 0x0000006f003c7202 */ /* 0x000fe20000000f00 */
[----:B------:R-:W-:Y:S01]  /*4e00*/  HMMA.16816.F32.BF16 R180, R12, R66, R40 ;  /* 0x000000420cb4723c */ /* 0x000fe20000041828 */
[----:B------:R-:W4:Y:S01]  /*4e10*/  LDSM.16.MT88.4 R40, [R195+0x4000] ;  /* 0x00400000c328783b */ /* 0x000f220000004200 */
[----:B------:R-:W-:-:S05]  /*4e20*/  IMAD.MOV.U32 R61, RZ, RZ, R110 ;  /* 0x000000ffff3d7224 */ /* 0x000fca00078e006e */
[----:B------:R-:W-:Y:S01]  /*4e30*/  IMAD.MOV.U32 R66, RZ, RZ, R113 ;  /* 0x000000ffff427224 */ /* 0x000fe200078e0071 */
[----:B------:R-:W-:Y:S01]  /*4e40*/  HMMA.16816.F32.BF16 R188, R12, R48, R24 ;  /* 0x000000300cbc723c */ /* 0x000fe20000041818 */
[----:B------:R-:W-:-:S07]  /*4e50*/  IMAD.MOV.U32 R67, RZ, RZ, R112 ;  /* 0x000000ffff437224 */ /* 0x000fce00078e0070 */
[C---:B-1----:R-:W-:Y:S07]  /*4e60*/  HMMA.16816.F32.BF16 R172, R12.reuse, R46, R20 ;  /* 0x0000002e0cac723c */ /* 0x042fee0000041814 */
[----:B------:R-:W-:Y:S01]  /*4e70*/  IMAD.MOV.U32 R46, RZ, RZ, R117 ;  /* 0x000000ffff2e7224 */ /* 0x000fe200078e0075 */
[----:B------:R-:W-:Y:S01]  /*4e80*/  HMMA.16816.F32.BF16 R112, R12, R68, R4 ;  /* 0x000000440c70723c */ /* 0x000fe20000041804 */
[----:B------:R-:W-:-:S06]  /*4e90*/  IMAD.MOV.U32 R47, RZ, RZ, R116 ;  /* 0x000000ffff2f7224 */ /* 0x000fcc00078e0074 */
[----:B------:R-:W-:Y:S01]  /*4ea0*/  IMAD.MOV.U32 R68, RZ, RZ, R121 ;  /* 0x000000ffff447224 */ /* 0x000fe200078e0079 */
[----:B------:R-:W-:Y:S01]  /*4eb0*/  HMMA.16816.F32.BF16 R24, R8, R56, RZ ;  /* 0x000000380818723c */ /* 0x000fe200000418ff */
[----:B------:R-:W-:-:S07]  /*4ec0*/  IMAD.MOV.U32 R69, RZ, RZ, R120 ;  /* 0x000000ffff457224 */ /* 0x000fce00078e0078 */
[C---:B------:R-:W-:Y:S07]  /*4ed0*/  HMMA.16816.F32.BF16 R20, R8.reuse, R52, RZ ;  /* 0x000000340814723c */ /* 0x040fee00000418ff */
[----:B------:R-:W-:Y:S01]  /*4ee0*/  IMAD.MOV.U32 R52, RZ, RZ, R125 ;  /* 0x000000ffff347224 */ /* 0x000fe200078e007d */
[----:B------:R-:W-:Y:S01]  /*4ef0*/  HMMA.16816.F32.BF16 R4, R8, R54, RZ ;  /* 0x000000360804723c */ /* 0x000fe200000418ff */
[----:B------:R-:W-:-:S06]  /*4f00*/  IMAD.MOV.U32 R53, RZ, RZ, R124 ;  /* 0x000000ffff357224 */ /* 0x000fcc00078e007c */
[----:B------:R-:W-:Y:S01]  /*4f10*/  IMAD.MOV.U32 R54, RZ, RZ, R123 ;  /* 0x000000ffff367224 */ /* 0x000fe200078e007b */
[----:B------:R-:W-:Y:S01]  /*4f20*/  HMMA.16816.F32.BF16 R176, R12, R62, R28 ;  /* 0x0000003e0cb0723c */ /* 0x000fe2000004181c */
[----:B------:R-:W1:Y:S01]  /*4f30*/  LDSM.16.MT88.4 R28, [R196+0x4800] ;  /* 0x00480000c41c783b */ /* 0x000e620000004200 */
[----:B------:R-:W-:-:S05]  /*4f40*/  MOV R55, R122 ;  /* 0x0000007a00377202 */ /* 0x000fca0000000f00 */
[----:B------:R-:W-:Y:S01]  /*4f50*/  IMAD.MOV.U32 R62, RZ, RZ, R109 ;  /* 0x000000ffff3e7224 */ /* 0x000fe200078e006d */
[----:B--2---:R-:W-:Y:S01]  /*4f60*/  HMMA.16816.F32.BF16 R120, R12, R36, R20 ;  /* 0x000000240c78723c */ /* 0x004fe20000041814 */
[----:B------:R-:W-:-:S07]  /*4f70*/  IMAD.MOV.U32 R63, RZ, RZ, R108 ;  /* 0x000000ffff3f7224 */ /* 0x000fce00078e006c */
[C---:B------:R-:W-:Y:S07]  /*4f80*/  HMMA.16816.F32.BF16 R108, R12.reuse, R44, R24 ;  /* 0x0000002c0c6c723c */ /* 0x040fee0000041818 */
[----:B------:R-:W-:Y:S01]  /*4f90*/  IMAD.MOV.U32 R44, RZ, RZ, R119 ;  /* 0x000000ffff2c7224 */ /* 0x000fe200078e0077 */
[----:B------:R-:W-:Y:S01]  /*4fa0*/  HMMA.16816.F32.BF16 R124, R12, R38, R4 ;  /* 0x000000260c7c723c */ /* 0x000fe20000041804 */
[----:B------:R-:W2:Y:S01]  /*4fb0*/  LDSM.16.MT88.4 R36, [R195+0x4800] ;  /* 0x00480000c324783b */ /* 0x000ea20000004200 */
[----:B------:R-:W-:-:S06]  /*4fc0*/  IMAD.MOV.U32 R45, RZ, RZ, R118 ;  /* 0x000000ffff2d7224 */ /* 0x000fcc00078e0076 */
[C---:B------:R-:W-:Y:S08]  /*4fd0*/  HMMA.16816.F32.BF16 R24, R8.reuse, R74, RZ ;  /* 0x0000004a0818723c */ /* 0x040ff000000418ff */
[C---:B---3--:R-:W-:Y:S07]  /*4fe0*/  HMMA.16816.F32.BF16 R20, R8.reuse, R34, RZ ;  /* 0x000000220814723c */ /* 0x048fee00000418ff */
[--C-:B------:R-:W-:Y:S01]  /*4ff0*/  FFMA.FTZ R35, R95, c[0x0][0x2d0], -R2.reuse ;  /* 0x0000b4005f237a23 */ /* 0x100fe20000010802 */
[----:B----4-:R-:W-:Y:S01]  /*5000*/  HMMA.16816.F32.BF16 R4, R8, R40, RZ ;  /* 0x000000280804723c */ /* 0x010fe200000418ff */
[----:B------:R-:W-:-:S06]  /*5010*/  FFMA.FTZ R34, R92, c[0x0][0x2d0], -R2 ;  /* 0x0000b4005c227a23 */ /* 0x000fcc0000010802 */
[--C-:B------:R-:W-:Y:S01]  /*5020*/  FFMA.FTZ R40, R94, c[0x0][0x2d0], -R0.reuse ;  /* 0x0000b4005e287a23 */ /* 0x100fe20000010800 */
[----:B------:R-:W-:Y:S01]  /*5030*/  HMMA.16816.F32.BF16 R116, R12, R70, R24 ;  /* 0x000000460c74723c */ /* 0x000fe20000041818 */
[----:B------:R-:W-:-:S06]  /*5040*/  FFMA.FTZ R41, R93, c[0x0][0x2d0], -R0 ;  /* 0x0000b4005d297a23 */ /* 0x000fcc0000010800 */
[----:B------:R-:W-:Y:S01]  /*5050*/  MOV R70, R17 ;  /* 0x0000001100467202 */ /* 0x000fe20000000f00 */
[----:B------:R-:W-:Y:S01]  /*5060*/  HMMA.16816.F32.BF16 R24, R8, R32, RZ ;  /* 0x000000200818723c */ /* 0x000fe200000418ff */
[----:B------:R-:W-:Y:S02]  /*5070*/  FADD.FTZ R17, R77, R76 ;  /* 0x0000004c4d117221 */ /* 0x000fe40000010000 */
[----:B------:R-:W-:Y:S02]  /*5080*/  IMAD.MOV.U32 R76, RZ, RZ, R160 ;  /* 0x000000ffff4c7224 */ /* 0x000fe400078e00a0 */
[----:B------:R-:W-:Y:S02]  /*5090*/  IMAD.MOV.U32 R71, RZ, RZ, R3 ;  /* 0x000000ffff477224 */ /* 0x000fe400078e0003 */
[----:B------:R-:W-:Y:S01]  /*50a0*/  FADD.FTZ R3, R80, R79 ;  /* 0x0000004f50037221 */ /* 0x000fe20000010000 */
[----:B-1----:R-:W-:Y:S01]  /*50b0*/  HMMA.16816.F32.BF16 R132, R12, R30, R20 ;  /* 0x0000001e0c84723c */ /* 0x002fe20000041814 */
[----:B------:R-:W1:Y:S01]  /*50c0*/  LDSM.16.MT88.4 R20, [R192+0x6000] ;  /* 0x00600000c014783b */ /* 0x000e620000004200 */
[----:B------:R-:W-:-:S02]  /*50d0*/  FFMA.FTZ R32, R100, c[0x0][0x2d0], -R2 ;  /* 0x0000b40064207a23 */ /* 0x000fc40000010802 */
[----:B------:R-:W-:Y:S02]  /*50e0*/  FADD.FTZ R3, R81, R3 ;  /* 0x0000000351037221 */ /* 0x000fe40000010000 */
[----:B------:R-:W-:Y:S02]  /*50f0*/  FFMA.FTZ R33, R99, c[0x0][0x2d0], -R2 ;  /* 0x0000b40063217a23 */ /* 0x000fe40000010802 */
[----:B--2---:R-:W-:Y:S01]  /*5100*/  HMMA.16816.F32.BF16 R136, R12, R36, R4 ;  /* 0x000000240c88723c */ /* 0x004fe20000041804 */
[----:B------:R-:W-:Y:S02]  /*5110*/  FADD.FTZ R3, R83, R3 ;  /* 0x0000000353037221 */ /* 0x000fe40000010000 */
[----:B------:R-:W-:Y:S02]  /*5120*/  IMAD.MOV.U32 R79, RZ, RZ, R106 ;  /* 0x000000ffff4f7224 */ /* 0x000fe400078e006a */
[----:B------:R-:W-:Y:S02]  /*5130*/  FADD.FTZ R3, R82, R3 ;  /* 0x0000000352037221 */ /* 0x000fe40000010000 */
[----:B------:R-:W-:Y:S01]  /*5140*/  FFMA.FTZ R36, R98, c[0x0][0x2d0], -R0 ;  /* 0x0000b40062247a23 */ /* 0x000fe20000010800 */
[----:B------:R-:W-:Y:S01]  /*5150*/  HMMA.16816.F32.BF16 R4, R8, R42, RZ ;  /* 0x0000002a0804723c */ /* 0x000fe200000418ff */
[----:B------:R-:W-:-:S02]  /*5160*/  FADD.FTZ R3, R84, R3 ;  /* 0x0000000354037221 */ /* 0x000fc40000010000 */
[----:B------:R-:W-:-:S04]  /*5170*/  IMAD.MOV.U32 R77, RZ, RZ, R149 ;  /* 0x000000ffff4d7224 */ /* 0x000fc800078e0095 */
        /* <DEDUP_REMOVED lines=12> */
[----:B------:R-:W-:Y:S02]  /*5240*/  FADD.FTZ R4, R78, R17 ;  /* 0x000000114e047221 */ /* 0x000fe40000010000 */
[----:B------:R-:W-:Y:S02]  /*5250*/  IMAD.MOV.U32 R78, RZ, RZ, R107 ;  /* 0x000000ffff4e7224 */ /* 0x000fe400078e006b */
[----:B------:R-:W-:-:S02]  /*5260*/  FADD.FTZ R17, R18, R4 ;  /* 0x0000000412117221 */ /* 0x000fc40000010000 */
        /* <DEDUP_REMOVED lines=29> */
[----:B------:R-:W-:Y:S01]  /*5440*/  LDSM.16.MT88.4 R88, [R195+0x3800] ;  /* 0x00380000c358783b */ /* 0x000fe20000004200 */
[----:B--2---:R-:W-:-:S03]  /*5450*/  FADD.FTZ R0, R3, R4 ;  /* 0x0000000403007221 */ /* 0x004fc60000010000 */
        /* <DEDUP_REMOVED lines=43> */
[----:B------:R-:W-:Y:S01]  /*5710*/  IADD3 R0, R150, -0x2, RZ ;  /* 0xfffffffe96007810 */ /* 0x000fe20007ffe0ff */
[----:B------:R-:W-:Y:S03]  /*5720*/  LDSM.16.MT88.4 R40, [R193+0x1800] ;  /* 0x00180000c128783b */ /* 0x000fe60000004200 */
        /* <DEDUP_REMOVED lines=12> */
[----:B---3--:R-:W-:Y:S08]  /*57f0*/  HMMA.16816.F32.BF16 R160, R4, R20, R160 ;  /* 0x0000001404a0723c */ /* 0x008ff000000418a0 */
[C---:B------:R-:W-:Y:S08]  /*5800*/  HMMA.16816.F32.BF16 R36, R164.reuse, R40, R36 ;  /* 0x00000028a424723c */ /* 0x040ff00000041824 */
[----:B------:R-:W-:Y:S08]  /*5810*/  HMMA.16816.F32.BF16 R40, R164, R42, R44 ;  /* 0x0000002aa428723c */ /* 0x000ff0000004182c */
        /* <DEDUP_REMOVED lines=15> */
[C---:B------:R-:W-:Y:S01]  /*5910*/  HMMA.16816.F32.BF16 R172, R4.reuse, R22, R72 ;  /* 0x0000001604ac723c */ /* 0x040fe20000041848 */
[----:B------:R-:W-:Y:S07]  /*5920*/  LDSM.16.MT88.4 R72, [R193+0x3800] ;  /* 0x00380000c148783b */ /* 0x000fee0000004200 */
[C---:B--2---:R-:W-:Y:S01]  /*5930*/  HMMA.16816.F32.BF16 R96, R4.reuse, R8, R156 ;  /* 0x000000080460723c */ /* 0x044fe2000004189c */
[----:B------:R-:W2:Y:S07]  /*5940*/  LDSM.16.MT88.4 R156, [R192+0x1800] ;  /* 0x00180000c09c783b */ /* 0x000eae0000004200 */
[C---:B------:R-:W-:Y:S01]  /*5950*/  HMMA.16816.F32.BF16 R100, R4.reuse, R10, R176 ;  /* 0x0000000a0464723c */ /* 0x040fe200000418b0 */
[----:B------:R-:W3:Y:S07]  /*5960*/  LDSM.16.MT88.4 R8, [R192+0x5000] ;  /* 0x00500000c008783b */ /* 0x000eee0000004200 */
[C---:B-1----:R-:W-:Y:S08]  /*5970*/  HMMA.16816.F32.BF16 R120, R4.reuse, R12, R120 ;  /* 0x0000000c0478723c */ /* 0x042ff00000041878 */
[----:B------:R-:W-:Y:S01]  /*5980*/  HMMA.16816.F32.BF16 R124, R4, R14, R124 ;  /* 0x0000000e047c723c */ /* 0x000fe2000004187c */
[----:B------:R-:W1:Y:S07]  /*5990*/  LDSM.16.MT88.4 R12, [R195+0x5000] ;  /* 0x00500000c30c783b */ /* 0x000e6e0000004200 */
[----:B--2---:R-:W-:Y:S08]  /*59a0*/  HMMA.16816.F32.BF16 R152, R164, R156, R152 ;  /* 0x0000009ca498723c */ /* 0x004ff00000041898 */
[C---:B---3--:R-:W-:Y:S08]  /*59b0*/  HMMA.16816.F32.BF16 R112, R4.reuse, R8, R112 ;  /* 0x000000080470723c */ /* 0x048ff00000041870 */
[----:B------:R-:W-:Y:S01]  /*59c0*/  HMMA.16816.F32.BF16 R116, R4, R10, R116 ;  /* 0x0000000a0474723c */ /* 0x000fe20000041874 */
[----:B------:R-:W2:Y:S07]  /*59d0*/  LDSM.16.MT88.4 R8, [R196+0x5000] ;  /* 0x00500000c408783b */ /* 0x000eae0000004200 */
[----:B------:R-:W-:Y:S08]  /*59e0*/  HMMA.16816.F32.BF16 R156, R164, R158, R28 ;  /* 0x0000009ea49c723c */ /* 0x000ff0000004181c */
[C---:B-1----:R-:W-:Y:S08]  /*59f0*/  HMMA.16816.F32.BF16 R136, R4.reuse, R12, R136 ;  /* 0x0000000c0488723c */ /* 0x042ff00000041888 */
[C---:B------:R-:W-:Y:S01]  /*5a00*/  HMMA.16816.F32.BF16 R140, R4.reuse, R14, R140 ;  /* 0x0000000e048c723c */ /* 0x040fe2000004188c */
[----:B------:R-:W1:Y:S07]  /*5a10*/  LDSM.16.MT88.4 R12, [R196+0x7000] ;  /* 0x00700000c40c783b */ /* 0x000e6e0000004200 */
[C---:B--2---:R-:W-:Y:S08]  /*5a20*/  HMMA.16816.F32.BF16 R128, R4.reuse, R8, R128 ;  /* 0x000000080480723c */ /* 0x044ff00000041880 */
[C---:B------:R-:W-:Y:S01]  /*5a30*/  HMMA.16816.F32.BF16 R132, R4.reuse, R10, R132 ;  /* 0x0000000a0484723c */ /* 0x040fe20000041884 */
[----:B------:R-:W2:Y:S07]  /*5a40*/  LDSM.16.MT88.4 R8, [R192+0x7000] ;  /* 0x00700000c008783b */ /* 0x000eae0000004200 */
[C---:B-1----:R-:W-:Y:S01]  /*5a50*/  HMMA.16816.F32.BF16 R20, R4.reuse, R12, R56 ;  /* 0x0000000c0414723c */ /* 0x042fe20000041838 */
[----:B------:R-:W-:Y:S07]  /*5a60*/  LDSM.16.MT88.4 R56, [R195+0x1800] ;  /* 0x00180000c338783b */ /* 0x000fee0000004200 */
[C---:B------:R-:W-:Y:S01]  /*5a70*/  HMMA.16816.F32.BF16 R12, R4.reuse, R14, R48 ;  /* 0x0000000e040c723c */ /* 0x040fe20000041830 */
[----:B------:R-:W1:Y:S07]  /*5a80*/  LDSM.16.MT88.4 R48, [R196+0x1800] ;  /* 0x00180000c430783b */ /* 0x000e6e0000004200 */
[C---:B--2---:R-:W-:Y:S08]  /*5a90*/  HMMA.16816.F32.BF16 R144, R4.reuse, R8, R144 ;  /* 0x000000080490723c */ /* 0x044ff00000041890 */
[----:B------:R-:W-:Y:S01]  /*5aa0*/  HMMA.16816.F32.BF16 R168, R4, R10, R168 ;  /* 0x0000000a04a8723c */ /* 0x000fe200000418a8 */
[----:B------:R-:W-:Y:S07]  /*5ab0*/  LDSM.16.MT88.4 R8, [R195+0x7000] ;  /* 0x00700000c308783b */ /* 0x000fee0000004200 */
[C---:B-1----:R-:W-:Y:S08]  /*5ac0*/  HMMA.16816.F32.BF16 R44, R164.reuse, R48, R52 ;  /* 0x00000030a42c723c */ /* 0x042ff00000041834 */
[C---:B------:R-:W-:Y:S01]  /*5ad0*/  HMMA.16816.F32.BF16 R52, R164.reuse, R56, R64 ;  /* 0x00000038a434723c */ /* 0x040fe20000041840 */
[----:B------:R-:W1:Y:S07]  /*5ae0*/  LDSM.16.MT88.4 R64, [R192+0x3800] ;  /* 0x00380000c040783b */ /* 0x000e6e0000004200 */
[C---:B------:R-:W-:Y:S08]  /*5af0*/  HMMA.16816.F32.BF16 R48, R164.reuse, R50, R60 ;  /* 0x00000032a430723c */ /* 0x040ff0000004183c */
[C---:B------:R-:W-:Y:S08]  /*5b00*/  HMMA.16816.F32.BF16 R56, R164.reuse, R58, R68 ;  /* 0x0000003aa438723c */ /* 0x040ff00000041844 */
[C---:B------:R-:W-:Y:S08]  /*5b10*/  HMMA.16816.F32.BF16 R68, R164.reuse, R72, R84 ;  /* 0x00000048a444723c */ /* 0x040ff00000041854 */
[C---:B------:R-:W-:Y:S01]  /*5b20*/  HMMA.16816.F32.BF16 R84, R164.reuse, R88, R104 ;  /* 0x00000058a454723c */ /* 0x040fe20000041868 */
[----:B------:R-:W-:Y:S07]  /*5b30*/  LDSM.16.MT88.4 R104, [R193+0x5800] ;  /* 0x00580000c168783b */ /* 0x000fee0000004200 */
[C---:B------:R-:W-:Y:S08]  /*5b40*/  HMMA.16816.F32.BF16 R72, R164.reuse, R74, R92 ;  /* 0x0000004aa448723c */ /* 0x040ff0000004185c */
[C---:B-1----:R-:W-:Y:S08]  /*5b50*/  HMMA.16816.F32.BF16 R60, R164.reuse, R64, R76 ;  /* 0x00000040a43c723c */ /* 0x042ff0000004184c */
[C---:B------:R-:W-:Y:S01]  /*5b60*/  HMMA.16816.F32.BF16 R64, R164.reuse, R66, R80 ;  /* 0x00000042a440723c */ /* 0x040fe20000041850 */
[----:B------:R-:W1:Y:S07]  /*5b70*/  LDSM.16.MT88.4 R80, [R196+0x3800] ;  /* 0x00380000c450783b */ /* 0x000e6e0000004200 */
[----:B------:R-:W-:Y:S08]  /*5b80*/  HMMA.16816.F32.BF16 R88, R164, R90, R108 ;  /* 0x0000005aa458723c */ /* 0x000ff0000004186c */
[C---:B------:R-:W-:Y:S08]  /*5b90*/  HMMA.16816.F32.BF16 R32, R4.reuse, R8, R32 ;  /* 0x000000080420723c */ /* 0x040ff00000041820 */
[----:B------:R-:W-:Y:S01]  /*5ba0*/  HMMA.16816.F32.BF16 R24, R4, R10, R24 ;  /* 0x0000000a0418723c */ /* 0x000fe20000041818 */
[----:B------:R-:W-:Y:S07]  /*5bb0*/  LDSM.16.MT88.4 R4, [R195+0x7800] ;  /* 0x00780000c304783b */ /* 0x000fee0000004200 */
[C---:B-1----:R-:W-:Y:S01]  /*5bc0*/  HMMA.16816.F32.BF16 R76, R164.reuse, R80, R96 ;  /* 0x00000050a44c723c */ /* 0x042fe20000041860 */
[----:B------:R-:W1:Y:S07]  /*5bd0*/  LDSM.16.MT88.4 R96, [R192+0x5800] ;  /* 0x00580000c060783b */ /* 0x000e6e0000004200 */
[C---:B------:R-:W-:Y:S08]  /*5be0*/  HMMA.16816.F32.BF16 R80, R164.reuse, R82, R100 ;  /* 0x00000052a450723c */ /* 0x040ff00000041864 */
[C---:B------:R-:W-:Y:S01]  /*5bf0*/  HMMA.16816.F32.BF16 R100, R164.reuse, R104, R120 ;  /* 0x00000068a464723c */ /* 0x040fe20000041878 */
[----:B------:R-:W2:Y:S07]  /*5c00*/  LDSM.16.MT88.4 R120, [R195+0x5800] ;  /* 0x00580000c378783b */ /* 0x000eae0000004200 */
[C---:B------:R-:W-:Y:S08]  /*5c10*/  HMMA.16816.F32.BF16 R104, R164.reuse, R106, R124 ;  /* 0x0000006aa468723c */ /* 0x040ff0000004187c */
[C---:B-1----:R-:W-:Y:S01]  /*5c20*/  HMMA.16816.F32.BF16 R92, R164.reuse, R96, R112 ;  /* 0x00000060a45c723c */ /* 0x042fe20000041870 */
[----:B------:R-:W1:Y:S07]  /*5c30*/  LDSM.16.MT88.4 R112, [R196+0x5800] ;  /* 0x00580000c470783b */ /* 0x000e6e0000004200 */
[C---:B------:R-:W-:Y:S08]  /*5c40*/  HMMA.16816.F32.BF16 R96, R164.reuse, R98, R116 ;  /* 0x00000062a460723c */ /* 0x040ff00000041874 */
[C---:B--2---:R-:W-:Y:S01]  /*5c50*/  HMMA.16816.F32.BF16 R116, R164.reuse, R120, R136 ;  /* 0x00000078a474723c */ /* 0x044fe20000041888 */
[----:B------:R-:W2:Y:S07]  /*5c60*/  LDSM.16.MT88.4 R136, [R193+0x7800] ;  /* 0x00780000c188783b */ /* 0x000eae0000004200 */
[C---:B------:R-:W-:Y:S01]  /*5c70*/  HMMA.16816.F32.BF16 R120, R164.reuse, R122, R140 ;  /* 0x0000007aa478723c */ /* 0x040fe2000004188c */
[----:B------:R-:W3:Y:S07]  /*5c80*/  LDSM.16.MT88.4 R140, [R196+0x7800] ;  /* 0x00780000c48c783b */ /* 0x000eee0000004200 */
[C---:B-1----:R-:W-:Y:S01]  /*5c90*/  HMMA.16816.F32.BF16 R108, R164.reuse, R112, R128 ;  /* 0x00000070a46c723c */ /* 0x042fe20000041880 */
[----:B------:R-:W1:Y:S07]  /*5ca0*/  LDSM.16.MT88.4 R128, [R192+0x7800] ;  /* 0x00780000c080783b */ /* 0x000e6e0000004200 */
[C---:B------:R-:W-:Y:S08]  /*5cb0*/  HMMA.16816.F32.BF16 R112, R164.reuse, R114, R132 ;  /* 0x00000072a470723c */ /* 0x040ff00000041884 */
[C---:B--2---:R-:W-:Y:S08]  /*5cc0*/  HMMA.16816.F32.BF16 R132, R164.reuse, R136, R160 ;  /* 0x00000088a484723c */ /* 0x044ff000000418a0 */
[C---:B---3--:R-:W-:Y:S08]  /*5cd0*/  HMMA.16816.F32.BF16 R160, R164.reuse, R140, R20 ;  /* 0x0000008ca4a0723c */ /* 0x048ff00000041814 */
[C---:B------:R-:W-:Y:S08]  /*5ce0*/  HMMA.16816.F32.BF16 R136, R164.reuse, R138, R172 ;  /* 0x0000008aa488723c */ /* 0x040ff000000418ac */
        /* <DEDUP_REMOVED lines=10> */
.L_x_3840:
[----:B------:R-:W-:Y:S01]  /*5d90*/  SHF.R.S32.HI R0, RZ, 0x1f, R219 ;  /* 0x0000001fff007819 */ /* 0x000fe200000114db */
[----:B------:R-:W-:Y:S04]  /*5da0*/  DEPBAR.LE SB0, 0x0 ;  /* 0x000080000000791a */ /* 0x000fe80000000000 */
[----:B------:R-:W-:Y:S01]  /*5db0*/  WARPSYNC 0xffffffff ;  /* 0xffffffff00007948 */ /* 0x000fe20003800000 */
[----:B------:R-:W-:Y:S01]  /*5dc0*/  BAR.SYNC.DEFER_BLOCKING 0x0 ;  /* 0x0000000000007b1d */ /* 0x000fe20000010000 */
[----:B------:R-:W-:Y:S01]  /*5dd0*/  IMAD R0, R0, c[0x0][0x208], RZ ;  /* 0x0000820000007a24 */ /* 0x000fe200078e02ff */
[C---:B------:R-:W-:Y:S01]  /*5de0*/  IADD3 R14, P2, R222.reuse, 0x40, RZ ;  /* 0x00000040de0e7810 */ /* 0x040fe20007f5e0ff */
[C---:B------:R-:W-:Y:S01]  /*5df0*/  IMAD.WIDE.U32 R4, R219.reuse, c[0x0][0x208], RZ ;  /* 0x00008200db047a25 */ /* 0x040fe200078e00ff */
[----:B------:R-:W-:Y:S02]  /*5e00*/  IADD3 R15, P3, R222, 0x80, RZ ;  /* 0x00000080de0f7810 */ /* 0x000fe40007f7e0ff */
[-C--:B------:R-:W-:Y:S01]  /*5e10*/  IADD3.X R20, RZ, R226.reuse, RZ, P2, !PT ;  /* 0x000000e2ff147210 */ /* 0x080fe200017fe4ff */
[----:B------:R-:W-:Y:S01]  /*5e20*/  IMAD R0, R219, c[0x0][0x20c], R0 ;  /* 0x00008300db007a24 */ /* 0x000fe200078e0200 */
[C---:B------:R-:W-:Y:S02]  /*5e30*/  SHF.L.U32 R3, R4.reuse, 0x6, RZ ;  /* 0x0000000604037819 */ /* 0x040fe400000006ff */
[----:B------:R-:W-:Y:S02]  /*5e40*/  IADD3.X R21, RZ, R226, RZ, P3, !PT ;  /* 0x000000e2ff157210 */ /* 0x000fe40001ffe4ff */
[----:B------:R-:W-:Y:S02]  /*5e50*/  IADD3 R0, R5, R0, RZ ;  /* 0x0000000005007210 */ /* 0x000fe40007ffe0ff */
[C---:B------:R-:W-:Y:S02]  /*5e60*/  IADD3 R2, P1, R3.reuse, R222, RZ ;  /* 0x000000de03027210 */ /* 0x040fe40007f3e0ff */
[----:B------:R-:W-:Y:S02]  /*5e70*/  SHF.L.U64.HI R0, R4, 0x6, R0 ;  /* 0x0000000604007819 */ /* 0x000fe40000010200 */
[----:B------:R-:W-:Y:S02]  /*5e80*/  IADD3 R4, P0, R3, R14, RZ ;  /* 0x0000000e03047210 */ /* 0x000fe40007f1e0ff */
[C---:B------:R-:W-:Y:S02]  /*5e90*/  IADD3.X R5, R0.reuse, R226, RZ, P1, !PT ;  /* 0x000000e200057210 */ /* 0x040fe40000ffe4ff */
[----:B------:R-:W-:Y:S02]  /*5ea0*/  IADD3.X R8, R0, R20, RZ, P0, !PT ;  /* 0x0000001400087210 */ /* 0x000fe400007fe4ff */
[----:B------:R-:W-:Y:S01]  /*5eb0*/  LEA R12, P1, R4, c[0x0][0x1f8], 0x1 ;  /* 0x00007e00040c7a11 */ /* 0x000fe200078208ff */
[----:B------:R-:W-:Y:S01]  /*5ec0*/  LDSM.16.M88.4 R32, [R198] ;  /* 0x00000000c620783b */ /* 0x000fe20000000200 */
[----:B------:R-:W-:Y:S02]  /*5ed0*/  ISETP.GE.AND P0, PT, R234, c[0x0][0x1d4], PT ;  /* 0x00007500ea007a0c */ /* 0x000fe40003f06270 */
[----:B------:R-:W-:Y:S02]  /*5ee0*/  LEA R6, P2, R2, c[0x0][0x1f8], 0x1 ;  /* 0x00007e0002067a11 */ /* 0x000fe400078408ff */
[----:B------:R-:W-:Y:S02]  /*5ef0*/  LEA.HI.X R13, R4, c[0x0][0x1fc], R8, 0x1, P1 ;  /* 0x00007f00040d7a11 */ /* 0x000fe400008f0c08 */
[----:B------:R-:W1:Y:S01]  /*5f00*/  LDSM.16.M88.4 R8, [R151] ;  /* 0x000000009708783b */ /* 0x000e620000000200 */
[----:B------:R-:W-:Y:S02]  /*5f10*/  ISETP.GE.AND P1, PT, R237, c[0x0][0x1d4], PT ;  /* 0x00007500ed007a0c */ /* 0x000fe40003f26270 */
[----:B------:R-:W-:Y:S02]  /*5f20*/  LEA.HI.X R7, R2, c[0x0][0x1fc], R5, 0x1, P2 ;  /* 0x00007f0002077a11 */ /* 0x000fe400010f0c05 */
[----:B------:R-:W-:Y:S02]  /*5f30*/  ISETP.GE.AND P2, PT, R236, c[0x0][0x1d4], PT ;  /* 0x00007500ec007a0c */ /* 0x000fe40003f46270 */
[----:B------:R-:W2:Y:S01]  /*5f40*/  LDSM.16.M88.4 R16, [R151+0x800] ;  /* 0x000800009710783b */ /* 0x000ea20000000200 */
[C---:B------:R-:W-:Y:S04]  /*5f50*/  IADD3 R2, P4, R3.reuse, R15, RZ ;  /* 0x0000000f03027210 */ /* 0x040fe80007f9e0ff */
[----:B------:R-:W-:Y:S02]  /*5f60*/  LEA R4, P3, R2, c[0x0][0x1f8], 0x1 ;  /* 0x00007e0002047a11 */ /* 0x000fe400078608ff */
[----:B------:R-:W3:Y:S01]  /*5f70*/  LDSM.16.M88.4 R24, [R151+0x1000] ;  /* 0x001000009718783b */ /* 0x000ee20000000200 */
[----:B------:R-:W-:Y:S04]  /*5f80*/  IADD3.X R5, R0, R21, RZ, P4, !PT ;  /* 0x0000001500057210 */ /* 0x000fe800027fe4ff */
[----:B------:R-:W-:Y:S02]  /*5f90*/  LEA.HI.X R5, R2, c[0x0][0x1fc], R5, 0x1, P3 ;  /* 0x00007f0002057a11 */ /* 0x000fe400018f0c05 */
[----:B------:R-:W4:Y:S07]  /*5fa0*/  LDSM.16.M88.4 R168, [R151+0x1800] ;  /* 0x0018000097a8783b */ /* 0x000f2e0000000200 */
[----:B------:R-:W-:Y:S07]  /*5fb0*/  LDSM.16.M88.4 R172, [R199] ;  /* 0x00000000c7ac783b */ /* 0x000fee0000000200 */
[----:B------:R-:W5:Y:S07]  /*5fc0*/  LDSM.16.M88.4 R176, [R202] ;  /* 0x00000000cab0783b */ /* 0x000f6e0000000200 */
[----:B------:R-:W1:Y:S07]  /*5fd0*/  LDSM.16.M88.4 R180, [R217] ;  /* 0x00000000d9b4783b */ /* 0x000e6e0000000200 */
[----:B------:R-:W1:Y:S07]  /*5fe0*/  LDSM.16.M88.4 R184, [R216] ;  /* 0x00000000d8b8783b */ /* 0x000e6e0000000200 */
[----:B------:R-:W1:Y:S07]  /*5ff0*/  LDSM.16.M88.4 R188, [R215] ;  /* 0x00000000d7bc783b */ /* 0x000e6e0000000200 */
[----:B------:R-:W-:Y:S01]  /*6000*/  @!PT LDS RZ, [RZ] ;  /* 0x00000000fffff984 */ /* 0x000fe20000000800 */
[----:B------:R-:W-:Y:S01]  /*6010*/  @!PT LDS RZ, [RZ] ;  /* 0x00000000fffff984 */ /* 0x000fe20000000800 */
[----:B------:R-:W-:Y:S01]  /*6020*/  @!PT LDS RZ, [RZ] ;  /* 0x00000000fffff984 */ /* 0x000fe20000000800 */
[----:B------:R2:W-:Y:S07]  /*6030*/  LDGSTS.E.BYPASS.LTC128B.128 [R218+0x100], [R6.64], !P0 ;  /* 0x0010000006da7fae */ /* 0x0005ee000c101d46 */
[----:B------:R1:W-:Y:S07]  /*6040*/  LDGSTS.E.BYPASS.LTC128B.128 [R218+0x2100], [R12.64], !P1 ;  /* 0x021000000cda7fae */ /* 0x0003ee000c901d46 */
[----:B------:R1:W-:Y:S01]  /*6050*/  LDGSTS.E.BYPASS.LTC128B.128 [R218+0x4100], [R4.64], !P2 ;  /* 0x0410000004da7fae */ /* 0x0003e2000d101d46 */
[----:B--2---:R-:W-:Y:S02]  /*6060*/  IADD3 R7, P3, R222, 0xc0, RZ ;  /* 0x000000c0de077810 */ /* 0x004fe40007f7e0ff */
[----:B------:R-:W-:Y:S02]  /*6070*/  MOV R6, c[0x0][0x208] ;  /* 0x0000820000067a02 */ /* 0x000fe40000000f00 */
[----:B------:R-:W-:Y:S02]  /*6080*/  IADD3.X R22, RZ, R226, RZ, P3, !PT ;  /* 0x000000e2ff167210 */ /* 0x000fe40001ffe4ff */
[----:B------:R-:W-:Y:S02]  /*6090*/  ISETP.GE.AND P3, PT, R238, c[0x0][0x1d4], PT ;  /* 0x00007500ee007a0c */ /* 0x000fe40003f66270 */
        /* <DEDUP_REMOVED lines=9> */
[----:B------:R-:W-:Y:S02]  /*6130*/  LEA R12, P5, R6, c[0x0][0x1f8], 0x1 ;  /* 0x00007e00060c7a11 */ /* 0x000fe400078a08ff */
        /* <DEDUP_REMOVED lines=19> */
[C---:B------:R-:W-:Y:S02]  /*6270*/  ISETP.GT.AND P4, PT, R219.reuse, R242, PT ;  /* 0x000000f2db00720c */ /* 0x040fe40003f84270 */
[----:B------:R-:W-:Y:S01]  /*6280*/  IADD3 R219, R219, -0x1, RZ ;  /* 0xffffffffdbdb7810 */ /* 0x000fe20007ffe0ff */
[----:B------:R2:W-:Y:S01]  /*6290*/  LDGSTS.E.BYPASS.LTC128B.128 [R218+0x7100], [R2.64], !P3 ;  /* 0x0710000002da7fae */ /* 0x0005e2000d901d46 */
[C---:B-1----:R-:W-:Y:S06]  /*62a0*/  HMMA.16816.F32.BF16 R12, R32.reuse, R16, RZ ;  /* 0x00000010200c723c */ /* 0x042fec00000418ff */
[----:B------:R-:W0:Y:S03]  /*62b0*/  LDGDEPBAR ;  /* 0x00000000000079af */ /* 0x000e260000000000 */
[----:B------:R-:W-:Y:S01]  /*62c0*/  @P4 SHF.R.S32.HI R0, RZ, 0x1f, R219 ;  /* 0x0000001fff004819 */ /* 0x000fe200000114db */
[C---:B------:R-:W-:Y:S04]  /*62d0*/  HMMA.16816.F32.BF16 R16, R32.reuse, R18, RZ ;  /* 0x000000122010723c */ /* 0x040fe800000418ff */
[----:B------:R-:W-:Y:S04]  /*62e0*/  @P4 IMAD R0, R0, c[0x0][0x1e0], RZ ;  /* 0x0000780000004a24 */ /* 0x000fe800078e02ff */
[C---:B---3--:R-:W-:Y:S01]  /*62f0*/  HMMA.16816.F32.BF16 R20, R32.reuse, R24, RZ ;  /* 0x000000182014723c */ /* 0x048fe200000418ff */
[----:B------:R-:W-:Y:S07]  /*6300*/  @P4 IMAD R0, R219, c[0x0][0x1e4], R0 ;  /* 0x00007900db004a24 */ /* 0x000fee00078e0200 */
[C---:B------:R-:W-:Y:S08]  /*6310*/  HMMA.16816.F32.BF16 R24, R32.reuse, R26, RZ ;  /* 0x0000001a2018723c */ /* 0x040ff000000418ff */
[C---:B----4-:R-:W-:Y:S08]  /*6320*/  HMMA.16816.F32.BF16 R28, R32.reuse, R168, RZ ;  /* 0x000000a8201c723c */ /* 0x050ff000000418ff */
[----:B------:R-:W-:Y:S01]  /*6330*/  HMMA.16816.F32.BF16 R32, R32, R170, RZ ;  /* 0x000000aa2020723c */ /* 0x000fe200000418ff */
[----:B------:R-:W-:Y:S07]  /*6340*/  LDSM.16.M88.4 R168, [R201] ;  /* 0x00000000c9a8783b */ /* 0x000fee0000000200 */
[C---:B-----5:R-:W-:Y:S08]  /*6350*/  HMMA.16816.F32.BF16 R4, R172.reuse, R176, R4 ;  /* 0x000000b0ac04723c */ /* 0x060ff00000041804 */
        /* <DEDUP_REMOVED lines=14> */
[C---:B---3--:R-:W-:Y:S08]  /*6440*/  HMMA.16816.F32.BF16 R12, R168.reuse, R180, R12 ;  /* 0x000000b4a80c723c */ /* 0x048ff0000004180c */
[C---:B------:R-:W-:Y:S01]  /*6450*/  HMMA.16816.F32.BF16 R16, R168.reuse, R182, R16 ;  /* 0x000000b6a810723c */ /* 0x040fe20000041810 */
[----:B------:R-:W-:Y:S07]  /*6460*/  LDSM.16.M88.4 R180, [R194+0x800] ;  /* 0x00080000c2b4783b */ /* 0x000fee0000000200 */
[C---:B----4-:R-:W-:Y:S08]  /*6470*/  HMMA.16816.F32.BF16 R20, R168.reuse, R172, R20 ;  /* 0x000000aca814723c */ /* 0x050ff00000041814 */
[C---:B------:R-:W-:Y:S01]  /*6480*/  HMMA.16816.F32.BF16 R24, R168.reuse, R174, R24 ;  /* 0x000000aea818723c */ /* 0x040fe20000041818 */
[----:B------:R-:W1:Y:S07]  /*6490*/  LDSM.16.M88.4 R172, [R200] ;  /* 0x00000000c8ac783b */ /* 0x000e6e0000000200 */
[C---:B------:R-:W-:Y:S08]  /*64a0*/  HMMA.16816.F32.BF16 R28, R168.reuse, R184, R28 ;  /* 0x000000b8a81c723c */ /* 0x040ff0000004181c */
[----:B------:R-:W-:Y:S01]  /*64b0*/  HMMA.16816.F32.BF16 R32, R168, R186, R32 ;  /* 0x000000baa820723c */ /* 0x000fe20000041820 */
[----:B------:R-:W3:Y:S07]  /*64c0*/  LDSM.16.M88.4 R168, [R194+0x1000] ;  /* 0x00100000c2a8783b */ /* 0x000eee0000000200 */
[----:B------:R-:W4:Y:S01]  /*64d0*/  LDSM.16.M88.4 R184, [R194+0x1800] ;  /* 0x00180000c2b8783b */ /* 0x000f220000000200 */
        /* <DEDUP_REMOVED lines=9> */
[C---:B----4-:R-:W-:Y:S08]  /*6570*/  HMMA.16816.F32.BF16 R28, R172.reuse, R184, R28 ;  /* 0x000000b8ac1c723c */ /* 0x050ff0000004181c */
[----:B------:R-:W-:Y:S01]  /*6580*/  HMMA.16816.F32.BF16 R32, R172, R186, R32 ;  /* 0x000000baac20723c */ /* 0x000fe20000041820 */
[----:B------:R-:W3:Y:S07]  /*6590*/  LDSM.16.M88.4 R172, [R151+0x3000] ;  /* 0x0030000097ac783b */ /* 0x000eee0000000200 */
[----:B------:R-:W4:Y:S01]  /*65a0*/  LDSM.16.M88.4 R184, [R151+0x3800] ;  /* 0x0038000097b8783b */ /* 0x000f220000000200 */
        /* <DEDUP_REMOVED lines=9> */
[C---:B----4-:R-:W-:Y:S08]  /*6640*/  HMMA.16816.F32.BF16 R28, R168.reuse, R184, R28 ;  /* 0x000000b8a81c723c */ /* 0x050ff0000004181c */
[----:B------:R-:W-:Y:S01]  /*6650*/  HMMA.16816.F32.BF16 R32, R168, R186, R32 ;  /* 0x000000baa820723c */ /* 0x000fe20000041820 */
[----:B------:R-:W3:Y:S07]  /*6660*/  LDSM.16.M88.4 R168, [R212] ;  /* 0x00000000d4a8783b */ /* 0x000eee0000000200 */
[----:B------:R-:W4:Y:S01]  /*6670*/  LDSM.16.M88.4 R184, [R211] ;  /* 0x00000000d3b8783b */ /* 0x000f220000000200 */
        /* <DEDUP_REMOVED lines=129> */
[----:B------:R-:W5:Y:S01]  /*6e90*/  LDSM.16.M88.4 R184, [R194+0x7800] ;  /* 0x00780000c2b8783b */ /* 0x000f620000000200 */
[C---:B-1----:R-:W-:Y:S01]  /*6ea0*/  HMMA.16816.F32.BF16 R4, R176.reuse, R180, R4 ;  /* 0x000000b4b004723c */ /* 0x042fe20000041804 */
[----:B------:R-:W-:Y:S05]  /*6eb0*/  DEPBAR.LE SB0, 0x0 ;  /* 0x000080000000791a */ /* 0x000fea0000000000 */
[----:B------:R-:W-:Y:S02]  /*6ec0*/  BAR.SYNC.DEFER_BLOCKING 0x0 ;  /* 0x0000000000007b1d */ /* 0x000fe40000010000 */
[C---:B------:R-:W-:Y:S08]  /*6ed0*/  HMMA.16816.F32.BF16 R8, R176.reuse, R182, R8 ;  /* 0x000000b6b008723c */ /* 0x040ff00000041808 */
[C---:B---3--:R-:W-:Y:S08]  /*6ee0*/  HMMA.16816.F32.BF16 R12, R176.reuse, R172, R12 ;  /* 0x000000acb00c723c */ /* 0x048ff0000004180c */
[C---:B------:R-:W-:Y:S04]  /*6ef0*/  HMMA.16816.F32.BF16 R16, R176.reuse, R174, R16 ;  /* 0x000000aeb010723c */ /* 0x040fe80000041810 */
[----:B--2---:R-:W-:Y:S04]  /*6f00*/  FMNMX.FTZ R3, R4, R149, !PT ;  /* 0x0000009504037209 */ /* 0x004fe80007810000 */
[C---:B----4-:R-:W-:Y:S04]  /*6f10*/  HMMA.16816.F32.BF16 R20, R176.reuse, R168, R20 ;  /* 0x000000a8b014723c */ /* 0x050fe80000041814 */
[----:B------:R-:W-:Y:S03]  /*6f20*/  FMNMX.FTZ R3, R5, R3, !PT ;  /* 0x0000000305037209 */ /* 0x000fe60007810000 */
[----:B------:R-:W-:Y:S01]  /*6f30*/  @P4 IMAD.WIDE.U32 R168, R219, c[0x0][0x1e0], RZ ;  /* 0x00007800dba84a25 */ /* 0x000fe200078e00ff */
[C---:B------:R-:W-:Y:S04]  /*6f40*/  HMMA.16816.F32.BF16 R24, R176.reuse, R170, R24 ;  /* 0x000000aab018723c */ /* 0x040fe80000041818 */
[----:B------:R-:W-:Y:S02]  /*6f50*/  FMNMX.FTZ R148, R8, R3, !PT ;  /* 0x0000000308947209 */ /* 0x000fe40007810000 */
[----:B------:R-:W-:Y:S02]  /*6f60*/  @P4 IADD3 R0, R169, R0, RZ ;  /* 0x00000000a9004210 */ /* 0x000fe40007ffe0ff */
[C---:B-----5:R-:W-:Y:S01]  /*6f70*/  HMMA.16816.F32.BF16 R28, R176.reuse, R184, R28 ;  /* 0x000000b8b01c723c */ /* 0x060fe2000004181c */
[----:B------:R-:W-:Y:S03]  /*6f80*/  @P4 MOV R3, c[0x0][0x1e0] ;  /* 0x0000780000034a02 */ /* 0x000fe60000000f00 */
[----:B------:R-:W-:Y:S02]  /*6f90*/  FMNMX.FTZ R169, R9, R148, !PT ;  /* 0x0000009409a97209 */ /* 0x000fe40007810000 */
[----:B------:R-:W-:Y:S02]  /*6fa0*/  @P4 SHF.L.U32 R2, R168, 0x6, RZ ;  /* 0x00000006a8024819 */ /* 0x000fe400000006ff */
[----:B------:R-:W-:Y:S01]  /*6fb0*/  HMMA.16816.F32.BF16 R32, R176, R186, R32 ;  /* 0x000000bab020723c */ /* 0x000fe20000041820 */
[----:B------:R-:W-:Y:S03]  /*6fc0*/  @P4 MOV R171, c[0x0][0x1e4] ;  /* 0x0000790000ab4a02 */ /* 0x000fe60000000f00 */
[----:B------:R-:W-:Y:S02]  /*6fd0*/  @P4 IADD3 R148, P6, R2, R220, RZ ;  /* 0x000000dc02944210 */ /* 0x000fe40007fde0ff */
[----:B------:R-:W-:Y:S02]  /*6fe0*/  FMNMX.FTZ R169, R12, R169, !PT ;  /* 0x000000a90ca97209 */ /* 0x000fe40007810000 */
[----:B------:R-:W-:Y:S04]  /*6ff0*/  @P4 SHF.L.U64.HI R0, R168, 0x6, R0 ;  /* 0x00000006a8004819 */ /* 0x000fe80000010200 */
[----:B------:R-:W-:Y:S02]  /*7000*/  @P4 LEA R168, P5, R3, R2, 0x5 ;  /* 0x0000000203a84211 */ /* 0x000fe400078a28ff */
[----:B------:R-:W-:Y:S02]  /*7010*/  @P4 IADD3.X R172, R0, R224, RZ, P6, !PT ;  /* 0x000000e000ac4210 */ /* 0x000fe400037fe4ff */
[C---:B------:R-:W-:Y:S02]  /*7020*/  @P4 LEA R182, P6, R148.reuse, c[0x0][0x1c8], 0x1 ;  /* 0x0000720094b64a11 */ /* 0x040fe400078c08ff */
[----:B------:R-:W-:Y:S02]  /*7030*/  FMNMX.FTZ R170, R13, R169, !PT ;  /* 0x000000a90daa7209 */ /* 0x000fe40007810000 */
[----:B------:R-:W-:Y:S02]  /*7040*/  @P4 LEA.HI.X R183, R148, c[0x0][0x1cc], R172, 0x1, P6 ;  /* 0x0000730094b74a11 */ /* 0x000fe400030f0cac */
[----:B------:R-:W-:Y:S02]  /*7050*/  @P4 LEA.HI.X R169, R3, R0, R171, 0x5, P5 ;  /* 0x0000000003a94211 */ /* 0x000fe400028f2cab */
[----:B------:R-:W-:Y:S01]  /*7060*/  FMNMX.FTZ R3, R16, R170, !PT ;  /* 0x000000aa10037209 */ /* 0x000fe20007810000 */
[----:B------:R-:W-:Y:S01]  /*7070*/  @!PT LDS RZ, [RZ] ;  /* 0x00000000fffff984 */ /* 0x000fe20000000800 */
[----:B------:R-:W-:Y:S01]  /*7080*/  @!PT LDS RZ, [RZ] ;  /* 0x00000000fffff984 */ /* 0x000fe20000000800 */
[----:B------:R-:W-:Y:S01]  /*7090*/  @!PT LDS RZ, [RZ] ;  /* 0x00000000fffff984 */ /* 0x000fe20000000800 */
[----:B------:R1:W-:Y:S01]  /*70a0*/  @P4 LDGSTS.E.BYPASS.LTC128B.128 [R218+0x8100], [R182.64], !P0 ;  /* 0x08100000b6da4fae */ /* 0x0003e2000c101d46 */
[----:B------:R-:W-:Y:S02]  /*70b0*/  FMNMX.FTZ R148, R6, R150, !PT ;  /* 0x0000009606947209 */ /* 0x000fe40007810000 */
[----:B------:R-:W-:Y:S02]  /*70c0*/  @P4 IADD3 R174, P5, R220, 0x40, RZ ;  /* 0x00000040dcae4810 */ /* 0x000fe40007fbe0ff */
[----:B------:R-:W-:Y:S02]  /*70d0*/  FMNMX.FTZ R170, R7, R148, !PT ;  /* 0x0000009407aa7209 */ /* 0x000fe40007810000 */
[----:B------:R-:W-:Y:S02]  /*70e0*/  FMNMX.FTZ R148, R17, R3, !PT ;  /* 0x0000000311947209 */ /* 0x000fe40007810000 */
[----:B------:R-:W-:Y:S02]  /*70f0*/  FMNMX.FTZ R170, R10, R170, !PT ;  /* 0x000000aa0aaa7209 */ /* 0x000fe40007810000 */
[----:B------:R-:W-:Y:S02]  /*7100*/  FMNMX.FTZ R148, R20, R148, !PT ;  /* 0x0000009414947209 */ /* 0x000fe40007810000 */
[----:B------:R-:W-:Y:S02]  /*7110*/  @P4 IADD3 R3, P6, R2, R174, RZ ;  /* 0x000000ae02034210 */ /* 0x000fe40007fde0ff */
[----:B------:R-:W-:Y:S02]  /*7120*/  FMNMX.FTZ R148, R21, R148, !PT ;  /* 0x0000009415947209 */ /* 0x000fe40007810000 */
[----:B------:R-:W-:Y:S02]  /*7130*/  @P4 IADD3.X R173, RZ, R224, RZ, P5, !PT ;  /* 0x000000e0ffad4210 */ /* 0x000fe40002ffe4ff */
[----:B------:R-:W-:Y:S02]  /*7140*/  FMNMX.FTZ R170, R11, R170, !PT ;  /* 0x000000aa0baa7209 */ /* 0x000fe40007810000 */
[C---:B------:R-:W-:Y:S02]  /*7150*/  @P4 LEA R180, P5, R3.reuse, c[0x0][0x1c8], 0x1 ;  /* 0x0000720003b44a11 */ /* 0x040fe400078a08ff */
[----:B------:R-:W-:Y:S02]  /*7160*/  FMNMX.FTZ R148, R24, R148, !PT ;  /* 0x0000009418947209 */ /* 0x000fe40007810000 */
[----:B------:R-:W-:Y:S02]  /*7170*/  @P4 IADD3.X R171, R0, R173, RZ, P6, !PT ;  /* 0x000000ad00ab4210 */ /* 0x000fe400037fe4ff */
[----:B------:R-:W-:Y:S02]  /*7180*/  @P4 IADD3 R172, P6, R220, 0x80, RZ ;  /* 0x00000080dcac4810 */ /* 0x000fe40007fde0ff */
[----:B------:R-:W-:Y:S02]  /*7190*/  FMNMX.FTZ R170, R14, R170, !PT ;  /* 0x000000aa0eaa7209 */ /* 0x000fe40007810000 */
[----:B------:R-:W-:Y:S02]  /*71a0*/  @P4 LEA.HI.X R181, R3, c[0x0][0x1cc], R171, 0x1, P5 ;  /* 0x0000730003b54a11 */ /* 0x000fe400028f0cab */
[----:B------:R-:W-:Y:S02]  /*71b0*/  FMNMX.FTZ R148, R25, R148, !PT ;  /* 0x0000009419947209 */ /* 0x000fe40007810000 */
[----:B------:R-:W-:Y:S01]  /*71c0*/  @P4 IADD3 R3, P5, R2, R172, RZ ;  /* 0x000000ac02034210 */ /* 0x000fe20007fbe0ff */
[----:B------:R2:W-:Y:S01]  /*71d0*/  @P4 LDGSTS.E.BYPASS.LTC128B.128 [R218+0xa100], [R180.64], !P1 ;  /* 0x0a100000b4da4fae */ /* 0x0005e2000c901d46 */
[----:B------:R-:W-:Y:S02]  /*71e0*/  @P4 IADD3.X R171, RZ, R224, RZ, P6, !PT ;  /* 0x000000e0ffab4210 */ /* 0x000fe400037fe4ff */
[----:B------:R-:W-:Y:S02]  /*71f0*/  FMNMX.FTZ R170, R15, R170, !PT ;  /* 0x000000aa0faa7209 */ /* 0x000fe40007810000 */
[C---:B------:R-:W-:Y:S02]  /*7200*/  @P4 LEA R178, P6, R3.reuse, c[0x0][0x1c8], 0x1 ;  /* 0x0000720003b24a11 */ /* 0x040fe400078c08ff */
[----:B------:R-:W-:Y:S02]  /*7210*/  FMNMX.FTZ R148, R28, R148, !PT ;  /* 0x000000941c947209 */ /* 0x000fe40007810000 */
[----:B------:R-:W-:Y:S02]  /*7220*/  @P4 IADD3.X R176, R0, R171, RZ, P5, !PT ;  /* 0x000000ab00b04210 */ /* 0x000fe40002ffe4ff */
[----:B------:R-:W-:Y:S02]  /*7230*/  FMNMX.FTZ R175, R18, R170, !PT ;  /* 0x000000aa12af7209 */ /* 0x000fe40007810000 */
[----:B------:R-:W-:Y:S02]  /*7240*/  @P4 IADD3 R170, P5, R220, 0xc0, RZ ;  /* 0x000000c0dcaa4810 */ /* 0x000fe40007fbe0ff */
[----:B------:R-:W-:Y:S02]  /*7250*/  @P4 LEA.HI.X R179, R3, c[0x0][0x1cc], R176, 0x1, P6 ;  /* 0x0000730003b34a11 */ /* 0x000fe400030f0cb0 */
[----:B------:R-:W-:Y:S02]  /*7260*/  FMNMX.FTZ R3, R29, R148, !PT ;  /* 0x000000941d037209 */ /* 0x000fe40007810000 */
[----:B------:R-:W-:Y:S01]  /*7270*/  FMNMX.FTZ R176, R19, R175, !PT ;  /* 0x000000af13b07209 */ /* 0x000fe20007810000 */
[----:B------:R3:W-:Y:S01]  /*7280*/  @P4 LDGSTS.E.BYPASS.LTC128B.128 [R218+0xc100], [R178.64], !P2 ;  /* 0x0c100000b2da4fae */ /* 0x0007e2000d101d46 */
[----:B------:R-:W-:Y:S02]  /*7290*/  @P4 IADD3 R2, P6, R2, R170, RZ ;  /* 0x000000aa02024210 */ /* 0x000fe40007fde0ff */
[----:B------:R-:W-:Y:S02]  /*72a0*/  @P4 IADD3.X R175, RZ, R224, RZ, P5, !PT ;  /* 0x000000e0ffaf4210 */ /* 0x000fe40002ffe4ff */
[----:B------:R-:W-:Y:S02]  /*72b0*/  FMNMX.FTZ R3, R32, R3, !PT ;  /* 0x0000000320037209 */ /* 0x000fe40007810000 */
[----:B------:R-:W-:Y:S02]  /*72c0*/  FMNMX.FTZ R148, R22, R176, !PT ;  /* 0x000000b016947209 */ /* 0x000fe40007810000 */
[----:B------:R-:W-:Y:S02]  /*72d0*/  @P4 LEA R176, P5, R2, c[0x0][0x1c8], 0x1 ;  /* 0x0000720002b04a11 */ /* 0x000fe400078a08ff */
[----:B------:R-:W-:Y:S02]  /*72e0*/  @P4 IADD3.X R0, R0, R175, RZ, P6, !PT ;  /* 0x000000af00004210 */ /* 0x000fe400037fe4ff */
[----:B------:R-:W-:Y:S02]  /*72f0*/  FMNMX.FTZ R3, R33, R3, !PT ;  /* 0x0000000321037209 */ /* 0x000fe40007810000 */
[----:B------:R-:W-:Y:S02]  /*7300*/  FMNMX.FTZ R148, R23, R148, !PT ;  /* 0x0000009417947209 */ /* 0x000fe40007810000 */
[----:B------:R-:W-:Y:S02]  /*7310*/  @P4 LEA.HI.X R177, R2, c[0x0][0x1cc], R0, 0x1, P5 ;  /* 0x0000730002b14a11 */ /* 0x000fe400028f0c00 */
[----:B------:R-:W4:Y:S01]  /*7320*/  SHFL.BFLY PT, R2, R3, 0x2, 0x1f ;  /* 0x0c401f0003027f89 */ /* 0x000f2200000e0000 */
[----:B------:R-:W-:Y:S02]  /*7330*/  FMNMX.FTZ R0, R26, R148, !PT ;  /* 0x000000941a007209 */ /* 0x000fe40007810000 */
[C---:B------:R-:W-:Y:S02]  /*7340*/  @P4 IADD3 R174, P5, R168.reuse, R174, RZ ;  /* 0x000000aea8ae4210 */ /* 0x040fe40007fbe0ff */
[----:B------:R-:W-:Y:S02]  /*7350*/  FMNMX.FTZ R0, R27, R0, !PT ;  /* 0x000000001b007209 */ /* 0x000fe40007810000 */
[----:B------:R-:W-:Y:S01]  /*7360*/  @P4 IADD3 R172, P6, R168, R172, RZ ;  /* 0x000000aca8ac4210 */ /* 0x000fe20007fde0ff */
[----:B------:R3:W-:Y:S01]  /*7370*/  @P4 LDGSTS.E.BYPASS.LTC128B.128 [R218+0xe100], [R176.64], !P3 ;  /* 0x0e100000b0da4fae */ /* 0x0007e2000d901d46 */
[----:B------:R-:W-:Y:S02]  /*7380*/  FMNMX.FTZ R0, R30, R0, !PT ;  /* 0x000000001e007209 */ /* 0x000fe40007810000 */
[----:B------:R-:W-:Y:S02]  /*7390*/  @P4 IADD3.X R184, R169, R173, RZ, P5, !PT ;  /* 0x000000ada9b84210 */ /* 0x000fe40002ffe4ff */
[----:B------:R-:W-:Y:S02]  /*73a0*/  FMNMX.FTZ R0, R31, R0, !PT ;  /* 0x000000001f007209 */ /* 0x000fe40007810000 */
[----:B------:R-:W-:Y:S02]  /*73b0*/  @P4 IADD3 R173, P5, R168, R170, RZ ;  /* 0x000000aaa8ad4210 */ /* 0x000fe40007fbe0ff */
[----:B------:R-:W-:Y:S02]  /*73c0*/  FMNMX.FTZ R0, R34, R0, !PT ;  /* 0x0000000022007209 */ /* 0x000fe40007810000 */
[----:B------:R-:W-:Y:S02]  /*73d0*/  @P4 IADD3.X R185, R169, R171, RZ, P6, !PT ;  /* 0x000000aba9b94210 */ /* 0x000fe400037fe4ff */
[----:B------:R-:W-:Y:S02]  /*73e0*/  FMNMX.FTZ R0, R35, R0, !PT ;  /* 0x0000000023007209 */ /* 0x000fe40007810000 */
[----:B------:R-:W-:Y:S02]  /*73f0*/  @P4 IADD3.X R175, R169, R175, RZ, P5, !PT ;  /* 0x000000afa9af4210 */ /* 0x000fe40002ffe4ff */
[----:B----4-:R-:W-:Y:S02]  /*7400*/  FMNMX.FTZ R3, R3, R2, !PT ;  /* 0x0000000203037209 */ /* 0x010fe40007810000 */
[----:B------:R-:W4:Y:S07]  /*7410*/  SHFL.BFLY PT, R2, R0, 0x2, 0x1f ;  /* 0x0c401f0000027f89 */ /* 0x000f2e00000e0000 */
[----:B------:R-:W5:Y:S01]  /*7420*/  SHFL.BFLY PT, R148, R3, 0x1, 0x1f ;  /* 0x0c201f0003947f89 */ /* 0x000f6200000e0000 */
[----:B----4-:R-:W-:Y:S02]  /*7430*/  FMNMX.FTZ R0, R0, R2, !PT ;  /* 0x0000000200007209 */ /* 0x010fe40007810000 */
[----:B-----5:R-:W-:Y:S04]  /*7440*/  FMNMX.FTZ R148, R3, R148, !PT ;  /* 0x0000009403947209 */ /* 0x020fe80007810000 */
[----:B------:R-:W4:Y:S01]  /*7450*/  SHFL.BFLY PT, R3, R0, 0x1, 0x1f ;  /* 0x0c201f0000037f89 */ /* 0x000f2200000e0000 */
[----:B------:R-:W-:Y:S01]  /*7460*/  FADD.FTZ R2, -R148, R149 ;  /* 0x0000009594027221 */ /* 0x000fe20000010100 */
[----:B------:R-:W-:Y:S04]  /*7470*/  @P4 IADD3 R149, P6, R168, R220, RZ ;  /* 0x000000dca8954210 */ /* 0x000fe80007fde0ff */
[----:B------:R-:W-:Y:S02]  /*7480*/  @P4 LEA R170, P5, R149, c[0x0][0x1c8], 0x1 ;  /* 0x0000720095aa4a11 */ /* 0x000fe400078a08ff */
[----:B------:R-:W-:Y:S04]  /*7490*/  @P4 IADD3.X R169, R169, R224, RZ, P6, !PT ;  /* 0x000000e0a9a94210 */ /* 0x000fe800037fe4ff */
[----:B------:R-:W-:Y:S02]  /*74a0*/  @P4 LEA.HI.X R171, R149, c[0x0][0x1cc], R169, 0x1, P5 ;  /* 0x0000730095ab4a11 */ /* 0x000fe400028f0ca9 */
[C---:B------:R-:W-:Y:S03]  /*74b0*/  @P4 LEA R168, P5, R174.reuse, c[0x0][0x1c8], 0x1 ;  /* 0x00007200aea84a11 */ /* 0x040fe600078a08ff */
[----:B------:R5:W-:Y:S01]  /*74c0*/  @P4 LDGSTS.E.BYPASS.LTC128B.128 [R218+0x9100], [R170.64], !P0 ;  /* 0x09100000aada4fae */ /* 0x000be2000c101d46 */
[----:B------:R-:W-:Y:S02]  /*74d0*/  @P4 LEA.HI.X R169, R174, c[0x0][0x1cc], R184, 0x1, P5 ;  /* 0x00007300aea94a11 */ /* 0x000fe400028f0cb8 */
[----:B----4-:R-:W-:Y:S01]  /*74e0*/  FMNMX.FTZ R3, R0, R3, !PT ;  /* 0x0000000300037209 */ /* 0x010fe20007810000 */
[----:B------:R-:W-:Y:S03]  /*74f0*/  FMUL.FTZ R0, R2, c[0x0][0x2d0] ;  /* 0x0000b40002007a20 */ /* 0x000fe60000410000 */
[----:B------:R5:W-:Y:S01]  /*7500*/  @P4 LDGSTS.E.BYPASS.LTC128B.128 [R218+0xb100], [R168.64], !P1 ;  /* 0x0b100000a8da4fae */ /* 0x000be2000c901d46 */
[----:B------:R4:W3:Y:S01]  /*7510*/  MUFU.EX2 R2, R0 ;  /* 0x0000000000027308 */ /* 0x0008e20000000800 */
[----:B------:R-:W-:Y:S04]  /*7520*/  FMUL.FTZ R149, R3, c[0x0][0x2d0] ;  /* 0x0000b40003957a20 */ /* 0x000fe80000410000 */
[--C-:B------:R-:W-:Y:S02]  /*7530*/  FFMA.FTZ R6, R6, c[0x0][0x2d0], -R149.reuse ;  /* 0x0000b40006067a23 */ /* 0x100fe40000010895 */
[--C-:B------:R-:W-:Y:S02]  /*7540*/  FFMA.FTZ R7, R7, c[0x0][0x2d0], -R149.reuse ;  /* 0x0000b40007077a23 */ /* 0x100fe40000010895 */
[--C-:B------:R-:W-:Y:S01]  /*7550*/  FFMA.FTZ R30, R30, c[0x0][0x2d0], -R149.reuse ;  /* 0x0000b4001e1e7a23 */ /* 0x100fe20000010895 */
[----:B-1----:R1:W-:Y:S01]  /*7560*/  MUFU.EX2 R182, R6 ;  /* 0x0000000600b67308 */ /* 0x0023e20000000800 */
[--C-:B------:R-:W-:Y:S02]  /*7570*/  FFMA.FTZ R31, R31, c[0x0][0x2d0], -R149.reuse ;  /* 0x0000b4001f1f7a23 */ /* 0x100fe40000010895 */
[--C-:B------:R-:W-:Y:S02]  /*7580*/  FFMA.FTZ R14, R14, c[0x0][0x2d0], -R149.reuse ;  /* 0x0000b4000e0e7a23 */ /* 0x100fe40000010895 */
[--C-:B------:R-:W-:Y:S02]  /*7590*/  FFMA.FTZ R15, R15, c[0x0][0x2d0], -R149.reuse ;  /* 0x0000b4000f0f7a23 */ /* 0x100fe40000010895 */
[--C-:B------:R-:W-:Y:S02]  /*75a0*/  FFMA.FTZ R18, R18, c[0x0][0x2d0], -R149.reuse ;  /* 0x0000b40012127a23 */ /* 0x100fe40000010895 */
[--C-:B------:R-:W-:Y:S01]  /*75b0*/  FFMA.FTZ R19, R19, c[0x0][0x2d0], -R149.reuse ;  /* 0x0000b40013137a23 */ /* 0x100fe20000010895 */
[----:B--2---:R-:W-:Y:S01]  /*75c0*/  MUFU.EX2 R181, R14 ;  /* 0x0000000e00b57308 */ /* 0x004fe20000000800 */
[--C-:B------:R-:W-:Y:S02]  /*75d0*/  FFMA.FTZ R22, R22, c[0x0][0x2d0], -R149.reuse ;  /* 0x0000b40016167a23 */ /* 0x100fe40000010895 */
[--C-:B------:R-:W-:Y:S02]  /*75e0*/  FFMA.FTZ R23, R23, c[0x0][0x2d0], -R149.reuse ;  /* 0x0000b40017177a23 */ /* 0x100fe40000010895 */
[----:B----4-:R-:W-:Y:S02]  /*75f0*/  FADD.FTZ R0, -R3, R150 ;  /* 0x0000009603007221 */ /* 0x010fe40000010100 */
[----:B------:R-:W-:Y:S02]  /*7600*/  FMUL.FTZ R150, R148, c[0x0][0x2d0] ;  /* 0x0000b40094967a20 */ /* 0x000fe40000410000 */
[----:B------:R-:W-:Y:S02]  /*7610*/  FMUL.FTZ R0, R0, c[0x0][0x2d0] ;  /* 0x0000b40000007a20 */ /* 0x000fe40000410000 */
[--C-:B------:R-:W-:Y:S02]  /*7620*/  FFMA.FTZ R4, R4, c[0x0][0x2d0], -R150.reuse ;  /* 0x0000b40004047a23 */ /* 0x100fe40000010896 */
[--C-:B------:R-:W-:Y:S02]  /*7630*/  FFMA.FTZ R5, R5, c[0x0][0x2d0], -R150.reuse ;  /* 0x0000b40005057a23 */ /* 0x100fe40000010896 */
[----:B------:R2:W-:Y:S01]  /*7640*/  MUFU.EX2 R228, R4 ;  /* 0x0000000400e47308 */ /* 0x0005e20000000800 */
[----:B-1----:R-:W-:Y:S02]  /*7650*/  FFMA.FTZ R6, R10, c[0x0][0x2d0], -R149 ;  /* 0x0000b4000a067a23 */ /* 0x002fe40000010895 */
[C---:B---3--:R-:W-:Y:S02]  /*7660*/  FMUL.FTZ R36, R2.reuse, R36 ;  /* 0x0000002402247220 */ /* 0x048fe40000410000 */
        /* <DEDUP_REMOVED lines=11> */
[----:B------:R-:W-:Y:S02]  /*7720*/  FMUL.FTZ R56, R2, R56 ;  /* 0x0000003802387220 */ /* 0x000fe40000410000 */
[--C-:B--2---:R-:W-:Y:S01]  /*7730*/  FFMA.FTZ R4, R8, c[0x0][0x2d0], -R150.reuse ;  /* 0x0000b40008047a23 */ /* 0x104fe20000010896 */
[----:B------:R-:W-:Y:S01]  /*7740*/  @P4 LEA R8, P5, R172, c[0x0][0x1c8], 0x1 ;  /* 0x00007200ac084a11 */ /* 0x000fe200078a08ff */
        /* <DEDUP_REMOVED lines=11> */
[C---:B-1----:R-:W-:Y:S02]  /*7800*/  FMUL.FTZ R10, R0.reuse, R158 ;  /* 0x0000009e000a7220 */ /* 0x042fe40000410000 */
[C---:B------:R-:W-:Y:S02]  /*7810*/  FMUL.FTZ R38, R0.reuse, R38 ;  /* 0x0000002600267220 */ /* 0x040fe40000410000 */
[C---:B------:R-:W-:Y:S02]  /*7820*/  FMUL.FTZ R39, R0.reuse, R39 ;  /* 0x0000002700277220 */ /* 0x040fe40000410000 */
[C---:B------:R-:W-:Y:S02]  /*7830*/  FMUL.FTZ R42, R0.reuse, R42 ;  /* 0x0000002a002a7220 */ /* 0x040fe40000410000 */
[----:B------:R-:W-:Y:S02]  /*7840*/  FMUL.FTZ R43, R0, R43 ;  /* 0x0000002b002b7220 */ /* 0x000fe40000410000 */
[--C-:B--2---:R-:W-:Y:S01]  /*7850*/  FFMA.FTZ R4, R9, c[0x0][0x2d0], -R150.reuse ;  /* 0x0000b40009047a23 */ /* 0x104fe20000010896 */
[----:B------:R-:W-:Y:S01]  /*7860*/  @P4 LEA.HI.X R9, R172, c[0x0][0x1cc], R185, 0x1, P5 ;  /* 0x00007300ac094a11 */ /* 0x000fe200028f0cb9 */
[C---:B------:R-:W-:Y:S01]  /*7870*/  FMUL.FTZ R46, R0.reuse, R46 ;  /* 0x0000002e002e7220 */ /* 0x040fe20000410000 */
[----:B------:R1:W-:Y:S01]  /*7880*/  MUFU.EX2 R185, R7 ;  /* 0x0000000700b97308 */ /* 0x0003e20000000800 */
[C---:B------:R-:W-:Y:S02]  /*7890*/  FMUL.FTZ R47, R0.reuse, R47 ;  /* 0x0000002f002f7220 */ /* 0x040fe40000410000 */
[----:B------:R2:W-:Y:S01]  /*78a0*/  @P4 LDGSTS.E.BYPASS.LTC128B.128 [R218+0xd100], [R8.64], !P2 ;  /* 0x0d10000008da4fae */ /* 0x0005e2000d101d46 */
[C---:B------:R-:W-:Y:S02]  /*78b0*/  FMUL.FTZ R50, R0.reuse, R50 ;  /* 0x0000003200327220 */ /* 0x040fe40000410000 */
[C---:B---3--:R-:W-:Y:S02]  /*78c0*/  FMUL.FTZ R6, R0.reuse, R154 ;  /* 0x0000009a00067220 */ /* 0x048fe40000410000 */
        /* <DEDUP_REMOVED lines=11> */
[----:B------:R-:W-:Y:S02]  /*7980*/  FMUL.FTZ R70, R0, R70 ;  /* 0x0000004600467220 */ /* 0x000fe40000410000 */
[C---:B--2---:R-:W-:Y:S02]  /*7990*/  FMUL.FTZ R8, R2.reuse, R156 ;  /* 0x0000009c02087220 */ /* 0x044fe40000410000 */
[----:B------:R-:W-:Y:S01]  /*79a0*/  FMUL.FTZ R9, R2, R157 ;  /* 0x0000009d02097220 */ /* 0x000fe20000410000 */
[----:B---3--:R-:W-:Y:S01]  /*79b0*/  @P4 LEA R4, P5, R173, c[0x0][0x1c8], 0x1 ;  /* 0x00007200ad044a11 */ /* 0x008fe200078a08ff */
[C---:B------:R-:W-:Y:S01]  /*79c0*/  FMUL.FTZ R71, R0.reuse, R71 ;  /* 0x0000004700477220 */ /* 0x040fe20000410000 */
[----:B----4-:R-:W-:Y:S01]  /*79d0*/  F2FP.BF16.PACK_AB R154, R229, R230 ;  /* 0x000000e6e59a723e */ /* 0x010fe200000010ff */
[C---:B------:R-:W-:Y:S01]  /*79e0*/  FMUL.FTZ R74, R0.reuse, R74 ;  /* 0x0000004a004a7220 */ /* 0x040fe20000410000 */
[----:B------:R-:W-:Y:S01]  /*79f0*/  @P4 LEA.HI.X R5, R173, c[0x0][0x1cc], R175, 0x1, P5 ;  /* 0x00007300ad054a11 */ /* 0x000fe200028f0caf */
[----:B------:R-:W-:Y:S02]  /*7a00*/  FMUL.FTZ R75, R0, R75 ;  /* 0x0000004b004b7220 */ /* 0x000fe40000410000 */
[C---:B------:R-:W-:Y:S02]  /*7a10*/  FMUL.FTZ R76, R2.reuse, R76 ;  /* 0x0000004c024c7220 */ /* 0x040fe40000410000 */
[----:B------:R1:W-:Y:S01]  /*7a20*/  @P4 LDGSTS.E.BYPASS.LTC128B.128 [R218+0xf100], [R4.64], !P3 ;  /* 0x0f10000004da4fae */ /* 0x0003e2000d901d46 */
[----:B------:R-:W-:Y:S02]  /*7a30*/  FMUL.FTZ R77, R2, R77 ;  /* 0x0000004d024d7220 */ /* 0x000fe40000410000 */
[C---:B------:R-:W-:Y:S02]  /*7a40*/  FMUL.FTZ R78, R0.reuse, R78 ;  /* 0x0000004e004e7220 */ /* 0x040fe40000410000 */
[----:B------:R-:W-:Y:S02]  /*7a50*/  FMUL.FTZ R79, R0, R79 ;  /* 0x0000004f004f7220 */ /* 0x000fe40000410000 */
[----:B-----5:R-:W2:Y:S01]  /*7a60*/  LDSM.16.MT88.4 R168, [R192] ;  /* 0x00000000c0a8783b */ /* 0x020ea20000004200 */
[C---:B------:R-:W-:Y:S02]  /*7a70*/  FMUL.FTZ R80, R2.reuse, R80 ;  /* 0x0000005002507220 */ /* 0x040fe40000410000 */
[----:B------:R-:W-:Y:S02]  /*7a80*/  FMUL.FTZ R81, R2, R81 ;  /* 0x0000005102517220 */ /* 0x000fe40000410000 */
[C---:B------:R-:W-:Y:S02]  /*7a90*/  FMUL.FTZ R82, R0.reuse, R82 ;  /* 0x0000005200527220 */ /* 0x040fe40000410000 */
[----:B------:R-:W3:Y:S01]  /*7aa0*/  LDSM.16.MT88.4 R172, [R193] ;  /* 0x00000000c1ac783b */ /* 0x000ee20000004200 */
[----:B------:R-:W-:Y:S02]  /*7ab0*/  FMUL.FTZ R83, R0, R83 ;  /* 0x0000005300537220 */ /* 0x000fe40000410000 */
[C---:B------:R-:W-:Y:S02]  /*7ac0*/  FMUL.FTZ R84, R2.reuse, R84 ;  /* 0x0000005402547220 */ /* 0x040fe40000410000 */
[----:B------:R-:W-:Y:S02]  /*7ad0*/  FMUL.FTZ R85, R2, R85 ;  /* 0x0000005502557220 */ /* 0x000fe40000410000 */
[----:B------:R-:W4:Y:S01]  /*7ae0*/  LDSM.16.MT88.4 R176, [R196] ;  /* 0x00000000c4b0783b */ /* 0x000f220000004200 */
[C---:B------:R-:W-:Y:S02]  /*7af0*/  FMUL.FTZ R86, R0.reuse, R86 ;  /* 0x0000005600567220 */ /* 0x040fe40000410000 */
[C---:B------:R-:W-:Y:S02]  /*7b00*/  FMUL.FTZ R87, R0.reuse, R87 ;  /* 0x0000005700577220 */ /* 0x040fe40000410000 */
[----:B------:R-:W-:Y:S02]  /*7b10*/  FMUL.FTZ R14, R0, R162 ;  /* 0x000000a2000e7220 */ /* 0x000fe40000410000 */
[--C-:B-1----:R-:W-:Y:S01]  /*7b20*/  FFMA.FTZ R4, R11, c[0x0][0x2d0], -R149.reuse ;  /* 0x0000b4000b047a23 */ /* 0x102fe20000010895 */
[----:B------:R-:W0:Y:S01]  /*7b30*/  LDGDEPBAR ;  /* 0x00000000000079af */ /* 0x000e220000000000 */
[----:B------:R-:W-:Y:S01]  /*7b40*/  FMUL.FTZ R5, R2, R153 ;  /* 0x0000009902057220 */ /* 0x000fe20000410000 */
[----:B------:R-:W-:Y:S01]  /*7b50*/  F2FP.BF16.PACK_AB R153, R185, R182 ;  /* 0x000000b6b999723e */ /* 0x000fe200000010ff */
[----:B------:R-:W1:Y:S01]  /*7b60*/  MUFU.EX2 R183, R4 ;  /* 0x0000000400b77308 */ /* 0x000e620000000800 */
[----:B------:R-:W-:Y:S02]  /*7b70*/  FMUL.FTZ R11, R0, R159 ;  /* 0x0000009f000b7220 */ /* 0x000fe40000410000 */
[--C-:B------:R-:W-:Y:S01]  /*7b80*/  FFMA.FTZ R29, R29, c[0x0][0x2d0], -R150.reuse ;  /* 0x0000b4001d1d7a23 */ /* 0x100fe20000010896 */
[----:B------:R-:W5:Y:S01]  /*7b90*/  LDSM.16.MT88.4 R156, [R195] ;  /* 0x00000000c39c783b */ /* 0x000f620000004200 */
[--C-:B------:R-:W-:Y:S02]  /*7ba0*/  FFMA.FTZ R33, R33, c[0x0][0x2d0], -R150.reuse ;  /* 0x0000b40021217a23 */ /* 0x100fe40000010896 */
        /* <DEDUP_REMOVED lines=10> */
[C---:B------:R-:W-:Y:S01]  /*7c50*/  FMUL.FTZ R4, R2.reuse, R152 ;  /* 0x0000009802047220 */ /* 0x040fe20000410000 */
[----:B------:R-:W-:Y:S01]  /*7c60*/  F2FP.BF16.PACK_AB R152, R231, R228 ;  /* 0x000000e4e798723e */ /* 0x000fe200000010ff */
[----:B------:R-:W-:Y:S02]  /*7c70*/  FMUL.FTZ R97, R2, R97 ;  /* 0x0000006102617220 */ /* 0x000fe40000410000 */
[C---:B------:R-:W-:Y:S02]  /*7c80*/  FMUL.FTZ R98, R0.reuse, R98 ;  /* 0x0000006200627220 */ /* 0x040fe40000410000 */
[----:B------:R-:W-:Y:S02]  /*7c90*/  FMUL.FTZ R99, R0, R99 ;  /* 0x0000006300637220 */ /* 0x000fe40000410000 */
[C---:B--2---:R-:W-:Y:S05]  /*7ca0*/  HMMA.16816.F32.BF16 R4, R152.reuse, R168, R4 ;  /* 0x000000a89804723c */ /* 0x044fea0000041804 */
[C---:B------:R-:W-:Y:S02]  /*7cb0*/  FMUL.FTZ R100, R2.reuse, R100 ;  /* 0x0000006402647220 */ /* 0x040fe40000410000 */
[----:B------:R-:W-:Y:S01]  /*7cc0*/  FMUL.FTZ R101, R2, R101 ;  /* 0x0000006502657220 */ /* 0x000fe20000410000 */
        /* <DEDUP_REMOVED lines=8> */
[----:B------:R-:W2:Y:S03]  /*7d50*/  LDSM.16.MT88.4 R172, [R193+0x2000] ;  /* 0x00200000c1ac783b */ /* 0x000ea60000004200 */
[C---:B------:R-:W-:Y:S02]  /*7d60*/  FMUL.FTZ R106, R0.reuse, R106 ;  /* 0x0000006a006a7220 */ /* 0x040fe40000410000 */
[----:B------:R-:W-:Y:S02]  /*7d70*/  FMUL.FTZ R107, R0, R107 ;  /* 0x0000006b006b7220 */ /* 0x000fe40000410000 */
[C---:B----4-:R-:W-:Y:S01]  /*7d80*/  HMMA.16816.F32.BF16 R44, R152.reuse, R176, R44 ;  /* 0x000000b0982c723c */ /* 0x050fe2000004182c */
[----:B------:R3:W-:Y:S03]  /*7d90*/  MUFU.EX2 R177, R18 ;  /* 0x0000001200b17308 */ /* 0x0007e60000000800 */
[C---:B------:R-:W-:Y:S02]  /*7da0*/  FMUL.FTZ R108, R2.reuse, R108 ;  /* 0x0000006c026c7220 */ /* 0x040fe40000410000 */
[----:B------:R-:W-:Y:S02]  /*7db0*/  FMUL.FTZ R109, R2, R109 ;  /* 0x0000006d026d7220 */ /* 0x000fe40000410000 */
[C---:B------:R-:W-:Y:S03]  /*7dc0*/  HMMA.16816.F32.BF16 R48, R152.reuse, R178, R48 ;  /* 0x000000b29830723c */ /* 0x040fe60000041830 */
[----:B------:R-:W-:Y:S01]  /*7dd0*/  MUFU.EX2 R178, R29 ;  /* 0x0000001d00b27308 */ /* 0x000fe20000000800 */
[C---:B------:R-:W-:Y:S02]  /*7de0*/  FMUL.FTZ R110, R0.reuse, R110 ;  /* 0x0000006e006e7220 */ /* 0x040fe40000410000 */
[----:B------:R-:W-:Y:S02]  /*7df0*/  FMUL.FTZ R111, R0, R111 ;  /* 0x0000006f006f7220 */ /* 0x000fe40000410000 */
[C---:B-----5:R-:W-:Y:S04]  /*7e00*/  HMMA.16816.F32.BF16 R52, R152.reuse, R156, R52 ;  /* 0x0000009c9834723c */ /* 0x060fe80000041834 */
[C---:B------:R-:W-:Y:S01]  /*7e10*/  FMUL.FTZ R112, R2.reuse, R112 ;  /* 0x0000007002707220 */ /* 0x040fe20000410000 */
[----:B------:R4:W-:Y:S01]  /*7e20*/  MUFU.EX2 R179, R15 ;  /* 0x0000000f00b37308 */ /* 0x0009e20000000800 */
[----:B------:R-:W-:Y:S02]  /*7e30*/  FMUL.FTZ R113, R2, R113 ;  /* 0x0000007102717220 */ /* 0x000fe40000410000 */
[C---:B------:R-:W-:Y:S01]  /*7e40*/  HMMA.16816.F32.BF16 R56, R152.reuse, R158, R56 ;  /* 0x0000009e9838723c */ /* 0x040fe20000041838 */
[----:B------:R-:W5:Y:S03]  /*7e50*/  LDSM.16.MT88.4 R156, [R196+0x2000] ;  /* 0x00200000c49c783b */ /* 0x000f660000004200 */
[C---:B---3--:R-:W-:Y:S02]  /*7e60*/  FMUL.FTZ R18, R0.reuse, R166 ;  /* 0x000000a600127220 */ /* 0x048fe40000410000 */
[C---:B------:R-:W-:Y:S01]  /*7e70*/  FMUL.FTZ R114, R0.reuse, R114 ;  /* 0x0000007200727220 */ /* 0x040fe20000410000 */
[----:B------:R3:W-:Y:S01]  /*7e80*/  MUFU.EX2 R176, R19 ;  /* 0x0000001300b07308 */ /* 0x0007e20000000800 */
[C---:B-1----:R-:W-:Y:S04]  /*7e90*/  HMMA.16816.F32.BF16 R60, R152.reuse, R168, R60 ;  /* 0x000000a8983c723c */ /* 0x042fe8000004183c */
[----:B------:R-:W-:Y:S02]  /*7ea0*/  FMUL.FTZ R115, R0, R115 ;  /* 0x0000007300737220 */ /* 0x000fe40000410000 */
[C---:B------:R-:W-:Y:S02]  /*7eb0*/  FMUL.FTZ R116, R2.reuse, R116 ;  /* 0x0000007402747220 */ /* 0x040fe40000410000 */
[C---:B------:R-:W-:Y:S01]  /*7ec0*/  HMMA.16816.F32.BF16 R64, R152.reuse, R170, R64 ;  /* 0x000000aa9840723c */ /* 0x040fe20000041840 */
[----:B------:R-:W1:Y:S03]  /*7ed0*/  LDSM.16.MT88.4 R168, [R195+0x2000] ;  /* 0x00200000c3a8783b */ /* 0x000e660000004200 */
[----:B------:R-:W-:Y:S02]  /*7ee0*/  FMUL.FTZ R117, R2, R117 ;  /* 0x0000007502757220 */ /* 0x000fe40000410000 */
[C---:B----4-:R-:W-:Y:S02]  /*7ef0*/  FMUL.FTZ R15, R0.reuse, R163 ;  /* 0x000000a3000f7220 */ /* 0x050fe40000410000 */
[C---:B--2---:R-:W-:Y:S04]  /*7f00*/  HMMA.16816.F32.BF16 R68, R152.reuse, R172, R68 ;  /* 0x000000ac9844723c */ /* 0x044fe80000041844 */
[C---:B------:R-:W-:Y:S02]  /*7f10*/  FMUL.FTZ R118, R0.reuse, R118 ;  /* 0x0000007600767220 */ /* 0x040fe40000410000 */
[C---:B------:R-:W-:Y:S02]  /*7f20*/  FMUL.FTZ R119, R0.reuse, R119 ;  /* 0x0000007700777220 */ /* 0x040fe40000410000 */
[C---:B------:R-:W-:Y:S01]  /*7f30*/  HMMA.16816.F32.BF16 R72, R152.reuse, R174, R72 ;  /* 0x000000ae9848723c */ /* 0x040fe20000041848 */
[----:B------:R-:W2:Y:S03]  /*7f40*/  LDSM.16.MT88.4 R172, [R192+0x4000] ;  /* 0x00400000c0ac783b */ /* 0x000ea60000004200 */
[----:B---3--:R-:W-:Y:S02]  /*7f50*/  FMUL.FTZ R19, R0, R167 ;  /* 0x000000a700137220 */ /* 0x008fe40000410000 */
[C---:B------:R-:W-:Y:S02]  /*7f60*/  FMUL.FTZ R120, R2.reuse, R120 ;  /* 0x0000007802787220 */ /* 0x040fe40000410000 */
[----:B------:R-:W-:Y:S01]  /*7f70*/  FMUL.FTZ R121, R2, R121 ;  /* 0x0000007902797220 */ /* 0x000fe20000410000 */
[C---:B-----5:R-:W-:Y:S03]  /*7f80*/  HMMA.16816.F32.BF16 R76, R152.reuse, R156, R76 ;  /* 0x0000009c984c723c */ /* 0x060fe6000004184c */
        /* <DEDUP_REMOVED lines=9> */
[--C-:B------:R-:W-:Y:S02]  /*8020*/  FFMA.FTZ R12, R12, c[0x0][0x2d0], -R150.reuse ;  /* 0x0000b4000c0c7a23 */ /* 0x100fe40000010896 */
[C---:B------:R-:W-:Y:S01]  /*8030*/  HMMA.16816.F32.BF16 R88, R152.reuse, R170, R88 ;  /* 0x000000aa9858723c */ /* 0x040fe20000041858 */
[----:B------:R-:W1:Y:S01]  /*8040*/  LDSM.16.MT88.4 R168, [R196+0x4000] ;  /* 0x00400000c4a8783b */ /* 0x000e620000004200 */
[----:B------:R4:W-:Y:S02]  /*8050*/  MUFU.EX2 R227, R12 ;  /* 0x0000000c00e37308 */ /* 0x0009e40000000800 */
[--C-:B------:R-:W-:Y:S02]  /*8060*/  FFMA.FTZ R13, R13, c[0x0][0x2d0], -R150.reuse ;  /* 0x0000b4000d0d7a23 */ /* 0x100fe40000010896 */
[C---:B------:R-:W-:Y:S02]  /*8070*/  FMUL.FTZ R128, R2.reuse, R128 ;  /* 0x0000008002807220 */ /* 0x040fe40000410000 */
[C---:B--2---:R-:W-:Y:S04]  /*8080*/  HMMA.16816.F32.BF16 R92, R152.reuse, R172, R92 ;  /* 0x000000ac985c723c */ /* 0x044fe8000004185c */
[----:B------:R-:W-:Y:S01]  /*8090*/  FMUL.FTZ R129, R2, R129 ;  /* 0x0000008102817220 */ /* 0x000fe20000410000 */
[----:B------:R2:W5:Y:S01]  /*80a0*/  MUFU.EX2 R225, R13 ;  /* 0x0000000d00e17308 */ /* 0x0005620000000800 */
[C---:B------:R-:W-:Y:S02]  /*80b0*/  FMUL.FTZ R130, R0.reuse, R130 ;  /* 0x0000008200827220 */ /* 0x040fe40000410000 */
[C---:B------:R-:W-:Y:S01]  /*80c0*/  HMMA.16816.F32.BF16 R96, R152.reuse, R174, R96 ;  /* 0x000000ae9860723c */ /* 0x040fe20000041860 */
[----:B------:R-:W5:Y:S03]  /*80d0*/  LDSM.16.MT88.4 R172, [R195+0x4000] ;  /* 0x00400000c3ac783b */ /* 0x000f660000004200 */
[----:B------:R-:W-:Y:S02]  /*80e0*/  FMUL.FTZ R131, R0, R131 ;  /* 0x0000008300837220 */ /* 0x000fe40000410000 */
[C---:B------:R-:W-:Y:S02]  /*80f0*/  FMUL.FTZ R132, R2.reuse, R132 ;  /* 0x0000008402847220 */ /* 0x040fe40000410000 */
[C---:B------:R-:W-:Y:S01]  /*8100*/  FMUL.FTZ R133, R2.reuse, R133 ;  /* 0x0000008502857220 */ /* 0x040fe20000410000 */
[C---:B---3--:R-:W-:Y:S03]  /*8110*/  HMMA.16816.F32.BF16 R100, R152.reuse, R156, R100 ;  /* 0x0000009c9864723c */ /* 0x048fe60000041864 */
[----:B----4-:R-:W-:Y:S02]  /*8120*/  FMUL.FTZ R12, R2, R160 ;  /* 0x000000a0020c7220 */ /* 0x010fe40000410000 */
[C---:B------:R-:W-:Y:S02]  /*8130*/  FMUL.FTZ R134, R0.reuse, R134 ;  /* 0x0000008600867220 */ /* 0x040fe40000410000 */
[----:B------:R-:W-:Y:S01]  /*8140*/  FMUL.FTZ R135, R0, R135 ;  /* 0x0000008700877220 */ /* 0x000fe20000410000 */
[C---:B------:R-:W-:Y:S01]  /*8150*/  HMMA.16816.F32.BF16 R104, R152.reuse, R158, R104 ;  /* 0x0000009e9868723c */ /* 0x040fe20000041868 */
[----:B------:R-:W3:Y:S03]  /*8160*/  LDSM.16.MT88.4 R156, [R192+0x6000] ;  /* 0x00600000c09c783b */ /* 0x000ee60000004200 */
[C---:B--2---:R-:W-:Y:S02]  /*8170*/  FMUL.FTZ R13, R2.reuse, R161 ;  /* 0x000000a1020d7220 */ /* 0x044fe40000410000 */
[C---:B------:R-:W-:Y:S02]  /*8180*/  FMUL.FTZ R136, R2.reuse, R136 ;  /* 0x0000008802887220 */ /* 0x040fe40000410000 */
[C---:B-1----:R-:W-:Y:S01]  /*8190*/  HMMA.16816.F32.BF16 R108, R152.reuse, R168, R108 ;  /* 0x000000a8986c723c */ /* 0x042fe2000004186c */
[----:B------:R-:W-:Y:S03]  /*81a0*/  LDSM.16.MT88.4 R160, [R192+0x800] ;  /* 0x00080000c0a0783b */ /* 0x000fe60000004200 */
[----:B------:R-:W-:Y:S02]  /*81b0*/  FMUL.FTZ R137, R2, R137 ;  /* 0x0000008902897220 */ /* 0x000fe40000410000 */
[C---:B------:R-:W-:Y:S02]  /*81c0*/  FMUL.FTZ R138, R0.reuse, R138 ;  /* 0x0000008a008a7220 */ /* 0x040fe40000410000 */
[C---:B------:R-:W-:Y:S01]  /*81d0*/  HMMA.16816.F32.BF16 R112, R152.reuse, R170, R112 ;  /* 0x000000aa9870723c */ /* 0x040fe20000041870 */
[----:B------:R-:W1:Y:S03]  /*81e0*/  LDSM.16.MT88.4 R168, [R193+0x6000] ;  /* 0x00600000c1a8783b */ /* 0x000e660000004200 */
[----:B------:R-:W-:Y:S02]  /*81f0*/  FMUL.FTZ R139, R0, R139 ;  /* 0x0000008b008b7220 */ /* 0x000fe40000410000 */
[--C-:B------:R-:W-:Y:S02]  /*8200*/  FFMA.FTZ R16, R16, c[0x0][0x2d0], -R150.reuse ;  /* 0x0000b40010107a23 */ /* 0x100fe40000010896 */
[C---:B-----5:R-:W-:Y:S02]  /*8210*/  HMMA.16816.F32.BF16 R116, R152.reuse, R172, R116 ;  /* 0x000000ac9874723c */ /* 0x060fe40000041874 */
[----:B------:R2:W-:Y:S02]  /*8220*/  MUFU.EX2 R191, R16 ;  /* 0x0000001000bf7308 */ /* 0x0005e40000000800 */
[--C-:B------:R-:W-:Y:S02]  /*8230*/  FFMA.FTZ R17, R17, c[0x0][0x2d0], -R150.reuse ;  /* 0x0000b40011117a23 */ /* 0x100fe40000010896 */
[C---:B------:R-:W-:Y:S02]  /*8240*/  FMUL.FTZ R144, R2.reuse, R144 ;  /* 0x0000009002907220 */ /* 0x040fe40000410000 */
[C---:B------:R-:W-:Y:S01]  /*8250*/  HMMA.16816.F32.BF16 R120, R152.reuse, R174, R120 ;  /* 0x000000ae9878723c */ /* 0x040fe20000041878 */
[----:B------:R-:W4:Y:S03]  /*8260*/  LDSM.16.MT88.4 R172, [R196+0x6000] ;  /* 0x00600000c4ac783b */ /* 0x000f260000004200 */
[----:B------:R5:W4:Y:S01]  /*8270*/  MUFU.EX2 R190, R17 ;  /* 0x0000001100be7308 */ /* 0x000b220000000800 */
[----:B------:R-:W-:Y:S02]  /*8280*/  FMUL.FTZ R145, R2, R145 ;  /* 0x0000009102917220 */ /* 0x000fe40000410000 */
[C---:B------:R-:W-:Y:S01]  /*8290*/  FMUL.FTZ R146, R0.reuse, R146 ;  /* 0x0000009200927220 */ /* 0x040fe20000410000 */
[C---:B---3--:R-:W-:Y:S04]  /*82a0*/  HMMA.16816.F32.BF16 R124, R152.reuse, R156, R124 ;  /* 0x0000009c987c723c */ /* 0x048fe8000004187c */
[----:B------:R-:W-:Y:S02]  /*82b0*/  FMUL.FTZ R147, R0, R147 ;  /* 0x0000009300937220 */ /* 0x000fe40000410000 */
[--C-:B------:R-:W-:Y:S02]  /*82c0*/  FFMA.FTZ R20, R20, c[0x0][0x2d0], -R150.reuse ;  /* 0x0000b40014147a23 */ /* 0x100fe40000010896 */
[--C-:B------:R-:W-:Y:S01]  /*82d0*/  FFMA.FTZ R21, R21, c[0x0][0x2d0], -R150.reuse ;  /* 0x0000b40015157a23 */ /* 0x100fe20000010896 */
[C---:B------:R-:W-:Y:S01]  /*82e0*/  HMMA.16816.F32.BF16 R128, R152.reuse, R158, R128 ;  /* 0x0000009e9880723c */ /* 0x040fe20000041880 */
[----:B------:R-:W3:Y:S01]  /*82f0*/  LDSM.16.MT88.4 R156, [R195+0x6000] ;  /* 0x00600000c39c783b */ /* 0x000ee20000004200 */
[----:B------:R4:W-:Y:S01]  /*8300*/  MUFU.EX2 R189, R20 ;  /* 0x0000001400bd7308 */ /* 0x0009e20000000800 */
[C---:B--2---:R-:W-:Y:S02]  /*8310*/  FMUL.FTZ R16, R2.reuse, R164 ;  /* 0x000000a402107220 */ /* 0x044fe40000410000 */
[C---:B------:R-:W-:Y:S03]  /*8320*/  FMUL.FTZ R140, R2.reuse, R140 ;  /* 0x0000008c028c7220 */ /* 0x040fe60000410000 */
[C---:B-1----:R-:W-:Y:S04]  /*8330*/  HMMA.16816.F32.BF16 R132, R152.reuse, R168, R132 ;  /* 0x000000a89884723c */ /* 0x042fe80000041884 */
[C---:B-----5:R-:W-:Y:S01]  /*8340*/  FMUL.FTZ R17, R2.reuse, R165 ;  /* 0x000000a502117220 */ /* 0x060fe20000410000 */
[----:B------:R-:W-:Y:S01]  /*8350*/  MUFU.EX2 R188, R21 ;  /* 0x0000001500bc7308 */ /* 0x000fe20000000800 */
[----:B------:R-:W-:Y:S01]  /*8360*/  LDSM.16.MT88.4 R164, [R192+0x2800] ;  /* 0x00280000c0a4783b */ /* 0x000fe20000004200 */
[----:B------:R-:W-:Y:S01]  /*8370*/  FMUL.FTZ R141, R2, R141 ;  /* 0x0000008d028d7220 */ /* 0x000fe20000410000 */
[C---:B------:R-:W-:Y:S04]  /*8380*/  HMMA.16816.F32.BF16 R136, R152.reuse, R170, R136 ;  /* 0x000000aa9888723c */ /* 0x040fe80000041888 */
[C---:B------:R-:W-:Y:S01]  /*8390*/  FMUL.FTZ R142, R0.reuse, R142 ;  /* 0x0000008e008e7220 */ /* 0x040fe20000410000 */
[----:B------:R-:W1:Y:S01]  /*83a0*/  LDSM.16.MT88.4 R168, [R193+0x800] ;  /* 0x00080000c1a8783b */ /* 0x000e620000004200 */
[----:B------:R-:W-:Y:S02]  /*83b0*/  FMUL.FTZ R143, R0, R143 ;  /* 0x0000008f008f7220 */ /* 0x000fe40000410000 */
[C---:B----4-:R-:W-:Y:S01]  /*83c0*/  HMMA.16816.F32.BF16 R12, R152.reuse, R172, R12 ;  /* 0x000000ac980c723c */ /* 0x050fe2000004180c */
[----:B------:R-:W-:Y:S03]  /*83d0*/  MUFU.EX2 R173, R22 ;  /* 0x0000001600ad7308 */ /* 0x000fe60000000800 */
[----:B------:R-:W-:Y:S02]  /*83e0*/  FFMA.FTZ R20, R24, c[0x0][0x2d0], -R150 ;  /* 0x0000b40018147a23 */ /* 0x000fe40000010896 */
[----:B------:R-:W-:Y:S02]  /*83f0*/  FFMA.FTZ R2, R2, R233, R228 ;  /* 0x000000e902027223 */ /* 0x000fe400000100e4 */
[C---:B------:R-:W-:Y:S03]  /*8400*/  HMMA.16816.F32.BF16 R140, R152.reuse, R174, R140 ;  /* 0x000000ae988c723c */ /* 0x040fe6000004188c */
[----:B------:R-:W-:Y:S01]  /*8410*/  MUFU.EX2 R174, R33 ;  /* 0x0000002100ae7308 */ /* 0x000fe20000000800 */
[----:B------:R-:W-:Y:S02]  /*8420*/  FFMA.FTZ R0, R0, R232, R182 ;  /* 0x000000e800007223 */ /* 0x000fe400000100b6 */
[----:B------:R-:W-:Y:S02]  /*8430*/  FADD.FTZ R2, R231, R2 ;  /* 0x00000002e7027221 */ /* 0x000fe40000010000 */
[----:B------:R-:W-:Y:S01]  /*8440*/  FADD.FTZ R0, R185, R0 ;  /* 0x00000000b9007221 */ /* 0x000fe20000010000 */
[C---:B---3--:R-:W-:Y:S03]  /*8450*/  HMMA.16816.F32.BF16 R144, R152.reuse, R156, R144 ;  /* 0x0000009c9890723c */ /* 0x048fe60000041890 */
[----:B------:R-:W-:Y:S01]  /*8460*/  FADD.FTZ R2, R230, R2 ;  /* 0x00000002e6027221 */ /* 0x000fe20000010000 */
[----:B------:R2:W-:Y:S01]  /*8470*/  MUFU.EX2 R187, R20 ;  /* 0x0000001400bb7308 */ /* 0x0005e20000000800 */
[----:B------:R-:W-:Y:S02]  /*8480*/  FADD.FTZ R0, R184, R0 ;  /* 0x00000000b8007221 */ /* 0x000fe40000010000 */
[----:B------:R-:W-:Y:S01]  /*8490*/  FADD.FTZ R2, R229, R2 ;  /* 0x00000002e5027221 */ /* 0x000fe20000010000 */
[----:B------:R-:W-:Y:S01]  /*84a0*/  HMMA.16816.F32.BF16 R16, R152, R158, R16 ;  /* 0x0000009e9810723c */ /* 0x000fe20000041810 */
[----:B------:R-:W3:Y:S03]  /*84b0*/  LDSM.16.MT88.4 R156, [R196+0x800] ;  /* 0x00080000c49c783b */ /* 0x000ee60000004200 */
[----:B------:R-:W-:Y:S02]  /*84c0*/  FADD.FTZ R0, R183, R0 ;  /* 0x00000000b7007221 */ /* 0x000fe40000010000 */
[----:B------:R-:W4:Y:S01]  /*84d0*/  MUFU.EX2 R172, R23 ;  /* 0x0000001700ac7308 */ /* 0x000f220000000800 */
[----:B------:R-:W-:Y:S01]  /*84e0*/  F2FP.BF16.PACK_AB R152, R225, R227 ;  /* 0x000000e3e198723e */ /* 0x000fe200000010ff */
[----:B------:R-:W-:Y:S01]  /*84f0*/  FADD.FTZ R2, R227, R2 ;  /* 0x00000002e3027221 */ /* 0x000fe20000010000 */
[----:B------:R-:W-:Y:S03]  /*8500*/  F2FP.BF16.PACK_AB R153, R179, R181 ;  /* 0x000000b5b399723e */ /* 0x000fe600000010ff */
[----:B------:R-:W-:Y:S01]  /*8510*/  F2FP.BF16.PACK_AB R154, R190, R191 ;  /* 0x000000bfbe9a723e */ /* 0x000fe200000010ff */
[----:B------:R-:W-:Y:S01]  /*8520*/  FADD.FTZ R0, R181, R0 ;  /* 0x00000000b5007221 */ /* 0x000fe20000010000 */
[----:B------:R-:W-:Y:S01]  /*8530*/  F2FP.BF16.PACK_AB R155, R176, R177 ;  /* 0x000000b1b09b723e */ /* 0x000fe200000010ff */
[----:B------:R-:W-:Y:S02]  /*8540*/  FADD.FTZ R2, R225, R2 ;  /* 0x00000002e1027221 */ /* 0x000fe40000010000 */
[----:B------:R-:W-:Y:S02]  /*8550*/  FADD.FTZ R0, R179, R0 ;  /* 0x00000000b3007221 */ /* 0x000fe40000010000 */
[----:B------:R-:W-:Y:S02]  /*8560*/  FADD.FTZ R2, R191, R2 ;  /* 0x00000002bf027221 */ /* 0x000fe40000010000 */
[C---:B------:R-:W-:Y:S03]  /*8570*/  HMMA.16816.F32.BF16 R4, R152.reuse, R160, R4 ;  /* 0x000000a09804723c */ /* 0x040fe60000041804 */
[----:B--2---:R-:W-:Y:S02]  /*8580*/  FFMA.FTZ R20, R25, c[0x0][0x2d0], -R150 ;  /* 0x0000b40019147a23 */ /* 0x004fe40000010896 */
[----:B------:R-:W-:Y:S02]  /*8590*/  FADD.FTZ R0, R177, R0 ;  /* 0x00000000b1007221 */ /* 0x000fe40000010000 */
[----:B------:R-:W2:Y:S01]  /*85a0*/  MUFU.EX2 R186, R20 ;  /* 0x0000001400ba7308 */ /* 0x000ea20000000800 */
[C---:B------:R-:W-:Y:S01]  /*85b0*/  HMMA.16816.F32.BF16 R8, R152.reuse, R162, R8 ;  /* 0x000000a29808723c */ /* 0x040fe20000041808 */
[----:B------:R-:W5:Y:S03]  /*85c0*/  LDSM.16.MT88.4 R160, [R195+0x800] ;  /* 0x00080000c3a0783b */ /* 0x000f660000004200 */
[----:B----4-:R-:W-:Y:S01]  /*85d0*/  F2FP.BF16.PACK_AB R21, R172, R173 ;  /* 0x000000adac15723e */ /* 0x010fe200000010ff */
[----:B------:R-:W-:Y:S02]  /*85e0*/  FADD.FTZ R2, R190, R2 ;  /* 0x00000002be027221 */ /* 0x000fe40000010000 */
[----:B------:R-:W-:Y:S01]  /*85f0*/  FADD.FTZ R0, R176, R0 ;  /* 0x00000000b0007221 */ /* 0x000fe20000010000 */
[C---:B-1----:R-:W-:Y:S01]  /*8600*/  HMMA.16816.F32.BF16 R36, R152.reuse, R168, R36 ;  /* 0x000000a89824723c */ /* 0x042fe20000041824 */
[----:B------:R-:W-:Y:S03]  /*8610*/  MUFU.EX2 R169, R30 ;  /* 0x0000001e00a97308 */ /* 0x000fe60000000800 */
[----:B------:R-:W-:Y:S02]  /*8620*/  FADD.FTZ R2, R189, R2 ;  /* 0x00000002bd027221 */ /* 0x000fe40000010000 */
[----:B------:R-:W-:Y:S02]  /*8630*/  FADD.FTZ R0, R173, R0 ;  /* 0x00000000ad007221 */ /* 0x000fe40000010000 */
[C---:B------:R-:W-:Y:S03]  /*8640*/  HMMA.16816.F32.BF16 R40, R152.reuse, R170, R40 ;  /* 0x000000aa9828723c */ /* 0x040fe60000041828 */
[----:B------:R-:W-:Y:S01]  /*8650*/  MUFU.EX2 R168, R31 ;  /* 0x0000001f00a87308 */ /* 0x000fe20000000800 */
[----:B------:R-:W-:Y:S02]  /*8660*/  FADD.FTZ R2, R188, R2 ;  /* 0x00000002bc027221 */ /* 0x000fe40000010000 */
[----:B------:R-:W-:Y:S01]  /*8670*/  FADD.FTZ R0, R172, R0 ;  /* 0x00000000ac007221 */ /* 0x000fe20000010000 */
[----:B--2---:R-:W-:Y:S01]  /*8680*/  F2FP.BF16.PACK_AB R22, R186, R187 ;  /* 0x000000bbba16723e */ /* 0x004fe200000010ff */
[C---:B---3--:R-:W-:Y:S04]  /*8690*/  HMMA.16816.F32.BF16 R44, R152.reuse, R156, R44 ;  /* 0x0000009c982c723c */ /* 0x048fe8000004182c */
[--C-:B------:R-:W-:Y:S02]  /*86a0*/  FFMA.FTZ R20, R26, c[0x0][0x2d0], -R149.reuse ;  /* 0x0000b4001a147a23 */ /* 0x100fe40000010895 */
[----:B------:R-:W-:Y:S02]  /*86b0*/  FADD.FTZ R2, R187, R2 ;  /* 0x00000002bb027221 */ /* 0x000fe40000010000 */
[C---:B------:R-:W-:Y:S01]  /*86c0*/  HMMA.16816.F32.BF16 R48, R152.reuse, R158, R48 ;  /* 0x0000009e9830723c */ /* 0x040fe20000041830 */
[----:B------:R-:W1:Y:S01]  /*86d0*/  LDSM.16.MT88.4 R156, [R193+0x2800] ;  /* 0x00280000c19c783b */ /* 0x000e620000004200 */
[----:B------:R2:W3:Y:S06]  /*86e0*/  MUFU.EX2 R171, R20 ;  /* 0x0000001400ab7308 */ /* 0x0004ec0000000800 */
[C---:B-----5:R-:W-:Y:S08]  /*86f0*/  HMMA.16816.F32.BF16 R52, R152.reuse, R160, R52 ;  /* 0x000000a09834723c */ /* 0x060ff00000041834 */
[C---:B------:R-:W-:Y:S01]  /*8700*/  HMMA.16816.F32.BF16 R56, R152.reuse, R162, R56 ;  /* 0x000000a29838723c */ /* 0x040fe20000041838 */
[----:B------:R-:W4:Y:S07]  /*8710*/  LDSM.16.MT88.4 R160, [R196+0x2800] ;  /* 0x00280000c4a0783b */ /* 0x000f2e0000004200 */
[C---:B------:R-:W-:Y:S04]  /*8720*/  HMMA.16816.F32.BF16 R60, R152.reuse, R164, R60 ;  /* 0x000000a4983c723c */ /* 0x040fe8000004183c */
[--C-:B--2---:R-:W-:Y:S02]  /*8730*/  FFMA.FTZ R20, R27, c[0x0][0x2d0], -R149.reuse ;  /* 0x0000b4001b147a23 */ /* 0x104fe40000010895 */
[----:B------:R-:W-:Y:S01]  /*8740*/  LDSM.16.MT88.4 R24, [R196+0x1000] ;  /* 0x00100000c418783b */ /* 0x000fe20000004200 */
[----:B---3--:R-:W-:Y:S01]  /*8750*/  FADD.FTZ R0, R171, R0 ;  /* 0x00000000ab007221 */ /* 0x008fe20000010000 */
[C---:B------:R-:W-:Y:S01]  /*8760*/  HMMA.16816.F32.BF16 R64, R152.reuse, R166, R64 ;  /* 0x000000a69840723c */ /* 0x040fe20000041840 */
[----:B------:R2:W3:Y:S04]  /*8770*/  MUFU.EX2 R170, R20 ;  /* 0x0000001400aa7308 */ /* 0x0004e80000000800 */
[----:B------:R-:W5:Y:S03]  /*8780*/  LDSM.16.MT88.4 R164, [R195+0x2800] ;  /* 0x00280000c3a4783b */ /* 0x000f660000004200 */
[C---:B-1----:R-:W-:Y:S08]  /*8790*/  HMMA.16816.F32.BF16 R68, R152.reuse, R156, R68 ;  /* 0x0000009c9844723c */ /* 0x042ff00000041844 */
[C---:B------:R-:W-:Y:S01]  /*87a0*/  HMMA.16816.F32.BF16 R72, R152.reuse, R158, R72 ;  /* 0x0000009e9848723c */ /* 0x040fe20000041848 */
[----:B------:R-:W1:Y:S07]  /*87b0*/  LDSM.16.MT88.4 R156, [R192+0x4800] ;  /* 0x00480000c09c783b */ /* 0x000e6e0000004200 */
[C---:B----4-:R-:W-:Y:S04]  /*87c0*/  HMMA.16816.F32.BF16 R76, R152.reuse, R160, R76 ;  /* 0x000000a0984c723c */ /* 0x050fe8000004184c */
[----:B--2---:R-:W-:Y:S02]  /*87d0*/  F2FP.BF16.PACK_AB R20, R188, R189 ;  /* 0x000000bdbc14723e */ /* 0x004fe400000010ff */
[----:B---3--:R-:W-:Y:S02]  /*87e0*/  F2FP.BF16.PACK_AB R23, R170, R171 ;  /* 0x000000abaa17723e */ /* 0x008fe400000010ff */
        /* <DEDUP_REMOVED lines=26> */
[C---:B--2---:R-:W-:Y:S08]  /*8990*/  HMMA.16816.F32.BF16 R144, R152.reuse, R160, R144 ;  /* 0x000000a09890723c */ /* 0x044ff00000041890 */
[----:B------:R-:W-:Y:S01]  /*89a0*/  HMMA.16816.F32.BF16 R16, R152, R162, R16 ;  /* 0x000000a29810723c */ /* 0x000fe20000041810 */
[----:B------:R-:W2:Y:S07]  /*89b0*/  LDSM.16.MT88.4 R152, [R195+0x1000] ;  /* 0x00100000c398783b */ /* 0x000eae0000004200 */
[C---:B-1----:R-:W-:Y:S08]  /*89c0*/  HMMA.16816.F32.BF16 R4, R20.reuse, R156, R4 ;  /* 0x0000009c1404723c */ /* 0x042ff00000041804 */
[C---:B------:R-:W-:Y:S01]  /*89d0*/  HMMA.16816.F32.BF16 R8, R20.reuse, R158, R8 ;  /* 0x0000009e1408723c */ /* 0x040fe20000041808 */
[----:B------:R-:W1:Y:S07]  /*89e0*/  LDSM.16.MT88.4 R156, [R192+0x3000] ;  /* 0x00300000c09c783b */ /* 0x000e6e0000004200 */
[C---:B------:R-:W-:Y:S07]  /*89f0*/  HMMA.16816.F32.BF16 R36, R20.reuse, R164, R36 ;  /* 0x000000a41424723c */ /* 0x040fee0000041824 */
[----:B------:R-:W-:Y:S01]  /*8a00*/  F2FP.BF16.PACK_AB R165, R168, R169 ;  /* 0x000000a9a8a5723e */ /* 0x000fe200000010ff */
[C---:B------:R-:W-:Y:S08]  /*8a10*/  HMMA.16816.F32.BF16 R40, R20.reuse, R166, R40 ;  /* 0x000000a61428723c */ /* 0x040ff00000041828 */
[C---:B------:R-:W-:Y:S08]  /*8a20*/  HMMA.16816.F32.BF16 R44, R20.reuse, R24, R44 ;  /* 0x00000018142c723c */ /* 0x040ff0000004182c */
        /* <DEDUP_REMOVED lines=26> */
[C---:B---3--:R-:W-:Y:S07]  /*8bd0*/  HMMA.16816.F32.BF16 R116, R20.reuse, R24, R116 ;  /* 0x000000181474723c */ /* 0x048fee0000041874 */
[--C-:B------:R-:W-:Y:S01]  /*8be0*/  FFMA.FTZ R24, R28, c[0x0][0x2d0], -R150.reuse ;  /* 0x0000b4001c187a23 */ /* 0x100fe20000010896 */
[C---:B------:R-:W-:Y:S03]  /*8bf0*/  HMMA.16816.F32.BF16 R120, R20.reuse, R26, R120 ;  /* 0x0000001a1478723c */ /* 0x040fe60000041878 */
[----:B------:R1:W3:Y:S01]  /*8c00*/  MUFU.EX2 R180, R24 ;  /* 0x0000001800b47308 */ /* 0x0002e20000000800 */
[----:B------:R-:W-:Y:S04]  /*8c10*/  FFMA.FTZ R28, R32, c[0x0][0x2d0], -R150 ;  /* 0x0000b400201c7a23 */ /* 0x000fe80000010896 */
[C---:B--2---:R-:W-:Y:S05]  /*8c20*/  HMMA.16816.F32.BF16 R124, R20.reuse, R152, R124 ;  /* 0x00000098147c723c */ /* 0x044fea000004187c */
[----:B------:R2:W4:Y:S03]  /*8c30*/  MUFU.EX2 R175, R28 ;  /* 0x0000001c00af7308 */ /* 0x0005260000000800 */
[C---:B------:R-:W-:Y:S01]  /*8c40*/  HMMA.16816.F32.BF16 R128, R20.reuse, R154, R128 ;  /* 0x0000009a1480723c */ /* 0x040fe20000041880 */
[----:B-1----:R-:W1:Y:S03]  /*8c50*/  LDSM.16.MT88.4 R24, [R193+0x7000] ;  /* 0x00700000c118783b */ /* 0x002e660000004200 */
[----:B---3--:R-:W-:Y:S04]  /*8c60*/  F2FP.BF16.PACK_AB R164, R178, R180 ;  /* 0x000000b4b2a4723e */ /* 0x008fe800000010ff */
[----:B--2---:R-:W2:Y:S01]  /*8c70*/  LDSM.16.MT88.4 R28, [R195+0x7000] ;  /* 0x00700000c31c783b */ /* 0x004ea20000004200 */
[----:B----4-:R-:W-:Y:S01]  /*8c80*/  F2FP.BF16.PACK_AB R166, R174, R175 ;  /* 0x000000afaea6723e */ /* 0x010fe200000010ff */
[C---:B-1----:R-:W-:Y:S07]  /*8c90*/  HMMA.16816.F32.BF16 R132, R20.reuse, R24, R132 ;  /* 0x000000181484723c */ /* 0x042fee0000041884 */
[--C-:B------:R-:W-:Y:S01]  /*8ca0*/  FFMA.FTZ R24, R34, c[0x0][0x2d0], -R149.reuse ;  /* 0x0000b40022187a23 */ /* 0x100fe20000010895 */
[C---:B------:R-:W-:Y:S03]  /*8cb0*/  HMMA.16816.F32.BF16 R136, R20.reuse, R26, R136 ;  /* 0x0000001a1488723c */ /* 0x040fe60000041888 */
[----:B------:R1:W-:Y:S01]  /*8cc0*/  MUFU.EX2 R150, R24 ;  /* 0x0000001800967308 */ /* 0x0003e20000000800 */
[----:B------:R-:W-:Y:S02]  /*8cd0*/  FFMA.FTZ R149, R35, c[0x0][0x2d0], -R149 ;  /* 0x0000b40023957a23 */ /* 0x000fe40000010895 */
[----:B------:R-:W-:Y:S02]  /*8ce0*/  LDSM.16.MT88.4 R32, [R193+0x1800] ;  /* 0x00180000c120783b */ /* 0x000fe40000004200 */
[C---:B------:R-:W-:Y:S05]  /*8cf0*/  HMMA.16816.F32.BF16 R12, R20.reuse, R156, R12 ;  /* 0x0000009c140c723c */ /* 0x040fea000004180c */
[----:B------:R-:W3:Y:S03]  /*8d00*/  MUFU.EX2 R149, R149 ;  /* 0x0000009500957308 */ /* 0x000ee60000000800 */
[C---:B------:R-:W-:Y:S08]  /*8d10*/  HMMA.16816.F32.BF16 R140, R20.reuse, R158, R140 ;  /* 0x0000009e148c723c */ /* 0x040ff0000004188c */
[C---:B--2---:R-:W-:Y:S01]  /*8d20*/  HMMA.16816.F32.BF16 R144, R20.reuse, R28, R144 ;  /* 0x0000001c1490723c */ /* 0x044fe20000041890 */
[----:B-1----:R-:W1:Y:S07]  /*8d30*/  LDSM.16.MT88.4 R24, [R192+0x1800] ;  /* 0x00180000c018783b */ /* 0x002e6e0000004200 */
[----:B------:R-:W-:Y:S01]  /*8d40*/  HMMA.16816.F32.BF16 R16, R20, R30, R16 ;  /* 0x0000001e1410723c */ /* 0x000fe20000041810 */
[----:B------:R-:W2:Y:S03]  /*8d50*/  LDSM.16.MT88.4 R20, [R196+0x1800] ;  /* 0x00180000c414783b */ /* 0x000ea60000004200 */
[----:B---3--:R-:W-:Y:S07]  /*8d60*/  F2FP.BF16.PACK_AB R167, R149, R150 ;  /* 0x0000009695a7723e */ /* 0x008fee00000010ff */
[C---:B-1----:R-:W-:Y:S01]  /*8d70*/  HMMA.16816.F32.BF16 R152, R164.reuse, R24, R4 ;  /* 0x00000018a498723c */ /* 0x042fe20000041804 */
[----:B------:R-:W1:Y:S07]  /*8d80*/  LDSM.16.MT88.4 R4, [R195+0x1800] ;  /* 0x00180000c304783b */ /* 0x000e6e0000004200 */
[C---:B------:R-:W-:Y:S01]  /*8d90*/  HMMA.16816.F32.BF16 R156, R164.reuse, R26, R8 ;  /* 0x0000001aa49c723c */ /* 0x040fe20000041808 */
[----:B------:R-:W3:Y:S07]  /*8da0*/  LDSM.16.MT88.4 R8, [R192+0x3800] ;  /* 0x00380000c008783b */ /* 0x000eee0000004200 */
[C---:B------:R-:W-:Y:S01]  /*8db0*/  HMMA.16816.F32.BF16 R36, R164.reuse, R32, R36 ;  /* 0x00000020a424723c */ /* 0x040fe20000041824 */
[----:B------:R-:W4:Y:S07]  /*8dc0*/  LDSM.16.MT88.4 R24, [R193+0x3800] ;  /* 0x00380000c118783b */ /* 0x000f2e0000004200 */
[C---:B------:R-:W-:Y:S08]  /*8dd0*/  HMMA.16816.F32.BF16 R40, R164.reuse, R34, R40 ;  /* 0x00000022a428723c */ /* 0x040ff00000041828 */
        /* <DEDUP_REMOVED lines=34> */
[C---:B--2---:R-:W-:Y:S08]  /*9000*/  HMMA.16816.F32.BF16 R160, R164.reuse, R20, R12 ;  /* 0x00000014a4a0723c */ /* 0x044ff0000004180c */
[C---:B------:R-:W-:Y:S08]  /*9010*/  HMMA.16816.F32.BF16 R140, R164.reuse, R22, R140 ;  /* 0x00000016a48c723c */ /* 0x040ff0000004188c */
[C---:B-1----:R-:W-:Y:S07]  /*9020*/  HMMA.16816.F32.BF16 R144, R164.reuse, R4, R144 ;  /* 0x00000004a490723c */ /* 0x042fee0000041890 */
[----:B------:R-:W-:Y:S01]  /*9030*/  FADD.FTZ R4, R186, R2 ;  /* 0x00000002ba047221 */ /* 0x000fe20000010000 */
[----:B------:R-:W-:Y:S04]  /*9040*/  HMMA.16816.F32.BF16 R164, R164, R6, R16 ;  /* 0x00000006a4a4723c */ /* 0x000fe80000041810 */
[----:B------:R-:W-:Y:S02]  /*9050*/  FADD.FTZ R2, R170, R0 ;  /* 0x00000000aa027221 */ /* 0x000fe40000010000 */
[----:B------:R-:W-:Y:S01]  /*9060*/  FADD.FTZ R0, R180, R4 ;  /* 0x00000004b4007221 */ /* 0x000fe20000010000 */
[-C--:B------:R-:W-:Y:S01]  /*9070*/  MOV R16, R3.reuse ;  /* 0x0000000300107202 */ /* 0x080fe20000000f00 */
[----:B------:R-:W-:Y:S04]  /*9080*/  FADD.FTZ R2, R169, R2 ;  /* 0x00000002a9027221 */ /* 0x000fe80000010000 */
[----:B------:R-:W-:Y:S02]  /*9090*/  FADD.FTZ R0, R178, R0 ;  /* 0x00000000b2007221 */ /* 0x000fe40000010000 */
        /* <DEDUP_REMOVED lines=8> */
.L_x_3839:
        /* <DEDUP_REMOVED lines=8> */
.L_x_3910:
        /* <DEDUP_REMOVED lines=87> */
[----:B------:R-:W-:Y:S01]  /*9710*/  FMUL.FTZ R121, R0, R155 ;  /* 0x0000009b00797220 */ /* 0x000fe20000410000 */
[----:B--2---:R-:W-:Y:S01]  /*9720*/  @P0 MOV R3, 0x3f317218 ;  /* 0x3f31721800030802 */ /* 0x004fe20000000f00 */
[----:B---3--:R-:W-:Y:S02]  /*9730*/  @P0 FMUL.FTZ R2, R2, 0.69314718246459960938 ;  /* 0x3f31721802020820 */ /* 0x008fe40000410000 */
[C---:B------:R-:W-:Y:S02]  /*9740*/  FMUL.FTZ R124, R0.reuse, R158 ;  /* 0x0000009e007c7220 */ /* 0x040fe40000410000 */
        /* <DEDUP_REMOVED lines=58> */
.L_x_3824:
[----:B------:R-:W2:Y:S01]  /*9af0*/  S2R R2, SR_TID.X ;  /* 0x0000000000027919 */ /* 0x000ea20000002100 */
[----:B------:R-:W-:Y:S01]  /*9b00*/  BSSY B0, `(.L_x_3842) ;  /* 0x0000010000007945 */ /* 0x000fe20003800000 */
[----:B--2---:R-:W-:-:S13]  /*9b10*/  LOP3.LUT P0, RZ, R2, 0xff, RZ, 0xc0, !PT ;  /* 0x000000ff02ff7812 */ /* 0x004fda000780c0ff */
[----:B------:R-:W-:Y:S05]  /*9b20*/  @P0 BRA `(.L_x_3843) ;  /* 0x000000d000000947 */ /* 0x000fea0003800000 */
[----:B------:R-:W2:Y:S01]  /*9b30*/  S2R R4, SR_LANEID ;  /* 0x0000000000047919 */ /* 0x000ea20000000000 */
        /* <DEDUP_REMOVED lines=11> */
[----:B--2---:R-:W-:-:S06]  /*9bf0*/  IADD3 R240, R3, c[0x0][0xc], R2 ;  /* 0x0000030003f07a10 */ /* 0x004fcc0007ffe002 */
.L_x_3843:
[----:B------:R-:W-:Y:S05]  /*9c00*/  BSYNC B0 ;  /* 0x0000000000007941 */ /* 0x000fea0003800000 */
.L_x_3842:
[----:B------:R-:W-:Y:S01]  /*9c10*/  PRMT R0, R0, 0x9910, RZ ;  /* 0x0000991000007816 */ /* 0x000fe200000000ff */
[----:B------:R-:W-:Y:S01]  /*9c20*/  BSSY B1, `(.L_x_3844) ;  /* 0x000041f000017945 */ /* 0x000fe20003800000 */
[----:B------:R-:W-:Y:S02]  /*9c30*/  IMAD.MOV.U32 R122, RZ, RZ, R240 ;  /* 0x000000ffff7a7224 */ /* 0x000fe400078e00f0 */
        /* <DEDUP_REMOVED lines=8> */
[----:B-1----:R-:W4:Y:S04]  /*9cc0*/  LDL R5, [R1+0x20] ;  /* 0x0000200001057983 */ /* 0x002f280000100800 */
        /* <DEDUP_REMOVED lines=8> */
[----:B------:R-:W-:Y:S02]  /*9d50*/  ISETP.NE.AND.EX P2, PT, RZ, c[0x0][0x50c], PT, P2 ;  /* 0x00014300ff007a0c */ /* 0x000fe40003f45320 */
        /* <DEDUP_REMOVED lines=112> */
[----:B------:R-:W2:Y:S01]  /*a460*/  LDL.LU R8, [R1+0x4] ;  /* 0x0000040001087983 */ /* 0x000ea20000300800 */
[----:B------:R-:W-:Y:S01]  /*a470*/  IMAD.MOV.U32 R12, RZ, RZ, c[0x0][0x388] ;  /* 0x0000e200ff0c7624 */ /* 0x000fe200078e00ff */
[----:B----4-:R-:W-:Y:S02]  /*a480*/  F2FP.BF16.PACK_AB R2, R111, R110 ;  /* 0x0000006e6f02723e */ /* 0x010fe400000010ff */
[----:B------:R3:W-:Y:S04]  /*a490*/  STS [R7+0xc000], R3 ;  /* 0x00c0000307007388 */ /* 0x0007e80000000800 */
[----:B------:R4:W-:Y:S01]  /*a4a0*/  STS [R7+0xc400], R2 ;  /* 0x00c4000207007388 */ /* 0x0009e20000000800 */
[----:B-1----:R-:W-:-:S05]  /*a4b0*/  F2FP.BF16.PACK_AB R0, R113, R112 ;  /* 0x000000707100723e */ /* 0x002fca00000010ff */
[----:B------:R1:W-:Y:S01]  /*a4c0*/  STS [R6+0xc000], R0 ;  /* 0x00c0000006007388 */ /* 0x0003e20000000800 */
[----:B---3--:R-:W-:Y:S02]  /*a4d0*/  F2FP.BF16.PACK_AB R3, R95, R94 ;  /* 0x0000005e5f03723e */ /* 0x008fe400000010ff */
[----:B----4-:R-:W-:-:S03]  /*a4e0*/  F2FP.BF16.PACK_AB R2, R105, R104 ;  /* 0x000000686902723e */ /* 0x010fc600000010ff */
[----:B------:R3:W-:Y:S04]  /*a4f0*/  STS [R6+0xc400], R3 ;  /* 0x00c4000306007388 */ /* 0x0007e80000000800 */
[----:B------:R4:W-:Y:S01]  /*a500*/  STS [R5+0xc000], R2 ;  /* 0x00c0000205007388 */ /* 0x0009e20000000800 */
[----:B-1----:R-:W-:-:S05]  /*a510*/  F2FP.BF16.PACK_AB R0, R67, R66 ;  /* 0x000000424300723e */ /* 0x002fca00000010ff */
[----:B------:R1:W-:Y:S01]  /*a520*/  STS [R5+0xc400], R0 ;  /* 0x00c4000005007388 */ /* 0x0003e20000000800 */
[----:B---3--:R-:W-:Y:S01]  /*a530*/  F2FP.BF16.PACK_AB R3, R57, R56 ;  /* 0x000000383903723e */ /* 0x008fe200000010ff */
[----:B------:R-:W-:Y:S02]  /*a540*/  IMAD.MOV.U32 R6, RZ, RZ, 0x4 ;  /* 0x00000004ff067424 */ /* 0x000fe400078e00ff */
[----:B----4-:R-:W-:Y:S02]  /*a550*/  IMAD.MOV.U32 R2, RZ, RZ, RZ ;  /* 0x000000ffff027224 */ /* 0x010fe400078e00ff */
[----:B------:R-:W-:Y:S01]  /*a560*/  STS [R9+0xc000], R3 ;  /* 0x00c0000309007388 */ /* 0x000fe20000000800 */
[C---:B------:R-:W-:Y:S01]  /*a570*/  IMAD.WIDE R6, R244.reuse, R6, c[0x0][0x500] ;  /* 0x00014000f4067625 */ /* 0x040fe200078e0206 */
[----:B-1----:R-:W-:Y:S02]  /*a580*/  F2FP.BF16.PACK_AB R0, R59, R58 ;  /* 0x0000003a3b00723e */ /* 0x002fe400000010ff */
[----:B------:R-:W-:-:S03]  /*a590*/  @P2 LEA.HI.X R5, R244, c[0x0][0x50c], R246, 0x2, P0 ;  /* 0x00014300f4052a11 */ /* 0x000fc600000f14f6 */
[----:B------:R1:W-:Y:S04]  /*a5a0*/  STS [R9+0xc400], R0 ;  /* 0x00c4000009007388 */ /* 0x0003e80000000800 */
[----:B------:R-:W-:Y:S06]  /*a5b0*/  BAR.SYNC.DEFER_BLOCKING 0x1, 0x100 ;  /* 0x0044000000007b1d */ /* 0x000fec0000010000 */
[----:B------:R3:W5:Y:S04]  /*a5c0*/  @P2 LDG.E R12, [R4.64] ;  /* 0x00000006040c2981 */ /* 0x000768000c1e1900 */
[----:B------:R3:W5:Y:S01]  /*a5d0*/  @P1 LDG.E R2, [R6.64] ;  /* 0x0000000606021981 */ /* 0x000762000c1e1900 */
[----:B--2---:R-:W-:-:S04]  /*a5e0*/  ISETP.NE.AND P0, PT, R8, RZ, PT ;  /* 0x000000ff0800720c */ /* 0x004fc80003f05270 */
[----:B-1----:R-:W-:Y:S01]  /*a5f0*/  SEL R0, R8, c[0x0][0x3d4], P0 ;  /* 0x0000f50008007a07 */ /* 0x002fe20000000000 */
[----:B------:R-:W-:Y:S05]  /*a600*/  @P2 BRA `(.L_x_3846) ;  /* 0x0000004000002947 */ /* 0x000fea0003800000 */
[----:B---3--:R-:W-:Y:S05]  /*a610*/  @!P1 BRA `(.L_x_3846) ;  /* 0x0000003000009947 */ /* 0x008fea0003800000 */
[----:B-----5:R1:W2:Y:S04]  /*a620*/  LDG.E R12, [R6.64] ;  /* 0x00000006060c7981 */ /* 0x0202a8000c1e1900 */
[----:B-1----:R-:W2:Y:S02]  /*a630*/  LDG.E R6, [R6.64+0x4] ;  /* 0x0000040606067981 */ /* 0x002ea4000c1e1900 */
[----:B--2---:R-:W-:Y:S02]  /*a640*/  IADD3 R12, -R12, R6, RZ ;  /* 0x000000060c0c7210 */ /* 0x004fe40007ffe1ff */
.L_x_3846:
[----:B---3--:R-:W-:Y:S01]  /*a650*/  IMAD.MOV.U32 R10, RZ, RZ, 0x368 ;  /* 0x00000368ff0a7424 */ /* 0x008fe200078e00ff */
[----:B------:R-:W-:Y:S01]  /*a660*/  ISETP.GT.AND P2, PT, R0, 0x1, PT ;  /* 0x000000010000780c */ /* 0x000fe20003f44270 */
[----:B------:R-:W2:Y:S03]  /*a670*/  LDL R123, [R1+0x38] ;  /* 0x00003800017b7983 */ /* 0x000ea60000100800 */
[----:B------:R-:W-:Y:S01]  /*a680*/  SEL R10, R10, 0x328, P2 ;  /* 0x000003280a0a7807 */ /* 0x000fe20001000000 */
[----:B------:R-:W3:Y:S03]  /*a690*/  LDL R126, [R1+0x28] ;  /* 0x00002800017e7983 */ /* 0x000ee60000100800 */
[----:B------:R-:W1:Y:S02]  /*a6a0*/  LDC.64 R14, c[0x0][R10+0x168] ;  /* 0x00005a000a0e7b82 */ /* 0x000e640000000a00 */
[----:B-1----:R-:W-:-:S02]  /*a6b0*/  IMAD R8, R15, R245, RZ ;  /* 0x000000f50f087224 */ /* 0x002fc400078e02ff */
[----:B------:R-:W4:Y:S04]  /*a6c0*/  LDL R15, [R1+0x34] ;  /* 0x00003400010f7983 */ /* 0x000f280000100800 */
[----:B------:R-:W1:Y:S08]  /*a6d0*/  LDC.64 R6, c[0x0][R10+0x170] ;  /* 0x00005c000a067b82 */ /* 0x000e700000000a00 */
[----:B------:R-:W2:Y:S01]  /*a6e0*/  LDC.64 R16, c[0x0][R10+0x178] ;  /* 0x00005e000a107b82 */ /* 0x000ea20000000a00 */
[----:B------:R-:W-:-:S07]  /*a6f0*/  ISETP.NE.U32.AND P0, PT, RZ, c[0x0][0x500], PT ;  /* 0x00014000ff007a0c */ /* 0x000fce0003f05070 */
[----:B------:R1:W2:Y:S01]  /*a700*/  LDC.64 R18, c[0x0][R10+0x160] ;  /* 0x000058000a127b82 */ /* 0x0002a20000000a00 */
[----:B------:R-:W-:Y:S01]  /*a710*/  ISETP.NE.AND.EX P0, PT, RZ, c[0x0][0x504], PT, P0 ;  /* 0x00014100ff007a0c */ /* 0x000fe20003f05300 */
[----:B------:R-:W-:-:S03]  /*a720*/  IMAD.MOV.U32 R5, RZ, RZ, c[0x0][0x4e8] ;  /* 0x00013a00ff057624 */ /* 0x000fc600078e00ff */
[----:B------:R-:W-:Y:S02]  /*a730*/  SEL R0, R244, RZ, !P0 ;  /* 0x000000fff4007207 */ /* 0x000fe40004000000 */
[----:B------:R-:W-:Y:S02]  /*a740*/  SEL R4, R246, RZ, !P0 ;  /* 0x000000fff6047207 */ /* 0x000fe40004000000 */
[----:B------:R-:W-:Y:S01]  /*a750*/  ISETP.NE.AND P1, PT, R5, 0x1, PT ;  /* 0x000000010500780c */ /* 0x000fe20003f25270 */
[----:B-1----:R-:W-:-:S04]  /*a760*/  IMAD R3, R7, R0, RZ ;  /* 0x0000000007037224 */ /* 0x002fc800078e02ff */
[C---:B------:R-:W-:Y:S02]  /*a770*/  IMAD R3, R6.reuse, R4, R3 ;  /* 0x0000000406037224 */ /* 0x040fe400078e0203 */
[----:B------:R-:W-:-:S04]  /*a780*/  IMAD.WIDE.U32 R4, R6, R0, RZ ;  /* 0x0000000006047225 */ /* 0x000fc800078e00ff */
[----:B------:R-:W-:-:S04]  /*a790*/  IMAD.WIDE.U32 R6, R14, R245, RZ ;  /* 0x000000f50e067225 */ /* 0x000fc800078e00ff */
[----:B------:R-:W-:Y:S01]  /*a7a0*/  IMAD.IADD R13, R5, 0x1, R3 ;  /* 0x00000001050d7824 */ /* 0x000fe200078e0203 */
[----:B-----5:R-:W-:Y:S01]  /*a7b0*/  IADD3 R9, P5, P4, R4, R6, R2 ;  /* 0x0000000604097210 */ /* 0x020fe20007cbe002 */
[----:B------:R-:W-:Y:S02]  /*a7c0*/  IMAD.IADD R11, R7, 0x1, R8 ;  /* 0x00000001070b7824 */ /* 0x000fe400078e0208 */
[----:B--2---:R-:W-:Y:S01]  /*a7d0*/  IMAD R3, R241, 0x80, R123 ;  /* 0x00000080f1037824 */ /* 0x004fe200078e027b */
[----:B---3--:R-:W-:-:S03]  /*a7e0*/  SEL R4, R126, RZ, P2 ;  /* 0x000000ff7e047207 */ /* 0x008fc60001000000 */
[----:B------:R-:W-:Y:S01]  /*a7f0*/  @P1 IMAD.HI.U32 R5, R3, c[0x0][0x4ec], RZ ;  /* 0x00013b0003051a27 */ /* 0x000fe200078e00ff */
[----:B------:R-:W1:Y:S03]  /*a800*/  S2R R123, SR_TID.X ;  /* 0x00000000007b7919 */ /* 0x000e660000002100 */
[-C--:B------:R-:W-:Y:S02]  /*a810*/  IMAD R8, R17, R4.reuse, RZ ;  /* 0x0000000411087224 */ /* 0x080fe400078e02ff */
        /* <DEDUP_REMOVED lines=29> */
[----:B----4-:R-:W-:-:S03]  /*a9f0*/  IMAD R5, R241, 0x80, R15 ;  /* 0x00000080f1057824 */ /* 0x010fc600078e020f */
        /* <DEDUP_REMOVED lines=22> */
[C---:B------:R-:W-:Y:S02]  /*ab60*/  IMAD.WIDE.U32 R6, R245.reuse, c[0x0][0x3e8], R2 ;  /* 0x0000fa00f5067a25 */ /* 0x040fe400078e0002 */
        /* <DEDUP_REMOVED lines=42> */
.L_x_3911:
[----:B------:R-:W-:Y:S05]  /*ae10*/  BRA.DIV ~URZ, `(.L_x_3849) ;  /* 0x000044327f007947 */ /* 0x000fea000b800000 */
[----:B------:R3:W4:Y:S02]  /*ae20*/  SHFL.IDX PT, R0, R15, RZ, 0x181f ;  /* 0x00181fff0f007589 */ /* 0x00072400000e0000 */
.L_x_3912:
[----:B------:R-:W-:Y:S01]  /*ae30*/  ISETP.GE.AND P0, PT, R7, R4, PT ;  /* 0x000000040700720c */ /* 0x000fe20003f06270 */
[----:B------:R-:W-:-:S12]  /*ae40*/  BSSY B0, `(.L_x_3850) ;  /* 0x0000013000007945 */ /* 0x000fd80003800000 */
[----:B------:R-:W-:Y:S05]  /*ae50*/  @P0 BRA `(.L_x_3851) ;  /* 0x0000011000000947 */ /* 0x000fea0003800000 */
[----:B------:R-:W5:Y:S01]  /*ae60*/  LDL R5, [R1] ;  /* 0x0000000001057983 */ /* 0x000f620000100800 */
        /* <DEDUP_REMOVED lines=10> */
[----:B------:R2:W-:Y:S01]  /*af10*/  @!P6 ST.E.128 [R12.64], R28 ;  /* 0x0000001c0c00e985 */ /* 0x0005e2000c101d06 */
[----:B------:R-:W-:-:S02]  /*af20*/  @!P3 LEA.HI.X R3, R238, R6, R247, 0x1, P0 ;  /* 0x00000006ee03b211 */ /* 0x000fc400000f0cf7 */
[----:B-----5:R-:W-:-:S05]  /*af30*/  @!P5 LEA.HI.X R11, R237, R6, R5, 0x1, P2 ;  /* 0x00000006ed0bd211 */ /* 0x020fca00010f0c05 */
[----:B------:R2:W-:Y:S04]  /*af40*/  @!P5 ST.E.128 [R10.64], R24 ;  /* 0x000000180a00d985 */ /* 0x0005e8000c101d06 */
[----:B------:R2:W-:Y:S04]  /*af50*/  @!P4 ST.E.128 [R8.64], R20 ;  /* 0x000000140800c985 */ /* 0x0005e8000c101d06 */
[----:B------:R2:W-:Y:S02]  /*af60*/  @!P3 ST.E.128 [R2.64], R16 ;  /* 0x000000100200b985 */ /* 0x0005e4000c101d06 */
.L_x_3851:
[----:B------:R-:W-:Y:S05]  /*af70*/  BSYNC B0 ;  /* 0x0000000000007941 */ /* 0x000fea0003800000 */
.L_x_3850:
[----:B------:R-:W-:Y:S05]  /*af80*/  BRA.DIV ~URZ, `(.L_x_3852) ;  /* 0x000043227f007947 */ /* 0x000fea000b800000 */
[----:B--2---:R2:W1:Y:S04]  /*af90*/  SHFL.IDX PT, R6, R14, 0x1, 0x181f ;  /* 0x00381f000e067f89 */ /* 0x00446800000e0000 */
[----:B----4-:R2:W4:Y:S02]  /*afa0*/  SHFL.IDX PT, R0, R15, 0x1, 0x181f ;  /* 0x00381f000f007f89 */ /* 0x01052400000e0000 */
.L_x_3913:
[----:B------:R-:W-:Y:S01]  /*afb0*/  IADD3 R2, R7, 0x20, RZ ;  /* 0x0000002007027810 */ /* 0x000fe20007ffe0ff */
[----:B------:R-:W-:Y:S03]  /*afc0*/  BSSY B0, `(.L_x_3853) ;  /* 0x0000014000007945 */ /* 0x000fe60003800000 */
[----:B------:R-:W-:-:S13]  /*afd0*/  ISETP.GE.AND P0, PT, R2, R4, PT ;  /* 0x000000040200720c */ /* 0x000fda0003f06270 */
        /* <DEDUP_REMOVED lines=18> */
.L_x_3854:
[----:B------:R-:W-:Y:S05]  /*b100*/  BSYNC B0 ;  /* 0x0000000000007941 */ /* 0x000fea0003800000 */
.L_x_3853:
[----:B------:R-:W-:Y:S05]  /*b110*/  BRA.DIV ~URZ, `(.L_x_3855) ;  /* 0x000042527f007947 */ /* 0x000fea000b800000 */
[----:B-1----:R1:W2:Y:S02]  /*b120*/  SHFL.IDX PT, R6, R14, 0x2, 0x181f ;  /* 0x00581f000e067f89 */ /* 0x0022a400000e0000 */
.L_x_3914:
[----:B------:R-:W-:Y:S05]  /*b130*/  BRA.DIV ~URZ, `(.L_x_3856) ;  /* 0x000042a27f007947 */ /* 0x000fea000b800000 */
[----:B----4-:R4:W1:Y:S02]  /*b140*/  SHFL.IDX PT, R0, R15, 0x2, 0x181f ;  /* 0x00581f000f007f89 */ /* 0x01086400000e0000 */
.L_x_3915:
        /* <DEDUP_REMOVED lines=21> */
.L_x_3858:
[----:B------:R-:W-:Y:S05]  /*b2a0*/  BSYNC B0 ;  /* 0x0000000000007941 */ /* 0x000fea0003800000 */
.L_x_3857:
[----:B------:R-:W-:Y:S05]  /*b2b0*/  BRA.DIV ~URZ, `(.L_x_3859) ;  /* 0x000041827f007947 */ /* 0x000fea000b800000 */
[----:B--2---:R2:W3:Y:S04]  /*b2c0*/  SHFL.IDX PT, R6, R14, 0x3, 0x181f ;  /* 0x00781f000e067f89 */ /* 0x0044e800000e0000 */
[----:B-1----:R2:W1:Y:S02]  /*b2d0*/  SHFL.IDX PT, R0, R15, 0x3, 0x181f ;  /* 0x00781f000f007f89 */ /* 0x00246400000e0000 */
.L_x_3916:
[----:B------:R-:W-:-:S04]  /*b2e0*/  IADD3 R2, R7, 0x60, RZ ;  /* 0x0000006007027810 */ /* 0x000fc80007ffe0ff */
[----:B------:R-:W-:-:S13]  /*b2f0*/  ISETP.GE.AND P0, PT, R2, R4, PT ;  /* 0x000000040200720c */ /* 0x000fda0003f06270 */
[----:B------:R-:W-:Y:S05]  /*b300*/  @P0 BRA `(.L_x_3860) ;  /* 0x00002b0000000947 */ /* 0x000fea0003800000 */
[----:B------:R-:W5:Y:S01]  /*b310*/  LDL R10, [R1] ;  /* 0x00000000010a7983 */ /* 0x000f620000100800 */
[----:B------:R-:W-:Y:S02]  /*b320*/  ISETP.GE.AND P2, PT, R234, c[0x0][0x3c8], PT ;  /* 0x0000f200ea007a0c */ /* 0x000fe40003f46270 */
[----:B------:R-:W-:Y:S02]  /*b330*/  ISETP.GE.AND P1, PT, R237, c[0x0][0x3c8], PT ;  /* 0x0000f200ed007a0c */ /* 0x000fe40003f26270 */
[----:B------:R-:W-:-:S09]  /*b340*/  ISETP.GE.AND P0, PT, R236, c[0x0][0x3c8], PT ;  /* 0x0000f200ec007a0c */ /* 0x000fd20003f06270 */
[-C--:B-1----:R-:W-:Y:S02]  /*b350*/  @!P2 LEA R8, P5, R234, R0.reuse, 0x1 ;  /* 0x00000000ea08a211 */ /* 0x082fe400078a08ff */
[-C--:B------:R-:W-:Y:S02]  /*b360*/  @!P1 LEA R4, P4, R237, R0.reuse, 0x1 ;  /* 0x00000000ed049211 */ /* 0x080fe400078808ff */
[----:B------:R-:W-:Y:S02]  /*b370*/  @!P0 LEA R2, P3, R236, R0, 0x1 ;  /* 0x00000000ec028211 */ /* 0x000fe400078608ff */
[-C--:B---3--:R-:W-:Y:S02]  /*b380*/  @!P2 LEA.HI.X R9, R234, R6.reuse, R235, 0x1, P5 ;  /* 0x00000006ea09a211 */ /* 0x088fe400028f0ceb */
[----:B------:R-:W-:-:S03]  /*b390*/  @!P0 LEA.HI.X R3, R236, R6, R252, 0x1, P3 ;  /* 0x00000006ec038211 */ /* 0x000fc600018f0cfc */
[----:B------:R1:W-:Y:S01]  /*b3a0*/  @!P2 ST.E.128 [R8.64], R72 ;  /* 0x000000480800a985 */ /* 0x0003e2000c101d06 */
[----:B-----5:R-:W-:-:S05]  /*b3b0*/  @!P1 LEA.HI.X R5, R237, R6, R10, 0x1, P4 ;  /* 0x00000006ed059211 */ /* 0x020fca00020f0c0a */
        /* <DEDUP_REMOVED lines=8> */
.L_x_3847:
[----:B------:R-:W2:Y:S01]  /*b440*/  LDL.LU R7, [R1+0x28] ;  /* 0x0000280001077983 */ /* 0x000ea20000300800 */
[----:B------:R-:W-:Y:S02]  /*b450*/  IMAD R6, R6, c[0x0][0x408], RZ ;  /* 0x0001020006067a24 */ /* 0x000fe400078e02ff */
[----:B------:R-:W-:-:S04]  /*b460*/  IMAD.WIDE.U32 R4, R2, c[0x0][0x408], RZ ;  /* 0x0001020002047a25 */ /* 0x000fc800078e00ff */
[----:B------:R-:W-:Y:S02]  /*b470*/  IMAD R2, R2, c[0x0][0x40c], R6 ;  /* 0x0001030002027a24 */ /* 0x000fe400078e0206 */
[----:B------:R-:W-:-:S03]  /*b480*/  @P1 IMAD.HI.U32 R6, R3, c[0x0][0x4ec], RZ ;  /* 0x00013b0003061a27 */ /* 0x000fc600078e00ff */
[----:B------:R-:W-:Y:S02]  /*b490*/  IADD3 R5, R5, R2, RZ ;  /* 0x0000000205057210 */ /* 0x000fe40007ffe0ff */
[----:B------:R-:W-:-:S03]  /*b4a0*/  SHF.R.S32.HI R2, RZ, 0x1f, R0 ;  /* 0x0000001fff027819 */ /* 0x000fc60000011400 */
[----:B------:R-:W-:-:S04]  /*b4b0*/  IMAD.WIDE.U32 R4, R245, c[0x0][0x438], R4 ;  /* 0x00010e00f5047a25 */ /* 0x000fc800078e0004 */
[----:B------:R-:W-:Y:S02]  /*b4c0*/  IMAD R2, R2, c[0x0][0x440], RZ ;  /* 0x0001100002027a24 */ /* 0x000fe400078e02ff */
[----:B------:R-:W-:Y:S02]  /*b4d0*/  IMAD R5, R245, c[0x0][0x43c], R5 ;  /* 0x00010f00f5057a24 */ /* 0x000fe400078e0205 */
[C---:B------:R-:W-:Y:S02]  /*b4e0*/  IMAD R2, R0.reuse, c[0x0][0x444], R2 ;  /* 0x0001110000027a24 */ /* 0x040fe400078e0202 */
[----:B------:R-:W-:Y:S01]  /*b4f0*/  IMAD.WIDE.U32 R4, R0, c[0x0][0x440], R4 ;  /* 0x0001100000047a25 */ /* 0x000fe200078e0004 */
[----:B------:R-:W-:Y:S02]  /*b500*/  MOV R0, R3 ;  /* 0x0000000300007202 */ /* 0x000fe40000000f00 */
[----:B------:R-:W-:Y:S02]  /*b510*/  @P1 SHF.R.U32.HI R0, RZ, c[0x0][0x4f0], R6 ;  /* 0x00013c00ff001a19 */ /* 0x000fe40000011606 */
[----:B------:R-:W-:-:S02]  /*b520*/  IADD3 R5, R5, R2, RZ ;  /* 0x0000000205057210 */ /* 0x000fc40007ffe0ff */
[----:B------:R-:W-:Y:S02]  /*b530*/  SHF.R.S32.HI R2, RZ, 0x1f, R0 ;  /* 0x0000001fff027819 */ /* 0x000fe40000011400 */
[----:B------:R-:W-:-:S03]  /*b540*/  IADD3 R6, -R0, RZ, RZ ;  /* 0x000000ff00067210 */ /* 0x000fc60007ffe1ff */
[----:B------:R-:W-:Y:S02]  /*b550*/  IMAD R2, R2, c[0x0][0x430], RZ ;  /* 0x00010c0002027a24 */ /* 0x000fe400078e02ff */
[----:B------:R-:W-:Y:S02]  /*b560*/  IMAD R6, R6, c[0x0][0x4e8], R3 ;  /* 0x00013a0006067a24 */ /* 0x000fe400078e0203 */
[----:B--2---:R-:W-:-:S04]  /*b570*/  IMAD.WIDE.U32 R4, R7, c[0x0][0x448], R4 ;  /* 0x0001120007047a25 */ /* 0x004fc800078e0004 */
        /* <DEDUP_REMOVED lines=8> */
[----:B-1----:R-:W-:-:S04]  /*b600*/  LEA R21, P1, R2, c[0x0][0x400], 0x2 ;  /* 0x0001000002157a11 */ /* 0x002fc800078210ff */
[----:B------:R-:W-:-:S04]  /*b610*/  IADD3 R6, R3, R6, RZ ;  /* 0x0000000603067210 */ /* 0x000fc80007ffe0ff */
[----:B------:R-:W-:Y:S01]  /*b620*/  LEA.HI.X R20, R2, c[0x0][0x404], R6, 0x2, P1 ;  /* 0x0001010002147a11 */ /* 0x000fe200008f1406 */
[----:B------:R-:W-:Y:S05]  /*b630*/  BRA.DIV ~URZ, `(.L_x_3861) ;  /* 0x00003ec27f007947 */ /* 0x000fea000b800000 */
[----:B------:R1:W2:Y:S02]  /*b640*/  SHFL.IDX PT, R4, R20, RZ, 0x1c1f ;  /* 0x001c1fff14047589 */ /* 0x0002a400000e0000 */
.L_x_3917:
[----:B------:R-:W-:Y:S05]  /*b650*/  BRA.DIV ~URZ, `(.L_x_3862) ;  /* 0x00003f127f007947 */ /* 0x000fea000b800000 */
[----:B------:R3:W4:Y:S02]  /*b660*/  SHFL.IDX PT, R0, R21, RZ, 0x1c1f ;  /* 0x001c1fff15007589 */ /* 0x00072400000e0000 */
.L_x_3918:
[----:B------:R-:W-:Y:S01]  /*b670*/  BSSY B0, `(.L_x_3863) ;  /* 0x00000cf000007945 */ /* 0x000fe20003800000 */
[----:B------:R-:W-:Y:S05]  /*b680*/  @P3 BRA `(.L_x_3864) ;  /* 0x00000cd000003947 */ /* 0x000fea0003800000 */
[C---:B------:R-:W-:Y:S02]  /*b690*/  IADD3 R10, R239.reuse, 0x8, RZ ;  /* 0x00000008ef0a7810 */ /* 0x040fe40007ffe0ff */
[C---:B------:R-:W-:Y:S02]  /*b6a0*/  ISETP.GE.AND P2, PT, R239.reuse, c[0x0][0x3c8], PT ;  /* 0x0000f200ef007a0c */ /* 0x040fe40003f46270 */
[----:B------:R-:W-:Y:S02]  /*b6b0*/  ISETP.GE.AND P1, PT, R10, c[0x0][0x3c8], PT ;  /* 0x0000f2000a007a0c */ /* 0x000fe40003f26270 */
[C---:B------:R-:W-:Y:S02]  /*b6c0*/  IADD3 R12, R239.reuse, 0x10, RZ ;  /* 0x00000010ef0c7810 */ /* 0x040fe40007ffe0ff */
[----:B------:R-:W-:-:S02]  /*b6d0*/  IADD3 R6, R239, 0x18, RZ ;  /* 0x00000018ef067810 */ /* 0x000fc40007ffe0ff */
[----:B------:R-:W-:Y:S02]  /*b6e0*/  ISETP.GE.AND P3, PT, R12, c[0x0][0x3c8], PT ;  /* 0x0000f2000c007a0c */ /* 0x000fe40003f66270 */
[----:B------:R-:W-:Y:S02]  /*b6f0*/  ISETP.GE.AND P5, PT, R6, c[0x0][0x3c8], PT ;  /* 0x0000f20006007a0c */ /* 0x000fe40003fa6270 */
[----:B------:R-:W-:Y:S01]  /*b700*/  SHF.R.S32.HI R7, RZ, 0x1f, R10 ;  /* 0x0000001fff077819 */ /* 0x000fe2000001140a */
[----:B----4-:R-:W-:Y:S01]  /*b710*/  @!P2 IMAD.MOV.U32 R2, RZ, RZ, R0 ;  /* 0x000000ffff02a224 */ /* 0x010fe200078e0000 */
[C---:B------:R-:W-:Y:S01]  /*b720*/  IADD3 R5, R239.reuse, 0x20, RZ ;  /* 0x00000020ef057810 */ /* 0x040fe20007ffe0ff */
[----:B--2---:R-:W-:Y:S01]  /*b730*/  @!P2 IMAD.MOV.U32 R3, RZ, RZ, R4 ;  /* 0x000000ffff03a224 */ /* 0x004fe200078e0004 */
[C---:B------:R-:W-:Y:S02]  /*b740*/  @!P1 LEA R8, P4, R10.reuse, R0, 0x2 ;  /* 0x000000000a089211 */ /* 0x040fe400078810ff */
[----:B------:R-:W-:Y:S01]  /*b750*/  SHF.R.S32.HI R11, RZ, 0x1f, R6 ;  /* 0x0000001fff0b7819 */ /* 0x000fe20000011406 */
[----:B------:R-:W-:Y:S01]  /*b760*/  @!P2 IMAD.WIDE R2, R239, 0x4, R2 ;  /* 0x00000004ef02a825 */ /* 0x000fe200078e0202 */
[----:B------:R-:W-:-:S02]  /*b770*/  @!P1 LEA.HI.X R9, R10, R4, R7, 0x2, P4 ;  /* 0x000000040a099211 */ /* 0x000fc400020f1407 */
[----:B------:R-:W-:Y:S02]  /*b780*/  ISETP.GE.AND P4, PT, R5, c[0x0][0x3c8], PT ;  /* 0x0000f20005007a0c */ /* 0x000fe40003f86270 */
[----:B------:R2:W-:Y:S01]  /*b790*/  @!P2 ST.E.64 [R2.64], R24 ;  /* 0x000000180200a985 */ /* 0x0005e2000c101b06 */
[----:B------:R-:W-:Y:S02]  /*b7a0*/  SHF.R.S32.HI R7, RZ, 0x1f, R12 ;  /* 0x0000001fff077819 */ /* 0x000fe4000001140c */
[----:B------:R-:W-:Y:S01]  /*b7b0*/  SHF.R.S32.HI R13, RZ, 0x1f, R5 ;  /* 0x0000001fff0d7819 */ /* 0x000fe20000011405 */
[----:B------:R4:W-:Y:S01]  /*b7c0*/  @!P1 ST.E.64 [R8.64], R22 ;  /* 0x0000001608009985 */ /* 0x0009e2000c101b06 */
[C---:B------:R-:W-:Y:S02]  /*b7d0*/  @!P5 LEA R10, P1, R6.reuse, R0, 0x2 ;  /* 0x00000000060ad211 */ /* 0x040fe400078210ff */
[----:B------:R-:W-:Y:S02]  /*b7e0*/  IADD3 R123, R239, 0xa0, RZ ;  /* 0x000000a0ef7b7810 */ /* 0x000fe40007ffe0ff */
[----:B------:R-:W-:-:S02]  /*b7f0*/  @!P5 LEA.HI.X R11, R6, R4, R11, 0x2, P1 ;  /* 0x00000004060bd211 */ /* 0x000fc400008f140b */
[C---:B------:R-:W-:Y:S02]  /*b800*/  IADD3 R6, R239.reuse, 0x40, RZ ;  /* 0x00000040ef067810 */ /* 0x040fe40007ffe0ff */
[C---:B------:R-:W-:Y:S02]  /*b810*/  IADD3 R126, R239.reuse, 0x90, RZ ;  /* 0x00000090ef7e7810 */ /* 0x040fe40007ffe0ff */
[C---:B------:R-:W-:Y:S02]  /*b820*/  IADD3 R127, R239.reuse, 0xa0, RZ ;  /* 0x000000a0ef7f7810 */ /* 0x040fe40007ffe0ff */
[----:B------:R-:W-:Y:S02]  /*b830*/  SHF.R.S32.HI R126, RZ, 0x1f, R126 ;  /* 0x0000001fff7e7819 */ /* 0x000fe4000001147e */
[----:B------:R-:W-:Y:S02]  /*b840*/  SHF.R.S32.HI R127, RZ, 0x1f, R127 ;  /* 0x0000001fff7f7819 */ /* 0x000fe4000001147f */
[----:B--2---:R-:W-:-:S02]  /*b850*/  IADD3 R3, R239, 0x28, RZ ;  /* 0x00000028ef037810 */ /* 0x004fc40007ffe0ff */
[----:B------:R-:W-:Y:S02]  /*b860*/  IADD3 R2, R239, 0x30, RZ ;  /* 0x00000030ef027810 */ /* 0x000fe40007ffe0ff */
[----:B------:R-:W-:Y:S02]  /*b870*/  ISETP.GE.AND P6, PT, R3, c[0x0][0x3c8], PT ;  /* 0x0000f20003007a0c */ /* 0x000fe40003fc6270 */
[----:B----4-:R-:W-:Y:S02]  /*b880*/  @!P3 LEA R8, P2, R12, R0, 0x2 ;  /* 0x000000000c08b211 */ /* 0x010fe400078410ff */
[----:B------:R-:W-:Y:S02]  /*b890*/  ISETP.GE.AND P1, PT, R2, c[0x0][0x3c8], PT ;  /* 0x0000f20002007a0c */ /* 0x000fe40003f26270 */
[----:B------:R-:W-:Y:S02]  /*b8a0*/  @!P3 LEA.HI.X R9, R12, R4, R7, 0x2, P2 ;  /* 0x000000040c09b211 */ /* 0x000fe400010f1407 */
[----:B------:R-:W-:-:S02]  /*b8b0*/  IADD3 R7, R239, 0x38, RZ ;  /* 0x00000038ef077810 */ /* 0x000fc40007ffe0ff */
[----:B------:R-:W-:Y:S01]  /*b8c0*/  @!P4 LEA R12, P2, R5, R0, 0x2 ;  /* 0x00000000050cc211 */ /* 0x000fe200078410ff */
[----:B------:R2:W-:Y:S01]  /*b8d0*/  @!P3 ST.E.64 [R8.64], R26 ;  /* 0x0000001a0800b985 */ /* 0x0005e2000c101b06 */
[----:B------:R-:W-:Y:S02]  /*b8e0*/  ISETP.GE.AND P3, PT, R7, c[0x0][0x3c8], PT ;  /* 0x0000f20007007a0c */ /* 0x000fe40003f66270 */
[----:B------:R-:W-:Y:S01]  /*b8f0*/  @!P4 LEA.HI.X R13, R5, R4, R13, 0x2, P2 ;  /* 0x00000004050dc211 */ /* 0x000fe200010f140d */
[----:B------:R4:W-:Y:S01]  /*b900*/  @!P5 ST.E.64 [R10.64], R30 ;  /* 0x0000001e0a00d985 */ /* 0x0009e2000c101b06 */
[----:B------:R-:W-:Y:S02]  /*b910*/  SHF.R.S32.HI R5, RZ, 0x1f, R3 ;  /* 0x0000001fff057819 */ /* 0x000fe40000011403 */
[----:B------:R-:W-:Y:S01]  /*b920*/  @!P6 LEA R16, P2, R3, R0, 0x2 ;  /* 0x000000000310e211 */ /* 0x000fe200078410ff */
[----:B------:R5:W-:Y:S01]  /*b930*/  @!P4 ST.E.64 [R12.64], R28 ;  /* 0x0000001c0c00c985 */ /* 0x000be2000c101b06 */
[----:B------:R-:W-:-:S02]  /*b940*/  ISETP.GE.AND P5, PT, R6, c[0x0][0x3c8], PT ;  /* 0x0000f20006007a0c */ /* 0x000fc40003fa6270 */
[----:B------:R-:W-:Y:S02]  /*b950*/  @!P6 LEA.HI.X R17, R3, R4, R5, 0x2, P2 ;  /* 0x000000040311e211 */ /* 0x000fe400010f1405 */
[----:B------:R-:W-:Y:S02]  /*b960*/  SHF.R.S32.HI R3, RZ, 0x1f, R2 ;  /* 0x0000001fff037819 */ /* 0x000fe40000011402 */
[C---:B------:R-:W-:Y:S01]  /*b970*/  IADD3 R5, R239.reuse, 0x48, RZ ;  /* 0x00000048ef057810 */ /* 0x040fe20007ffe0ff */
[----:B------:R-:W-:Y:S01]  /*b980*/  @!P6 ST.E.64 [R16.64], R34 ;  /* 0x000000221000e985 */ /* 0x000fe2000c101b06 */
[----:B------:R-:W-:Y:S02]  /*b990*/  IADD3 R25, R239, 0x90, RZ ;  /* 0x00000090ef197810 */ /* 0x000fe40007ffe0ff */
[----:B------:R-:W-:Y:S02]  /*b9a0*/  ISETP.GE.AND P4, PT, R5, c[0x0][0x3c8], PT ;  /* 0x0000f20005007a0c */ /* 0x000fe40003f86270 */
[----:B------:R-:W-:-:S02]  /*b9b0*/  IADD3 R22, R239, 0x98, RZ ;  /* 0x00000098ef167810 */ /* 0x000fc40007ffe0ff */
[C---:B------:R-:W-:Y:S02]  /*b9c0*/  IADD3 R24, R239.reuse, 0xa8, RZ ;  /* 0x000000a8ef187810 */ /* 0x040fe40007ffe0ff */
[----:B------:R-:W-:Y:S02]  /*b9d0*/  IADD3 R23, R239, 0x98, RZ ;  /* 0x00000098ef177810 */ /* 0x000fe40007ffe0ff */
[C---:B--2---:R-:W-:Y:S02]  /*b9e0*/  @!P1 LEA R8, P2, R2.reuse, R0, 0x2 ;  /* 0x0000000002089211 */ /* 0x044fe400078410ff */
[----:B------:R-:W-:Y:S02]  /*b9f0*/  SHF.R.S32.HI R23, RZ, 0x1f, R23 ;  /* 0x0000001fff177819 */ /* 0x000fe40000011417 */
[----:B------:R-:W-:Y:S02]  /*ba00*/  @!P1 LEA.HI.X R9, R2, R4, R3, 0x2, P2 ;  /* 0x0000000402099211 */ /* 0x000fe400010f1403 */
[----:B------:R-:W-:-:S02]  /*ba10*/  SHF.R.S32.HI R2, RZ, 0x1f, R7 ;  /* 0x0000001fff027819 */ /* 0x000fc40000011407 */
[----:B------:R-:W-:Y:S01]  /*ba20*/  @!P3 LEA R14, P2, R7, R0, 0x2 ;  /* 0x00000000070eb211 */ /* 0x000fe200078410ff */
[----:B------:R2:W-:Y:S01]  /*ba30*/  @!P1 ST.E.64 [R8.64], R32 ;  /* 0x0000002008009985 */ /* 0x0005e2000c101b06 */
[----:B------:R-:W-:Y:S02]  /*ba40*/  IADD3 R3, R239, 0x50, RZ ;  /* 0x00000050ef037810 */ /* 0x000fe40007ffe0ff */
[----:B------:R-:W-:Y:S02]  /*ba50*/  @!P3 LEA.HI.X R15, R7, R4, R2, 0x2, P2 ;  /* 0x00000004070fb211 */ /* 0x000fe400010f1402 */
[----:B------:R-:W-:Y:S02]  /*ba60*/  ISETP.GE.AND P6, PT, R3, c[0x0][0x3c8], PT ;  /* 0x0000f20003007a0c */ /* 0x000fe40003fc6270 */
[----:B----4-:R-:W-:Y:S01]  /*ba70*/  @!P5 LEA R10, P2, R6, R0, 0x2 ;  /* 0x00000000060ad211 */ /* 0x010fe200078410ff */
[----:B------:R4:W-:Y:S01]  /*ba80*/  @!P3 ST.E.64 [R14.64], R36 ;  /* 0x000000240e00b985 */ /* 0x0009e2000c101b06 */
[----:B------:R-:W-:-:S02]  /*ba90*/  IADD3 R2, R239, 0x58, RZ ;  /* 0x00000058ef027810 */ /* 0x000fc40007ffe0ff */
[----:B------:R-:W-:Y:S02]  /*baa0*/  SHF.R.S32.HI R7, RZ, 0x1f, R5 ;  /* 0x0000001fff077819 */ /* 0x000fe40000011405 */
[----:B-----5:R-:W-:-:S04]  /*bab0*/  @!P4 LEA R12, P1, R5, R0, 0x2 ;  /* 0x00000000050cc211 */ /* 0x020fc800078210ff */
[----:B------:R-:W-:Y:S02]  /*bac0*/  @!P4 LEA.HI.X R13, R5, R4, R7, 0x2, P1 ;  /* 0x00000004050dc211 */ /* 0x000fe400008f1407 */
[----:B------:R-:W-:Y:S02]  /*bad0*/  @!P6 LEA R18, P1, R3, R0, 0x2 ;  /* 0x000000000312e211 */ /* 0x000fe400078210ff */
[----:B------:R-:W-:-:S04]  /*bae0*/  IADD3 R5, R239, 0x60, RZ ;  /* 0x00000060ef057810 */ /* 0x000fc80007ffe0ff */
[----:B------:R-:W-:Y:S02]  /*baf0*/  ISETP.GE.AND P3, PT, R5, c[0x0][0x3c8], PT ;  /* 0x0000f20005007a0c */ /* 0x000fe40003f66270 */
[----:B------:R-:W-:Y:S02]  /*bb00*/  SHF.R.S32.HI R7, RZ, 0x1f, R5 ;  /* 0x0000001fff077819 */ /* 0x000fe40000011405 */
[----:B--2---:R-:W-:-:S04]  /*bb10*/  SHF.R.S32.HI R8, RZ, 0x1f, R6 ;  /* 0x0000001fff087819 */ /* 0x004fc80000011406 */
[-C--:B------:R-:W-:Y:S02]  /*bb20*/  @!P5 LEA.HI.X R11, R6, R4.reuse, R8, 0x2, P2 ;  /* 0x00000004060bd211 */ /* 0x080fe400010f1408 */
[----:B------:R-:W-:Y:S02]  /*bb30*/  ISETP.GE.AND P2, PT, R2, c[0x0][0x3c8], PT ;  /* 0x0000f20002007a0c */ /* 0x000fe40003f46270 */
[----:B------:R-:W-:Y:S01]  /*bb40*/  SHF.R.S32.HI R6, RZ, 0x1f, R3 ;  /* 0x0000001fff067819 */ /* 0x000fe20000011403 */
[----:B------:R-:W-:Y:S03]  /*bb50*/  @!P5 ST.E.64 [R10.64], R44 ;  /* 0x0000002c0a00d985 */ /* 0x000fe6000c101b06 */
[----:B------:R-:W-:Y:S01]  /*bb60*/  @!P6 LEA.HI.X R19, R3, R4, R6, 0x2, P1 ;  /* 0x000000040313e211 */ /* 0x000fe200008f1406 */
[----:B------:R2:W-:Y:S01]  /*bb70*/  @!P4 ST.E.64 [R12.64], R40 ;  /* 0x000000280c00c985 */ /* 0x0005e2000c101b06 */
[----:B------:R-:W-:-:S02]  /*bb80*/  SHF.R.S32.HI R3, RZ, 0x1f, R2 ;  /* 0x0000001fff037819 */ /* 0x000fc40000011402 */
[----:B------:R-:W-:Y:S01]  /*bb90*/  IADD3 R6, R239, 0x78, RZ ;  /* 0x00000078ef067810 */ /* 0x000fe20007ffe0ff */
[----:B------:R-:W-:Y:S01]  /*bba0*/  @!P6 ST.E.64 [R18.64], R52 ;  /* 0x000000341200e985 */ /* 0x000fe2000c101b06 */
[-C--:B------:R-:W-:Y:S02]  /*bbb0*/  @!P3 LEA R16, P4, R5, R0.reuse, 0x2 ;  /* 0x000000000510b211 */ /* 0x080fe400078810ff */
[----:B------:R-:W-:Y:S02]  /*bbc0*/  @!P2 LEA R8, P1, R2, R0, 0x2 ;  /* 0x000000000208a211 */ /* 0x000fe400078210ff */
[----:B------:R-:W-:Y:S02]  /*bbd0*/  ISETP.GE.AND P6, PT, R6, c[0x0][0x3c8], PT ;  /* 0x0000f20006007a0c */ /* 0x000fe40003fc6270 */
[----:B------:R-:W-:Y:S02]  /*bbe0*/  @!P2 LEA.HI.X R9, R2, R4, R3, 0x2, P1 ;  /* 0x000000040209a211 */ /* 0x000fe400008f1403 */
[----:B------:R-:W-:-:S02]  /*bbf0*/  IADD3 R3, R239, 0x68, RZ ;  /* 0x00000068ef037810 */ /* 0x000fc40007ffe0ff */
[----:B------:R-:W-:Y:S01]  /*bc00*/  IADD3 R2, R239, 0x70, RZ ;  /* 0x00000070ef027810 */ /* 0x000fe20007ffe0ff */
[----:B------:R5:W-:Y:S01]  /*bc10*/  @!P2 ST.E.64 [R8.64], R48 ;  /* 0x000000300800a985 */ /* 0x000be2000c101b06 */
[----:B------:R-:W-:Y:S02]  /*bc20*/  ISETP.GE.AND P5, PT, R3, c[0x0][0x3c8], PT ;  /* 0x0000f20003007a0c */ /* 0x000fe40003fa6270 */
[----:B------:R-:W-:Y:S02]  /*bc30*/  ISETP.GE.AND P1, PT, R2, c[0x0][0x3c8], PT ;  /* 0x0000f20002007a0c */ /* 0x000fe40003f26270 */
[----:B------:R-:W-:Y:S02]  /*bc40*/  @!P3 LEA.HI.X R17, R5, R4, R7, 0x2, P4 ;  /* 0x000000040511b211 */ /* 0x000fe400020f1407 */
[----:B------:R-:W-:Y:S02]  /*bc50*/  SHF.R.S32.HI R7, RZ, 0x1f, R2 ;  /* 0x0000001fff077819 */ /* 0x000fe40000011402 */
[----:B------:R-:W-:Y:S01]  /*bc60*/  IADD3 R5, R239, 0x80, RZ ;  /* 0x00000080ef057810 */ /* 0x000fe20007ffe0ff */
[----:B------:R-:W-:Y:S04]  /*bc70*/  @!P3 ST.E.64 [R16.64], R152 ;  /* 0x000000981000b985 */ /* 0x000fe8000c101b06 */
[----:B----4-:R-:W-:-:S02]  /*bc80*/  @!P5 LEA R14, P4, R3, R0, 0x2 ;  /* 0x00000000030ed211 */ /* 0x010fc400078810ff */
[----:B--2---:R-:W-:-:S04]  /*bc90*/  @!P1 LEA R12, P2, R2, R0, 0x2 ;  /* 0x00000000020c9211 */ /* 0x004fc800078410ff */
[----:B------:R-:W-:Y:S02]  /*bca0*/  @!P1 LEA.HI.X R13, R2, R4, R7, 0x2, P2 ;  /* 0x00000004020d9211 */ /* 0x000fe400010f1407 */
[----:B------:R-:W-:Y:S02]  /*bcb0*/  @!P6 LEA R10, P2, R6, R0, 0x2 ;  /* 0x00000000060ae211 */ /* 0x000fe400078410ff */
[----:B------:R-:W-:Y:S02]  /*bcc0*/  IADD3 R2, R239, 0x88, RZ ;  /* 0x00000088ef027810 */ /* 0x000fe40007ffe0ff */
[----:B-----5:R-:W-:-:S04]  /*bcd0*/  SHF.R.S32.HI R8, RZ, 0x1f, R3 ;  /* 0x0000001fff087819 */ /* 0x020fc80000011403 */
[-C--:B------:R-:W-:Y:S02]  /*bce0*/  @!P5 LEA.HI.X R15, R3, R4.reuse, R8, 0x2, P4 ;  /* 0x00000004030fd211 */ /* 0x080fe400020f1408 */
[----:B------:R-:W-:Y:S02]  /*bcf0*/  ISETP.GE.AND P4, PT, R5, c[0x0][0x3c8], PT ;  /* 0x0000f20005007a0c */ /* 0x000fe40003f86270 */
[----:B------:R-:W-:Y:S01]  /*bd00*/  SHF.R.S32.HI R3, RZ, 0x1f, R6 ;  /* 0x0000001fff037819 */ /* 0x000fe20000011406 */
[----:B------:R2:W-:Y:S01]  /*bd10*/  @!P5 ST.E.64 [R14.64], R168 ;  /* 0x000000a80e00d985 */ /* 0x0005e2000c101b06 */
[----:B------:R-:W-:Y:S02]  /*bd20*/  ISETP.GE.AND P5, PT, R25, c[0x0][0x3c8], PT ;  /* 0x0000f20019007a0c */ /* 0x000fe40003fa6270 */
[----:B------:R-:W-:Y:S01]  /*bd30*/  @!P6 LEA.HI.X R11, R6, R4, R3, 0x2, P2 ;  /* 0x00000004060be211 */ /* 0x000fe200010f1403 */
[----:B------:R-:W-:Y:S01]  /*bd40*/  @!P1 ST.E.64 [R12.64], R148 ;  /* 0x000000940c009985 */ /* 0x000fe2000c101b06 */
[----:B------:R-:W-:-:S02]  /*bd50*/  ISETP.GE.AND P2, PT, R2, c[0x0][0x3c8], PT ;  /* 0x0000f20002007a0c */ /* 0x000fc40003f46270 */
[----:B------:R-:W-:Y:S01]  /*bd60*/  SHF.R.S32.HI R3, RZ, 0x1f, R5 ;  /* 0x0000001fff037819 */ /* 0x000fe20000011405 */
[----:B------:R4:W-:Y:S01]  /*bd70*/  @!P6 ST.E.64 [R10.64], R156 ;  /* 0x0000009c0a00e985 */ /* 0x0009e2000c101b06 */
[----:B------:R-:W-:Y:S02]  /*bd80*/  ISETP.GE.AND P1, PT, R22, c[0x0][0x3c8], PT ;  /* 0x0000f20016007a0c */ /* 0x000fe40003f26270 */
[----:B------:R-:W-:Y:S02]  /*bd90*/  @!P4 LEA R8, P3, R5, R0, 0x2 ;  /* 0x000000000508c211 */ /* 0x000fe400078610ff */
[----:B------:R-:W-:Y:S02]  /*bda0*/  ISETP.GE.AND P6, PT, R123, c[0x0][0x3c8], PT ;  /* 0x0000f2007b007a0c */ /* 0x000fe40003fc6270 */
[----:B------:R-:W-:Y:S02]  /*bdb0*/  @!P4 LEA.HI.X R9, R5, R4, R3, 0x2, P3 ;  /* 0x000000040509c211 */ /* 0x000fe400018f1403 */
[----:B------:R-:W-:-:S02]  /*bdc0*/  SHF.R.S32.HI R3, RZ, 0x1f, R2 ;  /* 0x0000001fff037819 */ /* 0x000fc40000011402 */
[C---:B------:R-:W-:Y:S01]  /*bdd0*/  @!P2 LEA R6, P3, R2.reuse, R0, 0x2 ;  /* 0x000000000206a211 */ /* 0x040fe200078610ff */
[----:B------:R-:W-:Y:S01]  /*bde0*/  @!P4 ST.E.64 [R8.64], R60 ;  /* 0x0000003c0800c985 */ /* 0x000fe2000c101b06 */
[----:B------:R-:W-:Y:S02]  /*bdf0*/  IADD3 R5, R239, 0xd0, RZ ;  /* 0x000000d0ef057810 */ /* 0x000fe40007ffe0ff */
[----:B------:R-:W-:Y:S02]  /*be00*/  @!P2 LEA.HI.X R7, R2, R4, R3, 0x2, P3 ;  /* 0x000000040207a211 */ /* 0x000fe400018f1403 */
[----:B------:R-:W-:Y:S02]  /*be10*/  @!P5 LEA R2, P4, R25, R0, 0x2 ;  /* 0x000000001902d211 */ /* 0x000fe400078810ff */
[----:B------:R-:W-:Y:S01]  /*be20*/  SHF.R.S32.HI R5, RZ, 0x1f, R5 ;  /* 0x0000001fff057819 */ /* 0x000fe20000011405 */
[----:B------:R5:W-:Y:S01]  /*be30*/  @!P2 ST.E.64 [R6.64], R64 ;  /* 0x000000400600a985 */ /* 0x000be2000c101b06 */
[----:B------:R-:W-:-:S02]  /*be40*/  ISETP.GE.AND P2, PT, R24, c[0x0][0x3c8], PT ;  /* 0x0000f20018007a0c */ /* 0x000fc40003f46270 */
[----:B------:R-:W-:Y:S02]  /*be50*/  @!P5 LEA.HI.X R3, R25, R4, R126, 0x2, P4 ;  /* 0x000000041903d211 */ /* 0x000fe400020f147e */
[C---:B------:R-:W-:Y:S02]  /*be60*/  IADD3 R126, R239.reuse, 0xb0, RZ ;  /* 0x000000b0ef7e7810 */ /* 0x040fe40007ffe0ff */
[C---:B------:R-:W-:Y:S01]  /*be70*/  IADD3 R25, R239.reuse, 0xa8, RZ ;  /* 0x000000a8ef197810 */ /* 0x040fe20007ffe0ff */
[----:B------:R1:W-:Y:S01]  /*be80*/  @!P5 ST.E.64 [R2.64], R68 ;  /* 0x000000440200d985 */ /* 0x0003e2000c101b06 */
[----:B------:R-:W-:Y:S02]  /*be90*/  ISETP.GE.AND P5, PT, R126, c[0x0][0x3c8], PT ;  /* 0x0000f2007e007a0c */ /* 0x000fe40003fa6270 */
[----:B------:R-:W-:Y:S02]  /*bea0*/  SHF.R.S32.HI R25, RZ, 0x1f, R25 ;  /* 0x0000001fff197819 */ /* 0x000fe40000011419 */
[----:B--2---:R-:W-:-:S02]  /*beb0*/  IADD3 R15, R239, 0xe8, RZ ;  /* 0x000000e8ef0f7810 */ /* 0x004fc40007ffe0ff */
[C---:B----4-:R-:W-:Y:S02]  /*bec0*/  IADD3 R10, R239.reuse, 0xd8, RZ ;  /* 0x000000d8ef0a7810 */ /* 0x050fe40007ffe0ff */
[C---:B------:R-:W-:Y:S02]  /*bed0*/  IADD3 R13, R239.reuse, 0xf0, RZ ;  /* 0x000000f0ef0d7810 */ /* 0x040fe40007ffe0ff */
[----:B------:R-:W-:Y:S02]  /*bee0*/  SHF.R.S32.HI R10, RZ, 0x1f, R10 ;  /* 0x0000001fff0a7819 */ /* 0x000fe4000001140a */
[C---:B------:R-:W-:Y:S02]  /*bef0*/  IADD3 R12, R239.reuse, 0xe0, RZ ;  /* 0x000000e0ef0c7810 */ /* 0x040fe40007ffe0ff */
[----:B------:R-:W-:Y:S02]  /*bf00*/  IADD3 R16, R239, 0xe8, RZ ;  /* 0x000000e8ef107810 */ /* 0x000fe40007ffe0ff */
[----:B------:R-:W-:-:S02]  /*bf10*/  SHF.R.S32.HI R12, RZ, 0x1f, R12 ;  /* 0x0000001fff0c7819 */ /* 0x000fc4000001140c */
[----:B------:R-:W-:Y:S02]  /*bf20*/  SHF.R.S32.HI R16, RZ, 0x1f, R16 ;  /* 0x0000001fff107819 */ /* 0x000fe40000011410 */
[C---:B-----5:R-:W-:Y:S02]  /*bf30*/  @!P1 LEA R6, P3, R22.reuse, R0, 0x2 ;  /* 0x0000000016069211 */ /* 0x060fe400078610ff */
[C---:B------:R-:W-:Y:S02]  /*bf40*/  IADD3 R14, R239.reuse, 0xf0, RZ ;  /* 0x000000f0ef0e7810 */ /* 0x040fe40007ffe0ff */
[----:B------:R-:W-:Y:S02]  /*bf50*/  @!P1 LEA.HI.X R7, R22, R4, R23, 0x2, P3 ;  /* 0x0000000416079211 */ /* 0x000fe400018f1417 */
[----:B------:R-:W-:Y:S02]  /*bf60*/  IADD3 R23, R239, 0xb8, RZ ;  /* 0x000000b8ef177810 */ /* 0x000fe40007ffe0ff */
[----:B-1----:R-:W-:Y:S01]  /*bf70*/  @!P6 LEA R2, P4, R123, R0, 0x2 ;  /* 0x000000007b02e211 */ /* 0x002fe200078810ff */
[----:B------:R1:W-:Y:S01]  /*bf80*/  @!P1 ST.E.64 [R6.64], R72 ;  /* 0x0000004806009985 */ /* 0x0003e2000c101b06 */
[----:B------:R-:W-:-:S02]  /*bf90*/  ISETP.GE.AND P1, PT, R23, c[0x0][0x3c8], PT ;  /* 0x0000f20017007a0c */ /* 0x000fc40003f26270 */
[----:B------:R-:W-:Y:S02]  /*bfa0*/  @!P6 LEA.HI.X R3, R123, R4, R127, 0x2, P4 ;  /* 0x000000047b03e211 */ /* 0x000fe400020f147f */
[C---:B------:R-:W-:Y:S02]  /*bfb0*/  IADD3 R22, R239.reuse, 0xc0, RZ ;  /* 0x000000c0ef167810 */ /* 0x040fe40007ffe0ff */
[----:B------:R-:W-:Y:S01]  /*bfc0*/  @!P2 LEA R8, P3, R24, R0, 0x2 ;  /* 0x000000001808a211 */ /* 0x000fe200078610ff */
[----:B------:R2:W-:Y:S01]  /*bfd0*/  @!P6 ST.E.64 [R2.64], R76 ;  /* 0x0000004c0200e985 */ /* 0x0005e2000c101b06 */
[----:B------:R-:W-:Y:S02]  /*bfe0*/  ISETP.GE.AND P6, PT, R22, c[0x0][0x3c8], PT ;  /* 0x0000f20016007a0c */ /* 0x000fe40003fc6270 */
[----:B------:R-:W-:Y:S02]  /*bff0*/  IADD3 R127, R239, 0xb0, RZ ;  /* 0x000000b0ef7f7810 */ /* 0x000fe40007ffe0ff */
[----:B------:R-:W-:-:S02]  /*c000*/  @!P2 LEA.HI.X R9, R24, R4, R25, 0x2, P3 ;  /* 0x000000041809a211 */ /* 0x000fc400018f1419 */
[C---:B------:R-:W-:Y:S02]  /*c010*/  IADD3 R25, R239.reuse, 0xc8, RZ ;  /* 0x000000c8ef197810 */ /* 0x040fe40007ffe0ff */
[C---:B------:R-:W-:Y:S01]  /*c020*/  IADD3 R123, R239.reuse, 0xb8, RZ ;  /* 0x000000b8ef7b7810 */ /* 0x040fe20007ffe0ff */
[----:B------:R4:W-:Y:S01]  /*c030*/  @!P2 ST.E.64 [R8.64], R80 ;  /* 0x000000500800a985 */ /* 0x0009e2000c101b06 */
[----:B------:R-:W-:Y:S02]  /*c040*/  SHF.R.S32.HI R127, RZ, 0x1f, R127 ;  /* 0x0000001fff7f7819 */ /* 0x000fe4000001147f */
[----:B------:R-:W-:Y:S02]  /*c050*/  IADD3 R24, R239, 0xd0, RZ ;  /* 0x000000d0ef187810 */ /* 0x000fe40007ffe0ff */
[----:B------:R-:W-:Y:S02]  /*c060*/  ISETP.GE.AND P4, PT, R25, c[0x0][0x3c8], PT ;  /* 0x0000f20019007a0c */ /* 0x000fe40003f86270 */
[----:B------:R-:W-:-:S02]  /*c070*/  SHF.R.S32.HI R123, RZ, 0x1f, R123 ;  /* 0x0000001fff7b7819 */ /* 0x000fc4000001147b */
[----:B------:R-:W-:Y:S02]  /*c080*/  SHF.R.S32.HI R14, RZ, 0x1f, R14 ;  /* 0x0000001fff0e7819 */ /* 0x000fe4000001140e */
[----:B-1----:R-:W-:-:S04]  /*c090*/  @!P5 LEA R6, P3, R126, R0, 0x2 ;  /* 0x000000007e06d211 */ /* 0x002fc800078610ff */
[----:B------:R-:W-:Y:S02]  /*c0a0*/  @!P5 LEA.HI.X R7, R126, R4, R127, 0x2, P3 ;  /* 0x000000047e07d211 */ /* 0x000fe400018f147f */
[----:B------:R-:W-:Y:S02]  /*c0b0*/  ISETP.GE.AND P3, PT, R24, c[0x0][0x3c8], PT ;  /* 0x0000f20018007a0c */ /* 0x000fe40003f66270 */
[----:B--2---:R-:W-:Y:S01]  /*c0c0*/  @!P1 LEA R2, P2, R23, R0, 0x2 ;  /* 0x0000000017029211 */ /* 0x004fe200078410ff */
[----:B------:R1:W-:Y:S01]  /*c0d0*/  @!P5 ST.E.64 [R6.64], R84 ;  /* 0x000000540600d985 */ /* 0x0003e2000c101b06 */
[----:B------:R-:W-:Y:S02]  /*c0e0*/  IADD3 R126, R239, 0xc0, RZ ;  /* 0x000000c0ef7e7810 */ /* 0x000fe40007ffe0ff */
[----:B------:R-:W-:Y:S02]  /*c0f0*/  @!P1 LEA.HI.X R3, R23, R4, R123, 0x2, P2 ;  /* 0x0000000417039211 */ /* 0x000fe400010f147b */
[----:B------:R-:W-:-:S02]  /*c100*/  IADD3 R23, R239, 0xd8, RZ ;  /* 0x000000d8ef177810 */ /* 0x000fc40007ffe0ff */
[----:B------:R-:W-:Y:S01]  /*c110*/  SHF.R.S32.HI R126, RZ, 0x1f, R126 ;  /* 0x0000001fff7e7819 */ /* 0x000fe2000001147e */
[----:B------:R2:W-:Y:S01]  /*c120*/  @!P1 ST.E.64 [R2.64], R88 ;  /* 0x0000005802009985 */ /* 0x0005e2000c101b06 */
[C---:B----4-:R-:W-:Y:S02]  /*c130*/  @!P6 LEA R8, P2, R22.reuse, R0, 0x2 ;  /* 0x000000001608e211 */ /* 0x050fe400078410ff */
[----:B------:R-:W-:Y:S02]  /*c140*/  IADD3 R123, R239, 0xc8, RZ ;  /* 0x000000c8ef7b7810 */ /* 0x000fe40007ffe0ff */
[----:B------:R-:W-:Y:S02]  /*c150*/  ISETP.GE.AND P1, PT, R23, c[0x0][0x3c8], PT ;  /* 0x0000f20017007a0c */ /* 0x000fe40003f26270 */
[----:B------:R-:W-:Y:S02]  /*c160*/  @!P6 LEA.HI.X R9, R22, R4, R126, 0x2, P2 ;  /* 0x000000041609e211 */ /* 0x000fe400010f147e */
[----:B------:R-:W-:-:S02]  /*c170*/  IADD3 R22, R239, 0xe0, RZ ;  /* 0x000000e0ef167810 */ /* 0x000fc40007ffe0ff */
[----:B------:R-:W-:Y:S01]  /*c180*/  SHF.R.S32.HI R123, RZ, 0x1f, R123 ;  /* 0x0000001fff7b7819 */ /* 0x000fe2000001147b */
[----:B------:R-:W-:Y:S01]  /*c190*/  @!P6 ST.E.64 [R8.64], R108 ;  /* 0x0000006c0800e985 */ /* 0x000fe2000c101b06 */
[----:B------:R-:W-:Y:S02]  /*c1a0*/  ISETP.GE.AND P6, PT, R22, c[0x0][0x3c8], PT ;  /* 0x0000f20016007a0c */ /* 0x000fe40003fc6270 */
[----:B-1----:R-:W-:-:S04]  /*c1b0*/  @!P3 LEA R6, P2, R24, R0, 0x2 ;  /* 0x000000001806b211 */ /* 0x002fc800078410ff */
[----:B------:R-:W-:Y:S02]  /*c1c0*/  @!P3 LEA.HI.X R7, R24, R4, R5, 0x2, P2 ;  /* 0x000000041807b211 */ /* 0x000fe400010f1405 */
[----:B------:R-:W-:Y:S02]  /*c1d0*/  IADD3 R5, R239, 0xf8, RZ ;  /* 0x000000f8ef057810 */ /* 0x000fe40007ffe0ff */
[----:B--2---:R-:W-:-:S04]  /*c1e0*/  @!P4 LEA R2, P5, R25, R0, 0x2 ;  /* 0x000000001902c211 */ /* 0x004fc800078a10ff */
        /* <DEDUP_REMOVED lines=8> */
[----:B------:R-:W-:-:S03]  /*c270*/  @!P6 LEA R10, P2, R22, R0, 0x2 ;  /* 0x00000000160ae211 */ /* 0x000fc600078410ff */
[----:B------:R1:W-:Y:S01]  /*c280*/  @!P1 ST.E.64 [R2.64], R100 ;  /* 0x0000006402009985 */ /* 0x0003e2000c101b06 */
[----:B------:R-:W-:Y:S02]  /*c290*/  @!P5 LEA R8, P1, R15, R0, 0x2 ;  /* 0x000000000f08d211 */ /* 0x000fe400078210ff */
[----:B------:R-:W-:Y:S02]  /*c2a0*/  @!P6 LEA.HI.X R11, R22, R4, R12, 0x2, P2 ;  /* 0x00000004160be211 */ /* 0x000fe400010f140c */
[----:B------:R-:W-:Y:S02]  /*c2b0*/  IADD3 R12, R239, 0xf8, RZ ;  /* 0x000000f8ef0c7810 */ /* 0x000fe40007ffe0ff */
[----:B--2---:R-:W-:Y:S01]  /*c2c0*/  @!P4 LEA R6, P2, R13, R0, 0x2 ;  /* 0x000000000d06c211 */ /* 0x004fe200078410ff */
[----:B------:R2:W-:Y:S01]  /*c2d0*/  @!P6 ST.E.64 [R10.64], R116 ;  /* 0x000000740a00e985 */ /* 0x0005e2000c101b06 */
[----:B------:R-:W-:Y:S02]  /*c2e0*/  @!P5 LEA.HI.X R9, R15, R4, R16, 0x2, P1 ;  /* 0x000000040f09d211 */ /* 0x000fe400008f1410 */
[----:B------:R-:W-:-:S02]  /*c2f0*/  SHF.R.S32.HI R12, RZ, 0x1f, R12 ;  /* 0x0000001fff0c7819 */ /* 0x000fc4000001140c */
[----:B------:R-:W-:Y:S01]  /*c300*/  @!P4 LEA.HI.X R7, R13, R4, R14, 0x2, P2 ;  /* 0x000000040d07c211 */ /* 0x000fe200010f140e */
[----:B------:R2:W-:Y:S04]  /*c310*/  @!P5 ST.E.64 [R8.64], R112 ;  /* 0x000000700800d985 */ /* 0x0005e8000c101b06 */
[----:B------:R2:W-:Y:S01]  /*c320*/  @!P4 ST.E.64 [R6.64], R104 ;  /* 0x000000680600c985 */ /* 0x0005e2000c101b06 */
[----:B-1----:R-:W-:-:S04]  /*c330*/  @!P3 LEA R2, P1, R5, R0, 0x2 ;  /* 0x000000000502b211 */ /* 0x002fc800078210ff */
[----:B------:R-:W-:-:S05]  /*c340*/  @!P3 LEA.HI.X R3, R5, R4, R12, 0x2, P1 ;  /* 0x000000040503b211 */ /* 0x000fca00008f140c */
[----:B------:R2:W-:Y:S04]  /*c350*/  @!P3 ST.E.64 [R2.64], R56 ;  /* 0x000000380200b985 */ /* 0x0005e8000c101b06 */
.L_x_3864:
[----:B------:R-:W-:Y:S05]  /*c360*/  BSYNC B0 ;  /* 0x0000000000007941 */ /* 0x000fea0003800000 */
.L_x_3863:
[----:B------:R-:W-:Y:S05]  /*c370*/  BRA.DIV ~URZ, `(.L_x_3865) ;  /* 0x000032527f007947 */ /* 0x000fea000b800000 */
[----:B--2---:R2:W1:Y:S04]  /*c380*/  SHFL.IDX PT, R4, R20, 0x1, 0x1c1f ;  /* 0x003c1f0014047f89 */ /* 0x00446800000e0000 */
[----:B----4-:R2:W4:Y:S02]  /*c390*/  SHFL.IDX PT, R0, R21, 0x1, 0x1c1f ;  /* 0x003c1f0015007f89 */ /* 0x01052400000e0000 */
.L_x_3919:
[----:B------:R-:W-:Y:S05]  /*c3a0*/  @P0 BRA `(.L_x_3860) ;  /* 0x00001a6000000947 */ /* 0x000fea0003800000 */
[C---:B------:R-:W-:Y:S02]  /*c3b0*/  ISETP.GE.AND P0, PT, R239.reuse, c[0x0][0x3c8], PT ;  /* 0x0000f200ef007a0c */ /* 0x040fe40003f06270 */
[C---:B------:R-:W-:Y:S02]  /*c3c0*/  IADD3 R2, R239.reuse, 0x18, RZ ;  /* 0x00000018ef027810 */ /* 0x040fe40007ffe0ff */
[----:B------:R-:W-:Y:S02]  /*c3d0*/  IADD3 R13, R239, 0x8, RZ ;  /* 0x00000008ef0d7810 */ /* 0x000fe40007ffe0ff */
[----:B------:R-:W-:-:S02]  /*c3e0*/  ISETP.GE.AND P3, PT, R2, c[0x0][0x3c8], PT ;  /* 0x0000f20002007a0c */ /* 0x000fc40003f66270 */
[----:B------:R-:W-:Y:S02]  /*c3f0*/  ISETP.GE.AND P5, PT, R13, c[0x0][0x3c8], PT ;  /* 0x0000f2000d007a0c */ /* 0x000fe40003fa6270 */
[C---:B------:R-:W-:Y:S02]  /*c400*/  IADD3 R12, R239.reuse, 0x10, RZ ;  /* 0x00000010ef0c7810 */ /* 0x040fe40007ffe0ff */
[----:B------:R-:W-:Y:S01]  /*c410*/  SHF.R.S32.HI R5, RZ, 0x1f, R2 ;  /* 0x0000001fff057819 */ /* 0x000fe20000011402 */
[----:B----4-:R-:W-:Y:S01]  /*c420*/  @!P0 IMAD.MOV.U32 R6, RZ, RZ, R0 ;  /* 0x000000ffff068224 */ /* 0x010fe200078e0000 */
[----:B------:R-:W-:Y:S01]  /*c430*/  ISETP.GE.AND P4, PT, R12, c[0x0][0x3c8], PT ;  /* 0x0000f2000c007a0c */ /* 0x000fe20003f86270 */
[----:B-1----:R-:W-:Y:S01]  /*c440*/  @!P0 IMAD.MOV.U32 R7, RZ, RZ, R4 ;  /* 0x000000ffff078224 */ /* 0x002fe200078e0004 */
[C---:B------:R-:W-:Y:S02]  /*c450*/  IADD3 R3, R239.reuse, 0x20, RZ ;  /* 0x00000020ef037810 */ /* 0x040fe40007ffe0ff */
[C---:B--2---:R-:W-:Y:S01]  /*c460*/  IADD3 R20, R239.reuse, 0x90, RZ ;  /* 0x00000090ef147810 */ /* 0x044fe20007ffe0ff */
[----:B------:R-:W-:Y:S01]  /*c470*/  @!P0 IMAD.WIDE R6, R239, 0x4, R6 ;  /* 0x00000004ef068825 */ /* 0x000fe200078e0206 */
[----:B------:R-:W-:-:S02]  /*c480*/  @!P3 LEA R16, P1, R2, R0, 0x2 ;  /* 0x000000000210b211 */ /* 0x000fc400078210ff */
[----:B------:R-:W-:Y:S02]  /*c490*/  ISETP.GE.AND P2, PT, R3, c[0x0][0x3c8], PT ;  /* 0x0000f20003007a0c */ /* 0x000fe40003f46270 */
[----:B------:R1:W-:Y:S01]  /*c4a0*/  @!P0 ST.E.64 [R6.64], R120 ;  /* 0x0000007806008985 */ /* 0x0003e2000c101b06 */
[----:B------:R-:W-:Y:S02]  /*c4b0*/  @!P3 LEA.HI.X R17, R2, R4, R5, 0x2, P1 ;  /* 0x000000040211b211 */ /* 0x000fe400008f1405 */
[-C--:B------:R-:W-:Y:S02]  /*c4c0*/  @!P5 LEA R10, P1, R13, R0.reuse, 0x2 ;  /* 0x000000000d0ad211 */ /* 0x080fe400078210ff */
[C---:B------:R-:W-:Y:S02]  /*c4d0*/  IADD3 R2, R239.reuse, 0x28, RZ ;  /* 0x00000028ef027810 */ /* 0x040fe40007ffe0ff */
[----:B------:R-:W-:Y:S02]  /*c4e0*/  @!P4 LEA R8, P0, R12, R0, 0x2 ;  /* 0x000000000c08c211 */ /* 0x000fe400078010ff */
[----:B------:R-:W-:-:S02]  /*c4f0*/  IADD3 R5, R239, 0x30, RZ ;  /* 0x00000030ef057810 */ /* 0x000fc40007ffe0ff */
[C---:B------:R-:W-:Y:S02]  /*c500*/  IADD3 R22, R239.reuse, 0x98, RZ ;  /* 0x00000098ef167810 */ /* 0x040fe40007ffe0ff */
[C---:B------:R-:W-:Y:S02]  /*c510*/  IADD3 R24, R239.reuse, 0x90, RZ ;  /* 0x00000090ef187810 */ /* 0x040fe40007ffe0ff */
[C---:B------:R-:W-:Y:S02]  /*c520*/  IADD3 R23, R239.reuse, 0xa0, RZ ;  /* 0x000000a0ef177810 */ /* 0x040fe40007ffe0ff */
[----:B------:R-:W-:Y:S02]  /*c530*/  SHF.R.S32.HI R24, RZ, 0x1f, R24 ;  /* 0x0000001fff187819 */ /* 0x000fe40000011418 */
[C---:B------:R-:W-:Y:S02]  /*c540*/  IADD3 R25, R239.reuse, 0x98, RZ ;  /* 0x00000098ef197810 */ /* 0x040fe40007ffe0ff */
[----:B---3--:R-:W-:-:S02]  /*c550*/  IADD3 R21, R239, 0xa8, RZ ;  /* 0x000000a8ef157810 */ /* 0x008fc40007ffe0ff */
[----:B------:R-:W-:Y:S02]  /*c560*/  SHF.R.S32.HI R25, RZ, 0x1f, R25 ;  /* 0x0000001fff197819 */ /* 0x000fe40000011419 */
[C---:B------:R-:W-:Y:S02]  /*c570*/  IADD3 R26, R239.reuse, 0xb0, RZ ;  /* 0x000000b0ef1a7810 */ /* 0x040fe40007ffe0ff */
[----:B------:R-:W-:Y:S02]  /*c580*/  IADD3 R27, R239, 0xb0, RZ ;  /* 0x000000b0ef1b7810 */ /* 0x000fe40007ffe0ff */
[----:B-1----:R-:W-:Y:S02]  /*c590*/  SHF.R.S32.HI R6, RZ, 0x1f, R13 ;  /* 0x0000001fff067819 */ /* 0x002fe4000001140d */
[----:B------:R-:W-:Y:S02]  /*c5a0*/  SHF.R.S32.HI R7, RZ, 0x1f, R12 ;  /* 0x0000001fff077819 */ /* 0x000fe4000001140c */
[----:B------:R-:W-:-:S02]  /*c5b0*/  @!P5 LEA.HI.X R11, R13, R4, R6, 0x2, P1 ;  /* 0x000000040d0bd211 */ /* 0x000fc400008f1406 */
[----:B------:R-:W-:Y:S02]  /*c5c0*/  ISETP.GE.AND P1, PT, R2, c[0x0][0x3c8], PT ;  /* 0x0000f20002007a0c */ /* 0x000fe40003f26270 */
[----:B------:R-:W-:Y:S01]  /*c5d0*/  @!P4 LEA.HI.X R9, R12, R4, R7, 0x2, P0 ;  /* 0x000000040c09c211 */ /* 0x000fe200000f1407 */
[----:B------:R1:W-:Y:S01]  /*c5e0*/  @!P5 ST.E.64 [R10.64], R124 ;  /* 0x0000007c0a00d985 */ /* 0x0003e2000c101b06 */
[----:B------:R-:W-:Y:S02]  /*c5f0*/  ISETP.GE.AND P0, PT, R5, c[0x0][0x3c8], PT ;  /* 0x0000f20005007a0c */ /* 0x000fe40003f06270 */
[----:B------:R-:W-:Y:S01]  /*c600*/  SHF.R.S32.HI R13, RZ, 0x1f, R3 ;  /* 0x0000001fff0d7819 */ /* 0x000fe20000011403 */
[----:B------:R2:W-:Y:S01]  /*c610*/  @!P4 ST.E.64 [R8.64], R38 ;  /* 0x000000260800c985 */ /* 0x0005e2000c101b06 */
[----:B------:R-:W-:Y:S02]  /*c620*/  @!P2 LEA R12, P6, R3, R0, 0x2 ;  /* 0x00000000030ca211 */ /* 0x000fe400078c10ff */
[----:B------:R-:W-:Y:S01]  /*c630*/  IADD3 R6, R239, 0x38, RZ ;  /* 0x00000038ef067810 */ /* 0x000fe20007ffe0ff */
[----:B------:R-:W-:Y:S01]  /*c640*/  @!P3 ST.E.64 [R16.64], R42 ;  /* 0x0000002a1000b985 */ /* 0x000fe2000c101b06 */
[----:B------:R-:W-:-:S02]  /*c650*/  @!P2 LEA.HI.X R13, R3, R4, R13, 0x2, P6 ;  /* 0x00000004030da211 */ /* 0x000fc400030f140d */
[----:B------:R-:W-:Y:S02]  /*c660*/  ISETP.GE.AND P5, PT, R6, c[0x0][0x3c8], PT ;  /* 0x0000f20006007a0c */ /* 0x000fe40003fa6270 */
[----:B------:R-:W-:Y:S01]  /*c670*/  SHF.R.S32.HI R7, RZ, 0x1f, R2 ;  /* 0x0000001fff077819 */ /* 0x000fe20000011402 */
[----:B------:R3:W-:Y:S01]  /*c680*/  @!P2 ST.E.64 [R12.64], R128 ;  /* 0x000000800c00a985 */ /* 0x0007e2000c101b06 */
[----:B------:R-:W-:Y:S02]  /*c690*/  IADD3 R3, R239, 0x40, RZ ;  /* 0x00000040ef037810 */ /* 0x000fe40007ffe0ff */
[-C--:B------:R-:W-:Y:S02]  /*c6a0*/  @!P0 LEA R14, P6, R5, R0.reuse, 0x2 ;  /* 0x00000000050e8211 */ /* 0x080fe400078c10ff */
[----:B------:R-:W-:Y:S02]  /*c6b0*/  SHF.R.S32.HI R27, RZ, 0x1f, R27 ;  /* 0x0000001fff1b7819 */ /* 0x000fe4000001141b */
[----:B-1----:R-:W-:-:S04]  /*c6c0*/  @!P1 LEA R10, P4, R2, R0, 0x2 ;  /* 0x00000000020a9211 */ /* 0x002fc800078810ff */
[-C--:B------:R-:W-:Y:S02]  /*c6d0*/  @!P1 LEA.HI.X R11, R2, R4.reuse, R7, 0x2, P4 ;  /* 0x00000004020b9211 */ /* 0x080fe400020f1407 */
[----:B------:R-:W-:Y:S02]  /*c6e0*/  ISETP.GE.AND P4, PT, R3, c[0x0][0x3c8], PT ;  /* 0x0000f20003007a0c */ /* 0x000fe40003f86270 */
[----:B--2---:R-:W-:Y:S01]  /*c6f0*/  SHF.R.S32.HI R8, RZ, 0x1f, R5 ;  /* 0x0000001fff087819 */ /* 0x004fe20000011405 */
[----:B------:R-:W-:Y:S01]  /*c700*/  @!P1 ST.E.64 [R10.64], R46 ;  /* 0x0000002e0a009985 */ /* 0x000fe2000c101b06 */
[----:B------:R-:W-:Y:S02]  /*c710*/  IADD3 R2, R239, 0x48, RZ ;  /* 0x00000048ef027810 */ /* 0x000fe40007ffe0ff */
[----:B------:R-:W-:Y:S02]  /*c720*/  @!P0 LEA.HI.X R15, R5, R4, R8, 0x2, P6 ;  /* 0x00000004050f8211 */ /* 0x000fe400030f1408 */
[----:B------:R-:W-:-:S02]  /*c730*/  SHF.R.S32.HI R5, RZ, 0x1f, R6 ;  /* 0x0000001fff057819 */ /* 0x000fc40000011406 */
[----:B------:R-:W-:Y:S01]  /*c740*/  @!P5 LEA R8, P6, R6, R0, 0x2 ;  /* 0x000000000608d211 */ /* 0x000fe200078c10ff */
[----:B------:R-:W-:Y:S01]  /*c750*/  @!P0 ST.E.64 [R14.64], R54 ;  /* 0x000000360e008985 */ /* 0x000fe2000c101b06 */
[----:B------:R-:W-:Y:S02]  /*c760*/  ISETP.GE.AND P3, PT, R2, c[0x0][0x3c8], PT ;  /* 0x0000f20002007a0c */ /* 0x000fe40003f66270 */
[----:B------:R-:W-:Y:S02]  /*c770*/  @!P5 LEA.HI.X R9, R6, R4, R5, 0x2, P6 ;  /* 0x000000040609d211 */ /* 0x000fe400030f1405 */
[----:B------:R-:W-:Y:S02]  /*c780*/  SHF.R.S32.HI R5, RZ, 0x1f, R3 ;  /* 0x0000001fff057819 */ /* 0x000fe40000011403 */
[----:B------:R-:W-:Y:S01]  /*c790*/  @!P4 LEA R18, P6, R3, R0, 0x2 ;  /* 0x000000000312c211 */ /* 0x000fe200078c10ff */
[----:B------:R1:W-:Y:S01]  /*c7a0*/  @!P5 ST.E.64 [R8.64], R50 ;  /* 0x000000320800d985 */ /* 0x0003e2000c101b06 */
[----:B------:R-:W-:-:S02]  /*c7b0*/  SHF.R.S32.HI R6, RZ, 0x1f, R2 ;  /* 0x0000001fff067819 */ /* 0x000fc40000011402 */
[----:B------:R-:W-:Y:S02]  /*c7c0*/  @!P4 LEA.HI.X R19, R3, R4, R5, 0x2, P6 ;  /* 0x000000040313c211 */ /* 0x000fe400030f1405 */
[C---:B------:R-:W-:Y:S02]  /*c7d0*/  IADD3 R5, R239.reuse, 0x50, RZ ;  /* 0x00000050ef057810 */ /* 0x040fe40007ffe0ff */
[----:B------:R-:W-:Y:S01]  /*c7e0*/  IADD3 R3, R239, 0x58, RZ ;  /* 0x00000058ef037810 */ /* 0x000fe20007ffe0ff */
[----:B------:R-:W-:Y:S01]  /*c7f0*/  @!P4 ST.E.64 [R18.64], R132 ;  /* 0x000000841200c985 */ /* 0x000fe2000c101b06 */
[----:B------:R-:W-:Y:S02]  /*c800*/  ISETP.GE.AND P2, PT, R5, c[0x0][0x3c8], PT ;  /* 0x0000f20005007a0c */ /* 0x000fe40003f46270 */
[----:B------:R-:W-:Y:S02]  /*c810*/  ISETP.GE.AND P1, PT, R3, c[0x0][0x3c8], PT ;  /* 0x0000f20003007a0c */ /* 0x000fe40003f26270 */
[----:B---3--:R-:W-:-:S02]  /*c820*/  @!P3 LEA R12, P6, R2, R0, 0x2 ;  /* 0x00000000020cb211 */ /* 0x008fc400078c10ff */
[----:B------:R-:W-:Y:S02]  /*c830*/  IADD3 R7, R239, 0x60, RZ ;  /* 0x00000060ef077810 */ /* 0x000fe40007ffe0ff */
[----:B------:R-:W-:Y:S02]  /*c840*/  @!P3 LEA.HI.X R13, R2, R4, R6, 0x2, P6 ;  /* 0x00000004020db211 */ /* 0x000fe400030f1406 */
[----:B------:R-:W-:Y:S02]  /*c850*/  ISETP.GE.AND P0, PT, R7, c[0x0][0x3c8], PT ;  /* 0x0000f20007007a0c */ /* 0x000fe40003f06270 */
[----:B------:R-:W-:Y:S01]  /*c860*/  IADD3 R2, R239, 0x68, RZ ;  /* 0x00000068ef027810 */ /* 0x000fe20007ffe0ff */
[----:B------:R-:W-:Y:S01]  /*c870*/  @!P3 ST.E.64 [R12.64], R136 ;  /* 0x000000880c00b985 */ /* 0x000fe2000c101b06 */
[----:B------:R-:W-:Y:S02]  /*c880*/  SHF.R.S32.HI R6, RZ, 0x1f, R3 ;  /* 0x0000001fff067819 */ /* 0x000fe40000011403 */
[----:B------:R-:W-:-:S02]  /*c890*/  @!P1 LEA R16, P6, R3, R0, 0x2 ;  /* 0x0000000003109211 */ /* 0x000fc400078c10ff */
[----:B-1----:R-:W-:Y:S02]  /*c8a0*/  SHF.R.S32.HI R9, RZ, 0x1f, R5 ;  /* 0x0000001fff097819 */ /* 0x002fe40000011405 */
[----:B------:R-:W-:Y:S02]  /*c8b0*/  @!P2 LEA R8, P5, R5, R0, 0x2 ;  /* 0x000000000508a211 */ /* 0x000fe400078a10ff */
[-C--:B------:R-:W-:Y:S02]  /*c8c0*/  @!P1 LEA.HI.X R17, R3, R4.reuse, R6, 0x2, P6 ;  /* 0x0000000403119211 */ /* 0x080fe400030f1406 */
[----:B------:R-:W-:Y:S02]  /*c8d0*/  @!P2 LEA.HI.X R9, R5, R4, R9, 0x2, P5 ;  /* 0x000000040509a211 */ /* 0x000fe400028f1409 */
[----:B------:R-:W-:Y:S02]  /*c8e0*/  ISETP.GE.AND P5, PT, R2, c[0x0][0x3c8], PT ;  /* 0x0000f20002007a0c */ /* 0x000fe40003fa6270 */
[----:B------:R-:W-:Y:S01]  /*c8f0*/  IADD3 R6, R239, 0x70, RZ ;  /* 0x00000070ef067810 */ /* 0x000fe20007ffe0ff */
[----:B------:R1:W-:Y:S01]  /*c900*/  @!P2 ST.E.64 [R8.64], R70 ;  /* 0x000000460800a985 */ /* 0x0003e2000c101b06 */
[----:B------:R-:W-:-:S02]  /*c910*/  SHF.R.S32.HI R3, RZ, 0x1f, R7 ;  /* 0x0000001fff037819 */ /* 0x000fc40000011407 */
[----:B------:R-:W-:Y:S01]  /*c920*/  ISETP.GE.AND P4, PT, R6, c[0x0][0x3c8], PT ;  /* 0x0000f20006007a0c */ /* 0x000fe20003f86270 */
[----:B------:R-:W-:Y:S01]  /*c930*/  @!P1 ST.E.64 [R16.64], R144 ;  /* 0x0000009010009985 */ /* 0x000fe2000c101b06 */
[----:B------:R-:W-:Y:S02]  /*c940*/  @!P0 LEA R10, P6, R7, R0, 0x2 ;  /* 0x00000000070a8211 */ /* 0x000fe400078c10ff */
[----:B------:R-:W-:Y:S02]  /*c950*/  IADD3 R5, R239, 0x78, RZ ;  /* 0x00000078ef057810 */ /* 0x000fe40007ffe0ff */
[----:B------:R-:W-:Y:S02]  /*c960*/  @!P0 LEA.HI.X R11, R7, R4, R3, 0x2, P6 ;  /* 0x00000004070b8211 */ /* 0x000fe400030f1403 */
[----:B------:R-:W-:Y:S02]  /*c970*/  SHF.R.S32.HI R3, RZ, 0x1f, R2 ;  /* 0x0000001fff037819 */ /* 0x000fe40000011402 */
[----:B------:R-:W-:Y:S01]  /*c980*/  @!P5 LEA R14, P6, R2, R0, 0x2 ;  /* 0x00000000020ed211 */ /* 0x000fe200078c10ff */
[----:B------:R2:W-:Y:S01]  /*c990*/  @!P0 ST.E.64 [R10.64], R140 ;  /* 0x0000008c0a008985 */ /* 0x0005e2000c101b06 */
[----:B------:R-:W-:-:S02]  /*c9a0*/  ISETP.GE.AND P3, PT, R5, c[0x0][0x3c8], PT ;  /* 0x0000f20005007a0c */ /* 0x000fc40003f66270 */
[----:B------:R-:W-:Y:S02]  /*c9b0*/  @!P5 LEA.HI.X R15, R2, R4, R3, 0x2, P6 ;  /* 0x00000004020fd211 */ /* 0x000fe400030f1403 */
[----:B------:R-:W-:Y:S02]  /*c9c0*/  IADD3 R3, R239, 0x80, RZ ;  /* 0x00000080ef037810 */ /* 0x000fe40007ffe0ff */
[----:B------:R-:W-:Y:S01]  /*c9d0*/  SHF.R.S32.HI R2, RZ, 0x1f, R6 ;  /* 0x0000001fff027819 */ /* 0x000fe20000011406 */
[----:B------:R3:W-:Y:S01]  /*c9e0*/  @!P5 ST.E.64 [R14.64], R164 ;  /* 0x000000a40e00d985 */ /* 0x0007e2000c101b06 */
[----:B------:R-:W-:Y:S02]  /*c9f0*/  ISETP.GE.AND P2, PT, R3, c[0x0][0x3c8], PT ;  /* 0x0000f20003007a0c */ /* 0x000fe40003f46270 */
[----:B------:R-:W-:Y:S02]  /*ca00*/  SHF.R.S32.HI R7, RZ, 0x1f, R5 ;  /* 0x0000001fff077819 */ /* 0x000fe40000011405 */
[----:B------:R-:W-:-:S02]  /*ca10*/  ISETP.GE.AND P5, PT, R22, c[0x0][0x3c8], PT ;  /* 0x0000f20016007a0c */ /* 0x000fc40003fa6270 */
[C---:B-1----:R-:W-:Y:S02]  /*ca20*/  @!P4 LEA R8, P6, R6.reuse, R0, 0x2 ;  /* 0x000000000608c211 */ /* 0x042fe400078c10ff */
[C---:B------:R-:W-:Y:S02]  /*ca30*/  IADD3 R13, R239.reuse, 0xe8, RZ ;  /* 0x000000e8ef0d7810 */ /* 0x040fe40007ffe0ff */
[----:B------:R-:W-:Y:S02]  /*ca40*/  @!P4 LEA.HI.X R9, R6, R4, R2, 0x2, P6 ;  /* 0x000000040609c211 */ /* 0x000fe400030f1402 */
[----:B------:R-:W-:Y:S02]  /*ca50*/  IADD3 R2, R239, 0x88, RZ ;  /* 0x00000088ef027810 */ /* 0x000fe40007ffe0ff */
[----:B------:R-:W-:Y:S01]  /*ca60*/  @!P3 LEA R6, P0, R5, R0, 0x2 ;  /* 0x000000000506b211 */ /* 0x000fe200078010ff */
[----:B------:R1:W-:Y:S01]  /*ca70*/  @!P4 ST.E.64 [R8.64], R154 ;  /* 0x0000009a0800c985 */ /* 0x0003e2000c101b06 */
[----:B------:R-:W-:-:S02]  /*ca80*/  ISETP.GE.AND P1, PT, R2, c[0x0][0x3c8], PT ;  /* 0x0000f20002007a0c */ /* 0x000fc40003f26270 */
[----:B------:R-:W-:Y:S02]  /*ca90*/  @!P3 LEA.HI.X R7, R5, R4, R7, 0x2, P0 ;  /* 0x000000040507b211 */ /* 0x000fe400000f1407 */
[----:B------:R-:W-:Y:S02]  /*caa0*/  ISETP.GE.AND P0, PT, R20, c[0x0][0x3c8], PT ;  /* 0x0000f20014007a0c */ /* 0x000fe40003f06270 */
[----:B--2---:R-:W-:Y:S01]  /*cab0*/  SHF.R.S32.HI R11, RZ, 0x1f, R3 ;  /* 0x0000001fff0b7819 */ /* 0x004fe20000011403 */
[----:B------:R2:W-:Y:S01]  /*cac0*/  @!P3 ST.E.64 [R6.64], R82 ;  /* 0x000000520600b985 */ /* 0x0005e2000c101b06 */
[----:B------:R-:W-:Y:S02]  /*cad0*/  @!P2 LEA R10, P6, R3, R0, 0x2 ;  /* 0x00000000030aa211 */ /* 0x000fe400078c10ff */
[----:B------:R-:W-:Y:S02]  /*cae0*/  ISETP.GE.AND P4, PT, R23, c[0x0][0x3c8], PT ;  /* 0x0000f20017007a0c */ /* 0x000fe40003f86270 */
[----:B------:R-:W-:-:S02]  /*caf0*/  @!P2 LEA.HI.X R11, R3, R4, R11, 0x2, P6 ;  /* 0x00000004030ba211 */ /* 0x000fc400030f140b */
[----:B------:R-:W-:Y:S02]  /*cb00*/  SHF.R.S32.HI R3, RZ, 0x1f, R2 ;  /* 0x0000001fff037819 */ /* 0x000fe40000011402 */
[C---:B---3--:R-:W-:Y:S01]  /*cb10*/  IADD3 R15, R239.reuse, 0xe0, RZ ;  /* 0x000000e0ef0f7810 */ /* 0x048fe20007ffe0ff */
[----:B------:R3:W-:Y:S01]  /*cb20*/  @!P2 ST.E.64 [R10.64], R158 ;  /* 0x0000009e0a00a985 */ /* 0x0007e2000c101b06 */
[----:B------:R-:W-:Y:S02]  /*cb30*/  ISETP.GE.AND P2, PT, R26, c[0x0][0x3c8], PT ;  /* 0x0000f2001a007a0c */ /* 0x000fe40003f46270 */
[C---:B------:R-:W-:Y:S02]  /*cb40*/  IADD3 R5, R239.reuse, 0xf0, RZ ;  /* 0x000000f0ef057810 */ /* 0x040fe40007ffe0ff */
[C---:B------:R-:W-:Y:S02]  /*cb50*/  IADD3 R12, R239.reuse, 0xd8, RZ ;  /* 0x000000d8ef0c7810 */ /* 0x040fe40007ffe0ff */
[----:B------:R-:W-:-:S02]  /*cb60*/  IADD3 R16, R239, 0xe0, RZ ;  /* 0x000000e0ef107810 */ /* 0x000fc40007ffe0ff */
[----:B------:R-:W-:Y:S02]  /*cb70*/  SHF.R.S32.HI R12, RZ, 0x1f, R12 ;  /* 0x0000001fff0c7819 */ /* 0x000fe4000001140c */
[C---:B-1----:R-:W-:Y:S02]  /*cb80*/  @!P1 LEA R8, P3, R2.reuse, R0, 0x2 ;  /* 0x0000000002089211 */ /* 0x042fe400078610ff */
[----:B------:R-:W-:Y:S02]  /*cb90*/  IADD3 R14, R239, 0xe8, RZ ;  /* 0x000000e8ef0e7810 */ /* 0x000fe40007ffe0ff */
[----:B------:R-:W-:Y:S02]  /*cba0*/  @!P1 LEA.HI.X R9, R2, R4, R3, 0x2, P3 ;  /* 0x0000000402099211 */ /* 0x000fe400018f1403 */
[----:B------:R-:W-:Y:S02]  /*cbb0*/  ISETP.GE.AND P3, PT, R21, c[0x0][0x3c8], PT ;  /* 0x0000f20015007a0c */ /* 0x000fe40003f66270 */
[----:B--2---:R-:W-:Y:S01]  /*cbc0*/  @!P0 LEA R6, P6, R20, R0, 0x2 ;  /* 0x0000000014068211 */ /* 0x004fe200078c10ff */
[----:B------:R1:W-:Y:S01]  /*cbd0*/  @!P1 ST.E.64 [R8.64], R98 ;  /* 0x0000006208009985 */ /* 0x0003e2000c101b06 */
[----:B------:R-:W-:-:S02]  /*cbe0*/  SHF.R.S32.HI R16, RZ, 0x1f, R16 ;  /* 0x0000001fff107819 */ /* 0x000fc40000011410 */
[----:B------:R-:W-:Y:S02]  /*cbf0*/  @!P0 LEA.HI.X R7, R20, R4, R24, 0x2, P6 ;  /* 0x0000000414078211 */ /* 0x000fe400030f1418 */
[C---:B------:R-:W-:Y:S02]  /*cc00*/  IADD3 R20, R239.reuse, 0xc0, RZ ;  /* 0x000000c0ef147810 */ /* 0x040fe40007ffe0ff */
[C---:B------:R-:W-:Y:S01]  /*cc10*/  IADD3 R24, R239.reuse, 0xb8, RZ ;  /* 0x000000b8ef187810 */ /* 0x040fe20007ffe0ff */
[----:B------:R2:W-:Y:S01]  /*cc20*/  @!P0 ST.E.64 [R6.64], R74 ;  /* 0x0000004a06008985 */ /* 0x0005e2000c101b06 */
[----:B---3--:R-:W-:Y:S02]  /*cc30*/  IADD3 R11, R239, 0xc8, RZ ;  /* 0x000000c8ef0b7810 */ /* 0x008fe40007ffe0ff */
[----:B------:R-:W-:Y:S02]  /*cc40*/  ISETP.GE.AND P1, PT, R24, c[0x0][0x3c8], PT ;  /* 0x0000f20018007a0c */ /* 0x000fe40003f26270 */
[----:B------:R-:W-:-:S02]  /*cc50*/  SHF.R.S32.HI R11, RZ, 0x1f, R11 ;  /* 0x0000001fff0b7819 */ /* 0x000fc4000001140b */
[----:B------:R-:W-:Y:S02]  /*cc60*/  IADD3 R10, R239, 0xd0, RZ ;  /* 0x000000d0ef0a7810 */ /* 0x000fe40007ffe0ff */
[----:B------:R-:W-:Y:S02]  /*cc70*/  SHF.R.S32.HI R14, RZ, 0x1f, R14 ;  /* 0x0000001fff0e7819 */ /* 0x000fe4000001140e */
[----:B------:R-:W-:Y:S02]  /*cc80*/  SHF.R.S32.HI R10, RZ, 0x1f, R10 ;  /* 0x0000001fff0a7819 */ /* 0x000fe4000001140a */
[----:B-1----:R-:W-:-:S04]  /*cc90*/  @!P5 LEA R8, P6, R22, R0, 0x2 ;  /* 0x000000001608d211 */ /* 0x002fc800078c10ff */
[----:B------:R-:W-:Y:S02]  /*cca0*/  @!P5 LEA.HI.X R9, R22, R4, R25, 0x2, P6 ;  /* 0x000000041609d211 */ /* 0x000fe400030f1419 */
[----:B------:R-:W-:Y:S02]  /*ccb0*/  IADD3 R25, R239, 0xa0, RZ ;  /* 0x000000a0ef197810 */ /* 0x000fe40007ffe0ff */
[----:B--2---:R-:W-:Y:S01]  /*ccc0*/  @!P4 LEA R6, P0, R23, R0, 0x2 ;  /* 0x000000001706c211 */ /* 0x004fe200078010ff */
[----:B------:R1:W-:Y:S01]  /*ccd0*/  @!P5 ST.E.64 [R8.64], R160 ;  /* 0x000000a00800d985 */ /* 0x0003e2000c101b06 */
[----:B------:R-:W-:Y:S02]  /*cce0*/  SHF.R.S32.HI R25, RZ, 0x1f, R25 ;  /* 0x0000001fff197819 */ /* 0x000fe40000011419 */
[----:B------:R-:W-:Y:S02]  /*ccf0*/  IADD3 R22, R239, 0xa8, RZ ;  /* 0x000000a8ef167810 */ /* 0x000fe40007ffe0ff */
[----:B------:R-:W-:-:S02]  /*cd00*/  @!P4 LEA.HI.X R7, R23, R4, R25, 0x2, P0 ;  /* 0x000000041707c211 */ /* 0x000fc400000f1419 */
[----:B------:R-:W-:Y:S02]  /*cd10*/  ISETP.GE.AND P0, PT, R20, c[0x0][0x3c8], PT ;  /* 0x0000f20014007a0c */ /* 0x000fe40003f06270 */
[----:B------:R-:W-:Y:S01]  /*cd20*/  SHF.R.S32.HI R22, RZ, 0x1f, R22 ;  /* 0x0000001fff167819 */ /* 0x000fe20000011416 */
[----:B------:R2:W-:Y:S01]  /*cd30*/  @!P4 ST.E.64 [R6.64], R102 ;  /* 0x000000660600c985 */ /* 0x0005e2000c101b06 */
[----:B------:R-:W-:Y:S02]  /*cd40*/  @!P3 LEA R2, P6, R21, R0, 0x2 ;  /* 0x000000001502b211 */ /* 0x000fe400078c10ff */
[----:B------:R-:W-:Y:S02]  /*cd50*/  IADD3 R23, R239, 0xc0, RZ ;  /* 0x000000c0ef177810 */ /* 0x000fe40007ffe0ff */
[----:B------:R-:W-:Y:S02]  /*cd60*/  @!P3 LEA.HI.X R3, R21, R4, R22, 0x2, P6 ;  /* 0x000000041503b211 */ /* 0x000fe400030f1416 */
[----:B------:R-:W-:-:S02]  /*cd70*/  IADD3 R22, R239, 0xc8, RZ ;  /* 0x000000c8ef167810 */ /* 0x000fc40007ffe0ff */
[C---:B------:R-:W-:Y:S01]  /*cd80*/  IADD3 R25, R239.reuse, 0xb8, RZ ;  /* 0x000000b8ef197810 */ /* 0x040fe20007ffe0ff */
[----:B------:R3:W-:Y:S01]  /*cd90*/  @!P3 ST.E.64 [R2.64], R78 ;  /* 0x0000004e0200b985 */ /* 0x0007e2000c101b06 */
[----:B------:R-:W-:Y:S02]  /*cda0*/  ISETP.GE.AND P4, PT, R22, c[0x0][0x3c8], PT ;  /* 0x0000f20016007a0c */ /* 0x000fe40003f86270 */
[----:B------:R-:W-:Y:S02]  /*cdb0*/  IADD3 R21, R239, 0xd0, RZ ;  /* 0x000000d0ef157810 */ /* 0x000fe40007ffe0ff */
[----:B------:R-:W-:Y:S02]  /*cdc0*/  SHF.R.S32.HI R23, RZ, 0x1f, R23 ;  /* 0x0000001fff177819 */ /* 0x000fe40000011417 */
[----:B------:R-:W-:Y:S02]  /*cdd0*/  SHF.R.S32.HI R25, RZ, 0x1f, R25 ;  /* 0x0000001fff197819 */ /* 0x000fe40000011419 */
[----:B-1----:R-:W-:-:S04]  /*cde0*/  @!P2 LEA R8, P5, R26, R0, 0x2 ;  /* 0x000000001a08a211 */ /* 0x002fc800078a10ff */
[----:B------:R-:W-:Y:S02]  /*cdf0*/  @!P2 LEA.HI.X R9, R26, R4, R27, 0x2, P5 ;  /* 0x000000041a09a211 */ /* 0x000fe400028f141b */
[----:B------:R-:W-:-:S03]  /*ce00*/  ISETP.GE.AND P5, PT, R21, c[0x0][0x3c8], PT ;  /* 0x0000f20015007a0c */ /* 0x000fc60003fa6270 */
[----:B------:R-:W-:Y:S01]  /*ce10*/  @!P2 ST.E.64 [R8.64], R114 ;  /* 0x000000720800a985 */ /* 0x000fe2000c101b06 */
[C---:B--2---:R-:W-:Y:S02]  /*ce20*/  @!P1 LEA R6, P6, R24.reuse, R0, 0x2 ;  /* 0x0000000018069211 */ /* 0x044fe400078c10ff */
[----:B------:R-:W-:Y:S02]  /*ce30*/  ISETP.GE.AND P2, PT, R15, c[0x0][0x3c8], PT ;  /* 0x0000f2000f007a0c */ /* 0x000fe40003f46270 */
[----:B------:R-:W-:-:S05]  /*ce40*/  @!P1 LEA.HI.X R7, R24, R4, R25, 0x2, P6 ;  /* 0x0000000418079211 */ /* 0x000fca00030f1419 */
[----:B------:R1:W-:Y:S01]  /*ce50*/  @!P1 ST.E.64 [R6.64], R106 ;  /* 0x0000006a06009985 */ /* 0x0003e2000c101b06 */
[C---:B---3--:R-:W-:Y:S02]  /*ce60*/  @!P0 LEA R2, P3, R20.reuse, R0, 0x2 ;  /* 0x0000000014028211 */ /* 0x048fe400078610ff */
[----:B------:R-:W-:Y:S02]  /*ce70*/  ISETP.GE.AND P1, PT, R13, c[0x0][0x3c8], PT ;  /* 0x0000f2000d007a0c */ /* 0x000fe40003f26270 */
[----:B------:R-:W-:Y:S02]  /*ce80*/  @!P0 LEA.HI.X R3, R20, R4, R23, 0x2, P3 ;  /* 0x0000000414038211 */ /* 0x000fe400018f1417 */
[----:B------:R-:W-:-:S03]  /*ce90*/  IADD3 R20, R239, 0xd8, RZ ;  /* 0x000000d8ef147810 */ /* 0x000fc60007ffe0ff */
[----:B------:R2:W-:Y:S01]  /*cea0*/  @!P0 ST.E.64 [R2.64], R62 ;  /* 0x0000003e02008985 */ /* 0x0005e2000c101b06 */
[----:B------:R-:W-:Y:S02]  /*ceb0*/  ISETP.GE.AND P3, PT, R20, c[0x0][0x3c8], PT ;  /* 0x0000f20014007a0c */ /* 0x000fe40003f66270 */
[----:B-1----:R-:W-:-:S04]  /*cec0*/  @!P4 LEA R6, P0, R22, R0, 0x2 ;  /* 0x000000001606c211 */ /* 0x002fc800078010ff */
[----:B------:R-:W-:Y:S02]  /*ced0*/  @!P4 LEA.HI.X R7, R22, R4, R11, 0x2, P0 ;  /* 0x000000041607c211 */ /* 0x000fe400000f140b */
[----:B------:R-:W-:-:S03]  /*cee0*/  ISETP.GE.AND P0, PT, R5, c[0x0][0x3c8], PT ;  /* 0x0000f20005007a0c */ /* 0x000fc60003f06270 */
[----:B------:R1:W-:Y:S01]  /*cef0*/  @!P4 ST.E.64 [R6.64], R86 ;  /* 0x000000560600c985 */ /* 0x0003e2000c101b06 */
[----:B--2---:R-:W-:-:S04]  /*cf00*/  @!P5 LEA R2, P6, R21, R0, 0x2 ;  /* 0x000000001502d211 */ /* 0x004fc800078c10ff */
[----:B------:R-:W-:Y:S02]  /*cf10*/  @!P5 LEA.HI.X R3, R21, R4, R10, 0x2, P6 ;  /* 0x000000041503d211 */ /* 0x000fe400030f140a */
[CC--:B------:R-:W-:Y:S02]  /*cf20*/  @!P3 LEA R10, P4, R20.reuse, R0.reuse, 0x2 ;  /* 0x00000000140ab211 */ /* 0x0c0fe400078810ff */
[----:B------:R-:W-:Y:S01]  /*cf30*/  @!P2 LEA R8, P6, R15, R0, 0x2 ;  /* 0x000000000f08a211 */ /* 0x000fe200078c10ff */
[----:B------:R2:W-:Y:S01]  /*cf40*/  @!P5 ST.E.64 [R2.64], R90 ;  /* 0x0000005a0200d985 */ /* 0x0005e2000c101b06 */
[-C--:B------:R-:W-:Y:S02]  /*cf50*/  @!P3 LEA.HI.X R11, R20, R4.reuse, R12, 0x2, P4 ;  /* 0x00000004140bb211 */ /* 0x080fe400020f140c */
[----:B------:R-:W-:Y:S02]  /*cf60*/  IADD3 R12, R239, 0xf0, RZ ;  /* 0x000000f0ef0c7810 */ /* 0x000fe40007ffe0ff */
[----:B------:R-:W-:Y:S01]  /*cf70*/  @!P2 LEA.HI.X R9, R15, R4, R16, 0x2, P6 ;  /* 0x000000040f09a211 */ /* 0x000fe200030f1410 */
[----:B------:R3:W-:Y:S01]  /*cf80*/  @!P3 ST.E.64 [R10.64], R118 ;  /* 0x000000760a00b985 */ /* 0x0007e2000c101b06 */
[----:B------:R-:W-:-:S03]  /*cf90*/  SHF.R.S32.HI R12, RZ, 0x1f, R12 ;  /* 0x0000001fff0c7819 */ /* 0x000fc6000001140c */
[----:B------:R3:W-:Y:S01]  /*cfa0*/  @!P2 ST.E.64 [R8.64], R110 ;  /* 0x0000006e0800a985 */ /* 0x0007e2000c101b06 */
[----:B-1----:R-:W-:-:S04]  /*cfb0*/  @!P1 LEA R6, P5, R13, R0, 0x2 ;  /* 0x000000000d069211 */ /* 0x002fc800078a10ff */
[----:B------:R-:W-:-:S05]  /*cfc0*/  @!P1 LEA.HI.X R7, R13, R4, R14, 0x2, P5 ;  /* 0x000000040d079211 */ /* 0x000fca00028f140e */
[----:B------:R3:W-:Y:S01]  /*cfd0*/  @!P1 ST.E.64 [R6.64], R94 ;  /* 0x0000005e06009985 */ /* 0x0007e2000c101b06 */
[----:B--2---:R-:W-:-:S04]  /*cfe0*/  @!P0 LEA R2, P4, R5, R0, 0x2 ;  /* 0x0000000005028211 */ /* 0x004fc800078810ff */
[----:B------:R-:W-:Y:S02]  /*cff0*/  @!P0 LEA.HI.X R3, R5, R4, R12, 0x2, P4 ;  /* 0x0000000405038211 */ /* 0x000fe400020f140c */
[----:B------:R-:W-:-:S03]  /*d000*/  IADD3 R5, R239, 0xf8, RZ ;  /* 0x000000f8ef057810 */ /* 0x000fc60007ffe0ff */
[----:B------:R3:W-:Y:S01]  /*d010*/  @!P0 ST.E.64 [R2.64], R66 ;  /* 0x0000004202008985 */ /* 0x0007e2000c101b06 */
[----:B------:R-:W-:-:S13]  /*d020*/  ISETP.GE.AND P0, PT, R5, c[0x0][0x3c8], PT ;  /* 0x0000f20005007a0c */ /* 0x000fda0003f06270 */
[----:B------:R-:W-:Y:S05]  /*d030*/  @P0 BRA `(.L_x_3860) ;  /* 0x00000dd000000947 */ /* 0x000fea0003800000 */
[----:B------:R-:W-:Y:S02]  /*d040*/  IADD3 R12, R239, 0xf8, RZ ;  /* 0x000000f8ef0c7810 */ /* 0x000fe40007ffe0ff */
[----:B---3--:R-:W-:Y:S02]  /*d050*/  LEA R2, P0, R5, R0, 0x2 ;  /* 0x0000000005027211 */ /* 0x008fe400078010ff */
[----:B------:R-:W-:-:S04]  /*d060*/  SHF.R.S32.HI R12, RZ, 0x1f, R12 ;  /* 0x0000001fff0c7819 */ /* 0x000fc8000001140c */
[----:B------:R-:W-:-:S05]  /*d070*/  LEA.HI.X R3, R5, R4, R12, 0x2, P0 ;  /* 0x0000000405037211 */ /* 0x000fca00000f140c */
[----:B------:R1:W-:Y:S01]  /*d080*/  ST.E.64 [R2.64], R58 ;  /* 0x0000003a02007985 */ /* 0x0003e2000c101b06 */
[----:B------:R-:W-:Y:S05]  /*d090*/  BRA `(.L_x_3860) ;  /* 0x00000d7000007947 */ /* 0x000fea0003800000 */
.L_x_3845:
[----:B------:R-:W-:Y:S01]  /*d0a0*/  ISETP.NE.U32.AND P1, PT, RZ, c[0x0][0x508], PT ;  /* 0x00014200ff007a0c */ /* 0x000fe20003f25070 */
[----:B------:R-:W2:Y:S01]  /*d0b0*/  LDL.LU R6, [R1+0x4] ;  /* 0x0000040001067983 */ /* 0x000ea20000300800 */
[----:B------:R-:W-:Y:S01]  /*d0c0*/  ISETP.NE.U32.AND P2, PT, RZ, c[0x0][0x500], PT ;  /* 0x00014000ff007a0c */ /* 0x000fe20003f45070 */
[----:B------:R-:W-:Y:S01]  /*d0d0*/  IMAD.MOV.U32 R4, RZ, RZ, 0x4 ;  /* 0x00000004ff047424 */ /* 0x000fe200078e00ff */
[----:B------:R-:W-:Y:S01]  /*d0e0*/  ISETP.NE.AND.EX P1, PT, RZ, c[0x0][0x50c], PT, P1 ;  /* 0x00014300ff007a0c */ /* 0x000fe20003f25310 */
[----:B------:R-:W-:Y:S01]  /*d0f0*/  IMAD.MOV.U32 R0, RZ, RZ, RZ ;  /* 0x000000ffff007224 */ /* 0x000fe200078e00ff */
[----:B------:R-:W-:Y:S01]  /*d100*/  ISETP.NE.AND.EX P2, PT, RZ, c[0x0][0x504], PT, P2 ;  /* 0x00014100ff007a0c */ /* 0x000fe20003f45320 */
[----:B------:R-:W-:Y:S02]  /*d110*/  IMAD.MOV.U32 R17, RZ, RZ, c[0x0][0x388] ;  /* 0x0000e200ff117624 */ /* 0x000fe400078e00ff */
[----:B-1----:R-:W-:-:S08]  /*d120*/  IMAD.WIDE R4, R244, R4, c[0x0][0x500] ;  /* 0x00014000f4047625 */ /* 0x002fd000078e0204 */
[C---:B------:R-:W-:Y:S02]  /*d130*/  @P1 LEA R2, P0, R244.reuse, c[0x0][0x508], 0x2 ;  /* 0x00014200f4021a11 */ /* 0x040fe400078010ff */
[----:B------:R1:W5:Y:S02]  /*d140*/  @P2 LDG.E R0, [R4.64] ;  /* 0x0000000604002981 */ /* 0x000364000c1e1900 */
[----:B------:R-:W-:-:S05]  /*d150*/  @P1 LEA.HI.X R3, R244, c[0x0][0x50c], R246, 0x2, P0 ;  /* 0x00014300f4031a11 */ /* 0x000fca00000f14f6 */
[----:B------:R1:W5:Y:S01]  /*d160*/  @P1 LDG.E R17, [R2.64] ;  /* 0x0000000602111981 */ /* 0x000362000c1e1900 */
[----:B--2---:R-:W-:-:S04]  /*d170*/  ISETP.NE.AND P0, PT, R6, RZ, PT ;  /* 0x000000ff0600720c */ /* 0x004fc80003f05270 */
[----:B------:R-:W-:Y:S01]  /*d180*/  SEL R16, R6, c[0x0][0x3d4], P0 ;  /* 0x0000f50006107a07 */ /* 0x000fe20000000000 */
[----:B------:R-:W-:Y:S05]  /*d190*/  @P1 BRA `(.L_x_3866) ;  /* 0x0000004000001947 */ /* 0x000fea0003800000 */
[----:B-1----:R-:W-:Y:S05]  /*d1a0*/  @!P2 BRA `(.L_x_3866) ;  /* 0x000000300000a947 */ /* 0x002fea0003800000 */
[----:B------:R1:W2:Y:S04]  /*d1b0*/  LDG.E R2, [R4.64] ;  /* 0x0000000604027981 */ /* 0x0002a8000c1e1900 */
[----:B-1----:R-:W2:Y:S02]  /*d1c0*/  LDG.E R4, [R4.64+0x4] ;  /* 0x0000040604047981 */ /* 0x002ea4000c1e1900 */
[----:B--2--5:R-:W-:Y:S02]  /*d1d0*/  IADD3 R17, -R2, R4, RZ ;  /* 0x0000000402117210 */ /* 0x024fe40007ffe1ff */
.L_x_3866:
        /* <DEDUP_REMOVED lines=11> */
[----:B------:R-:W2:Y:S01]  /*d290*/  LDL.LU R21, [R1+0x28] ;  /* 0x0000280001157983 */ /* 0x000ea20000300800 */
[----:B------:R-:W-:Y:S01]  /*d2a0*/  IMAD.MOV.U32 R2, RZ, RZ, 0x368 ;  /* 0x00000368ff027424 */ /* 0x000fe200078e00ff */
[----:B------:R-:W-:-:S04]  /*d2b0*/  ISETP.GT.AND P2, PT, R16, 0x1, PT ;  /* 0x000000011000780c */ /* 0x000fc80003f44270 */
[----:B------:R-:W-:-:S04]  /*d2c0*/  SEL R2, R2, 0x328, P2 ;  /* 0x0000032802027807 */ /* 0x000fc80001000000 */
[----:B------:R1:W3:Y:S08]  /*d2d0*/  LDC.64 R8, c[0x0][R2+0x170] ;  /* 0x00005c0002087b82 */ /* 0x0002f00000000a00 */
[----:B------:R1:W4:Y:S08]  /*d2e0*/  LDC.64 R6, c[0x0][R2+0x168] ;  /* 0x00005a0002067b82 */ /* 0x0003300000000a00 */
[----:B------:R1:W5:Y:S08]  /*d2f0*/  LDC.64 R14, c[0x0][R2+0x178] ;  /* 0x00005e00020e7b82 */ /* 0x0003700000000a00 */
[----:B------:R1:W2:Y:S02]  /*d300*/  LDC.64 R10, c[0x0][R2+0x160] ;  /* 0x00005800020a7b82 */ /* 0x0002a40000000a00 */
[----:B-1----:R-:W-:-:S02]  /*d310*/  IMAD.MOV.U32 R2, RZ, RZ, c[0x0][0x4e8] ;  /* 0x00013a00ff027624 */ /* 0x002fc400078e00ff */
[-C--:B---3--:R-:W-:Y:S02]  /*d320*/  IMAD R9, R9, R3.reuse, RZ ;  /* 0x0000000309097224 */ /* 0x088fe400078e02ff */
[----:B------:R-:W-:Y:S01]  /*d330*/  IMAD.WIDE.U32 R4, R8, R3, RZ ;  /* 0x0000000308047225 */ /* 0x000fe200078e00ff */
[----:B------:R-:W-:Y:S02]  /*d340*/  ISETP.NE.AND P0, PT, R2, 0x1, PT ;  /* 0x000000010200780c */ /* 0x000fe40003f05270 */
[----:B------:R-:W-:Y:S01]  /*d350*/  MOV R2, R12 ;  /* 0x0000000c00027202 */ /* 0x000fe20000000f00 */
[----:B------:R-:W-:Y:S02]  /*d360*/  IMAD R9, R8, R20, R9 ;  /* 0x0000001408097224 */ /* 0x000fe400078e0209 */
[-C--:B----4-:R-:W-:Y:S02]  /*d370*/  IMAD R18, R7, R245.reuse, RZ ;  /* 0x000000f507127224 */ /* 0x090fe400078e02ff */
[----:B------:R-:W-:Y:S01]  /*d380*/  IMAD.WIDE.U32 R6, R6, R245, RZ ;  /* 0x000000f506067225 */ /* 0x000fe200078e00ff */
[----:B------:R-:W-:-:S03]  /*d390*/  IADD3 R5, R5, R9, RZ ;  /* 0x0000000905057210 */ /* 0x000fc60007ffe0ff */
[----:B------:R-:W-:Y:S02]  /*d3a0*/  IMAD.IADD R18, R7, 0x1, R18 ;  /* 0x0000000107127824 */ /* 0x000fe400078e0212 */
[----:B------:R-:W-:-:S05]  /*d3b0*/  @P0 IMAD.HI.U32 R19, R12, c[0x0][0x4ec], RZ ;  /* 0x00013b000c130a27 */ /* 0x000fca00078e00ff */
[----:B------:R-:W-:Y:S02]  /*d3c0*/  @P0 SHF.R.U32.HI R2, RZ, c[0x0][0x4f0], R19 ;  /* 0x00013c00ff020a19 */ /* 0x000fe40000011613 */
[----:B------:R-:W-:-:S03]  /*d3d0*/  IADD3 R19, P1, P0, R4, R6, R0 ;  /* 0x0000000604137210 */ /* 0x000fc6000783e000 */
[----:B------:R-:W-:-:S04]  /*d3e0*/  IMAD.MOV R4, RZ, RZ, -R2 ;  /* 0x000000ffff047224 */ /* 0x000fc800078e0a02 */
[----:B------:R-:W-:Y:S01]  /*d3f0*/  IMAD R4, R4, c[0x0][0x4e8], R12 ;  /* 0x00013a0004047a24 */ /* 0x000fe200078e020c */
[----:B------:R-:W-:Y:S02]  /*d400*/  IADD3.X R12, R5, R18, R13, P1, P0 ;  /* 0x00000012050c7210 */ /* 0x000fe40000fe040d */
[----:B------:R-:W-:Y:S02]  /*d410*/  SHF.R.S32.HI R5, RZ, 0x1f, R2 ;  /* 0x0000001fff057819 */ /* 0x000fe40000011402 */
[----:B--2---:R-:W-:-:S05]  /*d420*/  SEL R8, R21, RZ, P2 ;  /* 0x000000ff15087207 */ /* 0x004fca0001000000 */
[-C--:B-----5:R-:W-:Y:S02]  /*d430*/  IMAD R9, R15, R8.reuse, RZ ;  /* 0x000000080f097224 */ /* 0x0a0fe400078e02ff */
[----:B------:R-:W-:Y:S01]  /*d440*/  IMAD.WIDE.U32 R6, R14, R8, RZ ;  /* 0x000000080e067225 */ /* 0x000fe200078e00ff */
[----:B------:R-:W-:-:S04]  /*d450*/  SHF.R.S32.HI R8, RZ, 0x1f, R4 ;  /* 0x0000001fff087819 */ /* 0x000fc80000011404 */
[----:B------:R-:W-:Y:S01]  /*d460*/  IADD3 R7, R7, R9, RZ ;  /* 0x0000000907077210 */ /* 0x000fe20007ffe0ff */
[----:B------:R-:W-:Y:S01]  /*d470*/  IMAD.MOV.U32 R9, RZ, RZ, c[0x0][0x4a8] ;  /* 0x00012a00ff097624 */ /* 0x000fe200078e00ff */
[----:B------:R-:W-:Y:S01]  /*d480*/  IADD3 R6, P1, P0, R2, R19, R6 ;  /* 0x0000001302067210 */ /* 0x000fe2000783e006 */
[----:B------:R-:W-:-:S03]  /*d490*/  IMAD R2, R11, R4, RZ ;  /* 0x000000040b027224 */ /* 0x000fc600078e02ff */
[----:B------:R-:W-:Y:S01]  /*d4a0*/  IADD3.X R7, R5, R12, R7, P1, P0 ;  /* 0x0000000c05077210 */ /* 0x000fe20000fe0407 */
[----:B------:R-:W-:-:S04]  /*d4b0*/  IMAD R2, R10, R8, R2 ;  /* 0x000000080a027224 */ /* 0x000fc800078e0202 */
        /* <DEDUP_REMOVED lines=9> */
.L_x_3868:
[----:B------:R-:W-:Y:S05]  /*d550*/  BSYNC B0 ;  /* 0x0000000000007941 */ /* 0x000fea0003800000 */
.L_x_3867:
[----:B------:R-:W-:-:S13]  /*d560*/  ISETP.GT.AND P0, PT, R16, 0x1, PT ;  /* 0x000000011000780c */ /* 0x000fda0003f04270 */
[----:B------:R-:W-:Y:S05]  /*d570*/  @P0 BRA `(.L_x_3860) ;  /* 0x0000089000000947 */ /* 0x000fea0003800000 */
[----:B-1----:R-:W2:Y:S01]  /*d580*/  LDL R6, [R1+0x2c] ;  /* 0x00002c0001067983 */ /* 0x002ea20000100800 */
[----:B------:R-:W-:Y:S01]  /*d590*/  MOV R4, c[0x0][0x4e8] ;  /* 0x00013a0000047a02 */ /* 0x000fe20000000f00 */
[----:B------:R-:W-:Y:S02]  /*d5a0*/  IMAD R2, R13, c[0x0][0x3a0], RZ ;  /* 0x0000e8000d027a24 */ /* 0x000fe400078e02ff */
[----:B------:R-:W1:Y:S01]  /*d5b0*/  S2R R11, SR_TID.X ;  /* 0x00000000000b7919 */ /* 0x000e620000002100 */
[----:B------:R-:W-:Y:S01]  /*d5c0*/  ISETP.NE.AND P0, PT, R4, 0x1, PT ;  /* 0x000000010400780c */ /* 0x000fe20003f05270 */
[----:B------:R-:W-:-:S04]  /*d5d0*/  IMAD.WIDE.U32 R4, R0, c[0x0][0x3a0], RZ ;  /* 0x0000e80000047a25 */ /* 0x000fc800078e00ff */
[----:B------:R-:W-:-:S05]  /*d5e0*/  IMAD R0, R0, c[0x0][0x3a4], R2 ;  /* 0x0000e90000007a24 */ /* 0x000fca00078e0202 */
[----:B------:R-:W-:-:S05]  /*d5f0*/  IADD3 R5, R5, R0, RZ ;  /* 0x0000000005057210 */ /* 0x000fca0007ffe0ff */
[----:B------:R-:W-:-:S04]  /*d600*/  IMAD.WIDE.U32 R4, R245, c[0x0][0x3e8], R4 ;  /* 0x0000fa00f5047a25 */ /* 0x000fc800078e0004 */
[----:B------:R-:W-:Y:S01]  /*d610*/  IMAD R5, R245, c[0x0][0x3ec], R5 ;  /* 0x0000fb00f5057a24 */ /* 0x000fe200078e0205 */
[----:B-1----:R-:W-:-:S04]  /*d620*/  SHF.R.S32.HI R10, RZ, 0x1f, R11 ;  /* 0x0000001fff0a7819 */ /* 0x002fc8000001140b */
[----:B------:R-:W-:-:S04]  /*d630*/  LEA.HI R10, R10, R11, RZ, 0x3 ;  /* 0x0000000b0a0a7211 */ /* 0x000fc800078f18ff */
[----:B------:R-:W-:-:S04]  /*d640*/  SHF.R.S32.HI R10, RZ, 0x3, R10 ;  /* 0x00000003ff0a7819 */ /* 0x000fc8000001140a */
[C---:B------:R-:W-:Y:S02]  /*d650*/  LEA R14, R241.reuse, R10, 0x7 ;  /* 0x0000000af10e7211 */ /* 0x040fe400078e38ff */
[----:B--2---:R-:W-:Y:S01]  /*d660*/  LEA R2, R241, R6, 0x7 ;  /* 0x00000006f1027211 */ /* 0x004fe200078e38ff */
[----:B------:R-:W-:-:S03]  /*d670*/  IMAD R6, R20, c[0x0][0x3f0], RZ ;  /* 0x0000fc0014067a24 */ /* 0x000fc600078e02ff */
[----:B------:R-:W-:Y:S01]  /*d680*/  MOV R0, R2 ;  /* 0x0000000200007202 */ /* 0x000fe20000000f00 */
[----:B------:R-:W-:-:S04]  /*d690*/  @P0 IMAD.HI.U32 R7, R2, c[0x0][0x4ec], RZ ;  /* 0x00013b0002070a27 */ /* 0x000fc800078e00ff */
[C---:B------:R-:W-:Y:S01]  /*d6a0*/  IMAD R9, R3.reuse, c[0x0][0x3f4], R6 ;  /* 0x0000fd0003097a24 */ /* 0x040fe200078e0206 */
[----:B------:R-:W-:Y:S01]  /*d6b0*/  @P0 SHF.R.U32.HI R0, RZ, c[0x0][0x4f0], R7 ;  /* 0x00013c00ff000a19 */ /* 0x000fe20000011607 */
[----:B------:R-:W-:-:S03]  /*d6c0*/  IMAD.WIDE.U32 R6, R3, c[0x0][0x3f0], R4 ;  /* 0x0000fc0003067a25 */ /* 0x000fc600078e0004 */
[----:B------:R-:W-:Y:S02]  /*d6d0*/  IADD3 R4, -R0, RZ, RZ ;  /* 0x000000ff00047210 */ /* 0x000fe40007ffe1ff */
[----:B------:R-:W-:Y:S02]  /*d6e0*/  SHF.R.S32.HI R8, RZ, 0x1f, R0 ;  /* 0x0000001fff087819 */ /* 0x000fe40000011400 */
[----:B------:R-:W-:Y:S01]  /*d6f0*/  IADD3 R3, R7, R9, RZ ;  /* 0x0000000907037210 */ /* 0x000fe20007ffe0ff */
[----:B------:R-:W-:Y:S01]  /*d700*/  IMAD R4, R4, c[0x0][0x4e8], R2 ;  /* 0x00013a0004047a24 */ /* 0x000fe200078e0202 */
[----:B------:R-:W-:Y:S01]  /*d710*/  MOV R2, R6 ;  /* 0x0000000600027202 */ /* 0x000fe20000000f00 */
[----:B------:R-:W-:-:S04]  /*d720*/  IMAD R5, R8, c[0x0][0x3e0], RZ ;  /* 0x0000f80008057a24 */ /* 0x000fc800078e02ff */
        /* <DEDUP_REMOVED lines=12> */
.L_x_3920:
[----:B------:R-:W-:Y:S05]  /*d7f0*/  BRA.DIV ~URZ, `(.L_x_3870) ;  /* 0x00001f027f007947 */ /* 0x000fea000b800000 */
[----:B------:R3:W4:Y:S02]  /*d800*/  SHFL.IDX PT, R0, R15, RZ, 0x181f ;  /* 0x00181fff0f007589 */ /* 0x00072400000e0000 */
.L_x_3921:
[----:B------:R-:W-:Y:S01]  /*d810*/  IMAD R13, R17, c[0x0][0x4e8], RZ ;  /* 0x00013a00110d7a24 */ /* 0x000fe200078e02ff */
[----:B------:R-:W-:Y:S04]  /*d820*/  BSSY B0, `(.L_x_3871) ;  /* 0x0000014000007945 */ /* 0x000fe80003800000 */
        /* <DEDUP_REMOVED lines=15> */
[----:B-----5:R-:W-:-:S05]  /*d920*/  @!P2 LEA.HI.X R9, R237, R4, R5, 0x1, P6 ;  /* 0x00000004ed09a211 */ /* 0x020fca00030f0c05 */
[----:B------:R2:W-:Y:S04]  /*d930*/  @!P2 ST.E.128 [R8.64], RZ ;  /* 0x000000ff0800a985 */ /* 0x0005e8000c101d06 */
[----:B------:R2:W-:Y:S04]  /*d940*/  @!P1 ST.E.128 [R6.64], RZ ;  /* 0x000000ff06009985 */ /* 0x0005e8000c101d06 */
[----:B------:R2:W-:Y:S02]  /*d950*/  @!P0 ST.E.128 [R2.64], RZ ;  /* 0x000000ff02008985 */ /* 0x0005e4000c101d06 */
.L_x_3872:
[----:B------:R-:W-:Y:S05]  /*d960*/  BSYNC B0 ;  /* 0x0000000000007941 */ /* 0x000fea0003800000 */
.L_x_3871:
[----:B------:R-:W-:Y:S05]  /*d970*/  BRA.DIV ~URZ, `(.L_x_3873) ;  /* 0x00001de27f007947 */ /* 0x000fea000b800000 */
[----:B--2---:R2:W1:Y:S04]  /*d980*/  SHFL.IDX PT, R4, R12, 0x1, 0x181f ;  /* 0x00381f000c047f89 */ /* 0x00446800000e0000 */
[----:B----4-:R2:W4:Y:S02]  /*d990*/  SHFL.IDX PT, R0, R15, 0x1, 0x181f ;  /* 0x00381f000f007f89 */ /* 0x01052400000e0000 */
.L_x_3922:
        /* <DEDUP_REMOVED lines=21> */
.L_x_3875:
[----:B------:R-:W-:Y:S05]  /*daf0*/  BSYNC B0 ;  /* 0x0000000000007941 */ /* 0x000fea0003800000 */
.L_x_3874:
[----:B------:R-:W-:Y:S05]  /*db00*/  BRA.DIV ~URZ, `(.L_x_3876) ;  /* 0x00001d127f007947 */ /* 0x000fea000b800000 */
[----:B-1----:R1:W2:Y:S02]  /*db10*/  SHFL.IDX PT, R4, R12, 0x2, 0x181f ;  /* 0x00581f000c047f89 */ /* 0x0022a400000e0000 */
.L_x_3923:
[----:B------:R-:W-:Y:S05]  /*db20*/  BRA.DIV ~URZ, `(.L_x_3877) ;  /* 0x00001d627f007947 */ /* 0x000fea000b800000 */
[----:B----4-:R4:W1:Y:S02]  /*db30*/  SHFL.IDX PT, R0, R15, 0x2, 0x181f ;  /* 0x00581f000f007f89 */ /* 0x01086400000e0000 */
.L_x_3924:
        /* <DEDUP_REMOVED lines=21> */
.L_x_3879:
[----:B------:R-:W-:Y:S05]  /*dc90*/  BSYNC B0 ;  /* 0x0000000000007941 */ /* 0x000fea0003800000 */
.L_x_3878:
[----:B------:R-:W-:Y:S05]  /*dca0*/  BRA.DIV ~URZ, `(.L_x_3880) ;  /* 0x00001c427f007947 */ /* 0x000fea000b800000 */
[----:B--2---:R2:W3:Y:S04]  /*dcb0*/  SHFL.IDX PT, R4, R12, 0x3, 0x181f ;  /* 0x00781f000c047f89 */ /* 0x0044e800000e0000 */
[----:B-1----:R2:W1:Y:S02]  /*dcc0*/  SHFL.IDX PT, R0, R15, 0x3, 0x181f ;  /* 0x00781f000f007f89 */ /* 0x00246400000e0000 */
.L_x_3925:
[----:B------:R-:W-:-:S04]  /*dcd0*/  IADD3 R14, R14, 0x60, RZ ;  /* 0x000000600e0e7810 */ /* 0x000fc80007ffe0ff */
        /* <DEDUP_REMOVED lines=19> */
.L_x_3860:
[----:B------:R-:W-:Y:S05]  /*de10*/  BSYNC B1 ;  /* 0x0000000000017941 */ /* 0x000fea0003800000 */
.L_x_3844:
[----:B-1--4-:R-:W4:Y:S02]  /*de20*/  LDL R0, [R1+0x30] ;  /* 0x0000300001007983 */ /* 0x012f240000100800 */
[----:B----4-:R-:W-:-:S13]  /*de30*/  ISETP.NE.AND P0, PT, R0, RZ, PT ;  /* 0x000000ff0000720c */ /* 0x010fda0003f05270 */
[----:B------:R-:W-:Y:S01]  /*de40*/  @P0 WARPSYNC 0xffffffff ;  /* 0xffffffff00000948 */ /* 0x000fe20003800000 */
[----:B------:R-:W-:Y:S06]  /*de50*/  @P0 BAR.SYNC.DEFER_BLOCKING 0x5, 0x100 ;  /* 0x0144000000000b1d */ /* 0x000fec0000010000 */
[----:B------:R-:W1:Y:S04]  /*de60*/  @P0 LDS.128 R240, [0x20100] ;  /* 0x02010000fff00984 */ /* 0x000e680000000c00 */
[----:B------:R-:W-:Y:S06]  /*de70*/  @P0 BAR.ARV 0x4, 0x100 ;  /* 0x0104000000000b1d */ /* 0x000fec0000002000 */
[----:B------:R-:W-:Y:S05]  /*de80*/  @P0 BRA `(.L_x_3881) ;  /* 0x00000ae000000947 */ /* 0x000fea0003800000 */
[----:B------:R-:W4:Y:S01]  /*de90*/  S2R R0, SR_TID.X ;  /* 0x0000000000007919 */ /* 0x000f220000002100 */
[----:B---3--:R-:W-:Y:S01]  /*dea0*/  IMAD.MOV.U32 R7, RZ, RZ, RZ ;  /* 0x000000ffff077224 */ /* 0x008fe200078e00ff */
[----:B--2-4-:R-:W-:-:S04]  /*deb0*/  LOP3.LUT R14, R0, 0x1f, RZ, 0xc0, !PT ;  /* 0x0000001f000e7812 */ /* 0x014fc800078ec0ff */
[----:B------:R-:W-:Y:S01]  /*dec0*/  ISETP.NE.AND P5, PT, R14, 0x1f, PT ;  /* 0x0000001f0e00780c */ /* 0x000fe20003fa5270 */
[----:B------:R-:W-:Y:S10]  /*ded0*/  BRA.DIV ~URZ, `(.L_x_3882) ;  /* 0x00001ad27f007947 */ /* 0x000ff4000b800000 */
[----:B------:R2:W3:Y:S02]  /*dee0*/  SHFL.IDX PT, R9, R122, RZ, 0x1f ;  /* 0x00001fff7a097589 */ /* 0x0004e400000e0000 */
.L_x_3926:
[----:B------:R-:W-:Y:S05]  /*def0*/  BRA.DIV ~URZ, `(.L_x_3883) ;  /* 0x00001b227f007947 */ /* 0x000fea000b800000 */
[----:B------:R4:W2:Y:S02]  /*df00*/  SHFL.IDX PT, R8, R122, 0x1, 0x1f ;  /* 0x00201f007a087f89 */ /* 0x0008a400000e0000 */
.L_x_3927:
[----:B-1----:R-:W-:Y:S02]  /*df10*/  IMAD.IADD R0, R243, 0x1, R14 ;  /* 0x00000001f3007824 */ /* 0x002fe400078e020e */
[----:B------:R-:W-:-:S03]  /*df20*/  IMAD.MOV.U32 R6, RZ, RZ, RZ ;  /* 0x000000ffff067224 */ /* 0x000fc600078e00ff */
        /* <DEDUP_REMOVED lines=16> */
.L_x_3928:
        /* <DEDUP_REMOVED lines=16> */
.L_x_3929:
[----:B----4-:R-:W-:Y:S01]  /*e130*/  IMAD R0, R0, c[0x0][0x538], RZ ;  /* 0x00014e0000007a24 */ /* 0x010fe200078e02ff */
[----:B------:R-:W-:Y:S04]  /*e140*/  BSSY B1, `(.L_x_3886) ;  /* 0x000007d000017945 */ /* 0x000fe80003800000 */
[----:B--2---:R-:W-:-:S04]  /*e150*/  IADD3 R8, R0, R8, RZ ;  /* 0x0000000800087210 */ /* 0x004fc80007ffe0ff */
[----:B---3--:R-:W-:-:S13]  /*e160*/  ISETP.GT.AND P6, PT, R8, R9, PT ;  /* 0x000000090800720c */ /* 0x008fda0003fc4270 */
[----:B------:R-:W-:Y:S05]  /*e170*/  @P6 BRA `(.L_x_3887) ;  /* 0x0000024000006947 */ /* 0x000fea0003800000 */
.L_x_3891:
        /* <DEDUP_REMOVED lines=16> */
.L_x_3930:
        /* <DEDUP_REMOVED lines=16> */
.L_x_3931:
[----:B--2---:R-:W-:-:S05]  /*e380*/  IMAD R0, R0, c[0x0][0x538], RZ ;  /* 0x00014e0000007a24 */ /* 0x004fca00078e02ff */
[----:B------:R-:W-:-:S04]  /*e390*/  IADD3 R8, R0, R8, RZ ;  /* 0x0000000800087210 */ /* 0x000fc80007ffe0ff */
[----:B------:R-:W-:-:S13]  /*e3a0*/  ISETP.GT.AND P6, PT, R8, R9, PT ;  /* 0x000000090800720c */ /* 0x000fda0003fc4270 */
[----:B-1----:R-:W-:Y:S05]  /*e3b0*/  @!P6 BRA `(.L_x_3891) ;  /* 0xfffffdc00000e947 */ /* 0x002fea000383ffff */
.L_x_3887:
[----:B------:R-:W-:-:S05]  /*e3c0*/  IADD3 R12, -R0, R8, RZ ;  /* 0x00000008000c7210 */ /* 0x000fca0007ffe1ff */
[----:B------:R-:W-:-:S05]  /*e3d0*/  IMAD R0, R4, c[0x0][0x538], R12 ;  /* 0x00014e0004007a24 */ /* 0x000fca00078e020c */
[----:B------:R-:W-:Y:S01]  /*e3e0*/  ISETP.GT.AND P0, PT, R0, R9, PT ;  /* 0x000000090000720c */ /* 0x000fe20003f04270 */
[----:B------:R-:W-:-:S12]  /*e3f0*/  BRA.DIV ~URZ, `(.L_x_3892) ;  /* 0x00001a627f007947 */ /* 0x000fd8000b800000 */
[----:B------:R-:W-:-:S04]  /*e400*/  VOTE.ANY R11, PT, !P0 ;  /* 0x00000000000b7806 */ /* 0x000fc800040e0100 */
.L_x_3932:
[----:B------:R2:W3:Y:S01]  /*e410*/  POPC R10, R11 ;  /* 0x0000000b000a7309 */ /* 0x0004e20000000000 */
[----:B------:R-:W-:Y:S05]  /*e420*/  BRA.DIV ~URZ, `(.L_x_3893) ;  /* 0x00001a827f007947 */ /* 0x000fea000b800000 */
[----:B---3--:R3:W4:Y:S04]  /*e430*/  SHFL.IDX PT, R8, R6, R10, 0x1f ;  /* 0x00001f0a06087589 */ /* 0x00872800000e0000 */
[----:B------:R3:W1:Y:S02]  /*e440*/  SHFL.IDX PT, R7, R7, R10, 0x1f ;  /* 0x00001f0a07077589 */ /* 0x00066400000e0000 */
.L_x_3933:
[----:B------:R-:W-:Y:S01]  /*e450*/  ISETP.NE.AND P0, PT, R11, RZ, PT ;  /* 0x000000ff0b00720c */ /* 0x000fe20003f05270 */
[----:B------:R-:W-:-:S12]  /*e460*/  BSSY B0, `(.L_x_3894) ;  /* 0x0000005000007945 */ /* 0x000fd80003800000 */
[----:B------:R-:W-:Y:S05]  /*e470*/  @!P0 BRA `(.L_x_3895) ;  /* 0x0000003000008947 */ /* 0x000fea0003800000 */
[----:B------:R-:W-:Y:S01]  /*e480*/  IADD3 R3, R10, -0x1, RZ ;  /* 0xffffffff0a037810 */ /* 0x000fe20007ffe0ff */
[----:B------:R-:W-:Y:S05]  /*e490*/  BRA.DIV ~URZ, `(.L_x_3896) ;  /* 0x00001ae27f007947 */ /* 0x000fea000b800000 */
[----:B------:R2:W3:Y:S02]  /*e4a0*/  SHFL.IDX PT, R13, R4, R3, 0x1f ;  /* 0x00001f03040d7589 */ /* 0x0004e400000e0000 */
.L_x_3895:
[----:B------:R-:W-:Y:S05]  /*e4b0*/  BSYNC B0 ;  /* 0x0000000000007941 */ /* 0x000fea0003800000 */
.L_x_3894:
[----:B----4-:R-:W-:Y:S01]  /*e4c0*/  IABS R2, R8 ;  /* 0x0000000800027213 */ /* 0x010fe20000000000 */
[----:B---3--:R-:W-:Y:S01]  /*e4d0*/  IMAD R240, R13, c[0x0][0x538], R12 ;  /* 0x00014e000df07a24 */ /* 0x008fe200078e020c */
[----:B-12---:R-:W-:Y:S01]  /*e4e0*/  IABS R3, R7 ;  /* 0x0000000700037213 */ /* 0x006fe20000000000 */
[----:B------:R-:W-:Y:S01]  /*e4f0*/  IMAD.IADD R243, R10, 0x1, R243 ;  /* 0x000000010af37824 */ /* 0x000fe200078e02f3 */
[----:B------:R-:W1:Y:S01]  /*e500*/  I2F.RP R4, R2 ;  /* 0x0000000200047306 */ /* 0x000e620000209400 */
[----:B------:R-:W-:Y:S01]  /*e510*/  IMAD.IADD R9, R9, 0x1, -R240 ;  /* 0x0000000109097824 */ /* 0x000fe200078e0af0 */
[----:B------:R-:W-:-:S04]  /*e520*/  MOV R6, R3 ;  /* 0x0000000300067202 */ /* 0x000fc80000000f00 */
[----:B------:R-:W-:Y:S02]  /*e530*/  IABS R11, R9 ;  /* 0x00000009000b7213 */ /* 0x000fe40000000000 */
[----:B------:R-:W-:Y:S08]  /*e540*/  I2F.RP R12, R6 ;  /* 0x00000006000c7306 */ /* 0x000ff00000209400 */
        /* <DEDUP_REMOVED lines=9> */
[----:B------:R-:W-:-:S03]  /*e5e0*/  IMAD.HI.U32 R5, R5, R3, R4 ;  /* 0x0000000305057227 */ /* 0x000fc600078e0004 */
[----:B------:R-:W-:Y:S01]  /*e5f0*/  MOV R4, R0 ;  /* 0x0000000000047202 */ /* 0x000fe20000000f00 */
        /* <DEDUP_REMOVED lines=45> */
.L_x_3888:
[----:B------:R-:W-:Y:S01]  /*e8d0*/  IMAD.MOV.U32 R240, RZ, RZ, R9 ;  /* 0x000000fffff07224 */ /* 0x000fe200078e0009 */
[----:B------:R-:W-:Y:S01]  /*e8e0*/  MOV R242, RZ ;  /* 0x000000ff00f27202 */ /* 0x000fe20000000f00 */
[----:B------:R-:W-:Y:S01]  /*e8f0*/  IMAD.MOV.U32 R241, RZ, RZ, RZ ;  /* 0x000000fffff17224 */ /* 0x000fe200078e00ff */
[----:B------:R-:W-:Y:S02]  /*e900*/  MOV R243, c[0x0][0x53c] ;  /* 0x00014f0000f37a02 */ /* 0x000fe40000000f00 */
.L_x_3897:
[----:B------:R-:W-:Y:S05]  /*e910*/  BSYNC B1 ;  /* 0x0000000000017941 */ /* 0x000fea0003800000 */
.L_x_3886:
[----:B------:R-:W-:Y:S01]  /*e920*/  WARPSYNC 0xffffffff ;  /* 0xffffffff00007948 */ /* 0x000fe20003800000 */
[----:B------:R-:W-:Y:S01]  /*e930*/  BAR.SYNC.DEFER_BLOCKING 0x4, 0x100 ;  /* 0x0104000000007b1d */ /* 0x000fe20000010000 */
[----:B------:R-:W-:-:S13]  /*e940*/  ISETP.NE.AND P0, PT, R14, RZ, PT ;  /* 0x000000ff0e00720c */ /* 0x000fda0003f05270 */
[----:B------:R2:W-:Y:S04]  /*e950*/  @!P0 STS.128 [0x20100], R240 ;  /* 0x020100f0ff008388 */ /* 0x0005e80000000c00 */
[----:B------:R-:W-:Y:S06]  /*e960*/  BAR.ARV 0x5, 0x100 ;  /* 0x0144000000007b1d */ /* 0x000fec0000002000 */
.L_x_3881:
[----:B-1----:R-:W-:-:S13]  /*e970*/  ISETP.GE.AND P0, PT, R243, c[0x0][0x53c], PT ;  /* 0x00014f00f3007a0c */ /* 0x002fda0003f06270 */
[----:B--23--:R-:W-:Y:S01]  /*e980*/  @P0 CALL.REL.NOINC `(.L_x_3898) ;  /* 0x0000001000000944 */ /* 0x00cfe20003c00000 */
[----:B------:R-:W-:Y:S05]  /*e990*/  BRA `(.L_x_3899) ;  /* 0xffff2cc000007947 */ /* 0x000fea000383ffff */
.L_x_3898:
[----:B------:R-:W-:Y:S05]  /*e9a0*/  EXIT ;  /* 0x000000000000794d */ /* 0x000fea0003800000 */
.L_x_3810:
[----:B------:R-:W-:Y:S01]  /*e9b0*/  IMAD.MOV.U32 R0, RZ, RZ, R5 ;  /* 0x000000ffff007224 */ /* 0x000fe200078e0005 */
[----:B------:R-:W-:Y:S02]  /*e9c0*/  MOV R2, 0x1 ;  /* 0x0000000100027802 */ /* 0x000fe40000000f00 */
[----:B------:R-:W-:Y:S02]  /*e9d0*/  MOV R3, 0xe9f0 ;  /* 0x0000e9f000037802 */ /* 0x000fe40000000f00 */
[----:B--2---:R-:W-:Y:S05]  /*e9e0*/  CALL.REL.NOINC `($__internal_80_$__cuda_sm70_shflsync_up_p) ;  /* 0x0000169000007944 */ /* 0x004fea0003c00000 */
[----:B------:R-:W-:Y:S01]  /*e9f0*/  MOV R0, R4 ;  /* 0x0000000400007202 */ /* 0x000fe20000000f00 */
[----:B------:R-:W-:Y:S05]  /*ea00*/  BRA `(.L_x_3900) ;  /* 0xffff1a4000007947 */ /* 0x000fea000383ffff */
.L_x_3811:
[----:B------:R-:W-:Y:S01]  /*ea10*/  IMAD.MOV.U32 R0, RZ, RZ, R5 ;  /* 0x000000ffff007224 */ /* 0x000fe200078e0005 */
[----:B------:R-:W-:Y:S02]  /*ea20*/  MOV R2, 0x2 ;  /* 0x0000000200027802 */ /* 0x000fe40000000f00 */
[----:B------:R-:W-:Y:S02]  /*ea30*/  MOV R3, 0xea50 ;  /* 0x0000ea5000037802 */ /* 0x000fe40000000f00 */
[----:B--2---:R-:W-:Y:S05]  /*ea40*/  CALL.REL.NOINC `($__internal_80_$__cuda_sm70_shflsync_up_p) ;  /* 0x0000163000007944 */ /* 0x004fea0003c00000 */
[----:B------:R-:W-:Y:S01]  /*ea50*/  SEL R0, R4, RZ, P4 ;  /* 0x000000ff04007207 */ /* 0x000fe20002000000 */
[----:B------:R-:W-:Y:S01]  /*ea60*/  IMAD.MOV.U32 R2, RZ, RZ, 0x4 ;  /* 0x00000004ff027424 */ /* 0x000fe200078e00ff */
[----:B------:R-:W-:-:S03]  /*ea70*/  MOV R3, 0xeaa0 ;  /* 0x0000eaa000037802 */ /* 0x000fc60000000f00 */
[----:B------:R-:W-:Y:S02]  /*ea80*/  IMAD.IADD R0, R5, 0x1, R0 ;  /* 0x0000000105007824 */ /* 0x000fe400078e0200 */
[----:B------:R-:W-:Y:S05]  /*ea90*/  CALL.REL.NOINC `($__internal_80_$__cuda_sm70_shflsync_up_p) ;  /* 0x000015e000007944 */ /* 0x000fea0003c00000 */
        /* <DEDUP_REMOVED lines=13> */
[----:B------:R-:W-:Y:S01]  /*eb70*/  IMAD.IADD R4, R0, 0x1, R4 ;  /* 0x0000000100047824 */ /* 0x000fe200078e0204 */
[----:B------:R-:W-:-:S03]  /*eb80*/  MOV R0, 0x1f ;  /* 0x0000001f00007802 */ /* 0x000fc60000000f00 */
[----:B------:R-:W-:Y:S02]  /*eb90*/  IMAD.MOV.U32 R5, RZ, RZ, R4 ;  /* 0x000000ffff057224 */ /* 0x000fe400078e0004 */
[----:B------:R-:W-:Y:S05]  /*eba0*/  CALL.REL.NOINC `($__internal_79_$__cuda_sm70_shflsync_idx_p) ;  /* 0x0000148000007944 */ /* 0x000fea0003c00000 */
[----:B------:R-:W-:Y:S05]  /*ebb0*/  BRA `(.L_x_3901) ;  /* 0xffff199000007947 */ /* 0x000fea000383ffff */
.L_x_3813:
[----:B------:R-:W-:Y:S02]  /*ebc0*/  SEL R0, RZ, 0x1, P0 ;  /* 0x00000001ff007807 */ /* 0x000fe40000000000 */
[----:B------:R-:W-:Y:S02]  /*ebd0*/  MOV R2, 0xebf0 ;  /* 0x0000ebf000027802 */ /* 0x000fe40000000f00 */
[----:B------:R-:W-:Y:S05]  /*ebe0*/  CALL.REL.NOINC `($__internal_81_$__cuda_sm70_votesync_ballot) ;  /* 0x0000150000007944 */ /* 0x000fea0003c00000 */
[----:B------:R-:W-:Y:S01]  /*ebf0*/  MOV R6, R0 ;  /* 0x0000000000067202 */ /* 0x000fe20000000f00 */
[----:B------:R-:W-:Y:S05]  /*ec00*/  BRA `(.L_x_3902) ;  /* 0xffff19d000007947 */ /* 0x000fea000383ffff */
.L_x_3814:
[----:B------:R-:W-:Y:S01]  /*ec10*/  IMAD.MOV.U32 R5, RZ, RZ, R8 ;  /* 0x000000ffff057224 */ /* 0x000fe200078e0008 */
[----:B--2---:R-:W-:Y:S01]  /*ec20*/  MOV R3, R243 ;  /* 0x000000f300037202 */ /* 0x004fe20000000f00 */
[----:B------:R-:W-:Y:S01]  /*ec30*/  IMAD.MOV.U32 R0, RZ, RZ, 0x1f ;  /* 0x0000001fff007424 */ /* 0x000fe200078e00ff */
[----:B------:R-:W-:Y:S02]  /*ec40*/  MOV R2, 0xec60 ;  /* 0x0000ec6000027802 */ /* 0x000fe40000000f00 */
[----:B-1----:R-:W-:Y:S05]  /*ec50*/  CALL.REL.NOINC `($__internal_79_$__cuda_sm70_shflsync_idx_p) ;  /* 0x000013d000007944 */ /* 0x002fea0003c00000 */
[----:B------:R-:W-:Y:S01]  /*ec60*/  IMAD.MOV.U32 R11, RZ, RZ, R0 ;  /* 0x000000ffff0b7224 */ /* 0x000fe200078e0000 */
[----:B------:R-:W-:Y:S01]  /*ec70*/  MOV R5, R7 ;  /* 0x0000000700057202 */ /* 0x000fe20000000f00 */
[----:B------:R-:W-:Y:S01]  /*ec80*/  IMAD.MOV.U32 R7, RZ, RZ, RZ ;  /* 0x000000ffff077224 */ /* 0x000fe200078e00ff */
[----:B------:R-:W-:Y:S01]  /*ec90*/  MOV R3, R243 ;  /* 0x000000f300037202 */ /* 0x000fe20000000f00 */
[----:B------:R-:W-:Y:S01]  /*eca0*/  IMAD.MOV.U32 R0, RZ, RZ, 0x1f ;  /* 0x0000001fff007424 */ /* 0x000fe200078e00ff */
[----:B------:R-:W-:-:S02]  /*ecb0*/  MOV R2, 0xecd0 ;  /* 0x0000ecd000027802 */ /* 0x000fc40000000f00 */
[----:B------:R-:W-:Y:S05]  /*ecc0*/  CALL.REL.NOINC `($__internal_79_$__cuda_sm70_shflsync_idx_p) ;  /* 0x0000136000007944 */ /* 0x000fea0003c00000 */
[----:B------:R-:W-:Y:S01]  /*ecd0*/  MOV R10, R0 ;  /* 0x00000000000a7202 */ /* 0x000fe20000000f00 */
[----:B------:R-:W-:Y:S05]  /*ece0*/  BRA `(.L_x_3903) ;  /* 0xffff194000007947 */ /* 0x000fea000383ffff */
.L_x_3817:
[----:B------:R-:W-:Y:S01]  /*ecf0*/  IMAD.MOV.U32 R5, RZ, RZ, R4 ;  /* 0x000000ffff057224 */ /* 0x000fe200078e0004 */
[----:B------:R-:W-:-:S02]  /*ed00*/  MOV R0, 0x1f ;  /* 0x0000001f00007802 */ /* 0x000fc40000000f00 */
[----:B------:R-:W-:Y:S02]  /*ed10*/  MOV R2, 0xed30 ;  /* 0x0000ed3000027802 */ /* 0x000fe40000000f00 */
[----:B-1----:R-:W-:Y:S05]  /*ed20*/  CALL.REL.NOINC `($__internal_79_$__cuda_sm70_shflsync_idx_p) ;  /* 0x0000130000007944 */ /* 0x002fea0003c00000 */
[----:B------:R-:W-:Y:S01]  /*ed30*/  MOV R7, R0 ;  /* 0x0000000000077202 */ /* 0x000fe20000000f00 */
[----:B------:R-:W-:Y:S05]  /*ed40*/  BRA `(.L_x_3816) ;  /* 0xffff194000007947 */ /* 0x000fea000383ffff */
.L_x_3825:
[----:B------:R-:W-:Y:S01]  /*ed50*/  IMAD.MOV.U32 R5, RZ, RZ, R14 ;  /* 0x000000ffff057224 */ /* 0x000fe200078e000e */
[----:B------:R-:W-:Y:S01]  /*ed60*/  MOV R3, RZ ;  /* 0x000000ff00037202 */ /* 0x000fe20000000f00 */
[----:B------:R-:W-:Y:S01]  /*ed70*/  IMAD.MOV.U32 R0, RZ, RZ, 0x181f ;  /* 0x0000181fff007424 */ /* 0x000fe200078e00ff */
[----:B------:R-:W-:Y:S02]  /*ed80*/  MOV R2, 0xeda0 ;  /* 0x0000eda000027802 */ /* 0x000fe40000000f00 */
[----:B------:R-:W-:Y:S05]  /*ed90*/  CALL.REL.NOINC `($__internal_79_$__cuda_sm70_shflsync_idx_p) ;  /* 0x0000129000007944 */ /* 0x000fea0003c00000 */
[----:B------:R-:W-:Y:S01]  /*eda0*/  MOV R4, R0 ;  /* 0x0000000000047202 */ /* 0x000fe20000000f00 */
[----:B------:R-:W-:Y:S05]  /*edb0*/  BRA `(.L_x_3904) ;  /* 0xffff390000007947 */ /* 0x000fea000383ffff */
.L_x_3826:
[----:B------:R-:W-:Y:S01]  /*edc0*/  IMAD.MOV.U32 R5, RZ, RZ, R15 ;  /* 0x000000ffff057224 */ /* 0x000fe200078e000f */
[----:B------:R-:W-:Y:S01]  /*edd0*/  MOV R3, RZ ;  /* 0x000000ff00037202 */ /* 0x000fe20000000f00 */
[----:B------:R-:W-:Y:S01]  /*ede0*/  IMAD.MOV.U32 R0, RZ, RZ, 0x181f ;  /* 0x0000181fff007424 */ /* 0x000fe200078e00ff */
[----:B------:R-:W-:Y:S02]  /*edf0*/  MOV R2, 0xee10 ;  /* 0x0000ee1000027802 */ /* 0x000fe40000000f00 */
[----:B-12---:R-:W-:Y:S05]  /*ee00*/  CALL.REL.NOINC `($__internal_79_$__cuda_sm70_shflsync_idx_p) ;  /* 0x0000122000007944 */ /* 0x006fea0003c00000 */
[----:B------:R-:W-:Y:S05]  /*ee10*/  BRA `(.L_x_3905) ;  /* 0xffff38c000007947 */ /* 0x000fea000383ffff */
.L_x_3829:
[----:B------:R-:W-:Y:S01]  /*ee20*/  IMAD.MOV.U32 R5, RZ, RZ, R14 ;  /* 0x000000ffff057224 */ /* 0x000fe200078e000e */
[----:B--2---:R-:W-:Y:S01]  /*ee30*/  MOV R3, 0x1 ;  /* 0x0000000100037802 */ /* 0x004fe20000000f00 */
[----:B----4-:R-:W-:Y:S01]  /*ee40*/  IMAD.MOV.U32 R0, RZ, RZ, 0x181f ;  /* 0x0000181fff007424 */ /* 0x010fe200078e00ff */
[----:B------:R-:W-:-:S02]  /*ee50*/  MOV R2, 0xee70 ;  /* 0x0000ee7000027802 */ /* 0x000fc40000000f00 */
[----:B-1-3--:R-:W-:Y:S05]  /*ee60*/  CALL.REL.NOINC `($__internal_79_$__cuda_sm70_shflsync_idx_p) ;  /* 0x000011c000007944 */ /* 0x00afea0003c00000 */
[----:B------:R-:W-:Y:S01]  /*ee70*/  IMAD.MOV.U32 R4, RZ, RZ, R0 ;  /* 0x000000ffff047224 */ /* 0x000fe200078e0000 */
[----:B------:R-:W-:Y:S01]  /*ee80*/  MOV R3, 0x1 ;  /* 0x0000000100037802 */ /* 0x000fe20000000f00 */
[----:B------:R-:W-:Y:S01]  /*ee90*/  IMAD.MOV.U32 R5, RZ, RZ, R15 ;  /* 0x000000ffff057224 */ /* 0x000fe200078e000f */
[----:B------:R-:W-:-:S02]  /*eea0*/  MOV R0, 0x181f ;  /* 0x0000181f00007802 */ /* 0x000fc40000000f00 */
[----:B------:R-:W-:Y:S02]  /*eeb0*/  MOV R2, 0xeed0 ;  /* 0x0000eed000027802 */ /* 0x000fe40000000f00 */
[----:B------:R-:W-:Y:S05]  /*eec0*/  CALL.REL.NOINC `($__internal_79_$__cuda_sm70_shflsync_idx_p) ;  /* 0x0000116000007944 */ /* 0x000fea0003c00000 */
[----:B------:R-:W-:Y:S05]  /*eed0*/  BRA `(.L_x_3906) ;  /* 0xffff398000007947 */ /* 0x000fea000383ffff */
.L_x_3832:
[----:B------:R-:W-:Y:S01]  /*eee0*/  IMAD.MOV.U32 R5, RZ, RZ, R14 ;  /* 0x000000ffff057224 */ /* 0x000fe200078e000e */
[----:B-1----:R-:W-:Y:S01]  /*eef0*/  MOV R3, 0x2 ;  /* 0x0000000200037802 */ /* 0x002fe20000000f00 */
[----:B----4-:R-:W-:Y:S01]  /*ef00*/  IMAD.MOV.U32 R0, RZ, RZ, 0x181f ;  /* 0x0000181fff007424 */ /* 0x010fe200078e00ff */
[----:B------:R-:W-:Y:S02]  /*ef10*/  MOV R2, 0xef30 ;  /* 0x0000ef3000027802 */ /* 0x000fe40000000f00 */
[----:B--23--:R-:W-:Y:S05]  /*ef20*/  CALL.REL.NOINC `($__internal_79_$__cuda_sm70_shflsync_idx_p) ;  /* 0x0000110000007944 */ /* 0x00cfea0003c00000 */
[----:B------:R-:W-:Y:S01]  /*ef30*/  MOV R4, R0 ;  /* 0x0000000000047202 */ /* 0x000fe20000000f00 */
[----:B------:R-:W-:Y:S05]  /*ef40*/  BRA `(.L_x_3907) ;  /* 0xffff3a8000007947 */ /* 0x000fea000383ffff */
.L_x_3833:
[----:B------:R-:W-:Y:S01]  /*ef50*/  IMAD.MOV.U32 R5, RZ, RZ, R15 ;  /* 0x000000ffff057224 */ /* 0x000fe200078e000f */
[----:B------:R-:W-:Y:S01]  /*ef60*/  MOV R3, 0x2 ;  /* 0x0000000200037802 */ /* 0x000fe20000000f00 */
[----:B----4-:R-:W-:Y:S01]  /*ef70*/  IMAD.MOV.U32 R0, RZ, RZ, 0x181f ;  /* 0x0000181fff007424 */ /* 0x010fe200078e00ff */
[----:B------:R-:W-:Y:S02]  /*ef80*/  MOV R2, 0xefa0 ;  /* 0x0000efa000027802 */ /* 0x000fe40000000f00 */
[----:B-123--:R-:W-:Y:S05]  /*ef90*/  CALL.REL.NOINC `($__internal_79_$__cuda_sm70_shflsync_idx_p) ;  /* 0x0000109000007944 */ /* 0x00efea0003c00000 */
[----:B------:R-:W-:Y:S05]  /*efa0*/  BRA `(.L_x_3908) ;  /* 0xffff3a4000007947 */ /* 0x000fea000383ffff */
.L_x_3836:
[----:B------:R-:W-:Y:S01]  /*efb0*/  IMAD.MOV.U32 R5, RZ, RZ, R14 ;  /* 0x000000ffff057224 */ /* 0x000fe200078e000e */
[----:B-1----:R-:W-:Y:S01]  /*efc0*/  MOV R3, 0x3 ;  /* 0x0000000300037802 */ /* 0x002fe20000000f00 */
[----:B------:R-:W-:Y:S01]  /*efd0*/  IMAD.MOV.U32 R0, RZ, RZ, 0x181f ;  /* 0x0000181fff007424 */ /* 0x000fe200078e00ff */
[----:B------:R-:W-:-:S02]  /*efe0*/  MOV R2, 0xf000 ;  /* 0x0000f00000027802 */ /* 0x000fc40000000f00 */
[----:B--234-:R-:W-:Y:S05]  /*eff0*/  CALL.REL.NOINC `($__internal_79_$__cuda_sm70_shflsync_idx_p) ;  /* 0x0000103000007944 */ /* 0x01cfea0003c00000 */
[----:B------:R-:W-:Y:S01]  /*f000*/  IMAD.MOV.U32 R4, RZ, RZ, R0 ;  /* 0x000000ffff047224 */ /* 0x000fe200078e0000 */
[----:B------:R-:W-:Y:S01]  /*f010*/  MOV R3, 0x3 ;  /* 0x0000000300037802 */ /* 0x000fe20000000f00 */
[----:B------:R-:W-:Y:S01]  /*f020*/  IMAD.MOV.U32 R5, RZ, RZ, R15 ;  /* 0x000000ffff057224 */ /* 0x000fe200078e000f */
[----:B------:R-:W-:-:S02]  /*f030*/  MOV R0, 0x181f ;  /* 0x0000181f00007802 */ /* 0x000fc40000000f00 */
[----:B------:R-:W-:Y:S02]  /*f040*/  MOV R2, 0xf060 ;  /* 0x0000f06000027802 */ /* 0x000fe40000000f00 */
[----:B------:R-:W-:Y:S05]  /*f050*/  CALL.REL.NOINC `($__internal_79_$__cuda_sm70_shflsync_idx_p) ;  /* 0x00000fd000007944 */ /* 0x000fea0003c00000 */
[----:B------:R-:W-:Y:S05]  /*f060*/  BRA `(.L_x_3909) ;  /* 0xffff3b0000007947 */ /* 0x000fea000383ffff */
.L_x_3841:
[----:B------:R-:W-:Y:S01]  /*f070*/  IMAD.MOV.U32 R2, RZ, RZ, R233 ;  /* 0x000000ffff027224 */ /* 0x000fe200078e00e9 */
[----:B------:R-:W-:Y:S01]  /*f080*/  MOV R7, 0x1f ;  /* 0x0000001f00077802 */ /* 0x000fe20000000f00 */
[----:B------:R-:W-:Y:S01]  /*f090*/  IMAD.MOV.U32 R5, RZ, RZ, 0x2 ;  /* 0x00000002ff057424 */ /* 0x000fe200078e00ff */
[----:B------:R-:W-:Y:S02]  /*f0a0*/  MOV R6, 0xffffffff ;  /* 0xffffffff00067802 */ /* 0x000fe40000000f00 */
[----:B------:R-:W-:Y:S02]  /*f0b0*/  MOV R3, 0xf0d0 ;  /* 0x0000f0d000037802 */ /* 0x000fe40000000f00 */
[----:B------:R-:W-:Y:S05]  /*f0c0*/  CALL.REL.NOINC `($__internal_78_$__cuda_sm70_shflsync_bfly_p) ;  /* 0x00000f1000007944 */ /* 0x000fea0003c00000 */
[----:B------:R-:W-:Y:S01]  /*f0d0*/  FADD.FTZ R0, R233, R5 ;  /* 0x00000005e9007221 */ /* 0x000fe20000010000 */
[----:B------:R-:W-:Y:S02]  /*f0e0*/  MOV R5, 0x1 ;  /* 0x0000000100057802 */ /* 0x000fe40000000f00 */
[----:B------:R-:W-:Y:S02]  /*f0f0*/  MOV R3, 0xf120 ;  /* 0x0000f12000037802 */ /* 0x000fe40000000f00 */
[----:B------:R-:W-:-:S02]  /*f100*/  MOV R2, R0 ;  /* 0x0000000000027202 */ /* 0x000fc40000000f00 */
[----:B------:R-:W-:Y:S05]  /*f110*/  CALL.REL.NOINC `($__internal_78_$__cuda_sm70_shflsync_bfly_p) ;  /* 0x00000ec000007944 */ /* 0x000fea0003c00000 */
[----:B------:R-:W-:Y:S01]  /*f120*/  FADD.FTZ R0, R0, R5 ;  /* 0x0000000500007221 */ /* 0x000fe20000010000 */
[----:B------:R-:W-:-:S02]  /*f130*/  MOV R2, R232 ;  /* 0x000000e800027202 */ /* 0x000fc40000000f00 */
[----:B------:R-:W-:Y:S02]  /*f140*/  MOV R5, 0x2 ;  /* 0x0000000200057802 */ /* 0x000fe40000000f00 */
[----:B------:R-:W-:Y:S02]  /*f150*/  MOV R3, 0xf170 ;  /* 0x0000f17000037802 */ /* 0x000fe40000000f00 */
[----:B------:R-:W-:Y:S05]  /*f160*/  CALL.REL.NOINC `($__internal_78_$__cuda_sm70_shflsync_bfly_p) ;  /* 0x00000e7000007944 */ /* 0x000fea0003c00000 */
[----:B------:R-:W-:Y:S01]  /*f170*/  FADD.FTZ R4, R232, R5 ;  /* 0x00000005e8047221 */ /* 0x000fe20000010000 */
[----:B------:R-:W-:Y:S02]  /*f180*/  MOV R5, 0x1 ;  /* 0x0000000100057802 */ /* 0x000fe40000000f00 */
[----:B------:R-:W-:Y:S02]  /*f190*/  MOV R3, 0xf1c0 ;  /* 0x0000f1c000037802 */ /* 0x000fe40000000f00 */
[----:B------:R-:W-:Y:S02]  /*f1a0*/  MOV R2, R4 ;  /* 0x0000000400027202 */ /* 0x000fe40000000f00 */
[----:B------:R-:W-:Y:S05]  /*f1b0*/  CALL.REL.NOINC `($__internal_78_$__cuda_sm70_shflsync_bfly_p) ;  /* 0x00000e2000007944 */ /* 0x000fea0003c00000 */
[----:B------:R-:W-:Y:S01]  /*f1c0*/  MOV R3, R5 ;  /* 0x0000000500037202 */ /* 0x000fe20000000f00 */
[----:B------:R-:W-:Y:S05]  /*f1d0*/  BRA `(.L_x_3910) ;  /* 0xffff9fc000007947 */ /* 0x000fea000383ffff */
.L_x_3848:
[----:B-1-34-:R-:W-:Y:S01]  /*f1e0*/  IMAD.MOV.U32 R5, RZ, RZ, R14 ;  /* 0x000000ffff057224 */ /* 0x01afe200078e000e */
[----:B------:R-:W-:Y:S01]  /*f1f0*/  MOV R3, RZ ;  /* 0x000000ff00037202 */ /* 0x000fe20000000f00 */
[----:B------:R-:W-:Y:S01]  /*f200*/  IMAD.MOV.U32 R0, RZ, RZ, 0x181f ;  /* 0x0000181fff007424 */ /* 0x000fe200078e00ff */
[----:B------:R-:W-:-:S02]  /*f210*/  MOV R2, 0xf230 ;  /* 0x0000f23000027802 */ /* 0x000fc40000000f00 */
[----:B------:R-:W-:Y:S05]  /*f220*/  CALL.REL.NOINC `($__internal_79_$__cuda_sm70_shflsync_idx_p) ;  /* 0x00000e0000007944 */ /* 0x000fea0003c00000 */
[----:B------:R-:W-:Y:S01]  /*f230*/  MOV R6, R0 ;  /* 0x0000000000067202 */ /* 0x000fe20000000f00 */
[----:B------:R-:W-:Y:S05]  /*f240*/  BRA `(.L_x_3911) ;  /* 0xffffbbc000007947 */ /* 0x000fea000383ffff */
.L_x_3849:
[----:B------:R-:W-:Y:S01]  /*f250*/  IMAD.MOV.U32 R5, RZ, RZ, R15 ;  /* 0x000000ffff057224 */ /* 0x000fe200078e000f */
[----:B------:R-:W-:Y:S01]  /*f260*/  MOV R3, RZ ;  /* 0x000000ff00037202 */ /* 0x000fe20000000f00 */
[----:B------:R-:W-:Y:S01]  /*f270*/  IMAD.MOV.U32 R0, RZ, RZ, 0x181f ;  /* 0x0000181fff007424 */ /* 0x000fe200078e00ff */
[----:B------:R-:W-:-:S02]  /*f280*/  MOV R2, 0xf2a0 ;  /* 0x0000f2a000027802 */ /* 0x000fc40000000f00 */
[----:B-12---:R-:W-:Y:S05]  /*f290*/  CALL.REL.NOINC `($__internal_79_$__cuda_sm70_shflsync_idx_p) ;  /* 0x00000d9000007944 */ /* 0x006fea0003c00000 */
[----:B------:R-:W-:Y:S05]  /*f2a0*/  BRA `(.L_x_3912) ;  /* 0xffffbb8000007947 */ /* 0x000fea000383ffff */
.L_x_3852:
        /* <DEDUP_REMOVED lines=12> */
.L_x_3855:
[----:B------:R-:W-:Y:S01]  /*f370*/  IMAD.MOV.U32 R5, RZ, RZ, R14 ;  /* 0x000000ffff057224 */ /* 0x000fe200078e000e */
[----:B-1----:R-:W-:Y:S01]  /*f380*/  MOV R3, 0x2 ;  /* 0x0000000200037802 */ /* 0x002fe20000000f00 */
[----:B----4-:R-:W-:Y:S01]  /*f390*/  IMAD.MOV.U32 R0, RZ, RZ, 0x181f ;  /* 0x0000181fff007424 */ /* 0x010fe200078e00ff */
[----:B------:R-:W-:Y:S02]  /*f3a0*/  MOV R2, 0xf3c0 ;  /* 0x0000f3c000027802 */ /* 0x000fe40000000f00 */
[----:B--23--:R-:W-:Y:S05]  /*f3b0*/  CALL.REL.NOINC `($__internal_79_$__cuda_sm70_shflsync_idx_p) ;  /* 0x00000c7000007944 */ /* 0x00cfea0003c00000 */
[----:B------:R-:W-:Y:S01]  /*f3c0*/  MOV R6, R0 ;  /* 0x0000000000067202 */ /* 0x000fe20000000f00 */
[----:B------:R-:W-:Y:S05]  /*f3d0*/  BRA `(.L_x_3914) ;  /* 0xffffbd5000007947 */ /* 0x000fea000383ffff */
.L_x_3856:
[----:B------:R-:W-:Y:S01]  /*f3e0*/  IMAD.MOV.U32 R5, RZ, RZ, R15 ;  /* 0x000000ffff057224 */ /* 0x000fe200078e000f */
[----:B------:R-:W-:Y:S01]  /*f3f0*/  MOV R3, 0x2 ;  /* 0x0000000200037802 */ /* 0x000fe20000000f00 */
[----:B----4-:R-:W-:Y:S01]  /*f400*/  IMAD.MOV.U32 R0, RZ, RZ, 0x181f ;  /* 0x0000181fff007424 */ /* 0x010fe200078e00ff */
[----:B------:R-:W-:Y:S02]  /*f410*/  MOV R2, 0xf430 ;  /* 0x0000f43000027802 */ /* 0x000fe40000000f00 */
[----:B-123--:R-:W-:Y:S05]  /*f420*/  CALL.REL.NOINC `($__internal_79_$__cuda_sm70_shflsync_idx_p) ;  /* 0x00000c0000007944 */ /* 0x00efea0003c00000 */
[----:B------:R-:W-:Y:S05]  /*f430*/  BRA `(.L_x_3915) ;  /* 0xffffbd1000007947 */ /* 0x000fea000383ffff */
.L_x_3859:
        /* <DEDUP_REMOVED lines=12> */
.L_x_3861:
[----:B------:R-:W-:Y:S01]  /*f500*/  IMAD.MOV.U32 R5, RZ, RZ, R20 ;  /* 0x000000ffff057224 */ /* 0x000fe200078e0014 */
[----:B------:R-:W-:Y:S01]  /*f510*/  MOV R3, RZ ;  /* 0x000000ff00037202 */ /* 0x000fe20000000f00 */
[----:B------:R-:W-:Y:S01]  /*f520*/  IMAD.MOV.U32 R0, RZ, RZ, 0x1c1f ;  /* 0x00001c1fff007424 */ /* 0x000fe200078e00ff */
[----:B------:R-:W-:Y:S02]  /*f530*/  MOV R2, 0xf550 ;  /* 0x0000f55000027802 */ /* 0x000fe40000000f00 */
[----:B------:R-:W-:Y:S05]  /*f540*/  CALL.REL.NOINC `($__internal_79_$__cuda_sm70_shflsync_idx_p) ;  /* 0x00000ae000007944 */ /* 0x000fea0003c00000 */
[----:B------:R-:W-:Y:S01]  /*f550*/  MOV R4, R0 ;  /* 0x0000000000047202 */ /* 0x000fe20000000f00 */
[----:B------:R-:W-:Y:S05]  /*f560*/  BRA `(.L_x_3917) ;  /* 0xffffc0e000007947 */ /* 0x000fea000383ffff */
.L_x_3862:
[----:B------:R-:W-:Y:S01]  /*f570*/  IMAD.MOV.U32 R5, RZ, RZ, R21 ;  /* 0x000000ffff057224 */ /* 0x000fe200078e0015 */
[----:B------:R-:W-:Y:S01]  /*f580*/  MOV R3, RZ ;  /* 0x000000ff00037202 */ /* 0x000fe20000000f00 */
[----:B------:R-:W-:Y:S01]  /*f590*/  IMAD.MOV.U32 R0, RZ, RZ, 0x1c1f ;  /* 0x00001c1fff007424 */ /* 0x000fe200078e00ff */
[----:B------:R-:W-:Y:S02]  /*f5a0*/  MOV R2, 0xf5c0 ;  /* 0x0000f5c000027802 */ /* 0x000fe40000000f00 */
[----:B-12---:R-:W-:Y:S05]  /*f5b0*/  CALL.REL.NOINC `($__internal_79_$__cuda_sm70_shflsync_idx_p) ;  /* 0x00000a7000007944 */ /* 0x006fea0003c00000 */
[----:B------:R-:W-:Y:S05]  /*f5c0*/  BRA `(.L_x_3918) ;  /* 0xffffc0a000007947 */ /* 0x000fea000383ffff */
.L_x_3865:
        /* <DEDUP_REMOVED lines=12> */
.L_x_3869:
[----:B------:R-:W-:Y:S01]  /*f690*/  IMAD.MOV.U32 R5, RZ, RZ, R12 ;  /* 0x000000ffff057224 */ /* 0x000fe200078e000c */
[----:B------:R-:W-:Y:S01]  /*f6a0*/  MOV R3, RZ ;  /* 0x000000ff00037202 */ /* 0x000fe20000000f00 */
[----:B------:R-:W-:Y:S01]  /*f6b0*/  IMAD.MOV.U32 R0, RZ, RZ, 0x181f ;  /* 0x0000181fff007424 */ /* 0x000fe200078e00ff */
[----:B------:R-:W-:Y:S02]  /*f6c0*/  MOV R2, 0xf6e0 ;  /* 0x0000f6e000027802 */ /* 0x000fe40000000f00 */
[----:B------:R-:W-:Y:S05]  /*f6d0*/  CALL.REL.NOINC `($__internal_79_$__cuda_sm70_shflsync_idx_p) ;  /* 0x0000095000007944 */ /* 0x000fea0003c00000 */
[----:B------:R-:W-:Y:S01]  /*f6e0*/  MOV R4, R0 ;  /* 0x0000000000047202 */ /* 0x000fe20000000f00 */
[----:B------:R-:W-:Y:S05]  /*f6f0*/  BRA `(.L_x_3920) ;  /* 0xffffe0f000007947 */ /* 0x000fea000383ffff */
.L_x_3870:
[----:B------:R-:W-:Y:S01]  /*f700*/  IMAD.MOV.U32 R5, RZ, RZ, R15 ;  /* 0x000000ffff057224 */ /* 0x000fe200078e000f */
[----:B------:R-:W-:Y:S01]  /*f710*/  MOV R3, RZ ;  /* 0x000000ff00037202 */ /* 0x000fe20000000f00 */
[----:B------:R-:W-:Y:S01]  /*f720*/  IMAD.MOV.U32 R0, RZ, RZ, 0x181f ;  /* 0x0000181fff007424 */ /* 0x000fe200078e00ff */
[----:B------:R-:W-:Y:S02]  /*f730*/  MOV R2, 0xf750 ;  /* 0x0000f75000027802 */ /* 0x000fe40000000f00 */
[----:B-12---:R-:W-:Y:S05]  /*f740*/  CALL.REL.NOINC `($__internal_79_$__cuda_sm70_shflsync_idx_p) ;  /* 0x000008e000007944 */ /* 0x006fea0003c00000 */
[----:B------:R-:W-:Y:S05]  /*f750*/  BRA `(.L_x_3921) ;  /* 0xffffe0b000007947 */ /* 0x000fea000383ffff */
.L_x_3873:
        /* <DEDUP_REMOVED lines=12> */
.L_x_3876:
[----:B------:R-:W-:Y:S01]  /*f820*/  IMAD.MOV.U32 R5, RZ, RZ, R12 ;  /* 0x000000ffff057224 */ /* 0x000fe200078e000c */
[----:B-1----:R-:W-:Y:S01]  /*f830*/  MOV R3, 0x2 ;  /* 0x0000000200037802 */ /* 0x002fe20000000f00 */
[----:B----4-:R-:W-:Y:S01]  /*f840*/  IMAD.MOV.U32 R0, RZ, RZ, 0x181f ;  /* 0x0000181fff007424 */ /* 0x010fe200078e00ff */
[----:B------:R-:W-:Y:S02]  /*f850*/  MOV R2, 0xf870 ;  /* 0x0000f87000027802 */ /* 0x000fe40000000f00 */
[----:B--23--:R-:W-:Y:S05]  /*f860*/  CALL.REL.NOINC `($__internal_79_$__cuda_sm70_shflsync_idx_p) ;  /* 0x000007c000007944 */ /* 0x00cfea0003c00000 */
[----:B------:R-:W-:Y:S01]  /*f870*/  MOV R4, R0 ;  /* 0x0000000000047202 */ /* 0x000fe20000000f00 */
[----:B------:R-:W-:Y:S05]  /*f880*/  BRA `(.L_x_3923) ;  /* 0xffffe29000007947 */ /* 0x000fea000383ffff */
.L_x_3877:
[----:B------:R-:W-:Y:S01]  /*f890*/  IMAD.MOV.U32 R5, RZ, RZ, R15 ;  /* 0x000000ffff057224 */ /* 0x000fe200078e000f */
[----:B------:R-:W-:Y:S01]  /*f8a0*/  MOV R3, 0x2 ;  /* 0x0000000200037802 */ /* 0x000fe20000000f00 */
[----:B----4-:R-:W-:Y:S01]  /*f8b0*/  IMAD.MOV.U32 R0, RZ, RZ, 0x181f ;  /* 0x0000181fff007424 */ /* 0x010fe200078e00ff */
[----:B------:R-:W-:Y:S02]  /*f8c0*/  MOV R2, 0xf8e0 ;  /* 0x0000f8e000027802 */ /* 0x000fe40000000f00 */
[----:B-123--:R-:W-:Y:S05]  /*f8d0*/  CALL.REL.NOINC `($__internal_79_$__cuda_sm70_shflsync_idx_p) ;  /* 0x0000075000007944 */ /* 0x00efea0003c00000 */
[----:B------:R-:W-:Y:S05]  /*f8e0*/  BRA `(.L_x_3924) ;  /* 0xffffe25000007947 */ /* 0x000fea000383ffff */
.L_x_3880:
        /* <DEDUP_REMOVED lines=12> */
.L_x_3882:
[----:B------:R-:W-:Y:S01]  /*f9b0*/  IMAD.MOV.U32 R5, RZ, RZ, R122 ;  /* 0x000000ffff057224 */ /* 0x000fe200078e007a */
[----:B------:R-:W-:Y:S01]  /*f9c0*/  MOV R3, RZ ;  /* 0x000000ff00037202 */ /* 0x000fe20000000f00 */
[----:B------:R-:W-:Y:S01]  /*f9d0*/  IMAD.MOV.U32 R0, RZ, RZ, 0x1f ;  /* 0x0000001fff007424 */ /* 0x000fe200078e00ff */
[----:B------:R-:W-:Y:S02]  /*f9e0*/  MOV R2, 0xfa00 ;  /* 0x0000fa0000027802 */ /* 0x000fe40000000f00 */
[----:B-1----:R-:W-:Y:S05]  /*f9f0*/  CALL.REL.NOINC `($__internal_79_$__cuda_sm70_shflsync_idx_p) ;  /* 0x0000063000007944 */ /* 0x002fea0003c00000 */
[----:B------:R-:W-:Y:S01]  /*fa00*/  MOV R9, R0 ;  /* 0x0000000000097202 */ /* 0x000fe20000000f00 */
[----:B------:R-:W-:Y:S05]  /*fa10*/  BRA `(.L_x_3926) ;  /* 0xffffe4d000007947 */ /* 0x000fea000383ffff */
.L_x_3883:
[----:B------:R-:W-:Y:S01]  /*fa20*/  IMAD.MOV.U32 R5, RZ, RZ, R122 ;  /* 0x000000ffff057224 */ /* 0x000fe200078e007a */
[----:B------:R-:W-:Y:S01]  /*fa30*/  MOV R3, 0x1 ;  /* 0x0000000100037802 */ /* 0x000fe20000000f00 */
[----:B------:R-:W-:Y:S01]  /*fa40*/  IMAD.MOV.U32 R0, RZ, RZ, 0x1f ;  /* 0x0000001fff007424 */ /* 0x000fe200078e00ff */
[----:B------:R-:W-:Y:S02]  /*fa50*/  MOV R2, 0xfa70 ;  /* 0x0000fa7000027802 */ /* 0x000fe40000000f00 */
[----:B-123--:R-:W-:Y:S05]  /*fa60*/  CALL.REL.NOINC `($__internal_79_$__cuda_sm70_shflsync_idx_p) ;  /* 0x000005c000007944 */ /* 0x00efea0003c00000 */
[----:B------:R-:W-:Y:S01]  /*fa70*/  MOV R8, R0 ;  /* 0x0000000000087202 */ /* 0x000fe20000000f00 */
[----:B------:R-:W-:Y:S05]  /*fa80*/  BRA `(.L_x_3927) ;  /* 0xffffe48000007947 */ /* 0x000fea000383ffff */
.L_x_3884:
[----:B------:R-:W-:Y:S02]  /*fa90*/  MOV R2, 0x1 ;  /* 0x0000000100027802 */ /* 0x000fe40000000f00 */
[----:B------:R-:W-:-:S02]  /*faa0*/  MOV R3, 0xfac0 ;  /* 0x0000fac000037802 */ /* 0x000fc40000000f00 */
[----:B--234-:R-:W-:Y:S05]  /*fab0*/  CALL.REL.NOINC `($__internal_80_$__cuda_sm70_shflsync_up_p) ;  /* 0x000005c000007944 */ /* 0x01cfea0003c00000 */
[----:B------:R-:W-:Y:S05]  /*fac0*/  BRA `(.L_x_3928) ;  /* 0xffffe56000007947 */ /* 0x000fea000383ffff */
.L_x_3885:
[----:B------:R-:W-:Y:S02]  /*fad0*/  MOV R2, 0x2 ;  /* 0x0000000200027802 */ /* 0x000fe40000000f00 */
[----:B------:R-:W-:-:S02]  /*fae0*/  MOV R3, 0xfb00 ;  /* 0x0000fb0000037802 */ /* 0x000fc40000000f00 */
[----:B--23--:R-:W-:Y:S05]  /*faf0*/  CALL.REL.NOINC `($__internal_80_$__cuda_sm70_shflsync_up_p) ;  /* 0x0000058000007944 */ /* 0x00cfea0003c00000 */
        /* <DEDUP_REMOVED lines=23> */
.L_x_3889:
[----:B------:R-:W-:Y:S02]  /*fc70*/  MOV R2, 0x1 ;  /* 0x0000000100027802 */ /* 0x000fe40000000f00 */
[----:B------:R-:W-:Y:S02]  /*fc80*/  MOV R3, 0xfca0 ;  /* 0x0000fca000037802 */ /* 0x000fe40000000f00 */
[----:B------:R-:W-:Y:S05]  /*fc90*/  CALL.REL.NOINC `($__internal_80_$__cuda_sm70_shflsync_up_p) ;  /* 0x000003e000007944 */ /* 0x000fea0003c00000 */
[----:B------:R-:W-:Y:S01]  /*fca0*/  MOV R2, R4 ;  /* 0x0000000400027202 */ /* 0x000fe20000000f00 */
[----:B------:R-:W-:Y:S05]  /*fcb0*/  BRA `(.L_x_3930) ;  /* 0xffffe5c000007947 */ /* 0x000fea000383ffff */
.L_x_3890:
[----:B------:R-:W-:Y:S02]  /*fcc0*/  MOV R2, 0x2 ;  /* 0x0000000200027802 */ /* 0x000fe40000000f00 */
[----:B------:R-:W-:Y:S02]  /*fcd0*/  MOV R3, 0xfcf0 ;  /* 0x0000fcf000037802 */ /* 0x000fe40000000f00 */
        /* <DEDUP_REMOVED lines=24> */
.L_x_3892:
[----:B------:R-:W-:Y:S02]  /*fe60*/  SEL R0, RZ, 0x1, P0 ;  /* 0x00000001ff007807 */ /* 0x000fe40000000000 */
[----:B------:R-:W-:Y:S02]  /*fe70*/  MOV R2, 0xfe90 ;  /* 0x0000fe9000027802 */ /* 0x000fe40000000f00 */
[----:B-1----:R-:W-:Y:S05]  /*fe80*/  CALL.REL.NOINC `($__internal_81_$__cuda_sm70_votesync_ballot) ;  /* 0x0000026000007944 */ /* 0x002fea0003c00000 */
[----:B------:R-:W-:Y:S01]  /*fe90*/  MOV R11, R0 ;  /* 0x00000000000b7202 */ /* 0x000fe20000000f00 */
[----:B------:R-:W-:Y:S05]  /*fea0*/  BRA `(.L_x_3932) ;  /* 0xffffe56000007947 */ /* 0x000fea000383ffff */
.L_x_3893:
[----:B------:R-:W-:Y:S01]  /*feb0*/  IMAD.MOV.U32 R5, RZ, RZ, R6 ;  /* 0x000000ffff057224 */ /* 0x000fe200078e0006 */
[----:B---3--:R-:W-:Y:S01]  /*fec0*/  MOV R3, R10 ;  /* 0x0000000a00037202 */ /* 0x008fe20000000f00 */
[----:B------:R-:W-:Y:S01]  /*fed0*/  IMAD.MOV.U32 R0, RZ, RZ, 0x1f ;  /* 0x0000001fff007424 */ /* 0x000fe200078e00ff */
[----:B------:R-:W-:Y:S02]  /*fee0*/  MOV R2, 0xff00 ;  /* 0x0000ff0000027802 */ /* 0x000fe40000000f00 */
[----:B-12---:R-:W-:Y:S05]  /*fef0*/  CALL.REL.NOINC `($__internal_79_$__cuda_sm70_shflsync_idx_p) ;  /* 0x0000013000007944 */ /* 0x006fea0003c00000 */
[----:B------:R-:W-:Y:S01]  /*ff00*/  IMAD.MOV.U32 R8, RZ, RZ, R0 ;  /* 0x000000ffff087224 */ /* 0x000fe200078e0000 */
[----:B------:R-:W-:Y:S01]  /*ff10*/  MOV R3, R10 ;  /* 0x0000000a00037202 */ /* 0x000fe20000000f00 */
[----:B------:R-:W-:Y:S01]  /*ff20*/  IMAD.MOV.U32 R5, RZ, RZ, R7 ;  /* 0x000000ffff057224 */ /* 0x000fe200078e0007 */
[----:B------:R-:W-:Y:S02]  /*ff30*/  MOV R0, 0x1f ;  /* 0x0000001f00007802 */ /* 0x000fe40000000f00 */
[----:B------:R-:W-:-:S02]  /*ff40*/  MOV R2, 0xff60 ;  /* 0x0000ff6000027802 */ /* 0x000fc40000000f00 */
[----:B------:R-:W-:Y:S05]  /*ff50*/  CALL.REL.NOINC `($__internal_79_$__cuda_sm70_shflsync_idx_p) ;  /* 0x000000d000007944 */ /* 0x000fea0003c00000 */
[----:B------:R-:W-:Y:S01]  /*ff60*/  MOV R7, R0 ;  /* 0x0000000000077202 */ /* 0x000fe20000000f00 */
[----:B------:R-:W-:Y:S05]  /*ff70*/  BRA `(.L_x_3933) ;  /* 0xffffe4d000007947 */ /* 0x000fea000383ffff */
.L_x_3896:
[----:B------:R-:W-:Y:S01]  /*ff80*/  IMAD.MOV.U32 R5, RZ, RZ, R4 ;  /* 0x000000ffff057224 */ /* 0x000fe200078e0004 */
[----:B------:R-:W-:-:S02]  /*ff90*/  MOV R0, 0x1f ;  /* 0x0000001f00007802 */ /* 0x000fc40000000f00 */
[----:B------:R-:W-:Y:S02]  /*ffa0*/  MOV R2, 0xffc0 ;  /* 0x0000ffc000027802 */ /* 0x000fe40000000f00 */
[----:B-1234-:R-:W-:Y:S05]  /*ffb0*/  CALL.REL.NOINC `($__internal_79_$__cuda_sm70_shflsync_idx_p) ;  /* 0x0000007000007944 */ /* 0x01efea0003c00000 */
[----:B------:R-:W-:Y:S01]  /*ffc0*/  MOV R13, R0 ;  /* 0x00000000000d7202 */ /* 0x000fe20000000f00 */
[----:B------:R-:W-:Y:S05]  /*ffd0*/  BRA `(.L_x_3895) ;  /* 0xffffe4d000007947 */ /* 0x000fea000383ffff */
        .weak           $__internal_78_$__cuda_sm70_shflsync_bfly_p
        .type           $__internal_78_$__cuda_sm70_shflsync_bfly_p,@function
        .size           $__internal_78_$__cuda_sm70_shflsync_bfly_p,($__internal_79_$__cuda_sm70_shflsync_idx_p - $__internal_78_$__cuda_sm70_shflsync_bfly_p)
$__internal_78_$__cuda_sm70_shflsync_bfly_p:
[----:B------:R-:W-:Y:S04]  /*ffe0*/  WARPSYNC R6 ;  /* 0x0000000600007348 */ /* 0x000fe80003800000 */
[----:B------:R1:W2:Y:S02]  /*fff0*/  SHFL.BFLY PT, R5, R2, R5, R7 ;  /* 0x0c00000502057389 */ /* 0x0002a400000e0007 */
[----:B-1----:R-:W-:Y:S02]  /*10000*/  MOV R2, R3 ;  /* 0x0000000300027202 */ /* 0x002fe40000000f00 */
[----:B------:R-:W-:-:S04]  /*10010*/  MOV R3, 0x0 ;  /* 0x0000000000037802 */ /* 0x000fc80000000f00 */
[----:B--2---:R-:W-:Y:S05]  /*10020*/  RET.REL.NODEC R2 `(_ZN7cutlass13device_kernelIN5flash19enable_sm80_to_sm89INS1_16FlashAttnFwdSm80INS1_25CollectiveMainloopFwdSm80ILi8ELi1ELb0EN4cute5tupleIJNS5_1CILi128EEENS7_ILi64EEENS7_ILi256EEEEEELi256ENS_10bfloat16_tEfNS_4arch4Sm80ELb0ELb0ELb0ELb1ELb0ELb0ELb1ELb1EEENS1_21CollectiveEpilogueFwdINS6_IJS8_SA_S9_EEENS6_IJNS7_ILi1EEESI_SI_EEESC_SE_Li256ELb1ELb1ELb1ELb0EEENS1_36VarlenDynamicPersistentTileSchedulerILi128ELi64ELi256ELi256ELb1ELb1ELb0ELb0ELb1ELb1EEEEEEEEEvNT_6ParamsE) ;  /* 0xfffeffd002007950 */ /* 0x004fea0003c3ffff */
        .weak           $__internal_79_$__cuda_sm70_shflsync_idx_p
        .type           $__internal_79_$__cuda_sm70_shflsync_idx_p,@function
        .size           $__internal_79_$__cuda_sm70_shflsync_idx_p,($__internal_80_$__cuda_sm70_shflsync_up_p - $__internal_79_$__cuda_sm70_shflsync_idx_p)
$__internal_79_$__cuda_sm70_shflsync_idx_p:
[----:B------:R-:W-:-:S04]  /*10030*/  MOV R123, 0xffffffff ;  /* 0xffffffff007b7802 */ /* 0x000fc80000000f00 */
[----:B------:R-:W-:Y:S04]  /*10040*/  WARPSYNC R123 ;  /* 0x0000007b00007348 */ /* 0x000fe80003800000 */
[----:B------:R1:W2:Y:S02]  /*10050*/  SHFL.IDX PT, R0, R5, R3, R0 ;  /* 0x0000000305007389 */ /* 0x0002a400000e0000 */
[----:B-1----:R-:W-:-:S04]  /*10060*/  MOV R3, 0x0 ;  /* 0x0000000000037802 */ /* 0x002fc80000000f00 */
[----:B--2---:R-:W-:Y:S05]  /*10070*/  RET.REL.NODEC R2 `(_ZN7cutlass13device_kernelIN5flash19enable_sm80_to_sm89INS1_16FlashAttnFwdSm80INS1_25CollectiveMainloopFwdSm80ILi8ELi1ELb0EN4cute5tupleIJNS5_1CILi128EEENS7_ILi64EEENS7_ILi256EEEEEELi256ENS_10bfloat16_tEfNS_4arch4Sm80ELb0ELb0ELb0ELb1ELb0ELb0ELb1ELb1EEENS1_21CollectiveEpilogueFwdINS6_IJS8_SA_S9_EEENS6_IJNS7_ILi1EEESI_SI_EEESC_SE_Li256ELb1ELb1ELb1ELb0EEENS1_36VarlenDynamicPersistentTileSchedulerILi128ELi64ELi256ELi256ELb1ELb1ELb0ELb0ELb1ELb1EEEEEEEEEvNT_6ParamsE) ;  /* 0xfffeff8002007950 */ /* 0x004fea0003c3ffff */
        .weak           $__internal_80_$__cuda_sm70_shflsync_up_p
        .type           $__internal_80_$__cuda_sm70_shflsync_up_p,@function
        .size           $__internal_80_$__cuda_sm70_shflsync_up_p,($__internal_81_$__cuda_sm70_votesync_ballot - $__internal_80_$__cuda_sm70_shflsync_up_p)
$__internal_80_$__cuda_sm70_shflsync_up_p:
[----:B------:R-:W-:Y:S02]  /*10080*/  IMAD.MOV.U32 R4, RZ, RZ, RZ ;  /* 0x000000ffff047224 */ /* 0x000fe400078e00ff */
[----:B------:R-:W-:-:S04]  /*10090*/  IMAD.MOV.U32 R10, RZ, RZ, -0x1 ;  /* 0xffffffffff0a7424 */ /* 0x000fc800078e00ff */
[----:B------:R-:W-:Y:S04]  /*100a0*/  WARPSYNC R10 ;  /* 0x0000000a00007348 */ /* 0x000fe80003800000 */
[----:B------:R1:W2:Y:S02]  /*100b0*/  SHFL.UP PT, R4, R0, R2, R4 ;  /* 0x0400000200047389 */ /* 0x0002a400000e0004 */
[----:B-1----:R-:W-:Y:S02]  /*100c0*/  MOV R2, R3 ;  /* 0x0000000300027202 */ /* 0x002fe40000000f00 */
[----:B------:R-:W-:-:S04]  /*100d0*/  MOV R3, 0x0 ;  /* 0x0000000000037802 */ /* 0x000fc80000000f00 */
[----:B--2---:R-:W-:Y:S05]  /*100e0*/  RET.REL.NODEC R2 `(_ZN7cutlass13device_kernelIN5flash19enable_sm80_to_sm89INS1_16FlashAttnFwdSm80INS1_25CollectiveMainloopFwdSm80ILi8ELi1ELb0EN4cute5tupleIJNS5_1CILi128EEENS7_ILi64EEENS7_ILi256EEEEEELi256ENS_10bfloat16_tEfNS_4arch4Sm80ELb0ELb0ELb0ELb1ELb0ELb0ELb1ELb1EEENS1_21CollectiveEpilogueFwdINS6_IJS8_SA_S9_EEENS6_IJNS7_ILi1EEESI_SI_EEESC_SE_Li256ELb1ELb1ELb1ELb0EEENS1_36VarlenDynamicPersistentTileSchedulerILi128ELi64ELi256ELi256ELb1ELb1ELb0ELb0ELb1ELb1EEEEEEEEEvNT_6ParamsE) ;  /* 0xfffeff1002007950 */ /* 0x004fea0003c3ffff */
        .weak           $__internal_81_$__cuda_sm70_votesync_ballot
        .type           $__internal_81_$__cuda_sm70_votesync_ballot,@function
        .size           $__internal_81_$__cuda_sm70_votesync_ballot,(.L_x_5275 - $__internal_81_$__cuda_sm70_votesync_ballot)
$__internal_81_$__cuda_sm70_votesync_ballot:
[----:B------:R-:W-:Y:S01]  /*100f0*/  ISETP.NE.U32.AND P0, PT, R0, 0x1, PT ;  /* 0x000000010000780c */ /* 0x000fe20003f05070 */
[----:B------:R-:W-:-:S04]  /*10100*/  IMAD.MOV.U32 R3, RZ, RZ, -0x1 ;  /* 0xffffffffff037424 */ /* 0x000fc800078e00ff */
[----:B------:R-:W-:Y:S08]  /*10110*/  WARPSYNC R3 ;  /* 0x0000000300007348 */ /* 0x000ff00003800000 */
[----:B------:R-:W-:-:S04]  /*10120*/  VOTE.ANY R0, PT, !P0 ;  /* 0x0000000000007806 */ /* 0x000fc800040e0100 */
[----:B------:R-:W-:Y:S01]  /*10130*/  LOP3.LUT R0, R0, R3, RZ, 0xc0, !PT ;  /* 0x0000000300007212 */ /* 0x000fe200078ec0ff */
[----:B------:R-:W-:-:S04]  /*10140*/  IMAD.MOV.U32 R3, RZ, RZ, 0x0 ;  /* 0x00000000ff037424 */ /* 0x000fc800078e00ff */
[----:B------:R-:W-:Y:S05]  /*10150*/  RET.REL.NODEC R2 `(_ZN7cutlass13device_kernelIN5flash19enable_sm80_to_sm89INS1_16FlashAttnFwdSm80INS1_25CollectiveMainloopFwdSm80ILi8ELi1ELb0EN4cute5tupleIJNS5_1CILi128EEENS7_ILi64EEENS7_ILi256EEEEEELi256ENS_10bfloat16_tEfNS_4arch4Sm80ELb0ELb0ELb0ELb1ELb0ELb0ELb1ELb1EEENS1_21CollectiveEpilogueFwdINS6_IJS8_SA_S9_EEENS6_IJNS7_ILi1EEESI_SI_EEESC_SE_Li256ELb1ELb1ELb1ELb0EEENS1_36VarlenDynamicPersistentTileSchedulerILi128ELi64ELi256ELi256ELb1ELb1ELb0ELb0ELb1ELb1EEEEEEEEEvNT_6ParamsE) ;  /* 0xfffefea002007950 */ /* 0x000fea0003c3ffff */
.L_x_3934:
        /* <DEDUP_REMOVED lines=10> */
.L_x_5275:


//--------------------- .text._ZN7cutlass13device_kernelIN5flash19enable_sm80_to_sm89INS1_16FlashAttnFwdSm80INS1_25CollectiveMainloopFwdSm80ILi8ELi1ELb0EN4cute5tupleIJNS5_1CILi128EEENS7_ILi48EEENS7_ILi256EEEEEELi256ENS_10bfloat16_tEfNS_4arch4Sm80ELb0ELb0ELb0ELb1ELb0ELb1ELb1ELb1EEENS1_21CollectiveEpilogueFwdINS6_IJS8_SA_S9_EEENS6_IJNS7_ILi1EEESI_SI_EEESC_SE_Li256ELb1ELb1ELb1ELb0EEENS1_36VarlenDynamicPersistentTileSchedulerILi128ELi48ELi256ELi256ELb1ELb1ELb0ELb0ELb1ELb1EEEEEEEEEvNT_6ParamsE --------------------------
	.section	.text._ZN7cutlass13device_kernelIN5flash19enable_sm80_to_sm89INS1_16FlashAttnFwdSm80INS1_25CollectiveMainloopFwdSm80ILi8ELi1ELb0EN4cute5tupleIJNS5_1CILi128EEENS7_ILi48EEENS7_ILi256EEEEEELi256ENS_10bfloat16_tEfNS_4arch4Sm80ELb0ELb0ELb0ELb1ELb0ELb1ELb1ELb1EEENS1_21CollectiveEpilogueFwdINS6_IJS8_SA_S9_EEENS6_IJNS7_ILi1EEESI_SI_EEESC_SE_Li256ELb1ELb1ELb1ELb0EEENS1_36VarlenDynamicPersistentTileSchedulerILi128ELi48ELi256ELi256ELb1ELb1ELb0ELb0ELb1ELb1EEEEEEEEEvNT_6ParamsE,"ax",@progbits
	.sectioninfo	@"SHI_REGISTERS=255"
	.align	128
.text._ZN7cutlass13device_kernelIN5flash19enable_sm80_to_sm89INS1_16FlashAttnFwdSm80INS1_25CollectiveMainloopFwdSm80ILi8ELi1ELb0EN4cute5tupleIJNS5_1CILi128EEENS7_ILi48EEENS7_ILi256EEEEEELi256ENS_10bfloat16_tEfNS_4arch4Sm80ELb0ELb0ELb0ELb1ELb0ELb1ELb1ELb1EEENS1_21CollectiveEpilogueFwdINS6_IJS8_SA_S9_EEENS6_IJNS7_ILi1EEESI_SI_EEESC_SE_Li256ELb1ELb1ELb1ELb0EEENS1_36VarlenDynamicPersistentTileSchedulerILi128ELi48ELi256ELi256ELb1ELb1ELb0ELb0ELb1ELb1EEEEEEEEEvNT_6ParamsE:
        .type           _ZN7cutlass13device_kernelIN5flash19enable_sm80_to_sm89INS1_16FlashAttnFwdSm80INS1_25CollectiveMainloopFwdSm80ILi8ELi1ELb0EN4cute5tupleIJNS5_1CILi128EEENS7_ILi48EEENS7_ILi256EEEEEELi256ENS_10bfloat16_tEfNS_4arch4Sm80ELb0ELb0ELb0ELb1ELb0ELb1ELb1ELb1EEENS1_21CollectiveEpilogueFwdINS6_IJS8_SA_S9_EEENS6_IJNS7_ILi1EEESI_SI_EEESC_SE_Li256ELb1ELb1ELb1ELb0EEENS1_36VarlenDynamicPersistentTileSchedulerILi128ELi48ELi256ELi256ELb1ELb1ELb0ELb0ELb1ELb1EEEEEEEEEvNT_6ParamsE,@function
        .size           _ZN7cutlass13device_kernelIN5flash19enable_sm80_to_sm89INS1_16FlashAttnFwdSm80INS1_25CollectiveMainloopFwdSm80ILi8ELi1ELb0EN4cute5tupleIJNS5_1CILi128EEENS7_ILi48EEENS7_ILi256EEEEEELi256ENS_10bfloat16_tEfNS_4arch4Sm80ELb0ELb0ELb0ELb1ELb0ELb1ELb1ELb1EEENS1_21CollectiveEpilogueFwdINS6_IJS8_SA_S9_EEENS6_IJNS7_ILi1EEESI_SI_EEESC_SE_Li256ELb1ELb1ELb1ELb0EEENS1_36VarlenDynamicPersistentTileSchedulerILi128ELi48ELi256ELi256ELb1ELb1ELb0ELb0ELb1ELb1EEEEEEEEEvNT_6ParamsE,(.L_x_5280 - _ZN7cutlass13device_kernelIN5flash19enable_sm80_to_sm89INS1_16FlashAttnFwdSm80INS1_25CollectiveMainloopFwdSm80ILi8ELi1ELb0EN4cute5tupleIJNS5_1CILi128EEENS7_ILi48EEENS7_ILi256EEEEEELi256ENS_10bfloat16_tEfNS_4arch4Sm80ELb0ELb0ELb0ELb1ELb0ELb1ELb1ELb1EEENS1_21CollectiveEpilogueFwdINS6_IJS8_SA_S9_EEENS6_IJNS7_ILi1EEESI_SI_EEESC_SE_Li256ELb1ELb1ELb1ELb0EEENS1_36VarlenDynamicPersistentTileSchedulerILi128ELi48ELi256ELi256ELb1ELb1ELb0ELb0ELb1ELb1EEEEEEEEEvNT_6ParamsE)
        .other          _ZN7cutlass13device_kernelIN5flash19enable_sm80_to_sm89INS1_16FlashAttnFwdSm80INS1_25CollectiveMainloopFwdSm80ILi8ELi1ELb0EN4cute5tupleIJNS5_1CILi128EEENS7_ILi48EEENS7_ILi256EEEEEELi256ENS_10bfloat16_tEfNS_4arch4Sm80ELb0ELb0ELb0ELb1ELb0ELb1ELb1ELb1EEENS1_21CollectiveEpilogueFwdINS6_IJS8_SA_S9_EEENS6_IJNS7_ILi1EEESI_SI_EEESC_SE_Li256ELb1ELb1ELb1ELb0EEENS1_36VarlenDynamicPersistentTileSchedulerILi128ELi48ELi256ELi256ELb1ELb1ELb0ELb0ELb1ELb1EEEEEEEEEvNT_6ParamsE,@"STO_CUDA_ENTRY STV_DEFAULT"
_ZN7cutlass13device_kernelIN5flash19enable_sm80_to_sm89INS1_16FlashAttnFwdSm80INS1_25CollectiveMainloopFwdSm80ILi8ELi1ELb0EN4cute5tupleIJNS5_1CILi128EEENS7_ILi48EEENS7_ILi256EEEEEELi256ENS_10bfloat16_tEfNS_4arch4Sm80ELb0ELb0ELb0ELb1ELb0ELb1ELb1ELb1EEENS1_21CollectiveEpilogueFwdINS6_IJS8_SA_S9_EEENS6_IJNS7_ILi1EEESI_SI_EEESC_SE_Li256ELb1ELb1ELb1ELb0EEENS1_36VarlenDynamicPersistentTileSchedulerILi128ELi48ELi256ELi256ELb1ELb1ELb0ELb0ELb1ELb1EEEEEEEEEvNT_6ParamsE:
        /* <DEDUP_REMOVED lines=54> */
.L_x_3940:
        /* <DEDUP_REMOVED lines=17> */
.L_x_4126:
        /* <DEDUP_REMOVED lines=16> */
.L_x_4127:
[----:B--2---:R-:W-:-:S05]  /*0570*/  IMAD R0, R0, c[0x0][0x538], RZ ;  /* 0x00014e0000007a24 */ /* 0x004fca00078e02ff */
[----:B------:R-:W-:-:S04]  /*0580*/  IADD3 R6, R0, R6, RZ ;  /* 0x0000000600067210 */ /* 0x000fc80007ffe0ff */
[----:B------:R-:W-:-:S13]  /*0590*/  ISETP.GT.AND P0, PT, R6, UR4, PT ;  /* 0x0000000406007c0c */ /* 0x000fda000bf04270 */
[----:B-1----:R-:W-:Y:S05]  /*05a0*/  @!P0 BRA `(.L_x_3940) ;  /* 0xfffffdb000008947 */ /* 0x002fea000383ffff */
.L_x_3936:
[----:B------:R-:W-:-:S05]  /*05b0*/  IADD3 R12, -R0, R6, RZ ;  /* 0x00000006000c7210 */ /* 0x000fca0007ffe1ff */
[----:B------:R-:W-:-:S05]  /*05c0*/  IMAD R0, R4, c[0x0][0x538], R12 ;  /* 0x00014e0004007a24 */ /* 0x000fca00078e020c */
[----:B------:R-:W-:Y:S01]  /*05d0*/  ISETP.GT.AND P0, PT, R0, UR4, PT ;  /* 0x0000000400007c0c */ /* 0x000fe2000bf04270 */
[----:B------:R-:W-:-:S12]  /*05e0*/  BRA.DIV ~URZ, `(.L_x_3941) ;  /* 0x0001ac727f007947 */ /* 0x000fd8000b800000 */
[----:B------:R-:W-:-:S04]  /*05f0*/  VOTE.ANY R6, PT, !P0 ;  /* 0x0000000000067806 */ /* 0x000fc800040e0100 */
.L_x_4128:
[----:B------:R1:W2:Y:S01]  /*0600*/  POPC R13, R6 ;  /* 0x00000006000d7309 */ /* 0x0002a20000000000 */
[----:B------:R-:W-:Y:S05]  /*0610*/  BRA.DIV ~URZ, `(.L_x_3942) ;  /* 0x0001ac927f007947 */ /* 0x000fea000b800000 */
[----:B--2---:R-:W2:Y:S04]  /*0620*/  SHFL.IDX PT, R11, R8, R13, 0x1f ;  /* 0x00001f0d080b7589 */ /* 0x004ea800000e0000 */
[----:B------:R3:W4:Y:S02]  /*0630*/  SHFL.IDX PT, R10, R7, R13, 0x1f ;  /* 0x00001f0d070a7589 */ /* 0x00072400000e0000 */
[----:B---3--:R-:W-:Y:S02]  /*0640*/  MOV R7, RZ ;  /* 0x000000ff00077202 */ /* 0x008fe40000000f00 */
.L_x_4129:
[----:B--2-4-:R-:W-:Y:S01]  /*0650*/  ISETP.NE.AND P0, PT, R6, RZ, PT ;  /* 0x000000ff0600720c */ /* 0x014fe20003f05270 */
[----:B------:R-:W-:-:S12]  /*0660*/  BSSY B0, `(.L_x_3943) ;  /* 0x0000005000007945 */ /* 0x000fd80003800000 */
[----:B------:R-:W-:Y:S05]  /*0670*/  @!P0 BRA `(.L_x_3944) ;  /* 0x0000003000008947 */ /* 0x000fea0003800000 */
[----:B------:R-:W-:Y:S01]  /*0680*/  IADD3 R3, R13, -0x1, RZ ;  /* 0xffffffff0d037810 */ /* 0x000fe20007ffe0ff */
[----:B------:R-:W-:Y:S05]  /*0690*/  BRA.DIV ~URZ, `(.L_x_3945) ;  /* 0x0001acf27f007947 */ /* 0x000fea000b800000 */
[----:B------:R2:W3:Y:S02]  /*06a0*/  SHFL.IDX PT, R7, R4, R3, 0x1f ;  /* 0x00001f0304077589 */ /* 0x0004e400000e0000 */
.L_x_3944:
[----:B------:R-:W-:Y:S05]  /*06b0*/  BSYNC B0 ;  /* 0x0000000000007941 */ /* 0x000fea0003800000 */
.L_x_3943:
[----:B------:R-:W-:Y:S01]  /*06c0*/  IABS R0, R11 ;  /* 0x0000000b00007213 */ /* 0x000fe20000000000 */
[----:B--23--:R-:W-:-:S04]  /*06d0*/  IMAD R4, R7, c[0x0][0x538], R12 ;  /* 0x00014e0007047a24 */ /* 0x00cfc800078e020c */
[----:B------:R-:W-:Y:S01]  /*06e0*/  IMAD.MOV.U32 R5, RZ, RZ, R0 ;  /* 0x000000ffff057224 */ /* 0x000fe200078e0000 */
[----:B------:R-:W-:Y:S01]  /*06f0*/  IABS R0, R10 ;  /* 0x0000000a00007213 */ /* 0x000fe20000000000 */
[----:B------:R2:W-:Y:S01]  /*0700*/  STL [R1], R4 ;  /* 0x0000000401007387 */ /* 0x0005e20000100800 */
        /* <DEDUP_REMOVED lines=64> */
.L_x_3937:
[----:B------:R-:W-:Y:S01]  /*0b10*/  MOV R0, UR4 ;  /* 0x0000000400007c02 */ /* 0x000fe20008000f00 */
[----:B------:R-:W-:Y:S04]  /*0b20*/  STL [R1+0x4], RZ ;  /* 0x000004ff01007387 */ /* 0x000fe80000100800 */
[----:B------:R-:W-:Y:S04]  /*0b30*/  STL [R1+0x8], RZ ;  /* 0x000008ff01007387 */ /* 0x000fe80000100800 */
[----:B------:R1:W-:Y:S02]  /*0b40*/  STL [R1], R0 ;  /* 0x0000000001007387 */ /* 0x0003e40000100800 */
[----:B-1----:R-:W-:-:S05]  /*0b50*/  MOV R0, c[0x0][0x53c] ;  /* 0x00014f0000007a02 */ /* 0x002fca0000000f00 */
[----:B------:R1:W-:Y:S02]  /*0b60*/  STL [R1+0xc], R0 ;  /* 0x00000c0001007387 */ /* 0x0003e40000100800 */
.L_x_3946:
[----:B-1----:R-:W2:Y:S04]  /*0b70*/  LDL R4, [R1] ;  /* 0x0000000001047983 */ /* 0x002ea80000100800 */
[----:B------:R-:W2:Y:S04]  /*0b80*/  LDL R5, [R1+0x4] ;  /* 0x0000040001057983 */ /* 0x000ea80000100800 */
[----:B------:R-:W2:Y:S04]  /*0b90*/  LDL R6, [R1+0x8] ;  /* 0x0000080001067983 */ /* 0x000ea80000100800 */
[----:B------:R-:W2:Y:S01]  /*0ba0*/  LDL R7, [R1+0xc] ;  /* 0x00000c0001077983 */ /* 0x000ea20000100800 */
[----:B------:R-:W-:Y:S01]  /*0bb0*/  ISETP.NE.AND P0, PT, R14, RZ, PT ;  /* 0x000000ff0e00720c */ /* 0x000fe20003f05270 */
[----:B------:R-:W-:-:S12]  /*0bc0*/  WARPSYNC 0xffffffff ;  /* 0xffffffff00007948 */ /* 0x000fd80003800000 */
[----:B--2---:R1:W-:Y:S04]  /*0bd0*/  @!P0 STS.128 [0x20080], R4 ;  /* 0x02008004ff008388 */ /* 0x0043e80000000c00 */
[----:B------:R-:W-:Y:S06]  /*0be0*/  BAR.ARV 0x5, 0x100 ;  /* 0x0144000000007b1d */ /* 0x000fec0000002000 */
.L_x_3935:
        /* <DEDUP_REMOVED lines=25> */
[----:B------:R-:W-:Y:S01]  /*0d80*/  IMAD.SHL.U32 R134, R216, 0x8, RZ ;  /* 0x00000008d8867824 */ /* 0x000fe200078e00ff */
[----:B------:R-:W-:Y:S01]  /*0d90*/  LOP3.LUT R2, R4, 0x1c0, RZ, 0xc0, !PT ;  /* 0x000001c004027812 */ /* 0x000fe200078ec0ff */
[C---:B------:R-:W-:Y:S01]  /*0da0*/  IMAD.SHL.U32 R138, R216.reuse, 0x4, RZ ;  /* 0x00000004d88a7824 */ /* 0x040fe200078e00ff */
        /* <DEDUP_REMOVED lines=135> */
[--C-:B------:R-:W-:Y:S01]  /*1620*/  IMAD.IADD R191, R2, 0x1, R190.reuse ;  /* 0x0000000102bf7824 */ /* 0x100fe200078e02be */
[----:B------:R2:W-:Y:S01]  /*1630*/  STL [R1+0x28], R7 ;  /* 0x0000280701007387 */ /* 0x0005e20000100800 */
[----:B------:R-:W-:Y:S01]  /*1640*/  IMAD.IADD R2, R6, 0x1, R5 ;  /* 0x0000000106027824 */ /* 0x000fe200078e0205 */
[C---:B------:R-:W-:Y:S01]  /*1650*/  IADD3 R20, R217.reuse, 0x18, RZ ;  /* 0x00000018d9147810 */ /* 0x040fe20007ffe0ff */
[C---:B------:R-:W-:Y:S01]  /*1660*/  IMAD.IADD R193, R0.reuse, 0x1, R190 ;  /* 0x0000000100c17824 */ /* 0x040fe200078e02be */
[----:B------:R3:W-:Y:S01]  /*1670*/  STL [R1+0x50], R9 ;  /* 0x0000500901007387 */ /* 0x0007e20000100800 */
[C---:B------:R-:W-:Y:S01]  /*1680*/  IADD3 R17, R217.reuse, 0x30, RZ ;  /* 0x00000030d9117810 */ /* 0x040fe20007ffe0ff */
        /* <DEDUP_REMOVED lines=11> */
.L_x_4125:
        /* <DEDUP_REMOVED lines=9> */
[----:B------:R-:W-:Y:S01]  /*17d0*/  IMAD.MOV.U32 R162, RZ, RZ, RZ ;  /* 0x000000ffffa27224 */ /* 0x000fe200078e00ff */
[----:B------:R-:W-:Y:S02]  /*17e0*/  ISETP.NE.U32.AND P3, PT, RZ, c[0x0][0x348], PT ;  /* 0x0000d200ff007a0c */ /* 0x000fe40003f65070 */
[----:B------:R-:W-:Y:S02]  /*17f0*/  ISETP.NE.U32.AND P5, PT, RZ, c[0x0][0x358], PT ;  /* 0x0000d600ff007a0c */ /* 0x000fe40003fa5070 */
[----:B------:R-:W-:Y:S02]  /*1800*/  ISETP.NE.AND.EX P3, PT, RZ, c[0x0][0x34c], PT, P3 ;  /* 0x0000d300ff007a0c */ /* 0x000fe40003f65330 */
[----:B------:R-:W-:Y:S01]  /*1810*/  ISETP.NE.AND.EX P5, PT, RZ, c[0x0][0x35c], PT, P5 ;  /* 0x0000d700ff007a0c */ /* 0x000fe20003fa5350 */
[----:B------:R-:W-:-:S02]  /*1820*/  IMAD.MOV.U32 R176, RZ, RZ, RZ ;  /* 0x000000ffffb07224 */ /* 0x000fc400078e00ff */
[----:B------:R-:W-:Y:S02]  /*1830*/  IMAD.MOV.U32 R161, RZ, RZ, RZ ;  /* 0x000000ffffa17224 */ /* 0x000fe400078e00ff */
[----:B------:R-:W-:Y:S01]  /*1840*/  IMAD.MOV.U32 R11, RZ, RZ, RZ ;  /* 0x000000ffff0b7224 */ /* 0x000fe200078e00ff */
[----:B--2---:R-:W-:Y:S02]  /*1850*/  SHF.R.S32.HI R29, RZ, 0x1f, R218 ;  /* 0x0000001fff1d7819 */ /* 0x004fe400000114da */
[C---:B------:R-:W-:Y:S02]  /*1860*/  @P4 LEA R2, P0, R218.reuse, c[0x0][0x360], 0x2 ;  /* 0x0000d800da024a11 */ /* 0x040fe400078010ff */
[C---:B------:R-:W-:Y:S02]  /*1870*/  @P2 LEA R4, P1, R218.reuse, c[0x0][0x370], 0x2 ;  /* 0x0000dc00da042a11 */ /* 0x040fe400078210ff */
[----:B------:R-:W-:Y:S02]  /*1880*/  @P4 LEA.HI.X R3, R218, c[0x0][0x364], R29, 0x2, P0 ;  /* 0x0000d900da034a11 */ /* 0x000fe400000f141d */
[----:B------:R-:W-:-:S02]  /*1890*/  ISETP.NE.U32.AND P0, PT, RZ, c[0x0][0x350], PT ;  /* 0x0000d400ff007a0c */ /* 0x000fc40003f05070 */
        /* <DEDUP_REMOVED lines=15> */
[----:B------:R4:W-:Y:S01]  /*1990*/  STL [R1+0x10], R28 ;  /* 0x0000101c01007387 */ /* 0x0009e20000100800 */
        /* <DEDUP_REMOVED lines=8> */
.L_x_3947:
[----:B------:R-:W-:-:S04]  /*1a20*/  ISETP.NE.U32.AND P0, PT, RZ, c[0x0][0x368], PT ;  /* 0x0000da00ff007a0c */ /* 0x000fc80003f05070 */
[----:B------:R-:W-:-:S13]  /*1a30*/  ISETP.NE.AND.EX P0, PT, RZ, c[0x0][0x36c], PT, P0 ;  /* 0x0000db00ff007a0c */ /* 0x000fda0003f05300 */
[----:B------:R-:W-:Y:S05]  /*1a40*/  @!P0 BRA `(.L_x_3948) ;  /* 0x0000004000008947 */ /* 0x000fea0003800000 */
[----:B----4-:R-:W-:-:S04]  /*1a50*/  LEA R4, P0, R218, c[0x0][0x368], 0x2 ;  /* 0x0000da00da047a11 */ /* 0x010fc800078010ff */
[----:B------:R-:W-:-:S05]  /*1a60*/  LEA.HI.X R5, R218, c[0x0][0x36c], R29, 0x2, P0 ;  /* 0x0000db00da057a11 */ /* 0x000fca00000f141d */
[----:B------:R1:W5:Y:S01]  /*1a70*/  LDG.E R10, [R4.64] ;  /* 0x00000006040a7981 */ /* 0x000362000c1e1900 */
[----:B------:R-:W-:Y:S05]  /*1a80*/  BRA `(.L_x_3949) ;  /* 0x0000005000007947 */ /* 0x000fea0003800000 */
.L_x_3948:
[----:B------:R-:W-:Y:S01]  /*1a90*/  MOV R10, c[0x0][0x1d0] ;  /* 0x00007400000a7a02 */ /* 0x000fe20000000f00 */
[----:B------:R-:W-:Y:S05]  /*1aa0*/  @!P6 BRA `(.L_x_3949) ;  /* 0x000000300000e947 */ /* 0x000fea0003800000 */
[----:B----4-:R-:W2:Y:S04]  /*1ab0*/  LDG.E R6, [R4.64] ;  /* 0x0000000604067981 */ /* 0x010ea8000c1e1900 */
[----:B------:R-:W2:Y:S02]  /*1ac0*/  LDG.E R0, [R4.64+0x4] ;  /* 0x0000040604007981 */ /* 0x000ea4000c1e1900 */
[----:B--2---:R-:W-:Y:S02]  /*1ad0*/  IADD3 R10, -R6, R0, RZ ;  /* 0x00000000060a7210 */ /* 0x004fe40007ffe1ff */
.L_x_3949:
        /* <DEDUP_REMOVED lines=59> */
.L_x_3951:
[----:B------:R-:W-:Y:S05]  /*1e90*/  BSYNC B0 ;  /* 0x0000000000007941 */ /* 0x000fea0003800000 */
.L_x_3950:
        /* <DEDUP_REMOVED lines=98> */
[C---:B------:R-:W-:Y:S01]  /*24c0*/  IMAD R17, R206.reuse, c[0x0][0x294], R8 ;  /* 0x0000a500ce117a24 */ /* 0x040fe200078e0208 */
        /* <DEDUP_REMOVED lines=19> */
[C---:B------:R-:W-:Y:S01]  /*2600*/  IMAD R166, R150.reuse, c[0x0][0x284], RZ ;  /* 0x0000a10096a67a24 */ /* 0x040fe200078e02ff */
[----:B------:R-:W-:Y:S01]  /*2610*/  SHF.L.U32 R169, R169, 0x5, RZ ;  /* 0x00000005a9a97819 */ /* 0x000fe200000006ff */
[C---:B------:R-:W-:Y:S01]  /*2620*/  IMAD R167, R150.reuse, c[0x0][0x294], RZ ;  /* 0x0000a50096a77a24 */ /* 0x040fe200078e02ff */
        /* <DEDUP_REMOVED lines=133> */
[C---:B------:R-:W-:Y:S01]  /*2e80*/  IMAD R6, R4.reuse, 0xc00, R16 ;  /* 0x00000c0004067824 */ /* 0x040fe200078e0210 */
        /* <DEDUP_REMOVED lines=26> */
.L_x_3993:
        /* <DEDUP_REMOVED lines=76> */
.L_x_3957:
[----:B------:R-:W-:Y:S05]  /*34f0*/  BSYNC B0 ;  /* 0x0000000000007941 */ /* 0x000fea0003800000 */
.L_x_3956:
        /* <DEDUP_REMOVED lines=66> */
.L_x_3959:
[----:B------:R-:W-:Y:S05]  /*3920*/  BSYNC B0 ;  /* 0x0000000000007941 */ /* 0x000fea0003800000 */
.L_x_3958:
        /* <DEDUP_REMOVED lines=82> */
.L_x_3963:
[----:B------:R-:W-:Y:S05]  /*3e50*/  BSYNC B0 ;  /* 0x0000000000007941 */ /* 0x000fea0003800000 */
.L_x_3962:
        /* <DEDUP_REMOVED lines=56> */
.L_x_3965:
[----:B------:R-:W-:Y:S05]  /*41e0*/  BSYNC B0 ;  /* 0x0000000000007941 */ /* 0x000fea0003800000 */
.L_x_3964:
        /* <DEDUP_REMOVED lines=56> */
.L_x_3967:
[----:B------:R-:W-:Y:S05]  /*4570*/  BSYNC B0 ;  /* 0x0000000000007941 */ /* 0x000fea0003800000 */
.L_x_3966:
        /* <DEDUP_REMOVED lines=55> */
.L_x_3961:
[----:B------:R-:W-:Y:S05]  /*48f0*/  BSYNC B1 ;  /* 0x0000000000017941 */ /* 0x000fea0003800000 */
.L_x_3960:
        /* <DEDUP_REMOVED lines=57> */
.L_x_3970:
[----:B------:R-:W-:Y:S05]  /*4c90*/  BSYNC B0 ;  /* 0x0000000000007941 */ /* 0x000fea0003800000 */
.L_x_3969:
        /* <DEDUP_REMOVED lines=56> */
.L_x_3972:
[----:B------:R-:W-:Y:S05]  /*5020*/  BSYNC B0 ;  /* 0x0000000000007941 */ /* 0x000fea0003800000 */
.L_x_3971:
        /* <DEDUP_REMOVED lines=56> */
.L_x_3974:
[----:B------:R-:W-:Y:S05]  /*53b0*/  BSYNC B0 ;  /* 0x0000000000007941 */ /* 0x000fea0003800000 */
.L_x_3973:
        /* <DEDUP_REMOVED lines=56> */
.L_x_3955:
        /* <DEDUP_REMOVED lines=36> */
.L_x_3976:
[----:B------:R-:W-:Y:S05]  /*5980*/  BSYNC B0 ;  /* 0x0000000000007941 */ /* 0x000fea0003800000 */
.L_x_3975:
        /* <DEDUP_REMOVED lines=59> */
.L_x_3978:
[----:B------:R-:W-:Y:S05]  /*5d40*/  BSYNC B0 ;  /* 0x0000000000007941 */ /* 0x000fea0003800000 */
.L_x_3977:
        /* <DEDUP_REMOVED lines=143> */
.L_x_3982:
[----:B------:R-:W-:Y:S05]  /*6640*/  BSYNC B0 ;  /* 0x0000000000007941 */ /* 0x000fea0003800000 */
.L_x_3981:
        /* <DEDUP_REMOVED lines=114> */
.L_x_3980:
[----:B------:R-:W-:Y:S05]  /*6d70*/  BSYNC B1 ;  /* 0x0000000000017941 */ /* 0x000fea0003800000 */
.L_x_3979:
        /* <DEDUP_REMOVED lines=118> */
.L_x_3984:
[----:B------:R-:W-:Y:S05]  /*74e0*/  BSYNC B0 ;  /* 0x0000000000007941 */ /* 0x000fea0003800000 */
.L_x_3983:
        /* <DEDUP_REMOVED lines=117> */
.L_x_3954:
        /* <DEDUP_REMOVED lines=22> */
.L_x_3986:
[----:B------:R-:W-:Y:S05]  /*7da0*/  BSYNC B0 ;  /* 0x0000000000007941 */ /* 0x000fea0003800000 */
.L_x_3985:
        /* <DEDUP_REMOVED lines=19> */
.L_x_3968:
[----:B------:R-:W-:Y:S05]  /*7ee0*/  BSYNC B2 ;  /* 0x0000000000027941 */ /* 0x000fea0003800000 */
.L_x_3953:
        /* <DEDUP_REMOVED lines=72> */
.L_x_3988:
[----:B-1----:R-:W-:Y:S05]  /*8370*/  BSYNC B0 ;  /* 0x0000000000007941 */ /* 0x002fea0003800000 */
.L_x_3987:
        /* <DEDUP_REMOVED lines=30> */
.L_x_3990:
[----:B------:R-:W-:Y:S05]  /*8560*/  BSYNC B0 ;  /* 0x0000000000007941 */ /* 0x000fea0003800000 */
.L_x_3989:
        /* <DEDUP_REMOVED lines=36> */
.L_x_3992:
[----:B------:R-:W-:Y:S05]  /*87b0*/  BSYNC B0 ;  /* 0x0000000000007941 */ /* 0x000fea0003800000 */
.L_x_3991:
[----:B------:R-:W0:Y:S01]  /*87c0*/  LDGDEPBAR ;  /* 0x00000000000079af */ /* 0x000e220000000000 */
[----:B------:R-:W-:Y:S01]  /*87d0*/  IADD3 R34, R34, -0x1, RZ ;  /* 0xffffffff22227810 */ /* 0x000fe20007ffe0ff */
[----:B------:R-:W-:-:S05]  /*87e0*/  @P3 BRA `(.L_x_3993) ;  /* 0xffffa84000003947 */ /* 0x000fca000383ffff */
[----:B------:R-:W-:Y:S01]  /*87f0*/  WARPSYNC 0xffffffff ;  /* 0xffffffff00007948 */ /* 0x000fe20003800000 */
[----:B------:R-:W-:Y:S06]  /*8800*/  BAR.SYNC.DEFER_BLOCKING 0x0 ;  /* 0x0000000000007b1d */ /* 0x000fec0000010000 */
.L_x_3952:
        /* <DEDUP_REMOVED lines=34> */
.L_x_3995:
[----:B------:R-:W-:Y:S05]  /*8a30*/  BSYNC B0 ;  /* 0x0000000000007941 */ /* 0x000fea0003800000 */
.L_x_3994:
        /* <DEDUP_REMOVED lines=74> */
[----:B------:R-:W3:Y:S04]  /*8ee0*/  LDL R115, [R1+0x10] ;  /* 0x0000100001737983 */ /* 0x000ee80000100800 */
        /* <DEDUP_REMOVED lines=105> */
.L_x_4130:
[----:B------:R-:W-:Y:S05]  /*9580*/  BRA.DIV ~URZ, `(.L_x_3998) ;  /* 0x00011ed27f007947 */ /* 0x000fea000b800000 */
[----:B------:R3:W4:Y:S02]  /*9590*/  SHFL.IDX PT, R0, R15, RZ, 0x181f ;  /* 0x00181fff0f007589 */ /* 0x00072400000e0000 */
.L_x_4131:
        /* <DEDUP_REMOVED lines=25> */
.L_x_4000:
[----:B------:R-:W-:Y:S05]  /*9730*/  BSYNC B0 ;  /* 0x0000000000007941 */ /* 0x000fea0003800000 */
.L_x_3999:
[----:B------:R-:W-:Y:S05]  /*9740*/  BRA.DIV ~URZ, `(.L_x_4001) ;  /* 0x00011d727f007947 */ /* 0x000fea000b800000 */
[----:B--2---:R2:W1:Y:S04]  /*9750*/  SHFL.IDX PT, R10, R13, 0x1, 0x181f ;  /* 0x00381f000d0a7f89 */ /* 0x00446800000e0000 */
[----:B----4-:R2:W4:Y:S02]  /*9760*/  SHFL.IDX PT, R0, R15, 0x1, 0x181f ;  /* 0x00381f000f007f89 */ /* 0x01052400000e0000 */
.L_x_4132:
        /* <DEDUP_REMOVED lines=19> */
.L_x_4003:
[----:B------:R-:W-:Y:S05]  /*98a0*/  BSYNC B0 ;  /* 0x0000000000007941 */ /* 0x000fea0003800000 */
.L_x_4002:
[----:B------:R-:W-:Y:S05]  /*98b0*/  BRA.DIV ~URZ, `(.L_x_4004) ;  /* 0x00011cc27f007947 */ /* 0x000fea000b800000 */
[----:B-1----:R1:W2:Y:S02]  /*98c0*/  SHFL.IDX PT, R10, R13, 0x2, 0x181f ;  /* 0x00581f000d0a7f89 */ /* 0x0022a400000e0000 */
.L_x_4133:
[----:B------:R-:W-:Y:S05]  /*98d0*/  BRA.DIV ~URZ, `(.L_x_4005) ;  /* 0x00011d127f007947 */ /* 0x000fea000b800000 */
[----:B----4-:R4:W1:Y:S02]  /*98e0*/  SHFL.IDX PT, R0, R15, 0x2, 0x181f ;  /* 0x00581f000f007f89 */ /* 0x01086400000e0000 */
.L_x_4134:
        /* <DEDUP_REMOVED lines=19> */
.L_x_4007:
[----:B------:R-:W-:Y:S05]  /*9a20*/  BSYNC B0 ;  /* 0x0000000000007941 */ /* 0x000fea0003800000 */
.L_x_4006:
[----:B------:R-:W-:Y:S05]  /*9a30*/  BRA.DIV ~URZ, `(.L_x_4008) ;  /* 0x00011c127f007947 */ /* 0x000fea000b800000 */
[----:B--2---:R2:W3:Y:S04]  /*9a40*/  SHFL.IDX PT, R10, R13, 0x3, 0x181f ;  /* 0x00781f000d0a7f89 */ /* 0x0044e800000e0000 */
[----:B-1----:R2:W1:Y:S02]  /*9a50*/  SHFL.IDX PT, R0, R15, 0x3, 0x181f ;  /* 0x00781f000f007f89 */ /* 0x00246400000e0000 */
.L_x_4135:
        /* <DEDUP_REMOVED lines=67> */
.L_x_4009:
        /* <DEDUP_REMOVED lines=74> */
.L_x_4013:
[----:B-123--:R-:W-:Y:S05]  /*a330*/  BSYNC B0 ;  /* 0x0000000000007941 */ /* 0x00efea0003800000 */
.L_x_4012:
        /* <DEDUP_REMOVED lines=97> */
.L_x_4017:
[----:B------:R-:W-:Y:S05]  /*a950*/  BSYNC B0 ;  /* 0x0000000000007941 */ /* 0x000fea0003800000 */
.L_x_4016:
        /* <DEDUP_REMOVED lines=41> */
.L_x_4019:
[----:B------:R-:W-:Y:S05]  /*abf0*/  BSYNC B0 ;  /* 0x0000000000007941 */ /* 0x000fea0003800000 */
.L_x_4018:
        /* <DEDUP_REMOVED lines=41> */
.L_x_4021:
[----:B------:R-:W-:Y:S05]  /*ae90*/  BSYNC B0 ;  /* 0x0000000000007941 */ /* 0x000fea0003800000 */
.L_x_4020:
        /* <DEDUP_REMOVED lines=40> */
.L_x_4015:
[----:B------:R-:W-:Y:S05]  /*b120*/  BSYNC B1 ;  /* 0x0000000000017941 */ /* 0x000fea0003800000 */
.L_x_4014:
        /* <DEDUP_REMOVED lines=45> */
.L_x_4025:
[----:B------:R-:W-:Y:S05]  /*b400*/  BSYNC B0 ;  /* 0x0000000000007941 */ /* 0x000fea0003800000 */
.L_x_4024:
        /* <DEDUP_REMOVED lines=41> */
.L_x_4027:
[----:B------:R-:W-:Y:S05]  /*b6a0*/  BSYNC B0 ;  /* 0x0000000000007941 */ /* 0x000fea0003800000 */
.L_x_4026:
        /* <DEDUP_REMOVED lines=41> */
.L_x_4029:
[----:B------:R-:W-:Y:S05]  /*b940*/  BSYNC B0 ;  /* 0x0000000000007941 */ /* 0x000fea0003800000 */
.L_x_4028:
        /* <DEDUP_REMOVED lines=40> */
.L_x_4023:
[----:B------:R-:W-:Y:S05]  /*bbd0*/  BSYNC B1 ;  /* 0x0000000000017941 */ /* 0x000fea0003800000 */
.L_x_4022:
        /* <DEDUP_REMOVED lines=45> */
.L_x_4033:
[----:B------:R-:W-:Y:S05]  /*beb0*/  BSYNC B0 ;  /* 0x0000000000007941 */ /* 0x000fea0003800000 */
.L_x_4032:
        /* <DEDUP_REMOVED lines=41> */
.L_x_4035:
[----:B------:R-:W-:Y:S05]  /*c150*/  BSYNC B0 ;  /* 0x0000000000007941 */ /* 0x000fea0003800000 */
.L_x_4034:
        /* <DEDUP_REMOVED lines=41> */
.L_x_4037:
[----:B------:R-:W-:Y:S05]  /*c3f0*/  BSYNC B0 ;  /* 0x0000000000007941 */ /* 0x000fea0003800000 */
.L_x_4036:
        /* <DEDUP_REMOVED lines=40> */
.L_x_4031:
[----:B------:R-:W-:Y:S05]  /*c680*/  BSYNC B1 ;  /* 0x0000000000017941 */ /* 0x000fea0003800000 */
.L_x_4030:
        /* <DEDUP_REMOVED lines=44> */
.L_x_4040:
[----:B------:R-:W-:Y:S05]  /*c950*/  BSYNC B0 ;  /* 0x0000000000007941 */ /* 0x000fea0003800000 */
.L_x_4039:
        /* <DEDUP_REMOVED lines=41> */
.L_x_4042:
[----:B------:R-:W-:Y:S05]  /*cbf0*/  BSYNC B0 ;  /* 0x0000000000007941 */ /* 0x000fea0003800000 */
.L_x_4041:
        /* <DEDUP_REMOVED lines=41> */
.L_x_4044:
[----:B------:R-:W-:Y:S05]  /*ce90*/  BSYNC B0 ;  /* 0x0000000000007941 */ /* 0x000fea0003800000 */
.L_x_4043:
        /* <DEDUP_REMOVED lines=41> */
.L_x_4011:
        /* <DEDUP_REMOVED lines=36> */
.L_x_4046:
[----:B-123--:R-:W-:Y:S05]  /*d370*/  BSYNC B0 ;  /* 0x0000000000007941 */ /* 0x00efea0003800000 */
.L_x_4045:
        /* <DEDUP_REMOVED lines=147> */
.L_x_4050:
[----:B------:R-:W-:Y:S05]  /*dcb0*/  BSYNC B0 ;  /* 0x0000000000007941 */ /* 0x000fea0003800000 */
.L_x_4049:
        /* <DEDUP_REMOVED lines=96> */
.L_x_4048:
[----:B------:R-:W-:Y:S05]  /*e2c0*/  BSYNC B1 ;  /* 0x0000000000017941 */ /* 0x000fea0003800000 */
.L_x_4047:
        /* <DEDUP_REMOVED lines=102> */
.L_x_4054:
[----:B------:R-:W-:Y:S05]  /*e930*/  BSYNC B0 ;  /* 0x0000000000007941 */ /* 0x000fea0003800000 */
.L_x_4053:
        /* <DEDUP_REMOVED lines=96> */
.L_x_4052:
[----:B------:R-:W-:Y:S05]  /*ef40*/  BSYNC B1 ;  /* 0x0000000000017941 */ /* 0x000fea0003800000 */
.L_x_4051:
        /* <DEDUP_REMOVED lines=105> */
.L_x_4058:
[----:B------:R-:W-:Y:S05]  /*f5e0*/  BSYNC B0 ;  /* 0x0000000000007941 */ /* 0x000fea0003800000 */
.L_x_4057:
        /* <DEDUP_REMOVED lines=90> */
.L_x_4056:
[----:B------:R-:W-:Y:S05]  /*fb90*/  BSYNC B1 ;  /* 0x0000000000017941 */ /* 0x000fea0003800000 */
.L_x_4055:
        /* <DEDUP_REMOVED lines=104> */
.L_x_4060:
[----:B------:R-:W-:Y:S05]  /*10220*/  BSYNC B0 ;  /* 0x0000000000007941 */ /* 0x000fea0003800000 */
.L_x_4059:
        /* <DEDUP_REMOVED lines=90> */
.L_x_4038:
[----:B------:R-:W-:Y:S05]  /*107d0*/  BSYNC B2 ;  /* 0x0000000000027941 */ /* 0x000fea0003800000 */
.L_x_4010:
[----:B-1----:R-:W1:Y:S01]  /*107e0*/  S2R R2, SR_TID.X ;  /* 0x0000000000027919 */ /* 0x002e620000002100 */
[----:B------:R-:W-:Y:S01]  /*107f0*/  IMAD R0, R55, c[0x0][0x208], RZ ;  /* 0x0000820037007a24 */ /* 0x000fe200078e02ff */
[----:B------:R-:W-:-:S04]  /*10800*/  DEPBAR.LE SB0, 0x0 ;  /* 0x000080000000791a */ /* 0x000fc80000000000 */
[----:B------:R-:W-:Y:S01]  /*10810*/  IMAD R0, R64, c[0x0][0x20c], R0 ;  /* 0x0000830040007a24 */ /* 0x000fe200078e0200 */
[----:B------:R-:W-:Y:S01]  /*10820*/  BAR.SYNC.DEFER_BLOCKING 0x0 ;  /* 0x0000000000007b1d */ /* 0x000fe20000010000 */
[----:B------:R-:W-:Y:S01]  /*10830*/  IMAD.MOV.U32 R4, RZ, RZ, R212 ;  /* 0x000000ffff047224 */ /* 0x000fe200078e00d4 */
[----:B------:R-:W-:Y:S01]  /*10840*/  LOP3.LUT P5, RZ, R216, 0x2, RZ, 0xc0, !PT ;  /* 0x00000002d8ff7812 */ /* 0x000fe200078ac0ff */
[----:B------:R-:W-:Y:S01]  /*10850*/  IMAD.MOV.U32 R5, RZ, RZ, R215 ;  /* 0x000000ffff057224 */ /* 0x000fe200078e00d7 */
[----:B------:R-:W-:Y:S02]  /*10860*/  LOP3.LUT P4, RZ, R54, 0x1, RZ, 0xc0, !PT ;  /* 0x0000000136ff7812 */ /* 0x000fe4000788c0ff */
[----:B------:R-:W-:Y:S01]  /*10870*/  IADD3 R189, R188, 0x20, RZ ;  /* 0x00000020bcbd7810 */ /* 0x000fe20007ffe0ff */
[----:B------:R-:W-:Y:S01]  /*10880*/  BSSY B0, `(.L_x_4061) ;  /* 0x00000fa000007945 */ /* 0x000fe20003800000 */
[C---:B------:R-:W-:Y:S02]  /*10890*/  LOP3.LUT P3, RZ, R54.reuse, 0x2, RZ, 0xc0, !PT ;  /* 0x0000000236ff7812 */ /* 0x040fe4000786c0ff */
[----:B------:R-:W-:-:S02]  /*108a0*/  LOP3.LUT P2, RZ, R54, 0x4, RZ, 0xc0, !PT ;  /* 0x0000000436ff7812 */ /* 0x000fc4000784c0ff */
[----:B-1----:R-:W-:Y:S01]  /*108b0*/  ISETP.GT.AND P6, PT, R2, 0x7f, PT ;  /* 0x0000007f0200780c */ /* 0x002fe20003fc4270 */
[----:B------:R-:W-:-:S04]  /*108c0*/  IMAD.WIDE.U32 R2, R64, c[0x0][0x208], RZ ;  /* 0x0000820040027a25 */ /* 0x000fc800078e00ff */
[----:B------:R-:W-:Y:S02]  /*108d0*/  IMAD.IADD R0, R3, 0x1, R0 ;  /* 0x0000000103007824 */ /* 0x000fe400078e0200 */
[----:B------:R-:W-:Y:S01]  /*108e0*/  IMAD.WIDE.U32 R6, R2, 0x30, R4 ;  /* 0x0000003002067825 */ /* 0x000fe200078e0004 */
[----:B------:R-:W-:Y:S03]  /*108f0*/  LDSM.16.M88.4 R16, [R188] ;  /* 0x00000000bc10783b */ /* 0x000fe60000000200 */
[----:B------:R-:W-:Y:S01]  /*10900*/  IMAD R0, R0, 0x30, RZ ;  /* 0x0000003000007824 */ /* 0x000fe200078e02ff */
[----:B------:R-:W-:Y:S01]  /*10910*/  LEA R2, P1, R6, c[0x0][0x1f8], 0x1 ;  /* 0x00007e0006027a11 */ /* 0x000fe200078208ff */
[----:B------:R-:W-:Y:S01]  /*10920*/  @!P6 IMAD.MOV.U32 R8, RZ, RZ, c[0x0][0x208] ;  /* 0x00008200ff08e624 */ /* 0x000fe200078e00ff */
[----:B------:R-:W-:Y:S01]  /*10930*/  LDSM.16.M88.4 R28, [R188+0x800] ;  /* 0x00080000bc1c783b */ /* 0x000fe20000000200 */
[----:B------:R-:W-:-:S02]  /*10940*/  IMAD.IADD R0, R7, 0x1, R0 ;  /* 0x0000000107007824 */ /* 0x000fc400078e0200 */
[----:B------:R-:W-:Y:S01]  /*10950*/  @!P6 IMAD.MOV.U32 R5, RZ, RZ, c[0x0][0x20c] ;  /* 0x00008300ff05e624 */ /* 0x000fe200078e00ff */
[----:B------:R-:W-:Y:S01]  /*10960*/  @!P6 LEA R4, P0, R8, R2, 0x6 ;  /* 0x000000020804e211 */ /* 0x000fe200078030ff */
[----:B------:R-:W-:Y:S01]  /*10970*/  IMAD.MOV.U32 R7, RZ, RZ, R189 ;  /* 0x000000ffff077224 */ /* 0x000fe200078e00bd */
[----:B------:R-:W-:Y:S01]  /*10980*/  LEA.HI.X R3, R6, c[0x0][0x1fc], R0, 0x1, P1 ;  /* 0x00007f0006037a11 */ /* 0x000fe200008f0c00 */
[----:B------:R-:W-:Y:S01]  /*10990*/  IMAD.MOV.U32 R0, RZ, RZ, 0x40 ;  /* 0x00000040ff007424 */ /* 0x000fe200078e00ff */
[----:B------:R-:W-:Y:S01]  /*109a0*/  IADD3 R6, R56, R178, -R206 ;  /* 0x000000b238067210 */ /* 0x000fe20007ffe8ce */
[----:B------:R-:W-:Y:S01]  /*109b0*/  LDSM.16.M88.4 R24, [R188+0x1000] ;  /* 0x00100000bc18783b */ /* 0x000fe20000000200 */
[----:B------:R-:W-:Y:S02]  /*109c0*/  @!P6 LEA.HI.X R5, R8, R3, R5, 0x6, P0 ;  /* 0x000000030805e211 */ /* 0x000fe400000f3405 */
[----:B------:R-:W-:Y:S01]  /*109d0*/  LOP3.LUT P0, RZ, R216, 0x4, RZ, 0xc0, !PT ;  /* 0x00000004d8ff7812 */ /* 0x000fe2000780c0ff */
[----:B------:R-:W1:Y:S01]  /*109e0*/  LDSM.16.M88.4 R8, [R194] ;  /* 0x00000000c208783b */ /* 0x000e620000000200 */
[----:B------:R-:W-:-:S02]  /*109f0*/  @P5 IADD3 R7, R188, -0x20, RZ ;  /* 0xffffffe0bc075810 */ /* 0x000fc40007ffe0ff */
[----:B------:R-:W-:Y:S01]  /*10a00*/  SEL R0, R0, 0xffffffc0, !P0 ;  /* 0xffffffc000007807 */ /* 0x000fe20004000000 */
[----:B------:R-:W-:Y:S01]  /*10a10*/  LDSM.16.M88.4 R12, [R195] ;  /* 0x00000000c30c783b */ /* 0x000fe20000000200 */
[----:B------:R-:W-:Y:S02]  /*10a20*/  ISETP.LT.OR P0, PT, R6, 0x1, !P4 ;  /* 0x000000010600780c */ /* 0x000fe40006701670 */
[----:B------:R-:W-:Y:S01]  /*10a30*/  LOP3.LUT P1, RZ, R54, 0x8, RZ, 0xc0, !PT ;  /* 0x0000000836ff7812 */ /* 0x000fe2000782c0ff */
[----:B------:R-:W4:Y:S01]  /*10a40*/  LDSM.16.M88.4 R36, [R7] ;  /* 0x000000000724783b */ /* 0x000f220000000200 */
[----:B------:R-:W-:-:S03]  /*10a50*/  @P5 IADD3 R189, R188, -0x20, RZ ;  /* 0xffffffe0bcbd5810 */ /* 0x000fc60007ffe0ff */
[----:B------:R-:W2:Y:S02]  /*10a60*/  LDSM.16.M88.4 R48, [R7+0x800] ;  /* 0x000800000730783b */ /* 0x000ea40000000200 */
[----:B------:R-:W-:Y:S02]  /*10a70*/  IMAD.IADD R143, R0, 0x1, R189 ;  /* 0x00000001008f7824 */ /* 0x000fe400078e02bd */
[----:B------:R-:W3:Y:S04]  /*10a80*/  LDSM.16.M88.4 R56, [R7+0x1000] ;  /* 0x001000000738783b */ /* 0x000ee80000000200 */
[----:B------:R-:W-:Y:S01]  /*10a90*/  @!PT LDS RZ, [RZ] ;  /* 0x00000000fffff984 */ /* 0x000fe20000000800 */
[----:B------:R-:W-:Y:S01]  /*10aa0*/  @!PT LDS RZ, [RZ] ;  /* 0x00000000fffff984 */ /* 0x000fe20000000800 */
[----:B------:R-:W-:Y:S01]  /*10ab0*/  @!PT LDS RZ, [RZ] ;  /* 0x00000000fffff984 */ /* 0x000fe20000000800 */
[----:B------:R2:W-:Y:S01]  /*10ac0*/  LDGSTS.E.BYPASS.LTC128B.128 [R200+0x4080], [R2.64], !P0 ;  /* 0x0408000002c87fae */ /* 0x0005e2000c101d46 */
[----:B------:R-:W-:-:S13]  /*10ad0*/  ISETP.LT.OR P0, PT, R6, 0x1, !P3 ;  /* 0x000000010600780c */ /* 0x000fda0005f01670 */
[----:B------:R2:W-:Y:S01]  /*10ae0*/  LDGSTS.E.BYPASS.LTC128B.128 [R200+0x5880], [R2.64+0x80], !P0 ;  /* 0x0588008002c87fae */ /* 0x0005e2000c101d46 */
[C---:B------:R-:W-:Y:S01]  /*10af0*/  ISETP.LT.OR P0, PT, R6.reuse, 0x1, !P2 ;  /* 0x000000010600780c */ /* 0x040fe20005701670 */
[C---:B-1----:R-:W-:Y:S11]  /*10b00*/  HMMA.16816.F32.BF16 R20, R8.reuse, R16, RZ ;  /* 0x000000100814723c */ /* 0x042ff600000418ff */
[----:B------:R-:W-:Y:S01]  /*10b10*/  @!UPT UIADD3 URZ, URZ, URZ, URZ ;  /* 0x0000003f3f3ff290 */ /* 0x000fe2000fffe03f */
[----:B------:R2:W-:Y:S01]  /*10b20*/  LDGSTS.E.BYPASS.LTC128B.128 [R200+0x7080], [R2.64+0x100], !P0 ;  /* 0x0708010002c87fae */ /* 0x0005e2000c101d46 */
[C---:B------:R-:W-:Y:S01]  /*10b30*/  ISETP.LT.OR P0, PT, R6.reuse, 0x1, !P1 ;  /* 0x000000010600780c */ /* 0x040fe20004f01670 */
[C---:B------:R-:W-:Y:S08]  /*10b40*/  HMMA.16816.F32.BF16 R16, R8.reuse, R18, RZ ;  /* 0x000000120810723c */ /* 0x040ff000000418ff */
[----:B-----5:R-:W-:Y:S04]  /*10b50*/  HMMA.16816.F32.BF16 R32, R8, R28, RZ ;  /* 0x0000001c0820723c */ /* 0x020fe800000418ff */
[----:B------:R2:W-:Y:S01]  /*10b60*/  LDGSTS.E.BYPASS.LTC128B.128 [R200+0x8880], [R2.64+0x180], !P0 ;  /* 0x0888018002c87fae */ /* 0x0005e2000c101d46 */
[----:B------:R-:W-:-:S03]  /*10b70*/  @!P6 ISETP.LT.OR P0, PT, R6, 0x21, !P4 ;  /* 0x000000210600e80c */ /* 0x000fc60006701670 */
[C---:B------:R-:W-:Y:S08]  /*10b80*/  HMMA.16816.F32.BF16 R28, R8.reuse, R30, RZ ;  /* 0x0000001e081c723c */ /* 0x040ff000000418ff */
[----:B------:R-:W-:Y:S02]  /*10b90*/  HMMA.16816.F32.BF16 R40, R8, R24, RZ ;  /* 0x000000180828723c */ /* 0x000fe400000418ff */
[----:B------:R1:W-:Y:S01]  /*10ba0*/  @!P6 LDGSTS.E.BYPASS.LTC128B.128 [R202+0x5080], [R4.64], !P0 ;  /* 0x0508000004caefae */ /* 0x0003e2000c101d46 */
[----:B------:R-:W-:-:S05]  /*10bb0*/  @!P6 ISETP.LT.OR P0, PT, R6, 0x21, !P3 ;  /* 0x000000210600e80c */ /* 0x000fca0005f01670 */
[----:B------:R-:W-:Y:S01]  /*10bc0*/  HMMA.16816.F32.BF16 R8, R8, R26, RZ ;  /* 0x0000001a0808723c */ /* 0x000fe200000418ff */
[----:B--2---:R-:W-:-:S07]  /*10bd0*/  IMAD.IADD R2, R188, 0x1, R0 ;  /* 0x00000001bc027824 */ /* 0x004fce00078e0200 */
[----:B------:R1:W-:Y:S01]  /*10be0*/  @!P6 LDGSTS.E.BYPASS.LTC128B.128 [R202+0x6880], [R4.64+0x80], !P0 ;  /* 0x0688008004caefae */ /* 0x0003e2000c101d46 */
[C---:B------:R-:W-:Y:S01]  /*10bf0*/  @!P6 ISETP.LT.OR P0, PT, R6.reuse, 0x21, !P2 ;  /* 0x000000210600e80c */ /* 0x040fe20005701670 */
[C---:B----4-:R-:W-:Y:S08]  /*10c00*/  HMMA.16816.F32.BF16 R20, R12.reuse, R36, R20 ;  /* 0x000000240c14723c */ /* 0x050ff00000041814 */
[----:B------:R-:W-:Y:S04]  /*10c10*/  HMMA.16816.F32.BF16 R16, R12, R38, R16 ;  /* 0x000000260c10723c */ /* 0x000fe80000041810 */
[----:B------:R1:W-:Y:S01]  /*10c20*/  @!P6 LDGSTS.E.BYPASS.LTC128B.128 [R202+0x8080], [R4.64+0x100], !P0 ;  /* 0x0808010004caefae */ /* 0x0003e2000c101d46 */
[----:B------:R-:W-:-:S03]  /*10c30*/  @!P6 ISETP.LT.OR P0, PT, R6, 0x21, !P1 ;  /* 0x000000210600e80c */ /* 0x000fc60004f01670 */
[C---:B------:R-:W-:Y:S08]  /*10c40*/  HMMA.16816.F32.BF16 R24, R12.reuse, R48, R32 ;  /* 0x000000300c18723c */ /* 0x040ff00000041820 */
[----:B------:R-:W-:Y:S02]  /*10c50*/  HMMA.16816.F32.BF16 R28, R12, R50, R28 ;  /* 0x000000320c1c723c */ /* 0x000fe4000004181c */
[----:B------:R1:W-:Y:S01]  /*10c60*/  @!P6 LDGSTS.E.BYPASS.LTC128B.128 [R202+0x9880], [R4.64+0x180], !P0 ;  /* 0x0988018004caefae */ /* 0x0003e2000c101d46 */
[----:B------:R-:W-:-:S03]  /*10c70*/  ISETP.GT.AND P0, PT, R64, R219, PT ;  /* 0x000000db4000720c */ /* 0x000fc60003f04270 */
[----:B------:R-:W-:Y:S02]  /*10c80*/  LDSM.16.M88.4 R44, [R2] ;  /* 0x00000000022c783b */ /* 0x000fe40000000200 */
[C---:B---3--:R-:W-:Y:S02]  /*10c90*/  HMMA.16816.F32.BF16 R32, R12.reuse, R56, R40 ;  /* 0x000000380c20723c */ /* 0x048fe40000041828 */
[----:B------:R-:W-:Y:S04]  /*10ca0*/  LDSM.16.M88.4 R52, [R2+0x800] ;  /* 0x000800000234783b */ /* 0x000fe80000000200 */
[----:B------:R-:W-:Y:S02]  /*10cb0*/  LDSM.16.M88.4 R60, [R2+0x1000] ;  /* 0x00100000023c783b */ /* 0x000fe40000000200 */
[----:B------:R-:W-:Y:S02]  /*10cc0*/  HMMA.16816.F32.BF16 R12, R12, R58, R8 ;  /* 0x0000003a0c0c723c */ /* 0x000fe40000041808 */
[----:B------:R-:W-:Y:S04]  /*10cd0*/  LDSM.16.M88.4 R8, [R196] ;  /* 0x00000000c408783b */ /* 0x000fe80000000200 */
[----:B------:R-:W-:Y:S04]  /*10ce0*/  LDSM.16.M88.4 R40, [R143] ;  /* 0x000000008f28783b */ /* 0x000fe80000000200 */
[----:B------:R-:W-:Y:S04]  /*10cf0*/  LDSM.16.M88.4 R48, [R143+0x800] ;  /* 0x000800008f30783b */ /* 0x000fe80000000200 */
[----:B-1----:R-:W1:Y:S04]  /*10d00*/  LDSM.16.M88.4 R4, [R197] ;  /* 0x00000000c504783b */ /* 0x002e680000000200 */
[----:B------:R-:W2:Y:S04]  /*10d10*/  LDSM.16.M88.4 R56, [R143+0x1000] ;  /* 0x001000008f38783b */ /* 0x000ea80000000200 */
[----:B------:R-:W0:Y:S01]  /*10d20*/  LDGDEPBAR ;  /* 0x00000000000079af */ /* 0x000e220000000000 */
[C---:B-1----:R-:W-:Y:S03]  /*10d30*/  HMMA.16816.F32.BF16 R36, R4.reuse, R44, R20 ;  /* 0x0000002c0424723c */ /* 0x042fe60000041814 */
[----:B------:R-:W-:Y:S05]  /*10d40*/  LDSM.16.M88.4 R20, [R188+0x1800] ;  /* 0x00180000bc14783b */ /* 0x000fea0000000200 */
        /* <DEDUP_REMOVED lines=8> */
[----:B------:R-:W-:Y:S03]  /*10dd0*/  LDSM.16.M88.4 R60, [R143+0x4000] ;  /* 0x004000008f3c783b */ /* 0x000fe60000000200 */
[C---:B------:R-:W-:Y:S08]  /*10de0*/  HMMA.16816.F32.BF16 R36, R8.reuse, R40, R36 ;  /* 0x000000280824723c */ /* 0x040ff00000041824 */
[C---:B------:R-:W-:Y:S01]  /*10df0*/  HMMA.16816.F32.BF16 R16, R8.reuse, R42, R16 ;  /* 0x0000002a0810723c */ /* 0x040fe20000041810 */
[----:B------:R-:W-:Y:S07]  /*10e00*/  LDSM.16.M88.4 R40, [R189+0x1800] ;  /* 0x00180000bd28783b */ /* 0x000fee0000000200 */
[C---:B------:R-:W-:Y:S08]  /*10e10*/  HMMA.16816.F32.BF16 R24, R8.reuse, R48, R24 ;  /* 0x000000300818723c */ /* 0x040ff00000041818 */
[C---:B------:R-:W-:Y:S01]  /*10e20*/  HMMA.16816.F32.BF16 R28, R8.reuse, R50, R28 ;  /* 0x00000032081c723c */ /* 0x040fe2000004181c */
[----:B------:R-:W-:Y:S07]  /*10e30*/  LDSM.16.M88.4 R48, [R189+0x2000] ;  /* 0x00200000bd30783b */ /* 0x000fee0000000200 */
[C---:B--2---:R-:W-:Y:S08]  /*10e40*/  HMMA.16816.F32.BF16 R32, R8.reuse, R56, R32 ;  /* 0x000000380820723c */ /* 0x044ff00000041820 */
        /* <DEDUP_REMOVED lines=64> */
[C---:B------:R-:W-:Y:S08]  /*11250*/  HMMA.16816.F32.BF16 R20, R4.reuse, R22, R16 ;  /* 0x000000160414723c */ /* 0x040ff00000041810 */
[C---:B------:R-:W-:Y:S08]  /*11260*/  HMMA.16816.F32.BF16 R16, R4.reuse, R44, R24 ;  /* 0x0000002c0410723c */ /* 0x040ff00000041818 */
[C---:B------:R-:W-:Y:S01]  /*11270*/  HMMA.16816.F32.BF16 R28, R4.reuse, R46, R28 ;  /* 0x0000002e041c723c */ /* 0x040fe2000004181c */
[----:B------:R-:W-:Y:S07]  /*11280*/  LDSM.16.M88.4 R44, [R188+0x4800] ;  /* 0x00480000bc2c783b */ /* 0x000fee0000000200 */
[C---:B----4-:R-:W-:Y:S08]  /*11290*/  HMMA.16816.F32.BF16 R32, R4.reuse, R52, R32 ;  /* 0x000000340420723c */ /* 0x050ff00000041820 */
[----:B------:R-:W-:Y:S01]  /*112a0*/  HMMA.16816.F32.BF16 R12, R4, R54, R12 ;  /* 0x00000036040c723c */ /* 0x000fe2000004180c */
[----:B------:R-:W1:Y:S04]  /*112b0*/  LDSM.16.M88.4 R4, [R194+0xc000] ;  /* 0x00c00000c204783b */ /* 0x000e680000000200 */
[----:B------:R-:W3:Y:S03]  /*112c0*/  LDSM.16.M88.4 R52, [R188+0x5000] ;  /* 0x00500000bc34783b */ /* 0x000ee60000000200 */
        /* <DEDUP_REMOVED lines=8> */
[----:B------:R-:W2:Y:S04]  /*11350*/  LDSM.16.M88.4 R12, [R195+0xc000] ;  /* 0x00c00000c30c783b */ /* 0x000ea80000000200 */
[----:B------:R-:W4:Y:S03]  /*11360*/  LDSM.16.M88.4 R60, [R189+0x5800] ;  /* 0x00580000bd3c783b */ /* 0x000f260000000200 */
[C---:B-1----:R-:W-:Y:S08]  /*11370*/  HMMA.16816.F32.BF16 R28, R4.reuse, R46, R24 ;  /* 0x0000002e041c723c */ /* 0x042ff00000041818 */
[C---:B------:R-:W-:Y:S01]  /*11380*/  HMMA.16816.F32.BF16 R36, R4.reuse, R44, R36 ;  /* 0x0000002c0424723c */ /* 0x040fe20000041824 */
[----:B------:R-:W-:Y:S07]  /*11390*/  LDSM.16.M88.4 R44, [R2+0x4800] ;  /* 0x00480000022c783b */ /* 0x000fee0000000200 */
[C---:B---3--:R-:W-:Y:S08]  /*113a0*/  HMMA.16816.F32.BF16 R24, R4.reuse, R52, R20 ;  /* 0x000000340418723c */ /* 0x048ff00000041814 */
[C---:B------:R-:W-:Y:S01]  /*113b0*/  HMMA.16816.F32.BF16 R20, R4.reuse, R54, R16 ;  /* 0x000000360414723c */ /* 0x040fe20000041810 */
[----:B------:R-:W-:Y:S07]  /*113c0*/  LDSM.16.M88.4 R52, [R2+0x5000] ;  /* 0x005000000234783b */ /* 0x000fee0000000200 */
[C---:B------:R-:W-:Y:S08]  /*113d0*/  HMMA.16816.F32.BF16 R16, R4.reuse, R56, R32 ;  /* 0x000000380410723c */ /* 0x040ff00000041820 */
[----:B------:R-:W-:Y:S01]  /*113e0*/  HMMA.16816.F32.BF16 R4, R4, R58, R8 ;  /* 0x0000003a0404723c */ /* 0x000fe20000041808 */
[----:B------:R-:W1:Y:S04]  /*113f0*/  LDSM.16.M88.4 R8, [R197+0xc000] ;  /* 0x00c00000c508783b */ /* 0x000e680000000200 */
[----:B------:R-:W3:Y:S03]  /*11400*/  LDSM.16.M88.4 R56, [R2+0x5800] ;  /* 0x005800000238783b */ /* 0x000ee60000000200 */
[C---:B--2---:R-:W-:Y:S01]  /*11410*/  HMMA.16816.F32.BF16 R32, R12.reuse, R40, R36 ;  /* 0x000000280c20723c */ /* 0x044fe20000041824 */
[----:B------:R-:W-:Y:S07]  /*11420*/  LDSM.16.M88.4 R36, [R143+0x5000] ;  /* 0x005000008f24783b */ /* 0x000fee0000000200 */
[C---:B------:R-:W-:Y:S01]  /*11430*/  HMMA.16816.F32.BF16 R28, R12.reuse, R42, R28 ;  /* 0x0000002a0c1c723c */ /* 0x040fe2000004181c */
[----:B------:R-:W-:Y:S07]  /*11440*/  LDSM.16.M88.4 R40, [R143+0x4800] ;  /* 0x004800008f28783b */ /* 0x000fee0000000200 */
[C---:B------:R-:W-:Y:S08]  /*11450*/  HMMA.16816.F32.BF16 R24, R12.reuse, R48, R24 ;  /* 0x000000300c18723c */ /* 0x040ff00000041818 */
[C---:B------:R-:W-:Y:S01]  /*11460*/  HMMA.16816.F32.BF16 R20, R12.reuse, R50, R20 ;  /* 0x000000320c14723c */ /* 0x040fe20000041814 */
[----:B------:R-:W-:Y:S07]  /*11470*/  LDSM.16.M88.4 R48, [R143+0x5800] ;  /* 0x005800008f30783b */ /* 0x000fee0000000200 */
[C---:B----4-:R-:W-:Y:S08]  /*11480*/  HMMA.16816.F32.BF16 R16, R12.reuse, R60, R16 ;  /* 0x0000003c0c10723c */ /* 0x050ff00000041810 */
[----:B------:R-:W-:Y:S01]  /*11490*/  HMMA.16816.F32.BF16 R12, R12, R62, R4 ;  /* 0x0000003e0c0c723c */ /* 0x000fe20000041804 */
[----:B------:R-:W2:Y:S01]  /*114a0*/  LDSM.16.M88.4 R4, [R196+0xc000] ;  /* 0x00c00000c404783b */ /* 0x000ea20000000200 */
[----:B------:R-:W-:-:S06]  /*114b0*/  DEPBAR.LE SB0, 0x0 ;  /* 0x000080000000791a */ /* 0x000fcc0000000000 */
[C---:B-1----:R-:W-:Y:S08]  /*114c0*/  HMMA.16816.F32.BF16 R32, R8.reuse, R44, R32 ;  /* 0x0000002c0820723c */ /* 0x042ff00000041820 */
[C---:B------:R-:W-:Y:S08]  /*114d0*/  HMMA.16816.F32.BF16 R28, R8.reuse, R46, R28 ;  /* 0x0000002e081c723c */ /* 0x040ff0000004181c */
[C---:B------:R-:W-:Y:S08]  /*114e0*/  HMMA.16816.F32.BF16 R24, R8.reuse, R52, R24 ;  /* 0x000000340818723c */ /* 0x040ff00000041818 */
[C---:B------:R-:W-:Y:S08]  /*114f0*/  HMMA.16816.F32.BF16 R20, R8.reuse, R54, R20 ;  /* 0x000000360814723c */ /* 0x040ff00000041814 */
[C---:B---3--:R-:W-:Y:S08]  /*11500*/  HMMA.16816.F32.BF16 R16, R8.reuse, R56, R16 ;  /* 0x000000380810723c */ /* 0x048ff00000041810 */
[----:B------:R-:W-:Y:S08]  /*11510*/  HMMA.16816.F32.BF16 R8, R8, R58, R12 ;  /* 0x0000003a0808723c */ /* 0x000ff0000004180c */
[C---:B--2---:R-:W-:Y:S08]  /*11520*/  HMMA.16816.F32.BF16 R12, R4.reuse, R40, R32 ;  /* 0x00000028040c723c */ /* 0x044ff00000041820 */
        /* <DEDUP_REMOVED lines=13> */
[C---:B------:R-:W-:Y:S01]  /*11600*/  LOP3.LUT P5, RZ, R207.reuse, 0x8, RZ, 0xc0, !PT ;  /* 0x00000008cfff7812 */ /* 0x040fe200078ac0ff */
[----:B------:R-:W-:Y:S01]  /*11610*/  IMAD R2, R2, c[0x0][0x1e0], RZ ;  /* 0x0000780002027a24 */ /* 0x000fe200078e02ff */
[C---:B------:R-:W-:Y:S02]  /*11620*/  LOP3.LUT P6, RZ, R207.reuse, 0x4, RZ, 0xc0, !PT ;  /* 0x00000004cfff7812 */ /* 0x040fe400078cc0ff */
[C---:B------:R-:W-:Y:S01]  /*11630*/  LOP3.LUT P3, RZ, R207.reuse, 0x2, RZ, 0xc0, !PT ;  /* 0x00000002cfff7812 */ /* 0x040fe2000786c0ff */
        /* <DEDUP_REMOVED lines=30> */
.L_x_4062:
[----:B------:R-:W-:Y:S05]  /*11820*/  BSYNC B0 ;  /* 0x0000000000007941 */ /* 0x000fea0003800000 */
.L_x_4061:
[----:B------:R-:W-:Y:S01]  /*11830*/  IMAD.IADD R0, R65, 0x1, -R217 ;  /* 0x0000000141007824 */ /* 0x000fe200078e0ad9 */
[----:B------:R-:W-:Y:S04]  /*11840*/  LDSM.16.MT88.4 R44, [R192] ;  /* 0x00000000c02c783b */ /* 0x000fe80000004200 */
        /* <DEDUP_REMOVED lines=8> */
[----:B------:R-:W-:Y:S02]  /*118d0*/  ISETP.GT.AND P4, PT, R0, 0x9, PT ;  /* 0x000000090000780c */ /* 0x000fe40003f84270 */
[----:B------:R-:W-:Y:S01]  /*118e0*/  FSEL R7, R40, -INF , P0 ;  /* 0xff80000028077808 */ /* 0x000fe20000000000 */
[----:B------:R-:W-:Y:S01]  /*118f0*/  LDSM.16.MT88.4 R64, [R193+0x3000] ;  /* 0x00300000c140783b */ /* 0x000fe20000004200 */
[----:B------:R-:W-:-:S02]  /*11900*/  FMNMX.FTZ R2, R5, R6, !PT ;  /* 0x0000000605027209 */ /* 0x000fc40007810000 */
[C---:B------:R-:W-:Y:S01]  /*11910*/  ISETP.GT.AND P6, PT, R0.reuse, 0x10, PT ;  /* 0x000000100000780c */ /* 0x040fe20003fc4270 */
        /* <DEDUP_REMOVED lines=15> */
[----:B------:R-:W0:Y:S01]  /*11a10*/  LDGDEPBAR ;  /* 0x00000000000079af */ /* 0x000e220000000000 */
[----:B------:R-:W-:-:S02]  /*11a20*/  FMNMX.FTZ R2, R10, R2, !PT ;  /* 0x000000020a027209 */ /* 0x000fc40007810000 */
        /* <DEDUP_REMOVED lines=35> */
[----:B------:R-:W-:Y:S02]  /*11c60*/  FMNMX.FTZ R0, R15, R0, !PT ;  /* 0x000000000f007209 */ /* 0x000fe40007810000 */
[----:B------:R-:W-:Y:S02]  /*11c70*/  FSEL R89, R35, -INF , P2 ;  /* 0xff80000023597808 */ /* 0x000fe40001000000 */
[----:B------:R-:W-:Y:S01]  /*11c80*/  FMNMX.FTZ R3, R90, R0, !PT ;  /* 0x000000005a037209 */ /* 0x000fe20007810000 */
[----:B------:R-:W-:Y:S01]  /*11c90*/  LDSM.16.MT88.4 R32, [R191] ;  /* 0x00000000bf20783b */ /* 0x000fe20000004200 */
[----:B------:R-:W-:Y:S02]  /*11ca0*/  FSEL R88, R26, -INF , P1 ;  /* 0xff8000001a587808 */ /* 0x000fe40000800000 */
[----:B------:R-:W-:-:S02]  /*11cb0*/  FMNMX.FTZ R3, R89, R3, !PT ;  /* 0x0000000359037209 */ /* 0x000fc40007810000 */
[----:B-1----:R-:W-:Y:S02]  /*11cc0*/  FMNMX.FTZ R0, R2, R4, !PT ;  /* 0x0000000402007209 */ /* 0x002fe40007810000 */
[----:B------:R-:W-:Y:S02]  /*11cd0*/  FSEL R87, R27, -INF , P0 ;  /* 0xff8000001b577808 */ /* 0x000fe40000000000 */
[----:B------:R-:W-:Y:S01]  /*11ce0*/  FMNMX.FTZ R3, R88, R3, !PT ;  /* 0x0000000358037209 */ /* 0x000fe20007810000 */
[----:B------:R-:W1:Y:S03]  /*11cf0*/  SHFL.BFLY PT, R2, R0, 0x1, 0x1f ;  /* 0x0c201f0000027f89 */ /* 0x000e6600000e0000 */
[----:B------:R-:W-:Y:S01]  /*11d00*/  FMNMX.FTZ R3, R87, R3, !PT ;  /* 0x0000000357037209 */ /* 0x000fe20007810000 */
[----:B------:R-:W-:Y:S04]  /*11d10*/  LDSM.16.MT88.4 R24, [R190+0x800] ;  /* 0x00080000be18783b */ /* 0x000fe80000004200 */
        /* <DEDUP_REMOVED lines=60> */
[----:B------:R-:W-:Y:S01]  /*120e0*/  HMMA.16816.F32.BF16 R12, R8, R34, RZ ;  /* 0x00000022080c723c */ /* 0x000fe200000418ff */
[----:B------:R-:W-:Y:S01]  /*120f0*/  IMAD.MOV.U32 R98, RZ, RZ, R36 ;  /* 0x000000ffff627224 */ /* 0x000fe200078e0024 */
[----:B------:R-:W-:Y:S01]  /*12100*/  LDSM.16.MT88.4 R32, [R190+0x2000] ;  /* 0x00200000be20783b */ /* 0x000fe20000004200 */
[----:B------:R-:W-:-:S02]  /*12110*/  IMAD.MOV.U32 R97, RZ, RZ, R37 ;  /* 0x000000ffff617224 */ /* 0x000fc400078e0025 */
[----:B------:R-:W-:Y:S02]  /*12120*/  IMAD.MOV.U32 R96, RZ, RZ, R38 ;  /* 0x000000ffff607224 */ /* 0x000fe400078e0026 */
[----:B------:R-:W-:Y:S01]  /*12130*/  IMAD.MOV.U32 R3, RZ, RZ, R39 ;  /* 0x000000ffff037224 */ /* 0x000fe200078e0027 */
[----:B------:R-:W-:Y:S01]  /*12140*/  HMMA.16816.F32.BF16 R16, R8, R30, RZ ;  /* 0x0000001e0810723c */ /* 0x000fe200000418ff */
[----:B------:R-:W2:Y:S07]  /*12150*/  LDSM.16.MT88.4 R36, [R190+0x1800] ;  /* 0x00180000be24783b */ /* 0x000eae0000004200 */
        /* <DEDUP_REMOVED lines=8> */
[C---:B------:R-:W-:Y:S01]  /*121e0*/  HMMA.16816.F32.BF16 R236, R4.reuse, R54, R20 ;  /* 0x0000003604ec723c */ /* 0x040fe20000041814 */
[----:B------:R-:W3:Y:S07]  /*121f0*/  LDSM.16.MT88.4 R20, [R192+0x1800] ;  /* 0x00180000c014783b */ /* 0x000eee0000004200 */
[----:B------:R-:W-:Y:S01]  /*12200*/  HMMA.16816.F32.BF16 R248, R4, R52, R12 ;  /* 0x0000003404f8723c */ /* 0x000fe2000004180c */
[----:B------:R-:W4:Y:S07]  /*12210*/  LDSM.16.MT88.4 R52, [R193+0x2000] ;  /* 0x00200000c134783b */ /* 0x000f2e0000004200 */
[----:B--2---:R-:W-:Y:S01]  /*12220*/  HMMA.16816.F32.BF16 R28, R8, R36, RZ ;  /* 0x00000024081c723c */ /* 0x004fe200000418ff */
[----:B------:R-:W-:-:S02]  /*12230*/  IMAD.MOV.U32 R102, RZ, RZ, R56 ;  /* 0x000000ffff667224 */ /* 0x000fc400078e0038 */
[----:B------:R-:W-:Y:S02]  /*12240*/  IMAD.MOV.U32 R101, RZ, RZ, R57 ;  /* 0x000000ffff657224 */ /* 0x000fe400078e0039 */
[----:B------:R-:W-:Y:S02]  /*12250*/  IMAD.MOV.U32 R100, RZ, RZ, R58 ;  /* 0x000000ffff647224 */ /* 0x000fe400078e003a */
[----:B------:R-:W-:Y:S01]  /*12260*/  IMAD.MOV.U32 R99, RZ, RZ, R59 ;  /* 0x000000ffff637224 */ /* 0x000fe200078e003b */
[C---:B------:R-:W-:Y:S01]  /*12270*/  HMMA.16816.F32.BF16 R16, R8.reuse, R38, RZ ;  /* 0x000000260810723c */ /* 0x040fe200000418ff */
[----:B------:R-:W2:Y:S07]  /*12280*/  LDSM.16.MT88.4 R56, [R191+0x2000] ;  /* 0x00200000bf38783b */ /* 0x000eae0000004200 */
[C---:B------:R-:W-:Y:S08]  /*12290*/  HMMA.16816.F32.BF16 R12, R8.reuse, R48, RZ ;  /* 0x00000030080c723c */ /* 0x040ff000000418ff */
[----:B-1----:R-:W-:Y:S08]  /*122a0*/  HMMA.16816.F32.BF16 R36, R8, R24, RZ ;  /* 0x000000180824723c */ /* 0x002ff000000418ff */
[C---:B------:R-:W-:Y:S08]  /*122b0*/  HMMA.16816.F32.BF16 R244, R4.reuse, R32, R28 ;  /* 0x0000002004f4723c */ /* 0x040ff0000004181c */
[----:B------:R-:W-:Y:S08]  /*122c0*/  HMMA.16816.F32.BF16 R240, R4, R34, R16 ;  /* 0x0000002204f0723c */ /* 0x000ff00000041810 */
[C---:B------:R-:W-:Y:S08]  /*122d0*/  HMMA.16816.F32.BF16 R32, R8.reuse, R26, RZ ;  /* 0x0000001a0820723c */ /* 0x040ff000000418ff */
[C---:B---3--:R-:W-:Y:S08]  /*122e0*/  HMMA.16816.F32.BF16 R28, R8.reuse, R20, RZ ;  /* 0x00000014081c723c */ /* 0x048ff000000418ff */
[C---:B------:R-:W-:Y:S08]  /*122f0*/  HMMA.16816.F32.BF16 R24, R8.reuse, R22, RZ ;  /* 0x000000160818723c */ /* 0x040ff000000418ff */
[----:B------:R-:W-:Y:S08]  /*12300*/  HMMA.16816.F32.BF16 R20, R8, R60, RZ ;  /* 0x0000003c0814723c */ /* 0x000ff000000418ff */
[----:B----4-:R-:W-:Y:S01]  /*12310*/  HMMA.16816.F32.BF16 R228, R4, R52, R36 ;  /* 0x0000003404e4723c */ /* 0x010fe20000041824 */
        /* <DEDUP_REMOVED lines=11> */
[----:B------:R-:W3:Y:S06]  /*123d0*/  LDSM.16.MT88.4 R32, [R190+0x4800] ;  /* 0x00480000be20783b */ /* 0x000eec0000004200 */
[----:B------:R-:W-:Y:S01]  /*123e0*/  IMAD.MOV.U32 R55, RZ, RZ, R99 ;  /* 0x000000ffff377224 */ /* 0x000fe200078e0063 */
[----:B------:R-:W-:Y:S01]  /*123f0*/  HMMA.16816.F32.BF16 R24, R8, R64, RZ ;  /* 0x000000400818723c */ /* 0x000fe200000418ff */
[----:B------:R-:W-:-:S07]  /*12400*/  IMAD.MOV.U32 R54, RZ, RZ, R100 ;  /* 0x000000ffff367224 */ /* 0x000fce00078e0064 */
[----:B------:R-:W-:Y:S01]  /*12410*/  HMMA.16816.F32.BF16 R20, R8, R66, RZ ;  /* 0x000000420814723c */ /* 0x000fe200000418ff */
[----:B------:R-:W-:Y:S07]  /*12420*/  LDSM.16.MT88.4 R64, [R192+0x2800] ;  /* 0x00280000c040783b */ /* 0x000fee0000004200 */
[----:B--2---:R-:W-:Y:S08]  /*12430*/  HMMA.16816.F32.BF16 R232, R4, R56, R12 ;  /* 0x0000003804e8723c */ /* 0x004ff0000004180c */
[----:B------:R-:W-:Y:S07]  /*12440*/  HMMA.16816.F32.BF16 R12, R8, R68, RZ ;  /* 0x00000044080c723c */ /* 0x000fee00000418ff */
[----:B------:R-:W-:Y:S01]  /*12450*/  IMAD.MOV.U32 R69, RZ, RZ, R103 ;  /* 0x000000ffff457224 */ /* 0x000fe200078e0067 */
[C---:B------:R-:W-:Y:S01]  /*12460*/  HMMA.16816.F32.BF16 R56, R4.reuse, R58, R48 ;  /* 0x0000003a0438723c */ /* 0x040fe20000041830 */
[----:B------:R-:W2:Y:S07]  /*12470*/  LDSM.16.MT88.4 R48, [R192+0x3800] ;  /* 0x00380000c030783b */ /* 0x000eae0000004200 */
        /* <DEDUP_REMOVED lines=15> */
[C---:B---3--:R-:W-:Y:S08]  /*12570*/  HMMA.16816.F32.BF16 R24, R8.reuse, R32, RZ ;  /* 0x000000200818723c */ /* 0x048ff000000418ff */
[----:B------:R-:W-:Y:S01]  /*12580*/  HMMA.16816.F32.BF16 R20, R8, R34, RZ ;  /* 0x000000220814723c */ /* 0x000fe200000418ff */
[----:B------:R-:W3:Y:S07]  /*12590*/  LDSM.16.MT88.4 R32, [R193+0x4800] ;  /* 0x00480000c120783b */ /* 0x000eee0000004200 */
[C---:B--2---:R-:W-:Y:S08]  /*125a0*/  HMMA.16816.F32.BF16 R112, R4.reuse, R48, R16 ;  /* 0x000000300470723c */ /* 0x044ff00000041810 */
        /* <DEDUP_REMOVED lines=10> */
[C---:B---3--:R-:W-:Y:S08]  /*12650*/  HMMA.16816.F32.BF16 R16, R8.reuse, R32, RZ ;  /* 0x000000200810723c */ /* 0x048ff000000418ff */
        /* <DEDUP_REMOVED lines=120> */
.L_x_4066:
[----:B------:R-:W-:Y:S04]  /*12de0*/  DEPBAR.LE SB0, 0x0 ;  /* 0x000080000000791a */ /* 0x000fe80000000000 */
[----:B------:R-:W-:Y:S01]  /*12df0*/  WARPSYNC 0xffffffff ;  /* 0xffffffff00007948 */ /* 0x000fe20003800000 */
[----:B------:R-:W-:Y:S01]  /*12e00*/  BAR.SYNC.DEFER_BLOCKING 0x0 ;  /* 0x0000000000007b1d */ /* 0x000fe20000010000 */
[----:B------:R-:W-:Y:S01]  /*12e10*/  SHF.R.S32.HI R0, RZ, 0x1f, R201 ;  /* 0x0000001fff007819 */ /* 0x000fe200000114c9 */
[----:B------:R-:W-:Y:S01]  /*12e20*/  IMAD.WIDE.U32 R2, R201, c[0x0][0x208], RZ ;  /* 0x00008200c9027a25 */ /* 0x000fe200078e00ff */
[----:B------:R-:W-:Y:S02]  /*12e30*/  LOP3.LUT P4, RZ, R216, 0x2, RZ, 0xc0, !PT ;  /* 0x00000002d8ff7812 */ /* 0x000fe4000788c0ff */
[C---:B------:R-:W-:Y:S01]  /*12e40*/  LOP3.LUT P3, RZ, R207.reuse, 0x1, RZ, 0xc0, !PT ;  /* 0x00000001cfff7812 */ /* 0x040fe2000786c0ff */
[----:B------:R-:W-:Y:S01]  /*12e50*/  IMAD R0, R0, c[0x0][0x208], RZ ;  /* 0x0000820000007a24 */ /* 0x000fe200078e02ff */
[----:B------:R-:W-:Y:S01]  /*12e60*/  LOP3.LUT P1, RZ, R207, 0x2, RZ, 0xc0, !PT ;  /* 0x00000002cfff7812 */ /* 0x000fe2000782c0ff */
[----:B------:R-:W-:Y:S02]  /*12e70*/  IMAD.MOV.U32 R132, RZ, RZ, R137 ;  /* 0x000000ffff847224 */ /* 0x000fe400078e0089 */
[----:B------:R-:W-:Y:S04]  /*12e80*/  IMAD R0, R201, c[0x0][0x20c], R0 ;  /* 0x00008300c9007a24 */ /* 0x000fe800078e0200 */
[----:B------:R-:W-:Y:S02]  /*12e90*/  IMAD.IADD R0, R3, 0x1, R0 ;  /* 0x0000000103007824 */ /* 0x000fe400078e0200 */
[----:B------:R-:W-:Y:S04]  /*12ea0*/  IMAD.WIDE.U32 R2, R2, 0x30, RZ ;  /* 0x0000003002027825 */ /* 0x000fe800078e00ff */
[----:B------:R-:W-:Y:S01]  /*12eb0*/  IMAD R0, R0, 0x30, RZ ;  /* 0x0000003000007824 */ /* 0x000fe200078e02ff */
[----:B------:R-:W-:Y:S03]  /*12ec0*/  LDSM.16.M88.4 R24, [R194] ;  /* 0x00000000c218783b */ /* 0x000fe60000000200 */
[----:B------:R-:W-:Y:S01]  /*12ed0*/  IMAD.IADD R0, R3, 0x1, R0 ;  /* 0x0000000103007824 */ /* 0x000fe200078e0200 */
[-C--:B------:R-:W-:Y:S01]  /*12ee0*/  IADD3 R3, P0, R212, R2.reuse, RZ ;  /* 0x00000002d4037210 */ /* 0x080fe20007f1e0ff */
[----:B------:R-:W-:Y:S01]  /*12ef0*/  BSSY B0, `(.L_x_4064) ;  /* 0x00000e7000007945 */ /* 0x000fe20003800000 */
[----:B------:R-:W1:Y:S03]  /*12f00*/  S2R R4, SR_TID.X ;  /* 0x0000000000047919 */ /* 0x000e660000002100 */
[----:B------:R-:W-:Y:S01]  /*12f10*/  IMAD.X R6, R0, 0x1, R215, P0 ;  /* 0x0000000100067824 */ /* 0x000fe200000e06d7 */
[----:B------:R-:W2:Y:S04]  /*12f20*/  LDSM.16.M88.4 R8, [R188] ;  /* 0x00000000bc08783b */ /* 0x000ea80000000200 */
[----:B------:R-:W3:Y:S04]  /*12f30*/  LDSM.16.M88.4 R16, [R188+0x800] ;  /* 0x00080000bc10783b */ /* 0x000ee80000000200 */
[----:B------:R-:W4:Y:S04]  /*12f40*/  LDSM.16.M88.4 R168, [R188+0x1000] ;  /* 0x00100000bca8783b */ /* 0x000f280000000200 */
[----:B------:R-:W-:Y:S01]  /*12f50*/  LDSM.16.M88.4 R172, [R195] ;  /* 0x00000000c3ac783b */ /* 0x000fe20000000200 */
[----:B-1----:R-:W-:Y:S11]  /*12f60*/  ISETP.GT.AND P2, PT, R4, 0x7f, PT ;  /* 0x0000007f0400780c */ /* 0x002ff60003f44270 */
[----:B------:R-:W-:Y:S02]  /*12f70*/  @!UPT UIADD3 URZ, URZ, URZ, URZ ;  /* 0x0000003f3f3ff290 */ /* 0x000fe4000fffe03f */
[C---:B------:R-:W-:Y:S04]  /*12f80*/  @!P2 LEA R5, P0, R220.reuse, R2, 0x5 ;  /* 0x00000002dc05a211 */ /* 0x040fe800078028ff */
[----:B------:R-:W-:Y:S02]  /*12f90*/  @!P2 LEA.HI.X R4, R220, R0, R221, 0x5, P0 ;  /* 0x00000000dc04a211 */ /* 0x000fe400000f2cdd */
[C---:B------:R-:W-:Y:S04]  /*12fa0*/  LEA R2, P0, R3.reuse, c[0x0][0x1f8], 0x1 ;  /* 0x00007e0003027a11 */ /* 0x040fe800078008ff */
[----:B------:R-:W-:Y:S02]  /*12fb0*/  LEA.HI.X R3, R3, c[0x0][0x1fc], R6, 0x1, P0 ;  /* 0x00007f0003037a11 */ /* 0x000fe400000f0c06 */
[----:B------:R-:W-:Y:S05]  /*12fc0*/  @!P2 IADD3 R0, P0, R5, R212, RZ ;  /* 0x000000d40500a210 */ /* 0x000fea0007f1e0ff */
[----:B------:R-:W-:Y:S01]  /*12fd0*/  @!P2 IMAD.X R4, R4, 0x1, R215, P0 ;  /* 0x000000010404a824 */ /* 0x000fe200000e06d7 */
[C---:B------:R-:W-:Y:S04]  /*12fe0*/  @!P2 LEA R198, P0, R0.reuse, c[0x0][0x1f8], 0x1 ;  /* 0x00007e0000c6aa11 */ /* 0x040fe800078008ff */
[----:B------:R-:W-:Y:S02]  /*12ff0*/  @!P2 LEA.HI.X R199, R0, c[0x0][0x1fc], R4, 0x1, P0 ;  /* 0x00007f0000c7aa11 */ /* 0x000fe400000f0c04 */
[C---:B--2---:R-:W-:Y:S03]  /*13000*/  HMMA.16816.F32.BF16 R4, R24.reuse, R8, RZ ;  /* 0x000000081804723c */ /* 0x044fe600000418ff */
[C---:B------:R-:W-:Y:S02]  /*13010*/  IADD3 R0, R188.reuse, 0x20, RZ ;  /* 0x00000020bc007810 */ /* 0x040fe40007ffe0ff */
[C---:B------:R-:W-:Y:S02]  /*13020*/  @P4 IADD3 R0, R188.reuse, -0x20, RZ ;  /* 0xffffffe0bc004810 */ /* 0x040fe40007ffe0ff */
[----:B------:R-:W-:Y:S01]  /*13030*/  ISETP.GT.AND P4, PT, R201, R219, PT ;  /* 0x000000dbc900720c */ /* 0x000fe20003f84270 */
[C---:B------:R-:W-:Y:S02]  /*13040*/  HMMA.16816.F32.BF16 R8, R24.reuse, R10, RZ ;  /* 0x0000000a1808723c */ /* 0x040fe400000418ff */
[----:B------:R-:W1:Y:S04]  /*13050*/  LDSM.16.M88.4 R176, [R0] ;  /* 0x0000000000b0783b */ /* 0x000e680000000200 */
[----:B------:R-:W2:Y:S02]  /*13060*/  LDSM.16.M88.4 R180, [R0+0x800] ;  /* 0x0008000000b4783b */ /* 0x000ea40000000200 */
[C---:B---3--:R-:W-:Y:S02]  /*13070*/  HMMA.16816.F32.BF16 R12, R24.reuse, R16, RZ ;  /* 0x00000010180c723c */ /* 0x048fe400000418ff */
[----:B------:R3:W5:Y:S04]  /*13080*/  LDSM.16.M88.4 R184, [R0+0x1000] ;  /* 0x0010000000b8783b */ /* 0x0007680000000200 */
[----:B------:R-:W-:Y:S01]  /*13090*/  @!PT LDS RZ, [RZ] ;  /* 0x00000000fffff984 */ /* 0x000fe20000000800 */
[----:B------:R-:W-:Y:S01]  /*130a0*/  @!PT LDS RZ, [RZ] ;  /* 0x00000000fffff984 */ /* 0x000fe20000000800 */
[----:B------:R-:W-:Y:S01]  /*130b0*/  @!PT LDS RZ, [RZ] ;  /* 0x00000000fffff984 */ /* 0x000fe20000000800 */
[----:B------:R1:W-:Y:S02]  /*130c0*/  LDGSTS.E.BYPASS.LTC128B.128 [R200+0x4080], [R2.64], !P5 ;  /* 0x0408000002c87fae */ /* 0x0003e4000e901d46 */
[C---:B------:R-:W-:Y:S02]  /*130d0*/  HMMA.16816.F32.BF16 R16, R24.reuse, R18, RZ ;  /* 0x000000121810723c */ /* 0x040fe400000418ff */
[----:B------:R2:W-:Y:S04]  /*130e0*/  LDGSTS.E.BYPASS.LTC128B.128 [R200+0x5880], [R2.64+0x80], !P6 ;  /* 0x0588008002c87fae */ /* 0x0005e8000f101d46 */
[----:B------:R2:W-:Y:S02]  /*130f0*/  LDGSTS.E.BYPASS.LTC128B.128 [R200+0x7080], [R2.64+0x100], !P3 ;  /* 0x0708010002c87fae */ /* 0x0005e4000d901d46 */
[C---:B----4-:R-:W-:Y:S02]  /*13100*/  HMMA.16816.F32.BF16 R20, R24.reuse, R168, RZ ;  /* 0x000000a81814723c */ /* 0x050fe400000418ff */
[----:B------:R4:W-:Y:S04]  /*13110*/  LDGSTS.E.BYPASS.LTC128B.128 [R200+0x8880], [R2.64+0x180], !P1 ;  /* 0x0888018002c87fae */ /* 0x0009e8000c901d46 */
[----:B------:R4:W-:Y:S02]  /*13120*/  @!P2 LDGSTS.E.BYPASS.LTC128B.128 [R202+0x5080], [R198.64], !P5 ;  /* 0x05080000c6caafae */ /* 0x0009e4000e901d46 */
[----:B------:R-:W-:Y:S01]  /*13130*/  HMMA.16816.F32.BF16 R24, R24, R170, RZ ;  /* 0x000000aa1818723c */ /* 0x000fe200000418ff */
[----:B---3--:R-:W-:Y:S01]  /*13140*/  IADD3 R0, R188, 0x40, RZ ;  /* 0x00000040bc007810 */ /* 0x008fe20007ffe0ff */
[----:B------:R4:W-:Y:S04]  /*13150*/  @!P2 LDGSTS.E.BYPASS.LTC128B.128 [R202+0x6880], [R198.64+0x80], !P6 ;  /* 0x06880080c6caafae */ /* 0x0009e8000f101d46 */
[----:B------:R4:W-:Y:S02]  /*13160*/  @!P2 LDGSTS.E.BYPASS.LTC128B.128 [R202+0x8080], [R198.64+0x100], !P3 ;  /* 0x08080100c6caafae */ /* 0x0009e4000d901d46 */
[C---:B-1----:R-:W-:Y:S02]  /*13170*/  HMMA.16816.F32.BF16 R4, R172.reuse, R176, R4 ;  /* 0x000000b0ac04723c */ /* 0x042fe40000041804 */
[----:B------:R4:W-:Y:S03]  /*13180*/  @!P2 LDGSTS.E.BYPASS.LTC128B.128 [R202+0x9880], [R198.64+0x180], !P1 ;  /* 0x09880180c6caafae */ /* 0x0009e6000c901d46 */
[----:B------:R-:W-:Y:S01]  /*13190*/  LOP3.LUT P1, RZ, R216, 0x4, RZ, 0xc0, !PT ;  /* 0x00000004d8ff7812 */ /* 0x000fe2000782c0ff */
[----:B------:R-:W-:Y:S02]  /*131a0*/  LDSM.16.M88.4 R168, [R197] ;  /* 0x00000000c5a8783b */ /* 0x000fe40000000200 */
[C---:B------:R-:W-:Y:S02]  /*131b0*/  HMMA.16816.F32.BF16 R8, R172.reuse, R178, R8 ;  /* 0x000000b2ac08723c */ /* 0x040fe40000041808 */
[----:B------:R-:W0:Y:S06]  /*131c0*/  LDGDEPBAR ;  /* 0x00000000000079af */ /* 0x000e2c0000000000 */
[C---:B--2---:R-:W-:Y:S04]  /*131d0*/  HMMA.16816.F32.BF16 R12, R172.reuse, R180, R12 ;  /* 0x000000b4ac0c723c */ /* 0x044fe8000004180c */
[----:B------:R-:W-:Y:S04]  /*131e0*/  @P1 IADD3 R0, R188, -0x40, RZ ;  /* 0xffffffc0bc001810 */ /* 0x000fe80007ffe0ff */
[C---:B------:R-:W-:Y:S01]  /*131f0*/  HMMA.16816.F32.BF16 R16, R172.reuse, R182, R16 ;  /* 0x000000b6ac10723c */ /* 0x040fe20000041810 */
[----:B------:R-:W1:Y:S04]  /*13200*/  LDSM.16.M88.4 R176, [R0] ;  /* 0x0000000000b0783b */ /* 0x000e680000000200 */
[----:B------:R-:W-:Y:S03]  /*13210*/  LDSM.16.M88.4 R180, [R0+0x1000] ;  /* 0x0010000000b4783b */ /* 0x000fe60000000200 */
[C---:B-----5:R-:W-:Y:S08]  /*13220*/  HMMA.16816.F32.BF16 R20, R172.reuse, R184, R20 ;  /* 0x000000b8ac14723c */ /* 0x060ff00000041814 */
        /* <DEDUP_REMOVED lines=10> */
[----:B------:R-:W2:Y:S04]  /*132d0*/  LDSM.16.M88.4 R168, [R143+0x800] ;  /* 0x000800008fa8783b */ /* 0x000ea80000000200 */
[----:B------:R-:W3:Y:S03]  /*132e0*/  LDSM.16.M88.4 R180, [R143+0x1000] ;  /* 0x001000008fb4783b */ /* 0x000ee60000000200 */
        /* <DEDUP_REMOVED lines=120> */
[----:B------:R-:W-:Y:S04]  /*13a70*/  DEPBAR.LE SB0, 0x0 ;  /* 0x000080000000791a */ /* 0x000fe80000000000 */
[----:B------:R-:W-:Y:S01]  /*13a80*/  BAR.SYNC.DEFER_BLOCKING 0x0 ;  /* 0x0000000000007b1d */ /* 0x000fe20000010000 */
[C---:B-1----:R-:W-:Y:S08]  /*13a90*/  HMMA.16816.F32.BF16 R4, R172.reuse, R176, R4 ;  /* 0x000000b0ac04723c */ /* 0x042ff00000041804 */
[C---:B------:R-:W-:Y:S08]  /*13aa0*/  HMMA.16816.F32.BF16 R8, R172.reuse, R178, R8 ;  /* 0x000000b2ac08723c */ /* 0x040ff00000041808 */
[C---:B--2---:R-:W-:Y:S08]  /*13ab0*/  HMMA.16816.F32.BF16 R12, R172.reuse, R168, R12 ;  /* 0x000000a8ac0c723c */ /* 0x044ff0000004180c */
[C---:B------:R-:W-:Y:S08]  /*13ac0*/  HMMA.16816.F32.BF16 R16, R172.reuse, R170, R16 ;  /* 0x000000aaac10723c */ /* 0x040ff00000041810 */
[C---:B---3--:R-:W-:Y:S08]  /*13ad0*/  HMMA.16816.F32.BF16 R20, R172.reuse, R180, R20 ;  /* 0x000000b4ac14723c */ /* 0x048ff00000041814 */
[----:B------:R-:W-:Y:S01]  /*13ae0*/  HMMA.16816.F32.BF16 R24, R172, R182, R24 ;  /* 0x000000b6ac18723c */ /* 0x000fe20000041818 */
[----:B------:R-:W-:Y:S07]  /*13af0*/  @!UPT UIADD3 URZ, URZ, URZ, URZ ;  /* 0x0000003f3f3ff290 */ /* 0x000fee000fffe03f */
[----:B------:R-:W-:-:S11]  /*13b00*/  @!P4 BRA `(.L_x_4065) ;  /* 0x000002500000c947 */ /* 0x000fd60003800000 */
[----:B----4-:R-:W-:Y:S04]  /*13b10*/  IADD3 R0, R201, -0x1, RZ ;  /* 0xffffffffc9007810 */ /* 0x010fe80007ffe0ff */
        /* <DEDUP_REMOVED lines=36> */
.L_x_4065:
[----:B----4-:R-:W-:Y:S05]  /*13d60*/  BSYNC B0 ;  /* 0x0000000000007941 */ /* 0x010fea0003800000 */
.L_x_4064:
[----:B-1----:R-:W-:Y:S01]  /*13d70*/  FMNMX.FTZ R3, R4, R137, !PT ;  /* 0x0000008904037209 */ /* 0x002fe20007810000 */
        /* <DEDUP_REMOVED lines=46> */
[----:B------:R-:W-:Y:S02]  /*14060*/  FFMA.FTZ R198, R24, c[0x0][0x2d0], -R132 ;  /* 0x0000b40018c67a23 */ /* 0x000fe40000010884 */
[----:B------:R-:W-:Y:S02]  /*14070*/  FADD.FTZ R0, -R3, R136 ;  /* 0x0000008803007221 */ /* 0x000fe40000010100 */
[--C-:B------:R-:W-:Y:S02]  /*14080*/  FFMA.FTZ R136, R5, c[0x0][0x2d0], -R132.reuse ;  /* 0x0000b40005887a23 */ /* 0x100fe40000010884 */
[----:B------:R-:W-:Y:S02]  /*14090*/  FMUL.FTZ R0, R0, c[0x0][0x2d0] ;  /* 0x0000b40000007a20 */ /* 0x000fe40000410000 */
[--C-:B------:R-:W-:Y:S01]  /*140a0*/  FFMA.FTZ R5, R8, c[0x0][0x2d0], -R132.reuse ;  /* 0x0000b40008057a23 */ /* 0x100fe20000010884 */
[----:B------:R-:W1:Y:S01]  /*140b0*/  MUFU.EX2 R171, R136 ;  /* 0x0000008800ab7308 */ /* 0x000e620000000800 */
[----:B--2---:R-:W-:Y:S02]  /*140c0*/  FMUL.FTZ R4, R3, c[0x0][0x2d0] ;  /* 0x0000b40003047a20 */ /* 0x004fe40000410000 */
[----:B------:R-:W-:Y:S02]  /*140d0*/  FFMA.FTZ R132, R25, c[0x0][0x2d0], -R132 ;  /* 0x0000b40019847a23 */ /* 0x000fe40000010884 */
[--C-:B------:R-:W-:Y:S02]  /*140e0*/  FFMA.FTZ R183, R22, c[0x0][0x2d0], -R4.reuse ;  /* 0x0000b40016b77a23 */ /* 0x100fe40000010804 */
[--C-:B------:R-:W-:Y:S02]  /*140f0*/  FFMA.FTZ R182, R23, c[0x0][0x2d0], -R4.reuse ;  /* 0x0000b40017b67a23 */ /* 0x100fe40000010804 */
[--C-:B------:R-:W-:Y:S01]  /*14100*/  FFMA.FTZ R169, R10, c[0x0][0x2d0], -R4.reuse ;  /* 0x0000b4000aa97a23 */ /* 0x100fe20000010804 */
[----:B------:R-:W2:Y:S01]  /*14110*/  MUFU.EX2 R0, R0 ;  /* 0x0000000000007308 */ /* 0x000ea20000000800 */
[C---:B---3--:R-:W-:Y:S02]  /*14120*/  FMUL.FTZ R20, R2.reuse, R148 ;  /* 0x0000009402147220 */ /* 0x048fe40000410000 */
[----:B------:R-:W-:Y:S02]  /*14130*/  FMUL.FTZ R21, R2, R149 ;  /* 0x0000009502157220 */ /* 0x000fe40000410000 */
[--C-:B------:R-:W-:Y:S02]  /*14140*/  FFMA.FTZ R170, R11, c[0x0][0x2d0], -R4.reuse ;  /* 0x0000b4000baa7a23 */ /* 0x100fe40000010804 */
[--C-:B------:R-:W-:Y:S02]  /*14150*/  FFMA.FTZ R6, R6, c[0x0][0x2d0], -R4.reuse ;  /* 0x0000b40006067a23 */ /* 0x100fe40000010804 */
[--C-:B------:R-:W-:Y:S01]  /*14160*/  FFMA.FTZ R7, R7, c[0x0][0x2d0], -R4.reuse ;  /* 0x0000b40007077a23 */ /* 0x100fe20000010804 */
[----:B------:R3:W-:Y:S01]  /*14170*/  MUFU.EX2 R199, R5 ;  /* 0x0000000500c77308 */ /* 0x0007e20000000800 */
[C---:B------:R-:W-:Y:S02]  /*14180*/  FMUL.FTZ R8, R2.reuse, R160 ;  /* 0x000000a002087220 */ /* 0x040fe40000410000 */
[C---:B------:R-:W-:Y:S02]  /*14190*/  FMUL.FTZ R9, R2.reuse, R161 ;  /* 0x000000a102097220 */ /* 0x040fe40000410000 */
[----:B------:R-:W-:Y:S02]  /*141a0*/  FMUL.FTZ R13, R2, R157 ;  /* 0x0000009d020d7220 */ /* 0x000fe40000410000 */
[--C-:B------:R-:W-:Y:S02]  /*141b0*/  FFMA.FTZ R175, R18, c[0x0][0x2d0], -R4.reuse ;  /* 0x0000b40012af7a23 */ /* 0x100fe40000010804 */
[--C-:B------:R-:W-:Y:S01]  /*141c0*/  FFMA.FTZ R177, R19, c[0x0][0x2d0], -R4.reuse ;  /* 0x0000b40013b17a23 */ /* 0x100fe20000010804 */
[----:B------:R-:W4:Y:S01]  /*141d0*/  MUFU.EX2 R160, R168 ;  /* 0x000000a800a07308 */ /* 0x000f220000000800 */
[C---:B------:R-:W-:Y:S01]  /*141e0*/  FMUL.FTZ R24, R2.reuse, R144 ;  /* 0x0000009002187220 */ /* 0x040fe20000410000 */
[----:B-1----:R-:W-:Y:S01]  /*141f0*/  F2FP.BF16.PACK_AB R144, R171, R181 ;  /* 0x000000b5ab90723e */ /* 0x002fe200000010ff */
[----:B------:R-:W-:Y:S02]  /*14200*/  FMUL.FTZ R25, R2, R145 ;  /* 0x0000009102197220 */ /* 0x000fe40000410000 */
[C---:B--2---:R-:W-:Y:S02]  /*14210*/  FMUL.FTZ R22, R0.reuse, R150 ;  /* 0x0000009600167220 */ /* 0x044fe40000410000 */
[----:B------:R-:W-:Y:S02]  /*14220*/  FMUL.FTZ R23, R0, R151 ;  /* 0x0000009700177220 */ /* 0x000fe40000410000 */
[----:B------:R-:W1:Y:S01]  /*14230*/  LDSM.16.MT88.4 R148, [R190] ;  /* 0x00000000be94783b */ /* 0x000e620000004200 */
[----:B------:R-:W-:Y:S01]  /*14240*/  MUFU.EX2 R161, R170 ;  /* 0x000000aa00a17308 */ /* 0x000fe20000000800 */
[--C-:B------:R-:W-:Y:S02]  /*14250*/  FFMA.FTZ R173, R14, c[0x0][0x2d0], -R4.reuse ;  /* 0x0000b4000ead7a23 */ /* 0x100fe40000010804 */
[--C-:B------:R-:W-:Y:S02]  /*14260*/  FFMA.FTZ R172, R15, c[0x0][0x2d0], -R4.reuse ;  /* 0x0000b4000fac7a23 */ /* 0x100fe40000010804 */
[----:B---3--:R-:W-:Y:S02]  /*14270*/  FMUL.FTZ R5, R2, R165 ;  /* 0x000000a502057220 */ /* 0x008fe40000410000 */
[--C-:B------:R-:W-:Y:S02]  /*14280*/  FFMA.FTZ R184, R26, c[0x0][0x2d0], -R4.reuse ;  /* 0x0000b4001ab87a23 */ /* 0x100fe40000010804 */
[----:B------:R-:W-:Y:S01]  /*14290*/  FMUL.FTZ R26, R0, R146 ;  /* 0x00000092001a7220 */ /* 0x000fe20000410000 */
[----:B------:R-:W2:Y:S01]  /*142a0*/  MUFU.EX2 R157, R169 ;  /* 0x000000a9009d7308 */ /* 0x000ea20000000800 */
[----:B------:R-:W-:Y:S02]  /*142b0*/  FFMA.FTZ R185, R27, c[0x0][0x2d0], -R4 ;  /* 0x0000b4001bb97a23 */ /* 0x000fe40000010804 */
[----:B------:R-:W-:Y:S01]  /*142c0*/  FMUL.FTZ R4, R2, R164 ;  /* 0x000000a402047220 */ /* 0x000fe20000410000 */
[----:B----4-:R-:W-:Y:S01]  /*142d0*/  F2FP.BF16.PACK_AB R146, R160, R199 ;  /* 0x000000c7a092723e */ /* 0x010fe200000010ff */
[C---:B------:R-:W-:Y:S02]  /*142e0*/  FMUL.FTZ R27, R0.reuse, R147 ;  /* 0x00000093001b7220 */ /* 0x040fe40000410000 */
[C---:B------:R-:W-:Y:S02]  /*142f0*/  FMUL.FTZ R10, R0.reuse, R162 ;  /* 0x000000a2000a7220 */ /* 0x040fe40000410000 */
[----:B------:R-:W-:Y:S01]  /*14300*/  FMUL.FTZ R11, R0, R163 ;  /* 0x000000a3000b7220 */ /* 0x000fe20000410000 */
[----:B------:R3:W-:Y:S01]  /*14310*/  MUFU.EX2 R174, R6 ;  /* 0x0000000600ae7308 */ /* 0x0007e20000000800 */
[----:B------:R-:W-:Y:S02]  /*14320*/  FMUL.FTZ R12, R2, R156 ;  /* 0x0000009c020c7220 */ /* 0x000fe40000410000 */
[C---:B------:R-:W-:Y:S02]  /*14330*/  FMUL.FTZ R14, R0.reuse, R158 ;  /* 0x0000009e000e7220 */ /* 0x040fe40000410000 */
[----:B------:R-:W-:Y:S02]  /*14340*/  FMUL.FTZ R15, R0, R159 ;  /* 0x0000009f000f7220 */ /* 0x000fe40000410000 */
[C---:B------:R-:W-:Y:S02]  /*14350*/  FMUL.FTZ R16, R2.reuse, R152 ;  /* 0x0000009802107220 */ /* 0x040fe40000410000 */
[----:B------:R-:W-:Y:S01]  /*14360*/  FMUL.FTZ R17, R2, R153 ;  /* 0x0000009902117220 */ /* 0x000fe20000410000 */
[----:B------:R-:W4:Y:S01]  /*14370*/  MUFU.EX2 R203, R7 ;  /* 0x0000000700cb7308 */ /* 0x000f220000000800 */
[C---:B------:R-:W-:Y:S02]  /*14380*/  FMUL.FTZ R18, R0.reuse, R154 ;  /* 0x0000009a00127220 */ /* 0x040fe40000410000 */
[----:B------:R-:W-:Y:S01]  /*14390*/  FMUL.FTZ R19, R0, R155 ;  /* 0x0000009b00137220 */ /* 0x000fe20000410000 */
[----:B--2---:R-:W-:Y:S01]  /*143a0*/  F2FP.BF16.PACK_AB R147, R161, R157 ;  /* 0x0000009da193723e */ /* 0x004fe200000010ff */
[C---:B------:R-:W-:Y:S01]  /*143b0*/  FMUL.FTZ R28, R2.reuse, R28 ;  /* 0x0000001c021c7220 */ /* 0x040fe20000410000 */
[----:B------:R-:W-:Y:S01]  /*143c0*/  LDSM.16.MT88.4 R152, [R191+0x800] ;  /* 0x00080000bf98783b */ /* 0x000fe20000004200 */
[----:B------:R-:W-:Y:S02]  /*143d0*/  FMUL.FTZ R29, R2, R29 ;  /* 0x0000001d021d7220 */ /* 0x000fe40000410000 */
[C---:B------:R-:W-:Y:S01]  /*143e0*/  FMUL.FTZ R30, R0.reuse, R30 ;  /* 0x0000001e001e7220 */ /* 0x040fe20000410000 */
[----:B------:R-:W-:Y:S01]  /*143f0*/  MUFU.EX2 R156, R180 ;  /* 0x000000b4009c7308 */ /* 0x000fe20000000800 */
[----:B------:R-:W-:Y:S02]  /*14400*/  FMUL.FTZ R31, R0, R31 ;  /* 0x0000001f001f7220 */ /* 0x000fe40000410000 */
[----:B------:R-:W-:Y:S02]  /*14410*/  FMUL.FTZ R32, R2, R32 ;  /* 0x0000002002207220 */ /* 0x000fe40000410000 */
[----:B---3--:R-:W-:Y:S02]  /*14420*/  FMUL.FTZ R6, R0, R166 ;  /* 0x000000a600067220 */ /* 0x008fe40000410000 */
[----:B------:R-:W-:Y:S02]  /*14430*/  FMUL.FTZ R33, R2, R33 ;  /* 0x0000002102217220 */ /* 0x000fe40000410000 */
[C---:B------:R-:W-:Y:S01]  /*14440*/  FMUL.FTZ R34, R0.reuse, R34 ;  /* 0x0000002200227220 */ /* 0x040fe20000410000 */
[----:B------:R-:W-:Y:S01]  /*14450*/  MUFU.EX2 R165, R179 ;  /* 0x000000b300a57308 */ /* 0x000fe20000000800 */
[----:B------:R-:W-:Y:S02]  /*14460*/  FMUL.FTZ R35, R0, R35 ;  /* 0x0000002300237220 */ /* 0x000fe40000410000 */
[----:B------:R-:W-:Y:S01]  /*14470*/  FMUL.FTZ R36, R2, R36 ;  /* 0x0000002402247220 */ /* 0x000fe20000410000 */
[----:B----4-:R-:W-:Y:S01]  /*14480*/  F2FP.BF16.PACK_AB R145, R203, R174 ;  /* 0x000000aecb91723e */ /* 0x010fe200000010ff */
[----:B------:R-:W-:Y:S02]  /*14490*/  FMUL.FTZ R7, R0, R167 ;  /* 0x000000a700077220 */ /* 0x000fe40000410000 */
[----:B------:R-:W-:Y:S02]  /*144a0*/  FMUL.FTZ R37, R2, R37 ;  /* 0x0000002502257220 */ /* 0x000fe40000410000 */
[C---:B------:R-:W-:Y:S01]  /*144b0*/  FMUL.FTZ R38, R0.reuse, R38 ;  /* 0x0000002600267220 */ /* 0x040fe20000410000 */
[----:B------:R-:W-:Y:S01]  /*144c0*/  MUFU.EX2 R158, R173 ;  /* 0x000000ad009e7308 */ /* 0x000fe20000000800 */
[----:B------:R-:W-:Y:S01]  /*144d0*/  FMUL.FTZ R39, R0, R39 ;  /* 0x0000002700277220 */ /* 0x000fe20000410000 */
[C---:B-1----:R-:W-:Y:S05]  /*144e0*/  HMMA.16816.F32.BF16 R4, R144.reuse, R148, R4 ;  /* 0x000000949004723c */ /* 0x042fea0000041804 */
        /* <DEDUP_REMOVED lines=45> */
[----:B------:R-:W3:Y:S01]  /*147c0*/  MUFU.EX2 R178, R132 ;  /* 0x0000008400b27308 */ /* 0x000ee20000000800 */
[----:B------:R-:W-:Y:S02]  /*147d0*/  FMUL.FTZ R73, R2, R73 ;  /* 0x0000004902497220 */ /* 0x000fe40000410000 */
[C---:B------:R-:W-:Y:S01]  /*147e0*/  FMUL.FTZ R74, R0.reuse, R74 ;  /* 0x0000004a004a7220 */ /* 0x040fe20000410000 */
[----:B--2---:R-:W-:Y:S01]  /*147f0*/  F2FP.BF16.PACK_AB R168, R175, R173 ;  /* 0x000000adafa8723e */ /* 0x004fe200000010ff */
[----:B------:R-:W-:Y:S02]  /*14800*/  FMUL.FTZ R75, R0, R75 ;  /* 0x0000004b004b7220 */ /* 0x000fe40000410000 */
[C---:B------:R-:W-:Y:S02]  /*14810*/  FMUL.FTZ R76, R2.reuse, R76 ;  /* 0x0000004c024c7220 */ /* 0x040fe40000410000 */
[----:B------:R-:W-:Y:S01]  /*14820*/  FMUL.FTZ R77, R2, R77 ;  /* 0x0000004d024d7220 */ /* 0x000fe20000410000 */
[----:B------:R-:W-:Y:S01]  /*14830*/  MUFU.EX2 R172, R185 ;  /* 0x000000b900ac7308 */ /* 0x000fe20000000800 */
        /* <DEDUP_REMOVED lines=9> */
[----:B------:R-:W-:Y:S01]  /*148d0*/  FMUL.FTZ R84, R2, R84 ;  /* 0x0000005402547220 */ /* 0x000fe20000410000 */
[----:B---3--:R-:W-:Y:S01]  /*148e0*/  F2FP.BF16.PACK_AB R170, R178, R177 ;  /* 0x000000b1b2aa723e */ /* 0x008fe200000010ff */
        /* <DEDUP_REMOVED lines=60> */
[----:B------:R-:W-:Y:S01]  /*14cb0*/  MUFU.EX2 R174, R183 ;  /* 0x000000b700ae7308 */ /* 0x000fe20000000800 */
[----:B------:R-:W-:Y:S02]  /*14cc0*/  FADD.FTZ R136, R160, R2 ;  /* 0x00000002a0887221 */ /* 0x000fe40000010000 */
[----:B------:R-:W-:Y:S02]  /*14cd0*/  FADD.FTZ R2, R161, R0 ;  /* 0x00000000a1027221 */ /* 0x000fe40000010000 */
[----:B------:R-:W-:Y:S01]  /*14ce0*/  LDSM.16.MT88.4 R160, [R190+0x1000] ;  /* 0x00100000bea0783b */ /* 0x000fe20000004200 */
[----:B------:R-:W-:Y:S02]  /*14cf0*/  FADD.FTZ R0, R156, R136 ;  /* 0x000000889c007221 */ /* 0x000fe40000010000 */
[----:B------:R-:W-:Y:S02]  /*14d00*/  FADD.FTZ R2, R158, R2 ;  /* 0x000000029e027221 */ /* 0x000fe40000010000 */
[----:B------:R-:W-:Y:S01]  /*14d10*/  FADD.FTZ R0, R165, R0 ;  /* 0x00000000a5007221 */ /* 0x000fe20000010000 */
[C---:B-1----:R-:W-:Y:S01]  /*14d20*/  HMMA.16816.F32.BF16 R44, R144.reuse, R148, R44 ;  /* 0x00000094902c723c */ /* 0x042fe2000004182c */
[----:B------:R-:W1:Y:S02]  /*14d30*/  MUFU.EX2 R176, R182 ;  /* 0x000000b600b07308 */ /* 0x000e640000000800 */
[----:B------:R-:W-:Y:S02]  /*14d40*/  FADD.FTZ R132, R159, R2 ;  /* 0x000000029f847221 */ /* 0x000fe40000010000 */
[----:B------:R-:W-:Y:S02]  /*14d50*/  FADD.FTZ R2, R164, R0 ;  /* 0x00000000a4027221 */ /* 0x000fe40000010000 */
[----:B------:R-:W-:Y:S01]  /*14d60*/  FADD.FTZ R0, R180, R132 ;  /* 0x00000084b4007221 */ /* 0x000fe20000010000 */
[C---:B------:R-:W-:Y:S01]  /*14d70*/  HMMA.16816.F32.BF16 R48, R144.reuse, R150, R48 ;  /* 0x000000969030723c */ /* 0x040fe20000041830 */
[----:B------:R-:W2:Y:S02]  /*14d80*/  LDSM.16.MT88.4 R148, [R193+0x1800] ;  /* 0x00180000c194783b */ /* 0x000ea40000004200 */
[----:B------:R-:W3:Y:S01]  /*14d90*/  MUFU.EX2 R136, R184 ;  /* 0x000000b800887308 */ /* 0x000ee20000000800 */
[----:B-1----:R-:W-:Y:S02]  /*14da0*/  F2FP.BF16.PACK_AB R169, R176, R174 ;  /* 0x000000aeb0a9723e */ /* 0x002fe400000010ff */
[----:B---3--:R-:W-:Y:S02]  /*14db0*/  F2FP.BF16.PACK_AB R171, R172, R136 ;  /* 0x00000088acab723e */ /* 0x008fe400000010ff */
        /* <DEDUP_REMOVED lines=138> */
[----:B------:R-:W-:-:S05]  /*15660*/  @P4 BRA `(.L_x_4066) ;  /* 0xffffd77000004947 */ /* 0x000fca000383ffff */
.L_x_4063:
        /* <DEDUP_REMOVED lines=8> */
.L_x_4136:
        /* <DEDUP_REMOVED lines=149> */
.L_x_3996:
[----:B------:R2:W5:Y:S04]  /*16040*/  LDL R6, [R1] ;  /* 0x0000000001067983 */ /* 0x0005680000100800 */
        /* <DEDUP_REMOVED lines=18> */
.L_x_4069:
[----:B--2---:R-:W-:Y:S05]  /*16170*/  BSYNC B0 ;  /* 0x0000000000007941 */ /* 0x004fea0003800000 */
.L_x_4068:
        /* <DEDUP_REMOVED lines=165> */
.L_x_4072:
        /* <DEDUP_REMOVED lines=124> */
.L_x_4137:
[----:B------:R-:W-:Y:S05]  /*17390*/  BRA.DIV ~URZ, `(.L_x_4075) ;  /* 0x000045527f007947 */ /* 0x000fea000b800000 */
[----:B------:R4:W2:Y:S02]  /*173a0*/  SHFL.IDX PT, R0, R16, RZ, 0x181f ;  /* 0x00181fff10007589 */ /* 0x0008a400000e0000 */
.L_x_4138:
        /* <DEDUP_REMOVED lines=25> */
.L_x_4077:
[----:B------:R-:W-:Y:S05]  /*17540*/  BSYNC B0 ;  /* 0x0000000000007941 */ /* 0x000fea0003800000 */
.L_x_4076:
[----:B------:R-:W-:Y:S05]  /*17550*/  BRA.DIV ~URZ, `(.L_x_4078) ;  /* 0x000043f27f007947 */ /* 0x000fea000b800000 */
[----:B---3--:R3:W4:Y:S04]  /*17560*/  SHFL.IDX PT, R12, R15, 0x1, 0x181f ;  /* 0x00381f000f0c7f89 */ /* 0x00872800000e0000 */
[----:B--2---:R3:W2:Y:S02]  /*17570*/  SHFL.IDX PT, R0, R16, 0x1, 0x181f ;  /* 0x00381f0010007f89 */ /* 0x0046a400000e0000 */
.L_x_4139:
        /* <DEDUP_REMOVED lines=20> */
.L_x_4080:
[----:B------:R-:W-:Y:S05]  /*176c0*/  BSYNC B0 ;  /* 0x0000000000007941 */ /* 0x000fea0003800000 */
.L_x_4079:
[----:B------:R-:W-:Y:S05]  /*176d0*/  BRA.DIV ~URZ, `(.L_x_4081) ;  /* 0x000043327f007947 */ /* 0x000fea000b800000 */
[----:B----4-:R4:W3:Y:S02]  /*176e0*/  SHFL.IDX PT, R12, R15, 0x2, 0x181f ;  /* 0x00581f000f0c7f89 */ /* 0x0108e400000e0000 */
.L_x_4140:
[----:B------:R-:W-:Y:S05]  /*176f0*/  BRA.DIV ~URZ, `(.L_x_4082) ;  /* 0x000043827f007947 */ /* 0x000fea000b800000 */
[----:B--2---:R2:W4:Y:S02]  /*17700*/  SHFL.IDX PT, R0, R16, 0x2, 0x181f ;  /* 0x00581f0010007f89 */ /* 0x00452400000e0000 */
.L_x_4141:
        /* <DEDUP_REMOVED lines=20> */
.L_x_4084:
[----:B------:R-:W-:Y:S05]  /*17850*/  BSYNC B0 ;  /* 0x0000000000007941 */ /* 0x000fea0003800000 */
.L_x_4083:
[----:B------:R-:W-:Y:S05]  /*17860*/  BRA.DIV ~URZ, `(.L_x_4085) ;  /* 0x000042727f007947 */ /* 0x000fea000b800000 */
[----:B---3--:R3:W2:Y:S04]  /*17870*/  SHFL.IDX PT, R10, R15, 0x3, 0x181f ;  /* 0x00781f000f0a7f89 */ /* 0x0086a800000e0000 */
[----:B----4-:R3:W4:Y:S02]  /*17880*/  SHFL.IDX PT, R0, R16, 0x3, 0x181f ;  /* 0x00781f0010007f89 */ /* 0x01072400000e0000 */
.L_x_4142:
        /* <DEDUP_REMOVED lines=21> */
.L_x_4073:
        /* <DEDUP_REMOVED lines=35> */
.L_x_4143:
[----:B------:R-:W-:Y:S05]  /*17c10*/  BRA.DIV ~URZ, `(.L_x_4088) ;  /* 0x00003ff27f007947 */ /* 0x000fea000b800000 */
[----:B------:R3:W4:Y:S02]  /*17c20*/  SHFL.IDX PT, R0, R17, RZ, 0x1c1f ;  /* 0x001c1fff11007589 */ /* 0x00072400000e0000 */
.L_x_4144:
        /* <DEDUP_REMOVED lines=12> */
[----:B------:R-:W-:Y:S02]  /*17cf0*/  ISETP.GE.AND P6, PT, R14, c[0x0][0x3c8], PT ;  /* 0x0000f2000e007a0c */ /* 0x000fe40003fc6270 */
[----:B------:R-:W-:Y:S01]  /*17d00*/  SHF.R.S32.HI R11, RZ, 0x1f, R11 ;  /* 0x0000001fff0b7819 */ /* 0x000fe2000001140b */
[----:B------:R-:W-:Y:S01]  /*17d10*/  @!P2 IMAD.WIDE R6, R217, 0x4, R2 ;  /* 0x00000004d906a825 */ /* 0x000fe200078e0202 */
[----:B------:R-:W-:-:S02]  /*17d20*/  @!P1 LEA R2, P3, R10, R0, 0x2 ;  /* 0x000000000a029211 */ /* 0x000fc400078610ff */
[----:B------:R-:W-:Y:S02]  /*17d30*/  IADD3 R9, R217, 0x10, RZ ;  /* 0x00000010d9097810 */ /* 0x000fe40007ffe0ff */
        /* <DEDUP_REMOVED lines=9> */
[C---:B------:R-:W-:Y:S02]  /*17dd0*/  IADD3 R11, R217.reuse, 0x20, RZ ;  /* 0x00000020d90b7810 */ /* 0x040fe40007ffe0ff */
        /* <DEDUP_REMOVED lines=9> */
[----:B------:R-:W-:Y:S02]  /*17e70*/  @!P5 LEA R8, P0, R5, R0, 0x2 ;  /* 0x000000000508d211 */ /* 0x000fe400078010ff */
        /* <DEDUP_REMOVED lines=19> */
[C---:B------:R-:W-:Y:S02]  /*17fb0*/  @!P2 LEA R10, P4, R12.reuse, R0, 0x2 ;  /* 0x000000000c0aa211 */ /* 0x040fe400078810ff */
[C---:B------:R-:W-:Y:S01]  /*17fc0*/  IADD3 R13, R217.reuse, 0x50, RZ ;  /* 0x00000050d90d7810 */ /* 0x040fe20007ffe0ff */
        /* <DEDUP_REMOVED lines=10> */
[C---:B--2---:R-:W-:Y:S02]  /*18070*/  @!P1 LEA R6, P3, R14.reuse, R0, 0x2 ;  /* 0x000000000e069211 */ /* 0x044fe400078610ff */
        /* <DEDUP_REMOVED lines=11> */
[----:B--2---:R-:W-:Y:S02]  /*18130*/  SHF.R.S32.HI R6, RZ, 0x1f, R13 ;  /* 0x0000001fff067819 */ /* 0x004fe4000001140d */
[----:B------:R-:W-:Y:S02]  /*18140*/  IADD3 R7, R217, 0x70, RZ ;  /* 0x00000070d9077810 */ /* 0x000fe40007ffe0ff */
[----:B----4-:R-:W-:Y:S02]  /*18150*/  SHF.R.S32.HI R9, RZ, 0x1f, R3 ;  /* 0x0000001fff097819 */ /* 0x010fe40000011403 */
[----:B------:R-:W-:Y:S02]  /*18160*/  @!P2 LEA R8, P1, R3, R0, 0x2 ;  /* 0x000000000308a211 */ /* 0x000fe400078210ff */
[----:B------:R-:W-:Y:S02]  /*18170*/  @!P6 LEA.HI.X R11, R13, R4, R6, 0x2, P0 ;  /* 0x000000040d0be211 */ /* 0x000fe400000f1406 */
[----:B------:R-:W-:-:S02]  /*18180*/  @!P5 LEA R14, P0, R2, R0, 0x2 ;  /* 0x00000000020ed211 */ /* 0x000fc400078010ff */
[----:B------:R-:W-:Y:S01]  /*18190*/  ISETP.GE.AND P4, PT, R7, c[0x0][0x3c8], PT ;  /* 0x0000f20007007a0c */ /* 0x000fe20003f86270 */
[----:B------:R1:W-:Y:S01]  /*181a0*/  @!P6 ST.E.64 [R10.64], R44 ;  /* 0x0000002c0a00e985 */ /* 0x0003e2000c101b06 */
[-C--:B------:R-:W-:Y:S02]  /*181b0*/  @!P2 LEA.HI.X R9, R3, R4.reuse, R9, 0x2, P1 ;  /* 0x000000040309a211 */ /* 0x080fe400008f1409 */
        /* <DEDUP_REMOVED lines=8> */
[----:B------:R-:W-:-:S04]  /*18240*/  @!P4 LEA R12, P0, R7, R0, 0x2 ;  /* 0x00000000070cc211 */ /* 0x000fc800078010ff */
[----:B------:R-:W-:Y:S02]  /*18250*/  @!P4 LEA.HI.X R13, R7, R4, R3, 0x2, P0 ;  /* 0x00000004070dc211 */ /* 0x000fe400000f1403 */
[----:B------:R-:W-:Y:S02]  /*18260*/  IADD3 R3, R217, 0x88, RZ ;  /* 0x00000088d9037810 */ /* 0x000fe40007ffe0ff */
[----:B------:R-:W-:Y:S02]  /*18270*/  SHF.R.S32.HI R7, RZ, 0x1f, R2 ;  /* 0x0000001fff077819 */ /* 0x000fe40000011402 */
[----:B-1----:R-:W-:-:S04]  /*18280*/  @!P5 LEA R10, P0, R2, R0, 0x2 ;  /* 0x00000000020ad211 */ /* 0x002fc800078010ff */
[----:B------:R-:W-:Y:S02]  /*18290*/  @!P5 LEA.HI.X R11, R2, R4, R7, 0x2, P0 ;  /* 0x00000004020bd211 */ /* 0x000fe400000f1407 */
[----:B--2---:R-:W-:Y:S02]  /*182a0*/  SHF.R.S32.HI R9, RZ, 0x1f, R5 ;  /* 0x0000001fff097819 */ /* 0x004fe40000011405 */
[----:B------:R-:W-:Y:S02]  /*182b0*/  @!P3 LEA R8, P1, R5, R0, 0x2 ;  /* 0x000000000508b211 */ /* 0x000fe400078210ff */
[----:B------:R-:W-:Y:S02]  /*182c0*/  IADD3 R7, R217, 0x98, RZ ;  /* 0x00000098d9077810 */ /* 0x000fe40007ffe0ff */
[----:B------:R-:W-:Y:S02]  /*182d0*/  @!P3 LEA.HI.X R9, R5, R4, R9, 0x2, P1 ;  /* 0x000000040509b211 */ /* 0x000fe400008f1409 */
[----:B------:R-:W-:-:S03]  /*182e0*/  IADD3 R5, R217, 0x90, RZ ;  /* 0x00000090d9057810 */ /* 0x000fc60007ffe0ff */
[----:B------:R1:W-:Y:S01]  /*182f0*/  @!P3 ST.E.64 [R8.64], R48 ;  /* 0x000000300800b985 */ /* 0x0003e2000c101b06 */
[----:B------:R-:W-:Y:S02]  /*18300*/  ISETP.GE.AND P3, PT, R3, c[0x0][0x3c8], PT ;  /* 0x0000f20003007a0c */ /* 0x000fe40003f66270 */
[----:B------:R-:W-:Y:S01]  /*18310*/  ISETP.GE.AND P6, PT, R5, c[0x0][0x3c8], PT ;  /* 0x0000f20005007a0c */ /* 0x000fe20003fc6270 */
[----:B------:R2:W-:Y:S01]  /*18320*/  @!P4 ST.E.64 [R12.64], R60 ;  /* 0x0000003c0c00c985 */ /* 0x0005e2000c101b06 */
[----:B------:R-:W-:Y:S02]  /*18330*/  ISETP.GE.AND P4, PT, R2, c[0x0][0x3c8], PT ;  /* 0x0000f20002007a0c */ /* 0x000fe40003f86270 */
[----:B------:R-:W-:-:S09]  /*18340*/  IADD3 R2, R217, 0xa8, RZ ;  /* 0x000000a8d9027810 */ /* 0x000fd20007ffe0ff */
[-C--:B----4-:R-:W-:Y:S02]  /*18350*/  @!P6 LEA R14, P0, R5, R0.reuse, 0x2 ;  /* 0x00000000050ee211 */ /* 0x090fe400078010ff */
[----:B-1----:R-:W-:Y:S02]  /*18360*/  SHF.R.S32.HI R9, RZ, 0x1f, R6 ;  /* 0x0000001fff097819 */ /* 0x002fe40000011406 */
[C---:B------:R-:W-:Y:S02]  /*18370*/  @!P2 LEA R8, P1, R6.reuse, R0, 0x2 ;  /* 0x000000000608a211 */ /* 0x040fe400078210ff */
[----:B--2---:R-:W-:Y:S02]  /*18380*/  SHF.R.S32.HI R12, RZ, 0x1f, R5 ;  /* 0x0000001fff0c7819 */ /* 0x004fe40000011405 */
[----:B------:R-:W-:Y:S02]  /*18390*/  @!P2 LEA.HI.X R9, R6, R4, R9, 0x2, P1 ;  /* 0x000000040609a211 */ /* 0x000fe400008f1409 */
[----:B------:R-:W-:-:S02]  /*183a0*/  IADD3 R6, R217, 0xa0, RZ ;  /* 0x000000a0d9067810 */ /* 0x000fc40007ffe0ff */
[----:B------:R-:W-:Y:S01]  /*183b0*/  @!P6 LEA.HI.X R15, R5, R4, R12, 0x2, P0 ;  /* 0x00000004050fe211 */ /* 0x000fe200000f140c */
[----:B------:R1:W-:Y:S01]  /*183c0*/  @!P2 ST.E.64 [R8.64], R56 ;  /* 0x000000380800a985 */ /* 0x0003e2000c101b06 */
[----:B------:R-:W-:Y:S02]  /*183d0*/  ISETP.GE.AND P2, PT, R7, c[0x0][0x3c8], PT ;  /* 0x0000f20007007a0c */ /* 0x000fe40003f46270 */
[----:B------:R-:W-:Y:S01]  /*183e0*/  ISETP.GE.AND P5, PT, R6, c[0x0][0x3c8], PT ;  /* 0x0000f20006007a0c */ /* 0x000fe20003fa6270 */
[----:B------:R2:W-:Y:S01]  /*183f0*/  @!P4 ST.E.64 [R10.64], R68 ;  /* 0x000000440a00c985 */ /* 0x0005e2000c101b06 */
[----:B------:R-:W-:-:S11]  /*18400*/  SHF.R.S32.HI R5, RZ, 0x1f, R6 ;  /* 0x0000001fff057819 */ /* 0x000fd60000011406 */
[----:B------:R-:W-:-:S04]  /*18410*/  @!P5 LEA R12, P0, R6, R0, 0x2 ;  /* 0x00000000060cd211 */ /* 0x000fc800078010ff */
[----:B------:R-:W-:Y:S02]  /*18420*/  @!P5 LEA.HI.X R13, R6, R4, R5, 0x2, P0 ;  /* 0x00000004060dd211 */ /* 0x000fe400000f1405 */
[C---:B------:R-:W-:Y:S02]  /*18430*/  IADD3 R6, R217.reuse, 0xb8, RZ ;  /* 0x000000b8d9067810 */ /* 0x040fe40007ffe0ff */
[----:B------:R-:W-:-:S04]  /*18440*/  IADD3 R5, R217, 0xc0, RZ ;  /* 0x000000c0d9057810 */ /* 0x000fc80007ffe0ff */
[----:B------:R-:W-:Y:S02]  /*18450*/  ISETP.GE.AND P4, PT, R5, c[0x0][0x3c8], PT ;  /* 0x0000f20005007a0c */ /* 0x000fe40003f86270 */
[----:B-1----:R-:W-:Y:S02]  /*18460*/  SHF.R.S32.HI R9, RZ, 0x1f, R3 ;  /* 0x0000001fff097819 */ /* 0x002fe40000011403 */
[----:B------:R-:W-:-:S04]  /*18470*/  @!P3 LEA R8, P1, R3, R0, 0x2 ;  /* 0x000000000308b211 */ /* 0x000fc800078210ff */
[----:B------:R-:W-:Y:S02]  /*18480*/  @!P3 LEA.HI.X R9, R3, R4, R9, 0x2, P1 ;  /* 0x000000040309b211 */ /* 0x000fe400008f1409 */
[----:B------:R-:W-:-:S03]  /*18490*/  IADD3 R3, R217, 0xb0, RZ ;  /* 0x000000b0d9037810 */ /* 0x000fc60007ffe0ff */
[----:B------:R1:W-:Y:S01]  /*184a0*/  @!P3 ST.E.64 [R8.64], R64 ;  /* 0x000000400800b985 */ /* 0x0003e2000c101b06 */
[----:B------:R-:W-:Y:S02]  /*184b0*/  ISETP.GE.AND P3, PT, R2, c[0x0][0x3c8], PT ;  /* 0x0000f20002007a0c */ /* 0x000fe40003f66270 */
[----:B--2---:R-:W-:Y:S01]  /*184c0*/  SHF.R.S32.HI R11, RZ, 0x1f, R3 ;  /* 0x0000001fff0b7819 */ /* 0x004fe20000011403 */
[----:B------:R-:W-:Y:S01]  /*184d0*/  @!P6 ST.E.64 [R14.64], R76 ;  /* 0x0000004c0e00e985 */ /* 0x000fe2000c101b06 */
[----:B------:R-:W-:-:S13]  /*184e0*/  ISETP.GE.AND P6, PT, R3, c[0x0][0x3c8], PT ;  /* 0x0000f20003007a0c */ /* 0x000fda0003fc6270 */
[----:B------:R-:W-:-:S04]  /*184f0*/  @!P6 LEA R10, P0, R3, R0, 0x2 ;  /* 0x00000000030ae211 */ /* 0x000fc800078010ff */
[----:B------:R-:W-:Y:S02]  /*18500*/  @!P6 LEA.HI.X R11, R3, R4, R11, 0x2, P0 ;  /* 0x00000004030be211 */ /* 0x000fe400000f140b */
[----:B------:R-:W-:Y:S02]  /*18510*/  IADD3 R3, R217, 0xc8, RZ ;  /* 0x000000c8d9037810 */ /* 0x000fe40007ffe0ff */
[----:B-1----:R-:W-:Y:S02]  /*18520*/  SHF.R.S32.HI R9, RZ, 0x1f, R7 ;  /* 0x0000001fff097819 */ /* 0x002fe40000011407 */
[----:B------:R-:W-:-:S04]  /*18530*/  @!P2 LEA R8, P1, R7, R0, 0x2 ;  /* 0x000000000708a211 */ /* 0x000fc800078210ff */
[----:B------:R-:W-:Y:S02]  /*18540*/  @!P2 LEA.HI.X R9, R7, R4, R9, 0x2, P1 ;  /* 0x000000040709a211 */ /* 0x000fe400008f1409 */
[----:B------:R-:W-:-:S03]  /*18550*/  SHF.R.S32.HI R7, RZ, 0x1f, R2 ;  /* 0x0000001fff077819 */ /* 0x000fc60000011402 */
[----:B------:R1:W-:Y:S01]  /*18560*/  @!P2 ST.E.64 [R8.64], R72 ;  /* 0x000000480800a985 */ /* 0x0003e2000c101b06 */
[----:B------:R-:W-:-:S03]  /*18570*/  ISETP.GE.AND P2, PT, R6, c[0x0][0x3c8], PT ;  /* 0x0000f20006007a0c */ /* 0x000fc60003f46270 */
[----:B------:R2:W-:Y:S01]  /*18580*/  @!P5 ST.E.64 [R12.64], R84 ;  /* 0x000000540c00d985 */ /* 0x0005e2000c101b06 */
[----:B-1----:R-:W-:-:S04]  /*18590*/  @!P3 LEA R8, P1, R2, R0, 0x2 ;  /* 0x000000000208b211 */ /* 0x002fc800078210ff */
[----:B------:R-:W-:Y:S02]  /*185a0*/  @!P3 LEA.HI.X R9, R2, R4, R7, 0x2, P1 ;  /* 0x000000040209b211 */ /* 0x000fe400008f1407 */
[----:B------:R-:W-:Y:S02]  /*185b0*/  IADD3 R2, R217, 0xd0, RZ ;  /* 0x000000d0d9027810 */ /* 0x000fe40007ffe0ff */
[----:B------:R-:W-:Y:S01]  /*185c0*/  ISETP.GE.AND P1, PT, R3, c[0x0][0x3c8], PT ;  /* 0x0000f20003007a0c */ /* 0x000fe20003f26270 */
[----:B------:R1:W-:Y:S01]  /*185d0*/  @!P3 ST.E.64 [R8.64], R80 ;  /* 0x000000500800b985 */ /* 0x0003e2000c101b06 */
[----:B------:R-:W-:Y:S02]  /*185e0*/  SHF.R.S32.HI R7, RZ, 0x1f, R5 ;  /* 0x0000001fff077819 */ /* 0x000fe40000011405 */
[----:B--2---:R-:W-:Y:S01]  /*185f0*/  @!P4 LEA R12, P0, R5, R0, 0x2 ;  /* 0x00000000050cc211 */ /* 0x004fe200078010ff */
[----:B------:R2:W-:Y:S01]  /*18600*/  @!P6 ST.E.64 [R10.64], R92 ;  /* 0x0000005c0a00e985 */ /* 0x0005e2000c101b06 */
[----:B------:R-:W-:-:S02]  /*18610*/  ISETP.GE.AND P5, PT, R2, c[0x0][0x3c8], PT ;  /* 0x0000f20002007a0c */ /* 0x000fc40003fa6270 */
[----:B------:R-:W-:Y:S02]  /*18620*/  @!P4 LEA.HI.X R13, R5, R4, R7, 0x2, P0 ;  /* 0x00000004050dc211 */ /* 0x000fe400000f1407 */
[----:B------:R-:W-:Y:S02]  /*18630*/  IADD3 R7, R217, 0xe0, RZ ;  /* 0x000000e0d9077810 */ /* 0x000fe40007ffe0ff */
[----:B------:R-:W-:Y:S02]  /*18640*/  SHF.R.S32.HI R5, RZ, 0x1f, R2 ;  /* 0x0000001fff057819 */ /* 0x000fe40000011402 */
[----:B------:R-:W-:Y:S02]  /*18650*/  ISETP.GE.AND P6, PT, R7, c[0x0][0x3c8], PT ;  /* 0x0000f20007007a0c */ /* 0x000fe40003fc6270 */
[----:B-1----:R-:W-:Y:S02]  /*18660*/  SHF.R.S32.HI R9, RZ, 0x1f, R6 ;  /* 0x0000001fff097819 */ /* 0x002fe40000011406 */
[----:B------:R-:W-:-:S02]  /*18670*/  @!P2 LEA R8, P3, R6, R0, 0x2 ;  /* 0x000000000608a211 */ /* 0x000fc400078610ff */
[----:B--2---:R-:W-:Y:S02]  /*18680*/  @!P5 LEA R10, P0, R2, R0, 0x2 ;  /* 0x00000000020ad211 */ /* 0x004fe400078010ff */
[-C--:B------:R-:W-:Y:S02]  /*18690*/  @!P2 LEA.HI.X R9, R6, R4.reuse, R9, 0x2, P3 ;  /* 0x000000040609a211 */ /* 0x080fe400018f1409 */
[C---:B------:R-:W-:Y:S02]  /*186a0*/  IADD3 R6, R217.reuse, 0xd8, RZ ;  /* 0x000000d8d9067810 */ /* 0x040fe40007ffe0ff */
[----:B------:R-:W-:Y:S01]  /*186b0*/  @!P5 LEA.HI.X R11, R2, R4, R5, 0x2, P0 ;  /* 0x00000004020bd211 */ /* 0x000fe200000f1405 */
[----:B------:R1:W-:Y:S01]  /*186c0*/  @!P2 ST.E.64 [R8.64], R88 ;  /* 0x000000580800a985 */ /* 0x0003e2000c101b06 */
[----:B------:R-:W-:Y:S02]  /*186d0*/  IADD3 R5, R217, 0xe8, RZ ;  /* 0x000000e8d9057810 */ /* 0x000fe40007ffe0ff */
[----:B------:R-:W-:Y:S01]  /*186e0*/  SHF.R.S32.HI R2, RZ, 0x1f, R6 ;  /* 0x0000001fff027819 */ /* 0x000fe20000011406 */
[----:B------:R2:W-:Y:S01]  /*186f0*/  @!P4 ST.E.64 [R12.64], R100 ;  /* 0x000000640c00c985 */ /* 0x0005e2000c101b06 */
[----:B------:R-:W-:-:S02]  /*18700*/  ISETP.GE.AND P4, PT, R6, c[0x0][0x3c8], PT ;  /* 0x0000f20006007a0c */ /* 0x000fc40003f86270 */
[----:B------:R-:W-:Y:S02]  /*18710*/  ISETP.GE.AND P3, PT, R5, c[0x0][0x3c8], PT ;  /* 0x0000f20005007a0c */ /* 0x000fe40003f66270 */
        /* <DEDUP_REMOVED lines=28> */
.L_x_4090:
[----:B------:R-:W-:Y:S05]  /*188e0*/  BSYNC B0 ;  /* 0x0000000000007941 */ /* 0x000fea0003800000 */
.L_x_4089:
[----:B------:R-:W-:Y:S05]  /*188f0*/  BRA.DIV ~URZ, `(.L_x_4091) ;  /* 0x000033727f007947 */ /* 0x000fea000b800000 */
[----:B--2---:R2:W1:Y:S04]  /*18900*/  SHFL.IDX PT, R4, R16, 0x1, 0x1c1f ;  /* 0x003c1f0010047f89 */ /* 0x00446800000e0000 */
[----:B----4-:R2:W4:Y:S02]  /*18910*/  SHFL.IDX PT, R0, R17, 0x1, 0x1c1f ;  /* 0x003c1f0011007f89 */ /* 0x01052400000e0000 */
.L_x_4145:
[----:B------:R-:W-:-:S13]  /*18920*/  LOP3.LUT P0, RZ, R207, 0x2, RZ, 0xc0, !PT ;  /* 0x00000002cfff7812 */ /* 0x000fda000780c0ff */
[----:B------:R-:W-:Y:S05]  /*18930*/  @P0 BRA `(.L_x_4086) ;  /* 0x00001a8000000947 */ /* 0x000fea0003800000 */
[C---:B------:R-:W-:Y:S02]  /*18940*/  IADD3 R10, R217.reuse, 0x8, RZ ;  /* 0x00000008d90a7810 */ /* 0x040fe40007ffe0ff */
[C---:B------:R-:W-:Y:S02]  /*18950*/  ISETP.GE.AND P2, PT, R217.reuse, c[0x0][0x3c8], PT ;  /* 0x0000f200d9007a0c */ /* 0x040fe40003f46270 */
        /* <DEDUP_REMOVED lines=9> */
[C---:B------:R-:W-:Y:S02]  /*189f0*/  @!P1 LEA R8, P4, R10.reuse, R0, 0x2 ;  /* 0x000000000a089211 */ /* 0x040fe400078810ff */
        /* <DEDUP_REMOVED lines=95> */
[----:B------:R-:W-:Y:S02]  /*18ff0*/  IADD3 R6, R217, 0x98, RZ ;  /* 0x00000098d9067810 */ /* 0x000fe40007ffe0ff */
        /* <DEDUP_REMOVED lines=14> */
[----:B------:R-:W-:Y:S02]  /*190e0*/  SHF.R.S32.HI R16, RZ, 0x1f, R6 ;  /* 0x0000001fff107819 */ /* 0x000fe40000011406 */
[----:B------:R-:W-:Y:S02]  /*190f0*/  ISETP.GE.AND P2, PT, R5, c[0x0][0x3c8], PT ;  /* 0x0000f20005007a0c */ /* 0x000fe40003f46270 */
[----:B-1----:R-:W-:Y:S02]  /*19100*/  @!P4 LEA R10, P0, R7, R0, 0x2 ;  /* 0x00000000070ac211 */ /* 0x002fe400078010ff */
[----:B------:R-:W-:-:S02]  /*19110*/  ISETP.GE.AND P1, PT, R3, c[0x0][0x3c8], PT ;  /* 0x0000f20003007a0c */ /* 0x000fc40003f26270 */
[----:B-----5:R-:W-:Y:S02]  /*19120*/  SHF.R.S32.HI R9, RZ, 0x1f, R7 ;  /* 0x0000001fff097819 */ /* 0x020fe40000011407 */
[----:B------:R-:W-:Y:S02]  /*19130*/  @!P3 LEA R8, P5, R6, R0, 0x2 ;  /* 0x000000000608b211 */ /* 0x000fe400078a10ff */
[-C--:B------:R-:W-:Y:S02]  /*19140*/  @!P4 LEA.HI.X R11, R7, R4.reuse, R9, 0x2, P0 ;  /* 0x00000004070bc211 */ /* 0x080fe400000f1409 */
[----:B------:R-:W-:Y:S02]  /*19150*/  ISETP.GE.AND P0, PT, R2, c[0x0][0x3c8], PT ;  /* 0x0000f20002007a0c */ /* 0x000fe40003f06270 */
[----:B------:R-:W-:Y:S02]  /*19160*/  @!P3 LEA.HI.X R9, R6, R4, R16, 0x2, P5 ;  /* 0x000000040609b211 */ /* 0x000fe400028f1410 */
[----:B------:R-:W-:-:S02]  /*19170*/  IADD3 R7, R217, 0xb0, RZ ;  /* 0x000000b0d9077810 */ /* 0x000fc40007ffe0ff */
[----:B------:R-:W-:Y:S02]  /*19180*/  IADD3 R6, R217, 0xb8, RZ ;  /* 0x000000b8d9067810 */ /* 0x000fe40007ffe0ff */
[----:B------:R-:W-:Y:S02]  /*19190*/  ISETP.GE.AND P5, PT, R7, c[0x0][0x3c8], PT ;  /* 0x0000f20007007a0c */ /* 0x000fe40003fa6270 */
        /* <DEDUP_REMOVED lines=73> */
.L_x_4071:
        /* <DEDUP_REMOVED lines=21> */
.L_x_4092:
        /* <DEDUP_REMOVED lines=57> */
.L_x_4094:
[----:B------:R-:W-:Y:S05]  /*19b10*/  BSYNC B0 ;  /* 0x0000000000007941 */ /* 0x000fea0003800000 */
.L_x_4093:
[----:B------:R-:W-:-:S13]  /*19b20*/  ISETP.GT.AND P0, PT, R18, 0x1, PT ;  /* 0x000000011200780c */ /* 0x000fda0003f04270 */
[----:B------:R-:W-:Y:S05]  /*19b30*/  @P0 BRA `(.L_x_4086) ;  /* 0x0000088000000947 */ /* 0x000fea0003800000 */
[----:B------:R-:W2:Y:S04]  /*19b40*/  LDL.LU R7, [R1+0x10] ;  /* 0x0000100001077983 */ /* 0x000ea80000300800 */
        /* <DEDUP_REMOVED lines=35> */
.L_x_4146:
[----:B------:R-:W-:Y:S05]  /*19d80*/  BRA.DIV ~URZ, `(.L_x_4096) ;  /* 0x000020127f007947 */ /* 0x000fea000b800000 */
[----:B------:R3:W4:Y:S02]  /*19d90*/  SHFL.IDX PT, R0, R16, RZ, 0x181f ;  /* 0x00181fff10007589 */ /* 0x00072400000e0000 */
.L_x_4147:
        /* <DEDUP_REMOVED lines=26> */
.L_x_4098:
[----:B------:R-:W-:Y:S05]  /*19f40*/  BSYNC B0 ;  /* 0x0000000000007941 */ /* 0x000fea0003800000 */
.L_x_4097:
[----:B------:R-:W-:Y:S05]  /*19f50*/  BRA.DIV ~URZ, `(.L_x_4099) ;  /* 0x00001ea27f007947 */ /* 0x000fea000b800000 */
[----:B--2---:R2:W1:Y:S04]  /*19f60*/  SHFL.IDX PT, R12, R13, 0x1, 0x181f ;  /* 0x00381f000d0c7f89 */ /* 0x00446800000e0000 */
[----:B----4-:R2:W4:Y:S02]  /*19f70*/  SHFL.IDX PT, R0, R16, 0x1, 0x181f ;  /* 0x00381f0010007f89 */ /* 0x01052400000e0000 */
.L_x_4148:
        /* <DEDUP_REMOVED lines=20> */
.L_x_4101:
[----:B------:R-:W-:Y:S05]  /*1a0c0*/  BSYNC B0 ;  /* 0x0000000000007941 */ /* 0x000fea0003800000 */
.L_x_4100:
[----:B------:R-:W-:Y:S05]  /*1a0d0*/  BRA.DIV ~URZ, `(.L_x_4102) ;  /* 0x00001de27f007947 */ /* 0x000fea000b800000 */
[----:B-1----:R1:W2:Y:S02]  /*1a0e0*/  SHFL.IDX PT, R12, R13, 0x2, 0x181f ;  /* 0x00581f000d0c7f89 */ /* 0x0022a400000e0000 */
.L_x_4149:
[----:B------:R-:W-:Y:S05]  /*1a0f0*/  BRA.DIV ~URZ, `(.L_x_4103) ;  /* 0x00001e327f007947 */ /* 0x000fea000b800000 */
[----:B----4-:R4:W1:Y:S02]  /*1a100*/  SHFL.IDX PT, R0, R16, 0x2, 0x181f ;  /* 0x00581f0010007f89 */ /* 0x01086400000e0000 */
.L_x_4150:
        /* <DEDUP_REMOVED lines=20> */
.L_x_4105:
[----:B------:R-:W-:Y:S05]  /*1a250*/  BSYNC B0 ;  /* 0x0000000000007941 */ /* 0x000fea0003800000 */
.L_x_4104:
[----:B------:R-:W-:Y:S05]  /*1a260*/  BRA.DIV ~URZ, `(.L_x_4106) ;  /* 0x00001d227f007947 */ /* 0x000fea000b800000 */
[----:B--2---:R2:W3:Y:S04]  /*1a270*/  SHFL.IDX PT, R12, R13, 0x3, 0x181f ;  /* 0x00781f000d0c7f89 */ /* 0x0044e800000e0000 */
[----:B-1----:R2:W1:Y:S02]  /*1a280*/  SHFL.IDX PT, R0, R16, 0x3, 0x181f ;  /* 0x00781f0010007f89 */ /* 0x00246400000e0000 */
.L_x_4151:
        /* <DEDUP_REMOVED lines=19> */
.L_x_4086:
[----:B------:R-:W-:Y:S05]  /*1a3c0*/  BSYNC B1 ;  /* 0x0000000000017941 */ /* 0x000fea0003800000 */
.L_x_4070:
[----:B-1--4-:R-:W4:Y:S02]  /*1a3d0*/  LDL R0, [R1+0x54] ;  /* 0x0000540001007983 */ /* 0x012f240000100800 */
[----:B----4-:R-:W-:-:S13]  /*1a3e0*/  ISETP.NE.AND P0, PT, R0, RZ, PT ;  /* 0x000000ff0000720c */ /* 0x010fda0003f05270 */
[----:B------:R-:W-:Y:S01]  /*1a3f0*/  @P0 WARPSYNC 0xffffffff ;  /* 0xffffffff00000948 */ /* 0x000fe20003800000 */
[----:B------:R-:W-:Y:S06]  /*1a400*/  @P0 BAR.SYNC.DEFER_BLOCKING 0x5, 0x100 ;  /* 0x0144000000000b1d */ /* 0x000fec0000010000 */
[----:B------:R-:W1:Y:S04]  /*1a410*/  @P0 LDS.128 R4, [0x20080] ;  /* 0x02008000ff040984 */ /* 0x000e680000000c00 */
[----:B-1----:R1:W-:Y:S04]  /*1a420*/  @P0 STL.64 [R1], R4 ;  /* 0x0000000401000387 */ /* 0x0023e80000100a00 */
        /* <DEDUP_REMOVED lines=9> */
.L_x_4152:
[----:B------:R-:W-:Y:S05]  /*1a4c0*/  BRA.DIV ~URZ, `(.L_x_4109) ;  /* 0x00001bf27f007947 */ /* 0x000fea000b800000 */
[----:B------:R4:W1:Y:S02]  /*1a4d0*/  SHFL.IDX PT, R8, R114, 0x1, 0x1f ;  /* 0x00201f0072087f89 */ /* 0x00086400000e0000 */
.L_x_4153:
        /* <DEDUP_REMOVED lines=19> */
.L_x_4154:
        /* <DEDUP_REMOVED lines=16> */
.L_x_4155:
[----:B----4-:R-:W-:Y:S01]  /*1a710*/  IMAD R0, R0, c[0x0][0x538], RZ ;  /* 0x00014e0000007a24 */ /* 0x010fe200078e02ff */
[----:B------:R-:W-:Y:S04]  /*1a720*/  BSSY B1, `(.L_x_4112) ;  /* 0x0000084000017945 */ /* 0x000fe80003800000 */
[----:B-1----:R-:W-:-:S04]  /*1a730*/  IADD3 R8, R0, R8, RZ ;  /* 0x0000000800087210 */ /* 0x002fc80007ffe0ff */
[----:B--2---:R-:W-:-:S13]  /*1a740*/  ISETP.GT.AND P0, PT, R8, R9, PT ;  /* 0x000000090800720c */ /* 0x004fda0003f04270 */
[----:B------:R-:W-:Y:S05]  /*1a750*/  @P0 BRA `(.L_x_4113) ;  /* 0x0000025000000947 */ /* 0x000fea0003800000 */
.L_x_4117:
        /* <DEDUP_REMOVED lines=17> */
.L_x_4156:
        /* <DEDUP_REMOVED lines=16> */
.L_x_4157:
[----:B--2---:R-:W-:-:S05]  /*1a970*/  IMAD R0, R0, c[0x0][0x538], RZ ;  /* 0x00014e0000007a24 */ /* 0x004fca00078e02ff */
[----:B------:R-:W-:-:S04]  /*1a980*/  IADD3 R8, R0, R8, RZ ;  /* 0x0000000800087210 */ /* 0x000fc80007ffe0ff */
[----:B------:R-:W-:-:S13]  /*1a990*/  ISETP.GT.AND P0, PT, R8, R9, PT ;  /* 0x000000090800720c */ /* 0x000fda0003f04270 */
[----:B-1----:R-:W-:Y:S05]  /*1a9a0*/  @!P0 BRA `(.L_x_4117) ;  /* 0xfffffdb000008947 */ /* 0x002fea000383ffff */
.L_x_4113:
[----:B------:R-:W-:-:S05]  /*1a9b0*/  IADD3 R10, -R0, R8, RZ ;  /* 0x00000008000a7210 */ /* 0x000fca0007ffe1ff */
[----:B------:R-:W-:-:S05]  /*1a9c0*/  IMAD R0, R4, c[0x0][0x538], R10 ;  /* 0x00014e0004007a24 */ /* 0x000fca00078e020a */
[----:B------:R-:W-:Y:S01]  /*1a9d0*/  ISETP.GT.AND P0, PT, R0, R9, PT ;  /* 0x000000090000720c */ /* 0x000fe20003f04270 */
[----:B------:R-:W-:-:S12]  /*1a9e0*/  BRA.DIV ~URZ, `(.L_x_4118) ;  /* 0x00001b127f007947 */ /* 0x000fd8000b800000 */
[----:B------:R-:W-:-:S04]  /*1a9f0*/  VOTE.ANY R8, PT, !P0 ;  /* 0x0000000000087806 */ /* 0x000fc800040e0100 */
.L_x_4158:
[----:B------:R1:W2:Y:S01]  /*1aa00*/  POPC R11, R8 ;  /* 0x00000008000b7309 */ /* 0x0002a20000000000 */
[----:B------:R-:W-:Y:S05]  /*1aa10*/  BRA.DIV ~URZ, `(.L_x_4119) ;  /* 0x00001b327f007947 */ /* 0x000fea000b800000 */
[----:B--2---:R2:W4:Y:S04]  /*1aa20*/  SHFL.IDX PT, R6, R6, R11, 0x1f ;  /* 0x00001f0b06067589 */ /* 0x00452800000e0000 */
[----:B------:R2:W1:Y:S02]  /*1aa30*/  SHFL.IDX PT, R7, R7, R11, 0x1f ;  /* 0x00001f0b07077589 */ /* 0x00046400000e0000 */
.L_x_4159:
[----:B------:R-:W-:Y:S01]  /*1aa40*/  ISETP.NE.AND P0, PT, R8, RZ, PT ;  /* 0x000000ff0800720c */ /* 0x000fe20003f05270 */
[----:B------:R-:W-:-:S12]  /*1aa50*/  BSSY B0, `(.L_x_4120) ;  /* 0x0000005000007945 */ /* 0x000fd80003800000 */
[----:B------:R-:W-:Y:S05]  /*1aa60*/  @!P0 BRA `(.L_x_4121) ;  /* 0x0000003000008947 */ /* 0x000fea0003800000 */
[----:B------:R-:W-:Y:S01]  /*1aa70*/  IADD3 R3, R11, -0x1, RZ ;  /* 0xffffffff0b037810 */ /* 0x000fe20007ffe0ff */
[----:B------:R-:W-:Y:S05]  /*1aa80*/  BRA.DIV ~URZ, `(.L_x_4122) ;  /* 0x00001b927f007947 */ /* 0x000fea000b800000 */
[----:B------:R2:W3:Y:S02]  /*1aa90*/  SHFL.IDX PT, R12, R4, R3, 0x1f ;  /* 0x00001f03040c7589 */ /* 0x0004e400000e0000 */
.L_x_4121:
[----:B------:R-:W-:Y:S05]  /*1aaa0*/  BSYNC B0 ;  /* 0x0000000000007941 */ /* 0x000fea0003800000 */
.L_x_4120:
[----:B---3--:R-:W-:Y:S01]  /*1aab0*/  IMAD R5, R12, c[0x0][0x538], R10 ;  /* 0x00014e000c057a24 */ /* 0x008fe200078e020a */
[----:B--2-4-:R-:W-:-:S03]  /*1aac0*/  IABS R4, R6 ;  /* 0x0000000600047213 */ /* 0x014fc60000000000 */
[----:B-1----:R-:W-:Y:S01]  /*1aad0*/  IMAD.IADD R8, R9, 0x1, -R5 ;  /* 0x0000000109087824 */ /* 0x002fe200078e0a05 */
[----:B------:R1:W-:Y:S01]  /*1aae0*/  STL [R1], R5 ;  /* 0x0000000501007387 */ /* 0x0003e20000100800 */
        /* <DEDUP_REMOVED lines=66> */
.L_x_4114:
[----:B------:R-:W-:Y:S01]  /*1af10*/  MOV R0, c[0x0][0x53c] ;  /* 0x00014f0000007a02 */ /* 0x000fe20000000f00 */
[----:B------:R1:W-:Y:S04]  /*1af20*/  STL [R1], R9 ;  /* 0x0000000901007387 */ /* 0x0003e80000100800 */
[----:B------:R1:W-:Y:S04]  /*1af30*/  STL [R1+0x4], RZ ;  /* 0x000004ff01007387 */ /* 0x0003e80000100800 */
[----:B------:R1:W-:Y:S04]  /*1af40*/  STL [R1+0x8], RZ ;  /* 0x000008ff01007387 */ /* 0x0003e80000100800 */
[----:B------:R1:W-:Y:S02]  /*1af50*/  STL [R1+0xc], R0 ;  /* 0x00000c0001007387 */ /* 0x0003e40000100800 */
.L_x_4123:
[----:B------:R-:W-:Y:S05]  /*1af60*/  BSYNC B1 ;  /* 0x0000000000017941 */ /* 0x000fea0003800000 */
.L_x_4112:
[----:B---3--:R-:W2:Y:S04]  /*1af70*/  LDL R4, [R1] ;  /* 0x0000000001047983 */ /* 0x008ea80000100800 */
        /* <DEDUP_REMOVED lines=8> */
.L_x_4107:
[----:B-1----:R-:W4:Y:S02]  /*1b000*/  LDL R0, [R1+0xc] ;  /* 0x00000c0001007983 */ /* 0x002f240000100800 */
[----:B----4-:R-:W-:-:S13]  /*1b010*/  ISETP.GE.AND P0, PT, R0, c[0x0][0x53c], PT ;  /* 0x00014f0000007a0c */ /* 0x010fda0003f06270 */
[----:B--23--:R-:W-:Y:S01]  /*1b020*/  @P0 CALL.REL.NOINC `(.L_x_4124) ;  /* 0x0000001000000944 */ /* 0x00cfe20003c00000 */
[----:B------:R-:W-:Y:S05]  /*1b030*/  BRA `(.L_x_4125) ;  /* 0xfffe670000007947 */ /* 0x000fea000383ffff */
.L_x_4124:
[----:B------:R-:W-:Y:S05]  /*1b040*/  EXIT ;  /* 0x000000000000794d */ /* 0x000fea0003800000 */
.L_x_3938:
[----:B------:R-:W-:Y:S01]  /*1b050*/  IMAD.MOV.U32 R0, RZ, RZ, R5 ;  /* 0x000000ffff007224 */ /* 0x000fe200078e0005 */
[----:B------:R-:W-:Y:S02]  /*1b060*/  MOV R2, 0x1 ;  /* 0x0000000100027802 */ /* 0x000fe40000000f00 */
[----:B------:R-:W-:Y:S02]  /*1b070*/  MOV R3, 0x1b090 ;  /* 0x0001b09000037802 */ /* 0x000fe40000000f00 */
[----:B------:R-:W-:Y:S05]  /*1b080*/  CALL.REL.NOINC `($__internal_84_$__cuda_sm70_shflsync_up_p) ;  /* 0x0000169000007944 */ /* 0x000fea0003c00000 */
[----:B------:R-:W-:Y:S01]  /*1b090*/  MOV R0, R4 ;  /* 0x0000000400007202 */ /* 0x000fe20000000f00 */
[----:B------:R-:W-:Y:S05]  /*1b0a0*/  BRA `(.L_x_4126) ;  /* 0xfffe53c000007947 */ /* 0x000fea000383ffff */
.L_x_3939:
[----:B------:R-:W-:Y:S01]  /*1b0b0*/  IMAD.MOV.U32 R0, RZ, RZ, R5 ;  /* 0x000000ffff007224 */ /* 0x000fe200078e0005 */
[----:B------:R-:W-:Y:S02]  /*1b0c0*/  MOV R2, 0x2 ;  /* 0x0000000200027802 */ /* 0x000fe40000000f00 */
[----:B------:R-:W-:Y:S02]  /*1b0d0*/  MOV R3, 0x1b0f0 ;  /* 0x0001b0f000037802 */ /* 0x000fe40000000f00 */
[----:B------:R-:W-:Y:S05]  /*1b0e0*/  CALL.REL.NOINC `($__internal_84_$__cuda_sm70_shflsync_up_p) ;  /* 0x0000163000007944 */ /* 0x000fea0003c00000 */
[----:B------:R-:W-:Y:S01]  /*1b0f0*/  SEL R0, R4, RZ, P4 ;  /* 0x000000ff04007207 */ /* 0x000fe20002000000 */
[----:B------:R-:W-:Y:S01]  /*1b100*/  IMAD.MOV.U32 R2, RZ, RZ, 0x4 ;  /* 0x00000004ff027424 */ /* 0x000fe200078e00ff */
[----:B------:R-:W-:-:S03]  /*1b110*/  MOV R3, 0x1b140 ;  /* 0x0001b14000037802 */ /* 0x000fc60000000f00 */
[----:B------:R-:W-:Y:S02]  /*1b120*/  IMAD.IADD R0, R5, 0x1, R0 ;  /* 0x0000000105007824 */ /* 0x000fe400078e0200 */
        /* <DEDUP_REMOVED lines=14> */
[----:B------:R-:W-:Y:S01]  /*1b210*/  IMAD.IADD R4, R0, 0x1, R4 ;  /* 0x0000000100047824 */ /* 0x000fe200078e0204 */
[----:B------:R-:W-:-:S03]  /*1b220*/  MOV R0, 0x1f ;  /* 0x0000001f00007802 */ /* 0x000fc60000000f00 */
[----:B------:R-:W-:Y:S02]  /*1b230*/  IMAD.MOV.U32 R5, RZ, RZ, R4 ;  /* 0x000000ffff057224 */ /* 0x000fe400078e0004 */
[----:B------:R-:W-:Y:S05]  /*1b240*/  CALL.REL.NOINC `($__internal_83_$__cuda_sm70_shflsync_idx_p) ;  /* 0x0000148000007944 */ /* 0x000fea0003c00000 */
[----:B------:R-:W-:Y:S05]  /*1b250*/  BRA `(.L_x_4127) ;  /* 0xfffe531000007947 */ /* 0x000fea000383ffff */
.L_x_3941:
[----:B------:R-:W-:Y:S02]  /*1b260*/  SEL R0, RZ, 0x1, P0 ;  /* 0x00000001ff007807 */ /* 0x000fe40000000000 */
[----:B------:R-:W-:Y:S02]  /*1b270*/  MOV R2, 0x1b290 ;  /* 0x0001b29000027802 */ /* 0x000fe40000000f00 */
[----:B------:R-:W-:Y:S05]  /*1b280*/  CALL.REL.NOINC `($__internal_85_$__cuda_sm70_votesync_ballot) ;  /* 0x0000150000007944 */ /* 0x000fea0003c00000 */
[----:B------:R-:W-:Y:S01]  /*1b290*/  MOV R6, R0 ;  /* 0x0000000000067202 */ /* 0x000fe20000000f00 */
[----:B------:R-:W-:Y:S05]  /*1b2a0*/  BRA `(.L_x_4128) ;  /* 0xfffe535000007947 */ /* 0x000fea000383ffff */
.L_x_3942:
[----:B------:R-:W-:Y:S01]  /*1b2b0*/  IMAD.MOV.U32 R5, RZ, RZ, R8 ;  /* 0x000000ffff057224 */ /* 0x000fe200078e0008 */
[----:B--2---:R-:W-:Y:S01]  /*1b2c0*/  MOV R3, R13 ;  /* 0x0000000d00037202 */ /* 0x004fe20000000f00 */
[----:B------:R-:W-:Y:S01]  /*1b2d0*/  IMAD.MOV.U32 R0, RZ, RZ, 0x1f ;  /* 0x0000001fff007424 */ /* 0x000fe200078e00ff */
[----:B------:R-:W-:Y:S02]  /*1b2e0*/  MOV R2, 0x1b300 ;  /* 0x0001b30000027802 */ /* 0x000fe40000000f00 */
[----:B-1----:R-:W-:Y:S05]  /*1b2f0*/  CALL.REL.NOINC `($__internal_83_$__cuda_sm70_shflsync_idx_p) ;  /* 0x000013d000007944 */ /* 0x002fea0003c00000 */
[----:B------:R-:W-:Y:S01]  /*1b300*/  IMAD.MOV.U32 R11, RZ, RZ, R0 ;  /* 0x000000ffff0b7224 */ /* 0x000fe200078e0000 */
[----:B------:R-:W-:Y:S01]  /*1b310*/  MOV R5, R7 ;  /* 0x0000000700057202 */ /* 0x000fe20000000f00 */
[----:B------:R-:W-:Y:S01]  /*1b320*/  IMAD.MOV.U32 R7, RZ, RZ, RZ ;  /* 0x000000ffff077224 */ /* 0x000fe200078e00ff */
[----:B------:R-:W-:Y:S01]  /*1b330*/  MOV R3, R13 ;  /* 0x0000000d00037202 */ /* 0x000fe20000000f00 */
[----:B------:R-:W-:Y:S01]  /*1b340*/  IMAD.MOV.U32 R0, RZ, RZ, 0x1f ;  /* 0x0000001fff007424 */ /* 0x000fe200078e00ff */
[----:B------:R-:W-:-:S02]  /*1b350*/  MOV R2, 0x1b370 ;  /* 0x0001b37000027802 */ /* 0x000fc40000000f00 */
[----:B------:R-:W-:Y:S05]  /*1b360*/  CALL.REL.NOINC `($__internal_83_$__cuda_sm70_shflsync_idx_p) ;  /* 0x0000136000007944 */ /* 0x000fea0003c00000 */
[----:B------:R-:W-:Y:S01]  /*1b370*/  MOV R10, R0 ;  /* 0x00000000000a7202 */ /* 0x000fe20000000f00 */
[----:B------:R-:W-:Y:S05]  /*1b380*/  BRA `(.L_x_4129) ;  /* 0xfffe52c000007947 */ /* 0x000fea000383ffff */
.L_x_3945:
[----:B------:R-:W-:Y:S01]  /*1b390*/  IMAD.MOV.U32 R5, RZ, RZ, R4 ;  /* 0x000000ffff057224 */ /* 0x000fe200078e0004 */
[----:B------:R-:W-:-:S02]  /*1b3a0*/  MOV R0, 0x1f ;  /* 0x0000001f00007802 */ /* 0x000fc40000000f00 */
[----:B------:R-:W-:Y:S02]  /*1b3b0*/  MOV R2, 0x1b3d0 ;  /* 0x0001b3d000027802 */ /* 0x000fe40000000f00 */
[----:B-1----:R-:W-:Y:S05]  /*1b3c0*/  CALL.REL.NOINC `($__internal_83_$__cuda_sm70_shflsync_idx_p) ;  /* 0x0000130000007944 */ /* 0x002fea0003c00000 */
[----:B------:R-:W-:Y:S01]  /*1b3d0*/  MOV R7, R0 ;  /* 0x0000000000077202 */ /* 0x000fe20000000f00 */
[----:B------:R-:W-:Y:S05]  /*1b3e0*/  BRA `(.L_x_3944) ;  /* 0xfffe52c000007947 */ /* 0x000fea000383ffff */
.L_x_3997:
[----:B------:R-:W-:Y:S01]  /*1b3f0*/  IMAD.MOV.U32 R5, RZ, RZ, R13 ;  /* 0x000000ffff057224 */ /* 0x000fe200078e000d */
[----:B------:R-:W-:Y:S01]  /*1b400*/  MOV R3, RZ ;  /* 0x000000ff00037202 */ /* 0x000fe20000000f00 */
[----:B------:R-:W-:Y:S01]  /*1b410*/  IMAD.MOV.U32 R0, RZ, RZ, 0x181f ;  /* 0x0000181fff007424 */ /* 0x000fe200078e00ff */
[----:B------:R-:W-:Y:S02]  /*1b420*/  MOV R2, 0x1b440 ;  /* 0x0001b44000027802 */ /* 0x000fe40000000f00 */
[----:B-----5:R-:W-:Y:S05]  /*1b430*/  CALL.REL.NOINC `($__internal_83_$__cuda_sm70_shflsync_idx_p) ;  /* 0x0000129000007944 */ /* 0x020fea0003c00000 */
[----:B------:R-:W-:Y:S01]  /*1b440*/  MOV R10, R0 ;  /* 0x00000000000a7202 */ /* 0x000fe20000000f00 */
[----:B------:R-:W-:Y:S05]  /*1b450*/  BRA `(.L_x_4130) ;  /* 0xfffee12000007947 */ /* 0x000fea000383ffff */
.L_x_3998:
[----:B------:R-:W-:Y:S01]  /*1b460*/  IMAD.MOV.U32 R5, RZ, RZ, R15 ;  /* 0x000000ffff057224 */ /* 0x000fe200078e000f */
[----:B------:R-:W-:Y:S01]  /*1b470*/  MOV R3, RZ ;  /* 0x000000ff00037202 */ /* 0x000fe20000000f00 */
[----:B------:R-:W-:Y:S01]  /*1b480*/  IMAD.MOV.U32 R0, RZ, RZ, 0x181f ;  /* 0x0000181fff007424 */ /* 0x000fe200078e00ff */
[----:B------:R-:W-:Y:S02]  /*1b490*/  MOV R2, 0x1b4b0 ;  /* 0x0001b4b000027802 */ /* 0x000fe40000000f00 */
[----:B-12--5:R-:W-:Y:S05]  /*1b4a0*/  CALL.REL.NOINC `($__internal_83_$__cuda_sm70_shflsync_idx_p) ;  /* 0x0000122000007944 */ /* 0x026fea0003c00000 */
[----:B------:R-:W-:Y:S05]  /*1b4b0*/  BRA `(.L_x_4131) ;  /* 0xfffee0e000007947 */ /* 0x000fea000383ffff */
.L_x_4001:
[----:B--2---:R-:W-:Y:S01]  /*1b4c0*/  IMAD.MOV.U32 R5, RZ, RZ, R13 ;  /* 0x000000ffff057224 */ /* 0x004fe200078e000d */
[----:B------:R-:W-:Y:S01]  /*1b4d0*/  MOV R3, 0x1 ;  /* 0x0000000100037802 */ /* 0x000fe20000000f00 */
[----:B----4-:R-:W-:Y:S01]  /*1b4e0*/  IMAD.MOV.U32 R0, RZ, RZ, 0x181f ;  /* 0x0000181fff007424 */ /* 0x010fe200078e00ff */
[----:B------:R-:W-:-:S02]  /*1b4f0*/  MOV R2, 0x1b510 ;  /* 0x0001b51000027802 */ /* 0x000fc40000000f00 */
[----:B-1-3-5:R-:W-:Y:S05]  /*1b500*/  CALL.REL.NOINC `($__internal_83_$__cuda_sm70_shflsync_idx_p) ;  /* 0x000011c000007944 */ /* 0x02afea0003c00000 */
[----:B------:R-:W-:Y:S01]  /*1b510*/  IMAD.MOV.U32 R10, RZ, RZ, R0 ;  /* 0x000000ffff0a7224 */ /* 0x000fe200078e0000 */
[----:B------:R-:W-:Y:S01]  /*1b520*/  MOV R3, 0x1 ;  /* 0x0000000100037802 */ /* 0x000fe20000000f00 */
[----:B------:R-:W-:Y:S01]  /*1b530*/  IMAD.MOV.U32 R5, RZ, RZ, R15 ;  /* 0x000000ffff057224 */ /* 0x000fe200078e000f */
[----:B------:R-:W-:-:S02]  /*1b540*/  MOV R0, 0x181f ;  /* 0x0000181f00007802 */ /* 0x000fc40000000f00 */
[----:B------:R-:W-:Y:S02]  /*1b550*/  MOV R2, 0x1b570 ;  /* 0x0001b57000027802 */ /* 0x000fe40000000f00 */
[----:B------:R-:W-:Y:S05]  /*1b560*/  CALL.REL.NOINC `($__internal_83_$__cuda_sm70_shflsync_idx_p) ;  /* 0x0000116000007944 */ /* 0x000fea0003c00000 */
[----:B------:R-:W-:Y:S05]  /*1b570*/  BRA `(.L_x_4132) ;  /* 0xfffee1f000007947 */ /* 0x000fea000383ffff */
.L_x_4004:
[----:B-1----:R-:W-:Y:S01]  /*1b580*/  IMAD.MOV.U32 R5, RZ, RZ, R13 ;  /* 0x000000ffff057224 */ /* 0x002fe200078e000d */
[----:B------:R-:W-:Y:S01]  /*1b590*/  MOV R3, 0x2 ;  /* 0x0000000200037802 */ /* 0x000fe20000000f00 */
[----:B----4-:R-:W-:Y:S01]  /*1b5a0*/  IMAD.MOV.U32 R0, RZ, RZ, 0x181f ;  /* 0x0000181fff007424 */ /* 0x010fe200078e00ff */
[----:B------:R-:W-:Y:S02]  /*1b5b0*/  MOV R2, 0x1b5d0 ;  /* 0x0001b5d000027802 */ /* 0x000fe40000000f00 */
[----:B--23-5:R-:W-:Y:S05]  /*1b5c0*/  CALL.REL.NOINC `($__internal_83_$__cuda_sm70_shflsync_idx_p) ;  /* 0x0000110000007944 */ /* 0x02cfea0003c00000 */
[----:B------:R-:W-:Y:S01]  /*1b5d0*/  MOV R10, R0 ;  /* 0x00000000000a7202 */ /* 0x000fe20000000f00 */
[----:B------:R-:W-:Y:S05]  /*1b5e0*/  BRA `(.L_x_4133) ;  /* 0xfffee2e000007947 */ /* 0x000fea000383ffff */
.L_x_4005:
[----:B------:R-:W-:Y:S01]  /*1b5f0*/  IMAD.MOV.U32 R5, RZ, RZ, R15 ;  /* 0x000000ffff057224 */ /* 0x000fe200078e000f */
[----:B------:R-:W-:Y:S01]  /*1b600*/  MOV R3, 0x2 ;  /* 0x0000000200037802 */ /* 0x000fe20000000f00 */
[----:B----4-:R-:W-:Y:S01]  /*1b610*/  IMAD.MOV.U32 R0, RZ, RZ, 0x181f ;  /* 0x0000181fff007424 */ /* 0x010fe200078e00ff */
[----:B------:R-:W-:Y:S02]  /*1b620*/  MOV R2, 0x1b640 ;  /* 0x0001b64000027802 */ /* 0x000fe40000000f00 */
[----:B-123-5:R-:W-:Y:S05]  /*1b630*/  CALL.REL.NOINC `($__internal_83_$__cuda_sm70_shflsync_idx_p) ;  /* 0x0000109000007944 */ /* 0x02efea0003c00000 */
[----:B------:R-:W-:Y:S05]  /*1b640*/  BRA `(.L_x_4134) ;  /* 0xfffee2a000007947 */ /* 0x000fea000383ffff */
.L_x_4008:
[----:B-1----:R-:W-:Y:S01]  /*1b650*/  IMAD.MOV.U32 R5, RZ, RZ, R13 ;  /* 0x000000ffff057224 */ /* 0x002fe200078e000d */
[----:B------:R-:W-:Y:S01]  /*1b660*/  MOV R3, 0x3 ;  /* 0x0000000300037802 */ /* 0x000fe20000000f00 */
[----:B------:R-:W-:Y:S01]  /*1b670*/  IMAD.MOV.U32 R0, RZ, RZ, 0x181f ;  /* 0x0000181fff007424 */ /* 0x000fe200078e00ff */
[----:B------:R-:W-:-:S02]  /*1b680*/  MOV R2, 0x1b6a0 ;  /* 0x0001b6a000027802 */ /* 0x000fc40000000f00 */
[----:B--2345:R-:W-:Y:S05]  /*1b690*/  CALL.REL.NOINC `($__internal_83_$__cuda_sm70_shflsync_idx_p) ;  /* 0x0000103000007944 */ /* 0x03cfea0003c00000 */
[----:B------:R-:W-:Y:S01]  /*1b6a0*/  IMAD.MOV.U32 R10, RZ, RZ, R0 ;  /* 0x000000ffff0a7224 */ /* 0x000fe200078e0000 */
[----:B------:R-:W-:Y:S01]  /*1b6b0*/  MOV R3, 0x3 ;  /* 0x0000000300037802 */ /* 0x000fe20000000f00 */
[----:B------:R-:W-:Y:S01]  /*1b6c0*/  IMAD.MOV.U32 R5, RZ, RZ, R15 ;  /* 0x000000ffff057224 */ /* 0x000fe200078e000f */
[----:B------:R-:W-:-:S02]  /*1b6d0*/  MOV R0, 0x181f ;  /* 0x0000181f00007802 */ /* 0x000fc40000000f00 */
[----:B------:R-:W-:Y:S02]  /*1b6e0*/  MOV R2, 0x1b700 ;  /* 0x0001b70000027802 */ /* 0x000fe40000000f00 */
[----:B------:R-:W-:Y:S05]  /*1b6f0*/  CALL.REL.NOINC `($__internal_83_$__cuda_sm70_shflsync_idx_p) ;  /* 0x00000fd000007944 */ /* 0x000fea0003c00000 */
[----:B------:R-:W-:Y:S05]  /*1b700*/  BRA `(.L_x_4135) ;  /* 0xfffee35000007947 */ /* 0x000fea000383ffff */
.L_x_4067:
[----:B------:R-:W-:Y:S01]  /*1b710*/  IMAD.MOV.U32 R2, RZ, RZ, R204 ;  /* 0x000000ffff027224 */ /* 0x000fe200078e00cc */
[----:B------:R-:W-:Y:S01]  /*1b720*/  MOV R7, 0x1f ;  /* 0x0000001f00077802 */ /* 0x000fe20000000f00 */
[----:B------:R-:W-:Y:S01]  /*1b730*/  IMAD.MOV.U32 R5, RZ, RZ, 0x2 ;  /* 0x00000002ff057424 */ /* 0x000fe200078e00ff */
[----:B------:R-:W-:Y:S02]  /*1b740*/  MOV R6, 0xffffffff ;  /* 0xffffffff00067802 */ /* 0x000fe40000000f00 */
[----:B------:R-:W-:Y:S02]  /*1b750*/  MOV R3, 0x1b770 ;  /* 0x0001b77000037802 */ /* 0x000fe40000000f00 */
[----:B------:R-:W-:Y:S05]  /*1b760*/  CALL.REL.NOINC `($__internal_82_$__cuda_sm70_shflsync_bfly_p) ;  /* 0x00000f1000007944 */ /* 0x000fea0003c00000 */
[----:B------:R-:W-:Y:S01]  /*1b770*/  FADD.FTZ R0, R204, R5 ;  /* 0x00000005cc007221 */ /* 0x000fe20000010000 */
[----:B------:R-:W-:Y:S02]  /*1b780*/  MOV R5, 0x1 ;  /* 0x0000000100057802 */ /* 0x000fe40000000f00 */
[----:B------:R-:W-:Y:S02]  /*1b790*/  MOV R3, 0x1b7c0 ;  /* 0x0001b7c000037802 */ /* 0x000fe40000000f00 */
[----:B------:R-:W-:-:S02]  /*1b7a0*/  MOV R2, R0 ;  /* 0x0000000000027202 */ /* 0x000fc40000000f00 */
[----:B------:R-:W-:Y:S05]  /*1b7b0*/  CALL.REL.NOINC `($__internal_82_$__cuda_sm70_shflsync_bfly_p) ;  /* 0x00000ec000007944 */ /* 0x000fea0003c00000 */
[----:B------:R-:W-:Y:S01]  /*1b7c0*/  FADD.FTZ R0, R0, R5 ;  /* 0x0000000500007221 */ /* 0x000fe20000010000 */
[----:B------:R-:W-:-:S02]  /*1b7d0*/  MOV R2, R205 ;  /* 0x000000cd00027202 */ /* 0x000fc40000000f00 */
[----:B------:R-:W-:Y:S02]  /*1b7e0*/  MOV R5, 0x2 ;  /* 0x0000000200057802 */ /* 0x000fe40000000f00 */
[----:B------:R-:W-:Y:S02]  /*1b7f0*/  MOV R3, 0x1b810 ;  /* 0x0001b81000037802 */ /* 0x000fe40000000f00 */
[----:B------:R-:W-:Y:S05]  /*1b800*/  CALL.REL.NOINC `($__internal_82_$__cuda_sm70_shflsync_bfly_p) ;  /* 0x00000e7000007944 */ /* 0x000fea0003c00000 */
[----:B------:R-:W-:Y:S01]  /*1b810*/  FADD.FTZ R4, R205, R5 ;  /* 0x00000005cd047221 */ /* 0x000fe20000010000 */
[----:B------:R-:W-:Y:S02]  /*1b820*/  MOV R5, 0x1 ;  /* 0x0000000100057802 */ /* 0x000fe40000000f00 */
[----:B------:R-:W-:Y:S02]  /*1b830*/  MOV R3, 0x1b860 ;  /* 0x0001b86000037802 */ /* 0x000fe40000000f00 */
[----:B------:R-:W-:Y:S02]  /*1b840*/  MOV R2, R4 ;  /* 0x0000000400027202 */ /* 0x000fe40000000f00 */
[----:B------:R-:W-:Y:S05]  /*1b850*/  CALL.REL.NOINC `($__internal_82_$__cuda_sm70_shflsync_bfly_p) ;  /* 0x00000e2000007944 */ /* 0x000fea0003c00000 */
[----:B------:R-:W-:Y:S01]  /*1b860*/  MOV R3, R5 ;  /* 0x0000000500037202 */ /* 0x000fe20000000f00 */
[----:B------:R-:W-:Y:S05]  /*1b870*/  BRA `(.L_x_4136) ;  /* 0xffff9e7000007947 */ /* 0x000fea000383ffff */
.L_x_4074:
[----:B--234-:R-:W-:Y:S01]  /*1b880*/  IMAD.MOV.U32 R5, RZ, RZ, R15 ;  /* 0x000000ffff057224 */ /* 0x01cfe200078e000f */
[----:B------:R-:W-:Y:S01]  /*1b890*/  MOV R3, RZ ;  /* 0x000000ff00037202 */ /* 0x000fe20000000f00 */
[----:B------:R-:W-:Y:S01]  /*1b8a0*/  IMAD.MOV.U32 R0, RZ, RZ, 0x181f ;  /* 0x0000181fff007424 */ /* 0x000fe200078e00ff */
[----:B------:R-:W-:-:S02]  /*1b8b0*/  MOV R2, 0x1b8d0 ;  /* 0x0001b8d000027802 */ /* 0x000fc40000000f00 */
[----:B-1----:R-:W-:Y:S05]  /*1b8c0*/  CALL.REL.NOINC `($__internal_83_$__cuda_sm70_shflsync_idx_p) ;  /* 0x00000e0000007944 */ /* 0x002fea0003c00000 */
[----:B------:R-:W-:Y:S01]  /*1b8d0*/  MOV R12, R0 ;  /* 0x00000000000c7202 */ /* 0x000fe20000000f00 */
[----:B------:R-:W-:Y:S05]  /*1b8e0*/  BRA `(.L_x_4137) ;  /* 0xffffbaa000007947 */ /* 0x000fea000383ffff */
.L_x_4075:
[----:B------:R-:W-:Y:S01]  /*1b8f0*/  IMAD.MOV.U32 R5, RZ, RZ, R16 ;  /* 0x000000ffff057224 */ /* 0x000fe200078e0010 */
[----:B------:R-:W-:Y:S01]  /*1b900*/  MOV R3, RZ ;  /* 0x000000ff00037202 */ /* 0x000fe20000000f00 */
[----:B------:R-:W-:Y:S01]  /*1b910*/  IMAD.MOV.U32 R0, RZ, RZ, 0x181f ;  /* 0x0000181fff007424 */ /* 0x000fe200078e00ff */
[----:B------:R-:W-:-:S02]  /*1b920*/  MOV R2, 0x1b940 ;  /* 0x0001b94000027802 */ /* 0x000fc40000000f00 */
[----:B-123--:R-:W-:Y:S05]  /*1b930*/  CALL.REL.NOINC `($__internal_83_$__cuda_sm70_shflsync_idx_p) ;  /* 0x00000d9000007944 */ /* 0x00efea0003c00000 */
[----:B------:R-:W-:Y:S05]  /*1b940*/  BRA `(.L_x_4138) ;  /* 0xffffba6000007947 */ /* 0x000fea000383ffff */
.L_x_4078:
[----:B------:R-:W-:Y:S01]  /*1b950*/  IMAD.MOV.U32 R5, RZ, RZ, R15 ;  /* 0x000000ffff057224 */ /* 0x000fe200078e000f */
[----:B--2---:R-:W-:Y:S01]  /*1b960*/  MOV R3, 0x1 ;  /* 0x0000000100037802 */ /* 0x004fe20000000f00 */
[----:B------:R-:W-:Y:S01]  /*1b970*/  IMAD.MOV.U32 R0, RZ, RZ, 0x181f ;  /* 0x0000181fff007424 */ /* 0x000fe200078e00ff */
[----:B------:R-:W-:-:S02]  /*1b980*/  MOV R2, 0x1b9a0 ;  /* 0x0001b9a000027802 */ /* 0x000fc40000000f00 */
[----:B-1-34-:R-:W-:Y:S05]  /*1b990*/  CALL.REL.NOINC `($__internal_83_$__cuda_sm70_shflsync_idx_p) ;  /* 0x00000d3000007944 */ /* 0x01afea0003c00000 */
[----:B------:R-:W-:Y:S01]  /*1b9a0*/  IMAD.MOV.U32 R12, RZ, RZ, R0 ;  /* 0x000000ffff0c7224 */ /* 0x000fe200078e0000 */
[----:B------:R-:W-:Y:S01]  /*1b9b0*/  MOV R3, 0x1 ;  /* 0x0000000100037802 */ /* 0x000fe20000000f00 */
[----:B------:R-:W-:Y:S01]  /*1b9c0*/  IMAD.MOV.U32 R5, RZ, RZ, R16 ;  /* 0x000000ffff057224 */ /* 0x000fe200078e0010 */
[----:B------:R-:W-:-:S02]  /*1b9d0*/  MOV R0, 0x181f ;  /* 0x0000181f00007802 */ /* 0x000fc40000000f00 */
[----:B------:R-:W-:Y:S02]  /*1b9e0*/  MOV R2, 0x1ba00 ;  /* 0x0001ba0000027802 */ /* 0x000fe40000000f00 */
[----:B------:R-:W-:Y:S05]  /*1b9f0*/  CALL.REL.NOINC `($__internal_83_$__cuda_sm70_shflsync_idx_p) ;  /* 0x00000cd000007944 */ /* 0x000fea0003c00000 */
[----:B------:R-:W-:Y:S05]  /*1ba00*/  BRA `(.L_x_4139) ;  /* 0xffffbb7000007947 */ /* 0x000fea000383ffff */
.L_x_4081:
[----:B------:R-:W-:Y:S01]  /*1ba10*/  IMAD.MOV.U32 R5, RZ, RZ, R15 ;  /* 0x000000ffff057224 */ /* 0x000fe200078e000f */
[----:B--2---:R-:W-:Y:S01]  /*1ba20*/  MOV R3, 0x2 ;  /* 0x0000000200037802 */ /* 0x004fe20000000f00 */
[----:B------:R-:W-:Y:S01]  /*1ba30*/  IMAD.MOV.U32 R0, RZ, RZ, 0x181f ;  /* 0x0000181fff007424 */ /* 0x000fe200078e00ff */
[----:B------:R-:W-:Y:S02]  /*1ba40*/  MOV R2, 0x1ba60 ;  /* 0x0001ba6000027802 */ /* 0x000fe40000000f00 */
[----:B-1-34-:R-:W-:Y:S05]  /*1ba50*/  CALL.REL.NOINC `($__internal_83_$__cuda_sm70_shflsync_idx_p) ;  /* 0x00000c7000007944 */ /* 0x01afea0003c00000 */
[----:B------:R-:W-:Y:S01]  /*1ba60*/  MOV R12, R0 ;  /* 0x00000000000c7202 */ /* 0x000fe20000000f00 */
[----:B------:R-:W-:Y:S05]  /*1ba70*/  BRA `(.L_x_4140) ;  /* 0xffffbc7000007947 */ /* 0x000fea000383ffff */
.L_x_4082:
[----:B------:R-:W-:Y:S01]  /*1ba80*/  IMAD.MOV.U32 R5, RZ, RZ, R16 ;  /* 0x000000ffff057224 */ /* 0x000fe200078e0010 */
[----:B--2---:R-:W-:Y:S01]  /*1ba90*/  MOV R3, 0x2 ;  /* 0x0000000200037802 */ /* 0x004fe20000000f00 */
[----:B------:R-:W-:Y:S01]  /*1baa0*/  IMAD.MOV.U32 R0, RZ, RZ, 0x181f ;  /* 0x0000181fff007424 */ /* 0x000fe200078e00ff */
[----:B------:R-:W-:Y:S02]  /*1bab0*/  MOV R2, 0x1bad0 ;  /* 0x0001bad000027802 */ /* 0x000fe40000000f00 */
[----:B-1-34-:R-:W-:Y:S05]  /*1bac0*/  CALL.REL.NOINC `($__internal_83_$__cuda_sm70_shflsync_idx_p) ;  /* 0x00000c0000007944 */ /* 0x01afea0003c00000 */
[----:B------:R-:W-:Y:S05]  /*1bad0*/  BRA `(.L_x_4141) ;  /* 0xffffbc3000007947 */ /* 0x000fea000383ffff */
.L_x_4085:
[----:B------:R-:W-:Y:S01]  /*1bae0*/  IMAD.MOV.U32 R5, RZ, RZ, R15 ;  /* 0x000000ffff057224 */ /* 0x000fe200078e000f */
[----:B---3--:R-:W-:Y:S01]  /*1baf0*/  MOV R3, 0x3 ;  /* 0x0000000300037802 */ /* 0x008fe20000000f00 */
[----:B----4-:R-:W-:Y:S01]  /*1bb00*/  IMAD.MOV.U32 R0, RZ, RZ, 0x181f ;  /* 0x0000181fff007424 */ /* 0x010fe200078e00ff */
[----:B------:R-:W-:-:S02]  /*1bb10*/  MOV R2, 0x1bb30 ;  /* 0x0001bb3000027802 */ /* 0x000fc40000000f00 */
[----:B-12---:R-:W-:Y:S05]  /*1bb20*/  CALL.REL.NOINC `($__internal_83_$__cuda_sm70_shflsync_idx_p) ;  /* 0x00000ba000007944 */ /* 0x006fea0003c00000 */
[----:B------:R-:W-:Y:S01]  /*1bb30*/  IMAD.MOV.U32 R10, RZ, RZ, R0 ;  /* 0x000000ffff0a7224 */ /* 0x000fe200078e0000 */
[----:B------:R-:W-:Y:S01]  /*1bb40*/  MOV R3, 0x3 ;  /* 0x0000000300037802 */ /* 0x000fe20000000f00 */
[----:B------:R-:W-:Y:S01]  /*1bb50*/  IMAD.MOV.U32 R5, RZ, RZ, R16 ;  /* 0x000000ffff057224 */ /* 0x000fe200078e0010 */
[----:B------:R-:W-:-:S02]  /*1bb60*/  MOV R0, 0x181f ;  /* 0x0000181f00007802 */ /* 0x000fc40000000f00 */
[----:B------:R-:W-:Y:S02]  /*1bb70*/  MOV R2, 0x1bb90 ;  /* 0x0001bb9000027802 */ /* 0x000fe40000000f00 */
[----:B------:R-:W-:Y:S05]  /*1bb80*/  CALL.REL.NOINC `($__internal_83_$__cuda_sm70_shflsync_idx_p) ;  /* 0x00000b4000007944 */ /* 0x000fea0003c00000 */
[----:B------:R-:W-:Y:S05]  /*1bb90*/  BRA `(.L_x_4142) ;  /* 0xffffbcf000007947 */ /* 0x000fea000383ffff */
.L_x_4087:
[----:B------:R-:W-:Y:S01]  /*1bba0*/  IMAD.MOV.U32 R5, RZ, RZ, R16 ;  /* 0x000000ffff057224 */ /* 0x000fe200078e0010 */
[----:B------:R-:W-:Y:S01]  /*1bbb0*/  MOV R3, RZ ;  /* 0x000000ff00037202 */ /* 0x000fe20000000f00 */
[----:B------:R-:W-:Y:S01]  /*1bbc0*/  IMAD.MOV.U32 R0, RZ, RZ, 0x1c1f ;  /* 0x00001c1fff007424 */ /* 0x000fe200078e00ff */
[----:B------:R-:W-:Y:S02]  /*1bbd0*/  MOV R2, 0x1bbf0 ;  /* 0x0001bbf000027802 */ /* 0x000fe40000000f00 */
[----:B------:R-:W-:Y:S05]  /*1bbe0*/  CALL.REL.NOINC `($__internal_83_$__cuda_sm70_shflsync_idx_p) ;  /* 0x00000ae000007944 */ /* 0x000fea0003c00000 */
[----:B------:R-:W-:Y:S01]  /*1bbf0*/  MOV R4, R0 ;  /* 0x0000000000047202 */ /* 0x000fe20000000f00 */
[----:B------:R-:W-:Y:S05]  /*1bc00*/  BRA `(.L_x_4143) ;  /* 0xffffc00000007947 */ /* 0x000fea000383ffff */
.L_x_4088:
[----:B------:R-:W-:Y:S01]  /*1bc10*/  IMAD.MOV.U32 R5, RZ, RZ, R17 ;  /* 0x000000ffff057224 */ /* 0x000fe200078e0011 */
[----:B------:R-:W-:Y:S01]  /*1bc20*/  MOV R3, RZ ;  /* 0x000000ff00037202 */ /* 0x000fe20000000f00 */
[----:B------:R-:W-:Y:S01]  /*1bc30*/  IMAD.MOV.U32 R0, RZ, RZ, 0x1c1f ;  /* 0x00001c1fff007424 */ /* 0x000fe200078e00ff */
[----:B------:R-:W-:Y:S02]  /*1bc40*/  MOV R2, 0x1bc60 ;  /* 0x0001bc6000027802 */ /* 0x000fe40000000f00 */
[----:B-12---:R-:W-:Y:S05]  /*1bc50*/  CALL.REL.NOINC `($__internal_83_$__cuda_sm70_shflsync_idx_p) ;  /* 0x00000a7000007944 */ /* 0x006fea0003c00000 */
[----:B------:R-:W-:Y:S05]  /*1bc60*/  BRA `(.L_x_4144) ;  /* 0xffffbfc000007947 */ /* 0x000fea000383ffff */
.L_x_4091:
[----:B------:R-:W-:Y:S01]  /*1bc70*/  IMAD.MOV.U32 R5, RZ, RZ, R16 ;  /* 0x000000ffff057224 */ /* 0x000fe200078e0010 */
[----:B------:R-:W-:Y:S01]  /*1bc80*/  MOV R3, 0x1 ;  /* 0x0000000100037802 */ /* 0x000fe20000000f00 */
[----:B----4-:R-:W-:Y:S01]  /*1bc90*/  IMAD.MOV.U32 R0, RZ, RZ, 0x1c1f ;  /* 0x00001c1fff007424 */ /* 0x010fe200078e00ff */
[----:B------:R-:W-:-:S02]  /*1bca0*/  MOV R2, 0x1bcc0 ;  /* 0x0001bcc000027802 */ /* 0x000fc40000000f00 */
[----:B-123--:R-:W-:Y:S05]  /*1bcb0*/  CALL.REL.NOINC `($__internal_83_$__cuda_sm70_shflsync_idx_p) ;  /* 0x00000a1000007944 */ /* 0x00efea0003c00000 */
[----:B------:R-:W-:Y:S01]  /*1bcc0*/  IMAD.MOV.U32 R4, RZ, RZ, R0 ;  /* 0x000000ffff047224 */ /* 0x000fe200078e0000 */
[----:B------:R-:W-:Y:S01]  /*1bcd0*/  MOV R3, 0x1 ;  /* 0x0000000100037802 */ /* 0x000fe20000000f00 */
[----:B------:R-:W-:Y:S01]  /*1bce0*/  IMAD.MOV.U32 R5, RZ, RZ, R17 ;  /* 0x000000ffff057224 */ /* 0x000fe200078e0011 */
[----:B------:R-:W-:-:S02]  /*1bcf0*/  MOV R0, 0x1c1f ;  /* 0x00001c1f00007802 */ /* 0x000fc40000000f00 */
[----:B------:R-:W-:Y:S02]  /*1bd00*/  MOV R2, 0x1bd20 ;  /* 0x0001bd2000027802 */ /* 0x000fe40000000f00 */
[----:B------:R-:W-:Y:S05]  /*1bd10*/  CALL.REL.NOINC `($__internal_83_$__cuda_sm70_shflsync_idx_p) ;  /* 0x000009b000007944 */ /* 0x000fea0003c00000 */
[----:B------:R-:W-:Y:S05]  /*1bd20*/  BRA `(.L_x_4145) ;  /* 0xffffcbf000007947 */ /* 0x000fea000383ffff */
.L_x_4095:
[----:B------:R-:W-:Y:S01]  /*1bd30*/  IMAD.MOV.U32 R5, RZ, RZ, R13 ;  /* 0x000000ffff057224 */ /* 0x000fe200078e000d */
[----:B------:R-:W-:Y:S01]  /*1bd40*/  MOV R3, RZ ;  /* 0x000000ff00037202 */ /* 0x000fe20000000f00 */
[----:B------:R-:W-:Y:S01]  /*1bd50*/  IMAD.MOV.U32 R0, RZ, RZ, 0x181f ;  /* 0x0000181fff007424 */ /* 0x000fe200078e00ff */
[----:B------:R-:W-:Y:S02]  /*1bd60*/  MOV R2, 0x1bd80 ;  /* 0x0001bd8000027802 */ /* 0x000fe40000000f00 */
[----:B------:R-:W-:Y:S05]  /*1bd70*/  CALL.REL.NOINC `($__internal_83_$__cuda_sm70_shflsync_idx_p) ;  /* 0x0000095000007944 */ /* 0x000fea0003c00000 */
[----:B------:R-:W-:Y:S01]  /*1bd80*/  MOV R12, R0 ;  /* 0x00000000000c7202 */ /* 0x000fe20000000f00 */
[----:B------:R-:W-:Y:S05]  /*1bd90*/  BRA `(.L_x_4146) ;  /* 0xffffdfe000007947 */ /* 0x000fea000383ffff */
.L_x_4096:
[----:B------:R-:W-:Y:S01]  /*1bda0*/  IMAD.MOV.U32 R5, RZ, RZ, R16 ;  /* 0x000000ffff057224 */ /* 0x000fe200078e0010 */
[----:B------:R-:W-:Y:S01]  /*1bdb0*/  MOV R3, RZ ;  /* 0x000000ff00037202 */ /* 0x000fe20000000f00 */
[----:B------:R-:W-:Y:S01]  /*1bdc0*/  IMAD.MOV.U32 R0, RZ, RZ, 0x181f ;  /* 0x0000181fff007424 */ /* 0x000fe200078e00ff */
[----:B------:R-:W-:Y:S02]  /*1bdd0*/  MOV R2, 0x1bdf0 ;  /* 0x0001bdf000027802 */ /* 0x000fe40000000f00 */
[----:B-12---:R-:W-:Y:S05]  /*1bde0*/  CALL.REL.NOINC `($__internal_83_$__cuda_sm70_shflsync_idx_p) ;  /* 0x000008e000007944 */ /* 0x006fea0003c00000 */
[----:B------:R-:W-:Y:S05]  /*1bdf0*/  BRA `(.L_x_4147) ;  /* 0xffffdfa000007947 */ /* 0x000fea000383ffff */
.L_x_4099:
[----:B------:R-:W-:Y:S01]  /*1be00*/  IMAD.MOV.U32 R5, RZ, RZ, R13 ;  /* 0x000000ffff057224 */ /* 0x000fe200078e000d */
[----:B--2---:R-:W-:Y:S01]  /*1be10*/  MOV R3, 0x1 ;  /* 0x0000000100037802 */ /* 0x004fe20000000f00 */
[----:B----4-:R-:W-:Y:S01]  /*1be20*/  IMAD.MOV.U32 R0, RZ, RZ, 0x181f ;  /* 0x0000181fff007424 */ /* 0x010fe200078e00ff */
[----:B------:R-:W-:-:S02]  /*1be30*/  MOV R2, 0x1be50 ;  /* 0x0001be5000027802 */ /* 0x000fc40000000f00 */
[----:B-1-3--:R-:W-:Y:S05]  /*1be40*/  CALL.REL.NOINC `($__internal_83_$__cuda_sm70_shflsync_idx_p) ;  /* 0x0000088000007944 */ /* 0x00afea0003c00000 */
[----:B------:R-:W-:Y:S01]  /*1be50*/  IMAD.MOV.U32 R12, RZ, RZ, R0 ;  /* 0x000000ffff0c7224 */ /* 0x000fe200078e0000 */
[----:B------:R-:W-:Y:S01]  /*1be60*/  MOV R3, 0x1 ;  /* 0x0000000100037802 */ /* 0x000fe20000000f00 */
[----:B------:R-:W-:Y:S01]  /*1be70*/  IMAD.MOV.U32 R5, RZ, RZ, R16 ;  /* 0x000000ffff057224 */ /* 0x000fe200078e0010 */
[----:B------:R-:W-:-:S02]  /*1be80*/  MOV R0, 0x181f ;  /* 0x0000181f00007802 */ /* 0x000fc40000000f00 */
[----:B------:R-:W-:Y:S02]  /*1be90*/  MOV R2, 0x1beb0 ;  /* 0x0001beb000027802 */ /* 0x000fe40000000f00 */
[----:B------:R-:W-:Y:S05]  /*1bea0*/  CALL.REL.NOINC `($__internal_83_$__cuda_sm70_shflsync_idx_p) ;  /* 0x0000082000007944 */ /* 0x000fea0003c00000 */
[----:B------:R-:W-:Y:S05]  /*1beb0*/  BRA `(.L_x_4148) ;  /* 0xffffe0c000007947 */ /* 0x000fea000383ffff */
.L_x_4102:
[----:B------:R-:W-:Y:S01]  /*1bec0*/  IMAD.MOV.U32 R5, RZ, RZ, R13 ;  /* 0x000000ffff057224 */ /* 0x000fe200078e000d */
[----:B-1----:R-:W-:Y:S01]  /*1bed0*/  MOV R3, 0x2 ;  /* 0x0000000200037802 */ /* 0x002fe20000000f00 */
[----:B----4-:R-:W-:Y:S01]  /*1bee0*/  IMAD.MOV.U32 R0, RZ, RZ, 0x181f ;  /* 0x0000181fff007424 */ /* 0x010fe200078e00ff */
[----:B------:R-:W-:Y:S02]  /*1bef0*/  MOV R2, 0x1bf10 ;  /* 0x0001bf1000027802 */ /* 0x000fe40000000f00 */
[----:B--23--:R-:W-:Y:S05]  /*1bf00*/  CALL.REL.NOINC `($__internal_83_$__cuda_sm70_shflsync_idx_p) ;  /* 0x000007c000007944 */ /* 0x00cfea0003c00000 */
[----:B------:R-:W-:Y:S01]  /*1bf10*/  MOV R12, R0 ;  /* 0x00000000000c7202 */ /* 0x000fe20000000f00 */
[----:B------:R-:W-:Y:S05]  /*1bf20*/  BRA `(.L_x_4149) ;  /* 0xffffe1c000007947 */ /* 0x000fea000383ffff */
.L_x_4103:
[----:B------:R-:W-:Y:S01]  /*1bf30*/  IMAD.MOV.U32 R5, RZ, RZ, R16 ;  /* 0x000000ffff057224 */ /* 0x000fe200078e0010 */
[----:B------:R-:W-:Y:S01]  /*1bf40*/  MOV R3, 0x2 ;  /* 0x0000000200037802 */ /* 0x000fe20000000f00 */
[----:B----4-:R-:W-:Y:S01]  /*1bf50*/  IMAD.MOV.U32 R0, RZ, RZ, 0x181f ;  /* 0x0000181fff007424 */ /* 0x010fe200078e00ff */
[----:B------:R-:W-:Y:S02]  /*1bf60*/  MOV R2, 0x1bf80 ;  /* 0x0001bf8000027802 */ /* 0x000fe40000000f00 */
[----:B-123--:R-:W-:Y:S05]  /*1bf70*/  CALL.REL.NOINC `($__internal_83_$__cuda_sm70_shflsync_idx_p) ;  /* 0x0000075000007944 */ /* 0x00efea0003c00000 */
[----:B------:R-:W-:Y:S05]  /*1bf80*/  BRA `(.L_x_4150) ;  /* 0xffffe18000007947 */ /* 0x000fea000383ffff */
.L_x_4106:
[----:B------:R-:W-:Y:S01]  /*1bf90*/  IMAD.MOV.U32 R5, RZ, RZ, R13 ;  /* 0x000000ffff057224 */ /* 0x000fe200078e000d */
[----:B-1----:R-:W-:Y:S01]  /*1bfa0*/  MOV R3, 0x3 ;  /* 0x0000000300037802 */ /* 0x002fe20000000f00 */
[----:B------:R-:W-:Y:S01]  /*1bfb0*/  IMAD.MOV.U32 R0, RZ, RZ, 0x181f ;  /* 0x0000181fff007424 */ /* 0x000fe200078e00ff */
[----:B------:R-:W-:-:S02]  /*1bfc0*/  MOV R2, 0x1bfe0 ;  /* 0x0001bfe000027802 */ /* 0x000fc40000000f00 */
[----:B--234-:R-:W-:Y:S05]  /*1bfd0*/  CALL.REL.NOINC `($__internal_83_$__cuda_sm70_shflsync_idx_p) ;  /* 0x000006f000007944 */ /* 0x01cfea0003c00000 */
[----:B------:R-:W-:Y:S01]  /*1bfe0*/  IMAD.MOV.U32 R12, RZ, RZ, R0 ;  /* 0x000000ffff0c7224 */ /* 0x000fe200078e0000 */
[----:B------:R-:W-:Y:S01]  /*1bff0*/  MOV R3, 0x3 ;  /* 0x0000000300037802 */ /* 0x000fe20000000f00 */
[----:B------:R-:W-:Y:S01]  /*1c000*/  IMAD.MOV.U32 R5, RZ, RZ, R16 ;  /* 0x000000ffff057224 */ /* 0x000fe200078e0010 */
[----:B------:R-:W-:-:S02]  /*1c010*/  MOV R0, 0x181f ;  /* 0x0000181f00007802 */ /* 0x000fc40000000f00 */
[----:B------:R-:W-:Y:S02]  /*1c020*/  MOV R2, 0x1c040 ;  /* 0x0001c04000027802 */ /* 0x000fe40000000f00 */
[----:B------:R-:W-:Y:S05]  /*1c030*/  CALL.REL.NOINC `($__internal_83_$__cuda_sm70_shflsync_idx_p) ;  /* 0x0000069000007944 */ /* 0x000fea0003c00000 */
[----:B------:R-:W-:Y:S05]  /*1c040*/  BRA `(.L_x_4151) ;  /* 0xffffe24000007947 */ /* 0x000fea000383ffff */
.L_x_4108:
[----:B------:R-:W-:Y:S01]  /*1c050*/  IMAD.MOV.U32 R5, RZ, RZ, R114 ;  /* 0x000000ffff057224 */ /* 0x000fe200078e0072 */
[----:B------:R-:W-:Y:S01]  /*1c060*/  MOV R3, RZ ;  /* 0x000000ff00037202 */ /* 0x000fe20000000f00 */
[----:B------:R-:W-:Y:S01]  /*1c070*/  IMAD.MOV.U32 R0, RZ, RZ, 0x1f ;  /* 0x0000001fff007424 */ /* 0x000fe200078e00ff */
[----:B------:R-:W-:Y:S02]  /*1c080*/  MOV R2, 0x1c0a0 ;  /* 0x0001c0a000027802 */ /* 0x000fe40000000f00 */
[----:B---3--:R-:W-:Y:S05]  /*1c090*/  CALL.REL.NOINC `($__internal_83_$__cuda_sm70_shflsync_idx_p) ;  /* 0x0000063000007944 */ /* 0x008fea0003c00000 */
[----:B------:R-:W-:Y:S01]  /*1c0a0*/  MOV R9, R0 ;  /* 0x0000000000097202 */ /* 0x000fe20000000f00 */
[----:B------:R-:W-:Y:S05]  /*1c0b0*/  BRA `(.L_x_4152) ;  /* 0xffffe40000007947 */ /* 0x000fea000383ffff */
.L_x_4109:
[----:B------:R-:W-:Y:S01]  /*1c0c0*/  IMAD.MOV.U32 R5, RZ, RZ, R114 ;  /* 0x000000ffff057224 */ /* 0x000fe200078e0072 */
[----:B------:R-:W-:Y:S01]  /*1c0d0*/  MOV R3, 0x1 ;  /* 0x0000000100037802 */ /* 0x000fe20000000f00 */
[----:B------:R-:W-:Y:S01]  /*1c0e0*/  IMAD.MOV.U32 R0, RZ, RZ, 0x1f ;  /* 0x0000001fff007424 */ /* 0x000fe200078e00ff */
[----:B------:R-:W-:Y:S02]  /*1c0f0*/  MOV R2, 0x1c110 ;  /* 0x0001c11000027802 */ /* 0x000fe40000000f00 */
[----:B-123--:R-:W-:Y:S05]  /*1c100*/  CALL.REL.NOINC `($__internal_83_$__cuda_sm70_shflsync_idx_p) ;  /* 0x000005c000007944 */ /* 0x00efea0003c00000 */
[----:B------:R-:W-:Y:S01]  /*1c110*/  MOV R8, R0 ;  /* 0x0000000000087202 */ /* 0x000fe20000000f00 */
[----:B------:R-:W-:Y:S05]  /*1c120*/  BRA `(.L_x_4153) ;  /* 0xffffe3b000007947 */ /* 0x000fea000383ffff */
.L_x_4110:
[----:B------:R-:W-:Y:S02]  /*1c130*/  MOV R2, 0x1 ;  /* 0x0000000100027802 */ /* 0x000fe40000000f00 */
[----:B------:R-:W-:-:S02]  /*1c140*/  MOV R3, 0x1c160 ;  /* 0x0001c16000037802 */ /* 0x000fc40000000f00 */
[----:B-12-4-:R-:W-:Y:S05]  /*1c150*/  CALL.REL.NOINC `($__internal_84_$__cuda_sm70_shflsync_up_p) ;  /* 0x000005c000007944 */ /* 0x016fea0003c00000 */
[----:B------:R-:W-:Y:S05]  /*1c160*/  BRA `(.L_x_4154) ;  /* 0xffffe4a000007947 */ /* 0x000fea000383ffff */
.L_x_4111:
[----:B------:R-:W-:Y:S02]  /*1c170*/  MOV R2, 0x2 ;  /* 0x0000000200027802 */ /* 0x000fe40000000f00 */
[----:B------:R-:W-:-:S02]  /*1c180*/  MOV R3, 0x1c1a0 ;  /* 0x0001c1a000037802 */ /* 0x000fc40000000f00 */
[----:B-12---:R-:W-:Y:S05]  /*1c190*/  CALL.REL.NOINC `($__internal_84_$__cuda_sm70_shflsync_up_p) ;  /* 0x0000058000007944 */ /* 0x006fea0003c00000 */
        /* <DEDUP_REMOVED lines=23> */
.L_x_4115:
[----:B------:R-:W-:Y:S02]  /*1c310*/  MOV R2, 0x1 ;  /* 0x0000000100027802 */ /* 0x000fe40000000f00 */
[----:B------:R-:W-:Y:S02]  /*1c320*/  MOV R3, 0x1c340 ;  /* 0x0001c34000037802 */ /* 0x000fe40000000f00 */
[----:B------:R-:W-:Y:S05]  /*1c330*/  CALL.REL.NOINC `($__internal_84_$__cuda_sm70_shflsync_up_p) ;  /* 0x000003e000007944 */ /* 0x000fea0003c00000 */
[----:B------:R-:W-:Y:S01]  /*1c340*/  MOV R2, R4 ;  /* 0x0000000400027202 */ /* 0x000fe20000000f00 */
[----:B------:R-:W-:Y:S05]  /*1c350*/  BRA `(.L_x_4156) ;  /* 0xffffe51000007947 */ /* 0x000fea000383ffff */
.L_x_4116:
        /* <DEDUP_REMOVED lines=26> */
.L_x_4118:
[----:B------:R-:W-:Y:S02]  /*1c500*/  SEL R0, RZ, 0x1, P0 ;  /* 0x00000001ff007807 */ /* 0x000fe40000000000 */
[----:B------:R-:W-:Y:S02]  /*1c510*/  MOV R2, 0x1c530 ;  /* 0x0001c53000027802 */ /* 0x000fe40000000f00 */
[----:B---3--:R-:W-:Y:S05]  /*1c520*/  CALL.REL.NOINC `($__internal_85_$__cuda_sm70_votesync_ballot) ;  /* 0x0000026000007944 */ /* 0x008fea0003c00000 */
[----:B------:R-:W-:Y:S01]  /*1c530*/  MOV R8, R0 ;  /* 0x0000000000087202 */ /* 0x000fe20000000f00 */
[----:B------:R-:W-:Y:S05]  /*1c540*/  BRA `(.L_x_4158) ;  /* 0xffffe4b000007947 */ /* 0x000fea000383ffff */
.L_x_4119:
[----:B------:R-:W-:Y:S01]  /*1c550*/  IMAD.MOV.U32 R5, RZ, RZ, R6 ;  /* 0x000000ffff057224 */ /* 0x000fe200078e0006 */
[----:B--2---:R-:W-:Y:S01]  /*1c560*/  MOV R3, R11 ;  /* 0x0000000b00037202 */ /* 0x004fe20000000f00 */
[----:B------:R-:W-:Y:S01]  /*1c570*/  IMAD.MOV.U32 R0, RZ, RZ, 0x1f ;  /* 0x0000001fff007424 */ /* 0x000fe200078e00ff */
[----:B------:R-:W-:Y:S02]  /*1c580*/  MOV R2, 0x1c5a0 ;  /* 0x0001c5a000027802 */ /* 0x000fe40000000f00 */
[----:B-1-3--:R-:W-:Y:S05]  /*1c590*/  CALL.REL.NOINC `($__internal_83_$__cuda_sm70_shflsync_idx_p) ;  /* 0x0000013000007944 */ /* 0x00afea0003c00000 */
[----:B------:R-:W-:Y:S01]  /*1c5a0*/  IMAD.MOV.U32 R6, RZ, RZ, R0 ;  /* 0x000000ffff067224 */ /* 0x000fe200078e0000 */
[----:B------:R-:W-:Y:S01]  /*1c5b0*/  MOV R3, R11 ;  /* 0x0000000b00037202 */ /* 0x000fe20000000f00 */
[----:B------:R-:W-:Y:S01]  /*1c5c0*/  IMAD.MOV.U32 R5, RZ, RZ, R7 ;  /* 0x000000ffff057224 */ /* 0x000fe200078e0007 */
[----:B------:R-:W-:Y:S02]  /*1c5d0*/  MOV R0, 0x1f ;  /* 0x0000001f00007802 */ /* 0x000fe40000000f00 */
[----:B------:R-:W-:-:S02]  /*1c5e0*/  MOV R2, 0x1c600 ;  /* 0x0001c60000027802 */ /* 0x000fc40000000f00 */
[----:B------:R-:W-:Y:S05]  /*1c5f0*/  CALL.REL.NOINC `($__internal_83_$__cuda_sm70_shflsync_idx_p) ;  /* 0x000000d000007944 */ /* 0x000fea0003c00000 */
[----:B------:R-:W-:Y:S01]  /*1c600*/  MOV R7, R0 ;  /* 0x0000000000077202 */ /* 0x000fe20000000f00 */
[----:B------:R-:W-:Y:S05]  /*1c610*/  BRA `(.L_x_4159) ;  /* 0xffffe42000007947 */ /* 0x000fea000383ffff */
.L_x_4122:
[----:B------:R-:W-:Y:S01]  /*1c620*/  IMAD.MOV.U32 R5, RZ, RZ, R4 ;  /* 0x000000ffff057224 */ /* 0x000fe200078e0004 */
[----:B------:R-:W-:-:S02]  /*1c630*/  MOV R0, 0x1f ;  /* 0x0000001f00007802 */ /* 0x000fc40000000f00 */
[----:B------:R-:W-:Y:S02]  /*1c640*/  MOV R2, 0x1c660 ;  /* 0x0001c66000027802 */ /* 0x000fe40000000f00 */
[----:B-1234-:R-:W-:Y:S05]  /*1c650*/  CALL.REL.NOINC `($__internal_83_$__cuda_sm70_shflsync_idx_p) ;  /* 0x0000007000007944 */ /* 0x01efea0003c00000 */
[----:B------:R-:W-:Y:S01]  /*1c660*/  MOV R12, R0 ;  /* 0x00000000000c7202 */ /* 0x000fe20000000f00 */
[----:B------:R-:W-:Y:S05]  /*1c670*/  BRA `(.L_x_4121) ;  /* 0xffffe42000007947 */ /* 0x000fea000383ffff */
        .weak           $__internal_82_$__cuda_sm70_shflsync_bfly_p
        .type           $__internal_82_$__cuda_sm70_shflsync_bfly_p,@function
        .size           $__internal_82_$__cuda_sm70_shflsync_bfly_p,($__internal_83_$__cuda_sm70_shflsync_idx_p - $__internal_82_$__cuda_sm70_shflsync_bfly_p)
$__internal_82_$__cuda_sm70_shflsync_bfly_p:
[----:B------:R-:W-:Y:S04]  /*1c680*/  WARPSYNC R6 ;  /* 0x0000000600007348 */ /* 0x000fe80003800000 */
[----:B------:R1:W2:Y:S02]  /*1c690*/  SHFL.BFLY PT, R5, R2, R5, R7 ;  /* 0x0c00000502057389 */ /* 0x0002a400000e0007 */
[----:B-1----:R-:W-:Y:S02]  /*1c6a0*/  MOV R2, R3 ;  /* 0x0000000300027202 */ /* 0x002fe40000000f00 */
[----:B------:R-:W-:-:S04]  /*1c6b0*/  MOV R3, 0x0 ;  /* 0x0000000000037802 */ /* 0x000fc80000000f00 */
[----:B--2---:R-:W-:Y:S05]  /*1c6c0*/  RET.REL.NODEC R2 `(_ZN7cutlass13device_kernelIN5flash19enable_sm80_to_sm89INS1_16FlashAttnFwdSm80INS1_25CollectiveMainloopFwdSm80ILi8ELi1ELb0EN4cute5tupleIJNS5_1CILi128EEENS7_ILi48EEENS7_ILi256EEEEEELi256ENS_10bfloat16_tEfNS_4arch4Sm80ELb0ELb0ELb0ELb1ELb0ELb1ELb1ELb1EEENS1_21CollectiveEpilogueFwdINS6_IJS8_SA_S9_EEENS6_IJNS7_ILi1EEESI_SI_EEESC_SE_Li256ELb1ELb1ELb1ELb0EEENS1_36VarlenDynamicPersistentTileSchedulerILi128ELi48ELi256ELi256ELb1ELb1ELb0ELb0ELb1ELb1EEEEEEEEEvNT_6ParamsE) ;  /* 0xfffe393002007950 */ /* 0x004fea0003c3ffff */
        .weak           $__internal_83_$__cuda_sm70_shflsync_idx_p
        .type           $__internal_83_$__cuda_sm70_shflsync_idx_p,@function
        .size           $__internal_83_$__cuda_sm70_shflsync_idx_p,($__internal_84_$__cuda_sm70_shflsync_up_p - $__internal_83_$__cuda_sm70_shflsync_idx_p)
$__internal_83_$__cuda_sm70_shflsync_idx_p:
[----:B------:R-:W-:-:S04]  /*1c6d0*/  MOV R115, 0xffffffff ;  /* 0xffffffff00737802 */ /* 0x000fc80000000f00 */
[----:B------:R-:W-:Y:S04]  /*1c6e0*/  WARPSYNC R115 ;  /* 0x0000007300007348 */ /* 0x000fe80003800000 */
[----:B------:R1:W2:Y:S02]  /*1c6f0*/  SHFL.IDX PT, R0, R5, R3, R0 ;  /* 0x0000000305007389 */ /* 0x0002a400000e0000 */
[----:B-1----:R-:W-:-:S04]  /*1c700*/  MOV R3, 0x0 ;  /* 0x0000000000037802 */ /* 0x002fc80000000f00 */
[----:B--2---:R-:W-:Y:S05]  /*1c710*/  RET.REL.NODEC R2 `(_ZN7cutlass13device_kernelIN5flash19enable_sm80_to_sm89INS1_16FlashAttnFwdSm80INS1_25CollectiveMainloopFwdSm80ILi8ELi1ELb0EN4cute5tupleIJNS5_1CILi128EEENS7_ILi48EEENS7_ILi256EEEEEELi256ENS_10bfloat16_tEfNS_4arch4Sm80ELb0ELb0ELb0ELb1ELb0ELb1ELb1ELb1EEENS1_21CollectiveEpilogueFwdINS6_IJS8_SA_S9_EEENS6_IJNS7_ILi1EEESI_SI_EEESC_SE_Li256ELb1ELb1ELb1ELb0EEENS1_36VarlenDynamicPersistentTileSchedulerILi128ELi48ELi256ELi256ELb1ELb1ELb0ELb0ELb1ELb1EEEEEEEEEvNT_6ParamsE) ;  /* 0xfffe38e002007950 */ /* 0x004fea0003c3ffff */
        .weak           $__internal_84_$__cuda_sm70_shflsync_up_p
        .type           $__internal_84_$__cuda_sm70_shflsync_up_p,@function
        .size           $__internal_84_$__cuda_sm70_shflsync_up_p,($__internal_85_$__cuda_sm70_votesync_ballot - $__internal_84_$__cuda_sm70_shflsync_up_p)
$__internal_84_$__cuda_sm70_shflsync_up_p:
[----:B------:R-:W-:Y:S02]  /*1c720*/  IMAD.MOV.U32 R4, RZ, RZ, RZ ;  /* 0x000000ffff047224 */ /* 0x000fe400078e00ff */
[----:B------:R-:W-:-:S04]  /*1c730*/  IMAD.MOV.U32 R10, RZ, RZ, -0x1 ;  /* 0xffffffffff0a7424 */ /* 0x000fc800078e00ff */
[----:B------:R-:W-:Y:S04]  /*1c740*/  WARPSYNC R10 ;  /* 0x0000000a00007348 */ /* 0x000fe80003800000 */
[----:B------:R1:W2:Y:S02]  /*1c750*/  SHFL.UP PT, R4, R0, R2, R4 ;  /* 0x0400000200047389 */ /* 0x0002a400000e0004 */
[----:B-1----:R-:W-:Y:S02]  /*1c760*/  MOV R2, R3 ;  /* 0x0000000300027202 */ /* 0x002fe40000000f00 */
[----:B------:R-:W-:-:S04]  /*1c770*/  MOV R3, 0x0 ;  /* 0x0000000000037802 */ /* 0x000fc80000000f00 */
[----:B--2---:R-:W-:Y:S05]  /*1c780*/  RET.REL.NODEC R2 `(_ZN7cutlass13device_kernelIN5flash19enable_sm80_to_sm89INS1_16FlashAttnFwdSm80INS1_25CollectiveMainloopFwdSm80ILi8ELi1ELb0EN4cute5tupleIJNS5_1CILi128EEENS7_ILi48EEENS7_ILi256EEEEEELi256ENS_10bfloat16_tEfNS_4arch4Sm80ELb0ELb0ELb0ELb1ELb0ELb1ELb1ELb1EEENS1_21CollectiveEpilogueFwdINS6_IJS8_SA_S9_EEENS6_IJNS7_ILi1EEESI_SI_EEESC_SE_Li256ELb1ELb1ELb1ELb0EEENS1_36VarlenDynamicPersistentTileSchedulerILi128ELi48ELi256ELi256ELb1ELb1ELb0ELb0ELb1ELb1EEEEEEEEEvNT_6ParamsE) ;  /* 0xfffe387002007950 */ /* 0x004fea0003c3ffff */
        .weak           $__internal_85_$__cuda_sm70_votesync_ballot
        .type           $__internal_85_$__cuda_sm70_votesync_ballot,@function
        .size           $__internal_85_$__cuda_sm70_votesync_ballot,(.L_x_5280 - $__internal_85_$__cuda_sm70_votesync_ballot)
$__internal_85_$__cuda_sm70_votesync_ballot:
[----:B------:R-:W-:Y:S01]  /*1c790*/  ISETP.NE.U32.AND P0, PT, R0, 0x1, PT ;  /* 0x000000010000780c */ /* 0x000fe20003f05070 */
[----:B------:R-:W-:-:S04]  /*1c7a0*/  IMAD.MOV.U32 R3, RZ, RZ, -0x1 ;  /* 0xffffffffff037424 */ /* 0x000fc800078e00ff */
[----:B------:R-:W-:Y:S08]  /*1c7b0*/  WARPSYNC R3 ;  /* 0x0000000300007348 */ /* 0x000ff00003800000 */
[----:B------:R-:W-:-:S04]  /*1c7c0*/  VOTE.ANY R0, PT, !P0 ;  /* 0x0000000000007806 */ /* 0x000fc800040e0100 */
[----:B------:R-:W-:Y:S01]  /*1c7d0*/  LOP3.LUT R0, R0, R3, RZ, 0xc0, !PT ;  /* 0x0000000300007212 */ /* 0x000fe200078ec0ff */
[----:B------:R-:W-:-:S04]  /*1c7e0*/  IMAD.MOV.U32 R3, RZ, RZ, 0x0 ;  /* 0x00000000ff037424 */ /* 0x000fc800078e00ff */
[----:B------:R-:W-:Y:S05]  /*1c7f0*/  RET.REL.NODEC R2 `(_ZN7cutlass13device_kernelIN5flash19enable_sm80_to_sm89INS1_16FlashAttnFwdSm80INS1_25CollectiveMainloopFwdSm80ILi8ELi1ELb0EN4cute5tupleIJNS5_1CILi128EEENS7_ILi48EEENS7_ILi256EEEEEELi256ENS_10bfloat16_tEfNS_4arch4Sm80ELb0ELb0ELb0ELb1ELb0ELb1ELb1ELb1EEENS1_21CollectiveEpilogueFwdINS6_IJS8_SA_S9_EEENS6_IJNS7_ILi1EEESI_SI_EEESC_SE_Li256ELb1ELb1ELb1ELb0EEENS1_36VarlenDynamicPersistentTileSchedulerILi128ELi48ELi256ELi256ELb1ELb1ELb0ELb0ELb1ELb1EEEEEEEEEvNT_6ParamsE) ;  /* 0xfffe380002007950 */ /* 0x000fea0003c3ffff */
.L_x_4160:
        /* <DEDUP_REMOVED lines=16> */
.L_x_5280:


//--------------------- .text._ZN7cutlass13device_kernelIN5flash19enable_sm80_to_sm89INS1_16FlashAttnFwdSm80INS1_25CollectiveMainloopFwdSm80ILi8ELi1ELb0EN4cute5tupleIJNS5_1CILi128EEENS7_ILi64EEENS7_ILi256EEEEEELi256ENS_10bfloat16_tEfNS_4arch4Sm80ELb0ELb1ELb0ELb0ELb0ELb0ELb1ELb1EEENS1_21CollectiveEpilogueFwdINS6_IJS8_SA_S9_EEENS6_IJNS7_ILi1EEESI_SI_EEESC_SE_Li256ELb0ELb1ELb1ELb0EEENS1_19SingleTileSchedulerILb0ELb1ELb1ELi128EEEEEEEEEvNT_6ParamsE --------------------------
	.section	.text._ZN7cutlass13device_kernelIN5flash19enable_sm80_to_sm89INS1_16FlashAttnFwdSm80INS1_25CollectiveMainloopFwdSm80ILi8ELi1ELb0EN4cute5tupleIJNS5_1CILi128EEENS7_ILi64EEENS7_ILi256EEEEEELi256ENS_10bfloat16_tEfNS_4arch4Sm80ELb0ELb1ELb0ELb0ELb0ELb0ELb1ELb1EEENS1_21CollectiveEpilogueFwdINS6_IJS8_SA_S9_EEENS6_IJNS7_ILi1EEESI_SI_EEESC_SE_Li256ELb0ELb1ELb1ELb0EEENS1_19SingleTileSchedulerILb0ELb1ELb1ELi128EEEEEEEEEvNT_6ParamsE,"ax",@progbits
	.sectioninfo	@"SHI_REGISTERS=255"
	.align	128
.text._ZN7cutlass13device_kernelIN5flash19enable_sm80_to_sm89INS1_16FlashAttnFwdSm80INS1_25CollectiveMainloopFwdSm80ILi8ELi1ELb0EN4cute5tupleIJNS5_1CILi128EEENS7_ILi64EEENS7_ILi256EEEEEELi256ENS_10bfloat16_tEfNS_4arch4Sm80ELb0ELb1ELb0ELb0ELb0ELb0ELb1ELb1EEENS1_21CollectiveEpilogueFwdINS6_IJS8_SA_S9_EEENS6_IJNS7_ILi1EEESI_SI_EEESC_SE_Li256ELb0ELb1ELb1ELb0EEENS1_19SingleTileSchedulerILb0ELb1ELb1ELi128EEEEEEEEEvNT_6ParamsE:
        .type           _ZN7cutlass13device_kernelIN5flash19enable_sm80_to_sm89INS1_16FlashAttnFwdSm80INS1_25CollectiveMainloopFwdSm80ILi8ELi1ELb0EN4cute5tupleIJNS5_1CILi128EEENS7_ILi64EEENS7_ILi256EEEEEELi256ENS_10bfloat16_tEfNS_4arch4Sm80ELb0ELb1ELb0ELb0ELb0ELb0ELb1ELb1EEENS1_21CollectiveEpilogueFwdINS6_IJS8_SA_S9_EEENS6_IJNS7_ILi1EEESI_SI_EEESC_SE_Li256ELb0ELb1ELb1ELb0EEENS1_19SingleTileSchedulerILb0ELb1ELb1ELi128EEEEEEEEEvNT_6ParamsE,@function
        .size           _ZN7cutlass13device_kernelIN5flash19enable_sm80_to_sm89INS1_16FlashAttnFwdSm80INS1_25CollectiveMainloopFwdSm80ILi8ELi1ELb0EN4cute5tupleIJNS5_1CILi128EEENS7_ILi64EEENS7_ILi256EEEEEELi256ENS_10bfloat16_tEfNS_4arch4Sm80ELb0ELb1ELb0ELb0ELb0ELb0ELb1ELb1EEENS1_21CollectiveEpilogueFwdINS6_IJS8_SA_S9_EEENS6_IJNS7_ILi1EEESI_SI_EEESC_SE_Li256ELb0ELb1ELb1ELb0EEENS1_19SingleTileSchedulerILb0ELb1ELb1ELi128EEEEEEEEEvNT_6ParamsE,(.L_x_5285 - _ZN7cutlass13device_kernelIN5flash19enable_sm80_to_sm89INS1_16FlashAttnFwdSm80INS1_25CollectiveMainloopFwdSm80ILi8ELi1ELb0EN4cute5tupleIJNS5_1CILi128EEENS7_ILi64EEENS7_ILi256EEEEEELi256ENS_10bfloat16_tEfNS_4arch4Sm80ELb0ELb1ELb0ELb0ELb0ELb0ELb1ELb1EEENS1_21CollectiveEpilogueFwdINS6_IJS8_SA_S9_EEENS6_IJNS7_ILi1EEESI_SI_EEESC_SE_Li256ELb0ELb1ELb1ELb0EEENS1_19SingleTileSchedulerILb0ELb1ELb1ELi128EEEEEEEEEvNT_6ParamsE)
        .other          _ZN7cutlass13device_kernelIN5flash19enable_sm80_to_sm89INS1_16FlashAttnFwdSm80INS1_25CollectiveMainloopFwdSm80ILi8ELi1ELb0EN4cute5tupleIJNS5_1CILi128EEENS7_ILi64EEENS7_ILi256EEEEEELi256ENS_10bfloat16_tEfNS_4arch4Sm80ELb0ELb1ELb0ELb0ELb0ELb0ELb1ELb1EEENS1_21CollectiveEpilogueFwdINS6_IJS8_SA_S9_EEENS6_IJNS7_ILi1EEESI_SI_EEESC_SE_Li256ELb0ELb1ELb1ELb0EEENS1_19SingleTileSchedulerILb0ELb1ELb1ELi128EEEEEEEEEvNT_6ParamsE,@"STO_CUDA_ENTRY STV_DEFAULT"
_ZN7cutlass13device_kernelIN5flash19enable_sm80_to_sm89INS1_16FlashAttnFwdSm80INS1_25CollectiveMainloopFwdSm80ILi8ELi1ELb0EN4cute5tupleIJNS5_1CILi128EEENS7_ILi64EEENS7_ILi256EEEEEELi256ENS_10bfloat16_tEfNS_4arch4Sm80ELb0ELb1ELb0ELb0ELb0ELb0ELb1ELb1EEENS1_21CollectiveEpilogueFwdINS6_IJS8_SA_S9_EEENS6_IJNS7_ILi1EEESI_SI_EEESC_SE_Li256ELb0ELb1ELb1ELb0EEENS1_19SingleTileSchedulerILb0ELb1ELb1ELi128EEEEEEEEEvNT_6ParamsE:
        /* <DEDUP_REMOVED lines=18> */
.L_x_4161:
[----:B---3--:R-:W-:Y:S02]  /*0120*/  ULDC.64 UR4, c[0x0][0x550] ;  /* 0x0001540000047ab9 */ /* 0x008fe40000000a00 */
[----:B------:R-:W-:Y:S02]  /*0130*/  UISETP.NE.AND UP0, UPT, UR4, 0x1, UPT ;  /* 0x000000010400788c */ /* 0x000fe4000bf05270 */
[----:B------:R-:W-:-:S02]  /*0140*/  UIMAD.WIDE.U32 UR8, UR6, UR5, URZ ;  /* 0x00000005060872a5 */ /* 0x000fc4000f8e003f */
[----:B------:R-:W-:Y:S02]  /*0150*/  ULDC UR4, c[0x0][0x558] ;  /* 0x0001560000047ab9 */ /* 0x000fe40000000800 */
[----:B------:R-:W-:-:S05]  /*0160*/  UMOV UR10, UR6 ;  /* 0x00000006000a7c82 */ /* 0x000fca0008000000 */
[----:B------:R-:W-:-:S03]  /*0170*/  @UP0 USHF.R.U32.HI UR10, URZ, UR4, UR9 ;  /* 0x000000043f0a0299 */ /* 0x000fc60008011609 */
.L_x_4162:
        /* <DEDUP_REMOVED lines=35> */
.L_x_4164:
[----:B------:R-:W-:Y:S02]  /*03b0*/  ULDC UR4, c[0x0][0x32c] ;  /* 0x0000cb0000047ab9 */ /* 0x000fe40000000800 */
[----:B------:R-:W-:-:S03]  /*03c0*/  UISETP.NE.AND UP0, UPT, UR11, UR4, UPT ;  /* 0x000000040b00728c */ /* 0x000fc6000bf05270 */
[----:B------:R-:W-:Y:S02]  /*03d0*/  ULDC.64 UR4, c[0x0][0x330] ;  /* 0x0000cc0000047ab9 */ /* 0x000fe40000000a00 */
[----:B------:R-:W-:-:S06]  /*03e0*/  UIMAD.WIDE.U32 UR14, UR7, UR4, URZ ;  /* 0x00000004070e72a5 */ /* 0x000fcc000f8e003f */
[----:B------:R-:W-:Y:S02]  /*03f0*/  @UP0 USHF.R.U32.HI UR7, URZ, UR5, UR15 ;  /* 0x000000053f070299 */ /* 0x000fe4000801160f */
.L_x_4165:
[----:B------:R-:W-:Y:S02]  /*0400*/  ULDC UR4, c[0x0][0x32c] ;  /* 0x0000cb0000047ab9 */ /* 0x000fe40000000800 */
[----:B------:R-:W-:-:S04]  /*0410*/  UIMAD UR4, UR7, UR4, UR4 ;  /* 0x00000004070472a4 */ /* 0x000fc8000f8e0204 */
[----:B------:R-:W-:-:S04]  /*0420*/  UISETP.LT.AND UP0, UPT, UR6, UR4, UPT ;  /* 0x000000040600728c */ /* 0x000fc8000bf01270 */
[----:B------:R-:W-:-:S03]  /*0430*/  USEL UR6, UR6, UR4, UP0 ;  /* 0x0000000406067287 */ /* 0x000fc60008000000 */
.L_x_4163:
        /* <DEDUP_REMOVED lines=34> */
.L_x_4167:
[----:B------:R-:W-:-:S04]  /*0660*/  MOV R3, c[0x0][0x32c] ;  /* 0x0000cb0000037a02 */ /* 0x000fc80000000f00 */
[----:B------:R-:W-:-:S13]  /*0670*/  ISETP.NE.AND P0, PT, R3, 0x1, PT ;  /* 0x000000010300780c */ /* 0x000fda0003f05270 */
[----:B------:R-:W-:-:S05]  /*0680*/  @P0 IMAD.HI.U32 R3, R0, c[0x0][0x330], RZ ;  /* 0x0000cc0000030a27 */ /* 0x000fca00078e00ff */
[----:B------:R-:W-:-:S05]  /*0690*/  @P0 SHF.R.U32.HI R0, RZ, c[0x0][0x334], R3 ;  /* 0x0000cd00ff000a19 */ /* 0x000fca0000011603 */
.L_x_4168:
[----:B------:R-:W-:-:S05]  /*06a0*/  IMAD R0, R0, c[0x0][0x32c], RZ ;  /* 0x0000cb0000007a24 */ /* 0x000fca00078e02ff */
[----:B------:R-:W-:-:S04]  /*06b0*/  IMNMX R2, R2, R0, !PT ;  /* 0x0000000002027217 */ /* 0x000fc80007800200 */
.L_x_4166:
        /* <DEDUP_REMOVED lines=42> */
.L_x_4169:
        /* <DEDUP_REMOVED lines=113> */
[C---:B------:R-:W-:Y:S02]  /*1070*/  IMAD R4, R28.reuse, 0x20, R22 ;  /* 0x000000201c047824 */ /* 0x040fe400078e0216 */
[----:B------:R-:W-:Y:S02]  /*1080*/  IMAD.IADD R3, R3, 0x1, R5 ;  /* 0x0000000103037824 */ /* 0x000fe400078e0205 */
[----:B------:R-:W-:Y:S01]  /*1090*/  IMAD.SHL.U32 R10, R28, 0x8, RZ ;  /* 0x000000081c0a7824 */ /* 0x000fe200078e00ff */
        /* <DEDUP_REMOVED lines=54> */
[C---:B------:R-:W-:Y:S01]  /*1400*/  IMAD.WIDE.U32 R4, R22.reuse, c[0x0][0x1e0], R10 ;  /* 0x0000780016047a25 */ /* 0x040fe200078e000a */
        /* <DEDUP_REMOVED lines=97> */
.L_x_4172:
[----:B--2---:R-:W-:Y:S05]  /*1a20*/  BSYNC B0 ;  /* 0x0000000000007941 */ /* 0x004fea0003800000 */
.L_x_4171:
        /* <DEDUP_REMOVED lines=32> */
.L_x_4174:
[----:B------:R-:W-:Y:S05]  /*1c30*/  BSYNC B0 ;  /* 0x0000000000007941 */ /* 0x000fea0003800000 */
.L_x_4173:
        /* <DEDUP_REMOVED lines=37> */
.L_x_4176:
[----:B------:R-:W-:Y:S05]  /*1e90*/  BSYNC B0 ;  /* 0x0000000000007941 */ /* 0x000fea0003800000 */
.L_x_4175:
        /* <DEDUP_REMOVED lines=28> */
[----:B------:R-:W-:Y:S01]  /*2060*/  @P6 LEA.HI.X R9, R6, c[0x0][0x1cc], R0, 0x1, P0 ;  /* 0x0000730006096a11 */ /* 0x000fe200000f0c00 */
[----:B------:R-:W-:Y:S01]  /*2070*/  IMAD.SHL.U32 R13, R22, 0x8, RZ ;  /* 0x00000008160d7824 */ /* 0x000fe200078e00ff */
[----:B------:R-:W-:Y:S01]  /*2080*/  @P5 IADD3 R7, P0, R103, R6, RZ ;  /* 0x0000000667075210 */ /* 0x000fe20007f1e0ff */
[----:B------:R-:W-:Y:S01]  /*2090*/  IMAD R3, R96, c[0x0][0x20c], R3 ;  /* 0x0000830060037a24 */ /* 0x000fe200078e0203 */
[----:B------:R-:W-:Y:S01]  /*20a0*/  P2R R19, PR, RZ, 0x8 ;  /* 0x00000008ff137803 */ /* 0x000fe20000000000 */
[----:B------:R-:W-:-:S02]  /*20b0*/  ULDC UR6, c[0x0][0x324] ;  /* 0x0000c90000067ab9 */ /* 0x000fc40000000800 */
        /* <DEDUP_REMOVED lines=65> */
[----:B-1----:R-:W-:Y:S01]  /*24d0*/  LDSM.16.M88.4 R24, [R196+0x8100] ;  /* 0x00810000c418783b */ /* 0x002fe20000000200 */
        /* <DEDUP_REMOVED lines=10> */
[----:B------:R-:W1:Y:S04]  /*2580*/  LDSM.16.M88.4 R12, [R203+0x10100] ;  /* 0x01010000cb0c783b */ /* 0x000e680000000200 */
        /* <DEDUP_REMOVED lines=17> */
[C---:B-1----:R-:W-:Y:S08]  /*26a0*/  HMMA.16816.F32.BF16 R40, R12.reuse, R24, RZ ;  /* 0x000000180c28723c */ /* 0x042ff000000418ff */
[----:B------:R-:W-:Y:S02]  /*26b0*/  HMMA.16816.F32.BF16 R32, R12, R26, RZ ;  /* 0x0000001a0c20723c */ /* 0x000fe400000418ff */
[----:B------:R3:W-:Y:S01]  /*26c0*/  LDGSTS.E.BYPASS.LTC128B.128 [R225+0x6100], [R6.64+0x180], !P3 ;  /* 0x0610018006e17fae */ /* 0x0007e2000d901d4c */
[----:B------:R-:W-:-:S05]  /*26d0*/  ISETP.LT.OR P3, PT, R3, 0x21, P4 ;  /* 0x000000210300780c */ /* 0x000fca0002761670 */
[C---:B------:R-:W-:Y:S08]  /*26e0*/  HMMA.16816.F32.BF16 R28, R12.reuse, R20, RZ ;  /* 0x000000140c1c723c */ /* 0x040ff000000418ff */
[----:B------:R1:W-:Y:S01]  /*26f0*/  LDGSTS.E.BYPASS.LTC128B.128 [R225+0x1100], [R16.64], !P3 ;  /* 0x0110000010e17fae */ /* 0x0003e2000d901d4c */
[----:B------:R-:W-:Y:S01]  /*2700*/  ISETP.NE.AND P3, PT, R19, RZ, PT ;  /* 0x000000ff1300720c */ /* 0x000fe20003f65270 */
[----:B------:R-:W-:Y:S02]  /*2710*/  HMMA.16816.F32.BF16 R24, R12, R22, RZ ;  /* 0x000000160c18723c */ /* 0x000fe400000418ff */
[----:B------:R1:W-:Y:S01]  /*2720*/  LDGSTS.E.BYPASS.LTC128B.128 [R225+0x3100], [R16.64+0x80], !P6 ;  /* 0x0310008010e17fae */ /* 0x0003e2000f101d4c */
[----:B------:R-:W-:-:S03]  /*2730*/  ISETP.GT.AND P6, PT, R96, R233, PT ;  /* 0x000000e96000720c */ /* 0x000fc60003fc4270 */
[----:B------:R1:W-:Y:S01]  /*2740*/  LDGSTS.E.BYPASS.LTC128B.128 [R225+0x5100], [R16.64+0x100], !P5 ;  /* 0x0510010010e17fae */ /* 0x0003e2000e901d4c */
[----:B------:R-:W-:Y:S01]  /*2750*/  PLOP3.LUT P5, PT, PT, PT, UP2, 0x80, 0x0 ;  /* 0x000000000000781c */ /* 0x000fe20003faf028 */
[----:B------:R-:W-:Y:S02]  /*2760*/  HMMA.16816.F32.BF16 R20, R12, R36, RZ ;  /* 0x000000240c14723c */ /* 0x000fe400000418ff */
[----:B------:R1:W-:Y:S01]  /*2770*/  LDGSTS.E.BYPASS.LTC128B.128 [R225+0x7100], [R16.64+0x180], !P0 ;  /* 0x0710018010e17fae */ /* 0x0003e2000c101d4c */
[----:B---3--:R-:W-:-:S03]  /*2780*/  LEA.HI R7, R100, R156, RZ, 0x2 ;  /* 0x0000009c64077211 */ /* 0x008fc600078f10ff */
[----:B------:R-:W-:Y:S02]  /*2790*/  LDSM.16.M88.4 R76, [R202+0x8100] ;  /* 0x00810000ca4c783b */ /* 0x000fe40000000200 */
[C---:B------:R-:W-:Y:S01]  /*27a0*/  HMMA.16816.F32.BF16 R52, R12.reuse, R38, RZ ;  /* 0x000000260c34723c */ /* 0x040fe200000418ff */
[----:B------:R-:W-:Y:S01]  /*27b0*/  @P6 IADD3 R0, R185, -0x2, RZ ;  /* 0xfffffffeb9006810 */ /* 0x000fe20007ffe0ff */
[----:B------:R-:W-:Y:S03]  /*27c0*/  LDSM.16.M88.4 R72, [R202+0x9900] ;  /* 0x00990000ca48783b */ /* 0x000fe60000000200 */
[----:B------:R-:W-:Y:S01]  /*27d0*/  @P6 SHF.R.S32.HI R6, RZ, 0x1f, R0 ;  /* 0x0000001fff066819 */ /* 0x000fe20000011400 */
[----:B------:R-:W-:Y:S01]  /*27e0*/  LDSM.16.M88.4 R88, [R201+0x1000] ;  /* 0x00100000c958783b */ /* 0x000fe20000000200 */
[----:B------:R-:W-:Y:S01]  /*27f0*/  @P6 IMAD R3, R101, R0, RZ ;  /* 0x0000000065036224 */ /* 0x000fe200078e02ff */
[----:B------:R-:W-:Y:S02]  /*2800*/  HMMA.16816.F32.BF16 R36, R12, R48, RZ ;  /* 0x000000300c24723c */ /* 0x000fe400000418ff */
[----:B------:R-:W-:Y:S01]  /*2810*/  LDSM.16.M88.4 R84, [R196+0xa100] ;  /* 0x00a10000c454783b */ /* 0x000fe20000000200 */
[----:B------:R-:W-:-:S03]  /*2820*/  @P6 IMAD R3, R6, R102, R3 ;  /* 0x0000006606036224 */ /* 0x000fc600078e0203 */
[----:B------:R-:W-:Y:S02]  /*2830*/  LDSM.16.M88.4 R80, [R196+0xa900] ;  /* 0x00a90000c450783b */ /* 0x000fe40000000200 */
[----:B------:R-:W-:Y:S02]  /*2840*/  HMMA.16816.F32.BF16 R56, R12, R50, RZ ;  /* 0x000000320c38723c */ /* 0x000fe400000418ff */
[----:B------:R-:W-:Y:S04]  /*2850*/  LDSM.16.M88.4 R92, [R196+0xe100] ;  /* 0x00e10000c45c783b */ /* 0x000fe80000000200 */
[----:B-1----:R-:W1:Y:S02]  /*2860*/  LDSM.16.M88.4 R16, [R206+0x10100] ;  /* 0x01010000ce10783b */ /* 0x002e640000000200 */
[C---:B--2---:R-:W-:Y:S02]  /*2870*/  HMMA.16816.F32.BF16 R12, R8.reuse, R44, R40 ;  /* 0x0000002c080c723c */ /* 0x044fe40000041828 */
[----:B------:R-:W0:Y:S06]  /*2880*/  LDGDEPBAR ;  /* 0x00000000000079af */ /* 0x000e2c0000000000 */
[C---:B------:R-:W-:Y:S01]  /*2890*/  HMMA.16816.F32.BF16 R48, R8.reuse, R46, R32 ;  /* 0x0000002e0830723c */ /* 0x040fe20000041820 */
[----:B------:R-:W2:Y:S07]  /*28a0*/  LDSM.16.M88.4 R32, [R202+0x8900] ;  /* 0x00890000ca20783b */ /* 0x000eae0000000200 */
[C---:B------:R-:W-:Y:S01]  /*28b0*/  HMMA.16816.F32.BF16 R44, R8.reuse, R60, R28 ;  /* 0x0000003c082c723c */ /* 0x040fe2000004181c */
[----:B------:R-:W3:Y:S07]  /*28c0*/  LDSM.16.M88.4 R28, [R202+0x9100] ;  /* 0x00910000ca1c783b */ /* 0x000eee0000000200 */
[C---:B------:R-:W-:Y:S08]  /*28d0*/  HMMA.16816.F32.BF16 R40, R8.reuse, R62, R24 ;  /* 0x0000003e0828723c */ /* 0x040ff00000041818 */
[C---:B------:R-:W-:Y:S08]  /*28e0*/  HMMA.16816.F32.BF16 R24, R8.reuse, R64, R20 ;  /* 0x000000400818723c */ /* 0x040ff00000041814 */
[C---:B------:R-:W-:Y:S08]  /*28f0*/  HMMA.16816.F32.BF16 R20, R8.reuse, R66, R52 ;  /* 0x000000420814723c */ /* 0x040ff00000041834 */
[C---:B------:R-:W-:Y:S08]  /*2900*/  HMMA.16816.F32.BF16 R36, R8.reuse, R68, R36 ;  /* 0x000000440824723c */ /* 0x040ff00000041824 */
[----:B------:R-:W-:Y:S01]  /*2910*/  HMMA.16816.F32.BF16 R64, R8, R70, R56 ;  /* 0x000000460840723c */ /* 0x000fe20000041838 */
[----:B------:R-:W-:Y:S04]  /*2920*/  LDSM.16.M88.4 R68, [R201] ;  /* 0x00000000c944783b */ /* 0x000fe80000000200 */
[----:B------:R-:W-:Y:S03]  /*2930*/  LDSM.16.M88.4 R8, [R203+0x14100] ;  /* 0x01410000cb08783b */ /* 0x000fe60000000200 */
[C---:B-1----:R-:W-:Y:S01]  /*2940*/  HMMA.16816.F32.BF16 R60, R16.reuse, R76, R12 ;  /* 0x0000004c103c723c */ /* 0x042fe2000004180c */
[----:B------:R-:W1:Y:S07]  /*2950*/  LDSM.16.M88.4 R12, [R205+0x10100] ;  /* 0x01010000cd0c783b */ /* 0x000e6e0000000200 */
[C---:B------:R-:W-:Y:S01]  /*2960*/  HMMA.16816.F32.BF16 R56, R16.reuse, R78, R48 ;  /* 0x0000004e1038723c */ /* 0x040fe20000041830 */
[----:B------:R-:W4:Y:S07]  /*2970*/  LDSM.16.M88.4 R76, [R201+0x800] ;  /* 0x00080000c94c783b */ /* 0x000f2e0000000200 */
[C---:B--2---:R-:W-:Y:S08]  /*2980*/  HMMA.16816.F32.BF16 R48, R16.reuse, R32, R44 ;  /* 0x000000201030723c */ /* 0x044ff0000004182c */
[C---:B------:R-:W-:Y:S08]  /*2990*/  HMMA.16816.F32.BF16 R52, R16.reuse, R34, R40 ;  /* 0x000000221034723c */ /* 0x040ff00000041828 */
[C---:B------:R-:W-:Y:S01]  /*29a0*/  HMMA.16816.F32.BF16 R32, R16.reuse, R72, R36 ;  /* 0x000000481020723c */ /* 0x040fe20000041824 */
[----:B------:R-:W2:Y:S07]  /*29b0*/  LDSM.16.M88.4 R36, [R201+0x1800] ;  /* 0x00180000c924783b */ /* 0x000eae0000000200 */
[C---:B---3--:R-:W-:Y:S08]  /*29c0*/  HMMA.16816.F32.BF16 R44, R16.reuse, R28, R24 ;  /* 0x0000001c102c723c */ /* 0x048ff00000041818 */
[C---:B------:R-:W-:Y:S08]  /*29d0*/  HMMA.16816.F32.BF16 R24, R16.reuse, R30, R20 ;  /* 0x0000001e1018723c */ /* 0x040ff00000041814 */
[----:B------:R-:W-:Y:S01]  /*29e0*/  HMMA.16816.F32.BF16 R20, R16, R74, R64 ;  /* 0x0000004a1014723c */ /* 0x000fe20000041840 */
[----:B------:R-:W3:Y:S04]  /*29f0*/  LDSM.16.M88.4 R72, [R196+0xb100] ;  /* 0x00b10000c448783b */ /* 0x000ee80000000200 */
[----:B------:R-:W5:Y:S03]  /*2a00*/  LDSM.16.M88.4 R64, [R196+0xb900] ;  /* 0x00b90000c440783b */ /* 0x000f660000000200 */
[C---:B-1----:R-:W-:Y:S01]  /*2a10*/  HMMA.16816.F32.BF16 R28, R12.reuse, R68, R60 ;  /* 0x000000440c1c723c */ /* 0x042fe2000004183c */
[----:B------:R-:W-:Y:S04]  /*2a20*/  LDSM.16.M88.4 R16, [R204+0x14100] ;  /* 0x01410000cc10783b */ /* 0x000fe80000000200 */
[----:B------:R-:W-:Y:S03]  /*2a30*/  LDSM.16.M88.4 R60, [R207+0x3000] ;  /* 0x00300000cf3c783b */ /* 0x000fe60000000200 */
[C---:B------:R-:W-:Y:S08]  /*2a40*/  HMMA.16816.F32.BF16 R40, R12.reuse, R70, R56 ;  /* 0x000000460c28723c */ /* 0x040ff00000041838 */
[C---:B----4-:R-:W-:Y:S08]  /*2a50*/  HMMA.16816.F32.BF16 R48, R12.reuse, R76, R48 ;  /* 0x0000004c0c30723c */ /* 0x050ff00000041830 */
[C---:B------:R-:W-:Y:S01]  /*2a60*/  HMMA.16816.F32.BF16 R52, R12.reuse, R78, R52 ;  /* 0x0000004e0c34723c */ /* 0x040fe20000041834 */
[----:B------:R-:W1:Y:S07]  /*2a70*/  LDSM.16.M88.4 R76, [R207+0x2000] ;  /* 0x00200000cf4c783b */ /* 0x000e6e0000000200 */
[C---:B------:R-:W-:Y:S08]  /*2a80*/  HMMA.16816.F32.BF16 R56, R12.reuse, R88, R44 ;  /* 0x000000580c38723c */ /* 0x040ff0000004182c */
[C---:B------:R-:W-:Y:S01]  /*2a90*/  HMMA.16816.F32.BF16 R68, R12.reuse, R90, R24 ;  /* 0x0000005a0c44723c */ /* 0x040fe20000041818 */
[----:B------:R-:W-:Y:S07]  /*2aa0*/  LDSM.16.M88.4 R88, [R202+0xb900] ;  /* 0x00b90000ca58783b */ /* 0x000fee0000000200 */
[C---:B--2---:R-:W-:Y:S01]  /*2ab0*/  HMMA.16816.F32.BF16 R44, R12.reuse, R36, R32 ;  /* 0x000000240c2c723c */ /* 0x044fe20000041820 */
[----:B------:R-:W2:Y:S07]  /*2ac0*/  LDSM.16.M88.4 R32, [R207+0x2800] ;  /* 0x00280000cf20783b */ /* 0x000eae0000000200 */
[----:B------:R-:W-:Y:S08]  /*2ad0*/  HMMA.16816.F32.BF16 R20, R12, R38, R20 ;  /* 0x000000260c14723c */ /* 0x000ff00000041814 */
[C---:B------:R-:W-:Y:S08]  /*2ae0*/  HMMA.16816.F32.BF16 R12, R8.reuse, R84, R28 ;  /* 0x00000054080c723c */ /* 0x040ff0000004181c */
[C---:B------:R-:W-:Y:S01]  /*2af0*/  HMMA.16816.F32.BF16 R28, R8.reuse, R86, R40 ;  /* 0x00000056081c723c */ /* 0x040fe20000041828 */
[----:B------:R-:W4:Y:S07]  /*2b00*/  LDSM.16.M88.4 R84, [R207+0x3800] ;  /* 0x00380000cf54783b */ /* 0x000f2e0000000200 */
[C---:B------:R-:W-:Y:S08]  /*2b10*/  HMMA.16816.F32.BF16 R24, R8.reuse, R80, R48 ;  /* 0x000000500818723c */ /* 0x040ff00000041830 */
[C---:B------:R-:W-:Y:S01]  /*2b20*/  HMMA.16816.F32.BF16 R40, R8.reuse, R82, R52 ;  /* 0x000000520828723c */ /* 0x040fe20000041834 */
[----:B------:R-:W-:Y:S04]  /*2b30*/  LDSM.16.M88.4 R52, [R202+0xa100] ;  /* 0x00a10000ca34783b */ /* 0x000fe80000000200 */
[----:B------:R-:W-:Y:S03]  /*2b40*/  LDSM.16.M88.4 R80, [R202+0xb100] ;  /* 0x00b10000ca50783b */ /* 0x000fe60000000200 */
[C---:B---3--:R-:W-:Y:S08]  /*2b50*/  HMMA.16816.F32.BF16 R56, R8.reuse, R72, R56 ;  /* 0x000000480838723c */ /* 0x048ff00000041838 */
[C---:B------:R-:W-:Y:S08]  /*2b60*/  HMMA.16816.F32.BF16 R68, R8.reuse, R74, R68 ;  /* 0x0000004a0844723c */ /* 0x040ff00000041844 */
[----:B-----5:R-:W-:Y:S08]  /*2b70*/  HMMA.16816.F32.BF16 R72, R8, R64, R44 ;  /* 0x000000400848723c */ /* 0x020ff0000004182c */
[C---:B-1----:R-:W-:Y:S01]  /*2b80*/  HMMA.16816.F32.BF16 R48, R16.reuse, R76, R12 ;  /* 0x0000004c1030723c */ /* 0x042fe2000004180c */
[----:B------:R-:W1:Y:S07]  /*2b90*/  LDSM.16.M88.4 R12, [R206+0x14100] ;  /* 0x01410000ce0c783b */ /* 0x000e6e0000000200 */
[----:B------:R-:W-:Y:S01]  /*2ba0*/  HMMA.16816.F32.BF16 R44, R16, R78, R28 ;  /* 0x0000004e102c723c */ /* 0x000fe2000004181c */
[----:B------:R-:W3:Y:S07]  /*2bb0*/  LDSM.16.M88.4 R76, [R202+0xa900] ;  /* 0x00a90000ca4c783b */ /* 0x000eee0000000200 */
[----:B------:R-:W-:Y:S01]  /*2bc0*/  HMMA.16816.F32.BF16 R64, R8, R66, R20 ;  /* 0x000000420840723c */ /* 0x000fe20000041814 */
[----:B------:R-:W-:Y:S07]  /*2bd0*/  LDSM.16.M88.4 R8, [R205+0x14100] ;  /* 0x01410000cd08783b */ /* 0x000fee0000000200 */
[C---:B--2---:R-:W-:Y:S08]  /*2be0*/  HMMA.16816.F32.BF16 R36, R16.reuse, R32, R24 ;  /* 0x000000201024723c */ /* 0x044ff00000041818 */
[C---:B------:R-:W-:Y:S01]  /*2bf0*/  HMMA.16816.F32.BF16 R32, R16.reuse, R34, R40 ;  /* 0x000000221020723c */ /* 0x040fe20000041828 */
[----:B------:R-:W-:Y:S07]  /*2c00*/  LDSM.16.M88.4 R40, [R201+0x3000] ;  /* 0x00300000c928783b */ /* 0x000fee0000000200 */
[C---:B------:R-:W-:Y:S08]  /*2c10*/  HMMA.16816.F32.BF16 R28, R16.reuse, R60, R56 ;  /* 0x0000003c101c723c */ /* 0x040ff00000041838 */
[C---:B------:R-:W-:Y:S01]  /*2c20*/  HMMA.16816.F32.BF16 R24, R16.reuse, R62, R68 ;  /* 0x0000003e1018723c */ /* 0x040fe20000041844 */
[----:B------:R-:W-:Y:S04]  /*2c30*/  LDSM.16.M88.4 R60, [R201+0x2000] ;  /* 0x00200000c93c783b */ /* 0x000fe80000000200 */
[----:B------:R-:W-:Y:S03]  /*2c40*/  LDSM.16.M88.4 R68, [R196+0xc100] ;  /* 0x00c10000c444783b */ /* 0x000fe60000000200 */
[C---:B----4-:R-:W-:Y:S01]  /*2c50*/  HMMA.16816.F32.BF16 R20, R16.reuse, R84, R72 ;  /* 0x000000541014723c */ /* 0x050fe20000041848 */
[----:B------:R-:W2:Y:S07]  /*2c60*/  LDSM.16.M88.4 R72, [R201+0x2800] ;  /* 0x00280000c948783b */ /* 0x000eae0000000200 */
[----:B------:R-:W-:Y:S01]  /*2c70*/  HMMA.16816.F32.BF16 R64, R16, R86, R64 ;  /* 0x000000561040723c */ /* 0x000fe20000041840 */
[----:B------:R-:W-:Y:S07]  /*2c80*/  LDSM.16.M88.4 R84, [R196+0xd100] ;  /* 0x00d10000c454783b */ /* 0x000fee0000000200 */
[C---:B-1----:R-:W-:Y:S08]  /*2c90*/  HMMA.16816.F32.BF16 R16, R12.reuse, R52, R48 ;  /* 0x000000340c10723c */ /* 0x042ff00000041830 */
[C---:B---3--:R-:W-:Y:S01]  /*2ca0*/  HMMA.16816.F32.BF16 R48, R12.reuse, R78, R32 ;  /* 0x0000004e0c30723c */ /* 0x048fe20000041820 */
[----:B------:R-:W1:Y:S07]  /*2cb0*/  LDSM.16.M88.4 R32, [R201+0x3800] ;  /* 0x00380000c920783b */ /* 0x000e6e0000000200 */
[C---:B------:R-:W-:Y:S08]  /*2cc0*/  HMMA.16816.F32.BF16 R56, R12.reuse, R54, R44 ;  /* 0x000000360c38723c */ /* 0x040ff0000004182c */
[C---:B------:R-:W-:Y:S08]  /*2cd0*/  HMMA.16816.F32.BF16 R52, R12.reuse, R76, R36 ;  /* 0x0000004c0c34723c */ /* 0x040ff00000041824 */
[C---:B------:R-:W-:Y:S08]  /*2ce0*/  HMMA.16816.F32.BF16 R44, R12.reuse, R80, R28 ;  /* 0x000000500c2c723c */ /* 0x040ff0000004181c */
[C---:B------:R-:W-:Y:S01]  /*2cf0*/  HMMA.16816.F32.BF16 R36, R12.reuse, R82, R24 ;  /* 0x000000520c24723c */ /* 0x040fe20000041818 */
[----:B------:R-:W-:Y:S07]  /*2d00*/  LDSM.16.M88.4 R80, [R196+0xc900] ;  /* 0x00c90000c450783b */ /* 0x000fee0000000200 */
[C---:B------:R-:W-:Y:S01]  /*2d10*/  HMMA.16816.F32.BF16 R28, R12.reuse, R88, R20 ;  /* 0x000000580c1c723c */ /* 0x040fe20000041814 */
[----:B------:R-:W3:Y:S07]  /*2d20*/  LDSM.16.M88.4 R20, [R203+0x18100] ;  /* 0x01810000cb14783b */ /* 0x000eee0000000200 */
[----:B------:R-:W-:Y:S01]  /*2d30*/  HMMA.16816.F32.BF16 R24, R12, R90, R64 ;  /* 0x0000005a0c18723c */ /* 0x000fe20000041840 */
[----:B------:R-:W4:Y:S07]  /*2d40*/  LDSM.16.M88.4 R88, [R196+0xd900] ;  /* 0x00d90000c458783b */ /* 0x000f2e0000000200 */
[C---:B--2---:R-:W-:Y:S08]  /*2d50*/  HMMA.16816.F32.BF16 R76, R8.reuse, R74, R48 ;  /* 0x0000004a084c723c */ /* 0x044ff00000041830 */
[C---:B------:R-:W-:Y:S08]  /*2d60*/  HMMA.16816.F32.BF16 R16, R8.reuse, R60, R16 ;  /* 0x0000003c0810723c */ /* 0x040ff00000041810 */
[C---:B------:R-:W-:Y:S08]  /*2d70*/  HMMA.16816.F32.BF16 R12, R8.reuse, R62, R56 ;  /* 0x0000003e080c723c */ /* 0x040ff00000041838 */
[C---:B------:R-:W-:Y:S01]  /*2d80*/  HMMA.16816.F32.BF16 R60, R8.reuse, R72, R52 ;  /* 0x00000048083c723c */ /* 0x040fe20000041834 */
[----:B------:R-:W-:Y:S07]  /*2d90*/  LDSM.16.M88.4 R72, [R207+0x5000] ;  /* 0x00500000cf48783b */ /* 0x000fee0000000200 */
[C---:B------:R-:W-:Y:S08]  /*2da0*/  HMMA.16816.F32.BF16 R64, R8.reuse, R40, R44 ;  /* 0x000000280840723c */ /* 0x040ff0000004182c */
[C---:B------:R-:W-:Y:S01]  /*2db0*/  HMMA.16816.F32.BF16 R56, R8.reuse, R42, R36 ;  /* 0x0000002a0838723c */ /* 0x040fe20000041824 */
[----:B------:R-:W-:Y:S04]  /*2dc0*/  LDSM.16.M88.4 R40, [R207+0x4000] ;  /* 0x00400000cf28783b */ /* 0x000fe80000000200 */
[----:B------:R-:W-:Y:S03]  /*2dd0*/  LDSM.16.M88.4 R36, [R207+0x4800] ;  /* 0x00480000cf24783b */ /* 0x000fe60000000200 */
[C---:B-1----:R-:W-:Y:S08]  /*2de0*/  HMMA.16816.F32.BF16 R52, R8.reuse, R32, R28 ;  /* 0x000000200834723c */ /* 0x042ff0000004181c */
[----:B------:R-:W-:Y:S01]  /*2df0*/  HMMA.16816.F32.BF16 R48, R8, R34, R24 ;  /* 0x000000220830723c */ /* 0x000fe20000041818 */
[----:B------:R-:W1:Y:S07]  /*2e00*/  LDSM.16.M88.4 R8, [R204+0x18100] ;  /* 0x01810000cc08783b */ /* 0x000e6e0000000200 */
[C---:B---3--:R-:W-:Y:S01]  /*2e10*/  HMMA.16816.F32.BF16 R24, R20.reuse, R82, R76 ;  /* 0x000000521418723c */ /* 0x048fe2000004184c */
[----:B------:R-:W2:Y:S07]  /*2e20*/  LDSM.16.M88.4 R76, [R207+0x5800] ;  /* 0x00580000cf4c783b */ /* 0x000eae0000000200 */
[C---:B------:R-:W-:Y:S01]  /*2e30*/  HMMA.16816.F32.BF16 R44, R20.reuse, R68, R16 ;  /* 0x00000044142c723c */ /* 0x040fe20000041810 */
[----:B------:R-:W-:Y:S07]  /*2e40*/  LDSM.16.M88.4 R16, [R206+0x18100] ;  /* 0x01810000ce10783b */ /* 0x000fee0000000200 */
[C---:B------:R-:W-:Y:S01]  /*2e50*/  HMMA.16816.F32.BF16 R28, R20.reuse, R80, R60 ;  /* 0x00000050141c723c */ /* 0x040fe2000004183c */
[----:B------:R-:W3:Y:S07]  /*2e60*/  LDSM.16.M88.4 R80, [R202+0xc100] ;  /* 0x00c10000ca50783b */ /* 0x000eee0000000200 */
[C---:B------:R-:W-:Y:S08]  /*2e70*/  HMMA.16816.F32.BF16 R32, R20.reuse, R70, R12 ;  /* 0x000000461420723c */ /* 0x040ff0000004180c */
[C---:B------:R-:W-:Y:S08]  /*2e80*/  HMMA.16816.F32.BF16 R12, R20.reuse, R84, R64 ;  /* 0x00000054140c723c */ /* 0x040ff00000041840 */
[C---:B------:R-:W-:Y:S01]  /*2e90*/  HMMA.16816.F32.BF16 R56, R20.reuse, R86, R56 ;  /* 0x000000561438723c */ /* 0x040fe20000041838 */
[----:B------:R-:W5:Y:S07]  /*2ea0*/  LDSM.16.M88.4 R84, [R202+0xc900] ;  /* 0x00c90000ca54783b */ /* 0x000f6e0000000200 */
[C---:B----4-:R-:W-:Y:S08]  /*2eb0*/  HMMA.16816.F32.BF16 R52, R20.reuse, R88, R52 ;  /* 0x000000581434723c */ /* 0x050ff00000041834 */
[----:B------:R-:W-:Y:S01]  /*2ec0*/  HMMA.16816.F32.BF16 R20, R20, R90, R48 ;  /* 0x0000005a1414723c */ /* 0x000fe20000041830 */
[----:B------:R-:W4:Y:S07]  /*2ed0*/  LDSM.16.M88.4 R88, [R202+0xd100] ;  /* 0x00d10000ca58783b */ /* 0x000f2e0000000200 */
[C---:B-1----:R-:W-:Y:S08]  /*2ee0*/  HMMA.16816.F32.BF16 R68, R8.reuse, R40, R44 ;  /* 0x000000280844723c */ /* 0x042ff0000004182c */
[C---:B------:R-:W-:Y:S08]  /*2ef0*/  HMMA.16816.F32.BF16 R60, R8.reuse, R36, R28 ;  /* 0x00000024083c723c */ /* 0x040ff0000004181c */
[C---:B------:R-:W-:Y:S01]  /*2f00*/  HMMA.16816.F32.BF16 R64, R8.reuse, R42, R32 ;  /* 0x0000002a0840723c */ /* 0x040fe20000041820 */
[----:B------:R-:W-:Y:S07]  /*2f10*/  LDSM.16.M88.4 R40, [R201+0x4000] ;  /* 0x00400000c928783b */ /* 0x000fee0000000200 */
[C---:B------:R-:W-:Y:S01]  /*2f20*/  HMMA.16816.F32.BF16 R48, R8.reuse, R38, R24 ;  /* 0x000000260830723c */ /* 0x040fe20000041818 */
[----:B------:R-:W1:Y:S07]  /*2f30*/  LDSM.16.M88.4 R36, [R202+0xd900] ;  /* 0x00d90000ca24783b */ /* 0x000e6e0000000200 */
[C---:B------:R-:W-:Y:S01]  /*2f40*/  HMMA.16816.F32.BF16 R32, R8.reuse, R72, R12 ;  /* 0x000000480820723c */ /* 0x040fe2000004180c */
[----:B------:R-:W1:Y:S07]  /*2f50*/  LDSM.16.M88.4 R12, [R205+0x18100] ;  /* 0x01810000cd0c783b */ /* 0x000e6e0000000200 */
[C---:B--2---:R-:W-:Y:S08]  /*2f60*/  HMMA.16816.F32.BF16 R44, R8.reuse, R76, R52 ;  /* 0x0000004c082c723c */ /* 0x044ff00000041834 */
[C---:B------:R-:W-:Y:S01]  /*2f70*/  HMMA.16816.F32.BF16 R24, R8.reuse, R78, R20 ;  /* 0x0000004e0818723c */ /* 0x040fe20000041814 */
[----:B------:R-:W2:Y:S07]  /*2f80*/  LDSM.16.M88.4 R76, [R201+0x4800] ;  /* 0x00480000c94c783b */ /* 0x000eae0000000200 */
[----:B------:R-:W-:Y:S01]  /*2f90*/  HMMA.16816.F32.BF16 R28, R8, R74, R56 ;  /* 0x0000004a081c723c */ /* 0x000fe20000041838 */
[----:B------:R-:W-:Y:S07]  /*2fa0*/  LDSM.16.M88.4 R8, [R203+0x1c100] ;  /* 0x01c10000cb08783b */ /* 0x000fee0000000200 */
[C---:B---3--:R-:W-:Y:S08]  /*2fb0*/  HMMA.16816.F32.BF16 R20, R16.reuse, R80, R68 ;  /* 0x000000501014723c */ /* 0x048ff00000041844 */
[C---:B-----5:R-:W-:Y:S08]  /*2fc0*/  HMMA.16816.F32.BF16 R56, R16.reuse, R84, R60 ;  /* 0x000000541038723c */ /* 0x060ff0000004183c */
[C---:B------:R-:W-:Y:S01]  /*2fd0*/  HMMA.16816.F32.BF16 R52, R16.reuse, R82, R64 ;  /* 0x000000521034723c */ /* 0x040fe20000041840 */
[----:B------:R-:W3:Y:S07]  /*2fe0*/  LDSM.16.M88.4 R80, [R201+0x5000] ;  /* 0x00500000c950783b */ /* 0x000eee0000000200 */
[C---:B------:R-:W-:Y:S01]  /*2ff0*/  HMMA.16816.F32.BF16 R60, R16.reuse, R86, R48 ;  /* 0x00000056103c723c */ /* 0x040fe20000041830 */
[----:B------:R-:W5:Y:S07]  /*3000*/  LDSM.16.M88.4 R84, [R201+0x5800] ;  /* 0x00580000c954783b */ /* 0x000f6e0000000200 */
[C---:B----4-:R-:W-:Y:S08]  /*3010*/  HMMA.16816.F32.BF16 R72, R16.reuse, R88, R32 ;  /* 0x000000581048723c */ /* 0x050ff00000041820 */
[C---:B------:R-:W-:Y:S01]  /*3020*/  HMMA.16816.F32.BF16 R68, R16.reuse, R90, R28 ;  /* 0x0000005a1044723c */ /* 0x040fe2000004181c */
[----:B------:R-:W-:Y:S07]  /*3030*/  LDSM.16.M88.4 R88, [R207+0x6000] ;  /* 0x00600000cf58783b */ /* 0x000fee0000000200 */
[C---:B-1----:R-:W-:Y:S01]  /*3040*/  HMMA.16816.F32.BF16 R64, R16.reuse, R36, R44 ;  /* 0x000000241040723c */ /* 0x042fe2000004182c */
[----:B------:R-:W-:Y:S07]  /*3050*/  LDSM.16.M88.4 R44, [R196+0xf100] ;  /* 0x00f10000c42c783b */ /* 0x000fee0000000200 */
[----:B------:R-:W-:Y:S01]  /*3060*/  HMMA.16816.F32.BF16 R48, R16, R38, R24 ;  /* 0x000000261030723c */ /* 0x000fe20000041818 */
[----:B------:R-:W1:Y:S04]  /*3070*/  LDSM.16.M88.4 R36, [R196+0xe900] ;  /* 0x00e90000c424783b */ /* 0x000e680000000200 */
[----:B------:R-:W-:Y:S03]  /*3080*/  LDSM.16.M88.4 R16, [R204+0x1c100] ;  /* 0x01c10000cc10783b */ /* 0x000fe60000000200 */
[C---:B------:R-:W-:Y:S08]  /*3090*/  HMMA.16816.F32.BF16 R32, R12.reuse, R40, R20 ;  /* 0x000000280c20723c */ /* 0x040ff00000041814 */
[C---:B------:R-:W-:Y:S08]  /*30a0*/  HMMA.16816.F32.BF16 R28, R12.reuse, R42, R52 ;  /* 0x0000002a0c1c723c */ /* 0x040ff00000041834 */
[C---:B--2---:R-:W-:Y:S08]  /*30b0*/  HMMA.16816.F32.BF16 R24, R12.reuse, R76, R56 ;  /* 0x0000004c0c18723c */ /* 0x044ff00000041838 */
[C---:B------:R-:W-:Y:S01]  /*30c0*/  HMMA.16816.F32.BF16 R20, R12.reuse, R78, R60 ;  /* 0x0000004e0c14723c */ /* 0x040fe2000004183c */
[----:B------:R-:W2:Y:S07]  /*30d0*/  LDSM.16.M88.4 R76, [R196+0xf900] ;  /* 0x00f90000c44c783b */ /* 0x000eae0000000200 */
[C---:B---3--:R-:W-:Y:S01]  /*30e0*/  HMMA.16816.F32.BF16 R40, R12.reuse, R80, R72 ;  /* 0x000000500c28723c */ /* 0x048fe20000041848 */
[----:B------:R-:W-:Y:S07]  /*30f0*/  LDSM.16.M88.4 R72, [R202+0xf100] ;  /* 0x00f10000ca48783b */ /* 0x000fee0000000200 */
[C---:B------:R-:W-:Y:S01]  /*3100*/  HMMA.16816.F32.BF16 R52, R12.reuse, R82, R68 ;  /* 0x000000520c34723c */ /* 0x040fe20000041844 */
[----:B------:R-:W3:Y:S07]  /*3110*/  LDSM.16.M88.4 R80, [R207+0x6800] ;  /* 0x00680000cf50783b */ /* 0x000eee0000000200 */
[C---:B-----5:R-:W-:Y:S01]  /*3120*/  HMMA.16816.F32.BF16 R56, R12.reuse, R84, R64 ;  /* 0x000000540c38723c */ /* 0x060fe20000041840 */
[----:B------:R-:W-:Y:S07]  /*3130*/  LDSM.16.M88.4 R64, [R202+0xe900] ;  /* 0x00e90000ca40783b */ /* 0x000fee0000000200 */
[----:B------:R-:W-:Y:S01]  /*3140*/  HMMA.16816.F32.BF16 R48, R12, R86, R48 ;  /* 0x000000560c30723c */ /* 0x000fe20000041830 */
[----:B------:R-:W-:Y:S07]  /*3150*/  LDSM.16.M88.4 R84, [R207+0x7000] ;  /* 0x00700000cf54783b */ /* 0x000fee0000000200 */
[C---:B------:R-:W-:Y:S08]  /*3160*/  HMMA.16816.F32.BF16 R32, R8.reuse, R92, R32 ;  /* 0x0000005c0820723c */ /* 0x040ff00000041820 */
[C---:B------:R-:W-:Y:S01]  /*3170*/  HMMA.16816.F32.BF16 R60, R8.reuse, R94, R28 ;  /* 0x0000005e083c723c */ /* 0x040fe2000004181c */
[----:B------:R-:W4:Y:S07]  /*3180*/  LDSM.16.M88.4 R92, [R207+0x7800] ;  /* 0x00780000cf5c783b */ /* 0x000f2e0000000200 */
[C---:B-1----:R-:W-:Y:S08]  /*3190*/  HMMA.16816.F32.BF16 R68, R8.reuse, R36, R24 ;  /* 0x000000240844723c */ /* 0x042ff00000041818 */
[C---:B------:R-:W-:Y:S08]  /*31a0*/  HMMA.16816.F32.BF16 R28, R8.reuse, R38, R20 ;  /* 0x00000026081c723c */ /* 0x040ff00000041814 */
[C---:B------:R-:W-:Y:S08]  /*31b0*/  HMMA.16816.F32.BF16 R24, R8.reuse, R44, R40 ;  /* 0x0000002c0818723c */ /* 0x040ff00000041828 */
[C---:B------:R-:W-:Y:S01]  /*31c0*/  HMMA.16816.F32.BF16 R20, R8.reuse, R46, R52 ;  /* 0x0000002e0814723c */ /* 0x040fe20000041834 */
[----:B------:R-:W-:Y:S07]  /*31d0*/  LDSM.16.M88.4 R44, [R202+0xe100] ;  /* 0x00e10000ca2c783b */ /* 0x000fee0000000200 */
[C---:B--2---:R-:W-:Y:S08]  /*31e0*/  HMMA.16816.F32.BF16 R12, R8.reuse, R76, R56 ;  /* 0x0000004c080c723c */ /* 0x044ff00000041838 */
[----:B------:R-:W-:Y:S01]  /*31f0*/  HMMA.16816.F32.BF16 R36, R8, R78, R48 ;  /* 0x0000004e0824723c */ /* 0x000fe20000041830 */
[----:B------:R-:W1:Y:S04]  /*3200*/  LDSM.16.M88.4 R8, [R206+0x1c100] ;  /* 0x01c10000ce08783b */ /* 0x000e680000000200 */
[----:B------:R-:W2:Y:S03]  /*3210*/  LDSM.16.M88.4 R76, [R202+0xf900] ;  /* 0x00f90000ca4c783b */ /* 0x000ea60000000200 */
[C---:B------:R-:W-:Y:S08]  /*3220*/  HMMA.16816.F32.BF16 R40, R16.reuse, R88, R32 ;  /* 0x000000581028723c */ /* 0x040ff00000041820 */
[C---:B------:R-:W-:Y:S08]  /*3230*/  HMMA.16816.F32.BF16 R52, R16.reuse, R90, R60 ;  /* 0x0000005a1034723c */ /* 0x040ff0000004183c */
[C---:B---3--:R-:W-:Y:S08]  /*3240*/  HMMA.16816.F32.BF16 R56, R16.reuse, R82, R28 ;  /* 0x000000521038723c */ /* 0x048ff0000004181c */
[C---:B------:R-:W-:Y:S01]  /*3250*/  HMMA.16816.F32.BF16 R60, R16.reuse, R80, R68 ;  /* 0x00000050103c723c */ /* 0x040fe20000041844 */
[----:B------:R-:W-:Y:S04]  /*3260*/  LDSM.16.M88.4 R68, [R201+0x6000] ;  /* 0x00600000c944783b */ /* 0x000fe80000000200 */
[----:B------:R-:W-:Y:S03]  /*3270*/  LDSM.16.M88.4 R80, [R201+0x6800] ;  /* 0x00680000c950783b */ /* 0x000fe60000000200 */
[C---:B----4-:R-:W-:Y:S01]  /*3280*/  HMMA.16816.F32.BF16 R28, R16.reuse, R92, R12 ;  /* 0x0000005c101c723c */ /* 0x050fe2000004180c */
[----:B------:R-:W3:Y:S07]  /*3290*/  LDSM.16.M88.4 R12, [R205+0x1c100] ;  /* 0x01c10000cd0c783b */ /* 0x000eee0000000200 */
[C---:B------:R-:W-:Y:S08]  /*32a0*/  HMMA.16816.F32.BF16 R32, R16.reuse, R86, R20 ;  /* 0x000000561020723c */ /* 0x040ff00000041814 */
[C---:B------:R-:W-:Y:S08]  /*32b0*/  HMMA.16816.F32.BF16 R48, R16.reuse, R84, R24 ;  /* 0x000000541030723c */ /* 0x040ff00000041818 */
[----:B------:R-:W-:Y:S08]  /*32c0*/  HMMA.16816.F32.BF16 R20, R16, R94, R36 ;  /* 0x0000005e1014723c */ /* 0x000ff00000041824 */
[C---:B-1----:R-:W-:Y:S08]  /*32d0*/  HMMA.16816.F32.BF16 R16, R8.reuse, R44, R40 ;  /* 0x0000002c0810723c */ /* 0x042ff00000041828 */
[C---:B--2---:R-:W-:Y:S08]  /*32e0*/  HMMA.16816.F32.BF16 R40, R8.reuse, R76, R28 ;  /* 0x0000004c0828723c */ /* 0x044ff0000004181c */
[C---:B------:R-:W-:Y:S08]  /*32f0*/  HMMA.16816.F32.BF16 R24, R8.reuse, R46, R52 ;  /* 0x0000002e0818723c */ /* 0x040ff00000041834 */
[C---:B------:R-:W-:Y:S08]  /*3300*/  HMMA.16816.F32.BF16 R36, R8.reuse, R64, R60 ;  /* 0x000000400824723c */ /* 0x040ff0000004183c */
[C---:B------:R-:W-:Y:S08]  /*3310*/  HMMA.16816.F32.BF16 R56, R8.reuse, R66, R56 ;  /* 0x000000420838723c */ /* 0x040ff00000041838 */
[C---:B------:R-:W-:Y:S08]  /*3320*/  HMMA.16816.F32.BF16 R48, R8.reuse, R72, R48 ;  /* 0x000000480830723c */ /* 0x040ff00000041830 */
[C---:B------:R-:W-:Y:S08]  /*3330*/  HMMA.16816.F32.BF16 R32, R8.reuse, R74, R32 ;  /* 0x0000004a0820723c */ /* 0x040ff00000041820 */
[----:B------:R-:W-:Y:S01]  /*3340*/  HMMA.16816.F32.BF16 R28, R8, R78, R20 ;  /* 0x0000004e081c723c */ /* 0x000fe20000041814 */
[----:B------:R-:W-:Y:S06]  /*3350*/  LDSM.16.M88.4 R20, [R201+0x7000] ;  /* 0x00700000c914783b */ /* 0x000fec0000000200 */
[----:B------:R-:W-:Y:S01]  /*3360*/  @P6 IMAD.WIDE.U32 R8, R0, R102, R106 ;  /* 0x0000006600086225 */ /* 0x000fe200078e006a */
[----:B------:R-:W-:Y:S01]  /*3370*/  LOP3.LUT R0, R99, 0xffffffe0, RZ, 0xc0, !PT ;  /* 0xffffffe063007812 */ /* 0x000fe200078ec0ff */
[----:B---3--:R-:W-:Y:S01]  /*3380*/  HMMA.16816.F32.BF16 R44, R12, R68, R16 ;  /* 0x000000440c2c723c */ /* 0x008fe20000041810 */
[----:B------:R-:W-:Y:S01]  /*3390*/  LOP3.LUT R10, R7, 0xfffffffc, RZ, 0xc0, !PT ;  /* 0xfffffffc070a7812 */ /* 0x000fe200078ec0ff */
[----:B------:R-:W1:Y:S01]  /*33a0*/  LDSM.16.M88.4 R16, [R201+0x7800] ;  /* 0x00780000c910783b */ /* 0x000e620000000200 */
[----:B------:R-:W-:Y:S01]  /*33b0*/  SHF.R.S32.HI R11, RZ, 0x1f, R98 ;  /* 0x0000001fff0b7819 */ /* 0x000fe20000011462 */
[----:B------:R-:W-:Y:S01]  /*33c0*/  IMAD.IADD R0, R156, 0x1, -R0 ;  /* 0x000000019c007824 */ /* 0x000fe200078e0a00 */
[----:B------:R-:W-:Y:S01]  /*33d0*/  @P6 LEA R6, P0, R8, c[0x0][0x1c8], 0x1 ;  /* 0x0000720008066a11 */ /* 0x000fe200078008ff */
[----:B------:R-:W-:Y:S01]  /*33e0*/  @P6 IMAD.IADD R7, R9, 0x1, R3 ;  /* 0x0000000109076824 */ /* 0x000fe200078e0203 */
[----:B------:R-:W-:Y:S01]  /*33f0*/  LEA.HI R3, R11, R98, RZ, 0x3 ;  /* 0x000000620b037211 */ /* 0x000fe200078f18ff */
[----:B------:R-:W-:Y:S01]  /*3400*/  IMAD.IADD R9, R156, 0x1, -R10 ;  /* 0x000000019c097824 */ /* 0x000fe200078e0a0a */
[----:B------:R-:W-:Y:S01]  /*3410*/  SHF.R.S32.HI R11, RZ, 0x1f, R0 ;  /* 0x0000001fff0b7819 */ /* 0x000fe20000011400 */
[----:B------:R-:W-:-:S04]  /*3420*/  DEPBAR.LE SB0, 0x0 ;  /* 0x000080000000791a */ /* 0x000fc80000000000 */
[----:B------:R-:W-:Y:S01]  /*3430*/  @P6 LEA.HI.X R7, R8, c[0x0][0x1cc], R7, 0x1, P0 ;  /* 0x0000730008076a11 */ /* 0x000fe200000f0c07 */
[----:B------:R-:W-:Y:S01]  /*3440*/  BAR.SYNC.DEFER_BLOCKING 0x0 ;  /* 0x0000000000007b1d */ /* 0x000fe20000010000 */
[----:B------:R-:W-:Y:S01]  /*3450*/  LOP3.LUT R10, R3, 0xffffff8, RZ, 0xc0, !PT ;  /* 0x0ffffff8030a7812 */ /* 0x000fe200078ec0ff */
[C---:B------:R-:W-:Y:S01]  /*3460*/  HMMA.16816.F32.BF16 R36, R12.reuse, R80, R36 ;  /* 0x000000500c24723c */ /* 0x040fe20000041824 */
[----:B------:R-:W-:Y:S02]  /*3470*/  LEA.HI R8, R9, R9, RZ, 0x1 ;  /* 0x0000000909087211 */ /* 0x000fe400078f08ff */
[----:B------:R-:W-:Y:S01]  /*3480*/  LEA.HI R3, R11, R0, RZ, 0x2 ;  /* 0x000000000b037211 */ /* 0x000fe200078f10ff */
[----:B------:R-:W-:Y:S01]  /*3490*/  IMAD.IADD R11, R98, 0x1, -R10 ;  /* 0x00000001620b7824 */ /* 0x000fe200078e0a0a */
[----:B------:R-:W-:Y:S02]  /*34a0*/  LOP3.LUT R8, R8, 0x1ffffffe, RZ, 0xc0, !PT ;  /* 0x1ffffffe08087812 */ /* 0x000fe400078ec0ff */
[----:B------:R-:W-:Y:S01]  /*34b0*/  LEA.HI.SX32 R10, R3, UR9, 0x1e ;  /* 0x00000009030a7c11 */ /* 0x000fe2000f8ff2ff */
[----:B------:R-:W-:Y:S01]  /*34c0*/  HMMA.16816.F32.BF16 R24, R12, R70, R24 ;  /* 0x000000460c18723c */ /* 0x000fe20000041818 */
[----:B------:R-:W-:Y:S01]  /*34d0*/  PLOP3.LUT P0, PT, PT, PT, UP2, 0x80, 0x0 ;  /* 0x000000000000781c */ /* 0x000fe20003f0f028 */
[----:B------:R-:W-:Y:S01]  /*34e0*/  IMAD.IADD R9, R9, 0x1, -R8 ;  /* 0x0000000109097824 */ /* 0x000fe200078e0a08 */
[----:B------:R-:W-:Y:S01]  /*34f0*/  LOP3.LUT R3, R3, 0x7ffffffc, RZ, 0xc0, !PT ;  /* 0x7ffffffc03037812 */ /* 0x000fe200078ec0ff */
[----:B------:R-:W-:-:S04]  /*3500*/  IMAD R8, R11, 0x10, R10 ;  /* 0x000000100b087824 */ /* 0x000fc800078e020a */
[----:B------:R-:W-:Y:S01]  /*3510*/  IMAD R52, R9, 0x8, R8 ;  /* 0x0000000809347824 */ /* 0x000fe200078e0208 */
[C---:B------:R-:W-:Y:S01]  /*3520*/  HMMA.16816.F32.BF16 R80, R12.reuse, R82, R56 ;  /* 0x000000520c50723c */ /* 0x040fe20000041838 */
[----:B------:R-:W-:Y:S02]  /*3530*/  IMAD.IADD R3, R0, 0x1, -R3 ;  /* 0x0000000100037824 */ /* 0x000fe400078e0a03 */
[----:B------:R-:W-:Y:S01]  /*3540*/  @P5 IMAD.HI.U32 R9, R52, c[0x0][0x2c8], RZ ;  /* 0x0000b20034095a27 */ /* 0x000fe200078e00ff */
[----:B------:R-:W-:Y:S01]  /*3550*/  @P6 LEA R8, P5, R103, R6, 0x1 ;  /* 0x0000000667086211 */ /* 0x000fe200078a08ff */
[----:B------:R-:W-:Y:S01]  /*3560*/  @!PT LDS RZ, [RZ] ;  /* 0x00000000fffff984 */ /* 0x000fe20000000800 */
[----:B------:R-:W-:Y:S01]  /*3570*/  @!PT LDS RZ, [RZ] ;  /* 0x00000000fffff984 */ /* 0x000fe20000000800 */
[----:B------:R-:W-:Y:S01]  /*3580*/  @!PT LDS RZ, [RZ] ;  /* 0x00000000fffff984 */ /* 0x000fe20000000800 */
[----:B------:R2:W-:Y:S02]  /*3590*/  @P6 LDGSTS.E.BYPASS.LTC128B.128 [R225+0x8100], [R6.64], !P4 ;  /* 0x0810000006e16fae */ /* 0x0005e4000e101d4c */
[----:B------:R-:W-:Y:S01]  /*35a0*/  IMAD.MOV.U32 R10, RZ, RZ, R52 ;  /* 0x000000ffff0a7224 */ /* 0x000fe200078e0034 */
[----:B------:R-:W-:Y:S01]  /*35b0*/  @P0 SHF.R.U32.HI R10, RZ, c[0x0][0x2cc], R9 ;  /* 0x0000b300ff0a0a19 */ /* 0x000fe20000011609 */
[----:B------:R2:W-:Y:S01]  /*35c0*/  @P6 LDGSTS.E.BYPASS.LTC128B.128 [R225+0xa100], [R6.64+0x80], !P3 ;  /* 0x0a10008006e16fae */ /* 0x0005e2000d901d4c */
[----:B-1----:R-:W-:Y:S01]  /*35d0*/  HMMA.16816.F32.BF16 R40, R12, R16, R40 ;  /* 0x000000100c28723c */ /* 0x002fe20000041828 */
[----:B------:R-:W-:Y:S01]  /*35e0*/  IMAD.SHL.U32 R246, R3, 0x2, RZ ;  /* 0x0000000203f67824 */ /* 0x000fe200078e00ff */
[----:B------:R-:W-:Y:S01]  /*35f0*/  PLOP3.LUT P0, PT, PT, PT, UP1, 0x40, 0x0 ;  /* 0x000000000000781c */ /* 0x000fe20003f0e818 */
[----:B------:R2:W-:Y:S01]  /*3600*/  @P6 LDGSTS.E.BYPASS.LTC128B.128 [R225+0xc100], [R6.64+0x100], !P2 ;  /* 0x0c10010006e16fae */ /* 0x0005e2000d101d4c */
[----:B------:R-:W-:-:S03]  /*3610*/  @P6 LEA.HI.X R9, R103, R7, R104, 0x1, P5 ;  /* 0x0000000767096211 */ /* 0x000fc600028f0c68 */
[----:B------:R2:W-:Y:S01]  /*3620*/  @P6 LDGSTS.E.BYPASS.LTC128B.128 [R225+0xe100], [R6.64+0x180], !P1 ;  /* 0x0e10018006e16fae */ /* 0x0005e2000c901d4c */
[----:B------:R-:W-:Y:S01]  /*3630*/  IMAD.MOV.U32 R16, RZ, RZ, 0x1 ;  /* 0x00000001ff107424 */ /* 0x000fe200078e00ff */
[C---:B------:R-:W-:Y:S02]  /*3640*/  HMMA.16816.F32.BF16 R48, R12.reuse, R20, R48 ;  /* 0x000000140c30723c */ /* 0x040fe40000041830 */
[----:B------:R-:W-:Y:S02]  /*3650*/  STL [R1+0x3c], R52 ;  /* 0x00003c3401007387 */ /* 0x000fe40000100800 */
[----:B------:R-:W-:Y:S02]  /*3660*/  IADD3 R0, -R97, c[0x0][0x1d0], R16 ;  /* 0x0000740061007a10 */ /* 0x000fe40007ffe110 */
[----:B------:R1:W-:Y:S02]  /*3670*/  @P6 LDGSTS.E.BYPASS.LTC128B.128 [R225+0x9100], [R8.64], !P4 ;  /* 0x0910000008e16fae */ /* 0x0003e4000e101d4c */
[----:B------:R-:W-:Y:S01]  /*3680*/  IADD3 R0, R0, -c[0x0][0x168], -R246 ;  /* 0x80005a0000007a10 */ /* 0x000fe20007ffe8f6 */
[C---:B------:R-:W-:Y:S01]  /*3690*/  HMMA.16816.F32.BF16 R32, R12.reuse, R22, R32 ;  /* 0x000000160c20723c */ /* 0x040fe20000041820 */
[----:B------:R1:W-:Y:S04]  /*36a0*/  @P6 LDGSTS.E.BYPASS.LTC128B.128 [R225+0xb100], [R8.64+0x80], !P3 ;  /* 0x0b10008008e16fae */ /* 0x0003e8000d901d4c */
[----:B------:R1:W-:Y:S03]  /*36b0*/  @P6 LDGSTS.E.BYPASS.LTC128B.128 [R225+0xd100], [R8.64+0x100], !P2 ;  /* 0x0d10010008e16fae */ /* 0x0003e6000d101d4c */
[----:B------:R-:W-:Y:S01]  /*36c0*/  HMMA.16816.F32.BF16 R28, R12, R18, R28 ;  /* 0x000000120c1c723c */ /* 0x000fe2000004181c */
[----:B------:R1:W-:Y:S04]  /*36d0*/  @P6 LDGSTS.E.BYPASS.LTC128B.128 [R225+0xf100], [R8.64+0x180], !P1 ;  /* 0x0f10018008e16fae */ /* 0x0003e8000c901d4c */
[----:B------:R-:W0:Y:S01]  /*36e0*/  LDGDEPBAR ;  /* 0x00000000000079af */ /* 0x000e220000000000 */
[----:B--2---:R-:W-:-:S03]  /*36f0*/  IADD3 R7, R0, c[0x0][0x328], RZ ;  /* 0x0000ca0000077a10 */ /* 0x004fc60007ffe0ff */
[----:B------:R-:W2:Y:S01]  /*3700*/  SHFL.IDX PT, R6, R10, RZ, 0x1c1f ;  /* 0x001c1fff0a067589 */ /* 0x000ea200000e0000 */
[----:B-1----:R-:W-:Y:S02]  /*3710*/  IADD3 R9, R0, UR6, RZ ;  /* 0x0000000600097c10 */ /* 0x002fe4000fffe0ff */
[----:B------:R-:W-:Y:S01]  /*3720*/  IADD3 R8, -R246, c[0x0][0x1d0], -R97 ;  /* 0x00007400f6087a10 */ /* 0x000fe20007ffe961 */
[--C-:B--2---:R-:W-:Y:S02]  /*3730*/  IMAD.IADD R3, R7, 0x1, R6.reuse ;  /* 0x0000000107037824 */ /* 0x104fe400078e0206 */
[----:B------:R-:W-:-:S03]  /*3740*/  IMAD.IADD R0, R9, 0x1, R6 ;  /* 0x0000000109007824 */ /* 0x000fc600078e0206 */
[----:B------:R-:W-:Y:S01]  /*3750*/  IMNMX R3, R3, R8, PT ;  /* 0x0000000803037217 */ /* 0x000fe20003800200 */
[----:B------:R-:W-:Y:S05]  /*3760*/  @P0 BRA `(.L_x_4177) ;  /* 0x0000014000000947 */ /* 0x000fea0003800000 */
[----:B------:R-:W-:Y:S01]  /*3770*/  IADD3 R6, R6, c[0x0][0x1d0], RZ ;  /* 0x0000740006067a10 */ /* 0x000fe20007ffe0ff */
        /* <DEDUP_REMOVED lines=10> */
.L_x_4179:
[----:B------:R-:W-:-:S13]  /*3820*/  ISETP.NE.AND P0, PT, R16, c[0x0][0x32c], PT ;  /* 0x0000cb0010007a0c */ /* 0x000fda0003f05270 */
[----:B------:R-:W-:-:S05]  /*3830*/  @P0 IMAD.HI.U32 R11, R6, c[0x0][0x330], RZ ;  /* 0x0000cc00060b0a27 */ /* 0x000fca00078e00ff */
[----:B------:R-:W-:Y:S02]  /*3840*/  @P0 SHF.R.U32.HI R6, RZ, c[0x0][0x334], R11 ;  /* 0x0000cd00ff060a19 */ /* 0x000fe4000001160b */
.L_x_4180:
[----:B------:R-:W-:Y:S05]  /*3850*/  BSYNC B0 ;  /* 0x0000000000007941 */ /* 0x000fea0003800000 */
.L_x_4178:
[----:B------:R-:W-:-:S04]  /*3860*/  IMAD R6, R6, c[0x0][0x32c], -R97 ;  /* 0x0000cb0006067a24 */ /* 0x000fc800078e0a61 */
[----:B------:R-:W-:-:S05]  /*3870*/  IMAD.IADD R6, R6, 0x1, -R246 ;  /* 0x0000000106067824 */ /* 0x000fca00078e0af6 */
[----:B------:R-:W-:Y:S02]  /*3880*/  IADD3 R11, R6, c[0x0][0x32c], RZ ;  /* 0x0000cb00060b7a10 */ /* 0x000fe40007ffe0ff */
[----:B------:R-:W-:Y:S02]  /*3890*/  IMNMX R0, R0, R6, !PT ;  /* 0x0000000600007217 */ /* 0x000fe40007800200 */
[----:B------:R-:W-:Y:S02]  /*38a0*/  IMNMX R3, R3, R11, PT ;  /* 0x0000000b03037217 */ /* 0x000fe40003800200 */
.L_x_4177:
[----:B------:R-:W-:Y:S01]  /*38b0*/  ISETP.GT.AND P0, PT, R185, RZ, PT ;  /* 0x000000ffb900720c */ /* 0x000fe20003f04270 */
[----:B------:R-:W1:Y:S03]  /*38c0*/  SHFL.IDX PT, R6, R10, 0x1, 0x1c1f ;  /* 0x003c1f000a067f89 */ /* 0x000e6600000e0000 */
[C---:B------:R-:W-:Y:S02]  /*38d0*/  ISETP.GT.AND P5, PT, R0.reuse, RZ, P0 ;  /* 0x000000ff0000720c */ /* 0x040fe400007a4270 */
[----:B------:R-:W-:-:S02]  /*38e0*/  ISETP.GT.AND P6, PT, R0, 0x1, P0 ;  /* 0x000000010000780c */ /* 0x000fc400007c4270 */
[C---:B------:R-:W-:Y:S02]  /*38f0*/  ISETP.LT.OR P5, PT, R3.reuse, 0x1, P5 ;  /* 0x000000010300780c */ /* 0x040fe40002fa1670 */
[----:B------:R-:W-:Y:S02]  /*3900*/  ISETP.LT.OR P6, PT, R3, 0x2, P6 ;  /* 0x000000020300780c */ /* 0x000fe400037c1670 */
[----:B------:R-:W-:Y:S02]  /*3910*/  FSEL R12, R44, -INF , !P5 ;  /* 0xff8000002c0c7808 */ /* 0x000fe40006800000 */
[----:B------:R-:W-:Y:S02]  /*3920*/  ISETP.GT.AND P5, PT, R0, 0x8, P0 ;  /* 0x000000080000780c */ /* 0x000fe400007a4270 */
[----:B------:R-:W-:Y:S02]  /*3930*/  FSEL R13, R45, -INF , !P6 ;  /* 0xff8000002d0d7808 */ /* 0x000fe40007000000 */
[----:B------:R-:W-:-:S02]  /*3940*/  ISETP.LT.OR P5, PT, R3, 0x9, P5 ;  /* 0x000000090300780c */ /* 0x000fc40002fa1670 */
[----:B------:R-:W-:Y:S02]  /*3950*/  ISETP.GT.AND P6, PT, R0, 0x9, P0 ;  /* 0x000000090000780c */ /* 0x000fe400007c4270 */
[----:B------:R-:W-:Y:S02]  /*3960*/  FSEL R14, R24, -INF , !P5 ;  /* 0xff800000180e7808 */ /* 0x000fe40006800000 */
[----:B------:R-:W-:Y:S02]  /*3970*/  ISETP.GT.AND P5, PT, R0, 0x10, P0 ;  /* 0x000000100000780c */ /* 0x000fe400007a4270 */
[C---:B------:R-:W-:Y:S02]  /*3980*/  ISETP.LT.OR P6, PT, R3.reuse, 0xa, P6 ;  /* 0x0000000a0300780c */ /* 0x040fe400037c1670 */
[----:B------:R-:W-:Y:S02]  /*3990*/  ISETP.LT.OR P5, PT, R3, 0x11, P5 ;  /* 0x000000110300780c */ /* 0x000fe40002fa1670 */
[----:B------:R-:W-:-:S02]  /*39a0*/  FSEL R15, R25, -INF , !P6 ;  /* 0xff800000190f7808 */ /* 0x000fc40007000000 */
[----:B------:R-:W-:Y:S02]  /*39b0*/  FSEL R60, R36, -INF , !P5 ;  /* 0xff800000243c7808 */ /* 0x000fe40006800000 */
[C---:B------:R-:W-:Y:S02]  /*39c0*/  ISETP.GT.AND P5, PT, R0.reuse, 0x18, P0 ;  /* 0x000000180000780c */ /* 0x040fe400007a4270 */
[----:B------:R-:W-:Y:S02]  /*39d0*/  ISETP.GT.AND P6, PT, R0, 0x11, P0 ;  /* 0x000000110000780c */ /* 0x000fe400007c4270 */
[C---:B------:R-:W-:Y:S02]  /*39e0*/  ISETP.LT.OR P5, PT, R3.reuse, 0x19, P5 ;  /* 0x000000190300780c */ /* 0x040fe40002fa1670 */
[----:B------:R-:W-:Y:S02]  /*39f0*/  ISETP.LT.OR P6, PT, R3, 0x12, P6 ;  /* 0x000000120300780c */ /* 0x000fe400037c1670 */
[----:B------:R-:W-:-:S02]  /*3a00*/  FSEL R62, R80, -INF , !P5 ;  /* 0xff800000503e7808 */ /* 0x000fc40006800000 */
[C---:B------:R-:W-:Y:S02]  /*3a10*/  ISETP.GT.AND P5, PT, R0.reuse, 0x20, P0 ;  /* 0x000000200000780c */ /* 0x040fe400007a4270 */
[----:B------:R-:W-:Y:S02]  /*3a20*/  FSEL R61, R37, -INF , !P6 ;  /* 0xff800000253d7808 */ /* 0x000fe40007000000 */
[C---:B------:R-:W-:Y:S02]  /*3a30*/  ISETP.LT.OR P5, PT, R3.reuse, 0x21, P5 ;  /* 0x000000210300780c */ /* 0x040fe40002fa1670 */
[----:B------:R-:W-:Y:S02]  /*3a40*/  ISETP.GT.AND P6, PT, R0, 0x19, P0 ;  /* 0x000000190000780c */ /* 0x000fe400007c4270 */
[----:B------:R-:W-:Y:S02]  /*3a50*/  FSEL R157, R48, -INF , !P5 ;  /* 0xff800000309d7808 */ /* 0x000fe40006800000 */
[----:B------:R-:W-:-:S02]  /*3a60*/  ISETP.LT.OR P6, PT, R3, 0x1a, P6 ;  /* 0x0000001a0300780c */ /* 0x000fc400037c1670 */
        /* <DEDUP_REMOVED lines=18> */
[----:B------:R-:W-:Y:S02]  /*3b90*/  PLOP3.LUT P5, PT, PT, PT, UP1, 0x40, 0x0 ;  /* 0x000000000000781c */ /* 0x000fe40003fae818 */
[----:B------:R-:W-:Y:S02]  /*3ba0*/  FSEL R227, R41, -INF , !P6 ;  /* 0xff80000029e37808 */ /* 0x000fe40007000000 */
[----:B------:R-:W-:Y:S01]  /*3bb0*/  ISETP.GT.AND P6, PT, R0, 0x39, P0 ;  /* 0x000000390000780c */ /* 0x000fe200007c4270 */
[----:B-1----:R-:W-:-:S03]  /*3bc0*/  IMAD.IADD R0, R9, 0x1, R6 ;  /* 0x0000000109007824 */ /* 0x002fc600078e0206 */
[----:B------:R-:W-:Y:S01]  /*3bd0*/  ISETP.LT.OR P6, PT, R3, 0x3a, P6 ;  /* 0x0000003a0300780c */ /* 0x000fe200037c1670 */
[----:B------:R-:W-:-:S03]  /*3be0*/  IMAD.IADD R3, R7, 0x1, R6 ;  /* 0x0000000107037824 */ /* 0x000fc600078e0206 */
[----:B------:R-:W-:Y:S02]  /*3bf0*/  FSEL R234, R29, -INF , !P6 ;  /* 0xff8000001dea7808 */ /* 0x000fe40007000000 */
        /* <DEDUP_REMOVED lines=13> */
.L_x_4183:
[----:B------:R-:W-:-:S13]  /*3cd0*/  ISETP.NE.AND P5, PT, R16, c[0x0][0x32c], PT ;  /* 0x0000cb0010007a0c */ /* 0x000fda0003fa5270 */
[----:B------:R-:W-:-:S05]  /*3ce0*/  @P5 IMAD.HI.U32 R7, R6, c[0x0][0x330], RZ ;  /* 0x0000cc0006075a27 */ /* 0x000fca00078e00ff */
[----:B------:R-:W-:Y:S02]  /*3cf0*/  @P5 SHF.R.U32.HI R6, RZ, c[0x0][0x334], R7 ;  /* 0x0000cd00ff065a19 */ /* 0x000fe40000011607 */
.L_x_4184:
[----:B------:R-:W-:Y:S05]  /*3d00*/  BSYNC B0 ;  /* 0x0000000000007941 */ /* 0x000fea0003800000 */
.L_x_4182:
[----:B------:R-:W-:-:S04]  /*3d10*/  IMAD R6, R6, c[0x0][0x32c], -R97 ;  /* 0x0000cb0006067a24 */ /* 0x000fc800078e0a61 */
[----:B------:R-:W-:-:S05]  /*3d20*/  IMAD.IADD R6, R6, 0x1, -R246 ;  /* 0x0000000106067824 */ /* 0x000fca00078e0af6 */
[----:B------:R-:W-:Y:S02]  /*3d30*/  IADD3 R7, R6, c[0x0][0x32c], RZ ;  /* 0x0000cb0006077a10 */ /* 0x000fe40007ffe0ff */
[----:B------:R-:W-:Y:S02]  /*3d40*/  IMNMX R0, R0, R6, !PT ;  /* 0x0000000600007217 */ /* 0x000fe40007800200 */
[----:B------:R-:W-:Y:S02]  /*3d50*/  IMNMX R3, R3, R7, PT ;  /* 0x0000000703037217 */ /* 0x000fe40003800200 */
.L_x_4181:
[----:B------:R-:W-:Y:S01]  /*3d60*/  ISETP.GT.AND P6, PT, R0, 0x8, P0 ;  /* 0x000000080000780c */ /* 0x000fe200007c4270 */
[----:B------:R-:W-:Y:S01]  /*3d70*/  IMAD.SHL.U32 R197, R5, 0x2, RZ ;  /* 0x0000000205c57824 */ /* 0x000fe200078e00ff */
[----:B------:R-:W-:Y:S01]  /*3d80*/  FMNMX.FTZ R156, R12, R13, !PT ;  /* 0x0000000d0c9c7209 */ /* 0x000fe20007810000 */
[----:B------:R-:W-:Y:S01]  /*3d90*/  @UP2 USHF.L.U32 UR8, UR8, 0x7, URZ ;  /* 0x0000000708082899 */ /* 0x000fe2000800063f */
[----:B------:R-:W-:Y:S01]  /*3da0*/  ISETP.LT.OR P6, PT, R3, 0x9, P6 ;  /* 0x000000090300780c */ /* 0x000fe200037c1670 */
[----:B------:R-:W-:Y:S01]  /*3db0*/  IMAD R200, R2, 0x2, R197 ;  /* 0x0000000202c87824 */ /* 0x000fe200078e02c5 */
[----:B------:R-:W-:Y:S01]  /*3dc0*/  ISETP.GT.AND P5, PT, R0, 0x1, P0 ;  /* 0x000000010000780c */ /* 0x000fe200007a4270 */
[----:B------:R-:W-:Y:S01]  /*3dd0*/  LDSM.16.MT88.4 R52, [R197+0x4100] ;  /* 0x00410000c534783b */ /* 0x000fe20000004200 */
[----:B------:R-:W-:Y:S01]  /*3de0*/  FSEL R11, R26, -INF , !P6 ;  /* 0xff8000001a0b7808 */ /* 0x000fe20007000000 */
[----:B------:R-:W-:Y:S01]  /*3df0*/  ULDC.64 UR4, c[0x0][0x2c8] ;  /* 0x0000b20000047ab9 */ /* 0x000fe20000000a00 */
[----:B------:R-:W-:Y:S01]  /*3e00*/  ISETP.GT.AND P6, PT, R0, 0x10, P0 ;  /* 0x000000100000780c */ /* 0x000fe200007c4270 */
[----:B------:R-:W-:Y:S01]  /*3e10*/  UIMAD.WIDE.U32 UR14, UR8, UR4, URZ ;  /* 0x00000004080e72a5 */ /* 0x000fe2000f8e003f */
[----:B------:R-:W-:-:S02]  /*3e20*/  FMNMX.FTZ R156, R14, R156, !PT ;  /* 0x0000009c0e9c7209 */ /* 0x000fc40007810000 */
[C---:B------:R-:W-:Y:S02]  /*3e30*/  ISETP.LT.OR P5, PT, R3.reuse, 0x2, P5 ;  /* 0x000000020300780c */ /* 0x040fe40002fa1670 */
[----:B------:R-:W-:Y:S02]  /*3e40*/  ISETP.LT.OR P6, PT, R3, 0x11, P6 ;  /* 0x000000110300780c */ /* 0x000fe400037c1670 */
[----:B------:R-:W-:Y:S01]  /*3e50*/  FMNMX.FTZ R156, R15, R156, !PT ;  /* 0x0000009c0f9c7209 */ /* 0x000fe20007810000 */
[----:B------:R-:W-:Y:S01]  /*3e60*/  @UP2 UMOV UR7, UR15 ;  /* 0x0000000f00072c82 */ /* 0x000fe20008000000 */
[----:B------:R-:W-:Y:S01]  /*3e70*/  FSEL R10, R47, -INF , !P5 ;  /* 0xff8000002f0a7808 */ /* 0x000fe20006800000 */
[----:B------:R-:W-:Y:S01]  /*3e80*/  @UP2 USHF.R.U32.HI UR9, URZ, UR5, UR7 ;  /* 0x000000053f092299 */ /* 0x000fe20008011607 */
[----:B------:R-:W-:Y:S02]  /*3e90*/  ISETP.GT.AND P5, PT, R0, 0x9, P0 ;  /* 0x000000090000780c */ /* 0x000fe400007a4270 */
[----:B------:R-:W-:Y:S01]  /*3ea0*/  FSEL R58, R38, -INF , !P6 ;  /* 0xff800000263a7808 */ /* 0x000fe20007000000 */
[----:B------:R-:W-:Y:S01]  /*3eb0*/  UIADD3 UR9, UR11, UR9, URZ ;  /* 0x000000090b097290 */ /* 0x000fe2000fffe03f */
[----:B------:R-:W-:Y:S01]  /*3ec0*/  FMNMX.FTZ R156, R60, R156, !PT ;  /* 0x0000009c3c9c7209 */ /* 0x000fe20007810000 */
[----:B------:R-:W-:Y:S01]  /*3ed0*/  ULDC UR7, c[0x0][0x328] ;  /* 0x0000ca0000077ab9 */ /* 0x000fe20000000800 */
[----:B------:R-:W-:Y:S01]  /*3ee0*/  ISETP.GT.AND P6, PT, R0, RZ, P0 ;  /* 0x000000ff0000720c */ /* 0x000fe200007c4270 */
[----:B------:R-:W-:Y:S01]  /*3ef0*/  UIADD3 UR7, UR9, UR7, URZ ;  /* 0x0000000709077290 */ /* 0x000fe2000fffe03f */
[----:B------:R-:W-:-:S02]  /*3f00*/  ISETP.LT.OR P5, PT, R3, 0xa, P5 ;  /* 0x0000000a0300780c */ /* 0x000fc40002fa1670 */
[----:B------:R-:W-:Y:S02]  /*3f10*/  FMNMX.FTZ R156, R61, R156, !PT ;  /* 0x0000009c3d9c7209 */ /* 0x000fe40007810000 */
[----:B------:R-:W-:Y:S02]  /*3f20*/  ISETP.LT.OR P6, PT, R3, 0x1, P6 ;  /* 0x000000010300780c */ /* 0x000fe400037c1670 */
[----:B------:R-:W-:Y:S02]  /*3f30*/  FSEL R24, R27, -INF , !P5 ;  /* 0xff8000001b187808 */ /* 0x000fe40006800000 */
[----:B------:R-:W-:Y:S02]  /*3f40*/  ISETP.GT.AND P5, PT, R0, 0x11, P0 ;  /* 0x000000110000780c */ /* 0x000fe400007a4270 */
[----:B------:R-:W-:Y:S02]  /*3f50*/  FMNMX.FTZ R156, R62, R156, !PT ;  /* 0x0000009c3e9c7209 */ /* 0x000fe40007810000 */
[----:B------:R-:W-:-:S02]  /*3f60*/  FSEL R9, R46, -INF , !P6 ;  /* 0xff8000002e097808 */ /* 0x000fc40007000000 */
[----:B------:R-:W-:Y:S01]  /*3f70*/  ISETP.LT.OR P5, PT, R3, 0x12, P5 ;  /* 0x000000120300780c */ /* 0x000fe20002fa1670 */
[----:B------:R-:W-:Y:S01]  /*3f80*/  LDSM.16.MT88.4 R44, [R200+0x4100] ;  /* 0x00410000c82c783b */ /* 0x000fe20000004200 */
[----:B------:R-:W-:Y:S02]  /*3f90*/  FMNMX.FTZ R156, R63, R156, !PT ;  /* 0x0000009c3f9c7209 */ /* 0x000fe40007810000 */
[----:B------:R-:W-:Y:S02]  /*3fa0*/  FMNMX.FTZ R6, R9, R10, !PT ;  /* 0x0000000a09067209 */ /* 0x000fe40007810000 */
[----:B------:R-:W-:Y:S02]  /*3fb0*/  FSEL R56, R39, -INF , !P5 ;  /* 0xff80000027387808 */ /* 0x000fe40006800000 */
[----:B------:R-:W-:Y:S02]  /*3fc0*/  FMNMX.FTZ R156, R157, R156, !PT ;  /* 0x0000009c9d9c7209 */ /* 0x000fe40007810000 */
[----:B------:R-:W-:-:S02]  /*3fd0*/  ISETP.GT.AND P5, PT, R0, 0x19, P0 ;  /* 0x000000190000780c */ /* 0x000fc400007a4270 */
[----:B------:R-:W-:Y:S02]  /*3fe0*/  FMNMX.FTZ R6, R11, R6, !PT ;  /* 0x000000060b067209 */ /* 0x000fe40007810000 */
[----:B------:R-:W-:Y:S02]  /*3ff0*/  ISETP.GT.AND P6, PT, R0, 0x18, P0 ;  /* 0x000000180000780c */ /* 0x000fe400007c4270 */
[----:B------:R-:W-:Y:S02]  /*4000*/  FMNMX.FTZ R156, R158, R156, !PT ;  /* 0x0000009c9e9c7209 */ /* 0x000fe40007810000 */
[C---:B------:R-:W-:Y:S02]  /*4010*/  ISETP.LT.OR P5, PT, R3.reuse, 0x1a, P5 ;  /* 0x0000001a0300780c */ /* 0x040fe40002fa1670 */
[----:B------:R-:W-:Y:S02]  /*4020*/  FMNMX.FTZ R6, R24, R6, !PT ;  /* 0x0000000618067209 */ /* 0x000fe40007810000 */
[----:B------:R-:W-:-:S02]  /*4030*/  ISETP.LT.OR P6, PT, R3, 0x19, P6 ;  /* 0x000000190300780c */ /* 0x000fc400037c1670 */
[----:B------:R-:W-:Y:S02]  /*4040*/  FMNMX.FTZ R156, R159, R156, !PT ;  /* 0x0000009c9f9c7209 */ /* 0x000fe40007810000 */
[----:B------:R-:W-:Y:S02]  /*4050*/  FSEL R59, R83, -INF , !P5 ;  /* 0xff800000533b7808 */ /* 0x000fe40006800000 */
[----:B------:R-:W-:Y:S02]  /*4060*/  FMNMX.FTZ R6, R58, R6, !PT ;  /* 0x000000063a067209 */ /* 0x000fe40007810000 */
[----:B------:R-:W-:Y:S02]  /*4070*/  ISETP.GT.AND P5, PT, R0, 0x21, P0 ;  /* 0x000000210000780c */ /* 0x000fe400007a4270 */
[----:B------:R-:W-:Y:S02]  /*4080*/  FSEL R57, R82, -INF , !P6 ;  /* 0xff80000052397808 */ /* 0x000fe40007000000 */
[----:B------:R-:W-:-:S02]  /*4090*/  FMNMX.FTZ R156, R168, R156, !PT ;  /* 0x0000009ca89c7209 */ /* 0x000fc40007810000 */
[----:B------:R-:W-:Y:S02]  /*40a0*/  ISETP.GT.AND P6, PT, R0, 0x20, P0 ;  /* 0x000000200000780c */ /* 0x000fe400007c4270 */
[----:B------:R-:W-:Y:S02]  /*40b0*/  FMNMX.FTZ R6, R56, R6, !PT ;  /* 0x0000000638067209 */ /* 0x000fe40007810000 */
[C---:B------:R-:W-:Y:S02]  /*40c0*/  ISETP.LT.OR P5, PT, R3.reuse, 0x22, P5 ;  /* 0x000000220300780c */ /* 0x040fe40002fa1670 */
[----:B------:R-:W-:Y:S02]  /*40d0*/  FMNMX.FTZ R156, R226, R156, !PT ;  /* 0x0000009ce29c7209 */ /* 0x000fe40007810000 */
[----:B------:R-:W-:Y:S02]  /*40e0*/  ISETP.LT.OR P6, PT, R3, 0x21, P6 ;  /* 0x000000210300780c */ /* 0x000fe400037c1670 */
[----:B------:R-:W-:-:S02]  /*40f0*/  FMNMX.FTZ R6, R57, R6, !PT ;  /* 0x0000000639067209 */ /* 0x000fc40007810000 */
[----:B------:R-:W-:Y:S02]  /*4100*/  FSEL R145, R51, -INF , !P5 ;  /* 0xff80000033917808 */ /* 0x000fe40006800000 */
[----:B------:R-:W-:Y:S02]  /*4110*/  ISETP.GT.AND P5, PT, R0, 0x28, P0 ;  /* 0x000000280000780c */ /* 0x000fe400007a4270 */
[----:B------:R-:W-:Y:S02]  /*4120*/  FMNMX.FTZ R156, R227, R156, !PT ;  /* 0x0000009ce39c7209 */ /* 0x000fe40007810000 */
[----:B------:R-:W-:Y:S02]  /*4130*/  FSEL R144, R50, -INF , !P6 ;  /* 0xff80000032907808 */ /* 0x000fe40007000000 */
[----:B------:R-:W-:Y:S02]  /*4140*/  FMNMX.FTZ R6, R59, R6, !PT ;  /* 0x000000063b067209 */ /* 0x000fe40007810000 */
[----:B------:R-:W-:-:S02]  /*4150*/  ISETP.LT.OR P5, PT, R3, 0x29, P5 ;  /* 0x000000290300780c */ /* 0x000fc40002fa1670 */
[----:B------:R-:W-:Y:S02]  /*4160*/  ISETP.GT.AND P6, PT, R0, 0x29, P0 ;  /* 0x000000290000780c */ /* 0x000fe400007c4270 */
[----:B------:R-:W-:Y:S02]  /*4170*/  FMNMX.FTZ R156, R232, R156, !PT ;  /* 0x0000009ce89c7209 */ /* 0x000fe40007810000 */
[----:B------:R-:W-:Y:S02]  /*4180*/  FMNMX.FTZ R6, R144, R6, !PT ;  /* 0x0000000690067209 */ /* 0x000fe40007810000 */
[----:B------:R-:W-:Y:S02]  /*4190*/  FSEL R147, R34, -INF , !P5 ;  /* 0xff80000022937808 */ /* 0x000fe40006800000 */
[----:B------:R-:W-:Y:S02]  /*41a0*/  ISETP.LT.OR P6, PT, R3, 0x2a, P6 ;  /* 0x0000002a0300780c */ /* 0x000fe400037c1670 */
[----:B------:R-:W-:-:S02]  /*41b0*/  ISETP.GT.AND P5, PT, R0, 0x30, P0 ;  /* 0x000000300000780c */ /* 0x000fc400007a4270 */
[----:B------:R-:W-:Y:S02]  /*41c0*/  FMNMX.FTZ R156, R234, R156, !PT ;  /* 0x0000009cea9c7209 */ /* 0x000fe40007810000 */
[----:B------:R-:W-:Y:S02]  /*41d0*/  FMNMX.FTZ R6, R145, R6, !PT ;  /* 0x0000000691067209 */ /* 0x000fe40007810000 */
[----:B------:R-:W-:Y:S01]  /*41e0*/  FSEL R146, R35, -INF , !P6 ;  /* 0xff80000023927808 */ /* 0x000fe20007000000 */
[----:B------:R-:W1:Y:S01]  /*41f0*/  SHFL.BFLY PT, R7, R156, 0x2, 0x1f ;  /* 0x0c401f009c077f89 */ /* 0x000e6200000e0000 */
[----:B------:R-:W-:Y:S02]  /*4200*/  ISETP.LT.OR P5, PT, R3, 0x31, P5 ;  /* 0x000000310300780c */ /* 0x000fe40002fa1670 */
[----:B------:R-:W-:Y:S01]  /*4210*/  ISETP.GT.AND P6, PT, R0, 0x31, P0 ;  /* 0x000000310000780c */ /* 0x000fe200007c4270 */
[----:B------:R-:W-:Y:S01]  /*4220*/  LDSM.16.MT88.4 R32, [R197+0x2100] ;  /* 0x00210000c520783b */ /* 0x000fe20000004200 */
[----:B------:R-:W-:-:S02]  /*4230*/  FMNMX.FTZ R6, R147, R6, !PT ;  /* 0x0000000693067209 */ /* 0x000fc40007810000 */
[----:B------:R-:W-:Y:S02]  /*4240*/  FSEL R169, R42, -INF , !P5 ;  /* 0xff8000002aa97808 */ /* 0x000fe40006800000 */
[----:B------:R-:W-:Y:S02]  /*4250*/  ISETP.LT.OR P6, PT, R3, 0x32, P6 ;  /* 0x000000320300780c */ /* 0x000fe400037c1670 */
[----:B------:R-:W-:Y:S02]  /*4260*/  ISETP.GT.AND P5, PT, R0, 0x38, P0 ;  /* 0x000000380000780c */ /* 0x000fe400007a4270 */
[----:B------:R-:W-:Y:S02]  /*4270*/  FMNMX.FTZ R6, R146, R6, !PT ;  /* 0x0000000692067209 */ /* 0x000fe40007810000 */
[----:B------:R-:W-:Y:S02]  /*4280*/  ISETP.GT.AND P0, PT, R0, 0x39, P0 ;  /* 0x000000390000780c */ /* 0x000fe40000704270 */
[----:B------:R-:W-:-:S02]  /*4290*/  FSEL R170, R43, -INF , !P6 ;  /* 0xff8000002baa7808 */ /* 0x000fc40007000000 */
[----:B------:R-:W-:Y:S01]  /*42a0*/  ISETP.LT.OR P5, PT, R3, 0x39, P5 ;  /* 0x000000390300780c */ /* 0x000fe20002fa1670 */
[----:B------:R-:W-:Y:S01]  /*42b0*/  LDSM.16.MT88.4 R40, [R197+0x100] ;  /* 0x00010000c528783b */ /* 0x000fe20000004200 */
[----:B------:R-:W-:Y:S02]  /*42c0*/  FMNMX.FTZ R0, R169, R6, !PT ;  /* 0x00000006a9007209 */ /* 0x000fe40007810000 */
[----:B------:R-:W-:Y:S02]  /*42d0*/  ISETP.LT.OR P0, PT, R3, 0x3a, P0 ;  /* 0x0000003a0300780c */ /* 0x000fe40000701670 */
[----:B------:R-:W-:Y:S02]  /*42e0*/  FSEL R224, R30, -INF , !P5 ;  /* 0xff8000001ee07808 */ /* 0x000fe40006800000 */
[----:B------:R-:W-:Y:S02]  /*42f0*/  FMNMX.FTZ R0, R170, R0, !PT ;  /* 0x00000000aa007209 */ /* 0x000fe40007810000 */
[----:B------:R-:W-:-:S02]  /*4300*/  FSEL R171, R31, -INF , !P0 ;  /* 0xff8000001fab7808 */ /* 0x000fc40004000000 */
[----:B------:R-:W-:Y:S02]  /*4310*/  FMNMX.FTZ R0, R224, R0, !PT ;  /* 0x00000000e0007209 */ /* 0x000fe40007810000 */
[----:B-1----:R-:W-:Y:S02]  /*4320*/  FMNMX.FTZ R156, R156, R7, !PT ;  /* 0x000000079c9c7209 */ /* 0x002fe40007810000 */
[----:B------:R-:W-:Y:S02]  /*4330*/  FMNMX.FTZ R0, R171, R0, !PT ;  /* 0x00000000ab007209 */ /* 0x000fe40007810000 */
[----:B------:R-:W-:Y:S01]  /*4340*/  LEA R198, R4, R197, 0x1 ;  /* 0x000000c504c67211 */ /* 0x000fe200078e08ff */
[----:B------:R-:W1:Y:S04]  /*4350*/  SHFL.BFLY PT, R6, R156, 0x1, 0x1f ;  /* 0x0c201f009c067f89 */ /* 0x000e6800000e0000 */
[----:B------:R-:W2:Y:S01]  /*4360*/  SHFL.BFLY PT, R3, R0, 0x2, 0x1f ;  /* 0x0c401f0000037f89 */ /* 0x000ea200000e0000 */
[----:B------:R-:W-:-:S03]  /*4370*/  IMAD R199, R2, 0x2, R198 ;  /* 0x0000000202c77824 */ /* 0x000fc600078e02c6 */
        /* <DEDUP_REMOVED lines=17> */
[C---:B------:R-:W-:Y:S01]  /*4490*/  FSETP.NEU.FTZ.AND P0, PT, R3.reuse, -INF , PT ;  /* 0xff8000000300780b */ /* 0x040fe20003f1d000 */
[----:B------:R-:W1:Y:S01]  /*44a0*/  LDSM.16.MT88.4 R12, [R199+0x100] ;  /* 0x00010000c70c783b */ /* 0x000e620000004200 */
[----:B------:R2:W3:Y:S08]  /*44b0*/  MUFU.EX2 R16, R0 ;  /* 0x0000000000107308 */ /* 0x0004f00000000800 */
[----:B------:R4:W5:Y:S01]  /*44c0*/  MUFU.EX2 R167, R6 ;  /* 0x0000000600a77308 */ /* 0x0009620000000800 */
[----:B--2---:R-:W-:-:S05]  /*44d0*/  FMUL.FTZ R0, R3, c[0x0][0x2d0] ;  /* 0x0000b40003007a20 */ /* 0x004fca0000410000 */
[----:B------:R-:W-:Y:S02]  /*44e0*/  FSEL R0, R0, RZ, P0 ;  /* 0x000000ff00007208 */ /* 0x000fe40000000000 */
[----:B------:R-:W-:-:S03]  /*44f0*/  PLOP3.LUT P0, PT, PT, PT, UP1, 0x40, 0x0 ;  /* 0x000000000000781c */ /* 0x000fc60003f0e818 */
[--C-:B----4-:R-:W-:Y:S02]  /*4500*/  FFMA.FTZ R6, R9, c[0x0][0x2d0], -R0.reuse ;  /* 0x0000b40009067a23 */ /* 0x110fe40000010800 */
[--C-:B------:R-:W-:Y:S02]  /*4510*/  FFMA.FTZ R5, R10, c[0x0][0x2d0], -R0.reuse ;  /* 0x0000b4000a057a23 */ /* 0x100fe40000010800 */
[--C-:B------:R-:W-:Y:S01]  /*4520*/  FFMA.FTZ R4, R11, c[0x0][0x2d0], -R0.reuse ;  /* 0x0000b4000b047a23 */ /* 0x100fe20000010800 */
[----:B------:R5:W-:Y:S01]  /*4530*/  MUFU.EX2 R176, R6 ;  /* 0x0000000600b07308 */ /* 0x000be20000000800 */
[----:B------:R-:W-:Y:S02]  /*4540*/  FFMA.FTZ R2, R24, c[0x0][0x2d0], -R0 ;  /* 0x0000b40018027a23 */ /* 0x000fe40000010800 */
[----:B---3--:R-:W-:Y:S01]  /*4550*/  IMAD.MOV.U32 R9, RZ, RZ, R16 ;  /* 0x000000ffff097224 */ /* 0x008fe200078e0010 */
[----:B------:R-:W-:Y:S04]  /*4560*/  LDSM.16.MT88.4 R24, [R200+0x2100] ;  /* 0x00210000c818783b */ /* 0x000fe80000004200 */
[----:B------:R-:W2:Y:S01]  /*4570*/  MUFU.EX2 R252, R5 ;  /* 0x0000000500fc7308 */ /* 0x000ea20000000800 */
[----:B------:R-:W3:Y:S07]  /*4580*/  LDSM.16.MT88.4 R16, [R200+0x100] ;  /* 0x00010000c810783b */ /* 0x000eee0000004200 */
[----:B------:R4:W-:Y:S01]  /*4590*/  MUFU.EX2 R10, R4 ;  /* 0x00000004000a7308 */ /* 0x0009e20000000800 */
[----:B-----5:R-:W-:-:S07]  /*45a0*/  F2FP.BF16.PACK_AB R6, R167, R9 ;  /* 0x00000009a706723e */ /* 0x020fce00000010ff */
[----:B------:R-:W5:Y:S01]  /*45b0*/  MUFU.EX2 R172, R2 ;  /* 0x0000000200ac7308 */ /* 0x000f620000000800 */
[----:B--2---:R-:W-:Y:S02]  /*45c0*/  F2FP.BF16.PACK_AB R5, R252, R176 ;  /* 0x000000b0fc05723e */ /* 0x004fe400000010ff */
[----:B----4-:R-:W-:Y:S02]  /*45d0*/  F2FP.BF16.PACK_AB R4, R174, R173 ;  /* 0x000000adae04723e */ /* 0x010fe400000010ff */
[----:B-----5:R-:W-:Y:S01]  /*45e0*/  F2FP.BF16.PACK_AB R7, R172, R10 ;  /* 0x0000000aac07723e */ /* 0x020fe200000010ff */
[----:B------:R-:W-:-:S04]  /*45f0*/  FFMA.FTZ R2, R60, c[0x0][0x2d0], -R8 ;  /* 0x0000b4003c027a23 */ /* 0x000fc80000010808 */
[----:B------:R2:W-:Y:S02]  /*4600*/  MUFU.EX2 R175, R2 ;  /* 0x0000000200af7308 */ /* 0x0005e40000000800 */
[C---:B-1----:R-:W-:Y:S08]  /*4610*/  HMMA.16816.F32.BF16 R104, R4.reuse, R12, RZ ;  /* 0x0000000c0468723c */ /* 0x042ff000000418ff */
[----:B------:R-:W-:Y:S01]  /*4620*/  HMMA.16816.F32.BF16 R80, R4, R14, RZ ;  /* 0x0000000e0450723c */ /* 0x000fe200000418ff */
[----:B------:R-:W1:Y:S01]  /*4630*/  LDSM.16.MT88.4 R12, [R199+0x4100] ;  /* 0x00410000c70c783b */ /* 0x000e620000004200 */
[----:B--2---:R-:W-:-:S06]  /*4640*/  FFMA.FTZ R2, R61, c[0x0][0x2d0], -R8 ;  /* 0x0000b4003d027a23 */ /* 0x004fcc0000010808 */
[C---:B------:R-:W-:Y:S01]  /*4650*/  HMMA.16816.F32.BF16 R112, R4.reuse, R20, RZ ;  /* 0x000000140470723c */ /* 0x040fe200000418ff */
[----:B------:R2:W4:Y:S07]  /*4660*/  MUFU.EX2 R177, R2 ;  /* 0x0000000200b17308 */ /* 0x00052e0000000800 */
[C---:B------:R-:W-:Y:S01]  /*4670*/  HMMA.16816.F32.BF16 R84, R4.reuse, R22, RZ ;  /* 0x000000160454723c */ /* 0x040fe200000418ff */
[----:B------:R-:W-:Y:S07]  /*4680*/  LDSM.16.MT88.4 R20, [R200+0x6100] ;  /* 0x00610000c814783b */ /* 0x000fee0000004200 */
[----:B---3--:R-:W-:Y:S01]  /*4690*/  HMMA.16816.F32.BF16 R108, R4, R16, RZ ;  /* 0x00000010046c723c */ /* 0x008fe200000418ff */
[----:B--2---:R-:W-:-:S04]  /*46a0*/  FFMA.FTZ R2, R62, c[0x0][0x2d0], -R8 ;  /* 0x0000b4003e027a23 */ /* 0x004fc80000010808 */
[----:B------:R2:W-:Y:S03]  /*46b0*/  MUFU.EX2 R223, R2 ;  /* 0x0000000200df7308 */ /* 0x0005e60000000800 */
[C---:B------:R-:W-:Y:S01]  /*46c0*/  HMMA.16816.F32.BF16 R124, R4.reuse, R18, RZ ;  /* 0x00000012047c723c */ /* 0x040fe200000418ff */
[----:B------:R-:W-:Y:S07]  /*46d0*/  LDSM.16.MT88.4 R16, [R197+0x6100] ;  /* 0x00610000c510783b */ /* 0x000fee0000004200 */
[----:B------:R-:W-:Y:S01]  /*46e0*/  HMMA.16816.F32.BF16 R100, R4, R24, RZ ;  /* 0x000000180464723c */ /* 0x000fe200000418ff */
[----:B--2---:R-:W-:-:S07]  /*46f0*/  FFMA.FTZ R2, R63, c[0x0][0x2d0], -R8 ;  /* 0x0000b4003f027a23 */ /* 0x004fce0000010808 */
[C---:B-1----:R-:W-:Y:S01]  /*4700*/  HMMA.16816.F32.BF16 R136, R4.reuse, R12, RZ ;  /* 0x0000000c0488723c */ /* 0x042fe200000418ff */
[----:B------:R1:W2:Y:S07]  /*4710*/  MUFU.EX2 R11, R2 ;  /* 0x00000002000b7308 */ /* 0x0002ae0000000800 */
[C---:B------:R-:W-:Y:S01]  /*4720*/  HMMA.16816.F32.BF16 R132, R4.reuse, R14, RZ ;  /* 0x0000000e0484723c */ /* 0x040fe200000418ff */
[----:B------:R-:W3:Y:S07]  /*4730*/  LDSM.16.MT88.4 R12, [R199+0x6100] ;  /* 0x00610000c70c783b */ /* 0x000eee0000004200 */
[----:B------:R-:W-:Y:S01]  /*4740*/  HMMA.16816.F32.BF16 R68, R4, R26, RZ ;  /* 0x0000001a0444723c */ /* 0x000fe200000418ff */
[----:B------:R-:W5:Y:S01]  /*4750*/  LDSM.16.MT88.4 R24, [R198+0x6100] ;  /* 0x00610000c618783b */ /* 0x000f620000004200 */
[----:B-1----:R-:W-:-:S04]  /*4760*/  FFMA.FTZ R2, R58, c[0x0][0x2d0], -R0 ;  /* 0x0000b4003a027a23 */ /* 0x002fc80000010800 */
[----:B------:R1:W-:Y:S02]  /*4770*/  MUFU.EX2 R247, R2 ;  /* 0x0000000200f77308 */ /* 0x0003e40000000800 */
[C---:B------:R-:W-:Y:S08]  /*4780*/  HMMA.16816.F32.BF16 R64, R4.reuse, R32, RZ ;  /* 0x000000200440723c */ /* 0x040ff000000418ff */
[----:B------:R-:W-:Y:S01]  /*4790*/  HMMA.16816.F32.BF16 R76, R4, R34, RZ ;  /* 0x00000022044c723c */ /* 0x000fe200000418ff */
[----:B------:R-:W2:Y:S01]  /*47a0*/  LDSM.16.MT88.4 R32, [R197+0x900] ;  /* 0x00090000c520783b */ /* 0x000ea20000004200 */
[----:B-1----:R-:W-:-:S06]  /*47b0*/  FFMA.FTZ R2, R56, c[0x0][0x2d0], -R0 ;  /* 0x0000b40038027a23 */ /* 0x002fcc0000010800 */
[C---:B------:R-:W-:Y:S01]  /*47c0*/  HMMA.16816.F32.BF16 R116, R4.reuse, R40, RZ ;  /* 0x000000280474723c */ /* 0x040fe200000418ff */
[----:B------:R1:W1:Y:S07]  /*47d0*/  MUFU.EX2 R244, R2 ;  /* 0x0000000200f47308 */ /* 0x00026e0000000800 */
[C---:B------:R-:W-:Y:S08]  /*47e0*/  HMMA.16816.F32.BF16 R128, R4.reuse, R42, RZ ;  /* 0x0000002a0480723c */ /* 0x040ff000000418ff */
[----:B------:R-:W-:Y:S01]  /*47f0*/  HMMA.16816.F32.BF16 R40, R4, R28, RZ ;  /* 0x0000001c0428723c */ /* 0x000fe200000418ff */
[----:B-1----:R-:W-:-:S04]  /*4800*/  FFMA.FTZ R2, R57, c[0x0][0x2d0], -R0 ;  /* 0x0000b40039027a23 */ /* 0x002fc80000010800 */
[----:B------:R1:W-:Y:S03]  /*4810*/  MUFU.EX2 R245, R2 ;  /* 0x0000000200f57308 */ /* 0x0003e60000000800 */
[C---:B------:R-:W-:Y:S01]  /*4820*/  HMMA.16816.F32.BF16 R72, R4.reuse, R30, RZ ;  /* 0x0000001e0448723c */ /* 0x040fe200000418ff */
[----:B------:R-:W2:Y:S07]  /*4830*/  LDSM.16.MT88.4 R28, [R198+0x900] ;  /* 0x00090000c61c783b */ /* 0x000eae0000004200 */
[----:B---3--:R-:W-:Y:S01]  /*4840*/  HMMA.16816.F32.BF16 R188, R4, R14, RZ ;  /* 0x0000000e04bc723c */ /* 0x008fe200000418ff */
[----:B-1----:R-:W-:-:S07]  /*4850*/  FFMA.FTZ R2, R59, c[0x0][0x2d0], -R0 ;  /* 0x0000b4003b027a23 */ /* 0x002fce0000010800 */
[C---:B------:R-:W-:Y:S01]  /*4860*/  HMMA.16816.F32.BF16 R160, R4.reuse, R20, RZ ;  /* 0x0000001404a0723c */ /* 0x040fe200000418ff */
[----:B------:R1:W3:Y:S07]  /*4870*/  MUFU.EX2 R235, R2 ;  /* 0x0000000200eb7308 */ /* 0x0002ee0000000800 */
[C---:B------:R-:W-:Y:S01]  /*4880*/  HMMA.16816.F32.BF16 R56, R4.reuse, R22, RZ ;  /* 0x000000160438723c */ /* 0x040fe200000418ff */
[----:B------:R-:W2:Y:S07]  /*4890*/  LDSM.16.MT88.4 R20, [R200+0x900] ;  /* 0x00090000c814783b */ /* 0x000eae0000004200 */
[----:B------:R-:W-:Y:S01]  /*48a0*/  HMMA.16816.F32.BF16 R140, R4, R16, RZ ;  /* 0x00000010048c723c */ /* 0x000fe200000418ff */
[----:B------:R-:W-:Y:S01]  /*48b0*/  MOV R184, R189 ;  /* 0x000000bd00b87202 */ /* 0x000fe20000000f00 */
[----:B------:R-:W-:Y:S01]  /*48c0*/  IMAD.MOV.U32 R179, RZ, RZ, R190 ;  /* 0x000000ffffb37224 */ /* 0x000fe200078e00be */
[----:B-1----:R-:W-:Y:S01]  /*48d0*/  MOV R2, R188 ;  /* 0x000000bc00027202 */ /* 0x002fe20000000f00 */
[----:B------:R-:W-:-:S04]  /*48e0*/  IMAD.MOV.U32 R178, RZ, RZ, R191 ;  /* 0x000000ffffb27224 */ /* 0x000fc800078e00bf */
[C---:B------:R-:W-:Y:S01]  /*48f0*/  HMMA.16816.F32.BF16 R60, R4.reuse, R18, RZ ;  /* 0x00000012043c723c */ /* 0x040fe200000418ff */
[----:B------:R-:W1:Y:S07]  /*4900*/  LDSM.16.MT88.4 R16, [R199+0x900] ;  /* 0x00090000c710783b */ /* 0x000e6e0000004200 */
[C---:B------:R-:W-:Y:S01]  /*4910*/  HMMA.16816.F32.BF16 R180, R4.reuse, R12, RZ ;  /* 0x0000000c04b4723c */ /* 0x040fe200000418ff */
        /* <DEDUP_REMOVED lines=8> */
[C---:B------:R-:W-:Y:S08]  /*49a0*/  HMMA.16816.F32.BF16 R44, R4.reuse, R46, RZ ;  /* 0x0000002e042c723c */ /* 0x040ff000000418ff */
[C---:B-----5:R-:W-:Y:S08]  /*49b0*/  HMMA.16816.F32.BF16 R148, R4.reuse, R24, RZ ;  /* 0x000000180494723c */ /* 0x060ff000000418ff */
[----:B------:R-:W-:Y:S07]  /*49c0*/  HMMA.16816.F32.BF16 R152, R4, R26, RZ ;  /* 0x0000001a0498723c */ /* 0x000fee00000418ff */
[----:B----4-:R-:W-:-:S02]  /*49d0*/  F2FP.BF16.PACK_AB R4, R177, R175 ;  /* 0x000000afb104723e */ /* 0x010fc400000010ff */
[----:B--2---:R-:W-:Y:S02]  /*49e0*/  F2FP.BF16.PACK_AB R6, R11, R223 ;  /* 0x000000df0b06723e */ /* 0x004fe400000010ff */
[----:B------:R-:W-:Y:S02]  /*49f0*/  F2FP.BF16.PACK_AB R5, R244, R247 ;  /* 0x000000f7f405723e */ /* 0x000fe400000010ff */
[----:B---3--:R-:W-:-:S07]  /*4a00*/  F2FP.BF16.PACK_AB R7, R235, R245 ;  /* 0x000000f5eb07723e */ /* 0x008fce00000010ff */
[C---:B------:R-:W-:Y:S08]  /*4a10*/  HMMA.16816.F32.BF16 R24, R4.reuse, R32, R116 ;  /* 0x000000200418723c */ /* 0x040ff00000041874 */
[C---:B------:R-:W-:Y:S08]  /*4a20*/  HMMA.16816.F32.BF16 R228, R4.reuse, R28, R112 ;  /* 0x0000001c04e4723c */ /* 0x040ff00000041870 */
[C---:B------:R-:W-:Y:S01]  /*4a30*/  HMMA.16816.F32.BF16 R188, R4.reuse, R30, R84 ;  /* 0x0000001e04bc723c */ /* 0x040fe20000041854 */
[----:B------:R-:W2:Y:S07]  /*4a40*/  LDSM.16.MT88.4 R28, [R200+0x2900] ;  /* 0x00290000c81c783b */ /* 0x000eae0000004200 */
[----:B------:R-:W-:Y:S01]  /*4a50*/  HMMA.16816.F32.BF16 R32, R4, R34, R128 ;  /* 0x000000220420723c */ /* 0x000fe20000041880 */
[----:B------:R-:W-:Y:S01]  /*4a60*/  IMAD.MOV.U32 R116, RZ, RZ, R24 ;  /* 0x000000ffff747224 */ /* 0x000fe200078e0018 */
[----:B------:R-:W-:Y:S01]  /*4a70*/  MOV R165, R26 ;  /* 0x0000001a00a57202 */ /* 0x000fe20000000f00 */
[----:B------:R-:W-:-:S02]  /*4a80*/  IMAD.MOV.U32 R166, RZ, RZ, R25 ;  /* 0x000000ffffa67224 */ /* 0x000fc400078e0019 */
[----:B------:R-:W-:Y:S02]  /*4a90*/  IMAD.MOV.U32 R164, RZ, RZ, R27 ;  /* 0x000000ffffa47224 */ /* 0x000fe400078e001b */
[----:B------:R-:W3:Y:S01]  /*4aa0*/  LDSM.16.MT88.4 R24, [R198+0x2900] ;  /* 0x00290000c618783b */ /* 0x000ee20000004200 */
[C---:B------:R-:W-:Y:S08]  /*4ab0*/  HMMA.16816.F32.BF16 R248, R4.reuse, R22, R124 ;  /* 0x0000001604f8723c */ /* 0x040ff0000004187c */
[C---:B-1----:R-:W-:Y:S08]  /*4ac0*/  HMMA.16816.F32.BF16 R124, R4.reuse, R16, R104 ;  /* 0x00000010047c723c */ /* 0x042ff00000041868 */
[----:B------:R-:W-:Y:S01]  /*4ad0*/  HMMA.16816.F32.BF16 R192, R4, R20, R108 ;  /* 0x0000001404c0723c */ /* 0x000fe2000004186c */
[----:B------:R-:W-:Y:S01]  /*4ae0*/  IMAD.MOV.U32 R128, RZ, RZ, R35 ;  /* 0x000000ffff807224 */ /* 0x000fe200078e0023 */
[----:B------:R-:W-:Y:S01]  /*4af0*/  MOV R119, R33 ;  /* 0x0000002100777202 */ /* 0x000fe20000000f00 */
[----:B------:R-:W-:Y:S01]  /*4b00*/  IMAD.MOV.U32 R118, RZ, RZ, R34 ;  /* 0x000000ffff767224 */ /* 0x000fe200078e0022 */
[----:B------:R-:W-:Y:S01]  /*4b10*/  LDSM.16.MT88.4 R20, [R197+0x4900] ;  /* 0x00490000c514783b */ /* 0x000fe20000004200 */
[----:B------:R-:W-:-:S03]  /*4b20*/  IMAD.MOV.U32 R117, RZ, RZ, R32 ;  /* 0x000000ffff757224 */ /* 0x000fc600078e0020 */
[C---:B------:R-:W-:Y:S01]  /*4b30*/  HMMA.16816.F32.BF16 R104, R4.reuse, R18, R80 ;  /* 0x000000120468723c */ /* 0x040fe20000041850 */
[----:B------:R-:W1:Y:S04]  /*4b40*/  LDSM.16.MT88.4 R16, [R198+0x4900] ;  /* 0x00490000c610783b */ /* 0x000e680000004200 */
[----:B------:R-:W-:Y:S02]  /*4b50*/  LDSM.16.MT88.4 R32, [R199+0x2900] ;  /* 0x00290000c720783b */ /* 0x000fe40000004200 */
[----:B------:R-:W-:Y:S01]  /*4b60*/  IMAD.MOV.U32 R80, RZ, RZ, R128 ;  /* 0x000000ffff507224 */ /* 0x000fe200078e0080 */
[----:B------:R-:W-:Y:S01]  /*4b70*/  HMMA.16816.F32.BF16 R108, R4, R12, R64 ;  /* 0x0000000c046c723c */ /* 0x000fe20000041840 */
[----:B------:R-:W-:Y:S01]  /*4b80*/  MOV R83, R179 ;  /* 0x000000b300537202 */ /* 0x000fe20000000f00 */
[----:B------:R-:W-:Y:S01]  /*4b90*/  IMAD.MOV.U32 R82, RZ, RZ, R184 ;  /* 0x000000ffff527224 */ /* 0x000fe200078e00b8 */
[----:B------:R-:W-:-:S04]  /*4ba0*/  MOV R81, R185 ;  /* 0x000000b900517202 */ /* 0x000fc80000000f00 */
[----:B------:R-:W-:Y:S01]  /*4bb0*/  IMAD.MOV.U32 R66, RZ, RZ, R119 ;  /* 0x000000ffff427224 */ /* 0x000fe200078e0077 */
[----:B------:R-:W-:Y:S01]  /*4bc0*/  HMMA.16816.F32.BF16 R112, R4, R14, R76 ;  /* 0x0000000e0470723c */ /* 0x000fe2000004184c */
[----:B------:R-:W4:Y:S01]  /*4bd0*/  LDSM.16.MT88.4 R12, [R200+0x4900] ;  /* 0x00490000c80c783b */ /* 0x000f220000004200 */
[----:B------:R-:W-:Y:S01]  /*4be0*/  IMAD.MOV.U32 R67, RZ, RZ, R118 ;  /* 0x000000ffff437224 */ /* 0x000fe200078e0076 */
[----:B------:R-:W-:Y:S01]  /*4bf0*/  MOV R65, R117 ;  /* 0x0000007500417202 */ /* 0x000fe20000000f00 */
[----:B------:R-:W-:-:S03]  /*4c00*/  IMAD.MOV.U32 R64, RZ, RZ, R178 ;  /* 0x000000ffff407224 */ /* 0x000fc600078e00b2 */
[----:B------:R-:W-:Y:S01]  /*4c10*/  IMAD.MOV.U32 R79, RZ, RZ, R116 ;  /* 0x000000ffff4f7224 */ /* 0x000fe200078e0074 */
[C---:B--2---:R-:W-:Y:S08]  /*4c20*/  HMMA.16816.F32.BF16 R84, R4.reuse, R28, R100 ;  /* 0x0000001c0454723c */ /* 0x044ff00000041864 */
[C---:B---3--:R-:W-:Y:S07]  /*4c30*/  HMMA.16816.F32.BF16 R116, R4.reuse, R24, R40 ;  /* 0x000000180474723c */ /* 0x048fee0000041828 */
[----:B------:R-:W-:Y:S01]  /*4c40*/  IMAD.MOV.U32 R43, RZ, RZ, R173 ;  /* 0x000000ffff2b7224 */ /* 0x000fe200078e00ad */
[----:B------:R-:W-:Y:S01]  /*4c50*/  HMMA.16816.F32.BF16 R240, R4, R26, R72 ;  /* 0x0000001a04f0723c */ /* 0x000fe20000041848 */
[----:B------:R-:W2:Y:S01]  /*4c60*/  LDSM.16.MT88.4 R24, [R199+0x4900] ;  /* 0x00490000c718783b */ /* 0x000ea20000004200 */
[----:B------:R-:W-:Y:S01]  /*4c70*/  MOV R42, R172 ;  /* 0x000000ac002a7202 */ /* 0x000fe20000000f00 */
[----:B------:R-:W-:-:S05]  /*4c80*/  IMAD.MOV.U32 R41, RZ, RZ, R167 ;  /* 0x000000ffff297224 */ /* 0x000fca00078e00a7 */
[C---:B------:R-:W-:Y:S01]  /*4c90*/  HMMA.16816.F32.BF16 R236, R4.reuse, R30, R68 ;  /* 0x0000001e04ec723c */ /* 0x040fe20000041844 */
[----:B------:R-:W3:Y:S01]  /*4ca0*/  LDSM.16.MT88.4 R28, [R197+0x6900] ;  /* 0x00690000c51c783b */ /* 0x000ee20000004200 */
[----:B------:R-:W-:Y:S01]  /*4cb0*/  IMAD.MOV.U32 R101, RZ, RZ, R86 ;  /* 0x000000ffff657224 */ /* 0x000fe200078e0056 */
[----:B------:R-:W-:Y:S01]  /*4cc0*/  MOV R100, R87 ;  /* 0x0000005700647202 */ /* 0x000fe20000000f00 */
[----:B------:R-:W-:Y:S01]  /*4cd0*/  IMAD.MOV.U32 R87, RZ, RZ, R177 ;  /* 0x000000ffff577224 */ /* 0x000fe200078e00b1 */
[----:B------:R-:W-:Y:S01]  /*4ce0*/  MOV R103, R84 ;  /* 0x0000005400677202 */ /* 0x000fe20000000f00 */
[----:B------:R-:W-:Y:S02]  /*4cf0*/  IMAD.MOV.U32 R86, RZ, RZ, R176 ;  /* 0x000000ffff567224 */ /* 0x000fe400078e00b0 */
[----:B-1----:R-:W-:Y:S01]  /*4d00*/  HMMA.16816.F32.BF16 R128, R4, R16, R88 ;  /* 0x000000100480723c */ /* 0x002fe20000041858 */
[----:B------:R-:W-:Y:S01]  /*4d10*/  IMAD.MOV.U32 R102, RZ, RZ, R85 ;  /* 0x000000ffff667224 */ /* 0x000fe200078e0055 */
[----:B------:R-:W-:Y:S01]  /*4d20*/  MOV R85, R175 ;  /* 0x000000af00557202 */ /* 0x000fe20000000f00 */
[----:B------:R-:W-:-:S04]  /*4d30*/  IMAD.MOV.U32 R84, RZ, RZ, R174 ;  /* 0x000000ffff547224 */ /* 0x000fc800078e00ae */
[----:B------:R-:W-:Y:S01]  /*4d40*/  IMAD.MOV.U32 R17, RZ, RZ, R79 ;  /* 0x000000ffff117224 */ /* 0x000fe200078e004f */
[----:B----4-:R-:W-:Y:S01]  /*4d50*/  HMMA.16816.F32.BF16 R88, R4, R12, R36 ;  /* 0x0000000c0458723c */ /* 0x010fe20000041824 */
[----:B------:R-:W-:-:S06]  /*4d60*/  MOV R16, R64 ;  /* 0x0000004000107202 */ /* 0x000fcc0000000f00 */
[----:B------:R-:W-:Y:S01]  /*4d70*/  IMAD.MOV.U32 R39, RZ, RZ, R2 ;  /* 0x000000ffff277224 */ /* 0x000fe200078e0002 */
[C---:B------:R-:W-:Y:S01]  /*4d80*/  HMMA.16816.F32.BF16 R72, R4.reuse, R14, R44 ;  /* 0x0000000e0448723c */ /* 0x040fe2000004182c */
[----:B------:R-:W1:Y:S01]  /*4d90*/  LDSM.16.MT88.4 R12, [R200+0x6900] ;  /* 0x00690000c80c783b */ /* 0x000e620000004200 */
[----:B------:R-:W-:Y:S02]  /*4da0*/  FFMA.FTZ R2, R157, c[0x0][0x2d0], -R8 ;  /* 0x0000b4009d027a23 */ /* 0x000fe40000010808 */
[----:B------:R-:W-:Y:S02]  /*4db0*/  IMAD.MOV.U32 R38, RZ, RZ, R84 ;  /* 0x000000ffff267224 */ /* 0x000fe400078e0054 */
[----:B------:R4:W-:Y:S01]  /*4dc0*/  MUFU.EX2 R40, R2 ;  /* 0x0000000200287308 */ /* 0x0009e20000000800 */
[----:B------:R-:W-:Y:S01]  /*4dd0*/  IMAD.MOV.U32 R44, RZ, RZ, R39 ;  /* 0x000000ffff2c7224 */ /* 0x000fe200078e0027 */
[----:B------:R-:W-:Y:S01]  /*4de0*/  HMMA.16816.F32.BF16 R176, R4, R34, R120 ;  /* 0x0000002204b0723c */ /* 0x000fe20000041878 */
[----:B------:R-:W-:-:S02]  /*4df0*/  IMAD.MOV.U32 R39, RZ, RZ, R85 ;  /* 0x000000ffff277224 */ /* 0x000fc400078e0055 */
[----:B------:R-:W-:-:S04]  /*4e00*/  IMAD.MOV.U32 R47, RZ, RZ, R16 ;  /* 0x000000ffff2f7224 */ /* 0x000fc800078e0010 */
[----:B------:R-:W-:Y:S01]  /*4e10*/  IMAD.MOV.U32 R120, RZ, RZ, R166 ;  /* 0x000000ffff787224 */ /* 0x000fe200078e00a6 */
[----:B------:R-:W-:Y:S01]  /*4e20*/  MOV R121, R165 ;  /* 0x000000a500797202 */ /* 0x000fe20000000f00 */
[----:B------:R-:W-:Y:S01]  /*4e30*/  IMAD.MOV.U32 R122, RZ, RZ, R164 ;  /* 0x000000ffff7a7224 */ /* 0x000fe200078e00a4 */
[----:B------:R-:W-:Y:S01]  /*4e40*/  HMMA.16816.F32.BF16 R172, R4, R20, R92 ;  /* 0x0000001404ac723c */ /* 0x000fe2000004185c */
[----:B------:R-:W-:Y:S02]  /*4e50*/  IMAD.MOV.U32 R123, RZ, RZ, R81 ;  /* 0x000000ffff7b7224 */ /* 0x000fe400078e0051 */
[----:B----4-:R-:W-:-:S05]  /*4e60*/  FFMA.FTZ R2, R158, c[0x0][0x2d0], -R8 ;  /* 0x0000b4009e027a23 */ /* 0x010fca0000010808 */
[C---:B------:R-:W-:Y:S01]  /*4e70*/  HMMA.16816.F32.BF16 R164, R4.reuse, R22, R52 ;  /* 0x0000001604a4723c */ /* 0x040fe20000041834 */
[----:B------:R-:W4:Y:S01]  /*4e80*/  LDSM.16.MT88.4 R20, [R198+0x6900] ;  /* 0x00690000c614783b */ /* 0x000f220000004200 */
[----:B------:R5:W1:Y:S06]  /*4e90*/  MUFU.EX2 R36, R2 ;  /* 0x0000000200247308 */ /* 0x000a6c0000000800 */
[C---:B------:R-:W-:Y:S01]  /*4ea0*/  HMMA.16816.F32.BF16 R184, R4.reuse, R32, R96 ;  /* 0x0000002004b8723c */ /* 0x040fe20000041860 */
[----:B------:R-:W1:Y:S06]  /*4eb0*/  LDSM.16.MT88.4 R32, [R199+0x6900] ;  /* 0x00690000c720783b */ /* 0x000e6c0000004200 */
[----:B------:R-:W-:Y:S01]  /*4ec0*/  IMAD.MOV.U32 R99, RZ, RZ, R80 ;  /* 0x000000ffff637224 */ /* 0x000fe200078e0050 */
[----:B------:R-:W-:Y:S01]  /*4ed0*/  HMMA.16816.F32.BF16 R92, R4, R18, R48 ;  /* 0x00000012045c723c */ /* 0x000fe20000041830 */
[----:B------:R-:W-:Y:S01]  /*4ee0*/  IMAD.MOV.U32 R96, RZ, RZ, R65 ;  /* 0x000000ffff607224 */ /* 0x000fe200078e0041 */
[----:B------:R-:W-:Y:S01]  /*4ef0*/  MOV R98, R67 ;  /* 0x0000004300627202 */ /* 0x000fe20000000f00 */
[----:B-----5:R-:W-:-:S02]  /*4f00*/  FFMA.FTZ R2, R159, c[0x0][0x2d0], -R8 ;  /* 0x0000b4009f027a23 */ /* 0x020fc40000010808 */
[----:B------:R-:W-:Y:S02]  /*4f10*/  IMAD.MOV.U32 R97, RZ, RZ, R66 ;  /* 0x000000ffff617224 */ /* 0x000fe400078e0042 */
[----:B------:R5:W1:Y:S01]  /*4f20*/  MUFU.EX2 R37, R2 ;  /* 0x0000000200257308 */ /* 0x000a620000000800 */
[----:B------:R-:W-:Y:S01]  /*4f30*/  MOV R18, R82 ;  /* 0x0000005200127202 */ /* 0x000fe20000000f00 */
[----:B------:R-:W-:Y:S01]  /*4f40*/  IMAD.MOV.U32 R19, RZ, RZ, R83 ;  /* 0x000000ffff137224 */ /* 0x000fe200078e0053 */
[----:B--2---:R-:W-:Y:S02]  /*4f50*/  HMMA.16816.F32.BF16 R52, R4, R24, R136 ;  /* 0x000000180434723c */ /* 0x004fe40000041888 */
[----:B------:R-:W-:Y:S01]  /*4f60*/  MOV R45, R18 ;  /* 0x00000012002d7202 */ /* 0x000fe20000000f00 */
[----:B------:R-:W-:-:S04]  /*4f70*/  IMAD.MOV.U32 R46, RZ, RZ, R19 ;  /* 0x000000ffff2e7224 */ /* 0x000fc800078e0013 */
[----:B------:R-:W-:Y:S01]  /*4f80*/  IMAD.MOV.U32 R138, RZ, RZ, R38 ;  /* 0x000000ffff8a7224 */ /* 0x000fe200078e0026 */
[----:B------:R-:W-:Y:S01]  /*4f90*/  HMMA.16816.F32.BF16 R80, R4, R26, R132 ;  /* 0x0000001a0450723c */ /* 0x000fe20000041884 */
[----:B------:R-:W2:Y:S01]  /*4fa0*/  LDSM.16.MT88.4 R24, [R197+0x1100] ;  /* 0x00110000c518783b */ /* 0x000ea20000004200 */
[----:B------:R-:W-:Y:S02]  /*4fb0*/  IMAD.MOV.U32 R139, RZ, RZ, R41 ;  /* 0x000000ffff8b7224 */ /* 0x000fe400078e0029 */
[----:B-----5:R-:W-:-:S03]  /*4fc0*/  FFMA.FTZ R2, R168, c[0x0][0x2d0], -R8 ;  /* 0x0000b400a8027a23 */ /* 0x020fc60000010808 */
[----:B------:R-:W-:Y:S01]  /*4fd0*/  IMAD.MOV.U32 R133, RZ, RZ, R120 ;  /* 0x000000ffff857224 */ /* 0x000fe200078e0078 */
[C---:B---3--:R-:W-:Y:S01]  /*4fe0*/  HMMA.16816.F32.BF16 R76, R4.reuse, R30, R60 ;  /* 0x0000001e044c723c */ /* 0x048fe2000004183c */
[----:B------:R3:W5:Y:S01]  /*4ff0*/  MUFU.EX2 R168, R2 ;  /* 0x0000000200a87308 */ /* 0x0007620000000800 */
[----:B------:R-:W-:Y:S01]  /*5000*/  IMAD.MOV.U32 R134, RZ, RZ, R121 ;  /* 0x000000ffff867224 */ /* 0x000fe200078e0079 */
[----:B------:R-:W-:Y:S01]  /*5010*/  MOV R120, R86 ;  /* 0x0000005600787202 */ /* 0x000fe20000000f00 */
[----:B------:R-:W-:Y:S01]  /*5020*/  IMAD.MOV.U32 R121, RZ, RZ, R87 ;  /* 0x000000ffff797224 */ /* 0x000fe200078e0057 */
[----:B------:R-:W-:Y:S01]  /*5030*/  MOV R135, R122 ;  /* 0x0000007a00877202 */ /* 0x000fe20000000f00 */
[----:B------:R-:W-:Y:S01]  /*5040*/  IMAD.MOV.U32 R122, RZ, RZ, R223 ;  /* 0x000000ffff7a7224 */ /* 0x000fe200078e00df */
[----:B------:R-:W-:Y:S01]  /*5050*/  MOV R132, R17 ;  /* 0x0000001100847202 */ /* 0x000fe20000000f00 */
[----:B-1----:R-:W-:Y:S01]  /*5060*/  HMMA.16816.F32.BF16 R60, R4, R12, R160 ;  /* 0x0000000c043c723c */ /* 0x002fe200000418a0 */
[----:B------:R-:W-:Y:S01]  /*5070*/  LDSM.16.MT88.4 R16, [R199+0x1100] ;  /* 0x00110000c710783b */ /* 0x000fe20000004200 */
[----:B------:R-:W-:Y:S01]  /*5080*/  IMAD.MOV.U32 R136, RZ, RZ, R139 ;  /* 0x000000ffff887224 */ /* 0x000fe200078e008b */
[----:B------:R-:W-:-:S05]  /*5090*/  MOV R139, R120 ;  /* 0x00000078008b7202 */ /* 0x000fca0000000f00 */
[C---:B------:R-:W-:Y:S01]  /*50a0*/  HMMA.16816.F32.BF16 R84, R4.reuse, R14, R56 ;  /* 0x0000000e0454723c */ /* 0x040fe20000041838 */
[----:B---3--:R-:W-:Y:S01]  /*50b0*/  FFMA.FTZ R2, R144, c[0x0][0x2d0], -R0 ;  /* 0x0000b40090027a23 */ /* 0x008fe20000010800 */
[----:B------:R-:W1:Y:S01]  /*50c0*/  LDSM.16.MT88.4 R12, [R197+0x3100] ;  /* 0x00310000c50c783b */ /* 0x000e620000004200 */
[----:B------:R-:W-:Y:S02]  /*50d0*/  IMAD.MOV.U32 R144, RZ, RZ, R36 ;  /* 0x000000ffff907224 */ /* 0x000fe400078e0024 */
[----:B------:R3:W-:Y:S01]  /*50e0*/  MUFU.EX2 R223, R2 ;  /* 0x0000000200df7308 */ /* 0x0007e20000000800 */
[----:B------:R-:W-:Y:S02]  /*50f0*/  IMAD.MOV.U32 R36, RZ, RZ, R42 ;  /* 0x000000ffff247224 */ /* 0x000fe400078e002a */
[C---:B----4-:R-:W-:Y:S07]  /*5100*/  HMMA.16816.F32.BF16 R48, R4.reuse, R22, R152 ;  /* 0x000000160430723c */ /* 0x050fee0000041898 */
[----:B------:R-:W-:Y:S01]  /*5110*/  MOV R155, R37 ;  /* 0x00000025009b7202 */ /* 0x000fe20000000f00 */
[----:B------:R-:W-:Y:S01]  /*5120*/  IMAD.MOV.U32 R154, RZ, RZ, R36 ;  /* 0x000000ffff9a7224 */ /* 0x000fe200078e0024 */
[----:B------:R-:W-:Y:S01]  /*5130*/  MOV R37, R43 ;  /* 0x0000002b00257202 */ /* 0x000fe20000000f00 */
[----:B------:R-:W-:Y:S01]  /*5140*/  IMAD.MOV.U32 R153, RZ, RZ, R39 ;  /* 0x000000ffff997224 */ /* 0x000fe200078e0027 */
[----:B------:R-:W-:Y:S01]  /*5150*/  HMMA.16816.F32.BF16 R64, R4, R20, R148 ;  /* 0x000000140440723c */ /* 0x000fe20000041894 */
[----:B------:R-:W-:Y:S01]  /*5160*/  LDSM.16.MT88.4 R20, [R198+0x1100] ;  /* 0x00110000c614783b */ /* 0x000fe20000004200 */
[----:B---3--:R-:W-:Y:S01]  /*5170*/  FFMA.FTZ R2, R145, c[0x0][0x2d0], -R0 ;  /* 0x0000b40091027a23 */ /* 0x008fe20000010800 */
[----:B------:R-:W-:-:S02]  /*5180*/  MOV R137, R37 ;  /* 0x0000002500897202 */ /* 0x000fc40000000f00 */
[----:B------:R-:W3:Y:S01]  /*5190*/  LDSM.16.MT88.4 R36, [R199+0x3100] ;  /* 0x00310000c724783b */ /* 0x000ee20000004200 */
[----:B------:R4:W1:Y:S01]  /*51a0*/  MUFU.EX2 R159, R2 ;  /* 0x00000002009f7308 */ /* 0x0008620000000800 */
[----:B------:R-:W-:Y:S01]  /*51b0*/  MOV R145, R40 ;  /* 0x0000002800917202 */ /* 0x000fe20000000f00 */
[C---:B------:R-:W-:Y:S01]  /*51c0*/  HMMA.16816.F32.BF16 R68, R4.reuse, R28, R140 ;  /* 0x0000001c0444723c */ /* 0x040fe2000004188c */
[----:B------:R-:W2:Y:S04]  /*51d0*/  LDSM.16.MT88.4 R28, [R200+0x3100] ;  /* 0x00310000c81c783b */ /* 0x000ea80000004200 */
[----:B------:R-:W-:Y:S03]  /*51e0*/  LDSM.16.MT88.4 R40, [R200+0x1100] ;  /* 0x00110000c828783b */ /* 0x000fe60000004200 */
[----:B------:R-:W-:Y:S01]  /*51f0*/  HMMA.16816.F32.BF16 R56, R4, R32, R180 ;  /* 0x000000200438723c */ /* 0x000fe200000418b4 */
[----:B----4-:R-:W-:-:S06]  /*5200*/  FFMA.FTZ R2, R147, c[0x0][0x2d0], -R0 ;  /* 0x0000b40093027a23 */ /* 0x010fcc0000010800 */
[----:B------:R-:W-:Y:S01]  /*5210*/  MOV R182, R123 ;  /* 0x0000007b00b67202 */ /* 0x000fe20000000f00 */
[----:B------:R-:W-:Y:S01]  /*5220*/  HMMA.16816.F32.BF16 R44, R4, R34, R44 ;  /* 0x00000022042c723c */ /* 0x000fe2000004182c */
[----:B------:R-:W4:Y:S01]  /*5230*/  LDSM.16.MT88.4 R32, [R198+0x3100] ;  /* 0x00310000c620783b */ /* 0x000f220000004200 */
[----:B------:R3:W-:Y:S01]  /*5240*/  MUFU.EX2 R158, R2 ;  /* 0x00000002009e7308 */ /* 0x0007e20000000800 */
[----:B------:R-:W-:Y:S02]  /*5250*/  IMAD.MOV.U32 R181, RZ, RZ, R121 ;  /* 0x000000ffffb57224 */ /* 0x000fe400078e0079 */
[----:B------:R-:W-:Y:S02]  /*5260*/  IMAD.MOV.U32 R183, RZ, RZ, R122 ;  /* 0x000000ffffb77224 */ /* 0x000fe400078e007a */
[----:B------:R-:W-:Y:S02]  /*5270*/  F2FP.BF16.PACK_AB R4, R144, R145 ;  /* 0x000000919004723e */ /* 0x000fe400000010ff */
[----:B-----5:R-:W-:-:S02]  /*5280*/  F2FP.BF16.PACK_AB R6, R168, R155 ;  /* 0x0000009ba806723e */ /* 0x020fc400000010ff */
[----:B-1----:R-:W-:Y:S01]  /*5290*/  F2FP.BF16.PACK_AB R5, R159, R223 ;  /* 0x000000df9f05723e */ /* 0x002fe200000010ff */
[----:B---3--:R-:W-:-:S04]  /*52a0*/  FFMA.FTZ R2, R146, c[0x0][0x2d0], -R0 ;  /* 0x0000b40092027a23 */ /* 0x008fc80000010800 */
[----:B------:R-:W1:Y:S02]  /*52b0*/  MUFU.EX2 R157, R2 ;  /* 0x00000002009d7308 */ /* 0x000e640000000800 */
[----:B-1----:R-:W-:-:S07]  /*52c0*/  F2FP.BF16.PACK_AB R7, R157, R158 ;  /* 0x0000009e9d07723e */ /* 0x002fce00000010ff */
[C---:B--2---:R-:W-:Y:S08]  /*52d0*/  HMMA.16816.F32.BF16 R160, R4.reuse, R24, R132 ;  /* 0x0000001804a0723c */ /* 0x044ff00000041884 */
[C---:B------:R-:W-:Y:S08]  /*52e0*/  HMMA.16816.F32.BF16 R24, R4.reuse, R26, R96 ;  /* 0x0000001a0418723c */ /* 0x040ff00000041860 */
[C---:B------:R-:W-:Y:S08]  /*52f0*/  HMMA.16816.F32.BF16 R108, R4.reuse, R12, R108 ;  /* 0x0000000c046c723c */ /* 0x040ff0000004186c */
[C---:B------:R-:W-:Y:S01]  /*5300*/  HMMA.16816.F32.BF16 R112, R4.reuse, R14, R112 ;  /* 0x0000000e0470723c */ /* 0x040fe20000041870 */
[----:B------:R-:W1:Y:S07]  /*5310*/  LDSM.16.MT88.4 R12, [R200+0x5100] ;  /* 0x00510000c80c783b */ /* 0x000e6e0000004200 */
[----:B------:R-:W-:Y:S01]  /*5320*/  HMMA.16816.F32.BF16 R184, R4, R36, R184 ;  /* 0x0000002404b8723c */ /* 0x000fe200000418b8 */
[----:B------:R-:W-:Y:S01]  /*5330*/  IMAD.MOV.U32 R2, RZ, RZ, R24 ;  /* 0x000000ffff027224 */ /* 0x000fe200078e0018 */
[----:B------:R-:W-:Y:S01]  /*5340*/  MOV R147, R26 ;  /* 0x0000001a00937202 */ /* 0x000fe20000000f00 */
[----:B------:R-:W-:-:S02]  /*5350*/  IMAD.MOV.U32 R152, RZ, RZ, R25 ;  /* 0x000000ffff987224 */ /* 0x000fc400078e0019 */
[----:B------:R-:W-:Y:S02]  /*5360*/  IMAD.MOV.U32 R146, RZ, RZ, R27 ;  /* 0x000000ffff927224 */ /* 0x000fe400078e001b */
[----:B------:R-:W-:Y:S01]  /*5370*/  LDSM.16.MT88.4 R24, [R197+0x5100] ;  /* 0x00510000c518783b */ /* 0x000fe20000004200 */
[----:B------:R-:W-:Y:S01]  /*5380*/  HMMA.16816.F32.BF16 R148, R4, R16, R124 ;  /* 0x000000100494723c */ /* 0x000fe2000004187c */
[----:B------:R-:W-:Y:S01]  /*5390*/  MOV R37, R182 ;  /* 0x000000b600257202 */ /* 0x000fe20000000f00 */
[----:B------:R-:W-:-:S06]  /*53a0*/  IMAD.MOV.U32 R36, RZ, RZ, R183 ;  /* 0x000000ffff247224 */ /* 0x000fcc00078e00b7 */
[C---:B------:R-:W-:Y:S01]  /*53b0*/  HMMA.16816.F32.BF16 R104, R4.reuse, R18, R104 ;  /* 0x000000120468723c */ /* 0x040fe20000041868 */
[----:B------:R-:W2:Y:S07]  /*53c0*/  LDSM.16.MT88.4 R16, [R198+0x5100] ;  /* 0x00510000c610783b */ /* 0x000eae0000004200 */
[C---:B------:R-:W-:Y:S07]  /*53d0*/  HMMA.16816.F32.BF16 R132, R4.reuse, R20, R228 ;  /* 0x000000140484723c */ /* 0x040fee00000418e4 */
[----:B------:R-:W-:Y:S01]  /*53e0*/  IMAD.MOV.U32 R228, RZ, RZ, R103 ;  /* 0x000000ffffe47224 */ /* 0x000fe200078e0067 */
[----:B------:R-:W-:Y:S01]  /*53f0*/  MOV R229, R102 ;  /* 0x0000006600e57202 */ /* 0x000fe20000000f00 */
[----:B------:R-:W-:Y:S01]  /*5400*/  IMAD.MOV.U32 R230, RZ, RZ, R101 ;  /* 0x000000ffffe67224 */ /* 0x000fe200078e0065 */
[----:B------:R-:W-:Y:S01]  /*5410*/  HMMA.16816.F32.BF16 R236, R4, R30, R236 ;  /* 0x0000001e04ec723c */ /* 0x000fe200000418ec */
[----:B------:R-:W-:-:S07]  /*5420*/  IMAD.MOV.U32 R231, RZ, RZ, R100 ;  /* 0x000000ffffe77224 */ /* 0x000fce00078e0064 */
[C---:B------:R-:W-:Y:S01]  /*5430*/  HMMA.16816.F32.BF16 R124, R4.reuse, R28, R228 ;  /* 0x0000001c047c723c */ /* 0x040fe200000418e4 */
[----:B------:R-:W3:Y:S07]  /*5440*/  LDSM.16.MT88.4 R28, [R197+0x7100] ;  /* 0x00710000c51c783b */ /* 0x000eee0000004200 */
[C---:B------:R-:W-:Y:S01]  /*5450*/  HMMA.16816.F32.BF16 R96, R4.reuse, R22, R188 ;  /* 0x000000160460723c */ /* 0x040fe200000418bc */
[----:B------:R-:W5:Y:S07]  /*5460*/  LDSM.16.MT88.4 R20, [R199+0x5100] ;  /* 0x00510000c714783b */ /* 0x000f6e0000004200 */
[C---:B----4-:R-:W-:Y:S07]  /*5470*/  HMMA.16816.F32.BF16 R116, R4.reuse, R32, R116 ;  /* 0x000000200474723c */ /* 0x050fee0000041874 */
[----:B------:R-:W-:Y:S01]  /*5480*/  IMAD.MOV.U32 R32, RZ, RZ, R185 ;  /* 0x000000ffff207224 */ /* 0x000fe200078e00b9 */
[C---:B------:R-:W-:Y:S07]  /*5490*/  HMMA.16816.F32.BF16 R140, R4.reuse, R40, R192 ;  /* 0x00000028048c723c */ /* 0x040fee00000418c0 */
[----:B------:R-:W-:Y:S01]  /*54a0*/  IMAD.MOV.U32 R40, RZ, RZ, R181 ;  /* 0x000000ffff287224 */ /* 0x000fe200078e00b5 */
[----:B------:R-:W-:Y:S01]  /*54b0*/  HMMA.16816.F32.BF16 R100, R4, R42, R248 ;  /* 0x0000002a0464723c */ /* 0x000fe200000418f8 */
[----:B------:R-:W-:-:S02]  /*54c0*/  MOV R41, R2 ;  /* 0x0000000200297202 */ /* 0x000fc40000000f00 */
[----:B------:R-:W-:-:S04]  /*54d0*/  MOV R2, R186 ;  /* 0x000000ba00027202 */ /* 0x000fc80000000f00 */
[----:B------:R-:W-:Y:S01]  /*54e0*/  IMAD.MOV.U32 R43, RZ, RZ, R187 ;  /* 0x000000ffff2b7224 */ /* 0x000fe200078e00bb */
[----:B------:R-:W-:Y:S01]  /*54f0*/  HMMA.16816.F32.BF16 R180, R4, R38, R176 ;  /* 0x0000002604b4723c */ /* 0x000fe200000418b0 */
[----:B------:R-:W-:-:S06]  /*5500*/  IMAD.MOV.U32 R42, RZ, RZ, R184 ;  /* 0x000000ffff2a7224 */ /* 0x000fcc00078e00b8 */
[----:B------:R-:W-:Y:S01]  /*5510*/  MOV R178, R32 ;  /* 0x0000002000b27202 */ /* 0x000fe20000000f00 */
[----:B-1----:R-:W-:Y:S01]  /*5520*/  HMMA.16816.F32.BF16 R188, R4, R12, R88 ;  /* 0x0000000c04bc723c */ /* 0x002fe20000041858 */
[----:B------:R-:W-:Y:S02]  /*5530*/  IMAD.MOV.U32 R179, RZ, RZ, R2 ;  /* 0x000000ffffb37224 */ /* 0x000fe400078e0002 */
[----:B------:R-:W-:-:S04]  /*5540*/  FFMA.FTZ R2, R226, c[0x0][0x2d0], -R8 ;  /* 0x0000b400e2027a23 */ /* 0x000fc80000010808 */
[----:B------:R-:W-:Y:S01]  /*5550*/  MOV R91, R9 ;  /* 0x00000009005b7202 */ /* 0x000fe20000000f00 */
[----:B------:R-:W-:Y:S01]  /*5560*/  HMMA.16816.F32.BF16 R184, R4, R14, R72 ;  /* 0x0000000e04b8723c */ /* 0x000fe20000041848 */
[----:B------:R-:W-:Y:S01]  /*5570*/  LDSM.16.MT88.4 R12, [R199+0x7100] ;  /* 0x00710000c70c783b */ /* 0x000fe20000004200 */
[----:B------:R-:W-:Y:S01]  /*5580*/  IMAD.MOV.U32 R88, RZ, RZ, R137 ;  /* 0x000000ffff587224 */ /* 0x000fe200078e0089 */
[----:B------:R-:W-:Y:S01]  /*5590*/  MOV R89, R138 ;  /* 0x0000008a00597202 */ /* 0x000fe20000000f00 */
[----:B------:R-:W-:-:S04]  /*55a0*/  IMAD.MOV.U32 R90, RZ, RZ, R139 ;  /* 0x000000ffff5a7224 */ /* 0x000fc800078e008b */
[C---:B------:R-:W-:Y:S01]  /*55b0*/  HMMA.16816.F32.BF16 R120, R4.reuse, R34, R240 ;  /* 0x000000220478723c */ /* 0x040fe200000418f0 */
[----:B------:R-:W1:Y:S01]  /*55c0*/  LDSM.16.MT88.4 R32, [R198+0x7100] ;  /* 0x00710000c620783b */ /* 0x000e620000004200 */
[----:B------:R-:W-:Y:S01]  /*55d0*/  IMAD.MOV.U32 R177, RZ, RZ, R181 ;  /* 0x000000ffffb17224 */ /* 0x000fe200078e00b5 */
[----:B------:R-:W-:Y:S01]  /*55e0*/  MOV R176, R180 ;  /* 0x000000b400b07202 */ /* 0x000fe20000000f00 */
[----:B------:R-:W-:Y:S02]  /*55f0*/  IMAD.MOV.U32 R39, RZ, RZ, R182 ;  /* 0x000000ffff277224 */ /* 0x000fe400078e00b6 */
[----:B------:R-:W-:Y:S02]  /*5600*/  IMAD.MOV.U32 R38, RZ, RZ, R183 ;  /* 0x000000ffff267224 */ /* 0x000fe400078e00b7 */
[C---:B--2---:R-:W-:Y:S01]  /*5610*/  HMMA.16816.F32.BF16 R240, R4.reuse, R16, R128 ;  /* 0x0000001004f0723c */ /* 0x044fe20000041880 */
[----:B------:R2:W-:Y:S06]  /*5620*/  MUFU.EX2 R129, R2 ;  /* 0x0000000200817308 */ /* 0x0005ec0000000800 */
[----:B------:R-:W-:Y:S01]  /*5630*/  MOV R130, R177 ;  /* 0x000000b100827202 */ /* 0x000fe20000000f00 */
[----:B------:R-:W-:Y:S01]  /*5640*/  HMMA.16816.F32.BF16 R248, R4, R24, R172 ;  /* 0x0000001804f8723c */ /* 0x000fe200000418ac */
[----:B------:R-:W-:Y:S01]  /*5650*/  IMAD.MOV.U32 R131, RZ, RZ, R176 ;  /* 0x000000ffff837224 */ /* 0x000fe200078e00b0 */
[----:B------:R-:W-:Y:S01]  /*5660*/  MOV R177, R179 ;  /* 0x000000b300b17202 */ /* 0x000fe20000000f00 */
[----:B------:R-:W-:-:S02]  /*5670*/  IMAD.MOV.U32 R176, RZ, RZ, R178 ;  /* 0x000000ffffb07224 */ /* 0x000fc400078e00b2 */
[----:B------:R-:W-:Y:S01]  /*5680*/  IMAD.MOV.U32 R178, RZ, RZ, R43 ;  /* 0x000000ffffb27224 */ /* 0x000fe200078e002b */
[----:B------:R-:W-:Y:S01]  /*5690*/  MOV R72, R131 ;  /* 0x0000008300487202 */ /* 0x000fe20000000f00 */
[----:B------:R-:W-:Y:S01]  /*56a0*/  IMAD.MOV.U32 R179, RZ, RZ, R42 ;  /* 0x000000ffffb37224 */ /* 0x000fe200078e002a */
[----:B------:R-:W-:Y:S01]  /*56b0*/  MOV R42, R40 ;  /* 0x00000028002a7202 */ /* 0x000fe20000000f00 */
[----:B--2---:R-:W-:Y:S01]  /*56c0*/  FFMA.FTZ R2, R227, c[0x0][0x2d0], -R8 ;  /* 0x0000b400e3027a23 */ /* 0x004fe20000010808 */
[C---:B------:R-:W-:Y:S01]  /*56d0*/  HMMA.16816.F32.BF16 R228, R4.reuse, R26, R164 ;  /* 0x0000001a04e4723c */ /* 0x040fe200000418a4 */
[----:B------:R-:W-:Y:S01]  /*56e0*/  IMAD.MOV.U32 R43, RZ, RZ, R41 ;  /* 0x000000ffff2b7224 */ /* 0x000fe200078e0029 */
[----:B------:R-:W-:Y:S01]  /*56f0*/  MOV R41, R147 ;  /* 0x0000009300297202 */ /* 0x000fe20000000f00 */
[----:B------:R2:W4:Y:S01]  /*5700*/  MUFU.EX2 R175, R2 ;  /* 0x0000000200af7308 */ /* 0x0005220000000800 */
[----:B------:R-:W-:Y:S01]  /*5710*/  IMAD.MOV.U32 R40, RZ, RZ, R152 ;  /* 0x000000ffff287224 */ /* 0x000fe200078e0098 */
[----:B------:R-:W-:Y:S01]  /*5720*/  LDSM.16.MT88.4 R164, [R197+0x1900] ;  /* 0x00190000c5a4783b */ /* 0x000fe20000004200 */
[----:B------:R-:W-:Y:S01]  /*5730*/  MOV R152, R154 ;  /* 0x0000009a00987202 */ /* 0x000fe20000000f00 */
[----:B------:R-:W-:Y:S01]  /*5740*/  IMAD.MOV.U32 R147, RZ, RZ, R153 ;  /* 0x000000ffff937224 */ /* 0x000fe200078e0099 */
[----:B------:R-:W-:Y:S01]  /*5750*/  HMMA.16816.F32.BF16 R192, R4, R18, R92 ;  /* 0x0000001204c0723c */ /* 0x000fe2000004185c */
[----:B------:R-:W1:Y:S01]  /*5760*/  LDSM.16.MT88.4 R16, [R200+0x7100] ;  /* 0x00710000c810783b */ /* 0x000e620000004200 */
[----:B------:R-:W-:Y:S01]  /*5770*/  MOV R154, R11 ;  /* 0x0000000b009a7202 */ /* 0x000fe20000000f00 */
[----:B------:R-:W-:-:S02]  /*5780*/  IMAD.MOV.U32 R153, RZ, RZ, R136 ;  /* 0x000000ffff997224 */ /* 0x000fc400078e0088 */
[----:B------:R-:W-:Y:S02]  /*5790*/  IMAD.MOV.U32 R136, RZ, RZ, R10 ;  /* 0x000000ffff887224 */ /* 0x000fe400078e000a */
[----:B------:R-:W-:Y:S01]  /*57a0*/  IMAD.MOV.U32 R74, RZ, RZ, R152 ;  /* 0x000000ffff4a7224 */ /* 0x000fe200078e0098 */
[C---:B---3--:R-:W-:Y:S01]  /*57b0*/  HMMA.16816.F32.BF16 R24, R4.reuse, R28, R68 ;  /* 0x0000001c0418723c */ /* 0x048fe20000041844 */
[----:B------:R-:W-:Y:S01]  /*57c0*/  MOV R75, R153 ;  /* 0x00000099004b7202 */ /* 0x000fe20000000f00 */
[----:B------:R-:W-:Y:S02]  /*57d0*/  IMAD.MOV.U32 R73, RZ, RZ, R130 ;  /* 0x000000ffff497224 */ /* 0x000fe400078e0082 */
[----:B--2---:R-:W-:Y:S01]  /*57e0*/  FFMA.FTZ R2, R232, c[0x0][0x2d0], -R8 ;  /* 0x0000b400e8027a23 */ /* 0x004fe20000010808 */
[----:B------:R-:W-:Y:S02]  /*57f0*/  MOV R232, R37 ;  /* 0x0000002500e87202 */ /* 0x000fe40000000f00 */
[----:B------:R-:W-:Y:S01]  /*5800*/  IMAD.MOV.U32 R69, RZ, RZ, R154 ;  /* 0x000000ffff457224 */ /* 0x000fe200078e009a */
[----:B------:R2:W-:Y:S01]  /*5810*/  MUFU.EX2 R227, R2 ;  /* 0x0000000200e37308 */ /* 0x0005e20000000800 */
[----:B-----5:R-:W-:Y:S01]  /*5820*/  HMMA.16816.F32.BF16 R180, R4, R22, R80 ;  /* 0x0000001604b4723c */ /* 0x020fe20000041850 */
[----:B------:R-:W-:Y:S01]  /*5830*/  MOV R68, R147 ;  /* 0x0000009300447202 */ /* 0x000fe20000000f00 */
[----:B------:R-:W-:Y:S01]  /*5840*/  IMAD.MOV.U32 R71, RZ, RZ, R145 ;  /* 0x000000ffff477224 */ /* 0x000fe200078e0091 */
[----:B------:R-:W-:-:S04]  /*5850*/  MOV R70, R144 ;  /* 0x0000009000467202 */ /* 0x000fc80000000f00 */
[----:B------:R-:W-:Y:S01]  /*5860*/  IMAD.MOV.U32 R82, RZ, RZ, R42 ;  /* 0x000000ffff527224 */ /* 0x000fe200078e002a */
[C---:B------:R-:W-:Y:S01]  /*5870*/  HMMA.16816.F32.BF16 R28, R4.reuse, R30, R76 ;  /* 0x0000001e041c723c */ /* 0x040fe2000004184c */
[----:B------:R-:W-:Y:S01]  /*5880*/  MOV R80, R155 ;  /* 0x0000009b00507202 */ /* 0x000fe20000000f00 */
[----:B------:R-:W-:Y:S01]  /*5890*/  IMAD.MOV.U32 R81, RZ, RZ, R168 ;  /* 0x000000ffff517224 */ /* 0x000fe200078e00a8 */
[----:B------:R-:W-:Y:S01]  /*58a0*/  MOV R83, R136 ;  /* 0x0000008800537202 */ /* 0x000fe20000000f00 */
[----:B------:R-:W-:Y:S01]  /*58b0*/  LDSM.16.MT88.4 R152, [R199+0x1900] ;  /* 0x00190000c798783b */ /* 0x000fe20000004200 */
[----:B--2---:R-:W-:Y:S02]  /*58c0*/  FFMA.FTZ R2, R234, c[0x0][0x2d0], -R8 ;  /* 0x0000b400ea027a23 */ /* 0x004fe40000010808 */
[----:B------:R-:W-:Y:S01]  /*58d0*/  MOV R76, R43 ;  /* 0x0000002b004c7202 */ /* 0x000fe20000000f00 */
[----:B------:R-:W-:Y:S01]  /*58e0*/  IMAD.MOV.U32 R77, RZ, RZ, R40 ;  /* 0x000000ffff4d7224 */ /* 0x000fe200078e0028 */
[----:B------:R-:W-:Y:S01]  /*58f0*/  MOV R78, R41 ;  /* 0x00000029004e7202 */ /* 0x000fe20000000f00 */
[----:B------:R2:W3:Y:S01]  /*5900*/  MUFU.EX2 R226, R2 ;  /* 0x0000000200e27308 */ /* 0x0004e20000000800 */
[----:B------:R-:W-:Y:S01]  /*5910*/  LDSM.16.MT88.4 R40, [R197+0x3900] ;  /* 0x00390000c528783b */ /* 0x000fe20000004200 */
[----:B------:R-:W-:Y:S01]  /*5920*/  HMMA.16816.F32.BF16 R92, R4, R20, R52 ;  /* 0x00000014045c723c */ /* 0x000fe20000041834 */
[----:B----4-:R-:W-:-:S02]  /*5930*/  IMAD.MOV.U32 R234, RZ, RZ, R175 ;  /* 0x000000ffffea7224 */ /* 0x010fc400078e00af */
[----:B------:R-:W-:Y:S01]  /*5940*/  LDSM.16.MT88.4 R136, [R198+0x1900] ;  /* 0x00190000c688783b */ /* 0x000fe20000004200 */
[----:B------:R-:W-:-:S03]  /*5950*/  IMAD.MOV.U32 R79, RZ, RZ, R146 ;  /* 0x000000ffff4f7224 */ /* 0x000fc600078e0092 */
[----:B------:R-:W-:Y:S01]  /*5960*/  IMAD.MOV.U32 R53, RZ, RZ, R176 ;  /* 0x000000ffff357224 */ /* 0x000fe200078e00b0 */
[----:B------:R-:W-:Y:S01]  /*5970*/  MOV R54, R177 ;  /* 0x000000b100367202 */ /* 0x000fe20000000f00 */
[----:B------:R-:W-:Y:S01]  /*5980*/  IMAD.MOV.U32 R55, RZ, RZ, R178 ;  /* 0x000000ffff377224 */ /* 0x000fe200078e00b2 */
[----:B------:R-:W-:Y:S01]  /*5990*/  MOV R52, R179 ;  /* 0x000000b300347202 */ /* 0x000fe20000000f00 */
[C---:B-1----:R-:W-:Y:S01]  /*59a0*/  HMMA.16816.F32.BF16 R20, R4.reuse, R32, R64 ;  /* 0x000000200414723c */ /* 0x042fe20000041840 */
[----:B------:R-:W-:Y:S01]  /*59b0*/  LDSM.16.MT88.4 R144, [R200+0x1900] ;  /* 0x00190000c890783b */ /* 0x000fe20000004200 */
[--C-:B--2---:R-:W-:Y:S01]  /*59c0*/  FFMA.FTZ R2, R169, c[0x0][0x2d0], -R0.reuse ;  /* 0x0000b400a9027a23 */ /* 0x104fe20000010800 */
[----:B---3--:R-:W-:Y:S02]  /*59d0*/  F2FP.BF16.PACK_AB R130, R226, R227 ;  /* 0x000000e3e282723e */ /* 0x008fe400000010ff */
[----:B------:R-:W-:Y:S01]  /*59e0*/  LDSM.16.MT88.4 R64, [R199+0x3900] ;  /* 0x00390000c740783b */ /* 0x000fe20000004200 */
[----:B------:R1:W-:Y:S02]  /*59f0*/  MUFU.EX2 R11, R2 ;  /* 0x00000002000b7308 */ /* 0x0003e40000000800 */
[C---:B------:R-:W-:Y:S01]  /*5a00*/  HMMA.16816.F32.BF16 R176, R4.reuse, R12, R56 ;  /* 0x0000000c04b0723c */ /* 0x040fe20000041838 */
[----:B------:R-:W2:Y:S07]  /*5a10*/  LDSM.16.MT88.4 R56, [R200+0x3900] ;  /* 0x00390000c838783b */ /* 0x000eae0000004200 */
[----:B------:R-:W-:Y:S01]  /*5a20*/  HMMA.16816.F32.BF16 R32, R4, R34, R48 ;  /* 0x000000220420723c */ /* 0x000fe20000041830 */
[----:B------:R-:W3:Y:S01]  /*5a30*/  LDSM.16.MT88.4 R48, [R198+0x3900] ;  /* 0x00390000c630783b */ /* 0x000ee20000004200 */
[----:B-1----:R-:W-:-:S06]  /*5a40*/  FFMA.FTZ R2, R170, c[0x0][0x2d0], -R0 ;  /* 0x0000b400aa027a23 */ /* 0x002fcc0000010800 */
[C---:B------:R-:W-:Y:S01]  /*5a50*/  HMMA.16816.F32.BF16 R172, R4.reuse, R16, R60 ;  /* 0x0000001004ac723c */ /* 0x040fe2000004183c */
[----:B------:R1:W4:Y:S06]  /*5a60*/  MUFU.EX2 R10, R2 ;  /* 0x00000002000a7308 */ /* 0x00032c0000000800 */
[----:B------:R-:W-:Y:S01]  /*5a70*/  IMAD.MOV.U32 R60, RZ, RZ, R52 ;  /* 0x000000ffff3c7224 */ /* 0x000fe200078e0034 */
[----:B------:R-:W-:Y:S01]  /*5a80*/  MOV R61, R53 ;  /* 0x00000035003d7202 */ /* 0x000fe20000000f00 */
[----:B------:R-:W-:Y:S01]  /*5a90*/  IMAD.MOV.U32 R62, RZ, RZ, R54 ;  /* 0x000000ffff3e7224 */ /* 0x000fe200078e0036 */
[----:B------:R-:W-:Y:S01]  /*5aa0*/  MOV R63, R55 ;  /* 0x00000037003f7202 */ /* 0x000fe20000000f00 */
[--C-:B-1----:R-:W-:Y:S01]  /*5ab0*/  FFMA.FTZ R2, R224, c[0x0][0x2d0], -R0.reuse ;  /* 0x0000b400e0027a23 */ /* 0x102fe20000010800 */
[----:B------:R-:W-:Y:S01]  /*5ac0*/  MOV R224, R129 ;  /* 0x0000008100e07202 */ /* 0x000fe20000000f00 */
[----:B------:R-:W-:Y:S01]  /*5ad0*/  FFMA.FTZ R0, R171, c[0x0][0x2d0], -R0 ;  /* 0x0000b400ab007a23 */ /* 0x000fe20000010800 */
[----:B----4-:R-:W-:Y:S01]  /*5ae0*/  F2FP.BF16.PACK_AB R129, R10, R11 ;  /* 0x0000000b0a81723e */ /* 0x010fe200000010ff */
[----:B------:R1:W-:Y:S01]  /*5af0*/  MUFU.EX2 R9, R2 ;  /* 0x0000000200097308 */ /* 0x0003e20000000800 */
[----:B------:R-:W-:Y:S01]  /*5b00*/  F2FP.BF16.PACK_AB R128, R234, R224 ;  /* 0x000000e0ea80723e */ /* 0x000fe200000010ff */
[C---:B------:R-:W-:Y:S06]  /*5b10*/  HMMA.16816.F32.BF16 R168, R4.reuse, R18, R84 ;  /* 0x0000001204a8723c */ /* 0x040fec0000041854 */
[----:B------:R-:W4:Y:S01]  /*5b20*/  MUFU.EX2 R8, R0 ;  /* 0x0000000000087308 */ /* 0x000f220000000800 */
[----:B------:R-:W-:Y:S01]  /*5b30*/  IMAD.MOV.U32 R86, RZ, RZ, R39 ;  /* 0x000000ffff567224 */ /* 0x000fe200078e0027 */
[----:B------:R-:W-:Y:S01]  /*5b40*/  MOV R87, R38 ;  /* 0x0000002600577202 */ /* 0x000fe20000000f00 */
[----:B------:R-:W-:Y:S01]  /*5b50*/  HMMA.16816.F32.BF16 R16, R4, R14, R44 ;  /* 0x0000000e0410723c */ /* 0x000fe2000004182c */
[----:B------:R-:W-:Y:S01]  /*5b60*/  IMAD.MOV.U32 R84, RZ, RZ, R72 ;  /* 0x000000ffff547224 */ /* 0x000fe200078e0048 */
[----:B------:R-:W-:Y:S01]  /*5b70*/  MOV R85, R73 ;  /* 0x0000004900557202 */ /* 0x000fe20000000f00 */
[----:B------:R-:W-:Y:S01]  /*5b80*/  LDSM.16.MT88.4 R12, [R199+0x7900] ;  /* 0x00790000c70c783b */ /* 0x000fe20000004200 */
[----:B-1----:R-:W-:-:S03]  /*5b90*/  MOV R2, R88 ;  /* 0x0000005800027202 */ /* 0x002fc60000000f00 */
[----:B------:R-:W-:Y:S01]  /*5ba0*/  IMAD.MOV.U32 R4, RZ, RZ, R68 ;  /* 0x000000ffff047224 */ /* 0x000fe200078e0044 */
[----:B------:R-:W-:Y:S01]  /*5bb0*/  MOV R68, R80 ;  /* 0x0000005000447202 */ /* 0x000fe20000000f00 */
[----:B------:R-:W-:Y:S01]  /*5bc0*/  IMAD.MOV.U32 R5, RZ, RZ, R70 ;  /* 0x000000ffff057224 */ /* 0x000fe200078e0046 */
[----:B----4-:R-:W-:-:S03]  /*5bd0*/  F2FP.BF16.PACK_AB R131, R8, R9 ;  /* 0x000000090883723e */ /* 0x010fc600000010ff */
[----:B------:R-:W-:Y:S01]  /*5be0*/  IMAD.MOV.U32 R6, RZ, RZ, R68 ;  /* 0x000000ffff067224 */ /* 0x000fe200078e0044 */
[----:B------:R-:W-:-:S03]  /*5bf0*/  MOV R0, R90 ;  /* 0x0000005a00007202 */ /* 0x000fc60000000f00 */
[----:B------:R-:W-:Y:S02]  /*5c00*/  HMMA.16816.F32.BF16 R160, R128, R164, R160 ;  /* 0x000000a480a0723c */ /* 0x000fe400000418a0 */
[----:B------:R-:W-:-:S06]  /*5c10*/  FADD.FTZ R0, R0, R252 ;  /* 0x000000fc00007221 */ /* 0x000fcc0000010000 */
[C---:B------:R-:W-:Y:S07]  /*5c20*/  HMMA.16816.F32.BF16 R164, R128.reuse, R166, R76 ;  /* 0x000000a680a4723c */ /* 0x040fee000004184c */
[----:B------:R-:W-:Y:S01]  /*5c30*/  IMAD.MOV.U32 R78, RZ, RZ, R36 ;  /* 0x000000ffff4e7224 */ /* 0x000fe200078e0024 */
[----:B--2---:R-:W-:Y:S01]  /*5c40*/  HMMA.16816.F32.BF16 R52, R128, R56, R124 ;  /* 0x000000388034723c */ /* 0x004fe2000004187c */
[----:B------:R-:W-:Y:S01]  /*5c50*/  MOV R77, R82 ;  /* 0x00000052004d7202 */ /* 0x000fe20000000f00 */
[----:B------:R-:W-:-:S05]  /*5c60*/  IMAD.MOV.U32 R79, RZ, RZ, R81 ;  /* 0x000000ffff4f7224 */ /* 0x000fca00078e0051 */
[----:B------:R-:W-:Y:S01]  /*5c70*/  IMAD.MOV.U32 R125, RZ, RZ, R83 ;  /* 0x000000ffff7d7224 */ /* 0x000fe200078e0053 */
[C---:B------:R-:W-:Y:S01]  /*5c80*/  HMMA.16816.F32.BF16 R36, R128.reuse, R40, R108 ;  /* 0x000000288024723c */ /* 0x040fe2000004186c */
[----:B------:R-:W-:Y:S01]  /*5c90*/  LDSM.16.MT88.4 R80, [R198+0x5900] ;  /* 0x00590000c650783b */ /* 0x000fe20000004200 */
[----:B------:R-:W-:Y:S01]  /*5ca0*/  MOV R126, R69 ;  /* 0x00000045007e7202 */ /* 0x000fe20000000f00 */
[----:B------:R-:W-:Y:S01]  /*5cb0*/  FADD.FTZ R0, R125, R0 ;  /* 0x000000007d007221 */ /* 0x000fe20000010000 */
[----:B------:R-:W-:Y:S02]  /*5cc0*/  MOV R127, R71 ;  /* 0x00000047007f7202 */ /* 0x000fe40000000f00 */
[----:B------:R-:W-:Y:S01]  /*5cd0*/  MOV R7, R79 ;  /* 0x0000004f00077202 */ /* 0x000fe20000000f00 */
[----:B------:R-:W-:Y:S01]  /*5ce0*/  IMAD.MOV.U32 R110, RZ, RZ, R89 ;  /* 0x000000ffff6e7224 */ /* 0x000fe200078e0059 */
[----:B---3--:R-:W-:Y:S01]  /*5cf0*/  HMMA.16816.F32.BF16 R44, R128, R48, R116 ;  /* 0x00000030802c723c */ /* 0x008fe20000041874 */
[----:B------:R-:W-:-:S02]  /*5d00*/  IMAD.MOV.U32 R111, RZ, RZ, R91 ;  /* 0x000000ffff6f7224 */ /* 0x000fc400078e005b */
[----:B------:R-:W-:Y:S01]  /*5d10*/  FADD.FTZ R2, R2, R110 ;  /* 0x0000006e02027221 */ /* 0x000fe20000010000 */
[----:B------:R-:W-:Y:S03]  /*5d20*/  LDSM.16.MT88.4 R88, [R200+0x5900] ;  /* 0x00590000c858783b */ /* 0x000fe60000004200 */
[----:B------:R-:W-:Y:S01]  /*5d30*/  MOV R116, R75 ;  /* 0x0000004b00747202 */ /* 0x000fe20000000f00 */
[----:B------:R-:W-:Y:S01]  /*5d40*/  FADD.FTZ R2, R111, R2 ;  /* 0x000000026f027221 */ /* 0x000fe20000010000 */
[----:B------:R-:W-:Y:S01]  /*5d50*/  HMMA.16816.F32.BF16 R132, R128, R136, R132 ;  /* 0x000000888084723c */ /* 0x000fe20000041884 */
[----:B------:R-:W-:Y:S01]  /*5d60*/  IMAD.MOV.U32 R117, RZ, RZ, R74 ;  /* 0x000000ffff757224 */ /* 0x000fe200078e004a */
[----:B------:R-:W-:Y:S01]  /*5d70*/  MOV R118, R77 ;  /* 0x0000004d00767202 */ /* 0x000fe20000000f00 */
[----:B------:R-:W-:Y:S01]  /*5d80*/  FADD.FTZ R2, R116, R2 ;  /* 0x0000000274027221 */ /* 0x000fe20000010000 */
[----:B------:R-:W1:Y:S01]  /*5d90*/  LDSM.16.MT88.4 R72, [R197+0x5900] ;  /* 0x00590000c548783b */ /* 0x000e620000004200 */
[----:B------:R-:W-:-:S02]  /*5da0*/  FADD.FTZ R0, R117, R0 ;  /* 0x0000000075007221 */ /* 0x000fc40000010000 */
[----:B------:R-:W-:Y:S01]  /*5db0*/  FADD.FTZ R4, R4, R2 ;  /* 0x0000000204047221 */ /* 0x000fe20000010000 */
[C---:B------:R-:W-:Y:S01]  /*5dc0*/  HMMA.16816.F32.BF16 R148, R128.reuse, R152, R148 ;  /* 0x000000988094723c */ /* 0x040fe20000041894 */
[----:B------:R-:W-:Y:S02]  /*5dd0*/  FADD.FTZ R2, R247, R0 ;  /* 0x00000000f7027221 */ /* 0x000fe40000010000 */
[----:B------:R-:W-:Y:S02]  /*5de0*/  IMAD.MOV.U32 R119, RZ, RZ, R78 ;  /* 0x000000ffff777224 */ /* 0x000fe400078e004e */
[----:B------:R-:W-:Y:S02]  /*5df0*/  FADD.FTZ R0, R118, R4 ;  /* 0x0000000476007221 */ /* 0x000fe40000010000 */
[----:B------:R-:W-:Y:S01]  /*5e00*/  FADD.FTZ R2, R244, R2 ;  /* 0x00000002f4027221 */ /* 0x000fe20000010000 */
[----:B------:R-:W-:Y:S01]  /*5e10*/  HMMA.16816.F32.BF16 R136, R128, R138, R96 ;  /* 0x0000008a8088723c */ /* 0x000fe20000041860 */
[----:B------:R-:W2:Y:S01]  /*5e20*/  LDSM.16.MT88.4 R96, [R199+0x5900] ;  /* 0x00590000c760783b */ /* 0x000ea20000004200 */
[----:B------:R-:W-:-:S02]  /*5e30*/  FADD.FTZ R0, R119, R0 ;  /* 0x0000000077007221 */ /* 0x000fc40000010000 */
[----:B------:R-:W-:Y:S02]  /*5e40*/  FADD.FTZ R2, R245, R2 ;  /* 0x00000002f5027221 */ /* 0x000fe40000010000 */
[----:B------:R-:W-:Y:S02]  /*5e50*/  FADD.FTZ R0, R126, R0 ;  /* 0x000000007e007221 */ /* 0x000fe40000010000 */
[C---:B------:R-:W-:Y:S01]  /*5e60*/  HMMA.16816.F32.BF16 R152, R128.reuse, R154, R104 ;  /* 0x0000009a8098723c */ /* 0x040fe20000041868 */
[----:B------:R-:W3:Y:S01]  /*5e70*/  LDSM.16.MT88.4 R104, [R197+0x7900] ;  /* 0x00790000c568783b */ /* 0x000ee20000004200 */
[----:B------:R-:W-:Y:S02]  /*5e80*/  FADD.FTZ R2, R235, R2 ;  /* 0x00000002eb027221 */ /* 0x000fe40000010000 */
[----:B------:R-:W-:Y:S02]  /*5e90*/  FADD.FTZ R0, R127, R0 ;  /* 0x000000007f007221 */ /* 0x000fe40000010000 */
[----:B------:R-:W-:Y:S01]  /*5ea0*/  FADD.FTZ R2, R223, R2 ;  /* 0x00000002df027221 */ /* 0x000fe20000010000 */
[----:B------:R-:W-:Y:S01]  /*5eb0*/  IADD3 R223, R232, -0x2, RZ ;  /* 0xfffffffee8df7810 */ /* 0x000fe20007ffe0ff */
[----:B------:R-:W-:Y:S01]  /*5ec0*/  HMMA.16816.F32.BF16 R40, R128, R42, R112 ;  /* 0x0000002a8028723c */ /* 0x000fe20000041870 */
[----:B------:R-:W4:Y:S01]  /*5ed0*/  LDSM.16.MT88.4 R112, [R198+0x7900] ;  /* 0x00790000c670783b */ /* 0x000f220000004200 */
[----:B------:R-:W-:-:S02]  /*5ee0*/  FADD.FTZ R0, R5, R0 ;  /* 0x0000000005007221 */ /* 0x000fc40000010000 */
[----:B------:R-:W-:Y:S02]  /*5ef0*/  FADD.FTZ R2, R159, R2 ;  /* 0x000000029f027221 */ /* 0x000fe40000010000 */
[----:B------:R-:W-:Y:S02]  /*5f00*/  FADD.FTZ R0, R6, R0 ;  /* 0x0000000006007221 */ /* 0x000fe40000010000 */
[----:B------:R-:W-:Y:S01]  /*5f10*/  HMMA.16816.F32.BF16 R48, R128, R50, R120 ;  /* 0x000000328030723c */ /* 0x000fe20000041878 */
[----:B------:R-:W5:Y:S01]  /*5f20*/  LDSM.16.MT88.4 R120, [R200+0x7900] ;  /* 0x00790000c878783b */ /* 0x000f620000004200 */
        /* <DEDUP_REMOVED lines=12> */
[----:B------:R-:W-:-:S03]  /*5ff0*/  FADD.FTZ R245, R8, R0 ;  /* 0x0000000008f57221 */ /* 0x000fc60000010000 */
[C---:B------:R-:W-:Y:S08]  /*6000*/  HMMA.16816.F32.BF16 R144, R128.reuse, R146, R100 ;  /* 0x000000928090723c */ /* 0x040ff00000041864 */
[C---:B------:R-:W-:Y:S08]  /*6010*/  HMMA.16816.F32.BF16 R64, R128.reuse, R66, R84 ;  /* 0x000000428040723c */ /* 0x040ff00000041854 */
[C---:B-1----:R-:W-:Y:S08]  /*6020*/  HMMA.16816.F32.BF16 R68, R128.reuse, R72, R248 ;  /* 0x000000488044723c */ /* 0x042ff000000418f8 */
[C---:B------:R-:W-:Y:S08]  /*6030*/  HMMA.16816.F32.BF16 R76, R128.reuse, R80, R240 ;  /* 0x00000050804c723c */ /* 0x040ff000000418f0 */
[C---:B------:R-:W-:Y:S08]  /*6040*/  HMMA.16816.F32.BF16 R84, R128.reuse, R88, R188 ;  /* 0x000000588054723c */ /* 0x040ff000000418bc */
        /* <DEDUP_REMOVED lines=26> */
.L_x_4186:
[----:B------:R-:W-:-:S13]  /*61f0*/  ISETP.NE.AND P0, PT, R232, c[0x0][0x32c], PT ;  /* 0x0000cb00e8007a0c */ /* 0x000fda0003f05270 */
[----:B------:R-:W-:-:S05]  /*6200*/  @P0 IMAD.HI.U32 R2, R0, c[0x0][0x330], RZ ;  /* 0x0000cc0000020a27 */ /* 0x000fca00078e00ff */
[----:B------:R-:W-:Y:S02]  /*6210*/  @P0 SHF.R.U32.HI R0, RZ, c[0x0][0x334], R2 ;  /* 0x0000cd00ff000a19 */ /* 0x000fe40000011602 */
.L_x_4187:
[----:B------:R-:W-:-:S05]  /*6220*/  MOV R2, c[0x0][0x32c] ;  /* 0x0000cb0000027a02 */ /* 0x000fca0000000f00 */
[----:B------:R-:W-:-:S04]  /*6230*/  IMAD R0, R0, R2, c[0x0][0x32c] ;  /* 0x0000cb0000007624 */ /* 0x000fc800078e0202 */
[----:B------:R-:W1:Y:S02]  /*6240*/  R2UR UR4, R0 ;  /* 0x00000000000473c2 */ /* 0x000e6400000e0000 */
[----:B-1----:R-:W-:-:S04]  /*6250*/  UISETP.LT.AND UP0, UPT, UR7, UR4, UPT ;  /* 0x000000040700728c */ /* 0x002fc8000bf01270 */
[----:B------:R-:W-:-:S03]  /*6260*/  USEL UR7, UR7, UR4, UP0 ;  /* 0x0000000407077287 */ /* 0x000fc60008000000 */
.L_x_4185:
        /* <DEDUP_REMOVED lines=12> */
[----:B------:R-:W4:Y:S01]  /*6330*/  LDL.64 R4, [R1+0x20] ;  /* 0x0000200001047983 */ /* 0x000f220000100a00 */
        /* <DEDUP_REMOVED lines=8> */
[----:B------:R4:W-:Y:S04]  /*63c0*/  STL [R1+0x14], R12 ;  /* 0x0000140c01007387 */ /* 0x0009e80000100800 */
[----:B------:R1:W-:Y:S02]  /*63d0*/  STL [R1+0xc], R2 ;  /* 0x00000c0201007387 */ /* 0x0003e40000100800 */
[----:B------:R-:W-:Y:S01]  /*63e0*/  @P0 SHF.R.U32.HI R0, RZ, c[0x0][0x2cc], R0 ;  /* 0x0000b300ff000a19 */ /* 0x000fe20000011600 */
[----:B----4-:R-:W-:Y:S01]  /*63f0*/  IMAD.X R12, RZ, RZ, R9, P6 ;  /* 0x000000ffff0c7224 */ /* 0x010fe200030e0609 */
[----:B-1----:R-:W-:-:S04]  /*6400*/  IADD3 R2, P6, R10, 0xc0, RZ ;  /* 0x000000c00a027810 */ /* 0x002fc80007fde0ff */
[----:B------:R-:W-:Y:S01]  /*6410*/  STL [R1+0x10], R12 ;  /* 0x0000100c01007387 */ /* 0x000fe20000100800 */
[----:B------:R-:W-:Y:S01]  /*6420*/  IMAD.X R10, RZ, RZ, R9, P5 ;  /* 0x000000ffff0a7224 */ /* 0x000fe200028e0609 */
[C---:B-----5:R-:W-:Y:S02]  /*6430*/  IADD3 R252, P5, R6.reuse, 0x40, RZ ;  /* 0x0000004006fc7810 */ /* 0x060fe40007fbe0ff */
[----:B------:R1:W-:Y:S03]  /*6440*/  STL [R1+0x4], R2 ;  /* 0x0000040201007387 */ /* 0x0003e60000100800 */
[----:B------:R-:W-:Y:S01]  /*6450*/  IMAD.X R251, RZ, RZ, R5, P5 ;  /* 0x000000fffffb7224 */ /* 0x000fe200028e0605 */
[----:B------:R2:W-:Y:S01]  /*6460*/  STL [R1+0x8], R10 ;  /* 0x0000080a01007387 */ /* 0x0005e20000100800 */
[----:B------:R-:W-:-:S05]  /*6470*/  IADD3 R248, P5, R6, 0xc0, RZ ;  /* 0x000000c006f87810 */ /* 0x000fca0007fbe0ff */
[----:B------:R-:W-:Y:S02]  /*6480*/  IMAD.X R247, RZ, RZ, R5, P5 ;  /* 0x000000fffff77224 */ /* 0x000fe400028e0605 */
[----:B-1----:R-:W-:Y:S01]  /*6490*/  IMAD.X R2, RZ, RZ, R9, P6 ;  /* 0x000000ffff027224 */ /* 0x002fe200030e0609 */
[----:B------:R-:W-:-:S04]  /*64a0*/  IADD3 R250, P6, R6, 0x80, RZ ;  /* 0x0000008006fa7810 */ /* 0x000fc80007fde0ff */
[----:B------:R2:W-:Y:S01]  /*64b0*/  STL [R1], R2 ;  /* 0x0000000201007387 */ /* 0x0005e20000100800 */
[----:B------:R-:W-:-:S03]  /*64c0*/  IADD3.X R249, RZ, R5, RZ, P6, !PT ;  /* 0x00000005fff97210 */ /* 0x000fc600037fe4ff */
[----:B------:R2:W-:Y:S04]  /*64d0*/  @P0 STL [R1+0x38], R0 ;  /* 0x0000380001000387 */ /* 0x0005e80000100800 */
.L_x_4197:
[----:B------:R-:W3:Y:S01]  /*64e0*/  LDL.64 R236, [R1+0x30] ;  /* 0x0000300001ec7983 */ /* 0x000ee20000100a00 */
[----:B------:R-:W-:Y:S04]  /*64f0*/  DEPBAR.LE SB0, 0x0 ;  /* 0x000080000000791a */ /* 0x000fe80000000000 */
[----:B------:R-:W4:Y:S01]  /*6500*/  LDL.64 R230, [R1+0x18] ;  /* 0x0000180001e67983 */ /* 0x000f220000100a00 */
[----:B------:R-:W-:Y:S01]  /*6510*/  ISETP.GT.AND P6, PT, R233, R224, PT ;  /* 0x000000e0e900720c */ /* 0x000fe20003fc4270 */
[----:B------:R-:W-:Y:S02]  /*6520*/  IMAD.MOV.U32 R234, RZ, RZ, c[0x0][0x208] ;  /* 0x00008200ffea7624 */ /* 0x000fe400078e00ff */
[----:B------:R-:W5:Y:S01]  /*6530*/  LDL R232, [R1+0x14] ;  /* 0x0000140001e87983 */ /* 0x000f620000100800 */
[----:B------:R-:W-:Y:S03]  /*6540*/  IMAD.MOV.U32 R235, RZ, RZ, c[0x0][0x20c] ;  /* 0x00008300ffeb7624 */ /* 0x000fe600078e00ff */
[----:B--2---:R-:W2:Y:S04]  /*6550*/  LDL R229, [R1+0x10] ;  /* 0x0000100001e57983 */ /* 0x004ea80000100800 */
[----:B------:R-:W2:Y:S02]  /*6560*/  LDL R228, [R1+0xc] ;  /* 0x00000c0001e47983 */ /* 0x000ea40000100800 */
[----:B------:R-:W-:Y:S01]  /*6570*/  @!P6 SHF.R.S32.HI R0, RZ, 0x1f, R224 ;  /* 0x0000001fff00e819 */ /* 0x000fe200000114e0 */
[----:B------:R-:W-:Y:S01]  /*6580*/  @!P6 IMAD.WIDE.U32 R2, R224, c[0x0][0x208], RZ ;  /* 0x00008200e002ea25 */ /* 0x000fe200078e00ff */
[----:B------:R-:W2:Y:S03]  /*6590*/  LDL R226, [R1+0x8] ;  /* 0x0000080001e27983 */ /* 0x000ea60000100800 */
[----:B------:R-:W-:Y:S01]  /*65a0*/  @!P6 IMAD R0, R0, c[0x0][0x208], RZ ;  /* 0x000082000000ea24 */ /* 0x000fe200078e02ff */
[----:B------:R-:W2:Y:S03]  /*65b0*/  LDL R227, [R1+0x4] ;  /* 0x0000040001e37983 */ /* 0x000ea60000100800 */
[----:B------:R-:W-:Y:S01]  /*65c0*/  @!P6 IMAD R20, R224, c[0x0][0x20c], R0 ;  /* 0x00008300e014ea24 */ /* 0x000fe200078e0200 */
[----:B------:R-:W2:Y:S01]  /*65d0*/  LDL R223, [R1] ;  /* 0x0000000001df7983 */ /* 0x000ea20000100800 */
[C---:B------:R-:W-:Y:S02]  /*65e0*/  @!P6 IMAD.SHL.U32 R0, R2.reuse, 0x40, RZ ;  /* 0x000000400200e824 */ /* 0x040fe400078e00ff */
[----:B------:R-:W-:Y:S01]  /*65f0*/  @!P6 IMAD.IADD R28, R3, 0x1, R20 ;  /* 0x00000001031ce824 */ /* 0x000fe200078e0214 */
[----:B------:R-:W-:Y:S04]  /*6600*/  BAR.SYNC.DEFER_BLOCKING 0x0 ;  /* 0x0000000000007b1d */ /* 0x000fe80000010000 */
[----:B------:R-:W-:Y:S02]  /*6610*/  @!P6 SHF.L.U64.HI R2, R2, 0x6, R28 ;  /* 0x000000060202e819 */ /* 0x000fe4000001021c */
[----:B------:R-:W-:Y:S04]  /*6620*/  LDSM.16.M88.4 R32, [R203+0x10100] ;  /* 0x01010000cb20783b */ /* 0x000fe80000000200 */
[----:B------:R-:W1:Y:S04]  /*6630*/  LDSM.16.M88.4 R8, [R196+0x8100] ;  /* 0x00810000c408783b */ /* 0x000e680000000200 */
[----:B------:R-:W1:Y:S04]  /*6640*/  LDSM.16.M88.4 R16, [R196+0x8900] ;  /* 0x00890000c410783b */ /* 0x000e680000000200 */
[----:B------:R-:W1:Y:S04]  /*6650*/  LDSM.16.M88.4 R24, [R196+0x9100] ;  /* 0x00910000c418783b */ /* 0x000e680000000200 */
[----:B------:R-:W3:Y:S04]  /*6660*/  LDSM.16.M88.4 R168, [R196+0x9900] ;  /* 0x00990000c4a8783b */ /* 0x000ee80000000200 */
[----:B------:R-:W-:Y:S04]  /*6670*/  LDSM.16.M88.4 R172, [R204+0x10100] ;  /* 0x01010000ccac783b */ /* 0x000fe80000000200 */
[----:B------:R-:W2:Y:S04]  /*6680*/  LDSM.16.M88.4 R176, [R207] ;  /* 0x00000000cfb0783b */ /* 0x000ea80000000200 */
[----:B------:R-:W2:Y:S04]  /*6690*/  LDSM.16.M88.4 R180, [R222] ;  /* 0x00000000deb4783b */ /* 0x000ea80000000200 */
[----:B------:R-:W2:Y:S04]  /*66a0*/  LDSM.16.M88.4 R184, [R221] ;  /* 0x00000000ddb8783b */ /* 0x000ea80000000200 */
[----:B------:R-:W2:Y:S01]  /*66b0*/  LDSM.16.M88.4 R188, [R220] ;  /* 0x00000000dcbc783b */ /* 0x000ea20000000200 */
[C---:B-1----:R-:W-:Y:S08]  /*66c0*/  HMMA.16816.F32.BF16 R4, R32.reuse, R8, RZ ;  /* 0x000000082004723c */ /* 0x042ff000000418ff */
[C---:B------:R-:W-:Y:S08]  /*66d0*/  HMMA.16816.F32.BF16 R8, R32.reuse, R10, RZ ;  /* 0x0000000a2008723c */ /* 0x040ff000000418ff */
[C---:B------:R-:W-:Y:S08]  /*66e0*/  HMMA.16816.F32.BF16 R12, R32.reuse, R16, RZ ;  /* 0x00000010200c723c */ /* 0x040ff000000418ff */
[C---:B------:R-:W-:Y:S08]  /*66f0*/  HMMA.16816.F32.BF16 R16, R32.reuse, R18, RZ ;  /* 0x000000122010723c */ /* 0x040ff000000418ff */
[C---:B------:R-:W-:Y:S08]  /*6700*/  HMMA.16816.F32.BF16 R20, R32.reuse, R24, RZ ;  /* 0x000000182014723c */ /* 0x040ff000000418ff */
[C---:B------:R-:W-:Y:S01]  /*6710*/  HMMA.16816.F32.BF16 R24, R32.reuse, R26, RZ ;  /* 0x0000001a2018723c */ /* 0x040fe200000418ff */
[----:B---3--:R-:W-:Y:S04]  /*6720*/  @!P6 IADD3 R3, P5, R0, R236, RZ ;  /* 0x000000ec0003e210 */ /* 0x008fe80007fbe0ff */
[C---:B------:R-:W-:Y:S01]  /*6730*/  @!P6 LEA R192, P0, R3.reuse, c[0x0][0x1f8], 0x1 ;  /* 0x00007e0003c0ea11 */ /* 0x040fe200078008ff */
[----:B----4-:R-:W-:Y:S06]  /*6740*/  @!P6 IMAD.X R28, R2, 0x1, R231, P5 ;  /* 0x00000001021ce824 */ /* 0x010fec00028e06e7 */
[----:B------:R-:W-:Y:S02]  /*6750*/  @!P6 LEA.HI.X R193, R3, c[0x0][0x1fc], R28, 0x1, P0 ;  /* 0x00007f0003c1ea11 */ /* 0x000fe400000f0c1c */
[C---:B------:R-:W-:Y:S01]  /*6760*/  HMMA.16816.F32.BF16 R28, R32.reuse, R168, RZ ;  /* 0x000000a8201c723c */ /* 0x040fe200000418ff */
[----:B-----5:R-:W-:Y:S02]  /*6770*/  @!P6 IADD3 R3, P0, R0, R232, RZ ;  /* 0x000000e80003e210 */ /* 0x020fe40007f1e0ff */
[----:B------:R-:W-:Y:S01]  /*6780*/  @!PT LDS RZ, [RZ] ;  /* 0x00000000fffff984 */ /* 0x000fe20000000800 */
[----:B------:R-:W-:Y:S01]  /*6790*/  @!PT LDS RZ, [RZ] ;  /* 0x00000000fffff984 */ /* 0x000fe20000000800 */
[----:B------:R-:W-:Y:S01]  /*67a0*/  @!PT LDS RZ, [RZ] ;  /* 0x00000000fffff984 */ /* 0x000fe20000000800 */
[----:B------:R1:W-:Y:S02]  /*67b0*/  @!P6 LDGSTS.E.BYPASS.LTC128B.128 [R225+0x100], [R192.64], !P4 ;  /* 0x00100000c0e1efae */ /* 0x0003e4000e101d4c */
[C---:B------:R-:W-:Y:S01]  /*67c0*/  @!P6 LEA R194, P5, R3.reuse, c[0x0][0x1f8], 0x1 ;  /* 0x00007e0003c2ea11 */ /* 0x040fe200078a08ff */
[----:B--2---:R-:W-:Y:S01]  /*67d0*/  @!P6 IMAD.X R159, R2, 0x1, R229, P0 ;  /* 0x00000001029fe824 */ /* 0x004fe200000e06e5 */
[----:B------:R-:W-:Y:S01]  /*67e0*/  @!P6 IADD3 R156, P0, R0, R228, RZ ;  /* 0x000000e4009ce210 */ /* 0x000fe20007f1e0ff */
[----:B------:R-:W-:Y:S04]  /*67f0*/  HMMA.16816.F32.BF16 R32, R32, R170, RZ ;  /* 0x000000aa2020723c */ /* 0x000fe800000418ff */
[----:B------:R-:W-:Y:S01]  /*6800*/  @!P6 IMAD.X R169, R2, 0x1, R226, P0 ;  /* 0x0000000102a9e824 */ /* 0x000fe200000e06e2 */
[----:B------:R-:W-:Y:S02]  /*6810*/  @!P6 LEA.HI.X R195, R3, c[0x0][0x1fc], R159, 0x1, P5 ;  /* 0x00007f0003c3ea11 */ /* 0x000fe400028f0c9f */
[C---:B------:R-:W-:Y:S01]  /*6820*/  @!P6 LEA R168, P0, R156.reuse, c[0x0][0x1f8], 0x1 ;  /* 0x00007e009ca8ea11 */ /* 0x040fe200078008ff */
[C---:B------:R-:W-:Y:S02]  /*6830*/  HMMA.16816.F32.BF16 R4, R172.reuse, R176, R4 ;  /* 0x000000b0ac04723c */ /* 0x040fe40000041804 */
[----:B------:R2:W-:Y:S03]  /*6840*/  @!P6 LDGSTS.E.BYPASS.LTC128B.128 [R225+0x2100], [R194.64], !P3 ;  /* 0x02100000c2e1efae */ /* 0x0005e6000d901d4c */
[----:B------:R-:W-:Y:S02]  /*6850*/  @!P6 LEA.HI.X R169, R156, c[0x0][0x1fc], R169, 0x1, P0 ;  /* 0x00007f009ca9ea11 */ /* 0x000fe400000f0ca9 */
[-C--:B------:R-:W-:Y:S01]  /*6860*/  @!P6 IADD3 R3, P5, R0, R227.reuse, RZ ;  /* 0x000000e30003e210 */ /* 0x080fe20007fbe0ff */
[C---:B------:R-:W-:Y:S02]  /*6870*/  HMMA.16816.F32.BF16 R8, R172.reuse, R178, R8 ;  /* 0x000000b2ac08723c */ /* 0x040fe40000041808 */
[----:B------:R3:W-:Y:S02]  /*6880*/  @!P6 LDGSTS.E.BYPASS.LTC128B.128 [R225+0x4100], [R168.64], !P2 ;  /* 0x04100000a8e1efae */ /* 0x0007e4000d101d4c */
[----:B------:R-:W-:Y:S01]  /*6890*/  @!P6 IMAD.X R159, R2, 0x1, R223, P5 ;  /* 0x00000001029fe824 */ /* 0x000fe200028e06df */
[----:B------:R-:W-:Y:S02]  /*68a0*/  @!P6 LEA R0, P0, R234, R0, 0x5 ;  /* 0x00000000ea00e211 */ /* 0x000fe400078028ff */
[C---:B-1----:R-:W-:Y:S01]  /*68b0*/  @!P6 LEA R192, P5, R3.reuse, c[0x0][0x1f8], 0x1 ;  /* 0x00007e0003c0ea11 */ /* 0x042fe200078a08ff */
[C---:B------:R-:W-:Y:S04]  /*68c0*/  HMMA.16816.F32.BF16 R12, R172.reuse, R180, R12 ;  /* 0x000000b4ac0c723c */ /* 0x040fe8000004180c */
[----:B------:R-:W-:Y:S02]  /*68d0*/  @!P6 LEA.HI.X R193, R3, c[0x0][0x1fc], R159, 0x1, P5 ;  /* 0x00007f0003c1ea11 */ /* 0x000fe400028f0c9f */
[----:B------:R-:W-:Y:S02]  /*68e0*/  @!P6 IADD3 R156, P5, R0, R236, RZ ;  /* 0x000000ec009ce210 */ /* 0x000fe40007fbe0ff */
[C---:B------:R-:W-:Y:S01]  /*68f0*/  HMMA.16816.F32.BF16 R16, R172.reuse, R182, R16 ;  /* 0x000000b6ac10723c */ /* 0x040fe20000041810 */
[----:B------:R2:W-:Y:S03]  /*6900*/  @!P6 LDGSTS.E.BYPASS.LTC128B.128 [R225+0x6100], [R192.64], !P1 ;  /* 0x06100000c0e1efae */ /* 0x0005e6000c901d4c */
[----:B------:R-:W-:Y:S02]  /*6910*/  @!P6 LEA.HI.X R2, R234, R2, R235, 0x5, P0 ;  /* 0x00000002ea02e211 */ /* 0x000fe400000f2ceb */
[----:B------:R-:W-:Y:S02]  /*6920*/  @!P6 IADD3 R3, P0, R0, R232, RZ ;  /* 0x000000e80003e210 */ /* 0x000fe40007f1e0ff */
[C---:B------:R-:W-:Y:S04]  /*6930*/  HMMA.16816.F32.BF16 R20, R172.reuse, R184, R20 ;  /* 0x000000b8ac14723c */ /* 0x040fe80000041814 */
[----:B------:R-:W-:Y:S01]  /*6940*/  @!P6 IMAD.X R159, R2, 0x1, R231, P5 ;  /* 0x00000001029fe824 */ /* 0x000fe200028e06e7 */
[----:B------:R-:W-:Y:S01]  /*6950*/  @!P6 LEA R176, P5, R156, c[0x0][0x1f8], 0x1 ;  /* 0x00007e009cb0ea11 */ /* 0x000fe200078a08ff */
[----:B---3--:R-:W-:Y:S01]  /*6960*/  @!P6 IMAD.X R168, R2, 0x1, R229, P0 ;  /* 0x0000000102a8e824 */ /* 0x008fe200000e06e5 */
[C---:B------:R-:W-:Y:S01]  /*6970*/  @!P6 LEA R170, P0, R3.reuse, c[0x0][0x1f8], 0x1 ;  /* 0x00007e0003aaea11 */ /* 0x040fe200078008ff */
[C---:B------:R-:W-:Y:S01]  /*6980*/  HMMA.16816.F32.BF16 R24, R172.reuse, R186, R24 ;  /* 0x000000baac18723c */ /* 0x040fe20000041818 */
[----:B------:R-:W3:Y:S03]  /*6990*/  LDL.64 R230, [R1+0x28] ;  /* 0x0000280001e67983 */ /* 0x000ee60000100a00 */
[----:B------:R-:W-:Y:S01]  /*69a0*/  @!P6 LEA.HI.X R177, R156, c[0x0][0x1fc], R159, 0x1, P5 ;  /* 0x00007f009cb1ea11 */ /* 0x000fe200028f0c9f */
[----:B------:R-:W-:Y:S01]  /*69b0*/  IMAD.MOV.U32 R229, RZ, RZ, 0x5 ;  /* 0x00000005ffe57424 */ /* 0x000fe200078e00ff */
[----:B------:R-:W-:Y:S02]  /*69c0*/  @!P6 LEA.HI.X R171, R3, c[0x0][0x1fc], R168, 0x1, P0 ;  /* 0x00007f0003abea11 */ /* 0x000fe400000f0ca8 */
[C---:B------:R-:W-:Y:S01]  /*69d0*/  HMMA.16816.F32.BF16 R28, R172.reuse, R188, R28 ;  /* 0x000000bcac1c723c */ /* 0x040fe2000004181c */
[----:B------:R1:W-:Y:S03]  /*69e0*/  @!P6 LDGSTS.E.BYPASS.LTC128B.128 [R225+0x1100], [R176.64], !P4 ;  /* 0x01100000b0e1efae */ /* 0x0003e6000e101d4c */
[C---:B------:R-:W-:Y:S01]  /*69f0*/  @!P6 IADD3 R3, P5, R0.reuse, R228, RZ ;  /* 0x000000e40003e210 */ /* 0x040fe20007fbe0ff */
[----:B------:R4:W-:Y:S01]  /*6a00*/  @!P6 LDGSTS.E.BYPASS.LTC128B.128 [R225+0x3100], [R170.64], !P3 ;  /* 0x03100000aae1efae */ /* 0x0009e2000d901d4c */
[----:B------:R-:W-:Y:S01]  /*6a10*/  @!P6 IADD3 R0, P0, R0, R227, RZ ;  /* 0x000000e30000e210 */ /* 0x000fe20007f1e0ff */
[----:B------:R-:W-:Y:S01]  /*6a20*/  IMAD.MOV.U32 R228, RZ, RZ, c[0x0][0x1e0] ;  /* 0x00007800ffe47624 */ /* 0x000fe200078e00ff */
[----:B------:R-:W-:Y:S04]  /*6a30*/  HMMA.16816.F32.BF16 R32, R172, R190, R32 ;  /* 0x000000beac20723c */ /* 0x000fe80000041820 */
[C---:B------:R-:W-:Y:S01]  /*6a40*/  @!P6 IMAD.X R159, R2.reuse, 0x1, R226, P5 ;  /* 0x00000001029fe824 */ /* 0x040fe200028e06e2 */
[C---:B------:R-:W-:Y:S01]  /*6a50*/  @!P6 LEA R168, P5, R3.reuse, c[0x0][0x1f8], 0x1 ;  /* 0x00007e0003a8ea11 */ /* 0x040fe200078a08ff */
[----:B------:R-:W-:Y:S01]  /*6a60*/  @!P6 IMAD.X R156, R2, 0x1, R223, P0 ;  /* 0x00000001029ce824 */ /* 0x000fe200000e06df */
[C---:B------:R-:W-:Y:S01]  /*6a70*/  @!P6 LEA R2, P0, R0.reuse, c[0x0][0x1f8], 0x1 ;  /* 0x00007e000002ea11 */ /* 0x040fe200078008ff */
[----:B------:R-:W5:Y:S01]  /*6a80*/  LDL.64 R226, [R1+0x20] ;  /* 0x0000200001e27983 */ /* 0x000f620000100a00 */
[----:B------:R-:W-:Y:S03]  /*6a90*/  @!P6 LEA.HI.X R169, R3, c[0x0][0x1fc], R159, 0x1, P5 ;  /* 0x00007f0003a9ea11 */ /* 0x000fe600028f0c9f */
[----:B------:R-:W-:Y:S01]  /*6aa0*/  @!P6 LEA.HI.X R3, R0, c[0x0][0x1fc], R156, 0x1, P0 ;  /* 0x00007f000003ea11 */ /* 0x000fe200000f0c9c */
[----:B------:R-:W-:Y:S01]  /*6ab0*/  IMAD.MOV.U32 R223, RZ, RZ, c[0x0][0x1e0] ;  /* 0x00007800ffdf7624 */ /* 0x000fe200078e00ff */
[----:B------:R4:W-:Y:S01]  /*6ac0*/  @!P6 LDGSTS.E.BYPASS.LTC128B.128 [R225+0x5100], [R168.64], !P2 ;  /* 0x05100000a8e1efae */ /* 0x0009e2000d101d4c */
[----:B------:R-:W-:Y:S02]  /*6ad0*/  SHF.L.U64.HI R228, R228, R229, c[0x0][0x1e4] ;  /* 0x00007900e4e47619 */ /* 0x000fe400000102e5 */
[----:B------:R-:W-:Y:S01]  /*6ae0*/  IMAD.SHL.U32 R223, R223, 0x20, RZ ;  /* 0x00000020dfdf7824 */ /* 0x000fe200078e00ff */
[----:B------:R4:W-:Y:S01]  /*6af0*/  @!P6 LDGSTS.E.BYPASS.LTC128B.128 [R225+0x7100], [R2.64], !P1 ;  /* 0x0710000002e1efae */ /* 0x0009e2000c901d4c */
[C---:B------:R-:W-:Y:S03]  /*6b00*/  ISETP.GT.AND P6, PT, R224.reuse, R233, PT ;  /* 0x000000e9e000720c */ /* 0x040fe60003fc4270 */
[----:B--2---:R-:W-:Y:S04]  /*6b10*/  LDSM.16.M88.4 R192, [R202+0x8100] ;  /* 0x00810000cac0783b */ /* 0x004fe80000000200 */
[----:B-1----:R-:W-:Y:S04]  /*6b20*/  LDSM.16.M88.4 R176, [R202+0x8900] ;  /* 0x00890000cab0783b */ /* 0x002fe80000000200 */
[----:B------:R-:W-:Y:S04]  /*6b30*/  LDSM.16.M88.4 R180, [R202+0x9100] ;  /* 0x00910000cab4783b */ /* 0x000fe80000000200 */
[----:B------:R-:W-:Y:S04]  /*6b40*/  LDSM.16.M88.4 R172, [R202+0x9900] ;  /* 0x00990000caac783b */ /* 0x000fe80000000200 */
[----:B------:R-:W-:Y:S04]  /*6b50*/  LDSM.16.M88.4 R184, [R205+0x10100] ;  /* 0x01010000cdb8783b */ /* 0x000fe80000000200 */
[----:B----4-:R-:W1:Y:S01]  /*6b60*/  LDSM.16.M88.4 R168, [R206+0x10100] ;  /* 0x01010000cea8783b */ /* 0x010e620000000200 */
[----:B------:R-:W-:Y:S03]  /*6b70*/  @P6 IADD3 R2, R224, -0x1, RZ ;  /* 0xffffffffe0026810 */ /* 0x000fe60007ffe0ff */
[----:B------:R-:W0:Y:S01]  /*6b80*/  LDGDEPBAR ;  /* 0x00000000000079af */ /* 0x000e220000000000 */
[----:B------:R-:W-:Y:S03]  /*6b90*/  @P6 SHF.R.S32.HI R0, RZ, 0x1f, R2 ;  /* 0x0000001fff006819 */ /* 0x000fe60000011402 */
[----:B------:R-:W2:Y:S02]  /*6ba0*/  LDSM.16.M88.4 R188, [R201] ;  /* 0x00000000c9bc783b */ /* 0x000ea40000000200 */
[----:B------:R-:W-:Y:S04]  /*6bb0*/  @P6 IMAD R0, R0, c[0x0][0x1e0], RZ ;  /* 0x0000780000006a24 */ /* 0x000fe800078e02ff */
[C---:B------:R-:W-:Y:S02]  /*6bc0*/  @P6 IMAD R0, R2.reuse, c[0x0][0x1e4], R0 ;  /* 0x0000790002006a24 */ /* 0x040fe400078e0200 */
[----:B------:R-:W-:Y:S04]  /*6bd0*/  @P6 IMAD.WIDE.U32 R2, R2, c[0x0][0x1e0], RZ ;  /* 0x0000780002026a25 */ /* 0x000fe800078e00ff */
[----:B------:R-:W-:Y:S02]  /*6be0*/  @P6 IMAD.IADD R3, R3, 0x1, R0 ;  /* 0x0000000103036824 */ /* 0x000fe400078e0200 */
[C---:B------:R-:W-:Y:S03]  /*6bf0*/  @P6 IMAD.SHL.U32 R0, R2.reuse, 0x40, RZ ;  /* 0x0000004002006824 */ /* 0x040fe600078e00ff */
[----:B------:R-:W-:Y:S02]  /*6c00*/  @P6 SHF.L.U64.HI R2, R2, 0x6, R3 ;  /* 0x0000000602026819 */ /* 0x000fe40000010203 */
[C---:B------:R-:W-:Y:S01]  /*6c10*/  @P6 IADD3 R159, P5, R0.reuse, R252, RZ ;  /* 0x000000fc009f6210 */ /* 0x040fe20007fbe0ff */
[C---:B-1----:R-:W-:Y:S08]  /*6c20*/  HMMA.16816.F32.BF16 R4, R168.reuse, R192, R4 ;  /* 0x000000c0a804723c */ /* 0x042ff00000041804 */
[C---:B------:R-:W-:Y:S01]  /*6c30*/  HMMA.16816.F32.BF16 R8, R168.reuse, R194, R8 ;  /* 0x000000c2a808723c */ /* 0x040fe20000041808 */
[----:B------:R-:W1:Y:S07]  /*6c40*/  LDSM.16.M88.4 R192, [R201+0x800] ;  /* 0x00080000c9c0783b */ /* 0x000e6e0000000200 */
[C---:B------:R-:W-:Y:S08]  /*6c50*/  HMMA.16816.F32.BF16 R12, R168.reuse, R176, R12 ;  /* 0x000000b0a80c723c */ /* 0x040ff0000004180c */
[C---:B------:R-:W-:Y:S01]  /*6c60*/  HMMA.16816.F32.BF16 R16, R168.reuse, R178, R16 ;  /* 0x000000b2a810723c */ /* 0x040fe20000041810 */
[----:B------:R-:W4:Y:S07]  /*6c70*/  LDSM.16.M88.4 R176, [R201+0x1000] ;  /* 0x00100000c9b0783b */ /* 0x000f2e0000000200 */
[C---:B------:R-:W-:Y:S08]  /*6c80*/  HMMA.16816.F32.BF16 R20, R168.reuse, R180, R20 ;  /* 0x000000b4a814723c */ /* 0x040ff00000041814 */
[C---:B------:R-:W-:Y:S01]  /*6c90*/  HMMA.16816.F32.BF16 R24, R168.reuse, R182, R24 ;  /* 0x000000b6a818723c */ /* 0x040fe20000041818 */
[----:B------:R-:W-:Y:S07]  /*6ca0*/  LDSM.16.M88.4 R180, [R196+0xa100] ;  /* 0x00a10000c4b4783b */ /* 0x000fee0000000200 */
[C---:B------:R-:W-:Y:S08]  /*6cb0*/  HMMA.16816.F32.BF16 R28, R168.reuse, R172, R28 ;  /* 0x000000aca81c723c */ /* 0x040ff0000004181c */
[----:B------:R-:W-:Y:S01]  /*6cc0*/  HMMA.16816.F32.BF16 R32, R168, R174, R32 ;  /* 0x000000aea820723c */ /* 0x000fe20000041820 */
[----:B------:R-:W4:Y:S04]  /*6cd0*/  LDSM.16.M88.4 R168, [R201+0x1800] ;  /* 0x00180000c9a8783b */ /* 0x000f280000000200 */
[----:B------:R-:W4:Y:S03]  /*6ce0*/  LDSM.16.M88.4 R172, [R203+0x14100] ;  /* 0x01410000cbac783b */ /* 0x000f260000000200 */
[C---:B--2---:R-:W-:Y:S08]  /*6cf0*/  HMMA.16816.F32.BF16 R4, R184.reuse, R188, R4 ;  /* 0x000000bcb804723c */ /* 0x044ff00000041804 */
[C---:B------:R-:W-:Y:S01]  /*6d00*/  HMMA.16816.F32.BF16 R8, R184.reuse, R190, R8 ;  /* 0x000000beb808723c */ /* 0x040fe20000041808 */
[----:B------:R-:W2:Y:S07]  /*6d10*/  LDSM.16.M88.4 R188, [R196+0xa900] ;  /* 0x00a90000c4bc783b */ /* 0x000eae0000000200 */
[C---:B-1----:R-:W-:Y:S08]  /*6d20*/  HMMA.16816.F32.BF16 R12, R184.reuse, R192, R12 ;  /* 0x000000c0b80c723c */ /* 0x042ff0000004180c */
[C---:B------:R-:W-:Y:S01]  /*6d30*/  HMMA.16816.F32.BF16 R16, R184.reuse, R194, R16 ;  /* 0x000000c2b810723c */ /* 0x040fe20000041810 */
[----:B------:R-:W1:Y:S07]  /*6d40*/  LDSM.16.M88.4 R192, [R196+0xb100] ;  /* 0x00b10000c4c0783b */ /* 0x000e6e0000000200 */
[C---:B----4-:R-:W-:Y:S08]  /*6d50*/  HMMA.16816.F32.BF16 R20, R184.reuse, R176, R20 ;  /* 0x000000b0b814723c */ /* 0x050ff00000041814 */
[C---:B------:R-:W-:Y:S01]  /*6d60*/  HMMA.16816.F32.BF16 R24, R184.reuse, R178, R24 ;  /* 0x000000b2b818723c */ /* 0x040fe20000041818 */
[----:B------:R-:W4:Y:S07]  /*6d70*/  LDSM.16.M88.4 R176, [R196+0xb900] ;  /* 0x00b90000c4b0783b */ /* 0x000f2e0000000200 */
[C---:B------:R-:W-:Y:S08]  /*6d80*/  HMMA.16816.F32.BF16 R28, R184.reuse, R168, R28 ;  /* 0x000000a8b81c723c */ /* 0x040ff0000004181c */
[----:B------:R-:W-:Y:S01]  /*6d90*/  HMMA.16816.F32.BF16 R32, R184, R170, R32 ;  /* 0x000000aab820723c */ /* 0x000fe20000041820 */
[----:B------:R-:W-:Y:S04]  /*6da0*/  LDSM.16.M88.4 R168, [R204+0x14100] ;  /* 0x01410000cca8783b */ /* 0x000fe80000000200 */
[----:B------:R-:W-:Y:S03]  /*6db0*/  LDSM.16.M88.4 R184, [R218] ;  /* 0x00000000dab8783b */ /* 0x000fe60000000200 */
        /* <DEDUP_REMOVED lines=9> */
[C---:B----4-:R-:W-:Y:S08]  /*6e50*/  HMMA.16816.F32.BF16 R28, R172.reuse, R176, R28 ;  /* 0x000000b0ac1c723c */ /* 0x050ff0000004181c */
[----:B------:R-:W-:Y:S01]  /*6e60*/  HMMA.16816.F32.BF16 R32, R172, R178, R32 ;  /* 0x000000b2ac20723c */ /* 0x000fe20000041820 */
[----:B------:R-:W-:Y:S04]  /*6e70*/  LDSM.16.M88.4 R172, [R206+0x14100] ;  /* 0x01410000ceac783b */ /* 0x000fe80000000200 */
[----:B------:R-:W4:Y:S03]  /*6e80*/  LDSM.16.M88.4 R176, [R202+0xa100] ;  /* 0x00a10000cab0783b */ /* 0x000f260000000200 */
[C---:B------:R-:W-:Y:S08]  /*6e90*/  HMMA.16816.F32.BF16 R4, R168.reuse, R180, R4 ;  /* 0x000000b4a804723c */ /* 0x040ff00000041804 */
[C---:B------:R-:W-:Y:S01]  /*6ea0*/  HMMA.16816.F32.BF16 R8, R168.reuse, R182, R8 ;  /* 0x000000b6a808723c */ /* 0x040fe20000041808 */
[----:B------:R-:W4:Y:S03]  /*6eb0*/  LDSM.16.M88.4 R180, [R202+0xa900] ;  /* 0x00a90000cab4783b */ /* 0x000f260000000200 */
[----:B---3--:R-:W-:Y:S04]  /*6ec0*/  @P6 IADD3 R3, P0, R0, R230, RZ ;  /* 0x000000e600036210 */ /* 0x008fe80007f1e0ff */
[C---:B------:R-:W-:Y:S08]  /*6ed0*/  HMMA.16816.F32.BF16 R12, R168.reuse, R184, R12 ;  /* 0x000000b8a80c723c */ /* 0x040ff0000004180c */
[C---:B------:R-:W-:Y:S01]  /*6ee0*/  HMMA.16816.F32.BF16 R16, R168.reuse, R186, R16 ;  /* 0x000000baa810723c */ /* 0x040fe20000041810 */
[----:B------:R-:W3:Y:S07]  /*6ef0*/  LDSM.16.M88.4 R184, [R202+0xb100] ;  /* 0x00b10000cab8783b */ /* 0x000eee0000000200 */
[C---:B--2---:R-:W-:Y:S04]  /*6f00*/  HMMA.16816.F32.BF16 R20, R168.reuse, R188, R20 ;  /* 0x000000bca814723c */ /* 0x044fe80000041814 */
[----:B-----5:R-:W-:Y:S04]  /*6f10*/  @P6 IMAD.X R156, R2, 0x1, R227, P0 ;  /* 0x00000001029c6824 */ /* 0x020fe800000e06e3 */
[C---:B------:R-:W-:Y:S01]  /*6f20*/  HMMA.16816.F32.BF16 R24, R168.reuse, R190, R24 ;  /* 0x000000bea818723c */ /* 0x040fe20000041818 */
[----:B------:R-:W2:Y:S07]  /*6f30*/  LDSM.16.M88.4 R188, [R202+0xb900] ;  /* 0x00b90000cabc783b */ /* 0x000eae0000000200 */
[C---:B-1----:R-:W-:Y:S08]  /*6f40*/  HMMA.16816.F32.BF16 R28, R168.reuse, R192, R28 ;  /* 0x000000c0a81c723c */ /* 0x042ff0000004181c */
[----:B------:R-:W-:Y:S01]  /*6f50*/  HMMA.16816.F32.BF16 R32, R168, R194, R32 ;  /* 0x000000c2a820723c */ /* 0x000fe20000041820 */
[----:B------:R-:W-:Y:S04]  /*6f60*/  LDSM.16.M88.4 R168, [R205+0x14100] ;  /* 0x01410000cda8783b */ /* 0x000fe80000000200 */
[----:B------:R-:W1:Y:S03]  /*6f70*/  LDSM.16.M88.4 R192, [R201+0x2000] ;  /* 0x00200000c9c0783b */ /* 0x000e660000000200 */
[C---:B----4-:R-:W-:Y:S08]  /*6f80*/  HMMA.16816.F32.BF16 R4, R172.reuse, R176, R4 ;  /* 0x000000b0ac04723c */ /* 0x050ff00000041804 */
[C---:B------:R-:W-:Y:S01]  /*6f90*/  HMMA.16816.F32.BF16 R8, R172.reuse, R178, R8 ;  /* 0x000000b2ac08723c */ /* 0x040fe20000041808 */
[----:B------:R-:W4:Y:S07]  /*6fa0*/  LDSM.16.M88.4 R176, [R201+0x2800] ;  /* 0x00280000c9b0783b */ /* 0x000f2e0000000200 */
[C---:B------:R-:W-:Y:S08]  /*6fb0*/  HMMA.16816.F32.BF16 R12, R172.reuse, R180, R12 ;  /* 0x000000b4ac0c723c */ /* 0x040ff0000004180c */
[C---:B------:R-:W-:Y:S01]  /*6fc0*/  HMMA.16816.F32.BF16 R16, R172.reuse, R182, R16 ;  /* 0x000000b6ac10723c */ /* 0x040fe20000041810 */
[----:B------:R-:W5:Y:S07]  /*6fd0*/  LDSM.16.M88.4 R180, [R201+0x3000] ;  /* 0x00300000c9b4783b */ /* 0x000f6e0000000200 */
[C---:B---3--:R-:W-:Y:S08]  /*6fe0*/  HMMA.16816.F32.BF16 R20, R172.reuse, R184, R20 ;  /* 0x000000b8ac14723c */ /* 0x048ff00000041814 */
        /* <DEDUP_REMOVED lines=8> */
[----:B------:R-:W1:Y:S07]  /*7070*/  LDSM.16.M88.4 R192, [R196+0xc900] ;  /* 0x00c90000c4c0783b */ /* 0x000e6e0000000200 */
[C---:B----4-:R-:W-:Y:S08]  /*7080*/  HMMA.16816.F32.BF16 R12, R168.reuse, R176, R12 ;  /* 0x000000b0a80c723c */ /* 0x050ff0000004180c */
[C---:B------:R-:W-:Y:S01]  /*7090*/  HMMA.16816.F32.BF16 R16, R168.reuse, R178, R16 ;  /* 0x000000b2a810723c */ /* 0x040fe20000041810 */
[----:B------:R-:W4:Y:S07]  /*70a0*/  LDSM.16.M88.4 R176, [R196+0xd100] ;  /* 0x00d10000c4b0783b */ /* 0x000f2e0000000200 */
[C---:B-----5:R-:W-:Y:S08]  /*70b0*/  HMMA.16816.F32.BF16 R20, R168.reuse, R180, R20 ;  /* 0x000000b4a814723c */ /* 0x060ff00000041814 */
[C---:B------:R-:W-:Y:S01]  /*70c0*/  HMMA.16816.F32.BF16 R24, R168.reuse, R182, R24 ;  /* 0x000000b6a818723c */ /* 0x040fe20000041818 */
[----:B------:R-:W-:Y:S07]  /*70d0*/  LDSM.16.M88.4 R180, [R215] ;  /* 0x00000000d7b4783b */ /* 0x000fee0000000200 */
[C---:B--2---:R-:W-:Y:S08]  /*70e0*/  HMMA.16816.F32.BF16 R28, R168.reuse, R172, R28 ;  /* 0x000000aca81c723c */ /* 0x044ff0000004181c */
[----:B------:R-:W-:Y:S01]  /*70f0*/  HMMA.16816.F32.BF16 R32, R168, R174, R32 ;  /* 0x000000aea820723c */ /* 0x000fe20000041820 */
[----:B------:R-:W2:Y:S04]  /*7100*/  LDSM.16.M88.4 R168, [R196+0xd900] ;  /* 0x00d90000c4a8783b */ /* 0x000ea80000000200 */
[----:B------:R-:W5:Y:S03]  /*7110*/  LDSM.16.M88.4 R172, [R204+0x18100] ;  /* 0x01810000ccac783b */ /* 0x000f660000000200 */
[C---:B---3--:R-:W-:Y:S08]  /*7120*/  HMMA.16816.F32.BF16 R4, R184.reuse, R188, R4 ;  /* 0x000000bcb804723c */ /* 0x048ff00000041804 */
[C---:B------:R-:W-:Y:S01]  /*7130*/  HMMA.16816.F32.BF16 R8, R184.reuse, R190, R8 ;  /* 0x000000beb808723c */ /* 0x040fe20000041808 */
[----:B------:R-:W3:Y:S07]  /*7140*/  LDSM.16.M88.4 R188, [R214] ;  /* 0x00000000d6bc783b */ /* 0x000eee0000000200 */
[C---:B-1----:R-:W-:Y:S08]  /*7150*/  HMMA.16816.F32.BF16 R12, R184.reuse, R192, R12 ;  /* 0x000000c0b80c723c */ /* 0x042ff0000004180c */
[C---:B------:R-:W-:Y:S01]  /*7160*/  HMMA.16816.F32.BF16 R16, R184.reuse, R194, R16 ;  /* 0x000000c2b810723c */ /* 0x040fe20000041810 */
[----:B------:R-:W1:Y:S07]  /*7170*/  LDSM.16.M88.4 R192, [R213] ;  /* 0x00000000d5c0783b */ /* 0x000e6e0000000200 */
[C---:B----4-:R-:W-:Y:S08]  /*7180*/  HMMA.16816.F32.BF16 R20, R184.reuse, R176, R20 ;  /* 0x000000b0b814723c */ /* 0x050ff00000041814 */
[C---:B------:R-:W-:Y:S01]  /*7190*/  HMMA.16816.F32.BF16 R24, R184.reuse, R178, R24 ;  /* 0x000000b2b818723c */ /* 0x040fe20000041818 */
[----:B------:R-:W4:Y:S07]  /*71a0*/  LDSM.16.M88.4 R176, [R212] ;  /* 0x00000000d4b0783b */ /* 0x000f2e0000000200 */
[C---:B--2---:R-:W-:Y:S08]  /*71b0*/  HMMA.16816.F32.BF16 R28, R184.reuse, R168, R28 ;  /* 0x000000a8b81c723c */ /* 0x044ff0000004181c */
[----:B------:R-:W-:Y:S01]  /*71c0*/  HMMA.16816.F32.BF16 R32, R184, R170, R32 ;  /* 0x000000aab820723c */ /* 0x000fe20000041820 */
[----:B------:R-:W-:Y:S04]  /*71d0*/  LDSM.16.M88.4 R168, [R206+0x18100] ;  /* 0x01810000cea8783b */ /* 0x000fe80000000200 */
[----:B------:R-:W-:Y:S03]  /*71e0*/  LDSM.16.M88.4 R184, [R202+0xc900] ;  /* 0x00c90000cab8783b */ /* 0x000fe60000000200 */
[C---:B-----5:R-:W-:Y:S08]  /*71f0*/  HMMA.16816.F32.BF16 R4, R172.reuse, R180, R4 ;  /* 0x000000b4ac04723c */ /* 0x060ff00000041804 */
        /* <DEDUP_REMOVED lines=8> */
[C---:B----4-:R-:W-:Y:S08]  /*7280*/  HMMA.16816.F32.BF16 R28, R172.reuse, R176, R28 ;  /* 0x000000b0ac1c723c */ /* 0x050ff0000004181c */
[----:B------:R-:W-:Y:S01]  /*7290*/  HMMA.16816.F32.BF16 R32, R172, R178, R32 ;  /* 0x000000b2ac20723c */ /* 0x000fe20000041820 */
[----:B------:R-:W-:Y:S04]  /*72a0*/  LDSM.16.M88.4 R172, [R205+0x18100] ;  /* 0x01810000cdac783b */ /* 0x000fe80000000200 */
[----:B------:R-:W4:Y:S03]  /*72b0*/  LDSM.16.M88.4 R176, [R201+0x4000] ;  /* 0x00400000c9b0783b */ /* 0x000f260000000200 */
[C---:B--2---:R-:W-:Y:S08]  /*72c0*/  HMMA.16816.F32.BF16 R4, R168.reuse, R180, R4 ;  /* 0x000000b4a804723c */ /* 0x044ff00000041804 */
[C---:B------:R-:W-:Y:S01]  /*72d0*/  HMMA.16816.F32.BF16 R8, R168.reuse, R182, R8 ;  /* 0x000000b6a808723c */ /* 0x040fe20000041808 */
[----:B------:R-:W2:Y:S07]  /*72e0*/  LDSM.16.M88.4 R180, [R201+0x4800] ;  /* 0x00480000c9b4783b */ /* 0x000eae0000000200 */
        /* <DEDUP_REMOVED lines=8> */
[----:B------:R-:W-:Y:S04]  /*7370*/  LDSM.16.M88.4 R168, [R203+0x1c100] ;  /* 0x01c10000cba8783b */ /* 0x000fe80000000200 */
[----:B------:R-:W1:Y:S03]  /*7380*/  LDSM.16.M88.4 R192, [R196+0xe100] ;  /* 0x00e10000c4c0783b */ /* 0x000e660000000200 */
[C---:B----4-:R-:W-:Y:S08]  /*7390*/  HMMA.16816.F32.BF16 R4, R172.reuse, R176, R4 ;  /* 0x000000b0ac04723c */ /* 0x050ff00000041804 */
[C---:B------:R-:W-:Y:S01]  /*73a0*/  HMMA.16816.F32.BF16 R8, R172.reuse, R178, R8 ;  /* 0x000000b2ac08723c */ /* 0x040fe20000041808 */
[----:B------:R-:W4:Y:S07]  /*73b0*/  LDSM.16.M88.4 R176, [R196+0xe900] ;  /* 0x00e90000c4b0783b */ /* 0x000f2e0000000200 */
[C---:B--2---:R-:W-:Y:S08]  /*73c0*/  HMMA.16816.F32.BF16 R12, R172.reuse, R180, R12 ;  /* 0x000000b4ac0c723c */ /* 0x044ff0000004180c */
[C---:B------:R-:W-:Y:S01]  /*73d0*/  HMMA.16816.F32.BF16 R16, R172.reuse, R182, R16 ;  /* 0x000000b6ac10723c */ /* 0x040fe20000041810 */
[----:B------:R-:W2:Y:S07]  /*73e0*/  LDSM.16.M88.4 R180, [R196+0xf100] ;  /* 0x00f10000c4b4783b */ /* 0x000eae0000000200 */
[C---:B-----5:R-:W-:Y:S08]  /*73f0*/  HMMA.16816.F32.BF16 R20, R172.reuse, R184, R20 ;  /* 0x000000b8ac14723c */ /* 0x060ff00000041814 */
[C---:B------:R-:W-:Y:S01]  /*7400*/  HMMA.16816.F32.BF16 R24, R172.reuse, R186, R24 ;  /* 0x000000baac18723c */ /* 0x040fe20000041818 */
[----:B------:R-:W-:Y:S07]  /*7410*/  LDSM.16.M88.4 R184, [R204+0x1c100] ;  /* 0x01c10000ccb8783b */ /* 0x000fee0000000200 */
[C---:B---3--:R-:W-:Y:S08]  /*7420*/  HMMA.16816.F32.BF16 R28, R172.reuse, R188, R28 ;  /* 0x000000bcac1c723c */ /* 0x048ff0000004181c */
[----:B------:R-:W-:Y:S01]  /*7430*/  HMMA.16816.F32.BF16 R32, R172, R190, R32 ;  /* 0x000000beac20723c */ /* 0x000fe20000041820 */
[----:B------:R-:W3:Y:S04]  /*7440*/  LDSM.16.M88.4 R172, [R196+0xf900] ;  /* 0x00f90000c4ac783b */ /* 0x000ee80000000200 */
[----:B------:R-:W5:Y:S03]  /*7450*/  LDSM.16.M88.4 R188, [R211] ;  /* 0x00000000d3bc783b */ /* 0x000f660000000200 */
[C---:B-1----:R-:W-:Y:S08]  /*7460*/  HMMA.16816.F32.BF16 R4, R168.reuse, R192, R4 ;  /* 0x000000c0a804723c */ /* 0x042ff00000041804 */
[C---:B------:R-:W-:Y:S01]  /*7470*/  HMMA.16816.F32.BF16 R8, R168.reuse, R194, R8 ;  /* 0x000000c2a808723c */ /* 0x040fe20000041808 */
[----:B------:R-:W1:Y:S07]  /*7480*/  LDSM.16.M88.4 R192, [R210] ;  /* 0x00000000d2c0783b */ /* 0x000e6e0000000200 */
[C---:B----4-:R-:W-:Y:S08]  /*7490*/  HMMA.16816.F32.BF16 R12, R168.reuse, R176, R12 ;  /* 0x000000b0a80c723c */ /* 0x050ff0000004180c */
[C---:B------:R-:W-:Y:S01]  /*74a0*/  HMMA.16816.F32.BF16 R16, R168.reuse, R178, R16 ;  /* 0x000000b2a810723c */ /* 0x040fe20000041810 */
[----:B------:R-:W4:Y:S07]  /*74b0*/  LDSM.16.M88.4 R176, [R209] ;  /* 0x00000000d1b0783b */ /* 0x000f2e0000000200 */
[C---:B--2---:R-:W-:Y:S08]  /*74c0*/  HMMA.16816.F32.BF16 R20, R168.reuse, R180, R20 ;  /* 0x000000b4a814723c */ /* 0x044ff00000041814 */
[C---:B------:R-:W-:Y:S01]  /*74d0*/  HMMA.16816.F32.BF16 R24, R168.reuse, R182, R24 ;  /* 0x000000b6a818723c */ /* 0x040fe20000041818 */
[----:B------:R-:W-:Y:S07]  /*74e0*/  LDSM.16.M88.4 R180, [R202+0xe100] ;  /* 0x00e10000cab4783b */ /* 0x000fee0000000200 */
[C---:B---3--:R-:W-:Y:S08]  /*74f0*/  HMMA.16816.F32.BF16 R28, R168.reuse, R172, R28 ;  /* 0x000000aca81c723c */ /* 0x048ff0000004181c */
[----:B------:R-:W-:Y:S01]  /*7500*/  HMMA.16816.F32.BF16 R32, R168, R174, R32 ;  /* 0x000000aea820723c */ /* 0x000fe20000041820 */
[----:B------:R-:W2:Y:S04]  /*7510*/  LDSM.16.M88.4 R168, [R208] ;  /* 0x00000000d0a8783b */ /* 0x000ea80000000200 */
[----:B------:R-:W3:Y:S03]  /*7520*/  LDSM.16.M88.4 R172, [R206+0x1c100] ;  /* 0x01c10000ceac783b */ /* 0x000ee60000000200 */
[C---:B-----5:R-:W-:Y:S08]  /*7530*/  HMMA.16816.F32.BF16 R4, R184.reuse, R188, R4 ;  /* 0x000000bcb804723c */ /* 0x060ff00000041804 */
[C---:B------:R-:W-:Y:S01]  /*7540*/  HMMA.16816.F32.BF16 R8, R184.reuse, R190, R8 ;  /* 0x000000beb808723c */ /* 0x040fe20000041808 */
[----:B------:R-:W5:Y:S07]  /*7550*/  LDSM.16.M88.4 R188, [R202+0xe900] ;  /* 0x00e90000cabc783b */ /* 0x000f6e0000000200 */
[C---:B-1----:R-:W-:Y:S08]  /*7560*/  HMMA.16816.F32.BF16 R12, R184.reuse, R192, R12 ;  /* 0x000000c0b80c723c */ /* 0x042ff0000004180c */
[C---:B------:R-:W-:Y:S01]  /*7570*/  HMMA.16816.F32.BF16 R16, R184.reuse, R194, R16 ;  /* 0x000000c2b810723c */ /* 0x040fe20000041810 */
[----:B------:R-:W1:Y:S07]  /*7580*/  LDSM.16.M88.4 R192, [R202+0xf100] ;  /* 0x00f10000cac0783b */ /* 0x000e6e0000000200 */
[C---:B----4-:R-:W-:Y:S08]  /*7590*/  HMMA.16816.F32.BF16 R20, R184.reuse, R176, R20 ;  /* 0x000000b0b814723c */ /* 0x050ff00000041814 */
[C---:B------:R-:W-:Y:S01]  /*75a0*/  HMMA.16816.F32.BF16 R24, R184.reuse, R178, R24 ;  /* 0x000000b2b818723c */ /* 0x040fe20000041818 */
[----:B------:R-:W4:Y:S07]  /*75b0*/  LDSM.16.M88.4 R176, [R202+0xf900] ;  /* 0x00f90000cab0783b */ /* 0x000f2e0000000200 */
[C---:B--2---:R-:W-:Y:S08]  /*75c0*/  HMMA.16816.F32.BF16 R28, R184.reuse, R168, R28 ;  /* 0x000000a8b81c723c */ /* 0x044ff0000004181c */
[----:B------:R-:W-:Y:S01]  /*75d0*/  HMMA.16816.F32.BF16 R32, R184, R170, R32 ;  /* 0x000000aab820723c */ /* 0x000fe20000041820 */
[----:B------:R-:W-:Y:S04]  /*75e0*/  LDSM.16.M88.4 R168, [R205+0x1c100] ;  /* 0x01c10000cda8783b */ /* 0x000fe80000000200 */
[----:B------:R-:W-:Y:S03]  /*75f0*/  LDSM.16.M88.4 R184, [R201+0x6800] ;  /* 0x00680000c9b8783b */ /* 0x000fe60000000200 */
[C---:B---3--:R-:W-:Y:S08]  /*7600*/  HMMA.16816.F32.BF16 R4, R172.reuse, R180, R4 ;  /* 0x000000b4ac04723c */ /* 0x048ff00000041804 */
[C---:B------:R-:W-:Y:S01]  /*7610*/  HMMA.16816.F32.BF16 R8, R172.reuse, R182, R8 ;  /* 0x000000b6ac08723c */ /* 0x040fe20000041808 */
[----:B------:R-:W2:Y:S07]  /*7620*/  LDSM.16.M88.4 R180, [R201+0x6000] ;  /* 0x00600000c9b4783b */ /* 0x000eae0000000200 */
[C---:B-----5:R-:W-:Y:S08]  /*7630*/  HMMA.16816.F32.BF16 R12, R172.reuse, R188, R12 ;  /* 0x000000bcac0c723c */ /* 0x060ff0000004180c */
[C---:B------:R-:W-:Y:S08]  /*7640*/  HMMA.16816.F32.BF16 R16, R172.reuse, R190, R16 ;  /* 0x000000beac10723c */ /* 0x040ff00000041810 */
[C---:B-1----:R-:W-:Y:S08]  /*7650*/  HMMA.16816.F32.BF16 R20, R172.reuse, R192, R20 ;  /* 0x000000c0ac14723c */ /* 0x042ff00000041814 */
[C---:B------:R-:W-:Y:S07]  /*7660*/  HMMA.16816.F32.BF16 R24, R172.reuse, R194, R24 ;  /* 0x000000c2ac18723c */ /* 0x040fee0000041818 */
[C---:B------:R-:W-:Y:S01]  /*7670*/  @P6 LEA R194, P0, R3.reuse, c[0x0][0x1c8], 0x1 ;  /* 0x0000720003c26a11 */ /* 0x040fe200078008ff */
[C---:B----4-:R-:W-:Y:S04]  /*7680*/  HMMA.16816.F32.BF16 R28, R172.reuse, R176, R28 ;  /* 0x000000b0ac1c723c */ /* 0x050fe8000004181c */
[----:B------:R-:W-:Y:S02]  /*7690*/  @P6 LEA.HI.X R195, R3, c[0x0][0x1cc], R156, 0x1, P0 ;  /* 0x0000730003c36a11 */ /* 0x000fe400000f0c9c */
[----:B------:R-:W-:Y:S01]  /*76a0*/  @P6 IADD3 R156, P0, R0, R250, RZ ;  /* 0x000000fa009c6210 */ /* 0x000fe20007f1e0ff */
[C---:B------:R-:W-:Y:S01]  /*76b0*/  @P6 IMAD.X R176, R2.reuse, 0x1, R251, P5 ;  /* 0x0000000102b06824 */ /* 0x040fe200028e06fb */
[----:B------:R-:W-:Y:S01]  /*76c0*/  HMMA.16816.F32.BF16 R32, R172, R178, R32 ;  /* 0x000000b2ac20723c */ /* 0x000fe20000041820 */
[----:B------:R-:W1:Y:S03]  /*76d0*/  LDSM.16.M88.4 R172, [R201+0x7000] ;  /* 0x00700000c9ac783b */ /* 0x000e660000000200 */
[C---:B------:R-:W-:Y:S04]  /*76e0*/  @P6 LEA R192, P5, R159.reuse, c[0x0][0x1c8], 0x1 ;  /* 0x000072009fc06a11 */ /* 0x040fe800078a08ff */
[C---:B--2---:R-:W-:Y:S05]  /*76f0*/  HMMA.16816.F32.BF16 R4, R168.reuse, R180, R4 ;  /* 0x000000b4a804723c */ /* 0x044fea0000041804 */
[----:B------:R-:W-:Y:S01]  /*7700*/  @P6 LEA.HI.X R193, R159, c[0x0][0x1cc], R176, 0x1, P5 ;  /* 0x000073009fc16a11 */ /* 0x000fe200028f0cb0 */
[----:B------:R-:W-:Y:S01]  /*7710*/  @P6 IMAD.X R159, R2, 0x1, R249, P0 ;  /* 0x00000001029f6824 */ /* 0x000fe200000e06f9 */
[----:B------:R-:W-:Y:S01]  /*7720*/  @P6 IADD3 R3, P5, R0, R248, RZ ;  /* 0x000000f800036210 */ /* 0x000fe20007fbe0ff */
[C---:B------:R-:W-:Y:S04]  /*7730*/  HMMA.16816.F32.BF16 R8, R168.reuse, R182, R8 ;  /* 0x000000b6a808723c */ /* 0x040fe80000041808 */
[----:B------:R-:W-:Y:S01]  /*7740*/  @P6 LEA R190, P0, R156, c[0x0][0x1c8], 0x1 ;  /* 0x000072009cbe6a11 */ /* 0x000fe200078008ff */
[----:B------:R-:W-:Y:S01]  /*7750*/  @P6 IMAD.X R176, R2, 0x1, R247, P5 ;  /* 0x0000000102b06824 */ /* 0x000fe200028e06f7 */
[----:B------:R-:W-:Y:S02]  /*7760*/  @P6 LEA R188, P5, R3, c[0x0][0x1c8], 0x1 ;  /* 0x0000720003bc6a11 */ /* 0x000fe400078a08ff */
[----:B------:R-:W-:Y:S01]  /*7770*/  @P6 LEA.HI.X R191, R156, c[0x0][0x1cc], R159, 0x1, P0 ;  /* 0x000073009cbf6a11 */ /* 0x000fe200000f0c9f */
[C---:B------:R-:W-:Y:S03]  /*7780*/  HMMA.16816.F32.BF16 R12, R168.reuse, R184, R12 ;  /* 0x000000b8a80c723c */ /* 0x040fe6000004180c */
[----:B------:R-:W-:Y:S02]  /*7790*/  @P6 IADD3 R0, P0, R223, R0, RZ ;  /* 0x00000000df006210 */ /* 0x000fe40007f1e0ff */
[----:B------:R-:W2:Y:S01]  /*77a0*/  LDL R223, [R1+0x38] ;  /* 0x0000380001df7983 */ /* 0x000ea20000100800 */
[----:B------:R-:W-:Y:S02]  /*77b0*/  @P6 LEA.HI.X R189, R3, c[0x0][0x1cc], R176, 0x1, P5 ;  /* 0x0000730003bd6a11 */ /* 0x000fe400028f0cb0 */
[----:B------:R-:W-:Y:S01]  /*77c0*/  @P6 IADD3 R156, P5, R0, R230, RZ ;  /* 0x000000e6009c6210 */ /* 0x000fe20007fbe0ff */
[----:B------:R-:W3:Y:S01]  /*77d0*/  LDSM.16.M88.4 R176, [R201+0x7800] ;  /* 0x00780000c9b0783b */ /* 0x000ee20000000200 */
[----:B------:R-:W-:Y:S04]  /*77e0*/  DEPBAR.LE SB0, 0x0 ;  /* 0x000080000000791a */ /* 0x000fe80000000000 */
[----:B------:R-:W-:Y:S01]  /*77f0*/  BAR.SYNC.DEFER_BLOCKING 0x0 ;  /* 0x0000000000007b1d */ /* 0x000fe20000010000 */
[----:B------:R-:W-:Y:S01]  /*7800*/  @P6 IMAD.X R2, R228, 0x1, R2, P0 ;  /* 0x00000001e4026824 */ /* 0x000fe200000e0602 */
[----:B------:R-:W-:Y:S01]  /*7810*/  @P6 IADD3 R3, P0, R0, R252, RZ ;  /* 0x000000fc00036210 */ /* 0x000fe20007f1e0ff */
[C---:B------:R-:W-:Y:S05]  /*7820*/  HMMA.16816.F32.BF16 R16, R168.reuse, R186, R16 ;  /* 0x000000baa810723c */ /* 0x040fea0000041810 */
[----:B------:R-:W-:Y:S01]  /*7830*/  @P6 IMAD.X R159, R2, 0x1, R227, P5 ;  /* 0x00000001029f6824 */ /* 0x000fe200028e06e3 */
[----:B------:R-:W-:Y:S01]  /*7840*/  @P6 LEA R182, P5, R156, c[0x0][0x1c8], 0x1 ;  /* 0x000072009cb66a11 */ /* 0x000fe200078a08ff */
[----:B------:R-:W-:Y:S01]  /*7850*/  @P6 IMAD.X R180, R2, 0x1, R251, P0 ;  /* 0x0000000102b46824 */ /* 0x000fe200000e06fb */
[C---:B------:R-:W-:Y:S01]  /*7860*/  @P6 LEA R184, P0, R3.reuse, c[0x0][0x1c8], 0x1 ;  /* 0x0000720003b86a11 */ /* 0x040fe200078008ff */
[C---:B-1----:R-:W-:Y:S03]  /*7870*/  HMMA.16816.F32.BF16 R20, R168.reuse, R172, R20 ;  /* 0x000000aca814723c */ /* 0x042fe60000041814 */
[----:B------:R-:W-:Y:S02]  /*7880*/  @P6 LEA.HI.X R183, R156, c[0x0][0x1cc], R159, 0x1, P5 ;  /* 0x000073009cb76a11 */ /* 0x000fe400028f0c9f */
[----:B------:R1:W2:Y:S01]  /*7890*/  LDL R159, [R1+0x3c] ;  /* 0x00003c00019f7983 */ /* 0x0002a20000100800 */
[----:B------:R-:W-:Y:S02]  /*78a0*/  @P6 LEA.HI.X R185, R3, c[0x0][0x1cc], R180, 0x1, P0 ;  /* 0x0000730003b96a11 */ /* 0x000fe400000f0cb4 */
[C---:B------:R-:W-:Y:S01]  /*78b0*/  @P6 IADD3 R156, P5, R0.reuse, R250, RZ ;  /* 0x000000fa009c6210 */ /* 0x040fe20007fbe0ff */
[C---:B------:R-:W-:Y:S01]  /*78c0*/  HMMA.16816.F32.BF16 R24, R168.reuse, R174, R24 ;  /* 0x000000aea818723c */ /* 0x040fe20000041818 */
[----:B------:R-:W-:Y:S01]  /*78d0*/  @!PT LDS RZ, [RZ] ;  /* 0x00000000fffff984 */ /* 0x000fe20000000800 */
[----:B------:R-:W-:Y:S01]  /*78e0*/  @!PT LDS RZ, [RZ] ;  /* 0x00000000fffff984 */ /* 0x000fe20000000800 */
[----:B------:R-:W-:Y:S01]  /*78f0*/  @!PT LDS RZ, [RZ] ;  /* 0x00000000fffff984 */ /* 0x000fe20000000800 */
[----:B------:R1:W-:Y:S02]  /*7900*/  @P6 LDGSTS.E.BYPASS.LTC128B.128 [R225+0x8100], [R194.64], !P4 ;  /* 0x08100000c2e16fae */ /* 0x0003e4000e101d4c */
[----:B------:R-:W-:Y:S01]  /*7910*/  @P6 IADD3 R0, P0, R0, R248, RZ ;  /* 0x000000f800006210 */ /* 0x000fe20007f1e0ff */
[----:B------:R-:W-:Y:S01]  /*7920*/  @P6 IMAD.X R3, R2, 0x1, R249, P5 ;  /* 0x0000000102036824 */ /* 0x000fe200028e06f9 */
[----:B------:R-:W-:Y:S01]  /*7930*/  @P6 LEA R180, P5, R156, c[0x0][0x1c8], 0x1 ;  /* 0x000072009cb46a11 */ /* 0x000fe200078a08ff */
[----:B------:R1:W-:Y:S02]  /*7940*/  @P6 LDGSTS.E.BYPASS.LTC128B.128 [R225+0xa100], [R192.64], !P3 ;  /* 0x0a100000c0e16fae */ /* 0x0003e4000d901d4c */
[----:B------:R-:W-:Y:S02]  /*7950*/  @P6 IMAD.X R2, R2, 0x1, R247, P0 ;  /* 0x0000000102026824 */ /* 0x000fe400000e06f7 */
[----:B------:R1:W-:Y:S02]  /*7960*/  @P6 LDGSTS.E.BYPASS.LTC128B.128 [R225+0xc100], [R190.64], !P2 ;  /* 0x0c100000bee16fae */ /* 0x0003e4000d101d4c */
[----:B------:R-:W-:Y:S02]  /*7970*/  @P6 LEA R172, P0, R0, c[0x0][0x1c8], 0x1 ;  /* 0x0000720000ac6a11 */ /* 0x000fe400078008ff */
[----:B------:R-:W-:Y:S01]  /*7980*/  @P6 LEA.HI.X R181, R156, c[0x0][0x1cc], R3, 0x1, P5 ;  /* 0x000073009cb56a11 */ /* 0x000fe200028f0c03 */
[----:B------:R1:W-:Y:S01]  /*7990*/  @P6 LDGSTS.E.BYPASS.LTC128B.128 [R225+0xe100], [R188.64], !P1 ;  /* 0x0e100000bce16fae */ /* 0x0003e2000c901d4c */
[----:B------:R-:W-:Y:S01]  /*79a0*/  @P6 LEA.HI.X R173, R0, c[0x0][0x1cc], R2, 0x1, P0 ;  /* 0x0000730000ad6a11 */ /* 0x000fe200000f0c02 */
[C---:B---3--:R-:W-:Y:S01]  /*79b0*/  HMMA.16816.F32.BF16 R28, R168.reuse, R176, R28 ;  /* 0x000000b0a81c723c */ /* 0x048fe2000004181c */
[----:B------:R-:W-:Y:S01]  /*79c0*/  PLOP3.LUT P0, PT, PT, PT, UP2, 0x80, 0x0 ;  /* 0x000000000000781c */ /* 0x000fe20003f0f028 */
[----:B------:R1:W-:Y:S01]  /*79d0*/  @P6 LDGSTS.E.BYPASS.LTC128B.128 [R225+0x9100], [R182.64], !P4 ;  /* 0x09100000b6e16fae */ /* 0x0003e2000e101d4c */
[----:B------:R-:W-:Y:S03]  /*79e0*/  IMAD.SHL.U32 R156, R224, 0x40, RZ ;  /* 0x00000040e09c7824 */ /* 0x000fe600078e00ff */
[----:B------:R1:W-:Y:S02]  /*79f0*/  @P6 LDGSTS.E.BYPASS.LTC128B.128 [R225+0xb100], [R184.64], !P3 ;  /* 0x0b100000b8e16fae */ /* 0x0003e4000d901d4c */
[----:B------:R-:W-:Y:S02]  /*7a00*/  HMMA.16816.F32.BF16 R32, R168, R178, R32 ;  /* 0x000000b2a820723c */ /* 0x000fe40000041820 */
[----:B------:R1:W-:Y:S02]  /*7a10*/  @P6 LDGSTS.E.BYPASS.LTC128B.128 [R225+0xd100], [R180.64], !P2 ;  /* 0x0d100000b4e16fae */ /* 0x0003e4000d101d4c */
[----:B------:R-:W-:Y:S02]  /*7a20*/  IADD3 R0, -R246, 0x1, -R156 ;  /* 0x00000001f6007810 */ /* 0x000fe40007ffe99c */
[----:B------:R1:W-:Y:S02]  /*7a30*/  @P6 LDGSTS.E.BYPASS.LTC128B.128 [R225+0xf100], [R172.64], !P1 ;  /* 0x0f100000ace16fae */ /* 0x0003e4000c901d4c */
[----:B------:R-:W-:Y:S02]  /*7a40*/  IADD3 R0, R0, c[0x0][0x1d0], RZ ;  /* 0x0000740000007a10 */ /* 0x000fe40007ffe0ff */
[----:B------:R-:W0:Y:S02]  /*7a50*/  LDGDEPBAR ;  /* 0x00000000000079af */ /* 0x000e240000000000 */
[----:B------:R-:W-:Y:S04]  /*7a60*/  IADD3 R0, R0, -c[0x0][0x168], RZ ;  /* 0x80005a0000007a10 */ /* 0x000fe80007ffe0ff */
[C---:B------:R-:W-:Y:S02]  /*7a70*/  IADD3 R169, R0.reuse, c[0x0][0x328], RZ ;  /* 0x0000ca0000a97a10 */ /* 0x040fe40007ffe0ff */
[----:B------:R-:W-:Y:S01]  /*7a80*/  IADD3 R168, R0, UR6, RZ ;  /* 0x0000000600a87c10 */ /* 0x000fe2000fffe0ff */
[----:B--2---:R-:W-:Y:S01]  /*7a90*/  @P0 IMAD.MOV.U32 R159, RZ, RZ, R223 ;  /* 0x000000ffff9f0224 */ /* 0x004fe200078e00df */
[----:B------:R-:W-:Y:S04]  /*7aa0*/  PLOP3.LUT P0, PT, PT, PT, UP1, 0x40, 0x0 ;  /* 0x000000000000781c */ /* 0x000fe80003f0e818 */
[----:B------:R-:W2:Y:S02]  /*7ab0*/  SHFL.IDX PT, R3, R159, RZ, 0x1c1f ;  /* 0x001c1fff9f037589 */ /* 0x000ea400000e0000 */
[--C-:B--2---:R-:W-:Y:S02]  /*7ac0*/  IMAD.IADD R2, R169, 0x1, R3.reuse ;  /* 0x00000001a9027824 */ /* 0x104fe400078e0203 */
[----:B------:R-:W-:Y:S05]  /*7ad0*/  IMAD.IADD R0, R168, 0x1, R3 ;  /* 0x00000001a8007824 */ /* 0x000fea00078e0203 */
[----:B------:R-:W-:-:S05]  /*7ae0*/  @P0 BRA `(.L_x_4189) ;  /* 0x0000019000000947 */ /* 0x000fca0003800000 */
[----:B-1----:R-:W-:Y:S01]  /*7af0*/  IADD3 R3, R3, c[0x0][0x1d0], RZ ;  /* 0x0000740003037a10 */ /* 0x002fe20007ffe0ff */
        /* <DEDUP_REMOVED lines=13> */
.L_x_4191:
[----:B------:R-:W-:Y:S04]  /*7bd0*/  MOV R170, c[0x0][0x32c] ;  /* 0x0000cb0000aa7a02 */ /* 0x000fe80000000f00 */
[----:B------:R-:W-:Y:S11]  /*7be0*/  ISETP.NE.AND P0, PT, R170, 0x1, PT ;  /* 0x00000001aa00780c */ /* 0x000ff60003f05270 */
[----:B------:R-:W-:Y:S02]  /*7bf0*/  @!UPT UIADD3 URZ, URZ, URZ, URZ ;  /* 0x0000003f3f3ff290 */ /* 0x000fe4000fffe03f */
[----:B------:R-:W-:Y:S05]  /*7c00*/  @P0 IMAD.HI.U32 R170, R3, c[0x0][0x330], RZ ;  /* 0x0000cc0003aa0a27 */ /* 0x000fea00078e00ff */
[----:B------:R-:W-:Y:S02]  /*7c10*/  @P0 SHF.R.U32.HI R3, RZ, c[0x0][0x334], R170 ;  /* 0x0000cd00ff030a19 */ /* 0x000fe400000116aa */
.L_x_4192:
[----:B------:R-:W-:Y:S05]  /*7c20*/  BSYNC B0 ;  /* 0x0000000000007941 */ /* 0x000fea0003800000 */
.L_x_4190:
[----:B------:R-:W-:Y:S04]  /*7c30*/  IMAD R3, R3, c[0x0][0x32c], -R156 ;  /* 0x0000cb0003037a24 */ /* 0x000fe800078e0a9c */
[----:B------:R-:W-:Y:S05]  /*7c40*/  IMAD.IADD R3, R3, 0x1, -R246 ;  /* 0x0000000103037824 */ /* 0x000fea00078e0af6 */
[----:B------:R-:W-:Y:S02]  /*7c50*/  IADD3 R170, R3, c[0x0][0x32c], RZ ;  /* 0x0000cb0003aa7a10 */ /* 0x000fe40007ffe0ff */
[----:B------:R-:W-:Y:S02]  /*7c60*/  IMNMX R0, R0, R3, !PT ;  /* 0x0000000300007217 */ /* 0x000fe40007800200 */
[----:B------:R-:W-:Y:S02]  /*7c70*/  IMNMX R2, R2, R170, PT ;  /* 0x000000aa02027217 */ /* 0x000fe40003800200 */
.L_x_4189:
[----:B-1----:R-:W-:Y:S01]  /*7c80*/  ISETP.GT.AND P0, PT, R224, -0x1, PT ;  /* 0xffffffffe000780c */ /* 0x002fe20003f04270 */
        /* <DEDUP_REMOVED lines=67> */
.L_x_4195:
[----:B------:R-:W-:Y:S04]  /*80c0*/  MOV R12, c[0x0][0x32c] ;  /* 0x0000cb00000c7a02 */ /* 0x000fe80000000f00 */
[----:B------:R-:W-:Y:S11]  /*80d0*/  ISETP.NE.AND P5, PT, R12, 0x1, PT ;  /* 0x000000010c00780c */ /* 0x000ff60003fa5270 */
[----:B------:R-:W-:Y:S02]  /*80e0*/  @!UPT UIADD3 URZ, URZ, URZ, URZ ;  /* 0x0000003f3f3ff290 */ /* 0x000fe4000fffe03f */
[----:B------:R-:W-:Y:S05]  /*80f0*/  @P5 IMAD.HI.U32 R12, R3, c[0x0][0x330], RZ ;  /* 0x0000cc00030c5a27 */ /* 0x000fea00078e00ff */
[----:B------:R-:W-:Y:S02]  /*8100*/  @P5 SHF.R.U32.HI R3, RZ, c[0x0][0x334], R12 ;  /* 0x0000cd00ff035a19 */ /* 0x000fe4000001160c */
.L_x_4196:
[----:B------:R-:W-:Y:S05]  /*8110*/  BSYNC B0 ;  /* 0x0000000000007941 */ /* 0x000fea0003800000 */
.L_x_4194:
[----:B------:R-:W-:Y:S04]  /*8120*/  IMAD R156, R3, c[0x0][0x32c], -R156 ;  /* 0x0000cb00039c7a24 */ /* 0x000fe800078e0a9c */
[----:B------:R-:W-:Y:S05]  /*8130*/  IMAD.IADD R156, R156, 0x1, -R246 ;  /* 0x000000019c9c7824 */ /* 0x000fea00078e0af6 */
[----:B------:R-:W-:Y:S02]  /*8140*/  IADD3 R3, R156, c[0x0][0x32c], RZ ;  /* 0x0000cb009c037a10 */ /* 0x000fe40007ffe0ff */
[----:B------:R-:W-:Y:S02]  /*8150*/  IMNMX R0, R0, R156, !PT ;  /* 0x0000009c00007217 */ /* 0x000fe40007800200 */
[----:B------:R-:W-:Y:S02]  /*8160*/  IMNMX R2, R2, R3, PT ;  /* 0x0000000302027217 */ /* 0x000fe40003800200 */
.L_x_4193:
[----:B------:R-:W-:Y:S02]  /*8170*/  FMNMX.FTZ R3, R4, R157, !PT ;  /* 0x0000009d04037209 */ /* 0x000fe40007810000 */
[C---:B------:R-:W-:Y:S02]  /*8180*/  ISETP.GT.AND P6, PT, R0.reuse, RZ, P0 ;  /* 0x000000ff0000720c */ /* 0x040fe400007c4270 */
[----:B------:R-:W-:Y:S02]  /*8190*/  FMNMX.FTZ R3, R5, R3, !PT ;  /* 0x0000000305037209 */ /* 0x000fe40007810000 */
[----:B------:R-:W-:Y:S02]  /*81a0*/  ISETP.GT.AND P5, PT, R0, 0x1, P0 ;  /* 0x000000010000780c */ /* 0x000fe400007a4270 */
[----:B------:R-:W-:Y:S02]  /*81b0*/  FMNMX.FTZ R3, R8, R3, !PT ;  /* 0x0000000308037209 */ /* 0x000fe40007810000 */
[C---:B------:R-:W-:Y:S02]  /*81c0*/  ISETP.LT.OR P6, PT, R2.reuse, 0x1, P6 ;  /* 0x000000010200780c */ /* 0x040fe400037c1670 */
[----:B------:R-:W-:Y:S02]  /*81d0*/  FMNMX.FTZ R3, R9, R3, !PT ;  /* 0x0000000309037209 */ /* 0x000fe40007810000 */
[----:B------:R-:W-:Y:S02]  /*81e0*/  ISETP.LT.OR P5, PT, R2, 0x2, P5 ;  /* 0x000000020200780c */ /* 0x000fe40002fa1670 */
[----:B------:R-:W-:Y:S02]  /*81f0*/  FMNMX.FTZ R3, R173, R3, !PT ;  /* 0x00000003ad037209 */ /* 0x000fe40007810000 */
[----:B------:R-:W-:Y:S02]  /*8200*/  FSEL R6, R6, -INF , !P6 ;  /* 0xff80000006067808 */ /* 0x000fe40007000000 */
[----:B------:R-:W-:Y:S02]  /*8210*/  FMNMX.FTZ R3, R175, R3, !PT ;  /* 0x00000003af037209 */ /* 0x000fe40007810000 */
[----:B------:R-:W-:Y:S02]  /*8220*/  FSEL R7, R7, -INF , !P5 ;  /* 0xff80000007077808 */ /* 0x000fe40006800000 */
[----:B------:R-:W-:Y:S02]  /*8230*/  FMNMX.FTZ R3, R178, R3, !PT ;  /* 0x00000003b2037209 */ /* 0x000fe40007810000 */
[----:B------:R-:W-:Y:S02]  /*8240*/  ISETP.GT.AND P6, PT, R0, 0x8, P0 ;  /* 0x000000080000780c */ /* 0x000fe400007c4270 */
[----:B------:R-:W-:Y:S02]  /*8250*/  FMNMX.FTZ R3, R180, R3, !PT ;  /* 0x00000003b4037209 */ /* 0x000fe40007810000 */
[----:B------:R-:W-:Y:S02]  /*8260*/  ISETP.GT.AND P5, PT, R0, 0x9, P0 ;  /* 0x000000090000780c */ /* 0x000fe400007a4270 */
[----:B------:R-:W-:Y:S02]  /*8270*/  FMNMX.FTZ R3, R184, R3, !PT ;  /* 0x00000003b8037209 */ /* 0x000fe40007810000 */
[----:B------:R-:W-:Y:S02]  /*8280*/  FMNMX.FTZ R12, R6, R158, !PT ;  /* 0x0000009e060c7209 */ /* 0x000fe40007810000 */
[----:B------:R-:W-:Y:S02]  /*8290*/  FMNMX.FTZ R3, R186, R3, !PT ;  /* 0x00000003ba037209 */ /* 0x000fe40007810000 */
[C---:B------:R-:W-:Y:S02]  /*82a0*/  ISETP.LT.OR P6, PT, R2.reuse, 0x9, P6 ;  /* 0x000000090200780c */ /* 0x040fe400037c1670 */
[----:B------:R-:W-:Y:S02]  /*82b0*/  ISETP.LT.OR P5, PT, R2, 0xa, P5 ;  /* 0x0000000a0200780c */ /* 0x000fe40002fa1670 */
[----:B------:R-:W-:Y:S02]  /*82c0*/  FMNMX.FTZ R3, R187, R3, !PT ;  /* 0x00000003bb037209 */ /* 0x000fe40007810000 */
[----:B------:R-:W-:Y:S02]  /*82d0*/  FSEL R10, R10, -INF , !P6 ;  /* 0xff8000000a0a7808 */ /* 0x000fe40007000000 */
[----:B------:R-:W-:Y:S02]  /*82e0*/  FSEL R11, R11, -INF , !P5 ;  /* 0xff8000000b0b7808 */ /* 0x000fe40006800000 */
[C---:B------:R-:W-:Y:S02]  /*82f0*/  ISETP.GT.AND P6, PT, R0.reuse, 0x10, P0 ;  /* 0x000000100000780c */ /* 0x040fe400007c4270 */
[----:B------:R-:W-:Y:S02]  /*8300*/  ISETP.GT.AND P5, PT, R0, 0x11, P0 ;  /* 0x000000110000780c */ /* 0x000fe400007a4270 */
[----:B------:R-:W-:Y:S02]  /*8310*/  FMNMX.FTZ R12, R7, R12, !PT ;  /* 0x0000000c070c7209 */ /* 0x000fe40007810000 */
[C---:B------:R-:W-:Y:S02]  /*8320*/  ISETP.LT.OR P6, PT, R2.reuse, 0x11, P6 ;  /* 0x000000110200780c */ /* 0x040fe400037c1670 */
[----:B------:R-:W-:Y:S02]  /*8330*/  ISETP.LT.OR P5, PT, R2, 0x12, P5 ;  /* 0x000000120200780c */ /* 0x000fe40002fa1670 */
[----:B------:R-:W-:Y:S02]  /*8340*/  FMNMX.FTZ R12, R10, R12, !PT ;  /* 0x0000000c0a0c7209 */ /* 0x000fe40007810000 */
[----:B------:R-:W-:Y:S02]  /*8350*/  FMNMX.FTZ R3, R188, R3, !PT ;  /* 0x00000003bc037209 */ /* 0x000fe40007810000 */
[----:B------:R-:W-:Y:S02]  /*8360*/  FSEL R174, R14, -INF , !P6 ;  /* 0xff8000000eae7808 */ /* 0x000fe40007000000 */
[----:B------:R-:W-:Y:S02]  /*8370*/  FSEL R176, R15, -INF , !P5 ;  /* 0xff8000000fb07808 */ /* 0x000fe40006800000 */
[----:B------:R-:W-:Y:S02]  /*8380*/  FMNMX.FTZ R156, R223, R3, !PT ;  /* 0x00000003df9c7209 */ /* 0x000fe40007810000 */
[----:B------:R-:W-:Y:S02]  /*8390*/  FMNMX.FTZ R3, R11, R12, !PT ;  /* 0x0000000c0b037209 */ /* 0x000fe40007810000 */
[C---:B------:R-:W-:Y:S02]  /*83a0*/  ISETP.GT.AND P6, PT, R0.reuse, 0x18, P0 ;  /* 0x000000180000780c */ /* 0x040fe400007c4270 */
[----:B------:R-:W-:Y:S02]  /*83b0*/  ISETP.GT.AND P5, PT, R0, 0x19, P0 ;  /* 0x000000190000780c */ /* 0x000fe400007a4270 */
[----:B------:R-:W-:Y:S02]  /*83c0*/  FMNMX.FTZ R3, R174, R3, !PT ;  /* 0x00000003ae037209 */ /* 0x000fe40007810000 */
[C---:B------:R-:W-:Y:S02]  /*83d0*/  ISETP.LT.OR P6, PT, R2.reuse, 0x19, P6 ;  /* 0x000000190200780c */ /* 0x040fe400037c1670 */
[----:B------:R-:W-:Y:S02]  /*83e0*/  ISETP.LT.OR P5, PT, R2, 0x1a, P5 ;  /* 0x0000001a0200780c */ /* 0x000fe40002fa1670 */
[----:B------:R-:W-:Y:S02]  /*83f0*/  FSEL R177, R18, -INF , !P6 ;  /* 0xff80000012b17808 */ /* 0x000fe40007000000 */
[----:B------:R-:W-:Y:S02]  /*8400*/  FSEL R179, R19, -INF , !P5 ;  /* 0xff80000013b37808 */ /* 0x000fe40006800000 */
[----:B------:R-:W-:Y:S02]  /*8410*/  FMNMX.FTZ R3, R176, R3, !PT ;  /* 0x00000003b0037209 */ /* 0x000fe40007810000 */
[C---:B------:R-:W-:Y:S02]  /*8420*/  ISETP.GT.AND P6, PT, R0.reuse, 0x20, P0 ;  /* 0x000000200000780c */ /* 0x040fe400007c4270 */
[----:B------:R-:W-:Y:S02]  /*8430*/  ISETP.GT.AND P5, PT, R0, 0x21, P0 ;  /* 0x000000210000780c */ /* 0x000fe400007a4270 */
[C---:B------:R-:W-:Y:S02]  /*8440*/  ISETP.LT.OR P6, PT, R2.reuse, 0x21, P6 ;  /* 0x000000210200780c */ /* 0x040fe400037c1670 */
[----:B------:R-:W-:Y:S02]  /*8450*/  ISETP.LT.OR P5, PT, R2, 0x22, P5 ;  /* 0x000000220200780c */ /* 0x000fe40002fa1670 */
[----:B------:R-:W-:Y:S02]  /*8460*/  FMNMX.FTZ R3, R177, R3, !PT ;  /* 0x00000003b1037209 */ /* 0x000fe40007810000 */
[----:B------:R-:W-:Y:S02]  /*8470*/  FMNMX.FTZ R156, R226, R156, !PT ;  /* 0x0000009ce29c7209 */ /* 0x000fe40007810000 */
[----:B------:R-:W-:Y:S02]  /*8480*/  FSEL R181, R22, -INF , !P6 ;  /* 0xff80000016b57808 */ /* 0x000fe40007000000 */
[----:B------:R-:W-:Y:S02]  /*8490*/  FSEL R182, R23, -INF , !P5 ;  /* 0xff80000017b67808 */ /* 0x000fe40006800000 */
[----:B------:R-:W-:Y:S01]  /*84a0*/  FMNMX.FTZ R3, R179, R3, !PT ;  /* 0x00000003b3037209 */ /* 0x000fe20007810000 */
[----:B------:R-:W-:Y:S01]  /*84b0*/  LDSM.16.MT88.4 R20, [R198+0x100] ;  /* 0x00010000c614783b */ /* 0x000fe20000004200 */
[----:B------:R-:W-:Y:S02]  /*84c0*/  ISETP.GT.AND P5, PT, R0, 0x28, P0 ;  /* 0x000000280000780c */ /* 0x000fe400007a4270 */
[----:B------:R-:W-:Y:S02]  /*84d0*/  FMNMX.FTZ R156, R227, R156, !PT ;  /* 0x0000009ce39c7209 */ /* 0x000fe40007810000 */
[----:B------:R-:W-:Y:S02]  /*84e0*/  FMNMX.FTZ R3, R181, R3, !PT ;  /* 0x00000003b5037209 */ /* 0x000fe40007810000 */
[----:B------:R-:W-:Y:S02]  /*84f0*/  ISETP.LT.OR P5, PT, R2, 0x29, P5 ;  /* 0x000000290200780c */ /* 0x000fe40002fa1670 */
[----:B------:R-:W-:Y:S02]  /*8500*/  ISETP.GT.AND P6, PT, R0, 0x29, P0 ;  /* 0x000000290000780c */ /* 0x000fe400007c4270 */
[----:B------:R-:W-:Y:S02]  /*8510*/  FMNMX.FTZ R156, R228, R156, !PT ;  /* 0x0000009ce49c7209 */ /* 0x000fe40007810000 */
[----:B------:R-:W-:Y:S02]  /*8520*/  FSEL R183, R26, -INF , !P5 ;  /* 0xff8000001ab77808 */ /* 0x000fe40006800000 */
[----:B------:R-:W-:Y:S01]  /*8530*/  FMNMX.FTZ R3, R182, R3, !PT ;  /* 0x00000003b6037209 */ /* 0x000fe20007810000 */
[----:B------:R-:W-:Y:S01]  /*8540*/  SHFL.BFLY PT, R12, R156, 0x2, 0x1f ;  /* 0x0c401f009c0c7f89 */ /* 0x000fe200000e0000 */
[----:B------:R-:W-:Y:S02]  /*8550*/  ISETP.LT.OR P6, PT, R2, 0x2a, P6 ;  /* 0x0000002a0200780c */ /* 0x000fe400037c1670 */
[----:B------:R-:W-:Y:S02]  /*8560*/  ISETP.GT.AND P5, PT, R0, 0x30, P0 ;  /* 0x000000300000780c */ /* 0x000fe400007a4270 */
[----:B------:R-:W-:Y:S02]  /*8570*/  FSEL R185, R27, -INF , !P6 ;  /* 0xff8000001bb97808 */ /* 0x000fe40007000000 */
[----:B------:R-:W-:Y:S02]  /*8580*/  ISETP.LT.OR P5, PT, R2, 0x31, P5 ;  /* 0x000000310200780c */ /* 0x000fe40002fa1670 */
[----:B------:R-:W-:Y:S02]  /*8590*/  ISETP.GT.AND P6, PT, R0, 0x31, P0 ;  /* 0x000000310000780c */ /* 0x000fe400007c4270 */
[----:B------:R-:W-:Y:S02]  /*85a0*/  FMNMX.FTZ R3, R183, R3, !PT ;  /* 0x00000003b7037209 */ /* 0x000fe40007810000 */
[----:B------:R-:W-:Y:S02]  /*85b0*/  FSEL R193, R30, -INF , !P5 ;  /* 0xff8000001ec17808 */ /* 0x000fe40006800000 */
[----:B------:R-:W-:Y:S02]  /*85c0*/  ISETP.LT.OR P6, PT, R2, 0x32, P6 ;  /* 0x000000320200780c */ /* 0x000fe400037c1670 */
[----:B------:R-:W-:Y:S02]  /*85d0*/  FMNMX.FTZ R3, R185, R3, !PT ;  /* 0x00000003b9037209 */ /* 0x000fe40007810000 */
[----:B------:R-:W-:Y:S02]  /*85e0*/  ISETP.GT.AND P5, PT, R0, 0x38, P0 ;  /* 0x000000380000780c */ /* 0x000fe400007a4270 */
[----:B------:R-:W-:Y:S02]  /*85f0*/  FSEL R194, R31, -INF , !P6 ;  /* 0xff8000001fc27808 */ /* 0x000fe40007000000 */
[----:B------:R-:W-:Y:S01]  /*8600*/  ISETP.LT.OR P5, PT, R2, 0x39, P5 ;  /* 0x000000390200780c */ /* 0x000fe20002fa1670 */
[----:B------:R-:W-:Y:S01]  /*8610*/  LDSM.16.MT88.4 R28, [R200+0x100] ;  /* 0x00010000c81c783b */ /* 0x000fe20000004200 */
[----:B------:R-:W-:Y:S02]  /*8620*/  ISETP.GT.AND P0, PT, R0, 0x39, P0 ;  /* 0x000000390000780c */ /* 0x000fe40000704270 */
[----:B------:R-:W-:Y:S02]  /*8630*/  FMNMX.FTZ R0, R193, R3, !PT ;  /* 0x00000003c1007209 */ /* 0x000fe40007810000 */
[----:B------:R-:W-:Y:S02]  /*8640*/  FSEL R195, R34, -INF , !P5 ;  /* 0xff80000022c37808 */ /* 0x000fe40006800000 */
[----:B------:R-:W-:Y:S02]  /*8650*/  ISETP.LT.OR P0, PT, R2, 0x3a, P0 ;  /* 0x0000003a0200780c */ /* 0x000fe40000701670 */
[----:B------:R-:W-:Y:S02]  /*8660*/  FMNMX.FTZ R0, R194, R0, !PT ;  /* 0x00000000c2007209 */ /* 0x000fe40007810000 */
[----:B------:R-:W-:Y:S02]  /*8670*/  FSEL R159, R35, -INF , !P0 ;  /* 0xff800000239f7808 */ /* 0x000fe40004000000 */
[----:B------:R-:W-:Y:S04]  /*8680*/  FMNMX.FTZ R0, R195, R0, !PT ;  /* 0x00000000c3007209 */ /* 0x000fe80007810000 */
[----:B------:R-:W-:Y:S05]  /*8690*/  FMNMX.FTZ R0, R159, R0, !PT ;  /* 0x000000009f007209 */ /* 0x000fea0007810000 */
[----:B------:R-:W1:Y:S02]  /*86a0*/  SHFL.BFLY PT, R2, R0, 0x2, 0x1f ;  /* 0x0c401f0000027f89 */ /* 0x000e6400000e0000 */
[----:B-1----:R-:W-:Y:S02]  /*86b0*/  FMNMX.FTZ R2, R0, R2, !PT ;  /* 0x0000000200027209 */ /* 0x002fe40007810000 */
[----:B------:R-:W-:Y:S04]  /*86c0*/  FMNMX.FTZ R156, R156, R12, !PT ;  /* 0x0000000c9c9c7209 */ /* 0x000fe80007810000 */
[----:B------:R-:W-:Y:S08]  /*86d0*/  LDSM.16.MT88.4 R12, [R197+0x100] ;  /* 0x00010000c50c783b */ /* 0x000ff00000004200 */
[----:B------:R-:W1:Y:S02]  /*86e0*/  SHFL.BFLY PT, R3, R156, 0x1, 0x1f ;  /* 0x0c201f009c037f89 */ /* 0x000e6400000e0000 */
[----:B-1----:R-:W-:Y:S06]  /*86f0*/  FMNMX.FTZ R156, R156, R3, !PT ;  /* 0x000000039c9c7209 */ /* 0x002fec0007810000 */
        /* <DEDUP_REMOVED lines=17> */
[----:B------:R3:W-:Y:S02]  /*8810*/  MUFU.EX2 R242, R8 ;  /* 0x0000000800f27308 */ /* 0x0007e40000000800 */
[--C-:B------:R-:W-:Y:S02]  /*8820*/  FFMA.FTZ R10, R10, c[0x0][0x2d0], -R157.reuse ;  /* 0x0000b4000a0a7a23 */ /* 0x100fe4000001089d */
[--C-:B------:R-:W-:Y:S02]  /*8830*/  FFMA.FTZ R11, R11, c[0x0][0x2d0], -R157.reuse ;  /* 0x0000b4000b0b7a23 */ /* 0x100fe4000001089d */
[--C-:B------:R-:W-:Y:S02]  /*8840*/  FFMA.FTZ R6, R6, c[0x0][0x2d0], -R157.reuse ;  /* 0x0000b40006067a23 */ /* 0x100fe4000001089d */
[--C-:B------:R-:W-:Y:S02]  /*8850*/  FFMA.FTZ R7, R7, c[0x0][0x2d0], -R157.reuse ;  /* 0x0000b40007077a23 */ /* 0x100fe4000001089d */
[----:B------:R-:W4:Y:S01]  /*8860*/  MUFU.EX2 R241, R9 ;  /* 0x0000000900f17308 */ /* 0x000f220000000800 */
[----:B-1----:R-:W-:Y:S01]  /*8870*/  FSEL R0, R3, RZ, P0 ;  /* 0x000000ff03007208 */ /* 0x002fe20000000000 */
[----:B--2---:R-:W-:Y:S01]  /*8880*/  FMUL.FTZ R4, R2, R160 ;  /* 0x000000a002047220 */ /* 0x004fe20000410000 */
[----:B------:R-:W-:Y:S01]  /*8890*/  ISETP.GT.AND P0, PT, R224, UR4, PT ;  /* 0x00000004e0007c0c */ /* 0x000fe2000bf04270 */
[----:B------:R-:W-:Y:S02]  /*88a0*/  FMUL.FTZ R16, R2, R136 ;  /* 0x0000008802107220 */ /* 0x000fe40000410000 */
[----:B------:R-:W-:Y:S04]  /*88b0*/  FADD.FTZ R0, -R0, R158 ;  /* 0x0000009e00007221 */ /* 0x000fe80000010100 */
[----:B------:R-:W-:Y:S01]  /*88c0*/  MUFU.EX2 R230, R10 ;  /* 0x0000000a00e67308 */ /* 0x000fe20000000800 */
[----:B------:R-:W-:Y:S02]  /*88d0*/  FMUL.FTZ R17, R2, R137 ;  /* 0x0000008902117220 */ /* 0x000fe40000410000 */
[----:B------:R-:W-:Y:S02]  /*88e0*/  FMUL.FTZ R0, R0, c[0x0][0x2d0] ;  /* 0x0000b40000007a20 */ /* 0x000fe40000410000 */
[C---:B---3--:R-:W-:Y:S02]  /*88f0*/  FMUL.FTZ R8, R2.reuse, R164 ;  /* 0x000000a402087220 */ /* 0x048fe40000410000 */
[C---:B------:R-:W-:Y:S02]  /*8900*/  FMUL.FTZ R24, R2.reuse, R144 ;  /* 0x0000009002187220 */ /* 0x040fe40000410000 */
[C---:B------:R-:W-:Y:S01]  /*8910*/  FMUL.FTZ R25, R2.reuse, R145 ;  /* 0x0000009102197220 */ /* 0x040fe20000410000 */
[----:B------:R-:W1:Y:S01]  /*8920*/  MUFU.EX2 R229, R11 ;  /* 0x0000000b00e57308 */ /* 0x000e620000000800 */
[C---:B------:R-:W-:Y:S02]  /*8930*/  FMUL.FTZ R32, R2.reuse, R152 ;  /* 0x0000009802207220 */ /* 0x040fe40000410000 */
[C---:B------:R-:W-:Y:S01]  /*8940*/  FMUL.FTZ R33, R2.reuse, R153 ;  /* 0x0000009902217220 */ /* 0x040fe20000410000 */
[----:B----4-:R-:W-:Y:S01]  /*8950*/  F2FP.BF16.PACK_AB R170, R241, R242 ;  /* 0x000000f2f1aa723e */ /* 0x010fe200000010ff */
        /* <DEDUP_REMOVED lines=9> */
[----:B------:R-:W3:Y:S01]  /*89f0*/  MUFU.EX2 R243, R5 ;  /* 0x0000000500f37308 */ /* 0x000ee20000000800 */
[C---:B------:R-:W-:Y:S02]  /*8a00*/  FMUL.FTZ R49, R2.reuse, R49 ;  /* 0x0000003102317220 */ /* 0x040fe40000410000 */
[C---:B------:R-:W-:Y:S01]  /*8a10*/  FMUL.FTZ R52, R2.reuse, R52 ;  /* 0x0000003402347220 */ /* 0x040fe20000410000 */
[----:B-1----:R-:W-:Y:S01]  /*8a20*/  F2FP.BF16.PACK_AB R171, R229, R230 ;  /* 0x000000e6e5ab723e */ /* 0x002fe200000010ff */
        /* <DEDUP_REMOVED lines=9> */
[----:B------:R-:W2:Y:S01]  /*8ac0*/  MUFU.EX2 R231, R7 ;  /* 0x0000000700e77308 */ /* 0x000ea20000000800 */
[C---:B------:R-:W-:Y:S01]  /*8ad0*/  FMUL.FTZ R19, R0.reuse, R139 ;  /* 0x0000008b00137220 */ /* 0x040fe20000410000 */
[----:B------:R-:W-:Y:S01]  /*8ae0*/  LDSM.16.MT88.4 R164, [R197+0x1900] ;  /* 0x00190000c5a4783b */ /* 0x000fe20000004200 */
[----:B------:R-:W-:Y:S01]  /*8af0*/  FMUL.FTZ R26, R0, R146 ;  /* 0x00000092001a7220 */ /* 0x000fe20000410000 */
[----:B---3--:R-:W-:Y:S01]  /*8b00*/  F2FP.BF16.PACK_AB R168, R243, R240 ;  /* 0x000000f0f3a8723e */ /* 0x008fe200000010ff */
[----:B------:R-:W-:Y:S02]  /*8b10*/  FMUL.FTZ R5, R2, R161 ;  /* 0x000000a102057220 */ /* 0x000fe40000410000 */
[C---:B------:R-:W-:Y:S02]  /*8b20*/  FMUL.FTZ R27, R0.reuse, R147 ;  /* 0x00000093001b7220 */ /* 0x040fe40000410000 */
[C---:B------:R-:W-:Y:S01]  /*8b30*/  FMUL.FTZ R34, R0.reuse, R154 ;  /* 0x0000009a00227220 */ /* 0x040fe20000410000 */
[----:B------:R-:W-:Y:S01]  /*8b40*/  LDSM.16.MT88.4 R136, [R197+0x2100] ;  /* 0x00210000c588783b */ /* 0x000fe20000004200 */
[C---:B------:R-:W-:Y:S02]  /*8b50*/  FMUL.FTZ R35, R0.reuse, R155 ;  /* 0x0000009b00237220 */ /* 0x040fe40000410000 */
[C---:B------:R-:W-:Y:S02]  /*8b60*/  FMUL.FTZ R38, R0.reuse, R38 ;  /* 0x0000002600267220 */ /* 0x040fe40000410000 */
[C---:B-1----:R-:W-:Y:S02]  /*8b70*/  FMUL.FTZ R6, R0.reuse, R162 ;  /* 0x000000a200067220 */ /* 0x042fe40000410000 */
[C---:B------:R-:W-:Y:S01]  /*8b80*/  FMUL.FTZ R39, R0.reuse, R39 ;  /* 0x0000002700277220 */ /* 0x040fe20000410000 */
[----:B------:R-:W-:Y:S01]  /*8b90*/  LDSM.16.MT88.4 R144, [R200+0x900] ;  /* 0x00090000c890783b */ /* 0x000fe20000004200 */
[C---:B------:R-:W-:Y:S02]  /*8ba0*/  FMUL.FTZ R42, R0.reuse, R42 ;  /* 0x0000002a002a7220 */ /* 0x040fe40000410000 */
[C---:B------:R-:W-:Y:S02]  /*8bb0*/  FMUL.FTZ R43, R0.reuse, R43 ;  /* 0x0000002b002b7220 */ /* 0x040fe40000410000 */
[C---:B------:R-:W-:Y:S01]  /*8bc0*/  FMUL.FTZ R46, R0.reuse, R46 ;  /* 0x0000002e002e7220 */ /* 0x040fe20000410000 */
[----:B--2---:R-:W-:Y:S01]  /*8bd0*/  F2FP.BF16.PACK_AB R169, R231, R232 ;  /* 0x000000e8e7a9723e */ /* 0x004fe200000010ff */
[C---:B------:R-:W-:Y:S01]  /*8be0*/  FMUL.FTZ R7, R0.reuse, R163 ;  /* 0x000000a300077220 */ /* 0x040fe20000410000 */
[----:B------:R-:W-:Y:S01]  /*8bf0*/  LDSM.16.MT88.4 R152, [R197+0x2900] ;  /* 0x00290000c598783b */ /* 0x000fe20000004200 */
[C---:B------:R-:W-:Y:S02]  /*8c00*/  FMUL.FTZ R47, R0.reuse, R47 ;  /* 0x0000002f002f7220 */ /* 0x040fe40000410000 */
[C---:B------:R-:W-:Y:S02]  /*8c10*/  FMUL.FTZ R50, R0.reuse, R50 ;  /* 0x0000003200327220 */ /* 0x040fe40000410000 */
[C---:B------:R-:W-:Y:S01]  /*8c20*/  FMUL.FTZ R51, R0.reuse, R51 ;  /* 0x0000003300337220 */ /* 0x040fe20000410000 */
[C---:B------:R-:W-:Y:S05]  /*8c30*/  HMMA.16816.F32.BF16 R4, R168.reuse, R12, R4 ;  /* 0x0000000ca804723c */ /* 0x040fea0000041804 */
[----:B------:R-:W-:Y:S02]  /*8c40*/  FMUL.FTZ R54, R0, R54 ;  /* 0x0000003600367220 */ /* 0x000fe40000410000 */
[C---:B------:R-:W-:Y:S01]  /*8c50*/  FMUL.FTZ R12, R2.reuse, R132 ;  /* 0x00000084020c7220 */ /* 0x040fe20000410000 */
[C---:B------:R-:W-:Y:S04]  /*8c60*/  HMMA.16816.F32.BF16 R8, R168.reuse, R14, R8 ;  /* 0x0000000ea808723c */ /* 0x040fe80000041808 */
[----:B------:R-:W-:Y:S02]  /*8c70*/  FMUL.FTZ R13, R2, R133 ;  /* 0x00000085020d7220 */ /* 0x000fe40000410000 */
[C---:B------:R-:W-:Y:S02]  /*8c80*/  FMUL.FTZ R55, R0.reuse, R55 ;  /* 0x0000003700377220 */ /* 0x040fe40000410000 */
[C---:B------:R-:W-:Y:S04]  /*8c90*/  FMUL.FTZ R14, R0.reuse, R134 ;  /* 0x00000086000e7220 */ /* 0x040fe80000410000 */
[C---:B------:R-:W-:Y:S02]  /*8ca0*/  FMUL.FTZ R15, R0.reuse, R135 ;  /* 0x00000087000f7220 */ /* 0x040fe40000410000 */
[----:B------:R-:W1:Y:S01]  /*8cb0*/  LDSM.16.MT88.4 R132, [R199+0x100] ;  /* 0x00010000c784783b */ /* 0x000e620000004200 */
[C---:B------:R-:W-:Y:S02]  /*8cc0*/  FMUL.FTZ R58, R0.reuse, R58 ;  /* 0x0000003a003a7220 */ /* 0x040fe40000410000 */
[C---:B------:R-:W-:Y:S02]  /*8cd0*/  FMUL.FTZ R59, R0.reuse, R59 ;  /* 0x0000003b003b7220 */ /* 0x040fe40000410000 */
[C---:B------:R-:W-:Y:S03]  /*8ce0*/  HMMA.16816.F32.BF16 R12, R168.reuse, R20, R12 ;  /* 0x00000014a80c723c */ /* 0x040fe6000004180c */
[C---:B------:R-:W-:Y:S02]  /*8cf0*/  FMUL.FTZ R62, R0.reuse, R62 ;  /* 0x0000003e003e7220 */ /* 0x040fe40000410000 */
[----:B------:R-:W-:Y:S02]  /*8d00*/  FMUL.FTZ R63, R0, R63 ;  /* 0x0000003f003f7220 */ /* 0x000fe40000410000 */
[C---:B------:R-:W-:Y:S01]  /*8d10*/  FMUL.FTZ R20, R2.reuse, R140 ;  /* 0x0000008c02147220 */ /* 0x040fe20000410000 */
[C---:B------:R-:W-:Y:S04]  /*8d20*/  HMMA.16816.F32.BF16 R16, R168.reuse, R22, R16 ;  /* 0x00000016a810723c */ /* 0x040fe80000041810 */
[C---:B------:R-:W-:Y:S02]  /*8d30*/  FMUL.FTZ R21, R2.reuse, R141 ;  /* 0x0000008d02157220 */ /* 0x040fe40000410000 */
[----:B------:R-:W-:Y:S02]  /*8d40*/  FMUL.FTZ R64, R2, R64 ;  /* 0x0000004002407220 */ /* 0x000fe40000410000 */
[C---:B------:R-:W-:Y:S04]  /*8d50*/  FMUL.FTZ R22, R0.reuse, R142 ;  /* 0x0000008e00167220 */ /* 0x040fe80000410000 */
[----:B------:R-:W-:Y:S02]  /*8d60*/  FMUL.FTZ R23, R0, R143 ;  /* 0x0000008f00177220 */ /* 0x000fe40000410000 */
[----:B------:R-:W2:Y:S01]  /*8d70*/  LDSM.16.MT88.4 R140, [R198+0x2100] ;  /* 0x00210000c68c783b */ /* 0x000ea20000004200 */
[----:B------:R-:W-:Y:S02]  /*8d80*/  FMUL.FTZ R65, R2, R65 ;  /* 0x0000004102417220 */ /* 0x000fe40000410000 */
[C---:B------:R-:W-:Y:S02]  /*8d90*/  FMUL.FTZ R66, R0.reuse, R66 ;  /* 0x0000004200427220 */ /* 0x040fe40000410000 */
[C---:B------:R-:W-:Y:S03]  /*8da0*/  HMMA.16816.F32.BF16 R20, R168.reuse, R28, R20 ;  /* 0x0000001ca814723c */ /* 0x040fe60000041814 */
[----:B------:R-:W-:Y:S02]  /*8db0*/  FMUL.FTZ R67, R0, R67 ;  /* 0x0000004300437220 */ /* 0x000fe40000410000 */
[C---:B------:R-:W-:Y:S02]  /*8dc0*/  FMUL.FTZ R68, R2.reuse, R68 ;  /* 0x0000004402447220 */ /* 0x040fe40000410000 */
[C---:B------:R-:W-:Y:S01]  /*8dd0*/  FMUL.FTZ R28, R2.reuse, R148 ;  /* 0x00000094021c7220 */ /* 0x040fe20000410000 */
[C---:B------:R-:W-:Y:S04]  /*8de0*/  HMMA.16816.F32.BF16 R24, R168.reuse, R30, R24 ;  /* 0x0000001ea818723c */ /* 0x040fe80000041818 */
[C---:B------:R-:W-:Y:S02]  /*8df0*/  FMUL.FTZ R29, R2.reuse, R149 ;  /* 0x00000095021d7220 */ /* 0x040fe40000410000 */
[----:B------:R-:W-:Y:S02]  /*8e00*/  FMUL.FTZ R69, R2, R69 ;  /* 0x0000004502457220 */ /* 0x000fe40000410000 */
[C---:B------:R-:W-:Y:S04]  /*8e10*/  FMUL.FTZ R30, R0.reuse, R150 ;  /* 0x00000096001e7220 */ /* 0x040fe80000410000 */
[C---:B------:R-:W-:Y:S02]  /*8e20*/  FMUL.FTZ R31, R0.reuse, R151 ;  /* 0x00000097001f7220 */ /* 0x040fe40000410000 */
[----:B------:R-:W-:Y:S01]  /*8e30*/  LDSM.16.MT88.4 R148, [R199+0x900] ;  /* 0x00090000c794783b */ /* 0x000fe20000004200 */
[C---:B------:R-:W-:Y:S02]  /*8e40*/  FMUL.FTZ R70, R0.reuse, R70 ;  /* 0x0000004600467220 */ /* 0x040fe40000410000 */
[----:B------:R-:W-:Y:S02]  /*8e50*/  FMUL.FTZ R71, R0, R71 ;  /* 0x0000004700477220 */ /* 0x000fe40000410000 */
        /* <DEDUP_REMOVED lines=60> */
[C---:B--2---:R-:W-:Y:S01]  /*9220*/  HMMA.16816.F32.BF16 R92, R168.reuse, R140, R92 ;  /* 0x0000008ca85c723c */ /* 0x044fe2000004185c */
[----:B------:R2:W-:Y:S03]  /*9230*/  MUFU.EX2 R239, R136 ;  /* 0x0000008800ef7308 */ /* 0x0005e60000000800 */
[C---:B------:R-:W-:Y:S02]  /*9240*/  FMUL.FTZ R108, R2.reuse, R108 ;  /* 0x0000006c026c7220 */ /* 0x040fe40000410000 */
[----:B------:R-:W-:Y:S02]  /*9250*/  FMUL.FTZ R109, R2, R109 ;  /* 0x0000006d026d7220 */ /* 0x000fe40000410000 */
[C---:B------:R-:W-:Y:S04]  /*9260*/  HMMA.16816.F32.BF16 R96, R168.reuse, R142, R96 ;  /* 0x0000008ea860723c */ /* 0x040fe80000041860 */
[--C-:B------:R-:W-:Y:S02]  /*9270*/  FFMA.FTZ R140, R175, c[0x0][0x2d0], -R172.reuse ;  /* 0x0000b400af8c7a23 */ /* 0x100fe400000108ac */
[C---:B------:R-:W-:Y:S02]  /*9280*/  FMUL.FTZ R110, R0.reuse, R110 ;  /* 0x0000006e006e7220 */ /* 0x040fe40000410000 */
[----:B------:R3:W4:Y:S01]  /*9290*/  MUFU.EX2 R238, R140 ;  /* 0x0000008c00ee7308 */ /* 0x0007220000000800 */
[C---:B-1----:R-:W-:Y:S03]  /*92a0*/  HMMA.16816.F32.BF16 R100, R168.reuse, R132, R100 ;  /* 0x00000084a864723c */ /* 0x042fe60000041864 */
[----:B------:R-:W-:Y:S02]  /*92b0*/  FMUL.FTZ R111, R0, R111 ;  /* 0x0000006f006f7220 */ /* 0x000fe40000410000 */
[----:B------:R-:W-:Y:S02]  /*92c0*/  FMUL.FTZ R112, R2, R112 ;  /* 0x0000007002707220 */ /* 0x000fe40000410000 */
[--C-:B------:R-:W-:Y:S01]  /*92d0*/  FFMA.FTZ R132, R180, c[0x0][0x2d0], -R172.reuse ;  /* 0x0000b400b4847a23 */ /* 0x100fe200000108ac */
[C---:B------:R-:W-:Y:S01]  /*92e0*/  HMMA.16816.F32.BF16 R104, R168.reuse, R134, R104 ;  /* 0x00000086a868723c */ /* 0x040fe20000041868 */
[----:B--2---:R-:W1:Y:S02]  /*92f0*/  LDSM.16.MT88.4 R136, [R198+0x6100] ;  /* 0x00610000c688783b */ /* 0x004e640000004200 */
[----:B------:R2:W-:Y:S01]  /*9300*/  MUFU.EX2 R236, R132 ;  /* 0x0000008400ec7308 */ /* 0x0005e20000000800 */
[----:B------:R-:W-:Y:S02]  /*9310*/  FMUL.FTZ R113, R2, R113 ;  /* 0x0000007102717220 */ /* 0x000fe40000410000 */
[C---:B------:R-:W-:Y:S02]  /*9320*/  FMUL.FTZ R114, R0.reuse, R114 ;  /* 0x0000007200727220 */ /* 0x040fe40000410000 */
[----:B------:R-:W-:Y:S04]  /*9330*/  FMUL.FTZ R115, R0, R115 ;  /* 0x0000007300737220 */ /* 0x000fe80000410000 */
[C---:B------:R-:W-:Y:S02]  /*9340*/  FMUL.FTZ R116, R2.reuse, R116 ;  /* 0x0000007402747220 */ /* 0x040fe40000410000 */
[----:B------:R-:W-:Y:S02]  /*9350*/  FMUL.FTZ R117, R2, R117 ;  /* 0x0000007502757220 */ /* 0x000fe40000410000 */
[--C-:B---3--:R-:W-:Y:S02]  /*9360*/  FFMA.FTZ R140, R178, c[0x0][0x2d0], -R172.reuse ;  /* 0x0000b400b28c7a23 */ /* 0x108fe400000108ac */
[C---:B------:R-:W-:Y:S02]  /*9370*/  FMUL.FTZ R118, R0.reuse, R118 ;  /* 0x0000007600767220 */ /* 0x040fe40000410000 */
[----:B------:R3:W-:Y:S01]  /*9380*/  MUFU.EX2 R237, R140 ;  /* 0x0000008c00ed7308 */ /* 0x0007e20000000800 */
[----:B------:R-:W-:Y:S02]  /*9390*/  FMUL.FTZ R119, R0, R119 ;  /* 0x0000007700777220 */ /* 0x000fe40000410000 */
[C---:B------:R-:W-:Y:S02]  /*93a0*/  FMUL.FTZ R120, R2.reuse, R120 ;  /* 0x0000007802787220 */ /* 0x040fe40000410000 */
[----:B------:R-:W-:Y:S02]  /*93b0*/  FMUL.FTZ R121, R2, R121 ;  /* 0x0000007902797220 */ /* 0x000fe40000410000 */
[--C-:B--2---:R-:W-:Y:S02]  /*93c0*/  FFMA.FTZ R132, R174, c[0x0][0x2d0], -R157.reuse ;  /* 0x0000b400ae847a23 */ /* 0x104fe4000001089d */
[C---:B------:R-:W-:Y:S02]  /*93d0*/  FMUL.FTZ R122, R0.reuse, R122 ;  /* 0x0000007a007a7220 */ /* 0x040fe40000410000 */
[----:B------:R2:W-:Y:S01]  /*93e0*/  MUFU.EX2 R192, R132 ;  /* 0x0000008400c07308 */ /* 0x0005e20000000800 */
[----:B------:R-:W-:Y:S02]  /*93f0*/  FMUL.FTZ R123, R0, R123 ;  /* 0x0000007b007b7220 */ /* 0x000fe40000410000 */
[C---:B------:R-:W-:Y:S02]  /*9400*/  FMUL.FTZ R124, R2.reuse, R124 ;  /* 0x0000007c027c7220 */ /* 0x040fe40000410000 */
[----:B------:R-:W-:Y:S02]  /*9410*/  FMUL.FTZ R125, R2, R125 ;  /* 0x0000007d027d7220 */ /* 0x000fe40000410000 */
[C---:B------:R-:W-:Y:S02]  /*9420*/  FMUL.FTZ R126, R0.reuse, R126 ;  /* 0x0000007e007e7220 */ /* 0x040fe40000410000 */
[----:B------:R-:W-:Y:S01]  /*9430*/  FMUL.FTZ R127, R0, R127 ;  /* 0x0000007f007f7220 */ /* 0x000fe20000410000 */
[C---:B-1----:R-:W-:Y:S01]  /*9440*/  HMMA.16816.F32.BF16 R108, R168.reuse, R136, R108 ;  /* 0x00000088a86c723c */ /* 0x042fe2000004186c */
[----:B---3--:R-:W1:Y:S02]  /*9450*/  LDSM.16.MT88.4 R140, [R200+0x6100] ;  /* 0x00610000c88c783b */ /* 0x008e640000004200 */
[C---:B------:R-:W-:Y:S02]  /*9460*/  FMUL.FTZ R128, R2.reuse, R128 ;  /* 0x0000008002807220 */ /* 0x040fe40000410000 */
[----:B------:R-:W-:Y:S03]  /*9470*/  FMUL.FTZ R129, R2, R129 ;  /* 0x0000008102817220 */ /* 0x000fe60000410000 */
[C---:B------:R-:W-:Y:S04]  /*9480*/  HMMA.16816.F32.BF16 R112, R168.reuse, R138, R112 ;  /* 0x0000008aa870723c */ /* 0x040fe80000041870 */
[--C-:B------:R-:W-:Y:S01]  /*9490*/  FFMA.FTZ R136, R176, c[0x0][0x2d0], -R157.reuse ;  /* 0x0000b400b0887a23 */ /* 0x100fe2000001089d */
[----:B--2---:R-:W2:Y:S01]  /*94a0*/  LDSM.16.MT88.4 R132, [R199+0x6100] ;  /* 0x00610000c784783b */ /* 0x004ea20000004200 */
[C---:B------:R-:W-:Y:S02]  /*94b0*/  FMUL.FTZ R130, R0.reuse, R130 ;  /* 0x0000008200827220 */ /* 0x040fe40000410000 */
[----:B------:R3:W5:Y:S01]  /*94c0*/  MUFU.EX2 R191, R136 ;  /* 0x0000008800bf7308 */ /* 0x0007620000000800 */
[----:B------:R-:W-:Y:S03]  /*94d0*/  FMUL.FTZ R131, R0, R131 ;  /* 0x0000008300837220 */ /* 0x000fe60000410000 */
[--C-:B---3--:R-:W-:Y:S01]  /*94e0*/  FFMA.FTZ R136, R177, c[0x0][0x2d0], -R157.reuse ;  /* 0x0000b400b1887a23 */ /* 0x108fe2000001089d */
[C---:B-1----:R-:W-:Y:S05]  /*94f0*/  HMMA.16816.F32.BF16 R116, R168.reuse, R140, R116 ;  /* 0x0000008ca874723c */ /* 0x042fea0000041874 */
[----:B------:R1:W-:Y:S02]  /*9500*/  MUFU.EX2 R190, R136 ;  /* 0x0000008800be7308 */ /* 0x0003e40000000800 */
[--C-:B------:R-:W-:Y:S01]  /*9510*/  FFMA.FTZ R140, R179, c[0x0][0x2d0], -R157.reuse ;  /* 0x0000b400b38c7a23 */ /* 0x100fe2000001089d */
[C---:B------:R-:W-:Y:S07]  /*9520*/  HMMA.16816.F32.BF16 R120, R168.reuse, R142, R120 ;  /* 0x0000008ea878723c */ /* 0x040fee0000041878 */
[----:B------:R3:W3:Y:S01]  /*9530*/  MUFU.EX2 R189, R140 ;  /* 0x0000008c00bd7308 */ /* 0x0006e20000000800 */
[C---:B--2---:R-:W-:Y:S07]  /*9540*/  HMMA.16816.F32.BF16 R124, R168.reuse, R132, R124 ;  /* 0x00000084a87c723c */ /* 0x044fee000004187c */
[----:B----4-:R-:W-:Y:S01]  /*9550*/  F2FP.BF16.PACK_AB R132, R238, R239 ;  /* 0x000000efee84723e */ /* 0x010fe200000010ff */
[----:B------:R-:W-:Y:S01]  /*9560*/  HMMA.16816.F32.BF16 R128, R168, R134, R128 ;  /* 0x00000086a880723c */ /* 0x000fe20000041880 */
[----:B-1----:R-:W1:Y:S03]  /*9570*/  LDSM.16.MT88.4 R136, [R197+0x900] ;  /* 0x00090000c588783b */ /* 0x002e660000004200 */
[----:B-----5:R-:W-:Y:S03]  /*9580*/  F2FP.BF16.PACK_AB R133, R191, R192 ;  /* 0x000000c0bf85723e */ /* 0x020fe600000010ff */
[----:B------:R-:W-:Y:S02]  /*9590*/  F2FP.BF16.PACK_AB R134, R236, R237 ;  /* 0x000000edec86723e */ /* 0x000fe400000010ff */
[----:B---3--:R-:W2:Y:S03]  /*95a0*/  LDSM.16.MT88.4 R140, [R198+0x900] ;  /* 0x00090000c68c783b */ /* 0x008ea60000004200 */
        /* <DEDUP_REMOVED lines=26> */
[--C-:B------:R-:W-:Y:S01]  /*9750*/  FFMA.FTZ R148, R184, c[0x0][0x2d0], -R172.reuse ;  /* 0x0000b400b8947a23 */ /* 0x100fe200000108ac */
[C---:B------:R-:W-:Y:S03]  /*9760*/  HMMA.16816.F32.BF16 R72, R132.reuse, R150, R72 ;  /* 0x000000968448723c */ /* 0x040fe60000041848 */
[----:B------:R4:W-:Y:S05]  /*9770*/  MUFU.EX2 R235, R148 ;  /* 0x0000009400eb7308 */ /* 0x0009ea0000000800 */
[C---:B-----5:R-:W-:Y:S07]  /*9780*/  HMMA.16816.F32.BF16 R76, R132.reuse, R152, R76 ;  /* 0x00000098844c723c */ /* 0x060fee000004184c */
[--C-:B------:R-:W-:Y:S01]  /*9790*/  FFMA.FTZ R152, R181, c[0x0][0x2d0], -R157.reuse ;  /* 0x0000b400b5987a23 */ /* 0x100fe2000001089d */
[C---:B------:R-:W-:Y:S03]  /*97a0*/  HMMA.16816.F32.BF16 R80, R132.reuse, R154, R80 ;  /* 0x0000009a8450723c */ /* 0x040fe60000041850 */
[----:B------:R5:W-:Y:S05]  /*97b0*/  MUFU.EX2 R181, R152 ;  /* 0x0000009800b57308 */ /* 0x000bea0000000800 */
[C---:B-1----:R-:W-:Y:S01]  /*97c0*/  HMMA.16816.F32.BF16 R84, R132.reuse, R136, R84 ;  /* 0x000000888454723c */ /* 0x042fe20000041854 */
[----:B----4-:R-:W1:Y:S06]  /*97d0*/  LDSM.16.MT88.4 R148, [R198+0x6900] ;  /* 0x00690000c694783b */ /* 0x010e6c0000004200 */
[--C-:B------:R-:W-:Y:S01]  /*97e0*/  FFMA.FTZ R136, R186, c[0x0][0x2d0], -R172.reuse ;  /* 0x0000b400ba887a23 */ /* 0x100fe200000108ac */
[C---:B------:R-:W-:Y:S03]  /*97f0*/  HMMA.16816.F32.BF16 R88, R132.reuse, R138, R88 ;  /* 0x0000008a8458723c */ /* 0x040fe60000041858 */
[----:B------:R4:W1:Y:S05]  /*9800*/  MUFU.EX2 R234, R136 ;  /* 0x0000008800ea7308 */ /* 0x00086a0000000800 */
[C---:B--2---:R-:W-:Y:S01]  /*9810*/  HMMA.16816.F32.BF16 R92, R132.reuse, R140, R92 ;  /* 0x0000008c845c723c */ /* 0x044fe2000004185c */
[----:B-----5:R-:W-:Y:S06]  /*9820*/  LDSM.16.MT88.4 R152, [R200+0x1100] ;  /* 0x00110000c898783b */ /* 0x020fec0000004200 */
[--C-:B------:R-:W-:Y:S01]  /*9830*/  FFMA.FTZ R140, R188, c[0x0][0x2d0], -R172.reuse ;  /* 0x0000b400bc8c7a23 */ /* 0x100fe200000108ac */
[C---:B------:R-:W-:Y:S03]  /*9840*/  HMMA.16816.F32.BF16 R96, R132.reuse, R142, R96 ;  /* 0x0000008e8460723c */ /* 0x040fe60000041860 */
[----:B------:R2:W-:Y:S05]  /*9850*/  MUFU.EX2 R186, R140 ;  /* 0x0000008c00ba7308 */ /* 0x0005ea0000000800 */
[C---:B---3--:R-:W-:Y:S04]  /*9860*/  HMMA.16816.F32.BF16 R100, R132.reuse, R144, R100 ;  /* 0x000000908464723c */ /* 0x048fe80000041864 */
[--C-:B----4-:R-:W-:Y:S03]  /*9870*/  FFMA.FTZ R136, R187, c[0x0][0x2d0], -R172.reuse ;  /* 0x0000b400bb887a23 */ /* 0x110fe600000108ac */
[--C-:B------:R-:W-:Y:S01]  /*9880*/  FFMA.FTZ R144, R182, c[0x0][0x2d0], -R157.reuse ;  /* 0x0000b400b6907a23 */ /* 0x100fe2000001089d */
[C---:B------:R-:W-:Y:S01]  /*9890*/  HMMA.16816.F32.BF16 R104, R132.reuse, R146, R104 ;  /* 0x000000928468723c */ /* 0x040fe20000041868 */
[----:B------:R3:W4:Y:S07]  /*98a0*/  MUFU.EX2 R187, R136 ;  /* 0x0000008800bb7308 */ /* 0x00072e0000000800 */
[C---:B-1----:R-:W-:Y:S03]  /*98b0*/  HMMA.16816.F32.BF16 R108, R132.reuse, R148, R108 ;  /* 0x00000094846c723c */ /* 0x042fe6000004186c */
[----:B------:R1:W5:Y:S01]  /*98c0*/  MUFU.EX2 R180, R144 ;  /* 0x0000009000b47308 */ /* 0x0003620000000800 */
[----:B--2---:R-:W-:Y:S03]  /*98d0*/  LDSM.16.MT88.4 R140, [R199+0x6900] ;  /* 0x00690000c78c783b */ /* 0x004fe60000004200 */
[--C-:B------:R-:W-:Y:S01]  /*98e0*/  FFMA.FTZ R148, R185, c[0x0][0x2d0], -R157.reuse ;  /* 0x0000b400b9947a23 */ /* 0x100fe2000001089d */
[C---:B------:R-:W-:Y:S05]  /*98f0*/  HMMA.16816.F32.BF16 R112, R132.reuse, R150, R112 ;  /* 0x000000968470723c */ /* 0x040fea0000041870 */
[----:B------:R2:W-:Y:S01]  /*9900*/  MUFU.EX2 R178, R148 ;  /* 0x0000009400b27308 */ /* 0x0005e20000000800 */
[----:B---3--:R-:W3:Y:S01]  /*9910*/  LDSM.16.MT88.4 R136, [R200+0x6900] ;  /* 0x00690000c888783b */ /* 0x008ee20000004200 */
[--C-:B-1----:R-:W-:Y:S08]  /*9920*/  FFMA.FTZ R144, R183, c[0x0][0x2d0], -R157.reuse ;  /* 0x0000b400b7907a23 */ /* 0x102ff0000001089d */
[----:B------:R1:W1:Y:S01]  /*9930*/  MUFU.EX2 R179, R144 ;  /* 0x0000009000b37308 */ /* 0x0002620000000800 */
[----:B--2---:R-:W-:Y:S08]  /*9940*/  LDSM.16.MT88.4 R148, [R198+0x1100] ;  /* 0x00110000c694783b */ /* 0x004ff00000004200 */
[----:B-1----:R-:W1:Y:S01]  /*9950*/  LDSM.16.MT88.4 R144, [R197+0x1100] ;  /* 0x00110000c590783b */ /* 0x002e620000004200 */
[C---:B---3--:R-:W-:Y:S08]  /*9960*/  HMMA.16816.F32.BF16 R116, R132.reuse, R136, R116 ;  /* 0x000000888474723c */ /* 0x048ff00000041874 */
[C---:B------:R-:W-:Y:S01]  /*9970*/  HMMA.16816.F32.BF16 R120, R132.reuse, R138, R120 ;  /* 0x0000008a8478723c */ /* 0x040fe20000041878 */
[----:B------:R-:W2:Y:S07]  /*9980*/  LDSM.16.MT88.4 R136, [R199+0x1100] ;  /* 0x00110000c788783b */ /* 0x000eae0000004200 */
[C---:B------:R-:W-:Y:S08]  /*9990*/  HMMA.16816.F32.BF16 R124, R132.reuse, R140, R124 ;  /* 0x0000008c847c723c */ /* 0x040ff0000004187c */
[----:B------:R-:W-:Y:S01]  /*99a0*/  HMMA.16816.F32.BF16 R128, R132, R142, R128 ;  /* 0x0000008e8480723c */ /* 0x000fe20000041880 */
[----:B------:R-:W3:Y:S06]  /*99b0*/  LDSM.16.MT88.4 R140, [R197+0x3100] ;  /* 0x00310000c58c783b */ /* 0x000eec0000004200 */
[----:B------:R-:W-:Y:S02]  /*99c0*/  F2FP.BF16.PACK_AB R132, R234, R235 ;  /* 0x000000ebea84723e */ /* 0x000fe400000010ff */
[----:B----4-:R-:W-:Y:S03]  /*99d0*/  F2FP.BF16.PACK_AB R134, R186, R187 ;  /* 0x000000bbba86723e */ /* 0x010fe600000010ff */
[----:B-----5:R-:W-:Y:S02]  /*99e0*/  F2FP.BF16.PACK_AB R133, R180, R181 ;  /* 0x000000b5b485723e */ /* 0x020fe400000010ff */
[----:B------:R-:W-:Y:S07]  /*99f0*/  F2FP.BF16.PACK_AB R135, R178, R179 ;  /* 0x000000b3b287723e */ /* 0x000fee00000010ff */
[C---:B-1----:R-:W-:Y:S08]  /*9a00*/  HMMA.16816.F32.BF16 R4, R132.reuse, R144, R4 ;  /* 0x000000908404723c */ /* 0x042ff00000041804 */
[C---:B------:R-:W-:Y:S01]  /*9a10*/  HMMA.16816.F32.BF16 R8, R132.reuse, R146, R8 ;  /* 0x000000928408723c */ /* 0x040fe20000041808 */
[----:B------:R-:W1:Y:S07]  /*9a20*/  LDSM.16.MT88.4 R144, [R198+0x3100] ;  /* 0x00310000c690783b */ /* 0x000e6e0000004200 */
        /* <DEDUP_REMOVED lines=21> */
[C---:B------:R-:W-:Y:S07]  /*9b80*/  HMMA.16816.F32.BF16 R68, R132.reuse, R152, R68 ;  /* 0x000000988444723c */ /* 0x040fee0000041844 */
[--C-:B------:R-:W-:Y:S01]  /*9b90*/  FFMA.FTZ R152, R194, c[0x0][0x2d0], -R157.reuse ;  /* 0x0000b400c2987a23 */ /* 0x100fe2000001089d */
[C---:B------:R-:W-:Y:S03]  /*9ba0*/  HMMA.16816.F32.BF16 R72, R132.reuse, R154, R72 ;  /* 0x0000009a8448723c */ /* 0x040fe60000041848 */
[----:B------:R5:W-:Y:S05]  /*9bb0*/  MUFU.EX2 R176, R152 ;  /* 0x0000009800b07308 */ /* 0x000bea0000000800 */
[C---:B---3--:R-:W-:Y:S07]  /*9bc0*/  HMMA.16816.F32.BF16 R76, R132.reuse, R140, R76 ;  /* 0x0000008c844c723c */ /* 0x048fee000004184c */
[--C-:B------:R-:W-:Y:S01]  /*9bd0*/  FFMA.FTZ R140, R223, c[0x0][0x2d0], -R172.reuse ;  /* 0x0000b400df8c7a23 */ /* 0x100fe200000108ac */
[C---:B------:R-:W-:Y:S03]  /*9be0*/  HMMA.16816.F32.BF16 R80, R132.reuse, R142, R80 ;  /* 0x0000008e8450723c */ /* 0x040fe60000041850 */
[----:B------:R3:W-:Y:S01]  /*9bf0*/  MUFU.EX2 R185, R140 ;  /* 0x0000008c00b97308 */ /* 0x0007e20000000800 */
[----:B------:R-:W-:Y:S04]  /*9c00*/  IADD3 R223, R224, -0x1, RZ ;  /* 0xffffffffe0df7810 */ /* 0x000fe80007ffe0ff */
[C---:B-1----:R-:W-:Y:S01]  /*9c10*/  HMMA.16816.F32.BF16 R84, R132.reuse, R144, R84 ;  /* 0x000000908454723c */ /* 0x042fe20000041854 */
[----:B-----5:R-:W-:Y:S03]  /*9c20*/  LDSM.16.MT88.4 R152, [R200+0x1900] ;  /* 0x00190000c898783b */ /* 0x020fe60000004200 */
[----:B------:R-:W-:Y:S03]  /*9c30*/  MOV R224, R223 ;  /* 0x000000df00e07202 */ /* 0x000fe60000000f00 */
[--C-:B------:R-:W-:Y:S01]  /*9c40*/  FFMA.FTZ R144, R227, c[0x0][0x2d0], -R172.reuse ;  /* 0x0000b400e3907a23 */ /* 0x100fe200000108ac */
[C---:B------:R-:W-:Y:S03]  /*9c50*/  HMMA.16816.F32.BF16 R88, R132.reuse, R146, R88 ;  /* 0x000000928458723c */ /* 0x040fe60000041858 */
[----:B------:R1:W-:Y:S05]  /*9c60*/  MUFU.EX2 R183, R144 ;  /* 0x0000009000b77308 */ /* 0x0003ea0000000800 */
[C---:B----4-:R-:W-:Y:S04]  /*9c70*/  HMMA.16816.F32.BF16 R92, R132.reuse, R148, R92 ;  /* 0x00000094845c723c */ /* 0x050fe8000004185c */
[--C-:B---3--:R-:W-:Y:S02]  /*9c80*/  FFMA.FTZ R140, R226, c[0x0][0x2d0], -R172.reuse ;  /* 0x0000b400e28c7a23 */ /* 0x108fe400000108ac */
[----:B------:R-:W-:Y:S02]  /*9c90*/  FFMA.FTZ R172, R228, c[0x0][0x2d0], -R172 ;  /* 0x0000b400e4ac7a23 */ /* 0x000fe400000108ac */
[C---:B------:R-:W-:Y:S01]  /*9ca0*/  HMMA.16816.F32.BF16 R96, R132.reuse, R150, R96 ;  /* 0x000000968460723c */ /* 0x040fe20000041860 */
[----:B------:R3:W4:Y:S01]  /*9cb0*/  MUFU.EX2 R184, R140 ;  /* 0x0000008c00b87308 */ /* 0x0007220000000800 */
[----:B------:R-:W-:Y:S06]  /*9cc0*/  LDSM.16.MT88.4 R148, [R199+0x7100] ;  /* 0x00710000c794783b */ /* 0x000fec0000004200 */
[C---:B--2---:R-:W-:Y:S03]  /*9cd0*/  HMMA.16816.F32.BF16 R100, R132.reuse, R136, R100 ;  /* 0x000000888464723c */ /* 0x044fe60000041864 */
[----:B------:R2:W5:Y:S01]  /*9ce0*/  MUFU.EX2 R182, R172 ;  /* 0x000000ac00b67308 */ /* 0x0005620000000800 */
[--C-:B-1----:R-:W-:Y:S03]  /*9cf0*/  FFMA.FTZ R144, R193, c[0x0][0x2d0], -R157.reuse ;  /* 0x0000b400c1907a23 */ /* 0x102fe6000001089d */
[--C-:B------:R-:W-:Y:S01]  /*9d00*/  FFMA.FTZ R136, R195, c[0x0][0x2d0], -R157.reuse ;  /* 0x0000b400c3887a23 */ /* 0x100fe2000001089d */
[C---:B------:R-:W-:Y:S04]  /*9d10*/  HMMA.16816.F32.BF16 R104, R132.reuse, R138, R104 ;  /* 0x0000008a8468723c */ /* 0x040fe80000041868 */
[----:B------:R-:W-:Y:S01]  /*9d20*/  FFMA.FTZ R157, R159, c[0x0][0x2d0], -R157 ;  /* 0x0000b4009f9d7a23 */ /* 0x000fe2000001089d */
[----:B------:R1:W1:Y:S01]  /*9d30*/  MUFU.EX2 R177, R144 ;  /* 0x0000009000b17308 */ /* 0x0002620000000800 */
[----:B---3--:R-:W3:Y:S01]  /*9d40*/  LDSM.16.MT88.4 R140, [R198+0x7100] ;  /* 0x00710000c68c783b */ /* 0x008ee20000004200 */
[----:B----4-:R-:W-:Y:S08]  /*9d50*/  F2FP.BF16.PACK_AB R168, R184, R185 ;  /* 0x000000b9b8a8723e */ /* 0x010ff000000010ff */
[----:B------:R4:W-:Y:S01]  /*9d60*/  MUFU.EX2 R158, R136 ;  /* 0x00000088009e7308 */ /* 0x0009e20000000800 */
[----:B--2---:R-:W-:Y:S01]  /*9d70*/  LDSM.16.MT88.4 R172, [R199+0x1900] ;  /* 0x00190000c7ac783b */ /* 0x004fe20000004200 */
[----:B-----5:R-:W-:Y:S08]  /*9d80*/  F2FP.BF16.PACK_AB R170, R182, R183 ;  /* 0x000000b7b6aa723e */ /* 0x020ff000000010ff */
[----:B------:R-:W2:Y:S01]  /*9d90*/  MUFU.EX2 R157, R157 ;  /* 0x0000009d009d7308 */ /* 0x000ea20000000800 */
[----:B-1----:R-:W1:Y:S01]  /*9da0*/  LDSM.16.MT88.4 R144, [R200+0x7100] ;  /* 0x00710000c890783b */ /* 0x002e620000004200 */
[----:B------:R-:W-:Y:S07]  /*9db0*/  F2FP.BF16.PACK_AB R169, R176, R177 ;  /* 0x000000b1b0a9723e */ /* 0x000fee00000010ff */
[----:B----4-:R-:W4:Y:S01]  /*9dc0*/  LDSM.16.MT88.4 R136, [R198+0x1900] ;  /* 0x00190000c688783b */ /* 0x010f220000004200 */
[C---:B---3--:R-:W-:Y:S03]  /*9dd0*/  HMMA.16816.F32.BF16 R108, R132.reuse, R140, R108 ;  /* 0x0000008c846c723c */ /* 0x048fe6000004186c */
[----:B--2---:R-:W-:Y:S05]  /*9de0*/  F2FP.BF16.PACK_AB R171, R157, R158 ;  /* 0x0000009e9dab723e */ /* 0x004fea00000010ff */
[C---:B------:R-:W-:Y:S08]  /*9df0*/  HMMA.16816.F32.BF16 R112, R132.reuse, R142, R112 ;  /* 0x0000008e8470723c */ /* 0x040ff00000041870 */
[C---:B-1----:R-:W-:Y:S08]  /*9e00*/  HMMA.16816.F32.BF16 R116, R132.reuse, R144, R116 ;  /* 0x000000908474723c */ /* 0x042ff00000041874 */
[C---:B------:R-:W-:Y:S08]  /*9e10*/  HMMA.16816.F32.BF16 R120, R132.reuse, R146, R120 ;  /* 0x000000928478723c */ /* 0x040ff00000041878 */
[C---:B------:R-:W-:Y:S08]  /*9e20*/  HMMA.16816.F32.BF16 R124, R132.reuse, R148, R124 ;  /* 0x00000094847c723c */ /* 0x040ff0000004187c */
[----:B------:R-:W-:Y:S08]  /*9e30*/  HMMA.16816.F32.BF16 R128, R132, R150, R128 ;  /* 0x000000968480723c */ /* 0x000ff00000041880 */
[C---:B------:R-:W-:Y:S01]  /*9e40*/  HMMA.16816.F32.BF16 R160, R168.reuse, R164, R4 ;  /* 0x000000a4a8a0723c */ /* 0x040fe20000041804 */
[----:B------:R-:W1:Y:S07]  /*9e50*/  LDSM.16.MT88.4 R4, [R197+0x3900] ;  /* 0x00390000c504783b */ /* 0x000e6e0000004200 */
[C---:B------:R-:W-:Y:S01]  /*9e60*/  HMMA.16816.F32.BF16 R164, R168.reuse, R166, R8 ;  /* 0x000000a6a8a4723c */ /* 0x040fe20000041808 */
[----:B------:R-:W2:Y:S07]  /*9e70*/  LDSM.16.MT88.4 R8, [R198+0x3900] ;  /* 0x00390000c608783b */ /* 0x000eae0000004200 */
[C---:B----4-:R-:W-:Y:S01]  /*9e80*/  HMMA.16816.F32.BF16 R132, R168.reuse, R136, R12 ;  /* 0x00000088a884723c */ /* 0x050fe2000004180c */
        /* <DEDUP_REMOVED lines=74> */
.L_x_4188:
        /* <DEDUP_REMOVED lines=25> */
.L_x_4199:
[----:B------:R-:W-:-:S04]  /*a4c0*/  MOV R4, c[0x0][0x32c] ;  /* 0x0000cb0000047a02 */ /* 0x000fc80000000f00 */
[----:B------:R-:W-:-:S13]  /*a4d0*/  ISETP.NE.AND P0, PT, R4, 0x1, PT ;  /* 0x000000010400780c */ /* 0x000fda0003f05270 */
[----:B------:R-:W-:-:S05]  /*a4e0*/  @P0 IMAD.HI.U32 R4, R0, c[0x0][0x330], RZ ;  /* 0x0000cc0000040a27 */ /* 0x000fca00078e00ff */
[----:B------:R-:W-:-:S05]  /*a4f0*/  @P0 SHF.R.U32.HI R0, RZ, c[0x0][0x334], R4 ;  /* 0x0000cd00ff000a19 */ /* 0x000fca0000011604 */
.L_x_4200:
[----:B------:R-:W-:-:S05]  /*a500*/  IMAD R0, R0, c[0x0][0x32c], RZ ;  /* 0x0000cb0000007a24 */ /* 0x000fca00078e02ff */
[----:B------:R-:W-:-:S04]  /*a510*/  IMNMX R2, R2, R0, !PT ;  /* 0x0000000002027217 */ /* 0x000fc80007800200 */
.L_x_4198:
[----:B------:R-:W-:-:S04]  /*a520*/  IADD3 R2, R2, 0x3f, RZ ;  /* 0x0000003f02027810 */ /* 0x000fc80007ffe0ff */
[----:B------:R-:W-:-:S04]  /*a530*/  SHF.R.S32.HI R0, RZ, 0x1f, R2 ;  /* 0x0000001fff007819 */ /* 0x000fc80000011402 */
[----:B------:R-:W-:-:S04]  /*a540*/  LEA.HI R0, R0, R2, RZ, 0x6 ;  /* 0x0000000200007211 */ /* 0x000fc800078f30ff */
[----:B------:R-:W-:-:S04]  /*a550*/  SHF.R.S32.HI R0, RZ, 0x6, R0 ;  /* 0x00000006ff007819 */ /* 0x000fc80000011400 */
[----:B------:R-:W-:-:S04]  /*a560*/  IMNMX R240, R233, R0, !PT ;  /* 0x00000000e9f07217 */ /* 0x000fc80007800200 */
[----:B------:R-:W-:-:S13]  /*a570*/  ISETP.GE.AND P0, PT, R223, R240, PT ;  /* 0x000000f0df00720c */ /* 0x000fda0003f06270 */
[----:B------:R-:W-:Y:S05]  /*a580*/  @!P0 BRA `(.L_x_4201) ;  /* 0x0000341000008947 */ /* 0x000fea0003800000 */
[----:B------:R-:W2:Y:S04]  /*a590*/  LDL.64 R10, [R1+0x30] ;  /* 0x00003000010a7983 */ /* 0x000ea80000100a00 */
[----:B------:R-:W3:Y:S04]  /*a5a0*/  LDL.64 R8, [R1+0x18] ;  /* 0x0000180001087983 */ /* 0x000ee80000100a00 */
[----:B------:R-:W4:Y:S04]  /*a5b0*/  LDL.64 R6, [R1+0x28] ;  /* 0x0000280001067983 */ /* 0x000f280000100a00 */
[----:B------:R-:W5:Y:S01]  /*a5c0*/  LDL.64 R4, [R1+0x20] ;  /* 0x0000200001047983 */ /* 0x000f620000100a00 */
[----:B------:R-:W-:Y:S01]  /*a5d0*/  IMAD.MOV.U32 R158, RZ, RZ, R3 ;  /* 0x000000ffff9e7224 */ /* 0x000fe200078e0003 */
[----:B------:R-:W-:Y:S01]  /*a5e0*/  MOV R224, R223 ;  /* 0x000000df00e07202 */ /* 0x000fe20000000f00 */
[----:B------:R-:W-:Y:S01]  /*a5f0*/  IMAD.MOV.U32 R157, RZ, RZ, R156 ;  /* 0x000000ffff9d7224 */ /* 0x000fe200078e009c */
[----:B------:R-:W-:Y:S01]  /*a600*/  MOV R242, c[0x0][0x20c] ;  /* 0x0000830000f27a02 */ /* 0x000fe20000000f00 */
[----:B------:R-:W-:Y:S01]  /*a610*/  IMAD.MOV.U32 R241, RZ, RZ, c[0x0][0x208] ;  /* 0x00008200fff17624 */ /* 0x000fe200078e00ff */
[----:B--2---:R-:W-:-:S02]  /*a620*/  IADD3 R239, P6, R10, 0x40, RZ ;  /* 0x000000400aef7810 */ /* 0x004fc40007fde0ff */
[C---:B------:R-:W-:Y:S02]  /*a630*/  IADD3 R237, P5, R10.reuse, 0x80, RZ ;  /* 0x000000800aed7810 */ /* 0x040fe40007fbe0ff */
[----:B------:R-:W-:Y:S01]  /*a640*/  IADD3 R235, P0, R10, 0xc0, RZ ;  /* 0x000000c00aeb7810 */ /* 0x000fe20007f1e0ff */
[--C-:B---3--:R-:W-:Y:S02]  /*a650*/  IMAD.X R238, RZ, RZ, R9.reuse, P6 ;  /* 0x000000ffffee7224 */ /* 0x108fe400030e0609 */
[----:B------:R-:W-:Y:S01]  /*a660*/  IMAD.X R236, RZ, RZ, R9, P5 ;  /* 0x000000ffffec7224 */ /* 0x000fe200028e0609 */
[C---:B----4-:R-:W-:Y:S02]  /*a670*/  IADD3 R232, P6, R6.reuse, 0x40, RZ ;  /* 0x0000004006e87810 */ /* 0x050fe40007fde0ff */
[----:B------:R-:W-:Y:S02]  /*a680*/  IADD3 R230, P5, R6, 0x80, RZ ;  /* 0x0000008006e67810 */ /* 0x000fe40007fbe0ff */
[----:B------:R-:W-:-:S02]  /*a690*/  IADD3.X R234, RZ, R9, RZ, P0, !PT ;  /* 0x00000009ffea7210 */ /* 0x000fc400007fe4ff */
[----:B------:R-:W-:Y:S01]  /*a6a0*/  IADD3 R228, P0, R6, 0xc0, RZ ;  /* 0x000000c006e47810 */ /* 0x000fe20007f1e0ff */
[--C-:B-----5:R-:W-:Y:S02]  /*a6b0*/  IMAD.X R231, RZ, RZ, R5.reuse, P6 ;  /* 0x000000ffffe77224 */ /* 0x120fe400030e0605 */
[----:B------:R-:W-:Y:S01]  /*a6c0*/  IMAD.X R229, RZ, RZ, R5, P5 ;  /* 0x000000ffffe57224 */ /* 0x000fe200028e0605 */
[----:B------:R-:W-:Y:S02]  /*a6d0*/  IADD3.X R227, RZ, R5, RZ, P0, !PT ;  /* 0x00000005ffe37210 */ /* 0x000fe400007fe4ff */
.L_x_4202:
[----:B------:R-:W2:Y:S01]  /*a6e0*/  LDL.64 R250, [R1+0x30] ;  /* 0x0000300001fa7983 */ /* 0x000ea20000100a00 */
[----:B------:R-:W-:Y:S05]  /*a6f0*/  DEPBAR.LE SB0, 0x0 ;  /* 0x000080000000791a */ /* 0x000fea0000000000 */
[----:B------:R-:W-:Y:S01]  /*a700*/  BAR.SYNC.DEFER_BLOCKING 0x0 ;  /* 0x0000000000007b1d */ /* 0x000fe20000010000 */
[----:B------:R-:W-:Y:S02]  /*a710*/  ISETP.GT.AND P6, PT, R233, R224, PT ;  /* 0x000000e0e900720c */ /* 0x000fe40003fc4270 */
[C---:B------:R-:W-:Y:S02]  /*a720*/  IADD3 R223, R224.reuse, -0x1, RZ ;  /* 0xffffffffe0df7810 */ /* 0x040fe40007ffe0ff */
[----:B------:R-:W-:Y:S02]  /*a730*/  MOV R247, 0x5 ;  /* 0x0000000500f77802 */ /* 0x000fe40000000f00 */
[----:B------:R-:W-:Y:S04]  /*a740*/  MOV R243, c[0x0][0x1e0] ;  /* 0x0000780000f37a02 */ /* 0x000fe80000000f00 */
[----:B------:R-:W-:Y:S03]  /*a750*/  SHF.L.U32 R243, R243, 0x5, RZ ;  /* 0x00000005f3f37819 */ /* 0x000fe600000006ff */
[----:B------:R-:W-:Y:S01]  /*a760*/  @!P6 SHF.R.S32.HI R0, RZ, 0x1f, R224 ;  /* 0x0000001fff00e819 */ /* 0x000fe200000114e0 */
[----:B------:R-:W-:Y:S04]  /*a770*/  @!P6 IMAD.WIDE.U32 R20, R224, c[0x0][0x208], RZ ;  /* 0x00008200e014ea25 */ /* 0x000fe800078e00ff */
[----:B------:R-:W-:Y:S01]  /*a780*/  @!P6 IMAD R0, R0, c[0x0][0x208], RZ ;  /* 0x000082000000ea24 */ /* 0x000fe200078e02ff */
[----:B------:R-:W-:Y:S03]  /*a790*/  @!P6 SHF.L.U32 R2, R20, 0x6, RZ ;  /* 0x000000061402e819 */ /* 0x000fe600000006ff */
[----:B------:R-:W-:Y:S01]  /*a7a0*/  @!P6 IMAD R0, R224, c[0x0][0x20c], R0 ;  /* 0x00008300e000ea24 */ /* 0x000fe200078e0200 */
[----:B------:R-:W3:Y:S04]  /*a7b0*/  LDL.64 R248, [R1+0x18] ;  /* 0x0000180001f87983 */ /* 0x000ee80000100a00 */
[----:B------:R-:W-:Y:S02]  /*a7c0*/  @!P6 IADD3 R0, R21, R0, RZ ;  /* 0x000000001500e210 */ /* 0x000fe40007ffe0ff */
[----:B------:R-:W-:Y:S02]  /*a7d0*/  LDSM.16.M88.4 R32, [R203+0x10100] ;  /* 0x01010000cb20783b */ /* 0x000fe40000000200 */
[----:B------:R-:W-:Y:S04]  /*a7e0*/  @!P6 SHF.L.U64.HI R0, R20, 0x6, R0 ;  /* 0x000000061400e819 */ /* 0x000fe80000010200 */
[----:B------:R-:W1:Y:S06]  /*a7f0*/  LDSM.16.M88.4 R8, [R196+0x8100] ;  /* 0x00810000c408783b */ /* 0x000e6c0000000200 */
[----:B------:R-:W4:Y:S06]  /*a800*/  LDSM.16.M88.4 R16, [R196+0x8900] ;  /* 0x00890000c410783b */ /* 0x000f2c0000000200 */
[----:B------:R-:W5:Y:S06]  /*a810*/  LDSM.16.M88.4 R24, [R196+0x9100] ;  /* 0x00910000c418783b */ /* 0x000f6c0000000200 */
        /* <DEDUP_REMOVED lines=8> */
[C---:B----4-:R-:W-:Y:S08]  /*a8a0*/  HMMA.16816.F32.BF16 R12, R32.reuse, R16, RZ ;  /* 0x00000010200c723c */ /* 0x050ff000000418ff */
[C---:B------:R-:W-:Y:S08]  /*a8b0*/  HMMA.16816.F32.BF16 R16, R32.reuse, R18, RZ ;  /* 0x000000122010723c */ /* 0x040ff000000418ff */
[C---:B-----5:R-:W-:Y:S01]  /*a8c0*/  HMMA.16816.F32.BF16 R20, R32.reuse, R24, RZ ;  /* 0x000000182014723c */ /* 0x060fe200000418ff */
[----:B--2---:R-:W-:Y:S04]  /*a8d0*/  @!P6 IADD3 R3, P5, R2, R250, RZ ;  /* 0x000000fa0203e210 */ /* 0x004fe80007fbe0ff */
[C---:B------:R-:W-:Y:S02]  /*a8e0*/  @!P6 LEA R192, P0, R3.reuse, c[0x0][0x1f8], 0x1 ;  /* 0x00007e0003c0ea11 */ /* 0x040fe400078008ff */
[----:B---3--:R-:W-:Y:S05]  /*a8f0*/  @!P6 IADD3.X R24, R0, R249, RZ, P5, !PT ;  /* 0x000000f90018e210 */ /* 0x008fea0002ffe4ff */
[----:B------:R-:W-:Y:S02]  /*a900*/  @!P6 LEA.HI.X R193, R3, c[0x0][0x1fc], R24, 0x1, P0 ;  /* 0x00007f0003c1ea11 */ /* 0x000fe400000f0c18 */
[C---:B------:R-:W-:Y:S01]  /*a910*/  HMMA.16816.F32.BF16 R24, R32.reuse, R26, RZ ;  /* 0x0000001a2018723c */ /* 0x040fe200000418ff */
[----:B------:R-:W-:Y:S02]  /*a920*/  @!P6 IADD3 R3, P0, R2, R239, RZ ;  /* 0x000000ef0203e210 */ /* 0x000fe40007f1e0ff */
[----:B------:R-:W-:Y:S01]  /*a930*/  @!PT LDS RZ, [RZ] ;  /* 0x00000000fffff984 */ /* 0x000fe20000000800 */
[----:B------:R-:W-:Y:S01]  /*a940*/  @!PT LDS RZ, [RZ] ;  /* 0x00000000fffff984 */ /* 0x000fe20000000800 */
[----:B------:R-:W-:Y:S01]  /*a950*/  @!PT LDS RZ, [RZ] ;  /* 0x00000000fffff984 */ /* 0x000fe20000000800 */
[----:B------:R2:W-:Y:S02]  /*a960*/  @!P6 LDGSTS.E.BYPASS.LTC128B.128 [R225+0x100], [R192.64], !P4 ;  /* 0x00100000c0e1efae */ /* 0x0005e4000e101d4c */
[C---:B------:R-:W-:Y:S02]  /*a970*/  @!P6 LEA R194, P5, R3.reuse, c[0x0][0x1f8], 0x1 ;  /* 0x00007e0003c2ea11 */ /* 0x040fe400078a08ff */
[----:B------:R-:W-:Y:S01]  /*a980*/  @!P6 IADD3.X R159, R0, R238, RZ, P0, !PT ;  /* 0x000000ee009fe210 */ /* 0x000fe200007fe4ff */
[C---:B------:R-:W-:Y:S01]  /*a990*/  HMMA.16816.F32.BF16 R28, R32.reuse, R168, RZ ;  /* 0x000000a8201c723c */ /* 0x040fe200000418ff */
[----:B------:R-:W-:Y:S03]  /*a9a0*/  @!P6 IADD3 R156, P0, R2, R237, RZ ;  /* 0x000000ed029ce210 */ /* 0x000fe60007f1e0ff */
[----:B------:R-:W-:Y:S02]  /*a9b0*/  @!P6 LEA.HI.X R195, R3, c[0x0][0x1fc], R159, 0x1, P5 ;  /* 0x00007f0003c3ea11 */ /* 0x000fe400028f0c9f */
[----:B------:R-:W-:Y:S02]  /*a9c0*/  @!P6 IADD3.X R159, R0, R236, RZ, P0, !PT ;  /* 0x000000ec009fe210 */ /* 0x000fe400007fe4ff */
[----:B------:R-:W-:Y:S01]  /*a9d0*/  HMMA.16816.F32.BF16 R32, R32, R170, RZ ;  /* 0x000000aa2020723c */ /* 0x000fe200000418ff */
[----:B------:R-:W-:Y:S01]  /*a9e0*/  @!P6 LEA R168, P5, R156, c[0x0][0x1f8], 0x1 ;  /* 0x00007e009ca8ea11 */ /* 0x000fe200078a08ff */
[----:B------:R2:W-:Y:S02]  /*a9f0*/  @!P6 LDGSTS.E.BYPASS.LTC128B.128 [R225+0x2100], [R194.64], !P3 ;  /* 0x02100000c2e1efae */ /* 0x0005e4000d901d4c */
[----:B------:R-:W-:Y:S02]  /*aa00*/  @!P6 IADD3 R3, P0, R2, R235, RZ ;  /* 0x000000eb0203e210 */ /* 0x000fe40007f1e0ff */
[----:B------:R-:W-:Y:S02]  /*aa10*/  @!P6 LEA.HI.X R169, R156, c[0x0][0x1fc], R159, 0x1, P5 ;  /* 0x00007f009ca9ea11 */ /* 0x000fe400028f0c9f */
[C---:B------:R-:W-:Y:S03]  /*aa20*/  HMMA.16816.F32.BF16 R4, R172.reuse, R176, R4 ;  /* 0x000000b0ac04723c */ /* 0x040fe60000041804 */
[----:B------:R3:W-:Y:S02]  /*aa30*/  @!P6 LDGSTS.E.BYPASS.LTC128B.128 [R225+0x4100], [R168.64], !P2 ;  /* 0x04100000a8e1efae */ /* 0x0007e4000d101d4c */
[----:B------:R-:W-:Y:S02]  /*aa40*/  @!P6 LEA R170, P5, R3, c[0x0][0x1f8], 0x1 ;  /* 0x00007e0003aaea11 */ /* 0x000fe400078a08ff */
[----:B------:R-:W-:Y:S01]  /*aa50*/  @!P6 IADD3.X R156, R0, R234, RZ, P0, !PT ;  /* 0x000000ea009ce210 */ /* 0x000fe200007fe4ff */
[C---:B------:R-:W-:Y:S04]  /*aa60*/  HMMA.16816.F32.BF16 R8, R172.reuse, R178, R8 ;  /* 0x000000b2ac08723c */ /* 0x040fe80000041808 */
[----:B------:R-:W-:Y:S02]  /*aa70*/  @!P6 LEA R2, P0, R241, R2, 0x5 ;  /* 0x00000002f102e211 */ /* 0x000fe400078028ff */
[----:B------:R-:W-:Y:S02]  /*aa80*/  @!P6 LEA.HI.X R171, R3, c[0x0][0x1fc], R156, 0x1, P5 ;  /* 0x00007f0003abea11 */ /* 0x000fe400028f0c9c */
[C---:B------:R-:W-:Y:S03]  /*aa90*/  HMMA.16816.F32.BF16 R12, R172.reuse, R180, R12 ;  /* 0x000000b4ac0c723c */ /* 0x040fe6000004180c */
[----:B------:R4:W-:Y:S01]  /*aaa0*/  @!P6 LDGSTS.E.BYPASS.LTC128B.128 [R225+0x6100], [R170.64], !P1 ;  /* 0x06100000aae1efae */ /* 0x0009e2000c901d4c */
[----:B------:R-:W-:Y:S02]  /*aab0*/  @!P6 IADD3 R156, P5, R2, R250, RZ ;  /* 0x000000fa029ce210 */ /* 0x000fe40007fbe0ff */
[----:B------:R-:W-:Y:S02]  /*aac0*/  @!P6 LEA.HI.X R0, R241, R0, R242, 0x5, P0 ;  /* 0x00000000f100e211 */ /* 0x000fe400000f2cf2 */
[C---:B------:R-:W-:Y:S01]  /*aad0*/  HMMA.16816.F32.BF16 R16, R172.reuse, R182, R16 ;  /* 0x000000b6ac10723c */ /* 0x040fe20000041810 */
[----:B------:R-:W5:Y:S03]  /*aae0*/  LDL.64 R250, [R1+0x28] ;  /* 0x0000280001fa7983 */ /* 0x000f660000100a00 */
[----:B------:R-:W-:Y:S02]  /*aaf0*/  @!P6 IADD3.X R159, R0, R249, RZ, P5, !PT ;  /* 0x000000f9009fe210 */ /* 0x000fe40002ffe4ff */
[C---:B---3--:R-:W-:Y:S01]  /*ab00*/  @!P6 LEA R168, P5, R156.reuse, c[0x0][0x1f8], 0x1 ;  /* 0x00007e009ca8ea11 */ /* 0x048fe200078a08ff */
[----:B------:R-:W3:Y:S01]  /*ab10*/  LDL.64 R248, [R1+0x20] ;  /* 0x0000200001f87983 */ /* 0x000ee20000100a00 */
[C---:B-1----:R-:W-:Y:S04]  /*ab20*/  HMMA.16816.F32.BF16 R20, R172.reuse, R184, R20 ;  /* 0x000000b8ac14723c */ /* 0x042fe80000041814 */
[----:B------:R-:W-:Y:S02]  /*ab30*/  @!P6 LEA.HI.X R169, R156, c[0x0][0x1fc], R159, 0x1, P5 ;  /* 0x00007f009ca9ea11 */ /* 0x000fe400028f0c9f */
[C---:B------:R-:W-:Y:S02]  /*ab40*/  @!P6 IADD3 R3, P0, R2.reuse, R239, RZ ;  /* 0x000000ef0203e210 */ /* 0x040fe40007f1e0ff */
[C---:B------:R-:W-:Y:S01]  /*ab50*/  HMMA.16816.F32.BF16 R24, R172.reuse, R186, R24 ;  /* 0x000000baac18723c */ /* 0x040fe20000041818 */
[----:B------:R1:W-:Y:S03]  /*ab60*/  @!P6 LDGSTS.E.BYPASS.LTC128B.128 [R225+0x1100], [R168.64], !P4 ;  /* 0x01100000a8e1efae */ /* 0x0003e6000e101d4c */
[----:B------:R-:W-:Y:S02]  /*ab70*/  @!P6 IADD3 R156, P5, R2, R237, RZ ;  /* 0x000000ed029ce210 */ /* 0x000fe40007fbe0ff */
[C---:B----4-:R-:W-:Y:S02]  /*ab80*/  @!P6 IADD3.X R171, R0.reuse, R238, RZ, P0, !PT ;  /* 0x000000ee00abe210 */ /* 0x050fe400007fe4ff */
[C---:B------:R-:W-:Y:S04]  /*ab90*/  HMMA.16816.F32.BF16 R28, R172.reuse, R188, R28 ;  /* 0x000000bcac1c723c */ /* 0x040fe8000004181c */
[C---:B------:R-:W-:Y:S02]  /*aba0*/  @!P6 LEA R170, P0, R3.reuse, c[0x0][0x1f8], 0x1 ;  /* 0x00007e0003aaea11 */ /* 0x040fe400078008ff */
[----:B------:R-:W-:Y:S02]  /*abb0*/  @!P6 IADD3.X R159, R0, R236, RZ, P5, !PT ;  /* 0x000000ec009fe210 */ /* 0x000fe40002ffe4ff */
[----:B------:R-:W-:Y:S04]  /*abc0*/  HMMA.16816.F32.BF16 R32, R172, R190, R32 ;  /* 0x000000beac20723c */ /* 0x000fe80000041820 */
[----:B------:R-:W-:Y:S02]  /*abd0*/  @!P6 LEA.HI.X R171, R3, c[0x0][0x1fc], R171, 0x1, P0 ;  /* 0x00007f0003abea11 */ /* 0x000fe400000f0cab */
[----:B------:R-:W-:Y:S03]  /*abe0*/  @!P6 IADD3 R3, P0, R2, R235, RZ ;  /* 0x000000eb0203e210 */ /* 0x000fe60007f1e0ff */
[----:B------:R4:W-:Y:S03]  /*abf0*/  @!P6 LDGSTS.E.BYPASS.LTC128B.128 [R225+0x3100], [R170.64], !P3 ;  /* 0x03100000aae1efae */ /* 0x0009e6000d901d4c */
[----:B-1----:R-:W-:Y:S02]  /*ac00*/  @!P6 LEA R168, P5, R156, c[0x0][0x1f8], 0x1 ;  /* 0x00007e009ca8ea11 */ /* 0x002fe400078a08ff */
[----:B------:R-:W-:Y:S02]  /*ac10*/  @!P6 IADD3.X R0, R0, R234, RZ, P0, !PT ;  /* 0x000000ea0000e210 */ /* 0x000fe400007fe4ff */
[----:B------:R-:W-:Y:S02]  /*ac20*/  @!P6 LEA.HI.X R169, R156, c[0x0][0x1fc], R159, 0x1, P5 ;  /* 0x00007f009ca9ea11 */ /* 0x000fe400028f0c9f */
[C---:B------:R-:W-:Y:S03]  /*ac30*/  @!P6 LEA R2, P0, R3.reuse, c[0x0][0x1f8], 0x1 ;  /* 0x00007e000302ea11 */ /* 0x040fe600078008ff */
[----:B------:R4:W-:Y:S01]  /*ac40*/  @!P6 LDGSTS.E.BYPASS.LTC128B.128 [R225+0x5100], [R168.64], !P2 ;  /* 0x05100000a8e1efae */ /* 0x0009e2000d101d4c */
[----:B------:R-:W-:Y:S05]  /*ac50*/  @!P6 LEA.HI.X R3, R3, c[0x0][0x1fc], R0, 0x1, P0 ;  /* 0x00007f000303ea11 */ /* 0x000fea00000f0c00 */
[----:B------:R1:W-:Y:S01]  /*ac60*/  @!P6 LDGSTS.E.BYPASS.LTC128B.128 [R225+0x7100], [R2.64], !P1 ;  /* 0x0710000002e1efae */ /* 0x0003e2000c901d4c */
[----:B------:R-:W-:Y:S05]  /*ac70*/  ISETP.GT.AND P6, PT, R224, R233, PT ;  /* 0x000000e9e000720c */ /* 0x000fea0003fc4270 */
[----:B--2---:R-:W-:Y:S06]  /*ac80*/  LDSM.16.M88.4 R192, [R202+0x8100] ;  /* 0x00810000cac0783b */ /* 0x004fec0000000200 */
[----:B------:R-:W-:Y:S06]  /*ac90*/  LDSM.16.M88.4 R176, [R202+0x8900] ;  /* 0x00890000cab0783b */ /* 0x000fec0000000200 */
[----:B------:R-:W-:Y:S06]  /*aca0*/  LDSM.16.M88.4 R180, [R202+0x9100] ;  /* 0x00910000cab4783b */ /* 0x000fec0000000200 */
[----:B----4-:R-:W2:Y:S06]  /*acb0*/  LDSM.16.M88.4 R168, [R206+0x10100] ;  /* 0x01010000cea8783b */ /* 0x010eac0000000200 */
[----:B------:R-:W0:Y:S06]  /*acc0*/  LDGDEPBAR ;  /* 0x00000000000079af */ /* 0x000e2c0000000000 */
[----:B------:R-:W4:Y:S06]  /*acd0*/  LDSM.16.M88.4 R172, [R202+0x9900] ;  /* 0x00990000caac783b */ /* 0x000f2c0000000200 */
[----:B------:R-:W-:Y:S06]  /*ace0*/  LDSM.16.M88.4 R184, [R205+0x10100] ;  /* 0x01010000cdb8783b */ /* 0x000fec0000000200 */
[----:B------:R-:W1:Y:S01]  /*acf0*/  LDSM.16.M88.4 R188, [R201] ;  /* 0x00000000c9bc783b */ /* 0x000e620000000200 */
[C---:B--2---:R-:W-:Y:S08]  /*ad00*/  HMMA.16816.F32.BF16 R4, R168.reuse, R192, R4 ;  /* 0x000000c0a804723c */ /* 0x044ff00000041804 */
[C---:B------:R-:W-:Y:S01]  /*ad10*/  HMMA.16816.F32.BF16 R8, R168.reuse, R194, R8 ;  /* 0x000000c2a808723c */ /* 0x040fe20000041808 */
[----:B------:R-:W2:Y:S07]  /*ad20*/  LDSM.16.M88.4 R192, [R201+0x800] ;  /* 0x00080000c9c0783b */ /* 0x000eae0000000200 */
[C---:B------:R-:W-:Y:S08]  /*ad30*/  HMMA.16816.F32.BF16 R12, R168.reuse, R176, R12 ;  /* 0x000000b0a80c723c */ /* 0x040ff0000004180c */
[C---:B------:R-:W-:Y:S01]  /*ad40*/  HMMA.16816.F32.BF16 R16, R168.reuse, R178, R16 ;  /* 0x000000b2a810723c */ /* 0x040fe20000041810 */
[----:B------:R-:W2:Y:S07]  /*ad50*/  LDSM.16.M88.4 R176, [R201+0x1000] ;  /* 0x00100000c9b0783b */ /* 0x000eae0000000200 */
[C---:B------:R-:W-:Y:S08]  /*ad60*/  HMMA.16816.F32.BF16 R20, R168.reuse, R180, R20 ;  /* 0x000000b4a814723c */ /* 0x040ff00000041814 */
[C---:B------:R-:W-:Y:S01]  /*ad70*/  HMMA.16816.F32.BF16 R24, R168.reuse, R182, R24 ;  /* 0x000000b6a818723c */ /* 0x040fe20000041818 */
[----:B------:R-:W2:Y:S07]  /*ad80*/  LDSM.16.M88.4 R180, [R201+0x1800] ;  /* 0x00180000c9b4783b */ /* 0x000eae0000000200 */
[C---:B----4-:R-:W-:Y:S08]  /*ad90*/  HMMA.16816.F32.BF16 R28, R168.reuse, R172, R28 ;  /* 0x000000aca81c723c */ /* 0x050ff0000004181c */
[----:B------:R-:W-:Y:S01]  /*ada0*/  HMMA.16816.F32.BF16 R32, R168, R174, R32 ;  /* 0x000000aea820723c */ /* 0x000fe20000041820 */
[----:B------:R-:W-:Y:S06]  /*adb0*/  LDSM.16.M88.4 R168, [R203+0x14100] ;  /* 0x01410000cba8783b */ /* 0x000fec0000000200 */
[----:B------:R-:W4:Y:S01]  /*adc0*/  LDSM.16.M88.4 R172, [R196+0xa100] ;  /* 0x00a10000c4ac783b */ /* 0x000f220000000200 */
        /* <DEDUP_REMOVED lines=9> */
[C---:B------:R-:W-:Y:S08]  /*ae60*/  HMMA.16816.F32.BF16 R28, R184.reuse, R180, R28 ;  /* 0x000000b4b81c723c */ /* 0x040ff0000004181c */
[----:B------:R-:W-:Y:S01]  /*ae70*/  HMMA.16816.F32.BF16 R32, R184, R182, R32 ;  /* 0x000000b6b820723c */ /* 0x000fe20000041820 */
[----:B------:R-:W-:Y:S06]  /*ae80*/  LDSM.16.M88.4 R180, [R204+0x14100] ;  /* 0x01410000ccb4783b */ /* 0x000fec0000000200 */
[----:B------:R-:W3:Y:S01]  /*ae90*/  LDSM.16.M88.4 R184, [R219] ;  /* 0x00000000dbb8783b */ /* 0x000ee20000000200 */
        /* <DEDUP_REMOVED lines=8> */
[----:B------:R-:W2:Y:S07]  /*af20*/  LDSM.16.M88.4 R192, [R216] ;  /* 0x00000000d8c0783b */ /* 0x000eae0000000200 */
[C---:B------:R-:W-:Y:S08]  /*af30*/  HMMA.16816.F32.BF16 R28, R168.reuse, R176, R28 ;  /* 0x000000b0a81c723c */ /* 0x040ff0000004181c */
[----:B------:R-:W-:Y:S01]  /*af40*/  HMMA.16816.F32.BF16 R32, R168, R178, R32 ;  /* 0x000000b2a820723c */ /* 0x000fe20000041820 */
[----:B------:R-:W-:Y:S06]  /*af50*/  LDSM.16.M88.4 R168, [R206+0x14100] ;  /* 0x01410000cea8783b */ /* 0x000fec0000000200 */
[----:B------:R-:W2:Y:S01]  /*af60*/  LDSM.16.M88.4 R176, [R202+0xa100] ;  /* 0x00a10000cab0783b */ /* 0x000ea20000000200 */
        /* <DEDUP_REMOVED lines=15> */
[----:B------:R-:W2:Y:S07]  /*b060*/  LDSM.16.M88.4 R176, [R201+0x2800] ;  /* 0x00280000c9b0783b */ /* 0x000eae0000000200 */
[C---:B---3--:R-:W-:Y:S08]  /*b070*/  HMMA.16816.F32.BF16 R12, R168.reuse, R184, R12 ;  /* 0x000000b8a80c723c */ /* 0x048ff0000004180c */
[C---:B------:R-:W-:Y:S01]  /*b080*/  HMMA.16816.F32.BF16 R16, R168.reuse, R186, R16 ;  /* 0x000000baa810723c */ /* 0x040fe20000041810 */
[----:B------:R-:W3:Y:S07]  /*b090*/  LDSM.16.M88.4 R184, [R201+0x3000] ;  /* 0x00300000c9b8783b */ /* 0x000eee0000000200 */
[C---:B----4-:R-:W-:Y:S08]  /*b0a0*/  HMMA.16816.F32.BF16 R20, R168.reuse, R172, R20 ;  /* 0x000000aca814723c */ /* 0x050ff00000041814 */
[C---:B------:R-:W-:Y:S01]  /*b0b0*/  HMMA.16816.F32.BF16 R24, R168.reuse, R174, R24 ;  /* 0x000000aea818723c */ /* 0x040fe20000041818 */
[----:B------:R-:W-:Y:S07]  /*b0c0*/  LDSM.16.M88.4 R172, [R203+0x18100] ;  /* 0x01810000cbac783b */ /* 0x000fee0000000200 */
[C---:B-1----:R-:W-:Y:S08]  /*b0d0*/  HMMA.16816.F32.BF16 R28, R168.reuse, R180, R28 ;  /* 0x000000b4a81c723c */ /* 0x042ff0000004181c */
[----:B------:R-:W-:Y:S01]  /*b0e0*/  HMMA.16816.F32.BF16 R32, R168, R182, R32 ;  /* 0x000000b6a820723c */ /* 0x000fe20000041820 */
[----:B------:R-:W1:Y:S06]  /*b0f0*/  LDSM.16.M88.4 R168, [R201+0x3800] ;  /* 0x00380000c9a8783b */ /* 0x000e6c0000000200 */
[----:B------:R-:W4:Y:S01]  /*b100*/  LDSM.16.M88.4 R180, [R196+0xc100] ;  /* 0x00c10000c4b4783b */ /* 0x000f220000000200 */
[C---:B--2---:R-:W-:Y:S08]  /*b110*/  HMMA.16816.F32.BF16 R4, R188.reuse, R192, R4 ;  /* 0x000000c0bc04723c */ /* 0x044ff00000041804 */
[C---:B------:R-:W-:Y:S01]  /*b120*/  HMMA.16816.F32.BF16 R8, R188.reuse, R194, R8 ;  /* 0x000000c2bc08723c */ /* 0x040fe20000041808 */
[----:B------:R-:W2:Y:S07]  /*b130*/  LDSM.16.M88.4 R192, [R196+0xc900] ;  /* 0x00c90000c4c0783b */ /* 0x000eae0000000200 */
[C---:B------:R-:W-:Y:S08]  /*b140*/  HMMA.16816.F32.BF16 R12, R188.reuse, R176, R12 ;  /* 0x000000b0bc0c723c */ /* 0x040ff0000004180c */
[C---:B------:R-:W-:Y:S01]  /*b150*/  HMMA.16816.F32.BF16 R16, R188.reuse, R178, R16 ;  /* 0x000000b2bc10723c */ /* 0x040fe20000041810 */
[----:B------:R-:W2:Y:S07]  /*b160*/  LDSM.16.M88.4 R176, [R196+0xd100] ;  /* 0x00d10000c4b0783b */ /* 0x000eae0000000200 */
[C---:B---3--:R-:W-:Y:S08]  /*b170*/  HMMA.16816.F32.BF16 R20, R188.reuse, R184, R20 ;  /* 0x000000b8bc14723c */ /* 0x048ff00000041814 */
[C---:B------:R-:W-:Y:S01]  /*b180*/  HMMA.16816.F32.BF16 R24, R188.reuse, R186, R24 ;  /* 0x000000babc18723c */ /* 0x040fe20000041818 */
[----:B------:R-:W3:Y:S07]  /*b190*/  LDSM.16.M88.4 R184, [R196+0xd900] ;  /* 0x00d90000c4b8783b */ /* 0x000eee0000000200 */
[C---:B-1----:R-:W-:Y:S08]  /*b1a0*/  HMMA.16816.F32.BF16 R28, R188.reuse, R168, R28 ;  /* 0x000000a8bc1c723c */ /* 0x042ff0000004181c */
[----:B------:R-:W-:Y:S01]  /*b1b0*/  HMMA.16816.F32.BF16 R32, R188, R170, R32 ;  /* 0x000000aabc20723c */ /* 0x000fe20000041820 */
[----:B------:R-:W-:Y:S06]  /*b1c0*/  LDSM.16.M88.4 R168, [R204+0x18100] ;  /* 0x01810000cca8783b */ /* 0x000fec0000000200 */
[----:B------:R-:W-:Y:S01]  /*b1d0*/  LDSM.16.M88.4 R188, [R214] ;  /* 0x00000000d6bc783b */ /* 0x000fe20000000200 */
[C---:B----4-:R-:W-:Y:S08]  /*b1e0*/  HMMA.16816.F32.BF16 R4, R172.reuse, R180, R4 ;  /* 0x000000b4ac04723c */ /* 0x050ff00000041804 */
[C---:B------:R-:W-:Y:S01]  /*b1f0*/  HMMA.16816.F32.BF16 R8, R172.reuse, R182, R8 ;  /* 0x000000b6ac08723c */ /* 0x040fe20000041808 */
[----:B------:R-:W1:Y:S07]  /*b200*/  LDSM.16.M88.4 R180, [R215] ;  /* 0x00000000d7b4783b */ /* 0x000e6e0000000200 */
[C---:B--2---:R-:W-:Y:S08]  /*b210*/  HMMA.16816.F32.BF16 R12, R172.reuse, R192, R12 ;  /* 0x000000c0ac0c723c */ /* 0x044ff0000004180c */
[C---:B------:R-:W-:Y:S01]  /*b220*/  HMMA.16816.F32.BF16 R16, R172.reuse, R194, R16 ;  /* 0x000000c2ac10723c */ /* 0x040fe20000041810 */
[----:B------:R-:W2:Y:S07]  /*b230*/  LDSM.16.M88.4 R192, [R213] ;  /* 0x00000000d5c0783b */ /* 0x000eae0000000200 */
[C---:B------:R-:W-:Y:S08]  /*b240*/  HMMA.16816.F32.BF16 R20, R172.reuse, R176, R20 ;  /* 0x000000b0ac14723c */ /* 0x040ff00000041814 */
[C---:B------:R-:W-:Y:S01]  /*b250*/  HMMA.16816.F32.BF16 R24, R172.reuse, R178, R24 ;  /* 0x000000b2ac18723c */ /* 0x040fe20000041818 */
[----:B------:R-:W-:Y:S07]  /*b260*/  LDSM.16.M88.4 R176, [R206+0x18100] ;  /* 0x01810000ceb0783b */ /* 0x000fee0000000200 */
[C---:B---3--:R-:W-:Y:S08]  /*b270*/  HMMA.16816.F32.BF16 R28, R172.reuse, R184, R28 ;  /* 0x000000b8ac1c723c */ /* 0x048ff0000004181c */
[----:B------:R-:W-:Y:S01]  /*b280*/  HMMA.16816.F32.BF16 R32, R172, R186, R32 ;  /* 0x000000baac20723c */ /* 0x000fe20000041820 */
[----:B------:R-:W3:Y:S06]  /*b290*/  LDSM.16.M88.4 R172, [R212] ;  /* 0x00000000d4ac783b */ /* 0x000eec0000000200 */
[----:B------:R-:W4:Y:S01]  /*b2a0*/  LDSM.16.M88.4 R184, [R202+0xc100] ;  /* 0x00c10000cab8783b */ /* 0x000f220000000200 */
[C---:B-1----:R-:W-:Y:S08]  /*b2b0*/  HMMA.16816.F32.BF16 R4, R168.reuse, R180, R4 ;  /* 0x000000b4a804723c */ /* 0x042ff00000041804 */
[C---:B------:R-:W-:Y:S01]  /*b2c0*/  HMMA.16816.F32.BF16 R8, R168.reuse, R182, R8 ;  /* 0x000000b6a808723c */ /* 0x040fe20000041808 */
[----:B------:R-:W1:Y:S07]  /*b2d0*/  LDSM.16.M88.4 R180, [R202+0xc900] ;  /* 0x00c90000cab4783b */ /* 0x000e6e0000000200 */
        /* <DEDUP_REMOVED lines=8> */
[----:B------:R-:W-:Y:S06]  /*b360*/  LDSM.16.M88.4 R168, [R205+0x18100] ;  /* 0x01810000cda8783b */ /* 0x000fec0000000200 */
[----:B------:R-:W3:Y:S01]  /*b370*/  LDSM.16.M88.4 R172, [R201+0x4000] ;  /* 0x00400000c9ac783b */ /* 0x000ee20000000200 */
        /* <DEDUP_REMOVED lines=8> */
[----:B------:R-:W-:Y:S07]  /*b400*/  LDSM.16.M88.4 R188, [R203+0x1c100] ;  /* 0x01c10000cbbc783b */ /* 0x000fee0000000200 */
[C---:B--2---:R-:W-:Y:S08]  /*b410*/  HMMA.16816.F32.BF16 R28, R176.reuse, R192, R28 ;  /* 0x000000c0b01c723c */ /* 0x044ff0000004181c */
[----:B------:R-:W-:Y:S01]  /*b420*/  HMMA.16816.F32.BF16 R32, R176, R194, R32 ;  /* 0x000000c2b020723c */ /* 0x000fe20000041820 */
[----:B------:R-:W2:Y:S06]  /*b430*/  LDSM.16.M88.4 R176, [R201+0x5800] ;  /* 0x00580000c9b0783b */ /* 0x000eac0000000200 */
        /* <DEDUP_REMOVED lines=9> */
[----:B------:R-:W-:Y:S07]  /*b4d0*/  LDSM.16.M88.4 R180, [R211] ;  /* 0x00000000d3b4783b */ /* 0x000fee0000000200 */
[C---:B--2---:R-:W-:Y:S08]  /*b4e0*/  HMMA.16816.F32.BF16 R28, R168.reuse, R176, R28 ;  /* 0x000000b0a81c723c */ /* 0x044ff0000004181c */
[----:B------:R-:W-:Y:S01]  /*b4f0*/  HMMA.16816.F32.BF16 R32, R168, R178, R32 ;  /* 0x000000b2a820723c */ /* 0x000fe20000041820 */
[----:B------:R-:W1:Y:S06]  /*b500*/  LDSM.16.M88.4 R168, [R196+0xf900] ;  /* 0x00f90000c4a8783b */ /* 0x000e6c0000000200 */
[----:B------:R-:W2:Y:S01]  /*b510*/  LDSM.16.M88.4 R176, [R204+0x1c100] ;  /* 0x01c10000ccb0783b */ /* 0x000ea20000000200 */
[C---:B------:R-:W-:Y:S08]  /*b520*/  HMMA.16816.F32.BF16 R4, R188.reuse, R192, R4 ;  /* 0x000000c0bc04723c */ /* 0x040ff00000041804 */
[C---:B------:R-:W-:Y:S01]  /*b530*/  HMMA.16816.F32.BF16 R8, R188.reuse, R194, R8 ;  /* 0x000000c2bc08723c */ /* 0x040fe20000041808 */
[----:B------:R-:W-:Y:S07]  /*b540*/  LDSM.16.M88.4 R192, [R209] ;  /* 0x00000000d1c0783b */ /* 0x000fee0000000200 */
[C---:B---3--:R-:W-:Y:S08]  /*b550*/  HMMA.16816.F32.BF16 R12, R188.reuse, R172, R12 ;  /* 0x000000acbc0c723c */ /* 0x048ff0000004180c */
[C---:B------:R-:W-:Y:S01]  /*b560*/  HMMA.16816.F32.BF16 R16, R188.reuse, R174, R16 ;  /* 0x000000aebc10723c */ /* 0x040fe20000041810 */
[----:B------:R-:W3:Y:S07]  /*b570*/  LDSM.16.M88.4 R172, [R210] ;  /* 0x00000000d2ac783b */ /* 0x000eee0000000200 */
[C---:B----4-:R-:W-:Y:S08]  /*b580*/  HMMA.16816.F32.BF16 R20, R188.reuse, R184, R20 ;  /* 0x000000b8bc14723c */ /* 0x050ff00000041814 */
[C---:B------:R-:W-:Y:S01]  /*b590*/  HMMA.16816.F32.BF16 R24, R188.reuse, R186, R24 ;  /* 0x000000babc18723c */ /* 0x040fe20000041818 */
[----:B------:R-:W4:Y:S07]  /*b5a0*/  LDSM.16.M88.4 R184, [R208] ;  /* 0x00000000d0b8783b */ /* 0x000f2e0000000200 */
[C---:B-1----:R-:W-:Y:S08]  /*b5b0*/  HMMA.16816.F32.BF16 R28, R188.reuse, R168, R28 ;  /* 0x000000a8bc1c723c */ /* 0x042ff0000004181c */
[----:B------:R-:W-:Y:S01]  /*b5c0*/  HMMA.16816.F32.BF16 R32, R188, R170, R32 ;  /* 0x000000aabc20723c */ /* 0x000fe20000041820 */
[----:B------:R-:W-:Y:S06]  /*b5d0*/  LDSM.16.M88.4 R168, [R206+0x1c100] ;  /* 0x01c10000cea8783b */ /* 0x000fec0000000200 */
[----:B------:R-:W-:Y:S01]  /*b5e0*/  LDSM.16.M88.4 R188, [R202+0xf100] ;  /* 0x00f10000cabc783b */ /* 0x000fe20000000200 */
        /* <DEDUP_REMOVED lines=20> */
[C---:B------:R-:W-:Y:S08]  /*b730*/  HMMA.16816.F32.BF16 R24, R168.reuse, R190, R24 ;  /* 0x000000bea818723c */ /* 0x040ff00000041818 */
[C---:B---3--:R-:W-:Y:S08]  /*b740*/  HMMA.16816.F32.BF16 R28, R168.reuse, R192, R28 ;  /* 0x000000c0a81c723c */ /* 0x048ff0000004181c */
[----:B------:R-:W-:Y:S01]  /*b750*/  HMMA.16816.F32.BF16 R32, R168, R194, R32 ;  /* 0x000000c2a820723c */ /* 0x000fe20000041820 */
[----:B------:R-:W3:Y:S01]  /*b760*/  LDSM.16.M88.4 R168, [R201+0x7800] ;  /* 0x00780000c9a8783b */ /* 0x000ee20000000200 */
[----:B------:R-:W-:Y:S05]  /*b770*/  DEPBAR.LE SB0, 0x0 ;  /* 0x000080000000791a */ /* 0x000fea0000000000 */
[----:B------:R-:W-:Y:S01]  /*b780*/  BAR.SYNC.DEFER_BLOCKING 0x0 ;  /* 0x0000000000007b1d */ /* 0x000fe20000010000 */
[C---:B----4-:R-:W-:Y:S08]  /*b790*/  HMMA.16816.F32.BF16 R4, R176.reuse, R184, R4 ;  /* 0x000000b8b004723c */ /* 0x050ff00000041804 */
[C---:B------:R-:W-:Y:S08]  /*b7a0*/  HMMA.16816.F32.BF16 R8, R176.reuse, R186, R8 ;  /* 0x000000bab008723c */ /* 0x040ff00000041808 */
[C---:B-1----:R-:W-:Y:S08]  /*b7b0*/  HMMA.16816.F32.BF16 R12, R176.reuse, R180, R12 ;  /* 0x000000b4b00c723c */ /* 0x042ff0000004180c */
[C---:B------:R-:W-:Y:S04]  /*b7c0*/  HMMA.16816.F32.BF16 R16, R176.reuse, R182, R16 ;  /* 0x000000b6b010723c */ /* 0x040fe80000041810 */
[----:B------:R-:W-:Y:S02]  /*b7d0*/  FMNMX.FTZ R0, R4, R157, !PT ;  /* 0x0000009d04007209 */ /* 0x000fe40007810000 */
[----:B------:R-:W-:Y:S02]  /*b7e0*/  FMNMX.FTZ R2, R6, R158, !PT ;  /* 0x0000009e06027209 */ /* 0x000fe40007810000 */
[C---:B--2---:R-:W-:Y:S04]  /*b7f0*/  HMMA.16816.F32.BF16 R20, R176.reuse, R172, R20 ;  /* 0x000000acb014723c */ /* 0x044fe80000041814 */
        /* <DEDUP_REMOVED lines=10> */
[----:B------:R-:W-:Y:S01]  /*b8a0*/  FMNMX.FTZ R2, R14, R2, !PT ;  /* 0x000000020e027209 */ /* 0x000fe20007810000 */
[----:B------:R-:W-:Y:S01]  /*b8b0*/  @P6 IMAD.WIDE.U32 R170, R223, c[0x0][0x1e0], RZ ;  /* 0x00007800dfaa6a25 */ /* 0x000fe200078e00ff */
        /* <DEDUP_REMOVED lines=21> */
[----:B------:R-:W-:Y:S01]  /*ba10*/  @P6 SHF.R.S32.HI R168, RZ, 0x1f, R223 ;  /* 0x0000001fffa86819 */ /* 0x000fe200000114df */
[----:B------:R-:W1:Y:S01]  /*ba20*/  SHFL.BFLY PT, R3, R156, 0x2, 0x1f ;  /* 0x0c401f009c037f89 */ /* 0x000e6200000e0000 */
[----:B------:R-:W-:Y:S03]  /*ba30*/  FMNMX.FTZ R0, R35, R0, !PT ;  /* 0x0000000023007209 */ /* 0x000fe60007810000 */
[----:B------:R-:W-:Y:S02]  /*ba40*/  @P6 IMAD R168, R168, c[0x0][0x1e0], RZ ;  /* 0x00007800a8a86a24 */ /* 0x000fe400078e02ff */
[----:B------:R-:W2:Y:S02]  /*ba50*/  SHFL.BFLY PT, R2, R0, 0x2, 0x1f ;  /* 0x0c401f0000027f89 */ /* 0x000ea400000e0000 */
[----:B------:R-:W-:Y:S01]  /*ba60*/  @P6 IMAD R168, R223, c[0x0][0x1e4], R168 ;  /* 0x00007900dfa86a24 */ /* 0x000fe200078e02a8 */
[----:B-1----:R-:W-:Y:S05]  /*ba70*/  FMNMX.FTZ R156, R156, R3, !PT ;  /* 0x000000039c9c7209 */ /* 0x002fea0007810000 */
[----:B------:R-:W1:Y:S01]  /*ba80*/  SHFL.BFLY PT, R159, R156, 0x1, 0x1f ;  /* 0x0c201f009c9f7f89 */ /* 0x000e6200000e0000 */
[----:B--2---:R-:W-:Y:S05]  /*ba90*/  FMNMX.FTZ R0, R0, R2, !PT ;  /* 0x0000000200007209 */ /* 0x004fea0007810000 */
[----:B------:R-:W2:Y:S01]  /*baa0*/  SHFL.BFLY PT, R3, R0, 0x1, 0x1f ;  /* 0x0c201f0000037f89 */ /* 0x000ea200000e0000 */
[----:B-1----:R-:W-:Y:S02]  /*bab0*/  FMNMX.FTZ R156, R156, R159, !PT ;  /* 0x0000009f9c9c7209 */ /* 0x002fe40007810000 */
[----:B------:R-:W-:Y:S03]  /*bac0*/  @P6 SHF.L.U32 R159, R170, 0x6, RZ ;  /* 0x00000006aa9f6819 */ /* 0x000fe600000006ff */
[----:B------:R-:W-:Y:S01]  /*bad0*/  FADD.FTZ R2, -R156, R157 ;  /* 0x0000009d9c027221 */ /* 0x000fe20000010100 */
[----:B--2---:R-:W-:Y:S01]  /*bae0*/  FMNMX.FTZ R3, R0, R3, !PT ;  /* 0x0000000300037209 */ /* 0x004fe20007810000 */
[----:B------:R-:W-:Y:S01]  /*baf0*/  FMUL.FTZ R181, R156, c[0x0][0x2d0] ;  /* 0x0000b4009cb57a20 */ /* 0x000fe20000410000 */
[----:B------:R-:W-:Y:S01]  /*bb00*/  @P6 IADD3 R157, R171, R168, RZ ;  /* 0x000000a8ab9d6210 */ /* 0x000fe20007ffe0ff */
[----:B------:R-:W-:Y:S01]  /*bb10*/  FMUL.FTZ R0, R2, c[0x0][0x2d0] ;  /* 0x0000b40002007a20 */ /* 0x000fe20000410000 */
[----:B-----5:R-:W-:Y:S01]  /*bb20*/  @P6 IADD3 R168, P5, R159, R250, RZ ;  /* 0x000000fa9fa86210 */ /* 0x020fe20007fbe0ff */
[----:B------:R-:W-:Y:S01]  /*bb30*/  FFMA.FTZ R4, R4, c[0x0][0x2d0], -R181 ;  /* 0x0000b40004047a23 */ /* 0x000fe200000108b5 */
[----:B------:R-:W-:Y:S01]  /*bb40*/  @P6 SHF.L.U64.HI R157, R170, 0x6, R157 ;  /* 0x00000006aa9d6819 */ /* 0x000fe2000001029d */
[----:B------:R1:W2:Y:S01]  /*bb50*/  MUFU.EX2 R2, R0 ;  /* 0x0000000000027308 */ /* 0x0002a20000000800 */
[----:B------:R-:W-:Y:S01]  /*bb60*/  @P6 LEA R178, P0, R168, c[0x0][0x1c8], 0x1 ;  /* 0x00007200a8b26a11 */ /* 0x000fe200078008ff */
[--C-:B------:R-:W-:Y:S02]  /*bb70*/  FFMA.FTZ R8, R8, c[0x0][0x2d0], -R181.reuse ;  /* 0x0000b40008087a23 */ /* 0x100fe400000108b5 */
[--C-:B------:R-:W-:Y:S02]  /*bb80*/  FFMA.FTZ R9, R9, c[0x0][0x2d0], -R181.reuse ;  /* 0x0000b40009097a23 */ /* 0x100fe400000108b5 */
        /* <DEDUP_REMOVED lines=8> */
[----:B------:R-:W-:Y:S01]  /*bc10*/  MUFU.EX2 R194, R8 ;  /* 0x0000000800c27308 */ /* 0x000fe20000000800 */
[--C-:B------:R-:W-:Y:S02]  /*bc20*/  FFMA.FTZ R25, R25, c[0x0][0x2d0], -R181.reuse ;  /* 0x0000b40019197a23 */ /* 0x100fe400000108b5 */
[----:B------:R-:W-:Y:S02]  /*bc30*/  FFMA.FTZ R28, R28, c[0x0][0x2d0], -R181 ;  /* 0x0000b4001c1c7a23 */ /* 0x000fe400000108b5 */
[----:B-1----:R-:W-:Y:S01]  /*bc40*/  FADD.FTZ R0, -R3, R158 ;  /* 0x0000009e03007221 */ /* 0x002fe20000010100 */
[----:B------:R-:W-:Y:S01]  /*bc50*/  @P6 IADD3.X R158, R157, R249, RZ, P5, !PT ;  /* 0x000000f99d9e6210 */ /* 0x000fe20002ffe4ff */
[----:B--2---:R-:W-:Y:S02]  /*bc60*/  FMUL.FTZ R132, R2, R132 ;  /* 0x0000008402847220 */ /* 0x004fe40000410000 */
[----:B------:R-:W-:Y:S01]  /*bc70*/  FMUL.FTZ R0, R0, c[0x0][0x2d0] ;  /* 0x0000b40000007a20 */ /* 0x000fe20000410000 */
[----:B------:R-:W-:Y:S01]  /*bc80*/  @P6 LEA.HI.X R179, R168, c[0x0][0x1cc], R158, 0x1, P0 ;  /* 0x00007300a8b36a11 */ /* 0x000fe200000f0c9e */
[----:B------:R-:W-:Y:S01]  /*bc90*/  MUFU.EX2 R193, R9 ;  /* 0x0000000900c17308 */ /* 0x000fe20000000800 */
[C---:B------:R-:W-:Y:S01]  /*bca0*/  @P6 IADD3 R168, P0, R159.reuse, R232, RZ ;  /* 0x000000e89fa86210 */ /* 0x040fe20007f1e0ff */
[C---:B------:R-:W-:Y:S01]  /*bcb0*/  FMUL.FTZ R133, R2.reuse, R133 ;  /* 0x0000008502857220 */ /* 0x040fe20000410000 */
[----:B------:R-:W-:Y:S01]  /*bcc0*/  @P6 IADD3 R158, P5, R159, R230, RZ ;  /* 0x000000e69f9e6210 */ /* 0x000fe20007fbe0ff */
[----:B------:R1:W-:Y:S01]  /*bcd0*/  @P6 LDGSTS.E.BYPASS.LTC128B.128 [R225+0x8100], [R178.64], !P4 ;  /* 0x08100000b2e16fae */ /* 0x0003e2000e101d4c */
[C---:B------:R-:W-:Y:S01]  /*bce0*/  @P6 IADD3.X R169, R157.reuse, R231, RZ, P0, !PT ;  /* 0x000000e79da96210 */ /* 0x040fe200007fe4ff */
[----:B------:R-:W-:Y:S01]  /*bcf0*/  FMUL.FTZ R136, R2, R136 ;  /* 0x0000008802887220 */ /* 0x000fe20000410000 */
[----:B------:R-:W-:Y:S01]  /*bd00*/  @P6 LEA R176, P0, R168, c[0x0][0x1c8], 0x1 ;  /* 0x00007200a8b06a11 */ /* 0x000fe200078008ff */
[----:B------:R-:W-:Y:S01]  /*bd10*/  FMUL.FTZ R137, R2, R137 ;  /* 0x0000008902897220 */ /* 0x000fe20000410000 */
[----:B------:R-:W-:Y:S01]  /*bd20*/  @P6 IADD3.X R170, R157, R229, RZ, P5, !PT ;  /* 0x000000e59daa6210 */ /* 0x000fe20002ffe4ff */
[----:B------:R-:W2:Y:S01]  /*bd30*/  MUFU.EX2 R0, R0 ;  /* 0x0000000000007308 */ /* 0x000ea20000000800 */
[----:B------:R-:W-:Y:S01]  /*bd40*/  @P6 LEA R174, P5, R158, c[0x0][0x1c8], 0x1 ;  /* 0x000072009eae6a11 */ /* 0x000fe200078a08ff */
[----:B------:R-:W-:Y:S01]  /*bd50*/  FMUL.FTZ R140, R2, R140 ;  /* 0x0000008c028c7220 */ /* 0x000fe20000410000 */
[----:B------:R-:W-:Y:S01]  /*bd60*/  @P6 LEA.HI.X R177, R168, c[0x0][0x1cc], R169, 0x1, P0 ;  /* 0x00007300a8b16a11 */ /* 0x000fe200000f0ca9 */
[----:B------:R-:W-:Y:S01]  /*bd70*/  FMUL.FTZ R141, R2, R141 ;  /* 0x0000008d028d7220 */ /* 0x000fe20000410000 */
[----:B------:R-:W-:Y:S01]  /*bd80*/  @P6 LEA.HI.X R175, R158, c[0x0][0x1cc], R170, 0x1, P5 ;  /* 0x000073009eaf6a11 */ /* 0x000fe200028f0caa */
[C---:B------:R-:W-:Y:S01]  /*bd90*/  FMUL.FTZ R144, R2.reuse, R144 ;  /* 0x0000009002907220 */ /* 0x040fe20000410000 */
[----:B------:R-:W-:Y:S01]  /*bda0*/  @P6 IADD3 R168, P0, R159, R228, RZ ;  /* 0x000000e49fa86210 */ /* 0x000fe20007f1e0ff */
[----:B------:R1:W-:Y:S01]  /*bdb0*/  @P6 LDGSTS.E.BYPASS.LTC128B.128 [R225+0xa100], [R176.64], !P3 ;  /* 0x0a100000b0e16fae */ /* 0x0003e2000d901d4c */
[----:B---3--:R-:W-:Y:S01]  /*bdc0*/  @P6 IADD3 R4, P5, R243, R159, RZ ;  /* 0x0000009ff3046210 */ /* 0x008fe20007fbe0ff */
[--C-:B------:R-:W-:Y:S01]  /*bdd0*/  FFMA.FTZ R159, R5, c[0x0][0x2d0], -R181.reuse ;  /* 0x0000b400059f7a23 */ /* 0x100fe200000108b5 */
[----:B------:R-:W-:Y:S01]  /*bde0*/  MOV R243, c[0x0][0x1e0] ;  /* 0x0000780000f37a02 */ /* 0x000fe20000000f00 */
[----:B------:R-:W-:Y:S01]  /*bdf0*/  FMUL.FTZ R145, R2, R145 ;  /* 0x0000009102917220 */ /* 0x000fe20000410000 */
[----:B------:R-:W-:Y:S01]  /*be00*/  @P6 IADD3.X R158, R157, R227, RZ, P0, !PT ;  /* 0x000000e39d9e6210 */ /* 0x000fe200007fe4ff */
[----:B------:R3:W4:Y:S01]  /*be10*/  MUFU.EX2 R195, R159 ;  /* 0x0000009f00c37308 */ /* 0x0007220000000800 */
[----:B------:R-:W-:Y:S01]  /*be20*/  SHF.L.U64.HI R243, R243, R247, c[0x0][0x1e4] ;  /* 0x00007900f3f37619 */ /* 0x000fe200000102f7 */
[----:B------:R5:W-:Y:S01]  /*be30*/  @P6 LDGSTS.E.BYPASS.LTC128B.128 [R225+0xc100], [R174.64], !P2 ;  /* 0x0c100000aee16fae */ /* 0x000be2000d101d4c */
[----:B------:R-:W-:Y:S01]  /*be40*/  @P6 LEA R170, P0, R168, c[0x0][0x1c8], 0x1 ;  /* 0x00007200a8aa6a11 */ /* 0x000fe200078008ff */
[----:B------:R-:W-:Y:S01]  /*be50*/  FFMA.FTZ R29, R29, c[0x0][0x2d0], -R181 ;  /* 0x0000b4001d1d7a23 */ /* 0x000fe200000108b5 */
[----:B------:R-:W-:Y:S01]  /*be60*/  @P6 IADD3.X R157, R243, R157, RZ, P5, !PT ;  /* 0x0000009df39d6210 */ /* 0x000fe20002ffe4ff */
[----:B------:R-:W-:Y:S01]  /*be70*/  FMUL.FTZ R148, R2, R148 ;  /* 0x0000009402947220 */ /* 0x000fe20000410000 */
[----:B------:R-:W-:Y:S01]  /*be80*/  @P6 IADD3 R5, P5, R4, R250, RZ ;  /* 0x000000fa04056210 */ /* 0x000fe20007fbe0ff */
[----:B------:R-:W-:Y:S01]  /*be90*/  FMUL.FTZ R149, R2, R149 ;  /* 0x0000009502957220 */ /* 0x000fe20000410000 */
[----:B------:R-:W-:Y:S01]  /*bea0*/  @P6 LEA.HI.X R171, R168, c[0x0][0x1cc], R158, 0x1, P0 ;  /* 0x00007300a8ab6a11 */ /* 0x000fe200000f0c9e */
[C---:B--2---:R-:W-:Y:S01]  /*beb0*/  FMUL.FTZ R134, R0.reuse, R134 ;  /* 0x0000008600867220 */ /* 0x044fe20000410000 */
[----:B------:R-:W-:Y:S01]  /*bec0*/  @P6 LEA R168, P0, R5, c[0x0][0x1c8], 0x1 ;  /* 0x0000720005a86a11 */ /* 0x000fe200078008ff */
[C---:B------:R-:W-:Y:S01]  /*bed0*/  FMUL.FTZ R135, R0.reuse, R135 ;  /* 0x0000008700877220 */ /* 0x040fe20000410000 */
[----:B------:R-:W-:Y:S01]  /*bee0*/  @P6 IADD3.X R158, R157, R249, RZ, P5, !PT ;  /* 0x000000f99d9e6210 */ /* 0x000fe20002ffe4ff */
[----:B------:R2:W-:Y:S01]  /*bef0*/  @P6 LDGSTS.E.BYPASS.LTC128B.128 [R225+0xe100], [R170.64], !P1 ;  /* 0x0e100000aae16fae */ /* 0x0005e2000c901d4c */
[C---:B------:R-:W-:Y:S01]  /*bf00*/  FMUL.FTZ R138, R0.reuse, R138 ;  /* 0x0000008a008a7220 */ /* 0x040fe20000410000 */
[----:B------:R-:W-:Y:S01]  /*bf10*/  MUFU.EX2 R192, R12 ;  /* 0x0000000c00c07308 */ /* 0x000fe20000000800 */
[----:B------:R-:W-:Y:S01]  /*bf20*/  @P6 LEA.HI.X R169, R5, c[0x0][0x1cc], R158, 0x1, P0 ;  /* 0x0000730005a96a11 */ /* 0x000fe200000f0c9e */
[C---:B------:R-:W-:Y:S02]  /*bf30*/  FMUL.FTZ R139, R0.reuse, R139 ;  /* 0x0000008b008b7220 */ /* 0x040fe40000410000 */
[C---:B------:R-:W-:Y:S02]  /*bf40*/  FMUL.FTZ R142, R0.reuse, R142 ;  /* 0x0000008e008e7220 */ /* 0x040fe40000410000 */
[----:B------:R2:W-:Y:S01]  /*bf50*/  @P6 LDGSTS.E.BYPASS.LTC128B.128 [R225+0x9100], [R168.64], !P4 ;  /* 0x09100000a8e16fae */ /* 0x0005e2000e101d4c */
[----:B------:R-:W-:Y:S01]  /*bf60*/  FMUL.FTZ R143, R0, R143 ;  /* 0x0000008f008f7220 */ /* 0x000fe20000410000 */
[----:B---3--:R-:W-:Y:S01]  /*bf70*/  @P6 IADD3 R159, P5, R4, R232, RZ ;  /* 0x000000e8049f6210 */ /* 0x008fe20007fbe0ff */
[C---:B------:R-:W-:Y:S01]  /*bf80*/  FMUL.FTZ R146, R0.reuse, R146 ;  /* 0x0000009200927220 */ /* 0x040fe20000410000 */
[----:B------:R-:W-:Y:S01]  /*bf90*/  MUFU.EX2 R191, R13 ;  /* 0x0000000d00bf7308 */ /* 0x000fe20000000800 */
[C---:B------:R-:W-:Y:S01]  /*bfa0*/  FMUL.FTZ R147, R0.reuse, R147 ;  /* 0x0000009300937220 */ /* 0x040fe20000410000 */
[----:B------:R-:W-:Y:S01]  /*bfb0*/  @P6 LEA R158, P0, R159, c[0x0][0x1c8], 0x1 ;  /* 0x000072009f9e6a11 */ /* 0x000fe200078008ff */
[C---:B------:R-:W-:Y:S01]  /*bfc0*/  FMUL.FTZ R150, R0.reuse, R150 ;  /* 0x0000009600967220 */ /* 0x040fe20000410000 */
[----:B------:R-:W-:Y:S01]  /*bfd0*/  @P6 IADD3.X R5, R157, R231, RZ, P5, !PT ;  /* 0x000000e79d056210 */ /* 0x000fe20002ffe4ff */
[----:B------:R-:W-:Y:S01]  /*bfe0*/  FMUL.FTZ R151, R0, R151 ;  /* 0x0000009700977220 */ /* 0x000fe20000410000 */
[----:B------:R-:W-:Y:S01]  /*bff0*/  @P6 IADD3 R172, P5, R4, R230, RZ ;  /* 0x000000e604ac6210 */ /* 0x000fe20007fbe0ff */
[C---:B------:R-:W-:Y:S01]  /*c000*/  FMUL.FTZ R152, R2.reuse, R152 ;  /* 0x0000009802987220 */ /* 0x040fe20000410000 */
[----:B------:R-:W-:Y:S01]  /*c010*/  @P6 LEA.HI.X R159, R159, c[0x0][0x1cc], R5, 0x1, P0 ;  /* 0x000073009f9f6a11 */ /* 0x000fe200000f0c05 */
[----:B------:R-:W-:Y:S01]  /*c020*/  FMUL.FTZ R153, R2, R153 ;  /* 0x0000009902997220 */ /* 0x000fe20000410000 */
[C---:B------:R-:W-:Y:S01]  /*c030*/  @P6 IADD3.X R180, R157.reuse, R229, RZ, P5, !PT ;  /* 0x000000e59db46210 */ /* 0x040fe20002ffe4ff */
[----:B------:R-:W-:Y:S01]  /*c040*/  MUFU.EX2 R190, R16 ;  /* 0x0000001000be7308 */ /* 0x000fe20000000800 */
[----:B------:R-:W-:Y:S01]  /*c050*/  @P6 LEA R8, P5, R172, c[0x0][0x1c8], 0x1 ;  /* 0x00007200ac086a11 */ /* 0x000fe200078a08ff */
[----:B------:R3:W-:Y:S01]  /*c060*/  @P6 LDGSTS.E.BYPASS.LTC128B.128 [R225+0xb100], [R158.64], !P3 ;  /* 0x0b1000009ee16fae */ /* 0x0007e2000d901d4c */
[----:B------:R-:W-:Y:S01]  /*c070*/  @P6 IADD3 R5, P0, R4, R228, RZ ;  /* 0x000000e404056210 */ /* 0x000fe20007f1e0ff */
[----:B------:R-:W-:Y:S01]  /*c080*/  FMUL.FTZ R154, R0, R154 ;  /* 0x0000009a009a7220 */ /* 0x000fe20000410000 */
[----:B------:R-:W-:Y:S01]  /*c090*/  @P6 LEA.HI.X R9, R172, c[0x0][0x1cc], R180, 0x1, P5 ;  /* 0x00007300ac096a11 */ /* 0x000fe200028f0cb4 */
[----:B------:R-:W-:Y:S01]  /*c0a0*/  FMUL.FTZ R155, R0, R155 ;  /* 0x0000009b009b7220 */ /* 0x000fe20000410000 */
[----:B------:R-:W-:Y:S01]  /*c0b0*/  @P6 IADD3.X R173, R157, R227, RZ, P0, !PT ;  /* 0x000000e39dad6210 */ /* 0x000fe200007fe4ff */
[----:B------:R-:W-:Y:S01]  /*c0c0*/  FMUL.FTZ R157, R3, c[0x0][0x2d0] ;  /* 0x0000b400039d7a20 */ /* 0x000fe20000410000 */
[C---:B------:R-:W-:Y:S01]  /*c0d0*/  @P6 LEA R4, P0, R5.reuse, c[0x0][0x1c8], 0x1 ;  /* 0x0000720005046a11 */ /* 0x040fe200078008ff */
[----:B------:R4:W-:Y:S01]  /*c0e0*/  @P6 LDGSTS.E.BYPASS.LTC128B.128 [R225+0xd100], [R8.64], !P2 ;  /* 0x0d10000008e16fae */ /* 0x0009e2000d101d4c */
[----:B------:R-:W-:Y:S01]  /*c0f0*/  MUFU.EX2 R189, R17 ;  /* 0x0000001100bd7308 */ /* 0x000fe20000000800 */
[----:B------:R-:W-:Y:S01]  /*c100*/  FFMA.FTZ R10, R10, c[0x0][0x2d0], -R157 ;  /* 0x0000b4000a0a7a23 */ /* 0x000fe2000001089d */
[----:B------:R-:W-:Y:S01]  /*c110*/  @P6 LEA.HI.X R5, R5, c[0x0][0x1cc], R173, 0x1, P0 ;  /* 0x0000730005056a11 */ /* 0x000fe200000f0cad */
[--C-:B------:R-:W-:Y:S01]  /*c120*/  FFMA.FTZ R11, R11, c[0x0][0x2d0], -R157.reuse ;  /* 0x0000b4000b0b7a23 */ /* 0x100fe2000001089d */
[----:B------:R-:W-:Y:S01]  /*c130*/  ISETP.GT.AND P0, PT, R224, R240, PT ;  /* 0x000000f0e000720c */ /* 0x000fe20003f04270 */
[--C-:B------:R-:W-:Y:S01]  /*c140*/  FFMA.FTZ R6, R6, c[0x0][0x2d0], -R157.reuse ;  /* 0x0000b40006067a23 */ /* 0x100fe2000001089d */
[----:B------:R-:W-:Y:S01]  /*c150*/  MOV R224, R223 ;  /* 0x000000df00e07202 */ /* 0x000fe20000000f00 */
[----:B------:R4:W-:Y:S01]  /*c160*/  @P6 LDGSTS.E.BYPASS.LTC128B.128 [R225+0xf100], [R4.64], !P1 ;  /* 0x0f10000004e16fae */ /* 0x0009e2000c901d4c */
[--C-:B------:R-:W-:Y:S02]  /*c170*/  FFMA.FTZ R7, R7, c[0x0][0x2d0], -R157.reuse ;  /* 0x0000b40007077a23 */ /* 0x100fe4000001089d */
[----:B------:R4:W-:Y:S01]  /*c180*/  MUFU.EX2 R185, R6 ;  /* 0x0000000600b97308 */ /* 0x0009e20000000800 */
[--C-:B------:R-:W-:Y:S02]  /*c190*/  FFMA.FTZ R14, R14, c[0x0][0x2d0], -R157.reuse ;  /* 0x0000b4000e0e7a23 */ /* 0x100fe4000001089d */
[----:B--2---:R-:W2:Y:S01]  /*c1a0*/  LDSM.16.MT88.4 R168, [R197+0x100] ;  /* 0x00010000c5a8783b */ /* 0x004ea20000004200 */
[--C-:B------:R-:W-:Y:S02]  /*c1b0*/  FFMA.FTZ R15, R15, c[0x0][0x2d0], -R157.reuse ;  /* 0x0000b4000f0f7a23 */ /* 0x100fe4000001089d */
[--C-:B------:R-:W-:Y:S02]  /*c1c0*/  FFMA.FTZ R18, R18, c[0x0][0x2d0], -R157.reuse ;  /* 0x0000b40012127a23 */ /* 0x100fe4000001089d */
[--C-:B---3--:R-:W-:Y:S01]  /*c1d0*/  FFMA.FTZ R158, R19, c[0x0][0x2d0], -R157.reuse ;  /* 0x0000b400139e7a23 */ /* 0x108fe2000001089d */
[----:B-----5:R-:W3:Y:S01]  /*c1e0*/  LDSM.16.MT88.4 R172, [R198+0x100] ;  /* 0x00010000c6ac783b */ /* 0x020ee20000004200 */
[----:B------:R-:W5:Y:S01]  /*c1f0*/  MUFU.EX2 R184, R7 ;  /* 0x0000000700b87308 */ /* 0x000f620000000800 */
[--C-:B------:R-:W-:Y:S02]  /*c200*/  FFMA.FTZ R22, R22, c[0x0][0x2d0], -R157.reuse ;  /* 0x0000b40016167a23 */ /* 0x100fe4000001089d */
[--C-:B------:R-:W-:Y:S02]  /*c210*/  FFMA.FTZ R23, R23, c[0x0][0x2d0], -R157.reuse ;  /* 0x0000b40017177a23 */ /* 0x100fe4000001089d */
[----:B-1----:R-:W1:Y:S01]  /*c220*/  LDSM.16.MT88.4 R176, [R200+0x100] ;  /* 0x00010000c8b0783b */ /* 0x002e620000004200 */
[C---:B----4-:R-:W-:Y:S02]  /*c230*/  FMUL.FTZ R8, R2.reuse, R164 ;  /* 0x000000a402087220 */ /* 0x050fe40000410000 */
[----:B------:R-:W-:Y:S02]  /*c240*/  FMUL.FTZ R9, R2, R165 ;  /* 0x000000a502097220 */ /* 0x000fe40000410000 */
[----:B------:R4:W-:Y:S01]  /*c250*/  MUFU.EX2 R183, R10 ;  /* 0x0000000a00b77308 */ /* 0x0009e20000000800 */
[----:B------:R-:W0:Y:S01]  /*c260*/  LDGDEPBAR ;  /* 0x00000000000079af */ /* 0x000e220000000000 */
[--C-:B------:R-:W-:Y:S02]  /*c270*/  FFMA.FTZ R26, R26, c[0x0][0x2d0], -R157.reuse ;  /* 0x0000b4001a1a7a23 */ /* 0x100fe4000001089d */
[C---:B------:R-:W-:Y:S01]  /*c280*/  FMUL.FTZ R4, R2.reuse, R160 ;  /* 0x000000a002047220 */ /* 0x040fe20000410000 */
[----:B------:R-:W-:Y:S01]  /*c290*/  F2FP.BF16.PACK_AB R160, R195, R226 ;  /* 0x000000e2c3a0723e */ /* 0x000fe200000010ff */
[----:B------:R-:W-:Y:S02]  /*c2a0*/  FMUL.FTZ R5, R2, R161 ;  /* 0x000000a102057220 */ /* 0x000fe40000410000 */
[----:B------:R-:W-:Y:S01]  /*c2b0*/  FMUL.FTZ R6, R0, R162 ;  /* 0x000000a200067220 */ /* 0x000fe20000410000 */
[----:B------:R-:W-:Y:S01]  /*c2c0*/  F2FP.BF16.PACK_AB R162, R193, R194 ;  /* 0x000000c2c1a2723e */ /* 0x000fe200000010ff */
[----:B------:R-:W2:Y:S01]  /*c2d0*/  MUFU.EX2 R182, R11 ;  /* 0x0000000b00b67308 */ /* 0x000ea20000000800 */
[--C-:B------:R-:W-:Y:S02]  /*c2e0*/  FFMA.FTZ R27, R27, c[0x0][0x2d0], -R157.reuse ;  /* 0x0000b4001b1b7a23 */ /* 0x100fe4000001089d */
[--C-:B------:R-:W-:Y:S01]  /*c2f0*/  FFMA.FTZ R30, R30, c[0x0][0x2d0], -R157.reuse ;  /* 0x0000b4001e1e7a23 */ /* 0x100fe2000001089d */
[----:B-----5:R-:W-:Y:S01]  /*c300*/  F2FP.BF16.PACK_AB R161, R184, R185 ;  /* 0x000000b9b8a1723e */ /* 0x020fe200000010ff */
[----:B------:R-:W-:Y:S02]  /*c310*/  FMUL.FTZ R7, R0, R163 ;  /* 0x000000a300077220 */ /* 0x000fe40000410000 */
[----:B------:R-:W-:Y:S02]  /*c320*/  FFMA.FTZ R31, R31, c[0x0][0x2d0], -R157 ;  /* 0x0000b4001f1f7a23 */ /* 0x000fe4000001089d */
[C---:B------:R-:W-:Y:S01]  /*c330*/  FMUL.FTZ R36, R2.reuse, R36 ;  /* 0x0000002402247220 */ /* 0x040fe20000410000 */
[----:B------:R-:W-:Y:S01]  /*c340*/  MUFU.EX2 R180, R14 ;  /* 0x0000000e00b47308 */ /* 0x000fe20000000800 */
[----:B------:R-:W-:Y:S02]  /*c350*/  FMUL.FTZ R37, R2, R37 ;  /* 0x0000002502257220 */ /* 0x000fe40000410000 */
[C---:B------:R-:W-:Y:S02]  /*c360*/  FMUL.FTZ R38, R0.reuse, R38 ;  /* 0x0000002600267220 */ /* 0x040fe40000410000 */
[C---:B----4-:R-:W-:Y:S02]  /*c370*/  FMUL.FTZ R10, R0.reuse, R166 ;  /* 0x000000a6000a7220 */ /* 0x050fe40000410000 */
[----:B------:R-:W-:Y:S02]  /*c380*/  FMUL.FTZ R39, R0, R39 ;  /* 0x0000002700277220 */ /* 0x000fe40000410000 */
[C---:B------:R-:W-:Y:S01]  /*c390*/  FMUL.FTZ R40, R2.reuse, R40 ;  /* 0x0000002802287220 */ /* 0x040fe20000410000 */
[----:B------:R-:W-:Y:S01]  /*c3a0*/  MUFU.EX2 R188, R20 ;  /* 0x0000001400bc7308 */ /* 0x000fe20000000800 */
[----:B------:R-:W-:Y:S02]  /*c3b0*/  FMUL.FTZ R41, R2, R41 ;  /* 0x0000002902297220 */ /* 0x000fe40000410000 */
[----:B------:R-:W-:Y:S01]  /*c3c0*/  FMUL.FTZ R42, R0, R42 ;  /* 0x0000002a002a7220 */ /* 0x000fe20000410000 */
[----:B--2---:R-:W-:Y:S01]  /*c3d0*/  F2FP.BF16.PACK_AB R163, R182, R183 ;  /* 0x000000b7b6a3723e */ /* 0x004fe200000010ff */
[C---:B------:R-:W-:Y:S02]  /*c3e0*/  FMUL.FTZ R11, R0.reuse, R167 ;  /* 0x000000a7000b7220 */ /* 0x040fe40000410000 */
[----:B------:R-:W2:Y:S01]  /*c3f0*/  LDSM.16.MT88.4 R164, [R199+0x100] ;  /* 0x00010000c7a4783b */ /* 0x000ea20000004200 */
[----:B------:R-:W-:Y:S02]  /*c400*/  FMUL.FTZ R43, R0, R43 ;  /* 0x0000002b002b7220 */ /* 0x000fe40000410000 */
[----:B------:R-:W-:Y:S01]  /*c410*/  MUFU.EX2 R187, R21 ;  /* 0x0000001500bb7308 */ /* 0x000fe20000000800 */
[C---:B------:R-:W-:Y:S05]  /*c420*/  HMMA.16816.F32.BF16 R4, R160.reuse, R168, R4 ;  /* 0x000000a8a004723c */ /* 0x040fea0000041804 */
[C---:B------:R-:W-:Y:S02]  /*c430*/  FMUL.FTZ R44, R2.reuse, R44 ;  /* 0x0000002c022c7220 */ /* 0x040fe40000410000 */
[----:B------:R-:W-:Y:S01]  /*c440*/  FMUL.FTZ R45, R2, R45 ;  /* 0x0000002d022d7220 */ /* 0x000fe20000410000 */
[C---:B------:R-:W-:Y:S01]  /*c450*/  HMMA.16816.F32.BF16 R8, R160.reuse, R170, R8 ;  /* 0x000000aaa008723c */ /* 0x040fe20000041808 */
[----:B------:R-:W4:Y:S01]  /*c460*/  LDSM.16.MT88.4 R168, [R197+0x2100] ;  /* 0x00210000c5a8783b */ /* 0x000f220000004200 */
[----:B------:R-:W-:Y:S02]  /*c470*/  MUFU.EX2 R186, R24 ;  /* 0x0000001800ba7308 */ /* 0x000fe40000000800 */
[C---:B------:R-:W-:Y:S02]  /*c480*/  FMUL.FTZ R46, R0.reuse, R46 ;  /* 0x0000002e002e7220 */ /* 0x040fe40000410000 */
[----:B------:R-:W-:Y:S02]  /*c490*/  FMUL.FTZ R47, R0, R47 ;  /* 0x0000002f002f7220 */ /* 0x000fe40000410000 */
[C---:B---3--:R-:W-:Y:S04]  /*c4a0*/  HMMA.16816.F32.BF16 R132, R160.reuse, R172, R132 ;  /* 0x000000aca084723c */ /* 0x048fe80000041884 */
[----:B------:R-:W-:Y:S01]  /*c4b0*/  MUFU.EX2 R159, R30 ;  /* 0x0000001e009f7308 */ /* 0x000fe20000000800 */
[C---:B------:R-:W-:Y:S02]  /*c4c0*/  FMUL.FTZ R48, R2.reuse, R48 ;  /* 0x0000003002307220 */ /* 0x040fe40000410000 */
[----:B------:R-:W-:Y:S01]  /*c4d0*/  FMUL.FTZ R49, R2, R49 ;  /* 0x0000003102317220 */ /* 0x000fe20000410000 */
[C---:B------:R-:W-:Y:S01]  /*c4e0*/  HMMA.16816.F32.BF16 R136, R160.reuse, R174, R136 ;  /* 0x000000aea088723c */ /* 0x040fe20000041888 */
[----:B------:R-:W3:Y:S03]  /*c4f0*/  LDSM.16.MT88.4 R172, [R198+0x2100] ;  /* 0x00210000c6ac783b */ /* 0x000ee60000004200 */
[C---:B------:R-:W-:Y:S02]  /*c500*/  FMUL.FTZ R50, R0.reuse, R50 ;  /* 0x0000003200327220 */ /* 0x040fe40000410000 */
[----:B------:R-:W-:Y:S02]  /*c510*/  FMUL.FTZ R51, R0, R51 ;  /* 0x0000003300337220 */ /* 0x000fe40000410000 */
[C---:B-1----:R-:W-:Y:S01]  /*c520*/  HMMA.16816.F32.BF16 R140, R160.reuse, R176, R140 ;  /* 0x000000b0a08c723c */ /* 0x042fe2000004188c */
[----:B------:R-:W-:Y:S03]  /*c530*/  MUFU.EX2 R176, R22 ;  /* 0x0000001600b07308 */ /* 0x000fe60000000800 */
[C---:B------:R-:W-:Y:S02]  /*c540*/  FMUL.FTZ R52, R2.reuse, R52 ;  /* 0x0000003402347220 */ /* 0x040fe40000410000 */
[----:B------:R-:W-:Y:S02]  /*c550*/  FMUL.FTZ R53, R2, R53 ;  /* 0x0000003502357220 */ /* 0x000fe40000410000 */
[C---:B------:R-:W-:Y:S03]  /*c560*/  HMMA.16816.F32.BF16 R144, R160.reuse, R178, R144 ;  /* 0x000000b2a090723c */ /* 0x040fe60000041890 */
[----:B------:R1:W5:Y:S01]  /*c570*/  MUFU.EX2 R179, R15 ;  /* 0x0000000f00b37308 */ /* 0x0003620000000800 */
[C---:B------:R-:W-:Y:S02]  /*c580*/  FMUL.FTZ R54, R0.reuse, R54 ;  /* 0x0000003600367220 */ /* 0x040fe40000410000 */
[----:B------:R-:W-:Y:S02]  /*c590*/  FMUL.FTZ R55, R0, R55 ;  /* 0x0000003700377220 */ /* 0x000fe40000410000 */
[C---:B--2---:R-:W-:Y:S04]  /*c5a0*/  HMMA.16816.F32.BF16 R148, R160.reuse, R164, R148 ;  /* 0x000000a4a094723c */ /* 0x044fe80000041894 */
[C---:B------:R-:W-:Y:S01]  /*c5b0*/  FMUL.FTZ R56, R2.reuse, R56 ;  /* 0x0000003802387220 */ /* 0x040fe20000410000 */
[----:B------:R2:W-:Y:S01]  /*c5c0*/  MUFU.EX2 R178, R18 ;  /* 0x0000001200b27308 */ /* 0x0005e20000000800 */
[----:B------:R-:W-:Y:S02]  /*c5d0*/  FMUL.FTZ R57, R2, R57 ;  /* 0x0000003902397220 */ /* 0x000fe40000410000 */
[C---:B------:R-:W-:Y:S01]  /*c5e0*/  HMMA.16816.F32.BF16 R152, R160.reuse, R166, R152 ;  /* 0x000000a6a098723c */ /* 0x040fe20000041898 */
[----:B------:R-:W5:Y:S03]  /*c5f0*/  LDSM.16.MT88.4 R164, [R200+0x2100] ;  /* 0x00210000c8a4783b */ /* 0x000f660000004200 */
[C---:B------:R-:W-:Y:S02]  /*c600*/  FMUL.FTZ R58, R0.reuse, R58 ;  /* 0x0000003a003a7220 */ /* 0x040fe40000410000 */
[----:B------:R-:W-:Y:S01]  /*c610*/  FMUL.FTZ R59, R0, R59 ;  /* 0x0000003b003b7220 */ /* 0x000fe20000410000 */
[----:B------:R-:W5:Y:S01]  /*c620*/  MUFU.EX2 R177, R158 ;  /* 0x0000009e00b17308 */ /* 0x000f620000000800 */
[C---:B----4-:R-:W-:Y:S01]  /*c630*/  HMMA.16816.F32.BF16 R36, R160.reuse, R168, R36 ;  /* 0x000000a8a024723c */ /* 0x050fe20000041824 */
[----:B-1----:R-:W-:Y:S03]  /*c640*/  LDSM.16.MT88.4 R12, [R199+0x6100] ;  /* 0x00610000c70c783b */ /* 0x002fe60000004200 */
[C---:B------:R-:W-:Y:S02]  /*c650*/  FMUL.FTZ R60, R2.reuse, R60 ;  /* 0x0000003c023c7220 */ /* 0x040fe40000410000 */
[----:B------:R-:W-:Y:S02]  /*c660*/  FMUL.FTZ R61, R2, R61 ;  /* 0x0000003d023d7220 */ /* 0x000fe40000410000 */
[C---:B------:R-:W-:Y:S01]  /*c670*/  HMMA.16816.F32.BF16 R40, R160.reuse, R170, R40 ;  /* 0x000000aaa028723c */ /* 0x040fe20000041828 */
[----:B------:R-:W1:Y:S01]  /*c680*/  LDSM.16.MT88.4 R168, [R199+0x2100] ;  /* 0x00210000c7a8783b */ /* 0x000e620000004200 */
[----:B------:R-:W-:Y:S02]  /*c690*/  MUFU.EX2 R158, R31 ;  /* 0x0000001f009e7308 */ /* 0x000fe40000000800 */
[C---:B------:R-:W-:Y:S02]  /*c6a0*/  FMUL.FTZ R62, R0.reuse, R62 ;  /* 0x0000003e003e7220 */ /* 0x040fe40000410000 */
[----:B------:R-:W-:Y:S01]  /*c6b0*/  FMUL.FTZ R63, R0, R63 ;  /* 0x0000003f003f7220 */ /* 0x000fe20000410000 */
[----:B--2---:R-:W-:Y:S01]  /*c6c0*/  LDSM.16.MT88.4 R16, [R198+0x900] ;  /* 0x00090000c610783b */ /* 0x004fe20000004200 */
[C---:B---3--:R-:W-:Y:S04]  /*c6d0*/  HMMA.16816.F32.BF16 R44, R160.reuse, R172, R44 ;  /* 0x000000aca02c723c */ /* 0x048fe8000004182c */
[C---:B------:R-:W-:Y:S02]  /*c6e0*/  FMUL.FTZ R64, R2.reuse, R64 ;  /* 0x0000004002407220 */ /* 0x040fe40000410000 */
[----:B------:R-:W-:Y:S02]  /*c6f0*/  FMUL.FTZ R65, R2, R65 ;  /* 0x0000004102417220 */ /* 0x000fe40000410000 */
[C---:B------:R-:W-:Y:S01]  /*c700*/  HMMA.16816.F32.BF16 R48, R160.reuse, R174, R48 ;  /* 0x000000aea030723c */ /* 0x040fe20000041830 */
[----:B------:R-:W2:Y:S03]  /*c710*/  LDSM.16.MT88.4 R172, [R197+0x4100] ;  /* 0x00410000c5ac783b */ /* 0x000ea60000004200 */
        /* <DEDUP_REMOVED lines=26> */
[C---:B---3--:R-:W-:Y:S03]  /*c8c0*/  HMMA.16816.F32.BF16 R76, R160.reuse, R164, R76 ;  /* 0x000000a4a04c723c */ /* 0x048fe6000004184c */
[----:B------:R-:W-:Y:S02]  /*c8d0*/  FMUL.FTZ R83, R0, R83 ;  /* 0x0000005300537220 */ /* 0x000fe40000410000 */
[C---:B------:R-:W-:Y:S02]  /*c8e0*/  FMUL.FTZ R84, R2.reuse, R84 ;  /* 0x0000005402547220 */ /* 0x040fe40000410000 */
[----:B------:R-:W-:Y:S02]  /*c8f0*/  FMUL.FTZ R85, R2, R85 ;  /* 0x0000005502557220 */ /* 0x000fe40000410000 */
[C---:B------:R-:W-:Y:S01]  /*c900*/  FMUL.FTZ R86, R0.reuse, R86 ;  /* 0x0000005600567220 */ /* 0x040fe20000410000 */
[C---:B------:R-:W-:Y:S01]  /*c910*/  HMMA.16816.F32.BF16 R80, R160.reuse, R166, R80 ;  /* 0x000000a6a050723c */ /* 0x040fe20000041850 */
[----:B------:R-:W3:Y:S02]  /*c920*/  LDSM.16.MT88.4 R164, [R197+0x6100] ;  /* 0x00610000c5a4783b */ /* 0x000ee40000004200 */
[----:B------:R-:W-:Y:S02]  /*c930*/  FMUL.FTZ R87, R0, R87 ;  /* 0x0000005700577220 */ /* 0x000fe40000410000 */
[C---:B------:R-:W-:Y:S02]  /*c940*/  FMUL.FTZ R88, R2.reuse, R88 ;  /* 0x0000005802587220 */ /* 0x040fe40000410000 */
[----:B------:R-:W-:Y:S02]  /*c950*/  FMUL.FTZ R89, R2, R89 ;  /* 0x0000005902597220 */ /* 0x000fe40000410000 */
[C---:B------:R-:W-:Y:S01]  /*c960*/  FMUL.FTZ R90, R0.reuse, R90 ;  /* 0x0000005a005a7220 */ /* 0x040fe20000410000 */
[C---:B-1----:R-:W-:Y:S03]  /*c970*/  HMMA.16816.F32.BF16 R84, R160.reuse, R168, R84 ;  /* 0x000000a8a054723c */ /* 0x042fe60000041854 */
[----:B------:R-:W-:Y:S02]  /*c980*/  FMUL.FTZ R91, R0, R91 ;  /* 0x0000005b005b7220 */ /* 0x000fe40000410000 */
[C---:B------:R-:W-:Y:S02]  /*c990*/  FMUL.FTZ R92, R2.reuse, R92 ;  /* 0x0000005c025c7220 */ /* 0x040fe40000410000 */
[----:B------:R-:W-:Y:S02]  /*c9a0*/  FMUL.FTZ R93, R2, R93 ;  /* 0x0000005d025d7220 */ /* 0x000fe40000410000 */
[C---:B------:R-:W-:Y:S01]  /*c9b0*/  FMUL.FTZ R94, R0.reuse, R94 ;  /* 0x0000005e005e7220 */ /* 0x040fe20000410000 */
[C---:B------:R-:W-:Y:S01]  /*c9c0*/  HMMA.16816.F32.BF16 R88, R160.reuse, R170, R88 ;  /* 0x000000aaa058723c */ /* 0x040fe20000041858 */
[----:B------:R-:W1:Y:S02]  /*c9d0*/  LDSM.16.MT88.4 R168, [R198+0x6100] ;  /* 0x00610000c6a8783b */ /* 0x000e640000004200 */
[----:B------:R-:W-:Y:S02]  /*c9e0*/  FMUL.FTZ R95, R0, R95 ;  /* 0x0000005f005f7220 */ /* 0x000fe40000410000 */
[C---:B------:R-:W-:Y:S02]  /*c9f0*/  FMUL.FTZ R96, R2.reuse, R96 ;  /* 0x0000006002607220 */ /* 0x040fe40000410000 */
[----:B------:R-:W-:Y:S02]  /*ca00*/  FMUL.FTZ R97, R2, R97 ;  /* 0x0000006102617220 */ /* 0x000fe40000410000 */
[C---:B------:R-:W-:Y:S01]  /*ca10*/  FMUL.FTZ R98, R0.reuse, R98 ;  /* 0x0000006200627220 */ /* 0x040fe20000410000 */
[C---:B--2---:R-:W-:Y:S03]  /*ca20*/  HMMA.16816.F32.BF16 R92, R160.reuse, R172, R92 ;  /* 0x000000aca05c723c */ /* 0x044fe6000004185c */
[----:B------:R-:W-:Y:S02]  /*ca30*/  FMUL.FTZ R99, R0, R99 ;  /* 0x0000006300637220 */ /* 0x000fe40000410000 */
[C---:B------:R-:W-:Y:S02]  /*ca40*/  FMUL.FTZ R100, R2.reuse, R100 ;  /* 0x0000006402647220 */ /* 0x040fe40000410000 */
[----:B------:R-:W-:Y:S02]  /*ca50*/  FMUL.FTZ R101, R2, R101 ;  /* 0x0000006502657220 */ /* 0x000fe40000410000 */
[C---:B------:R-:W-:Y:S01]  /*ca60*/  FMUL.FTZ R102, R0.reuse, R102 ;  /* 0x0000006600667220 */ /* 0x040fe20000410000 */
[C---:B------:R-:W-:Y:S01]  /*ca70*/  HMMA.16816.F32.BF16 R96, R160.reuse, R174, R96 ;  /* 0x000000aea060723c */ /* 0x040fe20000041860 */
[----:B------:R-:W2:Y:S02]  /*ca80*/  LDSM.16.MT88.4 R172, [R200+0x6100] ;  /* 0x00610000c8ac783b */ /* 0x000ea40000004200 */
[----:B------:R-:W-:Y:S02]  /*ca90*/  FMUL.FTZ R103, R0, R103 ;  /* 0x0000006700677220 */ /* 0x000fe40000410000 */
        /* <DEDUP_REMOVED lines=31> */
[----:B------:R-:W-:Y:S02]  /*cc90*/  LDSM.16.MT88.4 R172, [R198+0x2900] ;  /* 0x00290000c6ac783b */ /* 0x000fe40000004200 */
[----:B------:R-:W-:Y:S02]  /*cca0*/  FMUL.FTZ R127, R0, R127 ;  /* 0x0000007f007f7220 */ /* 0x000fe40000410000 */
[C---:B------:R-:W-:Y:S02]  /*ccb0*/  FMUL.FTZ R128, R2.reuse, R128 ;  /* 0x0000008002807220 */ /* 0x040fe40000410000 */
[----:B------:R-:W-:Y:S02]  /*ccc0*/  FMUL.FTZ R129, R2, R129 ;  /* 0x0000008102817220 */ /* 0x000fe40000410000 */
[C---:B------:R-:W-:Y:S01]  /*ccd0*/  FMUL.FTZ R130, R0.reuse, R130 ;  /* 0x0000008200827220 */ /* 0x040fe20000410000 */
[C---:B------:R-:W-:Y:S03]  /*cce0*/  HMMA.16816.F32.BF16 R124, R160.reuse, R12, R124 ;  /* 0x0000000ca07c723c */ /* 0x040fe6000004187c */
[----:B------:R-:W-:Y:S02]  /*ccf0*/  FMUL.FTZ R131, R0, R131 ;  /* 0x0000008300837220 */ /* 0x000fe40000410000 */
[--C-:B------:R-:W-:Y:S02]  /*cd00*/  FFMA.FTZ R32, R32, c[0x0][0x2d0], -R181.reuse ;  /* 0x0000b40020207a23 */ /* 0x100fe400000108b5 */
[----:B------:R-:W-:Y:S01]  /*cd10*/  F2FP.BF16.PACK_AB R12, R191, R192 ;  /* 0x000000c0bf0c723e */ /* 0x000fe200000010ff */
[----:B------:R-:W-:Y:S01]  /*cd20*/  FFMA.FTZ R33, R33, c[0x0][0x2d0], -R181 ;  /* 0x0000b40021217a23 */ /* 0x000fe200000108b5 */
[----:B------:R-:W-:Y:S01]  /*cd30*/  F2FP.BF16.PACK_AB R13, R179, R180 ;  /* 0x000000b4b30d723e */ /* 0x000fe200000010ff */
[----:B------:R-:W-:Y:S01]  /*cd40*/  HMMA.16816.F32.BF16 R128, R160, R14, R128 ;  /* 0x0000000ea080723c */ /* 0x000fe20000041880 */
[----:B------:R-:W2:Y:S01]  /*cd50*/  LDSM.16.MT88.4 R160, [R199+0x900] ;  /* 0x00090000c7a0783b */ /* 0x000ea20000004200 */
[----:B------:R-:W-:Y:S01]  /*cd60*/  MUFU.EX2 R32, R32 ;  /* 0x0000002000207308 */ /* 0x000fe20000000800 */
[--C-:B------:R-:W-:Y:S02]  /*cd70*/  FFMA.FTZ R34, R34, c[0x0][0x2d0], -R157.reuse ;  /* 0x0000b40022227a23 */ /* 0x100fe4000001089d */
[----:B------:R-:W-:Y:S02]  /*cd80*/  FFMA.FTZ R157, R35, c[0x0][0x2d0], -R157 ;  /* 0x0000b400239d7a23 */ /* 0x000fe4000001089d */
[----:B------:R-:W-:Y:S01]  /*cd90*/  F2FP.BF16.PACK_AB R14, R189, R190 ;  /* 0x000000bebd0e723e */ /* 0x000fe200000010ff */
[----:B------:R-:W-:Y:S01]  /*cda0*/  FFMA.FTZ R2, R2, R244, R226 ;  /* 0x000000f402027223 */ /* 0x000fe200000100e2 */
[----:B------:R-:W-:Y:S03]  /*cdb0*/  F2FP.BF16.PACK_AB R15, R177, R178 ;  /* 0x000000b2b10f723e */ /* 0x000fe600000010ff */
[----:B------:R-:W-:Y:S01]  /*cdc0*/  MUFU.EX2 R33, R33 ;  /* 0x0000002100217308 */ /* 0x000fe20000000800 */
[----:B------:R-:W-:Y:S02]  /*cdd0*/  FFMA.FTZ R0, R0, R245, R185 ;  /* 0x000000f500007223 */ /* 0x000fe400000100b9 */
[----:B------:R-:W-:Y:S01]  /*cde0*/  FADD.FTZ R2, R195, R2 ;  /* 0x00000002c3027221 */ /* 0x000fe20000010000 */
[C---:B---3--:R-:W-:Y:S05]  /*cdf0*/  HMMA.16816.F32.BF16 R4, R12.reuse, R164, R4 ;  /* 0x000000a40c04723c */ /* 0x048fea0000041804 */
[----:B------:R-:W-:Y:S01]  /*ce00*/  FADD.FTZ R0, R184, R0 ;  /* 0x00000000b8007221 */ /* 0x000fe20000010000 */
[----:B------:R-:W-:Y:S01]  /*ce10*/  MUFU.EX2 R34, R34 ;  /* 0x0000002200227308 */ /* 0x000fe20000000800 */
[----:B------:R-:W-:Y:S01]  /*ce20*/  FADD.FTZ R2, R194, R2 ;  /* 0x00000002c2027221 */ /* 0x000fe20000010000 */
[C---:B------:R-:W-:Y:S01]  /*ce30*/  HMMA.16816.F32.BF16 R8, R12.reuse, R166, R8 ;  /* 0x000000a60c08723c */ /* 0x040fe20000041808 */
[----:B------:R-:W3:Y:S03]  /*ce40*/  LDSM.16.MT88.4 R164, [R197+0x2900] ;  /* 0x00290000c5a4783b */ /* 0x000ee60000004200 */
[----:B------:R-:W-:Y:S02]  /*ce50*/  FADD.FTZ R0, R183, R0 ;  /* 0x00000000b7007221 */ /* 0x000fe40000010000 */
[----:B------:R-:W-:Y:S02]  /*ce60*/  FADD.FTZ R2, R193, R2 ;  /* 0x00000002c1027221 */ /* 0x000fe40000010000 */
[C---:B------:R-:W-:Y:S01]  /*ce70*/  HMMA.16816.F32.BF16 R132, R12.reuse, R16, R132 ;  /* 0x000000100c84723c */ /* 0x040fe20000041884 */
[----:B------:R-:W-:Y:S03]  /*ce80*/  MUFU.EX2 R157, R157 ;  /* 0x0000009d009d7308 */ /* 0x000fe60000000800 */
        /* <DEDUP_REMOVED lines=20> */
[C---:B---3--:R-:W-:Y:S04]  /*cfd0*/  HMMA.16816.F32.BF16 R36, R12.reuse, R164, R36 ;  /* 0x000000a40c24723c */ /* 0x048fe80000041824 */
[----:B------:R-:W-:Y:S04]  /*cfe0*/  FADD.FTZ R2, R186, R2 ;  /* 0x00000002ba027221 */ /* 0x000fe80000010000 */
[C---:B------:R-:W-:Y:S01]  /*cff0*/  HMMA.16816.F32.BF16 R40, R12.reuse, R166, R40 ;  /* 0x000000a60c28723c */ /* 0x040fe20000041828 */
[----:B------:R-:W3:Y:S07]  /*d000*/  LDSM.16.MT88.4 R164, [R198+0x4900] ;  /* 0x00490000c6a4783b */ /* 0x000eee0000004200 */
[C---:B------:R-:W-:Y:S08]  /*d010*/  HMMA.16816.F32.BF16 R44, R12.reuse, R172, R44 ;  /* 0x000000ac0c2c723c */ /* 0x040ff0000004182c */
[C---:B------:R-:W-:Y:S01]  /*d020*/  HMMA.16816.F32.BF16 R48, R12.reuse, R174, R48 ;  /* 0x000000ae0c30723c */ /* 0x040fe20000041830 */
[----:B------:R-:W5:Y:S07]  /*d030*/  LDSM.16.MT88.4 R172, [R200+0x4900] ;  /* 0x00490000c8ac783b */ /* 0x000f6e0000004200 */
[C---:B----4-:R-:W-:Y:S08]  /*d040*/  HMMA.16816.F32.BF16 R52, R12.reuse, R16, R52 ;  /* 0x000000100c34723c */ /* 0x050ff00000041834 */
        /* <DEDUP_REMOVED lines=11> */
[C---:B-----5:R-:W-:Y:S01]  /*d100*/  HMMA.16816.F32.BF16 R84, R12.reuse, R172, R84 ;  /* 0x000000ac0c54723c */ /* 0x060fe20000041854 */
[----:B------:R-:W-:Y:S07]  /*d110*/  MUFU.EX2 R173, R26 ;  /* 0x0000001a00ad7308 */ /* 0x000fee0000000800 */
[C---:B------:R-:W-:Y:S03]  /*d120*/  HMMA.16816.F32.BF16 R88, R12.reuse, R174, R88 ;  /* 0x000000ae0c58723c */ /* 0x040fe60000041858 */
[----:B------:R3:W5:Y:S05]  /*d130*/  MUFU.EX2 R174, R23 ;  /* 0x0000001700ae7308 */ /* 0x00076a0000000800 */
[C---:B----4-:R-:W-:Y:S05]  /*d140*/  HMMA.16816.F32.BF16 R92, R12.reuse, R16, R92 ;  /* 0x000000100c5c723c */ /* 0x050fea000004185c */
[----:B------:R-:W4:Y:S03]  /*d150*/  MUFU.EX2 R175, R25 ;  /* 0x0000001900af7308 */ /* 0x000f260000000800 */
[C---:B------:R-:W-:Y:S01]  /*d160*/  HMMA.16816.F32.BF16 R96, R12.reuse, R18, R96 ;  /* 0x000000120c60723c */ /* 0x040fe20000041860 */
[----:B------:R-:W-:Y:S06]  /*d170*/  LDSM.16.MT88.4 R16, [R199+0x6900] ;  /* 0x00690000c710783b */ /* 0x000fec0000004200 */
[----:B------:R2:W2:Y:S01]  /*d180*/  MUFU.EX2 R172, R27 ;  /* 0x0000001b00ac7308 */ /* 0x0004a20000000800 */
[C---:B-1----:R-:W-:Y:S01]  /*d190*/  HMMA.16816.F32.BF16 R100, R12.reuse, R160, R100 ;  /* 0x000000a00c64723c */ /* 0x042fe20000041864 */
[----:B---3--:R-:W1:Y:S03]  /*d1a0*/  LDSM.16.MT88.4 R20, [R200+0x6900] ;  /* 0x00690000c814783b */ /* 0x008e660000004200 */
[----:B-----5:R-:W-:Y:S04]  /*d1b0*/  FADD.FTZ R0, R174, R0 ;  /* 0x00000000ae007221 */ /* 0x020fe80000010000 */
[C---:B------:R-:W-:Y:S01]  /*d1c0*/  HMMA.16816.F32.BF16 R104, R12.reuse, R162, R104 ;  /* 0x000000a20c68723c */ /* 0x040fe20000041868 */
[----:B------:R-:W3:Y:S03]  /*d1d0*/  LDSM.16.MT88.4 R160, [R197+0x1100] ;  /* 0x00110000c5a0783b */ /* 0x000ee60000004200 */
[----:B------:R-:W-:Y:S02]  /*d1e0*/  FADD.FTZ R0, R173, R0 ;  /* 0x00000000ad007221 */ /* 0x000fe40000010000 */
[----:B----4-:R-:W-:Y:S02]  /*d1f0*/  FADD.FTZ R2, R175, R2 ;  /* 0x00000002af027221 */ /* 0x010fe40000010000 */
[C---:B--2---:R-:W-:Y:S01]  /*d200*/  HMMA.16816.F32.BF16 R108, R12.reuse, R164, R108 ;  /* 0x000000a40c6c723c */ /* 0x044fe2000004186c */
[----:B------:R-:W2:Y:S07]  /*d210*/  LDSM.16.MT88.4 R24, [R200+0x1100] ;  /* 0x00110000c818783b */ /* 0x000eae0000004200 */
[C---:B------:R-:W-:Y:S04]  /*d220*/  HMMA.16816.F32.BF16 R112, R12.reuse, R166, R112 ;  /* 0x000000a60c70723c */ /* 0x040fe80000041870 */
[----:B------:R-:W-:Y:S01]  /*d230*/  FADD.FTZ R0, R172, R0 ;  /* 0x00000000ac007221 */ /* 0x000fe20000010000 */
[----:B------:R-:W-:Y:S03]  /*d240*/  LDSM.16.MT88.4 R164, [R200+0x3100] ;  /* 0x00310000c8a4783b */ /* 0x000fe60000004200 */
[C---:B-1----:R-:W-:Y:S08]  /*d250*/  HMMA.16816.F32.BF16 R116, R12.reuse, R20, R116 ;  /* 0x000000140c74723c */ /* 0x042ff00000041874 */
[C---:B------:R-:W-:Y:S01]  /*d260*/  HMMA.16816.F32.BF16 R120, R12.reuse, R22, R120 ;  /* 0x000000160c78723c */ /* 0x040fe20000041878 */
[----:B------:R-:W-:Y:S07]  /*d270*/  LDSM.16.MT88.4 R20, [R197+0x3100] ;  /* 0x00310000c514783b */ /* 0x000fee0000004200 */
[C---:B------:R-:W-:Y:S08]  /*d280*/  HMMA.16816.F32.BF16 R124, R12.reuse, R16, R124 ;  /* 0x000000100c7c723c */ /* 0x040ff0000004187c */
[----:B------:R-:W-:Y:S01]  /*d290*/  HMMA.16816.F32.BF16 R128, R12, R18, R128 ;  /* 0x000000120c80723c */ /* 0x000fe20000041880 */
[----:B------:R-:W1:Y:S06]  /*d2a0*/  LDSM.16.MT88.4 R16, [R199+0x1100] ;  /* 0x00110000c710783b */ /* 0x000e6c0000004200 */
[----:B------:R-:W-:Y:S02]  /*d2b0*/  F2FP.BF16.PACK_AB R12, R187, R188 ;  /* 0x000000bcbb0c723e */ /* 0x000fe400000010ff */
[----:B------:R-:W-:Y:S03]  /*d2c0*/  F2FP.BF16.PACK_AB R13, R174, R176 ;  /* 0x000000b0ae0d723e */ /* 0x000fe600000010ff */
[----:B------:R-:W-:Y:S02]  /*d2d0*/  F2FP.BF16.PACK_AB R14, R175, R186 ;  /* 0x000000baaf0e723e */ /* 0x000fe400000010ff */
[----:B------:R-:W-:Y:S07]  /*d2e0*/  F2FP.BF16.PACK_AB R15, R172, R173 ;  /* 0x000000adac0f723e */ /* 0x000fee00000010ff */
[C---:B---3--:R-:W-:Y:S08]  /*d2f0*/  HMMA.16816.F32.BF16 R4, R12.reuse, R160, R4 ;  /* 0x000000a00c04723c */ /* 0x048ff00000041804 */
[C---:B------:R-:W-:Y:S01]  /*d300*/  HMMA.16816.F32.BF16 R8, R12.reuse, R162, R8 ;  /* 0x000000a20c08723c */ /* 0x040fe20000041808 */
[----:B------:R-:W3:Y:S07]  /*d310*/  LDSM.16.MT88.4 R160, [R198+0x3100] ;  /* 0x00310000c6a0783b */ /* 0x000eee0000004200 */
[C---:B------:R-:W-:Y:S01]  /*d320*/  HMMA.16816.F32.BF16 R132, R12.reuse, R168, R132 ;  /* 0x000000a80c84723c */ /* 0x040fe20000041884 */
[----:B------:R-:W4:Y:S07]  /*d330*/  MUFU.EX2 R169, R28 ;  /* 0x0000001c00a97308 */ /* 0x000f2e0000000800 */
[C---:B------:R-:W-:Y:S03]  /*d340*/  HMMA.16816.F32.BF16 R136, R12.reuse, R170, R136 ;  /* 0x000000aa0c88723c */ /* 0x040fe60000041888 */
[----:B------:R5:W3:Y:S05]  /*d350*/  MUFU.EX2 R168, R29 ;  /* 0x0000001d00a87308 */ /* 0x000aea0000000800 */
[C---:B--2---:R-:W-:Y:S08]  /*d360*/  HMMA.16816.F32.BF16 R140, R12.reuse, R24, R140 ;  /* 0x000000180c8c723c */ /* 0x044ff0000004188c */
[C---:B------:R-:W-:Y:S01]  /*d370*/  HMMA.16816.F32.BF16 R144, R12.reuse, R26, R144 ;  /* 0x0000001a0c90723c */ /* 0x040fe20000041890 */
[----:B------:R-:W2:Y:S03]  /*d380*/  LDSM.16.MT88.4 R24, [R199+0x3100] ;  /* 0x00310000c718783b */ /* 0x000ea60000004200 */
[----:B----4-:R-:W-:Y:S04]  /*d390*/  FADD.FTZ R2, R169, R2 ;  /* 0x00000002a9027221 */ /* 0x010fe80000010000 */
[C---:B-1----:R-:W-:Y:S01]  /*d3a0*/  HMMA.16816.F32.BF16 R148, R12.reuse, R16, R148 ;  /* 0x000000100c94723c */ /* 0x042fe20000041894 */
[----:B-----5:R-:W-:Y:S07]  /*d3b0*/  LDSM.16.MT88.4 R28, [R199+0x7100] ;  /* 0x00710000c71c783b */ /* 0x020fee0000004200 */
[C---:B------:R-:W-:Y:S01]  /*d3c0*/  HMMA.16816.F32.BF16 R152, R12.reuse, R18, R152 ;  /* 0x000000120c98723c */ /* 0x040fe20000041898 */
[----:B------:R-:W1:Y:S07]  /*d3d0*/  LDSM.16.MT88.4 R16, [R197+0x5100] ;  /* 0x00510000c510783b */ /* 0x000e6e0000004200 */
        /* <DEDUP_REMOVED lines=8> */
[----:B------:R-:W5:Y:S07]  /*d460*/  LDSM.16.MT88.4 R164, [R199+0x5100] ;  /* 0x00510000c7a4783b */ /* 0x000f6e0000004200 */
[C---:B--2---:R-:W-:Y:S08]  /*d470*/  HMMA.16816.F32.BF16 R60, R12.reuse, R24, R60 ;  /* 0x000000180c3c723c */ /* 0x044ff0000004183c */
[C---:B------:R-:W-:Y:S01]  /*d480*/  HMMA.16816.F32.BF16 R64, R12.reuse, R26, R64 ;  /* 0x0000001a0c40723c */ /* 0x040fe20000041840 */
[----:B------:R-:W-:Y:S07]  /*d490*/  LDSM.16.MT88.4 R24, [R200+0x7100] ;  /* 0x00710000c818783b */ /* 0x000fee0000004200 */
[C---:B-1----:R-:W-:Y:S08]  /*d4a0*/  HMMA.16816.F32.BF16 R68, R12.reuse, R16, R68 ;  /* 0x000000100c44723c */ /* 0x042ff00000041844 */
[C---:B------:R-:W-:Y:S01]  /*d4b0*/  HMMA.16816.F32.BF16 R72, R12.reuse, R18, R72 ;  /* 0x000000120c48723c */ /* 0x040fe20000041848 */
[----:B------:R-:W1:Y:S07]  /*d4c0*/  LDSM.16.MT88.4 R16, [R197+0x7100] ;  /* 0x00710000c510783b */ /* 0x000e6e0000004200 */
[C---:B----4-:R-:W-:Y:S08]  /*d4d0*/  HMMA.16816.F32.BF16 R76, R12.reuse, R20, R76 ;  /* 0x000000140c4c723c */ /* 0x050ff0000004184c */
[C---:B------:R-:W-:Y:S01]  /*d4e0*/  HMMA.16816.F32.BF16 R80, R12.reuse, R22, R80 ;  /* 0x000000160c50723c */ /* 0x040fe20000041850 */
[----:B------:R-:W2:Y:S07]  /*d4f0*/  LDSM.16.MT88.4 R20, [R198+0x7100] ;  /* 0x00710000c614783b */ /* 0x000eae0000004200 */
[C---:B---3--:R-:W-:Y:S08]  /*d500*/  HMMA.16816.F32.BF16 R84, R12.reuse, R160, R84 ;  /* 0x000000a00c54723c */ /* 0x048ff00000041854 */
[C---:B------:R-:W-:Y:S08]  /*d510*/  HMMA.16816.F32.BF16 R88, R12.reuse, R162, R88 ;  /* 0x000000a20c58723c */ /* 0x040ff00000041858 */
        /* <DEDUP_REMOVED lines=12> */
[C---:B------:R-:W-:Y:S08]  /*d5e0*/  HMMA.16816.F32.BF16 R124, R12.reuse, R28, R124 ;  /* 0x0000001c0c7c723c */ /* 0x040ff0000004187c */
[----:B------:R-:W-:Y:S07]  /*d5f0*/  HMMA.16816.F32.BF16 R128, R12, R30, R128 ;  /* 0x0000001e0c80723c */ /* 0x000fee0000041880 */
[----:B------:R-:W-:Y:S02]  /*d600*/  F2FP.BF16.PACK_AB R12, R168, R169 ;  /* 0x000000a9a80c723e */ /* 0x000fe400000010ff */
[----:B------:R-:W-:Y:S03]  /*d610*/  F2FP.BF16.PACK_AB R13, R158, R159 ;  /* 0x0000009f9e0d723e */ /* 0x000fe600000010ff */
[----:B------:R-:W-:Y:S02]  /*d620*/  F2FP.BF16.PACK_AB R14, R33, R32 ;  /* 0x00000020210e723e */ /* 0x000fe400000010ff */
[----:B------:R-:W-:Y:S07]  /*d630*/  F2FP.BF16.PACK_AB R15, R157, R34 ;  /* 0x000000229d0f723e */ /* 0x000fee00000010ff */
[C---:B---3--:R-:W-:Y:S01]  /*d640*/  HMMA.16816.F32.BF16 R160, R12.reuse, R164, R4 ;  /* 0x000000a40ca0723c */ /* 0x048fe20000041804 */
[----:B------:R-:W3:Y:S07]  /*d650*/  LDSM.16.MT88.4 R4, [R197+0x3900] ;  /* 0x00390000c504783b */ /* 0x000eee0000004200 */
        /* <DEDUP_REMOVED lines=11> */
[C---:B---3--:R-:W-:Y:S08]  /*d710*/  HMMA.16816.F32.BF16 R36, R12.reuse, R4, R36 ;  /* 0x000000040c24723c */ /* 0x048ff00000041824 */
[C---:B------:R-:W-:Y:S01]  /*d720*/  HMMA.16816.F32.BF16 R40, R12.reuse, R6, R40 ;  /* 0x000000060c28723c */ /* 0x040fe20000041828 */
[----:B------:R-:W3:Y:S07]  /*d730*/  LDSM.16.MT88.4 R4, [R198+0x5900] ;  /* 0x00590000c604783b */ /* 0x000eee0000004200 */
        /* <DEDUP_REMOVED lines=19> */
[C---:B------:R-:W-:Y:S08]  /*d870*/  HMMA.16816.F32.BF16 R96, R12.reuse, R18, R96 ;  /* 0x000000120c60723c */ /* 0x040ff00000041860 */
[C---:B--2---:R-:W-:Y:S08]  /*d880*/  HMMA.16816.F32.BF16 R100, R12.reuse, R20, R100 ;  /* 0x000000140c64723c */ /* 0x044ff00000041864 */
[C---:B------:R-:W-:Y:S08]  /*d890*/  HMMA.16816.F32.BF16 R104, R12.reuse, R22, R104 ;  /* 0x000000160c68723c */ /* 0x040ff00000041868 */
[C---:B----4-:R-:W-:Y:S08]  /*d8a0*/  HMMA.16816.F32.BF16 R108, R12.reuse, R24, R108 ;  /* 0x000000180c6c723c */ /* 0x050ff0000004186c */
[C---:B------:R-:W-:Y:S08]  /*d8b0*/  HMMA.16816.F32.BF16 R112, R12.reuse, R26, R112 ;  /* 0x0000001a0c70723c */ /* 0x040ff00000041870 */
[C---:B---3--:R-:W-:Y:S07]  /*d8c0*/  HMMA.16816.F32.BF16 R116, R12.reuse, R4, R116 ;  /* 0x000000040c74723c */ /* 0x048fee0000041874 */
[----:B------:R-:W-:Y:S01]  /*d8d0*/  FADD.FTZ R4, R159, R0 ;  /* 0x000000009f047221 */ /* 0x000fe20000010000 */
[C---:B------:R-:W-:Y:S04]  /*d8e0*/  HMMA.16816.F32.BF16 R120, R12.reuse, R6, R120 ;  /* 0x000000060c78723c */ /* 0x040fe80000041878 */
[----:B------:R-:W-:Y:S02]  /*d8f0*/  FADD.FTZ R0, R168, R2 ;  /* 0x00000002a8007221 */ /* 0x000fe40000010000 */
[----:B------:R-:W-:Y:S01]  /*d900*/  FADD.FTZ R4, R158, R4 ;  /* 0x000000049e047221 */ /* 0x000fe20000010000 */
[----:B------:R-:W-:Y:S01]  /*d910*/  MOV R158, R3 ;  /* 0x00000003009e7202 */ /* 0x000fe20000000f00 */
[C---:B-----5:R-:W-:Y:S04]  /*d920*/  HMMA.16816.F32.BF16 R124, R12.reuse, R8, R124 ;  /* 0x000000080c7c723c */ /* 0x060fe8000004187c */
[----:B------:R-:W-:Y:S02]  /*d930*/  FADD.FTZ R2, R32, R0 ;  /* 0x0000000020027221 */ /* 0x000fe40000010000 */
[----:B------:R-:W-:Y:S02]  /*d940*/  FADD.FTZ R0, R34, R4 ;  /* 0x0000000422007221 */ /* 0x000fe40000010000 */
[----:B------:R-:W-:Y:S04]  /*d950*/  HMMA.16816.F32.BF16 R128, R12, R10, R128 ;  /* 0x0000000a0c80723c */ /* 0x000fe80000041880 */
[----:B------:R-:W-:Y:S02]  /*d960*/  FADD.FTZ R244, R33, R2 ;  /* 0x0000000221f47221 */ /* 0x000fe40000010000 */
[----:B------:R-:W-:Y:S01]  /*d970*/  FADD.FTZ R245, R157, R0 ;  /* 0x000000009df57221 */ /* 0x000fe20000010000 */
[----:B------:R-:W-:Y:S01]  /*d980*/  MOV R157, R156 ;  /* 0x0000009c009d7202 */ /* 0x000fe20000000f00 */
[----:B------:R-:W-:-:S05]  /*d990*/  @P0 BRA `(.L_x_4202) ;  /* 0xffffcd4000000947 */ /* 0x000fca000383ffff */
.L_x_4201:
[----:B------:R-:W-:-:S13]  /*d9a0*/  ISETP.GE.AND P0, PT, R223, R233, PT ;  /* 0x000000e9df00720c */ /* 0x000fda0003f06270 */
[----:B------:R-:W-:Y:S05]  /*d9b0*/  @!P0 BRA `(.L_x_4203) ;  /* 0x00003f5000008947 */ /* 0x000fea0003800000 */
[----:B------:R-:W2:Y:S01]  /*d9c0*/  LDL.64 R6, [R1+0x30] ;  /* 0x0000300001067983 */ /* 0x000ea20000100a00 */
[----:B------:R-:W-:-:S03]  /*d9d0*/  ULDC.64 UR4, c[0x0][0x208] ;  /* 0x0000820000047ab9 */ /* 0x000fc60000000a00 */
[----:B------:R-:W2:Y:S04]  /*d9e0*/  LDL.64 R4, [R1+0x18] ;  /* 0x0000180001047983 */ /* 0x000ea80000100a00 */
[----:B------:R-:W3:Y:S04]  /*d9f0*/  LDL.64 R10, [R1+0x28] ;  /* 0x00002800010a7983 */ /* 0x000ee80000100a00 */
[----:B------:R-:W4:Y:S01]  /*da00*/  LDL.64 R8, [R1+0x20] ;  /* 0x0000200001087983 */ /* 0x000f220000100a00 */
[----:B------:R-:W-:Y:S01]  /*da10*/  MOV R158, R3 ;  /* 0x00000003009e7202 */ /* 0x000fe20000000f00 */
[----:B------:R-:W-:Y:S01]  /*da20*/  IMAD.MOV.U32 R157, RZ, RZ, R156 ;  /* 0x000000ffff9d7224 */ /* 0x000fe200078e009c */
[----:B------:R-:W-:-:S02]  /*da30*/  USHF.L.U64.HI UR5, UR4, 0x5, UR5 ;  /* 0x0000000504057899 */ /* 0x000fc40008010205 */
[----:B------:R-:W-:Y:S01]  /*da40*/  USHF.L.U32 UR4, UR4, 0x5, URZ ;  /* 0x0000000504047899 */ /* 0x000fe2000800063f */
[----:B--2---:R-:W-:-:S05]  /*da50*/  MOV R4, R6 ;  /* 0x0000000600047202 */ /* 0x004fca0000000f00 */
[----:B------:R1:W-:Y:S01]  /*da60*/  STL.64 [R1+0x18], R4 ;  /* 0x0000180401007387 */ /* 0x0003e20000100a00 */
[C---:B------:R-:W-:Y:S02]  /*da70*/  IADD3 R230, P6, R6.reuse, 0x40, RZ ;  /* 0x0000004006e67810 */ /* 0x040fe40007fde0ff */
[C---:B------:R-:W-:Y:S02]  /*da80*/  IADD3 R226, P0, R6.reuse, 0xc0, RZ ;  /* 0x000000c006e27810 */ /* 0x040fe40007f1e0ff */
[----:B------:R-:W-:Y:S01]  /*da90*/  IADD3 R228, P5, R6, 0x80, RZ ;  /* 0x0000008006e47810 */ /* 0x000fe20007fbe0ff */
[--C-:B------:R-:W-:Y:S01]  /*daa0*/  IMAD.X R231, RZ, RZ, R5.reuse, P6 ;  /* 0x000000ffffe77224 */ /* 0x100fe200030e0605 */
[C---:B---3--:R-:W-:Y:S01]  /*dab0*/  IADD3 R248, P6, R10.reuse, 0x40, RZ ;  /* 0x000000400af87810 */ /* 0x048fe20007fde0ff */
[--C-:B------:R-:W-:Y:S01]  /*dac0*/  IMAD.X R227, RZ, RZ, R5.reuse, P0 ;  /* 0x000000ffffe37224 */ /* 0x100fe200000e0605 */
[C---:B------:R-:W-:Y:S01]  /*dad0*/  IADD3 R241, P0, R10.reuse, 0xc0, RZ ;  /* 0x000000c00af17810 */ /* 0x040fe20007f1e0ff */
[----:B------:R-:W-:Y:S01]  /*dae0*/  IMAD.X R229, RZ, RZ, R5, P5 ;  /* 0x000000ffffe57224 */ /* 0x000fe200028e0605 */
[----:B------:R-:W-:Y:S01]  /*daf0*/  IADD3 R243, P5, R10, 0x80, RZ ;  /* 0x000000800af37810 */ /* 0x000fe20007fbe0ff */
[----:B----4-:R-:W-:-:S02]  /*db00*/  IMAD.X R247, RZ, RZ, R9, P6 ;  /* 0x000000fffff77224 */ /* 0x010fc400030e0609 */
[----:B------:R-:W-:Y:S01]  /*db10*/  IMAD.X R240, RZ, RZ, R9, P0 ;  /* 0x000000fffff07224 */ /* 0x000fe200000e0609 */
[----:B------:R-:W-:Y:S02]  /*db20*/  IADD3.X R242, RZ, R9, RZ, P5, !PT ;  /* 0x00000009fff27210 */ /* 0x000fe40002ffe4ff */
.L_x_4212:
[----:B------:R-:W2:Y:S01]  /*db30*/  LDL.64 R24, [R1+0x18] ;  /* 0x0000180001187983 */ /* 0x000ea20000100a00 */
[----:B------:R-:W-:Y:S04]  /*db40*/  DEPBAR.LE SB0, 0x0 ;  /* 0x000080000000791a */ /* 0x000fe80000000000 */
[----:B------:R-:W3:Y:S01]  /*db50*/  LDL.64 R16, [R1+0x30] ;  /* 0x0000300001107983 */ /* 0x000ee20000100a00 */
[----:B------:R-:W-:Y:S01]  /*db60*/  IMAD.MOV.U32 R2, RZ, RZ, 0x6 ;  /* 0x00000006ff027424 */ /* 0x000fe200078e00ff */
[----:B-1----:R-:W-:Y:S01]  /*db70*/  SHF.R.S32.HI R4, RZ, 0x1f, R223 ;  /* 0x0000001fff047819 */ /* 0x002fe200000114df */
[----:B------:R-:W-:Y:S02]  /*db80*/  IMAD.MOV.U32 R0, RZ, RZ, c[0x0][0x208] ;  /* 0x00008200ff007624 */ /* 0x000fe400078e00ff */
[----:B------:R-:W-:Y:S01]  /*db90*/  BAR.SYNC.DEFER_BLOCKING 0x0 ;  /* 0x0000000000007b1d */ /* 0x000fe20000010000 */
[----:B------:R-:W-:Y:S02]  /*dba0*/  IMAD.MOV.U32 R18, RZ, RZ, c[0x0][0x208] ;  /* 0x00008200ff127624 */ /* 0x000fe400078e00ff */
[----:B------:R-:W-:Y:S01]  /*dbb0*/  SHF.L.U64.HI R0, R0, R2, c[0x0][0x20c] ;  /* 0x0000830000007619 */ /* 0x000fe20000010202 */
[----:B------:R-:W-:Y:S02]  /*dbc0*/  IMAD.MOV.U32 R238, RZ, RZ, c[0x0][0x1e0] ;  /* 0x00007800ffee7624 */ /* 0x000fe400078e00ff */
[----:B------:R-:W-:Y:S02]  /*dbd0*/  IMAD.SHL.U32 R18, R18, 0x40, RZ ;  /* 0x0000004012127824 */ /* 0x000fe400078e00ff */
[----:B------:R-:W-:Y:S02]  /*dbe0*/  IMAD R0, R0, R223, RZ ;  /* 0x000000df00007224 */ /* 0x000fe400078e02ff */
[CC--:B------:R-:W-:Y:S04]  /*dbf0*/  IMAD.WIDE.U32 R12, R223.reuse, R18.reuse, UR4 ;  /* 0x00000004df0c7e25 */ /* 0x0c0fe8000f8e0012 */
[-C--:B------:R-:W-:Y:S02]  /*dc00*/  IMAD R0, R4, R18.reuse, R0 ;  /* 0x0000001204007224 */ /* 0x080fe400078e0200 */
[CC--:B------:R-:W-:Y:S04]  /*dc10*/  IMAD.WIDE.U32 R4, R223.reuse, R18.reuse, R230 ;  /* 0x00000012df047225 */ /* 0x0c0fe800078e00e6 */
[C---:B------:R-:W-:Y:S01]  /*dc20*/  IMAD.WIDE.U32 R6, R223.reuse, R18, R228 ;  /* 0x00000012df067225 */ /* 0x040fe200078e00e4 */
[----:B------:R-:W-:Y:S03]  /*dc30*/  LDSM.16.M88.4 R32, [R203+0x10100] ;  /* 0x01010000cb20783b */ /* 0x000fe60000000200 */
[----:B------:R-:W-:Y:S01]  /*dc40*/  IMAD.IADD R7, R0, 0x1, R7 ;  /* 0x0000000100077824 */ /* 0x000fe200078e0207 */
[----:B------:R-:W-:Y:S01]  /*dc50*/  LEA R22, P6, R6, c[0x0][0x1f8], 0x1 ;  /* 0x00007e0006167a11 */ /* 0x000fe200078c08ff */
[----:B------:R-:W-:Y:S01]  /*dc60*/  IMAD.SHL.U32 R238, R238, 0x20, RZ ;  /* 0x00000020eeee7824 */ /* 0x000fe200078e00ff */
[----:B------:R-:W1:Y:S02]  /*dc70*/  LDSM.16.M88.4 R8, [R196+0x8100] ;  /* 0x00810000c408783b */ /* 0x000e640000000200 */
[----:B------:R-:W-:Y:S01]  /*dc80*/  LEA.HI.X R23, R6, c[0x0][0x1fc], R7, 0x1, P6 ;  /* 0x00007f0006177a11 */ /* 0x000fe200030f0c07 */
[----:B------:R-:W-:Y:S02]  /*dc90*/  IMAD.MOV.U32 R232, RZ, RZ, 0x5 ;  /* 0x00000005ffe87424 */ /* 0x000fe400078e00ff */
[----:B------:R-:W-:Y:S01]  /*dca0*/  IMAD.MOV.U32 R224, RZ, RZ, c[0x0][0x1e0] ;  /* 0x00007800ffe07624 */ /* 0x000fe200078e00ff */
[----:B------:R-:W-:Y:S04]  /*dcb0*/  LDSM.16.M88.4 R168, [R196+0x9900] ;  /* 0x00990000c4a8783b */ /* 0x000fe80000000200 */
[----:B------:R-:W-:Y:S01]  /*dcc0*/  SHF.L.U64.HI R224, R224, R232, c[0x0][0x1e4] ;  /* 0x00007900e0e07619 */ /* 0x000fe200000102e8 */
[----:B------:R-:W-:Y:S05]  /*dcd0*/  LDSM.16.M88.4 R172, [R204+0x10100] ;  /* 0x01010000ccac783b */ /* 0x000fea0000000200 */
[----:B------:R-:W-:Y:S05]  /*dce0*/  LDSM.16.M88.4 R176, [R207] ;  /* 0x00000000cfb0783b */ /* 0x000fea0000000200 */
[----:B------:R-:W-:Y:S05]  /*dcf0*/  LDSM.16.M88.4 R180, [R222] ;  /* 0x00000000deb4783b */ /* 0x000fea0000000200 */
[----:B------:R-:W-:Y:S05]  /*dd00*/  LDSM.16.M88.4 R184, [R221] ;  /* 0x00000000ddb8783b */ /* 0x000fea0000000200 */
[----:B------:R-:W-:Y:S05]  /*dd10*/  LDSM.16.M88.4 R188, [R220] ;  /* 0x00000000dcbc783b */ /* 0x000fea0000000200 */
[----:B------:R-:W4:Y:S05]  /*dd20*/  LDL R159, [R1+0x3c] ;  /* 0x00003c00019f7983 */ /* 0x000f2a0000100800 */
[----:B------:R-:W5:Y:S05]  /*dd30*/  LDL.64 R234, [R1+0x20] ;  /* 0x0000200001ea7983 */ /* 0x000f6a0000100a00 */
[----:B------:R-:W5:Y:S01]  /*dd40*/  LDL.64 R236, [R1+0x28] ;  /* 0x0000280001ec7983 */ /* 0x000f620000100a00 */
[-C--:B--2---:R-:W-:Y:S04]  /*dd50*/  IMAD.WIDE.U32 R2, R223, R18.reuse, R24 ;  /* 0x00000012df027225 */ /* 0x084fe800078e0018 */
[----:B------:R-:W-:Y:S01]  /*dd60*/  IMAD.IADD R3, R3, 0x1, R0 ;  /* 0x0000000103037824 */ /* 0x000fe200078e0200 */
[C---:B------:R-:W-:Y:S04]  /*dd70*/  LEA R20, P0, R2.reuse, c[0x0][0x1f8], 0x1 ;  /* 0x00007e0002147a11 */ /* 0x040fe800078008ff */
[----:B------:R-:W-:Y:S01]  /*dd80*/  LEA.HI.X R21, R2, c[0x0][0x1fc], R3, 0x1, P0 ;  /* 0x00007f0002157a11 */ /* 0x000fe200000f0c03 */
[----:B------:R-:W-:Y:S01]  /*dd90*/  IMAD.IADD R2, R0, 0x1, R5 ;  /* 0x0000000100027824 */ /* 0x000fe200078e0205 */
[C---:B------:R-:W-:Y:S04]  /*dda0*/  LEA R14, P0, R4.reuse, c[0x0][0x1f8], 0x1 ;  /* 0x00007e00040e7a11 */ /* 0x040fe800078008ff */
[----:B------:R-:W-:Y:S01]  /*ddb0*/  LEA.HI.X R15, R4, c[0x0][0x1fc], R2, 0x1, P0 ;  /* 0x00007f00040f7a11 */ /* 0x000fe200000f0c02 */
[----:B------:R-:W-:Y:S01]  /*ddc0*/  IMAD.WIDE.U32 R4, R223, R18, R226 ;  /* 0x00000012df047225 */ /* 0x000fe200078e00e2 */
[-C--:B---3--:R-:W-:Y:S02]  /*ddd0*/  IADD3 R3, P0, R16, R12.reuse, RZ ;  /* 0x0000000c10037210 */ /* 0x088fe40007f1e0ff */
[----:B------:R-:W2:Y:S01]  /*dde0*/  LDSM.16.M88.4 R16, [R196+0x8900] ;  /* 0x00890000c410783b */ /* 0x000ea20000000200 */
[----:B------:R-:W-:Y:S01]  /*ddf0*/  IMAD.IADD R2, R0, 0x1, R13 ;  /* 0x0000000100027824 */ /* 0x000fe200078e020d */
[----:B------:R-:W-:Y:S01]  /*de00*/  LEA R28, P5, R4, c[0x0][0x1f8], 0x1 ;  /* 0x00007e00041c7a11 */ /* 0x000fe200078a08ff */
[----:B------:R-:W-:Y:S02]  /*de10*/  IMAD.IADD R0, R0, 0x1, R5 ;  /* 0x0000000100007824 */ /* 0x000fe400078e0205 */
[----:B------:R-:W-:Y:S01]  /*de20*/  IMAD.X R5, R2, 0x1, R25, P0 ;  /* 0x0000000102057824 */ /* 0x000fe200000e0619 */
[C---:B------:R-:W-:Y:S01]  /*de30*/  LEA R192, P0, R3.reuse, c[0x0][0x1f8], 0x1 ;  /* 0x00007e0003c07a11 */ /* 0x040fe200078008ff */
[----:B------:R-:W3:Y:S01]  /*de40*/  LDSM.16.M88.4 R24, [R196+0x9100] ;  /* 0x00910000c418783b */ /* 0x000ee20000000200 */
[----:B------:R-:W-:Y:S02]  /*de50*/  LEA.HI.X R29, R4, c[0x0][0x1fc], R0, 0x1, P5 ;  /* 0x00007f00041d7a11 */ /* 0x000fe400028f0c00 */
[----:B------:R-:W-:Y:S02]  /*de60*/  LEA.HI.X R193, R3, c[0x0][0x1fc], R5, 0x1, P0 ;  /* 0x00007f0003c17a11 */ /* 0x000fe400000f0c05 */
[----:B------:R-:W-:Y:S01]  /*de70*/  @!PT LDS RZ, [RZ] ;  /* 0x00000000fffff984 */ /* 0x000fe20000000800 */
[----:B------:R-:W-:Y:S01]  /*de80*/  @!PT LDS RZ, [RZ] ;  /* 0x00000000fffff984 */ /* 0x000fe20000000800 */
[----:B------:R-:W-:Y:S01]  /*de90*/  @!PT LDS RZ, [RZ] ;  /* 0x00000000fffff984 */ /* 0x000fe20000000800 */
[----:B------:R3:W-:Y:S01]  /*dea0*/  LDGSTS.E.BYPASS.LTC128B.128 [R225+0x100], [R20.64], !P4 ;  /* 0x0010000014e17fae */ /* 0x0007e2000e101d4c */
[-C--:B------:R-:W-:Y:S02]  /*deb0*/  IADD3 R0, P6, R230, R12.reuse, RZ ;  /* 0x0000000ce6007210 */ /* 0x080fe40007fde0ff */
[-C--:B------:R-:W-:Y:S02]  /*dec0*/  IADD3 R3, P5, R228, R12.reuse, RZ ;  /* 0x0000000ce4037210 */ /* 0x080fe40007fbe0ff */
[----:B------:R-:W-:Y:S01]  /*ded0*/  IADD3 R12, P0, R226, R12, RZ ;  /* 0x0000000ce20c7210 */ /* 0x000fe20007f1e0ff */
[----:B------:R2:W-:Y:S01]  /*dee0*/  LDGSTS.E.BYPASS.LTC128B.128 [R225+0x2100], [R14.64], !P3 ;  /* 0x021000000ee17fae */ /* 0x0005e2000d901d4c */
[----:B------:R-:W-:Y:S01]  /*def0*/  IMAD.X R5, R2, 0x1, R231, P6 ;  /* 0x0000000102057824 */ /* 0x000fe200030e06e7 */
[----:B------:R-:W-:Y:S01]  /*df00*/  LEA R30, P6, R0, c[0x0][0x1f8], 0x1 ;  /* 0x00007e00001e7a11 */ /* 0x000fe200078c08ff */
[C---:B------:R-:W-:Y:S01]  /*df10*/  IMAD.X R6, R2.reuse, 0x1, R229, P5 ;  /* 0x0000000102067824 */ /* 0x040fe200028e06e5 */
[C---:B------:R-:W-:Y:S01]  /*df20*/  LEA R194, P5, R3.reuse, c[0x0][0x1f8], 0x1 ;  /* 0x00007e0003c27a11 */ /* 0x040fe200078a08ff */
[----:B------:R-:W-:Y:S01]  /*df30*/  IMAD.X R4, R2, 0x1, R227, P0 ;  /* 0x0000000102047824 */ /* 0x000fe200000e06e3 */
        /* <DEDUP_REMOVED lines=8> */
[----:B------:R-:W-:Y:S01]  /*dfc0*/  ISETP.GT.AND P6, PT, R223, R233, PT ;  /* 0x000000e9df00720c */ /* 0x000fe20003fc4270 */
[----:B------:R1:W-:Y:S01]  /*dfd0*/  LDGSTS.E.BYPASS.LTC128B.128 [R225+0x1100], [R192.64], !P4 ;  /* 0x01100000c0e17fae */ /* 0x0003e2000e101d4c */
[----:B------:R-:W-:Y:S03]  /*dfe0*/  PLOP3.LUT P0, PT, PT, PT, UP2, 0x80, 0x0 ;  /* 0x000000000000781c */ /* 0x000fe60003f0f028 */
[C---:B------:R-:W-:Y:S01]  /*dff0*/  HMMA.16816.F32.BF16 R8, R32.reuse, R10, RZ ;  /* 0x0000000a2008723c */ /* 0x040fe200000418ff */
[----:B------:R1:W-:Y:S05]  /*e000*/  LDGSTS.E.BYPASS.LTC128B.128 [R225+0x3100], [R30.64], !P3 ;  /* 0x031000001ee17fae */ /* 0x0003ea000d901d4c */
[----:B------:R1:W-:Y:S02]  /*e010*/  LDGSTS.E.BYPASS.LTC128B.128 [R225+0x5100], [R194.64], !P2 ;  /* 0x05100000c2e17fae */ /* 0x0003e4000d101d4c */
[C---:B--2---:R-:W-:Y:S03]  /*e020*/  HMMA.16816.F32.BF16 R12, R32.reuse, R16, RZ ;  /* 0x00000010200c723c */ /* 0x044fe600000418ff */
[----:B------:R2:W-:Y:S01]  /*e030*/  LDGSTS.E.BYPASS.LTC128B.128 [R225+0x7100], [R2.64], !P1 ;  /* 0x0710000002e17fae */ /* 0x0005e2000c901d4c */
[----:B----4-:R-:W-:Y:S04]  /*e040*/  @P5 IMAD.HI.U32 R156, R159, c[0x0][0x2c8], RZ ;  /* 0x0000b2009f9c5a27 */ /* 0x010fe800078e00ff */
[C---:B------:R-:W-:Y:S01]  /*e050*/  HMMA.16816.F32.BF16 R16, R32.reuse, R18, RZ ;  /* 0x000000122010723c */ /* 0x040fe200000418ff */
[----:B------:R-:W0:Y:S03]  /*e060*/  LDGDEPBAR ;  /* 0x00000000000079af */ /* 0x000e260000000000 */
[----:B------:R-:W-:Y:S04]  /*e070*/  @P0 SHF.R.U32.HI R159, RZ, c[0x0][0x2cc], R156 ;  /* 0x0000b300ff9f0a19 */ /* 0x000fe8000001169c */
[C---:B---3--:R-:W-:Y:S08]  /*e080*/  HMMA.16816.F32.BF16 R20, R32.reuse, R24, RZ ;  /* 0x000000182014723c */ /* 0x048ff000000418ff */
[C---:B------:R-:W-:Y:S08]  /*e090*/  HMMA.16816.F32.BF16 R24, R32.reuse, R26, RZ ;  /* 0x0000001a2018723c */ /* 0x040ff000000418ff */
[C---:B-1----:R-:W-:Y:S08]  /*e0a0*/  HMMA.16816.F32.BF16 R28, R32.reuse, R168, RZ ;  /* 0x000000a8201c723c */ /* 0x042ff000000418ff */
[----:B------:R-:W-:Y:S01]  /*e0b0*/  HMMA.16816.F32.BF16 R32, R32, R170, RZ ;  /* 0x000000aa2020723c */ /* 0x000fe200000418ff */
[----:B------:R-:W-:Y:S07]  /*e0c0*/  LDSM.16.M88.4 R168, [R206+0x10100] ;  /* 0x01010000cea8783b */ /* 0x000fee0000000200 */
[C---:B------:R-:W-:Y:S08]  /*e0d0*/  HMMA.16816.F32.BF16 R4, R172.reuse, R176, R4 ;  /* 0x000000b0ac04723c */ /* 0x040ff00000041804 */
        /* <DEDUP_REMOVED lines=9> */
[----:B------:R-:W-:Y:S01]  /*e170*/  HMMA.16816.F32.BF16 R32, R172, R190, R32 ;  /* 0x000000beac20723c */ /* 0x000fe20000041820 */
[----:B------:R-:W2:Y:S05]  /*e180*/  LDSM.16.M88.4 R172, [R202+0x9900] ;  /* 0x00990000caac783b */ /* 0x000eaa0000000200 */
[----:B------:R-:W-:Y:S02]  /*e190*/  LDSM.16.M88.4 R188, [R201+0x1000] ;  /* 0x00100000c9bc783b */ /* 0x000fe40000000200 */
[C---:B-1----:R-:W-:Y:S08]  /*e1a0*/  HMMA.16816.F32.BF16 R4, R168.reuse, R176, R4 ;  /* 0x000000b0a804723c */ /* 0x042ff00000041804 */
[C---:B------:R-:W-:Y:S01]  /*e1b0*/  HMMA.16816.F32.BF16 R8, R168.reuse, R178, R8 ;  /* 0x000000b2a808723c */ /* 0x040fe20000041808 */
[----:B------:R-:W-:Y:S07]  /*e1c0*/  LDSM.16.M88.4 R176, [R205+0x10100] ;  /* 0x01010000cdb0783b */ /* 0x000fee0000000200 */
[C---:B---3--:R-:W-:Y:S08]  /*e1d0*/  HMMA.16816.F32.BF16 R12, R168.reuse, R180, R12 ;  /* 0x000000b4a80c723c */ /* 0x048ff0000004180c */
[C---:B------:R-:W-:Y:S01]  /*e1e0*/  HMMA.16816.F32.BF16 R16, R168.reuse, R182, R16 ;  /* 0x000000b6a810723c */ /* 0x040fe20000041810 */
[----:B------:R-:W1:Y:S07]  /*e1f0*/  LDSM.16.M88.4 R180, [R201] ;  /* 0x00000000c9b4783b */ /* 0x000e6e0000000200 */
[C---:B----4-:R-:W-:Y:S08]  /*e200*/  HMMA.16816.F32.BF16 R20, R168.reuse, R184, R20 ;  /* 0x000000b8a814723c */ /* 0x050ff00000041814 */
[C---:B------:R-:W-:Y:S01]  /*e210*/  HMMA.16816.F32.BF16 R24, R168.reuse, R186, R24 ;  /* 0x000000baa818723c */ /* 0x040fe20000041818 */
[----:B------:R-:W3:Y:S07]  /*e220*/  LDSM.16.M88.4 R184, [R201+0x800] ;  /* 0x00080000c9b8783b */ /* 0x000eee0000000200 */
[C---:B--2---:R-:W-:Y:S08]  /*e230*/  HMMA.16816.F32.BF16 R28, R168.reuse, R172, R28 ;  /* 0x000000aca81c723c */ /* 0x044ff0000004181c */
[----:B------:R-:W-:Y:S01]  /*e240*/  HMMA.16816.F32.BF16 R32, R168, R174, R32 ;  /* 0x000000aea820723c */ /* 0x000fe20000041820 */
[----:B------:R-:W2:Y:S05]  /*e250*/  LDSM.16.M88.4 R168, [R201+0x1800] ;  /* 0x00180000c9a8783b */ /* 0x000eaa0000000200 */
[----:B------:R-:W-:Y:S02]  /*e260*/  LDSM.16.M88.4 R172, [R203+0x14100] ;  /* 0x01410000cbac783b */ /* 0x000fe40000000200 */
[C---:B-1----:R-:W-:Y:S08]  /*e270*/  HMMA.16816.F32.BF16 R4, R176.reuse, R180, R4 ;  /* 0x000000b4b004723c */ /* 0x042ff00000041804 */
[C---:B------:R-:W-:Y:S01]  /*e280*/  HMMA.16816.F32.BF16 R8, R176.reuse, R182, R8 ;  /* 0x000000b6b008723c */ /* 0x040fe20000041808 */
[----:B------:R-:W1:Y:S07]  /*e290*/  LDSM.16.M88.4 R180, [R196+0xa100] ;  /* 0x00a10000c4b4783b */ /* 0x000e6e0000000200 */
[C---:B---3--:R-:W-:Y:S08]  /*e2a0*/  HMMA.16816.F32.BF16 R12, R176.reuse, R184, R12 ;  /* 0x000000b8b00c723c */ /* 0x048ff0000004180c */
[C---:B------:R-:W-:Y:S01]  /*e2b0*/  HMMA.16816.F32.BF16 R16, R176.reuse, R186, R16 ;  /* 0x000000bab010723c */ /* 0x040fe20000041810 */
[----:B------:R-:W3:Y:S07]  /*e2c0*/  LDSM.16.M88.4 R184, [R196+0xa900] ;  /* 0x00a90000c4b8783b */ /* 0x000eee0000000200 */
[C---:B------:R-:W-:Y:S08]  /*e2d0*/  HMMA.16816.F32.BF16 R20, R176.reuse, R188, R20 ;  /* 0x000000bcb014723c */ /* 0x040ff00000041814 */
[C---:B------:R-:W-:Y:S01]  /*e2e0*/  HMMA.16816.F32.BF16 R24, R176.reuse, R190, R24 ;  /* 0x000000beb018723c */ /* 0x040fe20000041818 */
[----:B------:R-:W4:Y:S07]  /*e2f0*/  LDSM.16.M88.4 R188, [R196+0xb100] ;  /* 0x00b10000c4bc783b */ /* 0x000f2e0000000200 */
[C---:B--2---:R-:W-:Y:S08]  /*e300*/  HMMA.16816.F32.BF16 R28, R176.reuse, R168, R28 ;  /* 0x000000a8b01c723c */ /* 0x044ff0000004181c */
[----:B------:R-:W-:Y:S01]  /*e310*/  HMMA.16816.F32.BF16 R32, R176, R170, R32 ;  /* 0x000000aab020723c */ /* 0x000fe20000041820 */
[----:B------:R-:W2:Y:S05]  /*e320*/  LDSM.16.M88.4 R168, [R196+0xb900] ;  /* 0x00b90000c4a8783b */ /* 0x000eaa0000000200 */
[----:B------:R-:W-:Y:S02]  /*e330*/  LDSM.16.M88.4 R176, [R204+0x14100] ;  /* 0x01410000ccb0783b */ /* 0x000fe40000000200 */
[C---:B-1----:R-:W-:Y:S08]  /*e340*/  HMMA.16816.F32.BF16 R4, R172.reuse, R180, R4 ;  /* 0x000000b4ac04723c */ /* 0x042ff00000041804 */
[C---:B------:R-:W-:Y:S01]  /*e350*/  HMMA.16816.F32.BF16 R8, R172.reuse, R182, R8 ;  /* 0x000000b6ac08723c */ /* 0x040fe20000041808 */
[----:B------:R-:W1:Y:S07]  /*e360*/  LDSM.16.M88.4 R180, [R219] ;  /* 0x00000000dbb4783b */ /* 0x000e6e0000000200 */
[C---:B---3--:R-:W-:Y:S08]  /*e370*/  HMMA.16816.F32.BF16 R12, R172.reuse, R184, R12 ;  /* 0x000000b8ac0c723c */ /* 0x048ff0000004180c */
[C---:B------:R-:W-:Y:S01]  /*e380*/  HMMA.16816.F32.BF16 R16, R172.reuse, R186, R16 ;  /* 0x000000baac10723c */ /* 0x040fe20000041810 */
[----:B------:R-:W3:Y:S07]  /*e390*/  LDSM.16.M88.4 R184, [R218] ;  /* 0x00000000dab8783b */ /* 0x000eee0000000200 */
[C---:B----4-:R-:W-:Y:S08]  /*e3a0*/  HMMA.16816.F32.BF16 R20, R172.reuse, R188, R20 ;  /* 0x000000bcac14723c */ /* 0x050ff00000041814 */
[C---:B------:R-:W-:Y:S01]  /*e3b0*/  HMMA.16816.F32.BF16 R24, R172.reuse, R190, R24 ;  /* 0x000000beac18723c */ /* 0x040fe20000041818 */
[----:B------:R-:W4:Y:S07]  /*e3c0*/  LDSM.16.M88.4 R188, [R217] ;  /* 0x00000000d9bc783b */ /* 0x000f2e0000000200 */
[C---:B--2---:R-:W-:Y:S08]  /*e3d0*/  HMMA.16816.F32.BF16 R28, R172.reuse, R168, R28 ;  /* 0x000000a8ac1c723c */ /* 0x044ff0000004181c */
[----:B------:R-:W-:Y:S01]  /*e3e0*/  HMMA.16816.F32.BF16 R32, R172, R170, R32 ;  /* 0x000000aaac20723c */ /* 0x000fe20000041820 */
[----:B------:R-:W2:Y:S05]  /*e3f0*/  LDSM.16.M88.4 R168, [R216] ;  /* 0x00000000d8a8783b */ /* 0x000eaa0000000200 */
[----:B------:R-:W-:Y:S02]  /*e400*/  LDSM.16.M88.4 R172, [R206+0x14100] ;  /* 0x01410000ceac783b */ /* 0x000fe40000000200 */
[C---:B-1----:R-:W-:Y:S08]  /*e410*/  HMMA.16816.F32.BF16 R4, R176.reuse, R180, R4 ;  /* 0x000000b4b004723c */ /* 0x042ff00000041804 */
        /* <DEDUP_REMOVED lines=123> */
[C---:B------:R-:W-:Y:S08]  /*ebd0*/  HMMA.16816.F32.BF16 R24, R172.reuse, R190, R24 ;  /* 0x000000beac18723c */ /* 0x040ff00000041818 */
[C---:B--2---:R-:W-:Y:S07]  /*ebe0*/  HMMA.16816.F32.BF16 R28, R172.reuse, R168, R28 ;  /* 0x000000a8ac1c723c */ /* 0x044fee000004181c */
[----:B------:R-:W-:Y:S01]  /*ebf0*/  @P6 IADD3 R168, R223, -0x1, RZ ;  /* 0xffffffffdfa86810 */ /* 0x000fe20007ffe0ff */
[----:B------:R-:W-:Y:S04]  /*ec00*/  HMMA.16816.F32.BF16 R32, R172, R170, R32 ;  /* 0x000000aaac20723c */ /* 0x000fe80000041820 */
[----:B------:R-:W-:Y:S04]  /*ec10*/  @P6 SHF.R.S32.HI R0, RZ, 0x1f, R168 ;  /* 0x0000001fff006819 */ /* 0x000fe800000114a8 */
[C---:B-1----:R-:W-:Y:S05]  /*ec20*/  HMMA.16816.F32.BF16 R4, R176.reuse, R180, R4 ;  /* 0x000000b4b004723c */ /* 0x042fea0000041804 */
[----:B------:R-:W-:Y:S03]  /*ec30*/  @P6 IMAD R0, R0, c[0x0][0x1e0], RZ ;  /* 0x0000780000006a24 */ /* 0x000fe600078e02ff */
[C---:B------:R-:W-:Y:S04]  /*ec40*/  HMMA.16816.F32.BF16 R8, R176.reuse, R182, R8 ;  /* 0x000000b6b008723c */ /* 0x040fe80000041808 */
[C---:B------:R-:W-:Y:S02]  /*ec50*/  @P6 IMAD R0, R168.reuse, c[0x0][0x1e4], R0 ;  /* 0x00007900a8006a24 */ /* 0x040fe400078e0200 */
[----:B------:R-:W-:Y:S02]  /*ec60*/  @P6 IMAD.WIDE.U32 R168, R168, c[0x0][0x1e0], RZ ;  /* 0x00007800a8a86a25 */ /* 0x000fe400078e00ff */
[C---:B---3--:R-:W-:Y:S04]  /*ec70*/  HMMA.16816.F32.BF16 R12, R176.reuse, R184, R12 ;  /* 0x000000b8b00c723c */ /* 0x048fe8000004180c */
[----:B------:R-:W-:Y:S02]  /*ec80*/  @P6 IMAD.IADD R0, R169, 0x1, R0 ;  /* 0x00000001a9006824 */ /* 0x000fe400078e0200 */
[C---:B------:R-:W-:Y:S02]  /*ec90*/  @P6 IMAD.SHL.U32 R2, R168.reuse, 0x40, RZ ;  /* 0x00000040a8026824 */ /* 0x040fe400078e00ff */
[C---:B------:R-:W-:Y:S04]  /*eca0*/  HMMA.16816.F32.BF16 R16, R176.reuse, R186, R16 ;  /* 0x000000bab010723c */ /* 0x040fe80000041810 */
[----:B------:R-:W-:Y:S02]  /*ecb0*/  @P6 SHF.L.U64.HI R0, R168, 0x6, R0 ;  /* 0x00000006a8006819 */ /* 0x000fe40000010200 */
[----:B------:R-:W1:Y:S01]  /*ecc0*/  LDSM.16.M88.4 R168, [R201+0x7000] ;  /* 0x00700000c9a8783b */ /* 0x000e620000000200 */
[C---:B-----5:R-:W-:Y:S02]  /*ecd0*/  @P6 IADD3 R3, P5, R2.reuse, R236, RZ ;  /* 0x000000ec02036210 */ /* 0x060fe40007fbe0ff */
[----:B------:R-:W-:Y:S03]  /*ece0*/  @P6 IADD3 R156, P0, R2, R248, RZ ;  /* 0x000000f8029c6210 */ /* 0x000fe60007f1e0ff */
[C---:B------:R-:W-:Y:S01]  /*ecf0*/  @P6 IMAD.X R172, R0.reuse, 0x1, R235, P5 ;  /* 0x0000000100ac6824 */ /* 0x040fe200028e06eb */
[C---:B------:R-:W-:Y:S01]  /*ed00*/  @P6 LEA R180, P5, R3.reuse, c[0x0][0x1c8], 0x1 ;  /* 0x0000720003b46a11 */ /* 0x040fe200078a08ff */
[----:B------:R-:W-:Y:S01]  /*ed10*/  @P6 IMAD.X R183, R0, 0x1, R247, P0 ;  /* 0x0000000100b76824 */ /* 0x000fe200000e06f7 */
[C---:B------:R-:W-:Y:S02]  /*ed20*/  @P6 LEA R182, P0, R156.reuse, c[0x0][0x1c8], 0x1 ;  /* 0x000072009cb66a11 */ /* 0x040fe400078008ff */
[----:B------:R-:W-:Y:S02]  /*ed30*/  @P6 LEA.HI.X R181, R3, c[0x0][0x1cc], R172, 0x1, P5 ;  /* 0x0000730003b56a11 */ /* 0x000fe400028f0cac */
[----:B------:R-:W2:Y:S01]  /*ed40*/  LDSM.16.M88.4 R172, [R201+0x7800] ;  /* 0x00780000c9ac783b */ /* 0x000ea20000000200 */
[----:B------:R-:W-:Y:S04]  /*ed50*/  DEPBAR.LE SB0, 0x0 ;  /* 0x000080000000791a */ /* 0x000fe80000000000 */
[----:B------:R-:W-:Y:S01]  /*ed60*/  BAR.SYNC.DEFER_BLOCKING 0x0 ;  /* 0x0000000000007b1d */ /* 0x000fe20000010000 */
[----:B------:R-:W-:Y:S02]  /*ed70*/  @P6 LEA.HI.X R183, R156, c[0x0][0x1cc], R183, 0x1, P0 ;  /* 0x000073009cb76a11 */ /* 0x000fe400000f0cb7 */
[C---:B------:R-:W-:Y:S02]  /*ed80*/  @P6 IADD3 R3, P5, R2.reuse, R243, RZ ;  /* 0x000000f302036210 */ /* 0x040fe40007fbe0ff */
[----:B------:R-:W-:Y:S01]  /*ed90*/  @P6 IADD3 R156, P0, R2, R241, RZ ;  /* 0x000000f1029c6210 */ /* 0x000fe20007f1e0ff */
[C---:B-1----:R-:W-:Y:S01]  /*eda0*/  HMMA.16816.F32.BF16 R20, R176.reuse, R168, R20 ;  /* 0x000000a8b014723c */ /* 0x042fe20000041814 */
[----:B------:R-:W-:Y:S01]  /*edb0*/  @!PT LDS RZ, [RZ] ;  /* 0x00000000fffff984 */ /* 0x000fe20000000800 */
[----:B------:R-:W-:Y:S01]  /*edc0*/  @!PT LDS RZ, [RZ] ;  /* 0x00000000fffff984 */ /* 0x000fe20000000800 */
[----:B------:R-:W-:Y:S01]  /*edd0*/  @!PT LDS RZ, [RZ] ;  /* 0x00000000fffff984 */ /* 0x000fe20000000800 */
[----:B------:R1:W-:Y:S05]  /*ede0*/  @P6 LDGSTS.E.BYPASS.LTC128B.128 [R225+0x8100], [R180.64], !P4 ;  /* 0x08100000b4e16fae */ /* 0x0003ea000e101d4c */
[----:B------:R3:W-:Y:S02]  /*edf0*/  @P6 LDGSTS.E.BYPASS.LTC128B.128 [R225+0xa100], [R182.64], !P3 ;  /* 0x0a100000b6e16fae */ /* 0x0007e4000d901d4c */
[C---:B------:R-:W-:Y:S08]  /*ee00*/  HMMA.16816.F32.BF16 R24, R176.reuse, R170, R24 ;  /* 0x000000aab018723c */ /* 0x040ff00000041818 */
[C---:B--2---:R-:W-:Y:S08]  /*ee10*/  HMMA.16816.F32.BF16 R28, R176.reuse, R172, R28 ;  /* 0x000000acb01c723c */ /* 0x044ff0000004181c */
[----:B------:R-:W-:Y:S04]  /*ee20*/  HMMA.16816.F32.BF16 R32, R176, R174, R32 ;  /* 0x000000aeb020723c */ /* 0x000fe80000041820 */
[C---:B-1----:R-:W-:Y:S01]  /*ee30*/  @P6 IMAD.X R180, R0.reuse, 0x1, R242, P5 ;  /* 0x0000000100b46824 */ /* 0x042fe200028e06f2 */
[C---:B------:R-:W-:Y:S04]  /*ee40*/  @P6 LEA R188, P5, R3.reuse, c[0x0][0x1c8], 0x1 ;  /* 0x0000720003bc6a11 */ /* 0x040fe800078a08ff */
[----:B------:R-:W-:Y:S03]  /*ee50*/  @P6 LEA.HI.X R189, R3, c[0x0][0x1cc], R180, 0x1, P5 ;  /* 0x0000730003bd6a11 */ /* 0x000fe600028f0cb4 */
[----:B------:R-:W-:Y:S01]  /*ee60*/  @P6 IMAD.X R3, R0, 0x1, R240, P0 ;  /* 0x0000000100036824 */ /* 0x000fe200000e06f0 */
[----:B------:R-:W-:Y:S02]  /*ee70*/  @P6 LEA R184, P5, R156, c[0x0][0x1c8], 0x1 ;  /* 0x000072009cb86a11 */ /* 0x000fe400078a08ff */
[----:B------:R-:W-:Y:S01]  /*ee80*/  @P6 IADD3 R2, P0, R238, R2, RZ ;  /* 0x00000002ee026210 */ /* 0x000fe20007f1e0ff */
[----:B------:R1:W-:Y:S01]  /*ee90*/  @P6 LDGSTS.E.BYPASS.LTC128B.128 [R225+0xc100], [R188.64], !P2 ;  /* 0x0c100000bce16fae */ /* 0x0003e2000d101d4c */
[----:B------:R-:W-:Y:S02]  /*eea0*/  @P6 LEA.HI.X R185, R156, c[0x0][0x1cc], R3, 0x1, P5 ;  /* 0x000073009cb96a11 */ /* 0x000fe400028f0c03 */
[----:B------:R-:W-:Y:S01]  /*eeb0*/  @P6 IADD3 R156, P5, R2, R236, RZ ;  /* 0x000000ec029c6210 */ /* 0x000fe20007fbe0ff */
[----:B------:R-:W-:Y:S01]  /*eec0*/  @P6 IMAD.X R0, R224, 0x1, R0, P0 ;  /* 0x00000001e0006824 */ /* 0x000fe200000e0600 */
[----:B------:R-:W-:Y:S01]  /*eed0*/  @P6 IADD3 R3, P0, R2, R248, RZ ;  /* 0x000000f802036210 */ /* 0x000fe20007f1e0ff */
[----:B------:R1:W-:Y:S02]  /*eee0*/  @P6 LDGSTS.E.BYPASS.LTC128B.128 [R225+0xe100], [R184.64], !P1 ;  /* 0x0e100000b8e16fae */ /* 0x0003e4000c901d4c */
[----:B------:R-:W-:Y:S01]  /*eef0*/  @P6 IMAD.X R168, R0, 0x1, R235, P5 ;  /* 0x0000000100a86824 */ /* 0x000fe200028e06eb */
[----:B------:R-:W-:Y:S01]  /*ef00*/  @P6 LEA R180, P5, R156, c[0x0][0x1c8], 0x1 ;  /* 0x000072009cb46a11 */ /* 0x000fe200078a08ff */
[----:B------:R-:W-:Y:S01]  /*ef10*/  @P6 IMAD.X R169, R0, 0x1, R247, P0 ;  /* 0x0000000100a96824 */ /* 0x000fe200000e06f7 */
[C---:B---3--:R-:W-:Y:S02]  /*ef20*/  @P6 LEA R182, P0, R3.reuse, c[0x0][0x1c8], 0x1 ;  /* 0x0000720003b66a11 */ /* 0x048fe400078008ff */
[----:B------:R-:W-:Y:S02]  /*ef30*/  @P6 LEA.HI.X R181, R156, c[0x0][0x1cc], R168, 0x1, P5 ;  /* 0x000073009cb56a11 */ /* 0x000fe400028f0ca8 */
[C---:B------:R-:W-:Y:S02]  /*ef40*/  @P6 IADD3 R156, P5, R2.reuse, R243, RZ ;  /* 0x000000f3029c6210 */ /* 0x040fe40007fbe0ff */
[----:B------:R-:W-:Y:S01]  /*ef50*/  @P6 LEA.HI.X R183, R3, c[0x0][0x1cc], R169, 0x1, P0 ;  /* 0x0000730003b76a11 */ /* 0x000fe200000f0ca9 */
[----:B------:R1:W-:Y:S01]  /*ef60*/  @P6 LDGSTS.E.BYPASS.LTC128B.128 [R225+0x9100], [R180.64], !P4 ;  /* 0x09100000b4e16fae */ /* 0x0003e2000e101d4c */
[----:B------:R-:W-:Y:S01]  /*ef70*/  @P6 IADD3 R2, P0, R2, R241, RZ ;  /* 0x000000f102026210 */ /* 0x000fe20007f1e0ff */
[----:B------:R-:W-:Y:S01]  /*ef80*/  @P6 IMAD.X R3, R0, 0x1, R242, P5 ;  /* 0x0000000100036824 */ /* 0x000fe200028e06f2 */
[----:B------:R-:W-:Y:S02]  /*ef90*/  @P6 LEA R170, P5, R156, c[0x0][0x1c8], 0x1 ;  /* 0x000072009caa6a11 */ /* 0x000fe400078a08ff */
[----:B------:R1:W-:Y:S01]  /*efa0*/  @P6 LDGSTS.E.BYPASS.LTC128B.128 [R225+0xb100], [R182.64], !P3 ;  /* 0x0b100000b6e16fae */ /* 0x0003e2000d901d4c */
[----:B------:R-:W-:Y:S01]  /*efb0*/  @P6 IMAD.X R0, R0, 0x1, R240, P0 ;  /* 0x0000000100006824 */ /* 0x000fe200000e06f0 */
[----:B------:R-:W-:Y:S01]  /*efc0*/  @P6 LEA.HI.X R171, R156, c[0x0][0x1cc], R3, 0x1, P5 ;  /* 0x000073009cab6a11 */ /* 0x000fe200028f0c03 */
[----:B------:R-:W-:Y:S01]  /*efd0*/  IMAD.SHL.U32 R156, R223, 0x40, RZ ;  /* 0x00000040df9c7824 */ /* 0x000fe200078e00ff */
[C---:B------:R-:W-:Y:S01]  /*efe0*/  @P6 LEA R168, P0, R2.reuse, c[0x0][0x1c8], 0x1 ;  /* 0x0000720002a86a11 */ /* 0x040fe200078008ff */
[----:B------:R-:W2:Y:S03]  /*eff0*/  SHFL.IDX PT, R3, R159, RZ, 0x1c1f ;  /* 0x001c1fff9f037589 */ /* 0x000ea600000e0000 */
[----:B------:R-:W-:Y:S02]  /*f000*/  @P6 LEA.HI.X R169, R2, c[0x0][0x1cc], R0, 0x1, P0 ;  /* 0x0000730002a96a11 */ /* 0x000fe400000f0c00 */
[----:B------:R1:W-:Y:S01]  /*f010*/  @P6 LDGSTS.E.BYPASS.LTC128B.128 [R225+0xd100], [R170.64], !P2 ;  /* 0x0d100000aae16fae */ /* 0x0003e2000d101d4c */
[----:B------:R-:W-:Y:S02]  /*f020*/  IADD3 R0, -R246, 0x1, -R156 ;  /* 0x00000001f6007810 */ /* 0x000fe40007ffe99c */
[----:B------:R-:W-:Y:S02]  /*f030*/  PLOP3.LUT P0, PT, PT, PT, UP1, 0x40, 0x0 ;  /* 0x000000000000781c */ /* 0x000fe40003f0e818 */
[----:B------:R3:W-:Y:S01]  /*f040*/  @P6 LDGSTS.E.BYPASS.LTC128B.128 [R225+0xf100], [R168.64], !P1 ;  /* 0x0f100000a8e16fae */ /* 0x0007e2000c901d4c */
[----:B------:R-:W-:Y:S04]  /*f050*/  IADD3 R0, R0, c[0x0][0x1d0], RZ ;  /* 0x0000740000007a10 */ /* 0x000fe80007ffe0ff */
[----:B------:R-:W-:Y:S01]  /*f060*/  IADD3 R0, R0, -c[0x0][0x168], RZ ;  /* 0x80005a0000007a10 */ /* 0x000fe20007ffe0ff */
[----:B------:R-:W0:Y:S03]  /*f070*/  LDGDEPBAR ;  /* 0x00000000000079af */ /* 0x000e260000000000 */
[C---:B---3--:R-:W-:Y:S02]  /*f080*/  IADD3 R169, R0.reuse, c[0x0][0x328], RZ ;  /* 0x0000ca0000a97a10 */ /* 0x048fe40007ffe0ff */
[----:B------:R-:W-:Y:S03]  /*f090*/  IADD3 R168, R0, UR6, RZ ;  /* 0x0000000600a87c10 */ /* 0x000fe6000fffe0ff */
[--C-:B--2---:R-:W-:Y:S02]  /*f0a0*/  IMAD.IADD R2, R169, 0x1, R3.reuse ;  /* 0x00000001a9027824 */ /* 0x104fe400078e0203 */
[----:B------:R-:W-:Y:S01]  /*f0b0*/  IMAD.IADD R0, R168, 0x1, R3 ;  /* 0x00000001a8007824 */ /* 0x000fe200078e0203 */
        /* <DEDUP_REMOVED lines=15> */
.L_x_4206:
[----:B------:R-:W-:Y:S04]  /*f1b0*/  MOV R170, c[0x0][0x32c] ;  /* 0x0000cb0000aa7a02 */ /* 0x000fe80000000f00 */
[----:B------:R-:W-:Y:S11]  /*f1c0*/  ISETP.NE.AND P0, PT, R170, 0x1, PT ;  /* 0x00000001aa00780c */ /* 0x000ff60003f05270 */
[----:B------:R-:W-:Y:S02]  /*f1d0*/  @!UPT UIADD3 URZ, URZ, URZ, URZ ;  /* 0x0000003f3f3ff290 */ /* 0x000fe4000fffe03f */
[----:B------:R-:W-:Y:S05]  /*f1e0*/  @P0 IMAD.HI.U32 R170, R3, c[0x0][0x330], RZ ;  /* 0x0000cc0003aa0a27 */ /* 0x000fea00078e00ff */
[----:B------:R-:W-:Y:S02]  /*f1f0*/  @P0 SHF.R.U32.HI R3, RZ, c[0x0][0x334], R170 ;  /* 0x0000cd00ff030a19 */ /* 0x000fe400000116aa */
.L_x_4207:
[----:B------:R-:W-:Y:S05]  /*f200*/  BSYNC B0 ;  /* 0x0000000000007941 */ /* 0x000fea0003800000 */
.L_x_4205:
[----:B------:R-:W-:Y:S04]  /*f210*/  IMAD R3, R3, c[0x0][0x32c], -R156 ;  /* 0x0000cb0003037a24 */ /* 0x000fe800078e0a9c */
[----:B------:R-:W-:Y:S05]  /*f220*/  IMAD.IADD R3, R3, 0x1, -R246 ;  /* 0x0000000103037824 */ /* 0x000fea00078e0af6 */
[----:B------:R-:W-:Y:S02]  /*f230*/  IADD3 R170, R3, c[0x0][0x32c], RZ ;  /* 0x0000cb0003aa7a10 */ /* 0x000fe40007ffe0ff */
[----:B------:R-:W-:Y:S02]  /*f240*/  IMNMX R0, R0, R3, !PT ;  /* 0x0000000300007217 */ /* 0x000fe40007800200 */
[----:B------:R-:W-:Y:S02]  /*f250*/  IMNMX R2, R2, R170, PT ;  /* 0x000000aa02027217 */ /* 0x000fe40003800200 */
.L_x_4204:
        /* <DEDUP_REMOVED lines=68> */
.L_x_4210:
[----:B------:R-:W-:Y:S04]  /*f6a0*/  MOV R12, c[0x0][0x32c] ;  /* 0x0000cb00000c7a02 */ /* 0x000fe80000000f00 */
[----:B------:R-:W-:Y:S11]  /*f6b0*/  ISETP.NE.AND P5, PT, R12, 0x1, PT ;  /* 0x000000010c00780c */ /* 0x000ff60003fa5270 */
[----:B------:R-:W-:Y:S02]  /*f6c0*/  @!UPT UIADD3 URZ, URZ, URZ, URZ ;  /* 0x0000003f3f3ff290 */ /* 0x000fe4000fffe03f */
[----:B------:R-:W-:Y:S05]  /*f6d0*/  @P5 IMAD.HI.U32 R12, R3, c[0x0][0x330], RZ ;  /* 0x0000cc00030c5a27 */ /* 0x000fea00078e00ff */
[----:B------:R-:W-:Y:S02]  /*f6e0*/  @P5 SHF.R.U32.HI R3, RZ, c[0x0][0x334], R12 ;  /* 0x0000cd00ff035a19 */ /* 0x000fe4000001160c */
.L_x_4211:
[----:B------:R-:W-:Y:S05]  /*f6f0*/  BSYNC B0 ;  /* 0x0000000000007941 */ /* 0x000fea0003800000 */
.L_x_4209:
[----:B------:R-:W-:Y:S04]  /*f700*/  IMAD R156, R3, c[0x0][0x32c], -R156 ;  /* 0x0000cb00039c7a24 */ /* 0x000fe800078e0a9c */
[----:B------:R-:W-:Y:S05]  /*f710*/  IMAD.IADD R156, R156, 0x1, -R246 ;  /* 0x000000019c9c7824 */ /* 0x000fea00078e0af6 */
[----:B------:R-:W-:Y:S02]  /*f720*/  IADD3 R3, R156, c[0x0][0x32c], RZ ;  /* 0x0000cb009c037a10 */ /* 0x000fe40007ffe0ff */
[----:B------:R-:W-:Y:S02]  /*f730*/  IMNMX R0, R0, R156, !PT ;  /* 0x0000009c00007217 */ /* 0x000fe40007800200 */
[----:B------:R-:W-:Y:S02]  /*f740*/  IMNMX R2, R2, R3, PT ;  /* 0x0000000302027217 */ /* 0x000fe40003800200 */
.L_x_4208:
        /* <DEDUP_REMOVED lines=13> */
[C---:B------:R-:W-:Y:S02]  /*f820*/  ISETP.GT.AND P6, PT, R0.reuse, 0x8, P0 ;  /* 0x000000080000780c */ /* 0x040fe400007c4270 */
[----:B------:R-:W-:Y:S02]  /*f830*/  FMNMX.FTZ R3, R173, R3, !PT ;  /* 0x00000003ad037209 */ /* 0x000fe40007810000 */
[----:B------:R-:W-:Y:S02]  /*f840*/  ISETP.GT.AND P5, PT, R0, 0x9, P0 ;  /* 0x000000090000780c */ /* 0x000fe400007a4270 */
[----:B------:R-:W-:Y:S02]  /*f850*/  FMNMX.FTZ R3, R177, R3, !PT ;  /* 0x00000003b1037209 */ /* 0x000fe40007810000 */
[----:B------:R-:W-:Y:S02]  /*f860*/  ISETP.LT.OR P6, PT, R2, 0x9, P6 ;  /* 0x000000090200780c */ /* 0x000fe400037c1670 */
[----:B------:R-:W-:Y:S02]  /*f870*/  FMNMX.FTZ R3, R178, R3, !PT ;  /* 0x00000003b2037209 */ /* 0x000fe40007810000 */
[----:B------:R-:W-:Y:S02]  /*f880*/  ISETP.LT.OR P5, PT, R2, 0xa, P5 ;  /* 0x0000000a0200780c */ /* 0x000fe40002fa1670 */
[----:B------:R-:W-:Y:S02]  /*f890*/  FMNMX.FTZ R12, R6, R158, !PT ;  /* 0x0000009e060c7209 */ /* 0x000fe40007810000 */
[----:B------:R-:W-:Y:S02]  /*f8a0*/  FSEL R10, R10, -INF , !P6 ;  /* 0xff8000000a0a7808 */ /* 0x000fe40007000000 */
[----:B------:R-:W-:Y:S02]  /*f8b0*/  FSEL R11, R11, -INF , !P5 ;  /* 0xff8000000b0b7808 */ /* 0x000fe40006800000 */
[C---:B------:R-:W-:Y:S02]  /*f8c0*/  ISETP.GT.AND P6, PT, R0.reuse, 0x10, P0 ;  /* 0x000000100000780c */ /* 0x040fe400007c4270 */
[----:B------:R-:W-:Y:S02]  /*f8d0*/  ISETP.GT.AND P5, PT, R0, 0x11, P0 ;  /* 0x000000110000780c */ /* 0x000fe400007a4270 */
[----:B------:R-:W-:Y:S02]  /*f8e0*/  FMNMX.FTZ R3, R179, R3, !PT ;  /* 0x00000003b3037209 */ /* 0x000fe40007810000 */
        /* <DEDUP_REMOVED lines=26> */
[----:B------:R-:W-:Y:S01]  /*fa90*/  FSEL R174, R23, -INF , !P5 ;  /* 0xff80000017ae7808 */ /* 0x000fe20006800000 */
[----:B------:R-:W1:Y:S01]  /*faa0*/  SHFL.BFLY PT, R12, R156, 0x2, 0x1f ;  /* 0x0c401f009c0c7f89 */ /* 0x000e6200000e0000 */
[----:B------:R-:W-:Y:S02]  /*fab0*/  ISETP.GT.AND P5, PT, R0, 0x28, P0 ;  /* 0x000000280000780c */ /* 0x000fe400007a4270 */
[----:B------:R-:W-:Y:S02]  /*fac0*/  FMNMX.FTZ R3, R168, R3, !PT ;  /* 0x00000003a8037209 */ /* 0x000fe40007810000 */
[----:B------:R-:W-:Y:S02]  /*fad0*/  ISETP.LT.OR P5, PT, R2, 0x29, P5 ;  /* 0x000000290200780c */ /* 0x000fe40002fa1670 */
[----:B------:R-:W-:Y:S01]  /*fae0*/  ISETP.GT.AND P6, PT, R0, 0x29, P0 ;  /* 0x000000290000780c */ /* 0x000fe200007c4270 */
[----:B------:R-:W-:Y:S01]  /*faf0*/  LDSM.16.MT88.4 R20, [R197+0x100] ;  /* 0x00010000c514783b */ /* 0x000fe20000004200 */
[----:B------:R-:W-:Y:S02]  /*fb00*/  FMNMX.FTZ R3, R169, R3, !PT ;  /* 0x00000003a9037209 */ /* 0x000fe40007810000 */
[----:B------:R-:W-:Y:S02]  /*fb10*/  FSEL R175, R26, -INF , !P5 ;  /* 0xff8000001aaf7808 */ /* 0x000fe40006800000 */
[----:B------:R-:W-:Y:S02]  /*fb20*/  ISETP.LT.OR P6, PT, R2, 0x2a, P6 ;  /* 0x0000002a0200780c */ /* 0x000fe400037c1670 */
[----:B------:R-:W-:Y:S02]  /*fb30*/  ISETP.GT.AND P5, PT, R0, 0x30, P0 ;  /* 0x000000300000780c */ /* 0x000fe400007a4270 */
[----:B------:R-:W-:Y:S02]  /*fb40*/  FMNMX.FTZ R3, R174, R3, !PT ;  /* 0x00000003ae037209 */ /* 0x000fe40007810000 */
[----:B------:R-:W-:Y:S02]  /*fb50*/  FSEL R176, R27, -INF , !P6 ;  /* 0xff8000001bb07808 */ /* 0x000fe40007000000 */
[----:B------:R-:W-:Y:S01]  /*fb60*/  ISETP.LT.OR P5, PT, R2, 0x31, P5 ;  /* 0x000000310200780c */ /* 0x000fe20002fa1670 */
[----:B------:R-:W-:Y:S01]  /*fb70*/  LDSM.16.MT88.4 R24, [R198+0x100] ;  /* 0x00010000c618783b */ /* 0x000fe20000004200 */
[----:B------:R-:W-:Y:S02]  /*fb80*/  ISETP.GT.AND P6, PT, R0, 0x31, P0 ;  /* 0x000000310000780c */ /* 0x000fe400007c4270 */
        /* <DEDUP_REMOVED lines=12> */
[----:B------:R-:W-:Y:S04]  /*fc50*/  FMNMX.FTZ R0, R184, R0, !PT ;  /* 0x00000000b8007209 */ /* 0x000fe80007810000 */
[----:B------:R-:W-:Y:S02]  /*fc60*/  FMNMX.FTZ R0, R185, R0, !PT ;  /* 0x00000000b9007209 */ /* 0x000fe40007810000 */
[----:B-1----:R-:W-:Y:S02]  /*fc70*/  FMNMX.FTZ R156, R156, R12, !PT ;  /* 0x0000000c9c9c7209 */ /* 0x002fe40007810000 */
[----:B------:R-:W-:Y:S03]  /*fc80*/  FSEL R12, R35, -INF , !P0 ;  /* 0xff800000230c7808 */ /* 0x000fe60004000000 */
[----:B------:R-:W1:Y:S01]  /*fc90*/  SHFL.BFLY PT, R3, R156, 0x1, 0x1f ;  /* 0x0c201f009c037f89 */ /* 0x000e6200000e0000 */
[----:B------:R-:W-:Y:S07]  /*fca0*/  FMNMX.FTZ R0, R12, R0, !PT ;  /* 0x000000000c007209 */ /* 0x000fee0007810000 */
[----:B------:R-:W2:Y:S01]  /*fcb0*/  SHFL.BFLY PT, R2, R0, 0x2, 0x1f ;  /* 0x0c401f0000027f89 */ /* 0x000ea200000e0000 */
[----:B-1----:R-:W-:Y:S04]  /*fcc0*/  FMNMX.FTZ R156, R156, R3, !PT ;  /* 0x000000039c9c7209 */ /* 0x002fe80007810000 */
[C---:B------:R-:W-:Y:S01]  /*fcd0*/  FSETP.NEU.FTZ.AND P0, PT, R156.reuse, -INF , PT ;  /* 0xff8000009c00780b */ /* 0x040fe20003f1d000 */
[----:B------:R-:W-:Y:S01]  /*fce0*/  FMUL.FTZ R13, R156, c[0x0][0x2d0] ;  /* 0x0000b4009c0d7a20 */ /* 0x000fe20000410000 */
[----:B--2---:R-:W-:Y:S02]  /*fcf0*/  FMNMX.FTZ R2, R0, R2, !PT ;  /* 0x0000000200027209 */ /* 0x004fe40007810000 */
[----:B------:R-:W-:Y:S02]  /*fd00*/  FSEL R0, R156, RZ, P0 ;  /* 0x000000ff9c007208 */ /* 0x000fe40000000000 */
[----:B------:R-:W-:Y:S01]  /*fd10*/  FSEL R13, R13, RZ, P0 ;  /* 0x000000ff0d0d7208 */ /* 0x000fe20000000000 */
[----:B------:R-:W1:Y:S02]  /*fd20*/  SHFL.BFLY PT, R3, R2, 0x1, 0x1f ;  /* 0x0c201f0002037f89 */ /* 0x000e6400000e0000 */
[----:B------:R-:W-:Y:S02]  /*fd30*/  FADD.FTZ R0, -R0, R157 ;  /* 0x0000009d00007221 */ /* 0x000fe40000010100 */
[--C-:B------:R-:W-:Y:S02]  /*fd40*/  FFMA.FTZ R8, R8, c[0x0][0x2d0], -R13.reuse ;  /* 0x0000b40008087a23 */ /* 0x100fe4000001080d */
[----:B------:R-:W-:Y:S02]  /*fd50*/  FMUL.FTZ R0, R0, c[0x0][0x2d0] ;  /* 0x0000b40000007a20 */ /* 0x000fe40000410000 */
[--C-:B------:R-:W-:Y:S01]  /*fd60*/  FFMA.FTZ R9, R9, c[0x0][0x2d0], -R13.reuse ;  /* 0x0000b40009097a23 */ /* 0x100fe2000001080d */
[----:B------:R-:W-:Y:S01]  /*fd70*/  MUFU.EX2 R238, R8 ;  /* 0x0000000800ee7308 */ /* 0x000fe20000000800 */
[--C-:B------:R-:W-:Y:S02]  /*fd80*/  FFMA.FTZ R4, R4, c[0x0][0x2d0], -R13.reuse ;  /* 0x0000b40004047a23 */ /* 0x100fe4000001080d */
[--C-:B------:R-:W-:Y:S02]  /*fd90*/  FFMA.FTZ R5, R5, c[0x0][0x2d0], -R13.reuse ;  /* 0x0000b40005057a23 */ /* 0x100fe4000001080d */
[--C-:B------:R-:W-:Y:S05]  /*fda0*/  FFMA.FTZ R15, R170, c[0x0][0x2d0], -R13.reuse ;  /* 0x0000b400aa0f7a23 */ /* 0x100fea000001080d */
[----:B------:R-:W2:Y:S01]  /*fdb0*/  MUFU.EX2 R237, R9 ;  /* 0x0000000900ed7308 */ /* 0x000ea20000000800 */
[----:B-1----:R-:W-:Y:S04]  /*fdc0*/  FMNMX.FTZ R3, R2, R3, !PT ;  /* 0x0000000302037209 */ /* 0x002fe80007810000 */
[C---:B------:R-:W-:Y:S05]  /*fdd0*/  FSETP.NEU.FTZ.AND P0, PT, R3.reuse, -INF , PT ;  /* 0xff8000000300780b */ /* 0x040fea0003f1d000 */
[----:B------:R1:W3:Y:S01]  /*fde0*/  MUFU.EX2 R2, R0 ;  /* 0x0000000000027308 */ /* 0x0002e20000000800 */
[----:B------:R-:W-:Y:S05]  /*fdf0*/  FMUL.FTZ R14, R3, c[0x0][0x2d0] ;  /* 0x0000b400030e7a20 */ /* 0x000fea0000410000 */
[----:B------:R-:W-:Y:S04]  /*fe00*/  FSEL R14, R14, RZ, P0 ;  /* 0x000000ff0e0e7208 */ /* 0x000fe80000000000 */
[----:B------:R4:W-:Y:S01]  /*fe10*/  MUFU.EX2 R236, R4 ;  /* 0x0000000400ec7308 */ /* 0x0009e20000000800 */
[--C-:B------:R-:W-:Y:S02]  /*fe20*/  FFMA.FTZ R10, R10, c[0x0][0x2d0], -R14.reuse ;  /* 0x0000b4000a0a7a23 */ /* 0x100fe4000001080e */
[--C-:B------:R-:W-:Y:S01]  /*fe30*/  FFMA.FTZ R11, R11, c[0x0][0x2d0], -R14.reuse ;  /* 0x0000b4000b0b7a23 */ /* 0x100fe2000001080e */
[----:B--2---:R-:W-:Y:S01]  /*fe40*/  F2FP.BF16.PACK_AB R18, R237, R238 ;  /* 0x000000eeed12723e */ /* 0x004fe200000010ff */
[--C-:B------:R-:W-:Y:S02]  /*fe50*/  FFMA.FTZ R6, R6, c[0x0][0x2d0], -R14.reuse ;  /* 0x0000b40006067a23 */ /* 0x100fe4000001080e */
[----:B------:R-:W-:Y:S03]  /*fe60*/  FFMA.FTZ R7, R7, c[0x0][0x2d0], -R14 ;  /* 0x0000b40007077a23 */ /* 0x000fe6000001080e */
[----:B------:R-:W-:Y:S01]  /*fe70*/  MUFU.EX2 R191, R10 ;  /* 0x0000000a00bf7308 */ /* 0x000fe20000000800 */
[----:B-1----:R-:W-:Y:S01]  /*fe80*/  FSEL R0, R3, RZ, P0 ;  /* 0x000000ff03007208 */ /* 0x002fe20000000000 */
[C---:B---3--:R-:W-:Y:S01]  /*fe90*/  FMUL.FTZ R8, R2.reuse, R164 ;  /* 0x000000a402087220 */ /* 0x048fe20000410000 */
[----:B------:R-:W-:Y:S01]  /*fea0*/  ISETP.GT.AND P0, PT, R223, R233, PT ;  /* 0x000000e9df00720c */ /* 0x000fe20003f04270 */
[----:B------:R-:W-:Y:S02]  /*feb0*/  FMUL.FTZ R9, R2, R165 ;  /* 0x000000a502097220 */ /* 0x000fe40000410000 */
[----:B------:R-:W-:Y:S04]  /*fec0*/  FADD.FTZ R0, -R0, R158 ;  /* 0x0000009e00007221 */ /* 0x000fe80000010100 */
[----:B------:R-:W1:Y:S01]  /*fed0*/  MUFU.EX2 R190, R11 ;  /* 0x0000000b00be7308 */ /* 0x000e620000000800 */
[----:B------:R-:W-:Y:S02]  /*fee0*/  FMUL.FTZ R132, R2, R132 ;  /* 0x0000008402847220 */ /* 0x000fe40000410000 */
[----:B------:R-:W-:Y:S02]  /*fef0*/  FMUL.FTZ R0, R0, c[0x0][0x2d0] ;  /* 0x0000b40000007a20 */ /* 0x000fe40000410000 */
[C---:B----4-:R-:W-:Y:S02]  /*ff00*/  FMUL.FTZ R4, R2.reuse, R160 ;  /* 0x000000a002047220 */ /* 0x050fe40000410000 */
        /* <DEDUP_REMOVED lines=29> */
[----:B------:R3:W-:Y:S01]  /*100e0*/  MUFU.EX2 R235, R15 ;  /* 0x0000000f00eb7308 */ /* 0x0007e20000000800 */
        /* <DEDUP_REMOVED lines=8> */
[C---:B------:R-:W-:Y:S02]  /*10170*/  FMUL.FTZ R7, R0.reuse, R163 ;  /* 0x000000a300077220 */ /* 0x040fe40000410000 */
[C---:B------:R-:W-:Y:S02]  /*10180*/  FMUL.FTZ R155, R0.reuse, R155 ;  /* 0x0000009b009b7220 */ /* 0x040fe40000410000 */
[C---:B------:R-:W-:Y:S02]  /*10190*/  FMUL.FTZ R38, R0.reuse, R38 ;  /* 0x0000002600267220 */ /* 0x040fe40000410000 */
[----:B------:R-:W-:Y:S01]  /*101a0*/  FMUL.FTZ R39, R0, R39 ;  /* 0x0000002700277220 */ /* 0x000fe20000410000 */
[C---:B------:R-:W-:Y:S05]  /*101b0*/  HMMA.16816.F32.BF16 R4, R16.reuse, R20, R4 ;  /* 0x000000141004723c */ /* 0x040fea0000041804 */
        /* <DEDUP_REMOVED lines=17> */
[----:B------:R-:W4:Y:S03]  /*102d0*/  LDSM.16.MT88.4 R28, [R198+0x2100] ;  /* 0x00210000c61c783b */ /* 0x000f260000004200 */
        /* <DEDUP_REMOVED lines=9> */
[--C-:B---3--:R-:W-:Y:S02]  /*10370*/  FFMA.FTZ R15, R171, c[0x0][0x2d0], -R13.reuse ;  /* 0x0000b400ab0f7a23 */ /* 0x108fe4000001080d */
[----:B------:R-:W-:Y:S02]  /*10380*/  FMUL.FTZ R57, R2, R57 ;  /* 0x0000003902397220 */ /* 0x000fe40000410000 */
[C---:B--2---:R-:W-:Y:S01]  /*10390*/  HMMA.16816.F32.BF16 R36, R16.reuse, R24, R36 ;  /* 0x000000181024723c */ /* 0x044fe20000041824 */
[----:B------:R2:W3:Y:S03]  /*103a0*/  MUFU.EX2 R234, R15 ;  /* 0x0000000f00ea7308 */ /* 0x0004e60000000800 */
[C---:B------:R-:W-:Y:S02]  /*103b0*/  FMUL.FTZ R58, R0.reuse, R58 ;  /* 0x0000003a003a7220 */ /* 0x040fe40000410000 */
[----:B------:R-:W-:Y:S02]  /*103c0*/  FMUL.FTZ R59, R0, R59 ;  /* 0x0000003b003b7220 */ /* 0x000fe40000410000 */
[C---:B------:R-:W-:Y:S01]  /*103d0*/  HMMA.16816.F32.BF16 R40, R16.reuse, R26, R40 ;  /* 0x0000001a1028723c */ /* 0x040fe20000041828 */
[----:B------:R-:W5:Y:S03]  /*103e0*/  LDSM.16.MT88.4 R24, [R199+0x2100] ;  /* 0x00210000c718783b */ /* 0x000f660000004200 */
[C---:B------:R-:W-:Y:S02]  /*103f0*/  FMUL.FTZ R60, R2.reuse, R60 ;  /* 0x0000003c023c7220 */ /* 0x040fe40000410000 */
[----:B------:R-:W-:Y:S02]  /*10400*/  FMUL.FTZ R61, R2, R61 ;  /* 0x0000003d023d7220 */ /* 0x000fe40000410000 */
[C---:B----4-:R-:W-:Y:S04]  /*10410*/  HMMA.16816.F32.BF16 R44, R16.reuse, R28, R44 ;  /* 0x0000001c102c723c */ /* 0x050fe8000004182c */
[C---:B------:R-:W-:Y:S02]  /*10420*/  FMUL.FTZ R62, R0.reuse, R62 ;  /* 0x0000003e003e7220 */ /* 0x040fe40000410000 */
[----:B------:R-:W-:Y:S02]  /*10430*/  FMUL.FTZ R63, R0, R63 ;  /* 0x0000003f003f7220 */ /* 0x000fe40000410000 */
[C---:B------:R-:W-:Y:S01]  /*10440*/  HMMA.16816.F32.BF16 R48, R16.reuse, R30, R48 ;  /* 0x0000001e1030723c */ /* 0x040fe20000041830 */
[----:B------:R-:W4:Y:S03]  /*10450*/  LDSM.16.MT88.4 R28, [R197+0x4100] ;  /* 0x00410000c51c783b */ /* 0x000f260000004200 */
[--C-:B--2---:R-:W-:Y:S02]  /*10460*/  FFMA.FTZ R15, R172, c[0x0][0x2d0], -R13.reuse ;  /* 0x0000b400ac0f7a23 */ /* 0x104fe4000001080d */
[C---:B------:R-:W-:Y:S02]  /*10470*/  FMUL.FTZ R64, R2.reuse, R64 ;  /* 0x0000004002407220 */ /* 0x040fe40000410000 */
[----:B------:R2:W-:Y:S01]  /*10480*/  MUFU.EX2 R232, R15 ;  /* 0x0000000f00e87308 */ /* 0x0005e20000000800 */
        /* <DEDUP_REMOVED lines=8> */
[C---:B-----5:R-:W-:Y:S04]  /*10510*/  HMMA.16816.F32.BF16 R60, R16.reuse, R24, R60 ;  /* 0x00000018103c723c */ /* 0x060fe8000004183c */
[C---:B------:R-:W-:Y:S02]  /*10520*/  FMUL.FTZ R70, R0.reuse, R70 ;  /* 0x0000004600467220 */ /* 0x040fe40000410000 */
[----:B------:R-:W-:Y:S02]  /*10530*/  FMUL.FTZ R71, R0, R71 ;  /* 0x0000004700477220 */ /* 0x000fe40000410000 */
[C---:B------:R-:W-:Y:S01]  /*10540*/  HMMA.16816.F32.BF16 R64, R16.reuse, R26, R64 ;  /* 0x0000001a1040723c */ /* 0x040fe20000041840 */
[----:B------:R-:W5:Y:S03]  /*10550*/  LDSM.16.MT88.4 R24, [R200+0x4100] ;  /* 0x00410000c818783b */ /* 0x000f660000004200 */
[--C-:B--2---:R-:W-:Y:S02]  /*10560*/  FFMA.FTZ R15, R173, c[0x0][0x2d0], -R13.reuse ;  /* 0x0000b400ad0f7a23 */ /* 0x104fe4000001080d */
[C---:B------:R-:W-:Y:S02]  /*10570*/  FMUL.FTZ R72, R2.reuse, R72 ;  /* 0x0000004802487220 */ /* 0x040fe40000410000 */
[C---:B----4-:R-:W-:Y:S01]  /*10580*/  HMMA.16816.F32.BF16 R68, R16.reuse, R28, R68 ;  /* 0x0000001c1044723c */ /* 0x050fe20000041844 */
[----:B------:R2:W4:Y:S03]  /*10590*/  MUFU.EX2 R224, R15 ;  /* 0x0000000f00e07308 */ /* 0x0005260000000800 */
[----:B------:R-:W-:Y:S02]  /*105a0*/  FMUL.FTZ R73, R2, R73 ;  /* 0x0000004902497220 */ /* 0x000fe40000410000 */
[C---:B------:R-:W-:Y:S02]  /*105b0*/  FMUL.FTZ R74, R0.reuse, R74 ;  /* 0x0000004a004a7220 */ /* 0x040fe40000410000 */
[----:B------:R-:W-:Y:S04]  /*105c0*/  FMUL.FTZ R75, R0, R75 ;  /* 0x0000004b004b7220 */ /* 0x000fe80000410000 */
[C---:B------:R-:W-:Y:S02]  /*105d0*/  FMUL.FTZ R76, R2.reuse, R76 ;  /* 0x0000004c024c7220 */ /* 0x040fe40000410000 */
[----:B------:R-:W-:Y:S01]  /*105e0*/  FMUL.FTZ R77, R2, R77 ;  /* 0x0000004d024d7220 */ /* 0x000fe20000410000 */
[C---:B------:R-:W-:Y:S01]  /*105f0*/  HMMA.16816.F32.BF16 R72, R16.reuse, R30, R72 ;  /* 0x0000001e1048723c */ /* 0x040fe20000041848 */
[----:B------:R-:W3:Y:S02]  /*10600*/  LDSM.16.MT88.4 R28, [R199+0x4100] ;  /* 0x00410000c71c783b */ /* 0x000ee40000004200 */
[C---:B------:R-:W-:Y:S02]  /*10610*/  FMUL.FTZ R78, R0.reuse, R78 ;  /* 0x0000004e004e7220 */ /* 0x040fe40000410000 */
[----:B------:R-:W-:Y:S02]  /*10620*/  FMUL.FTZ R79, R0, R79 ;  /* 0x0000004f004f7220 */ /* 0x000fe40000410000 */
[C---:B------:R-:W-:Y:S02]  /*10630*/  FMUL.FTZ R80, R2.reuse, R80 ;  /* 0x0000005002507220 */ /* 0x040fe40000410000 */
[----:B------:R-:W-:Y:S03]  /*10640*/  FMUL.FTZ R81, R2, R81 ;  /* 0x0000005102517220 */ /* 0x000fe60000410000 */
[C---:B-1----:R-:W-:Y:S03]  /*10650*/  HMMA.16816.F32.BF16 R76, R16.reuse, R20, R76 ;  /* 0x00000014104c723c */ /* 0x042fe6000004184c */
[--C-:B--2---:R-:W-:Y:S02]  /*10660*/  FFMA.FTZ R15, R32, c[0x0][0x2d0], -R14.reuse ;  /* 0x0000b400200f7a23 */ /* 0x104fe4000001080e */
[C---:B------:R-:W-:Y:S02]  /*10670*/  FMUL.FTZ R82, R0.reuse, R82 ;  /* 0x0000005200527220 */ /* 0x040fe40000410000 */
[----:B------:R-:W-:Y:S01]  /*10680*/  FMUL.FTZ R83, R0, R83 ;  /* 0x0000005300537220 */ /* 0x000fe20000410000 */
[----:B------:R1:W-:Y:S01]  /*10690*/  MUFU.EX2 R182, R15 ;  /* 0x0000000f00b67308 */ /* 0x0003e20000000800 */
[C---:B------:R-:W-:Y:S03]  /*106a0*/  FMUL.FTZ R84, R2.reuse, R84 ;  /* 0x0000005402547220 */ /* 0x040fe60000410000 */
[----:B------:R-:W-:Y:S02]  /*106b0*/  FMUL.FTZ R85, R2, R85 ;  /* 0x0000005502557220 */ /* 0x000fe40000410000 */
[C---:B------:R-:W-:Y:S01]  /*106c0*/  HMMA.16816.F32.BF16 R80, R16.reuse, R22, R80 ;  /* 0x000000161050723c */ /* 0x040fe20000041850 */
[----:B------:R-:W2:Y:S02]  /*106d0*/  LDSM.16.MT88.4 R20, [R197+0x6100] ;  /* 0x00610000c514783b */ /* 0x000ea40000004200 */
[C---:B------:R-:W-:Y:S02]  /*106e0*/  FMUL.FTZ R86, R0.reuse, R86 ;  /* 0x0000005600567220 */ /* 0x040fe40000410000 */
[----:B------:R-:W-:Y:S02]  /*106f0*/  FMUL.FTZ R87, R0, R87 ;  /* 0x0000005700577220 */ /* 0x000fe40000410000 */
[C---:B------:R-:W-:Y:S02]  /*10700*/  FMUL.FTZ R88, R2.reuse, R88 ;  /* 0x0000005802587220 */ /* 0x040fe40000410000 */
[----:B------:R-:W-:Y:S03]  /*10710*/  FMUL.FTZ R89, R2, R89 ;  /* 0x0000005902597220 */ /* 0x000fe60000410000 */
[C---:B-----5:R-:W-:Y:S03]  /*10720*/  HMMA.16816.F32.BF16 R84, R16.reuse, R24, R84 ;  /* 0x000000181054723c */ /* 0x060fe60000041854 */
[C---:B------:R-:W-:Y:S02]  /*10730*/  FMUL.FTZ R90, R0.reuse, R90 ;  /* 0x0000005a005a7220 */ /* 0x040fe40000410000 */
[----:B------:R-:W-:Y:S02]  /*10740*/  FMUL.FTZ R91, R0, R91 ;  /* 0x0000005b005b7220 */ /* 0x000fe40000410000 */
[--C-:B-1----:R-:W-:Y:S02]  /*10750*/  FFMA.FTZ R15, R33, c[0x0][0x2d0], -R14.reuse ;  /* 0x0000b400210f7a23 */ /* 0x102fe4000001080e */
[----:B------:R-:W-:Y:S02]  /*10760*/  LDSM.16.MT88.4 R32, [R200+0x900] ;  /* 0x00090000c820783b */ /* 0x000fe40000004200 */
[----:B------:R1:W5:Y:S01]  /*10770*/  MUFU.EX2 R181, R15 ;  /* 0x0000000f00b57308 */ /* 0x0003620000000800 */
[C---:B------:R-:W-:Y:S03]  /*10780*/  HMMA.16816.F32.BF16 R88, R16.reuse, R26, R88 ;  /* 0x0000001a1058723c */ /* 0x040fe60000041858 */
[C---:B------:R-:W-:Y:S02]  /*10790*/  FMUL.FTZ R92, R2.reuse, R92 ;  /* 0x0000005c025c7220 */ /* 0x040fe40000410000 */
[----:B------:R-:W4:Y:S01]  /*107a0*/  LDSM.16.MT88.4 R24, [R198+0x6100] ;  /* 0x00610000c618783b */ /* 0x000f220000004200 */
[----:B------:R-:W-:Y:S02]  /*107b0*/  FMUL.FTZ R93, R2, R93 ;  /* 0x0000005d025d7220 */ /* 0x000fe40000410000 */
[C---:B------:R-:W-:Y:S04]  /*107c0*/  FMUL.FTZ R94, R0.reuse, R94 ;  /* 0x0000005e005e7220 */ /* 0x040fe80000410000 */
        /* <DEDUP_REMOVED lines=15> */
[C---:B--2---:R-:W-:Y:S03]  /*108c0*/  HMMA.16816.F32.BF16 R100, R16.reuse, R20, R100 ;  /* 0x000000141064723c */ /* 0x044fe60000041864 */
[----:B------:R-:W-:Y:S02]  /*108d0*/  FMUL.FTZ R107, R0, R107 ;  /* 0x0000006b006b7220 */ /* 0x000fe40000410000 */
[--C-:B-1----:R-:W-:Y:S02]  /*108e0*/  FFMA.FTZ R15, R159, c[0x0][0x2d0], -R14.reuse ;  /* 0x0000b4009f0f7a23 */ /* 0x102fe4000001080e */
[C---:B------:R-:W-:Y:S02]  /*108f0*/  FMUL.FTZ R108, R2.reuse, R108 ;  /* 0x0000006c026c7220 */ /* 0x040fe40000410000 */
[----:B------:R-:W-:Y:S01]  /*10900*/  FMUL.FTZ R109, R2, R109 ;  /* 0x0000006d026d7220 */ /* 0x000fe20000410000 */
[C---:B------:R-:W-:Y:S01]  /*10910*/  HMMA.16816.F32.BF16 R104, R16.reuse, R22, R104 ;  /* 0x000000161068723c */ /* 0x040fe20000041868 */
[----:B------:R-:W1:Y:S01]  /*10920*/  LDSM.16.MT88.4 R20, [R199+0x6100] ;  /* 0x00610000c714783b */ /* 0x000e620000004200 */
[----:B------:R2:W-:Y:S01]  /*10930*/  MUFU.EX2 R173, R15 ;  /* 0x0000000f00ad7308 */ /* 0x0005e20000000800 */
[C---:B------:R-:W-:Y:S02]  /*10940*/  FMUL.FTZ R110, R0.reuse, R110 ;  /* 0x0000006e006e7220 */ /* 0x040fe40000410000 */
[----:B------:R-:W-:Y:S02]  /*10950*/  FMUL.FTZ R111, R0, R111 ;  /* 0x0000006f006f7220 */ /* 0x000fe40000410000 */
[C---:B------:R-:W-:Y:S02]  /*10960*/  FMUL.FTZ R112, R2.reuse, R112 ;  /* 0x0000007002707220 */ /* 0x040fe40000410000 */
[----:B------:R-:W-:Y:S03]  /*10970*/  FMUL.FTZ R113, R2, R113 ;  /* 0x0000007102717220 */ /* 0x000fe60000410000 */
        /* <DEDUP_REMOVED lines=11> */
[C---:B---3--:R-:W-:Y:S03]  /*10a30*/  HMMA.16816.F32.BF16 R116, R16.reuse, R28, R116 ;  /* 0x0000001c1074723c */ /* 0x048fe60000041874 */
[C---:B------:R-:W-:Y:S02]  /*10a40*/  FMUL.FTZ R122, R0.reuse, R122 ;  /* 0x0000007a007a7220 */ /* 0x040fe40000410000 */
[----:B------:R-:W-:Y:S02]  /*10a50*/  FMUL.FTZ R123, R0, R123 ;  /* 0x0000007b007b7220 */ /* 0x000fe40000410000 */
[--C-:B--2---:R-:W-:Y:S02]  /*10a60*/  FFMA.FTZ R15, R168, c[0x0][0x2d0], -R14.reuse ;  /* 0x0000b400a80f7a23 */ /* 0x104fe4000001080e */
[C---:B------:R-:W-:Y:S02]  /*10a70*/  FMUL.FTZ R124, R2.reuse, R124 ;  /* 0x0000007c027c7220 */ /* 0x040fe40000410000 */
[----:B------:R2:W3:Y:S01]  /*10a80*/  MUFU.EX2 R172, R15 ;  /* 0x0000000f00ac7308 */ /* 0x0004e20000000800 */
[C---:B------:R-:W-:Y:S01]  /*10a90*/  HMMA.16816.F32.BF16 R120, R16.reuse, R30, R120 ;  /* 0x0000001e1078723c */ /* 0x040fe20000041878 */
[----:B------:R-:W4:Y:S02]  /*10aa0*/  LDSM.16.MT88.4 R28, [R198+0x900] ;  /* 0x00090000c61c783b */ /* 0x000f240000004200 */
        /* <DEDUP_REMOVED lines=8> */
[--C-:B--2---:R-:W-:Y:S05]  /*10b30*/  FFMA.FTZ R15, R177, c[0x0][0x2d0], -R13.reuse ;  /* 0x0000b400b10f7a23 */ /* 0x104fea000001080d */
[----:B------:R-:W-:Y:S01]  /*10b40*/  HMMA.16816.F32.BF16 R128, R16, R22, R128 ;  /* 0x000000161080723c */ /* 0x000fe20000041880 */
[----:B------:R-:W1:Y:S01]  /*10b50*/  LDSM.16.MT88.4 R20, [R199+0x900] ;  /* 0x00090000c714783b */ /* 0x000e620000004200 */
[----:B------:R2:W-:Y:S05]  /*10b60*/  MUFU.EX2 R195, R15 ;  /* 0x0000000f00c37308 */ /* 0x0005ea0000000800 */
[----:B------:R-:W-:Y:S02]  /*10b70*/  F2FP.BF16.PACK_AB R16, R234, R235 ;  /* 0x000000ebea10723e */ /* 0x000fe400000010ff */
[----:B------:R-:W-:Y:S03]  /*10b80*/  F2FP.BF16.PACK_AB R18, R224, R232 ;  /* 0x000000e8e012723e */ /* 0x000fe600000010ff */
[----:B-----5:R-:W-:Y:S02]  /*10b90*/  F2FP.BF16.PACK_AB R17, R181, R182 ;  /* 0x000000b6b511723e */ /* 0x020fe400000010ff */
[----:B---3--:R-:W-:Y:S07]  /*10ba0*/  F2FP.BF16.PACK_AB R19, R172, R173 ;  /* 0x000000adac13723e */ /* 0x008fee00000010ff */
[C---:B----4-:R-:W-:Y:S03]  /*10bb0*/  HMMA.16816.F32.BF16 R4, R16.reuse, R24, R4 ;  /* 0x000000181004723c */ /* 0x050fe60000041804 */
[--C-:B--2---:R-:W-:Y:S05]  /*10bc0*/  FFMA.FTZ R15, R178, c[0x0][0x2d0], -R13.reuse ;  /* 0x0000b400b20f7a23 */ /* 0x104fea000001080d */
[C---:B------:R-:W-:Y:S01]  /*10bd0*/  HMMA.16816.F32.BF16 R8, R16.reuse, R26, R8 ;  /* 0x0000001a1008723c */ /* 0x040fe20000041808 */
[----:B------:R-:W2:Y:S01]  /*10be0*/  LDSM.16.MT88.4 R24, [R197+0x2900] ;  /* 0x00290000c518783b */ /* 0x000ea20000004200 */
        /* <DEDUP_REMOVED lines=9> */
[C---:B-1----:R-:W-:Y:S08]  /*10c80*/  HMMA.16816.F32.BF16 R148, R16.reuse, R20, R148 ;  /* 0x000000141094723c */ /* 0x042ff00000041894 */
[C---:B------:R-:W-:Y:S01]  /*10c90*/  HMMA.16816.F32.BF16 R152, R16.reuse, R22, R152 ;  /* 0x000000161098723c */ /* 0x040fe20000041898 */
[----:B------:R-:W1:Y:S07]  /*10ca0*/  LDSM.16.MT88.4 R20, [R199+0x2900] ;  /* 0x00290000c714783b */ /* 0x000e6e0000004200 */
[C---:B--2---:R-:W-:Y:S04]  /*10cb0*/  HMMA.16816.F32.BF16 R36, R16.reuse, R24, R36 ;  /* 0x000000181024723c */ /* 0x044fe80000041824 */
[--C-:B----4-:R-:W-:Y:S04]  /*10cc0*/  FFMA.FTZ R15, R180, c[0x0][0x2d0], -R13.reuse ;  /* 0x0000b400b40f7a23 */ /* 0x110fe8000001080d */
[C---:B------:R-:W-:Y:S01]  /*10cd0*/  HMMA.16816.F32.BF16 R40, R16.reuse, R26, R40 ;  /* 0x0000001a1028723c */ /* 0x040fe20000041828 */
[----:B------:R-:W2:Y:S01]  /*10ce0*/  LDSM.16.MT88.4 R24, [R197+0x4900] ;  /* 0x00490000c518783b */ /* 0x000ea20000004200 */
        /* <DEDUP_REMOVED lines=42> */
[----:B------:R-:W-:Y:S01]  /*10f90*/  HMMA.16816.F32.BF16 R128, R16, R22, R128 ;  /* 0x000000161080723c */ /* 0x000fe20000041880 */
[----:B------:R-:W1:Y:S06]  /*10fa0*/  LDSM.16.MT88.4 R20, [R199+0x1100] ;  /* 0x00110000c714783b */ /* 0x000e6c0000004200 */
[----:B------:R-:W-:Y:S02]  /*10fb0*/  F2FP.BF16.PACK_AB R16, R194, R195 ;  /* 0x000000c3c210723e */ /* 0x000fe400000010ff */
[----:B------:R-:W-:Y:S03]  /*10fc0*/  F2FP.BF16.PACK_AB R18, R178, R179 ;  /* 0x000000b3b212723e */ /* 0x000fe600000010ff */
[----:B------:R-:W-:Y:S01]  /*10fd0*/  F2FP.BF16.PACK_AB R17, R170, R171 ;  /* 0x000000abaa11723e */ /* 0x000fe200000010ff */
[--C-:B----4-:R-:W-:Y:S01]  /*10fe0*/  FFMA.FTZ R15, R187, c[0x0][0x2d0], -R13.reuse ;  /* 0x0000b400bb0f7a23 */ /* 0x110fe2000001080d */
[----:B------:R-:W-:Y:S03]  /*10ff0*/  F2FP.BF16.PACK_AB R19, R168, R169 ;  /* 0x000000a9a813723e */ /* 0x000fe600000010ff */
[----:B------:R4:W1:Y:S04]  /*11000*/  MUFU.EX2 R176, R15 ;  /* 0x0000000f00b07308 */ /* 0x0008680000000800 */
[C---:B--2---:R-:W-:Y:S08]  /*11010*/  HMMA.16816.F32.BF16 R4, R16.reuse, R24, R4 ;  /* 0x000000181004723c */ /* 0x044ff00000041804 */
[C---:B------:R-:W-:Y:S01]  /*11020*/  HMMA.16816.F32.BF16 R8, R16.reuse, R26, R8 ;  /* 0x0000001a1008723c */ /* 0x040fe20000041808 */
[----:B------:R-:W2:Y:S07]  /*11030*/  LDSM.16.MT88.4 R24, [R197+0x3100] ;  /* 0x00310000c518783b */ /* 0x000eae0000004200 */
[C---:B-----5:R-:W-:Y:S04]  /*11040*/  HMMA.16816.F32.BF16 R132, R16.reuse, R28, R132 ;  /* 0x0000001c1084723c */ /* 0x060fe80000041884 */
[--C-:B----4-:R-:W-:Y:S02]  /*11050*/  FFMA.FTZ R15, R188, c[0x0][0x2d0], -R13.reuse ;  /* 0x0000b400bc0f7a23 */ /* 0x110fe4000001080d */
[----:B------:R-:W-:Y:S02]  /*11060*/  FFMA.FTZ R13, R189, c[0x0][0x2d0], -R13 ;  /* 0x0000b400bd0d7a23 */ /* 0x000fe4000001080d */
[C---:B------:R-:W-:Y:S01]  /*11070*/  HMMA.16816.F32.BF16 R136, R16.reuse, R30, R136 ;  /* 0x0000001e1088723c */ /* 0x040fe20000041888 */
[----:B------:R-:W4:Y:S01]  /*11080*/  LDSM.16.MT88.4 R28, [R198+0x3100] ;  /* 0x00310000c61c783b */ /* 0x000f220000004200 */
[----:B------:R5:W-:Y:S06]  /*11090*/  MUFU.EX2 R174, R13 ;  /* 0x0000000d00ae7308 */ /* 0x000bec0000000800 */
[C---:B---3--:R-:W-:Y:S04]  /*110a0*/  HMMA.16816.F32.BF16 R140, R16.reuse, R32, R140 ;  /* 0x00000020108c723c */ /* 0x048fe8000004188c */
[----:B------:R-:W-:Y:S04]  /*110b0*/  MUFU.EX2 R175, R15 ;  /* 0x0000000f00af7308 */ /* 0x000fe80000000800 */
[C---:B------:R-:W-:Y:S01]  /*110c0*/  HMMA.16816.F32.BF16 R144, R16.reuse, R34, R144 ;  /* 0x000000221090723c */ /* 0x040fe20000041890 */
[----:B------:R-:W3:Y:S07]  /*110d0*/  LDSM.16.MT88.4 R32, [R200+0x3100] ;  /* 0x00310000c820783b */ /* 0x000eee0000004200 */
[C---:B-1----:R-:W-:Y:S04]  /*110e0*/  HMMA.16816.F32.BF16 R148, R16.reuse, R20, R148 ;  /* 0x000000141094723c */ /* 0x042fe80000041894 */
[--C-:B-----5:R-:W-:Y:S04]  /*110f0*/  FFMA.FTZ R13, R183, c[0x0][0x2d0], -R14.reuse ;  /* 0x0000b400b70d7a23 */ /* 0x120fe8000001080e */
[C---:B------:R-:W-:Y:S01]  /*11100*/  HMMA.16816.F32.BF16 R152, R16.reuse, R22, R152 ;  /* 0x000000161098723c */ /* 0x040fe20000041898 */
[----:B------:R-:W1:Y:S01]  /*11110*/  LDSM.16.MT88.4 R20, [R199+0x3100] ;  /* 0x00310000c714783b */ /* 0x000e620000004200 */
[----:B------:R5:W-:Y:S06]  /*11120*/  MUFU.EX2 R159, R13 ;  /* 0x0000000d009f7308 */ /* 0x000bec0000000800 */
[C---:B--2---:R-:W-:Y:S08]  /*11130*/  HMMA.16816.F32.BF16 R36, R16.reuse, R24, R36 ;  /* 0x000000181024723c */ /* 0x044ff00000041824 */
[C---:B------:R-:W-:Y:S01]  /*11140*/  HMMA.16816.F32.BF16 R40, R16.reuse, R26, R40 ;  /* 0x0000001a1028723c */ /* 0x040fe20000041828 */
[----:B------:R-:W2:Y:S07]  /*11150*/  LDSM.16.MT88.4 R24, [R197+0x5100] ;  /* 0x00510000c518783b */ /* 0x000eae0000004200 */
[C---:B----4-:R-:W-:Y:S04]  /*11160*/  HMMA.16816.F32.BF16 R44, R16.reuse, R28, R44 ;  /* 0x0000001c102c723c */ /* 0x050fe8000004182c */
[--C-:B-----5:R-:W-:Y:S04]  /*11170*/  FFMA.FTZ R13, R184, c[0x0][0x2d0], -R14.reuse ;  /* 0x0000b400b80d7a23 */ /* 0x120fe8000001080e */
[C---:B------:R-:W-:Y:S01]  /*11180*/  HMMA.16816.F32.BF16 R48, R16.reuse, R30, R48 ;  /* 0x0000001e1030723c */ /* 0x040fe20000041830 */
[----:B------:R-:W4:Y:S01]  /*11190*/  LDSM.16.MT88.4 R28, [R198+0x5100] ;  /* 0x00510000c61c783b */ /* 0x000f220000004200 */
[----:B------:R5:W2:Y:S06]  /*111a0*/  MUFU.EX2 R158, R13 ;  /* 0x0000000d009e7308 */ /* 0x000aac0000000800 */
[C---:B---3--:R-:W-:Y:S08]  /*111b0*/  HMMA.16816.F32.BF16 R52, R16.reuse, R32, R52 ;  /* 0x000000201034723c */ /* 0x048ff00000041834 */
[C---:B------:R-:W-:Y:S01]  /*111c0*/  HMMA.16816.F32.BF16 R56, R16.reuse, R34, R56 ;  /* 0x000000221038723c */ /* 0x040fe20000041838 */
[----:B------:R-:W3:Y:S07]  /*111d0*/  LDSM.16.MT88.4 R32, [R200+0x5100] ;  /* 0x00510000c820783b */ /* 0x000eee0000004200 */
[C---:B-1----:R-:W-:Y:S04]  /*111e0*/  HMMA.16816.F32.BF16 R60, R16.reuse, R20, R60 ;  /* 0x00000014103c723c */ /* 0x042fe8000004183c */
[--C-:B-----5:R-:W-:Y:S02]  /*111f0*/  FFMA.FTZ R13, R185, c[0x0][0x2d0], -R14.reuse ;  /* 0x0000b400b90d7a23 */ /* 0x120fe4000001080e */
[----:B------:R-:W-:Y:S01]  /*11200*/  FFMA.FTZ R14, R12, c[0x0][0x2d0], -R14 ;  /* 0x0000b4000c0e7a23 */ /* 0x000fe2000001080e */
[----:B------:R-:W-:Y:S01]  /*11210*/  F2FP.BF16.PACK_AB R12, R176, R177 ;  /* 0x000000b1b00c723e */ /* 0x000fe200000010ff */
[C---:B------:R-:W-:Y:S01]  /*11220*/  HMMA.16816.F32.BF16 R64, R16.reuse, R22, R64 ;  /* 0x000000161040723c */ /* 0x040fe20000041840 */
[----:B------:R-:W1:Y:S01]  /*11230*/  LDSM.16.MT88.4 R20, [R199+0x5100] ;  /* 0x00510000c714783b */ /* 0x000e620000004200 */
[----:B------:R5:W-:Y:S06]  /*11240*/  MUFU.EX2 R157, R13 ;  /* 0x0000000d009d7308 */ /* 0x000bec0000000800 */
[C---:B--2---:R-:W-:Y:S08]  /*11250*/  HMMA.16816.F32.BF16 R68, R16.reuse, R24, R68 ;  /* 0x000000181044723c */ /* 0x044ff00000041844 */
[C---:B------:R-:W-:Y:S01]  /*11260*/  HMMA.16816.F32.BF16 R72, R16.reuse, R26, R72 ;  /* 0x0000001a1048723c */ /* 0x040fe20000041848 */
[----:B------:R-:W2:Y:S07]  /*11270*/  LDSM.16.MT88.4 R24, [R197+0x7100] ;  /* 0x00710000c518783b */ /* 0x000eae0000004200 */
[C---:B----4-:R-:W-:Y:S04]  /*11280*/  HMMA.16816.F32.BF16 R76, R16.reuse, R28, R76 ;  /* 0x0000001c104c723c */ /* 0x050fe8000004184c */
[----:B-----5:R-:W-:Y:S04]  /*11290*/  F2FP.BF16.PACK_AB R13, R158, R159 ;  /* 0x0000009f9e0d723e */ /* 0x020fe800000010ff */
[C---:B------:R-:W-:Y:S01]  /*112a0*/  HMMA.16816.F32.BF16 R80, R16.reuse, R30, R80 ;  /* 0x0000001e1050723c */ /* 0x040fe20000041850 */
[----:B------:R-:W4:Y:S07]  /*112b0*/  LDSM.16.MT88.4 R28, [R198+0x7100] ;  /* 0x00710000c61c783b */ /* 0x000f2e0000004200 */
        /* <DEDUP_REMOVED lines=9> */
[C---:B----4-:R-:W-:Y:S01]  /*11350*/  HMMA.16816.F32.BF16 R108, R16.reuse, R28, R108 ;  /* 0x0000001c106c723c */ /* 0x050fe2000004186c */
[----:B------:R4:W5:Y:S07]  /*11360*/  MUFU.EX2 R28, R14 ;  /* 0x0000000e001c7308 */ /* 0x00096e0000000800 */
[C---:B------:R-:W-:Y:S08]  /*11370*/  HMMA.16816.F32.BF16 R112, R16.reuse, R30, R112 ;  /* 0x0000001e1070723c */ /* 0x040ff00000041870 */
[C---:B---3--:R-:W-:Y:S08]  /*11380*/  HMMA.16816.F32.BF16 R116, R16.reuse, R32, R116 ;  /* 0x000000201074723c */ /* 0x048ff00000041874 */
[C---:B------:R-:W-:Y:S04]  /*11390*/  HMMA.16816.F32.BF16 R120, R16.reuse, R34, R120 ;  /* 0x000000221078723c */ /* 0x040fe80000041878 */
[----:B----4-:R-:W-:Y:S02]  /*113a0*/  F2FP.BF16.PACK_AB R14, R174, R175 ;  /* 0x000000afae0e723e */ /* 0x010fe400000010ff */
[----:B-----5:R-:W-:Y:S02]  /*113b0*/  F2FP.BF16.PACK_AB R15, R28, R157 ;  /* 0x0000009d1c0f723e */ /* 0x020fe400000010ff */
[C---:B-1----:R-:W-:Y:S08]  /*113c0*/  HMMA.16816.F32.BF16 R124, R16.reuse, R20, R124 ;  /* 0x00000014107c723c */ /* 0x042ff0000004187c */
[----:B------:R-:W-:Y:S01]  /*113d0*/  HMMA.16816.F32.BF16 R128, R16, R22, R128 ;  /* 0x000000161080723c */ /* 0x000fe20000041880 */
[----:B------:R-:W1:Y:S07]  /*113e0*/  LDSM.16.MT88.4 R16, [R200+0x1900] ;  /* 0x00190000c810783b */ /* 0x000e6e0000004200 */
[C---:B------:R-:W-:Y:S01]  /*113f0*/  HMMA.16816.F32.BF16 R160, R12.reuse, R164, R4 ;  /* 0x000000a40ca0723c */ /* 0x040fe20000041804 */
[----:B------:R-:W3:Y:S07]  /*11400*/  LDSM.16.MT88.4 R4, [R199+0x1900] ;  /* 0x00190000c704783b */ /* 0x000eee0000004200 */
[C---:B------:R-:W-:Y:S01]  /*11410*/  HMMA.16816.F32.BF16 R164, R12.reuse, R166, R8 ;  /* 0x000000a60ca4723c */ /* 0x040fe20000041808 */
[----:B------:R-:W4:Y:S07]  /*11420*/  LDSM.16.MT88.4 R8, [R197+0x3900] ;  /* 0x00390000c508783b */ /* 0x000f2e0000004200 */
[C---:B--2---:R-:W-:Y:S01]  /*11430*/  HMMA.16816.F32.BF16 R132, R12.reuse, R24, R132 ;  /* 0x000000180c84723c */ /* 0x044fe20000041884 */
[----:B------:R-:W2:Y:S07]  /*11440*/  LDSM.16.MT88.4 R20, [R198+0x3900] ;  /* 0x00390000c614783b */ /* 0x000eae0000004200 */
        /* <DEDUP_REMOVED lines=68> */
[----:B------:R-:W-:Y:S02]  /*11890*/  FADD.FTZ R4, R175, R2 ;  /* 0x00000002af047221 */ /* 0x000fe40000010000 */
[----:B------:R-:W-:Y:S01]  /*118a0*/  FADD.FTZ R2, R157, R0 ;  /* 0x000000009d027221 */ /* 0x000fe20000010000 */
[----:B------:R-:W-:Y:S01]  /*118b0*/  IADD3 R0, R223, -0x1, RZ ;  /* 0xffffffffdf007810 */ /* 0x000fe20007ffe0ff */
[----:B------:R-:W-:Y:S01]  /*118c0*/  FADD.FTZ R244, R174, R4 ;  /* 0x00000004aef47221 */ /* 0x000fe20000010000 */
[----:B------:R-:W-:Y:S01]  /*118d0*/  MOV R157, R156 ;  /* 0x0000009c009d7202 */ /* 0x000fe20000000f00 */
[----:B------:R-:W-:Y:S01]  /*118e0*/  FADD.FTZ R245, R28, R2 ;  /* 0x000000021cf57221 */ /* 0x000fe20000010000 */
[----:B------:R-:W-:Y:S01]  /*118f0*/  MOV R223, R0 ;  /* 0x0000000000df7202 */ /* 0x000fe20000000f00 */
[----:B------:R-:W-:-:S05]  /*11900*/  @P0 BRA `(.L_x_4212) ;  /* 0xffffc22000000947 */ /* 0x000fca000383ffff */
.L_x_4203:
[----:B------:R-:W1:Y:S01]  /*11910*/  SHFL.BFLY PT, R6, R244, 0x2, 0x1f ;  /* 0x0c401f00f4067f89 */ /* 0x000e6200000e0000 */
[----:B------:R-:W-:-:S02]  /*11920*/  MOV R17, 0xff800000 ;  /* 0xff80000000117802 */ /* 0x000fc40000000f00 */
[----:B------:R-:W-:Y:S01]  /*11930*/  MOV R18, 0xff800000 ;  /* 0xff80000000127802 */ /* 0x000fe20000000f00 */
[----:B------:R-:W2:Y:S01]  /*11940*/  SHFL.BFLY PT, R7, R245, 0x2, 0x1f ;  /* 0x0c401f00f5077f89 */ /* 0x000ea200000e0000 */
[----:B------:R-:W-:Y:S01]  /*11950*/  PLOP3.LUT P2, PT, PT, PT, PT, 0x8, 0x0 ;  /* 0x000000000000781c */ /* 0x000fe20003f4e170 */
        /* <DEDUP_REMOVED lines=150> */
.L_x_4170:
        /* <DEDUP_REMOVED lines=310> */
.L_x_4215:
[----:B------:R-:W-:Y:S05]  /*13620*/  BSYNC B0 ;  /* 0x0000000000007941 */ /* 0x000fea0003800000 */
.L_x_4214:
        /* <DEDUP_REMOVED lines=194> */
.L_x_4213:
        /* <DEDUP_REMOVED lines=50> */
.L_x_4216:
        /* <DEDUP_REMOVED lines=9> */
.L_x_5285:


//--------------------- .text._ZN7cutlass13device_kernelIN5flash19enable_sm80_to_sm89INS1_16FlashAttnFwdSm80INS1_25CollectiveMainloopFwdSm80ILi8ELi1ELb0EN4cute5tupleIJNS5_1CILi128EEENS7_ILi64EEENS7_ILi256EEEEEELi256ENS_10bfloat16_tEfNS_4arch4Sm80ELb0ELb1ELb0ELb1ELb0ELb0ELb1ELb1EEENS1_21CollectiveEpilogueFwdINS6_IJS8_SA_S9_EEENS6_IJNS7_ILi1EEESI_SI_EEESC_SE_Li256ELb1ELb1ELb1ELb0EEENS1_36VarlenDynamicPersistentTileSchedulerILi128ELi64ELi256ELi256ELb1ELb1ELb0ELb1ELb0ELb1EEEEEEEEEvNT_6ParamsE --------------------------
	.section	.text._ZN7cutlass13device_kernelIN5flash19enable_sm80_to_sm89INS1_16FlashAttnFwdSm80INS1_25CollectiveMainloopFwdSm80ILi8ELi1ELb0EN4cute5tupleIJNS5_1CILi128EEENS7_ILi64EEENS7_ILi256EEEEEELi256ENS_10bfloat16_tEfNS_4arch4Sm80ELb0ELb1ELb0ELb1ELb0ELb0ELb1ELb1EEENS1_21CollectiveEpilogueFwdINS6_IJS8_SA_S9_EEENS6_IJNS7_ILi1EEESI_SI_EEESC_SE_Li256ELb1ELb1ELb1ELb0EEENS1_36VarlenDynamicPersistentTileSchedulerILi128ELi64ELi256ELi256ELb1ELb1ELb0ELb1ELb0ELb1EEEEEEEEEvNT_6ParamsE,"ax",@progbits
	.sectioninfo	@"SHI_REGISTERS=255"
	.align	128
.text._ZN7cutlass13device_kernelIN5flash19enable_sm80_to_sm89INS1_16FlashAttnFwdSm80INS1_25CollectiveMainloopFwdSm80ILi8ELi1ELb0EN4cute5tupleIJNS5_1CILi128EEENS7_ILi64EEENS7_ILi256EEEEEELi256ENS_10bfloat16_tEfNS_4arch4Sm80ELb0ELb1ELb0ELb1ELb0ELb0ELb1ELb1EEENS1_21CollectiveEpilogueFwdINS6_IJS8_SA_S9_EEENS6_IJNS7_ILi1EEESI_SI_EEESC_SE_Li256ELb1ELb1ELb1ELb0EEENS1_36VarlenDynamicPersistentTileSchedulerILi128ELi64ELi256ELi256ELb1ELb1ELb0ELb1ELb0ELb1EEEEEEEEEvNT_6ParamsE:
        .type           _ZN7cutlass13device_kernelIN5flash19enable_sm80_to_sm89INS1_16FlashAttnFwdSm80INS1_25CollectiveMainloopFwdSm80ILi8ELi1ELb0EN4cute5tupleIJNS5_1CILi128EEENS7_ILi64EEENS7_ILi256EEEEEELi256ENS_10bfloat16_tEfNS_4arch4Sm80ELb0ELb1ELb0ELb1ELb0ELb0ELb1ELb1EEENS1_21CollectiveEpilogueFwdINS6_IJS8_SA_S9_EEENS6_IJNS7_ILi1EEESI_SI_EEESC_SE_Li256ELb1ELb1ELb1ELb0EEENS1_36VarlenDynamicPersistentTileSchedulerILi128ELi64ELi256ELi256ELb1ELb1ELb0ELb1ELb0ELb1EEEEEEEEEvNT_6ParamsE,@function
        .size           _ZN7cutlass13device_kernelIN5flash19enable_sm80_to_sm89INS1_16FlashAttnFwdSm80INS1_25CollectiveMainloopFwdSm80ILi8ELi1ELb0EN4cute5tupleIJNS5_1CILi128EEENS7_ILi64EEENS7_ILi256EEEEEELi256ENS_10bfloat16_tEfNS_4arch4Sm80ELb0ELb1ELb0ELb1ELb0ELb0ELb1ELb1EEENS1_21CollectiveEpilogueFwdINS6_IJS8_SA_S9_EEENS6_IJNS7_ILi1EEESI_SI_EEESC_SE_Li256ELb1ELb1ELb1ELb0EEENS1_36VarlenDynamicPersistentTileSchedulerILi128ELi64ELi256ELi256ELb1ELb1ELb0ELb1ELb0ELb1EEEEEEEEEvNT_6ParamsE,(.L_x_5286 - _ZN7cutlass13device_kernelIN5flash19enable_sm80_to_sm89INS1_16FlashAttnFwdSm80INS1_25CollectiveMainloopFwdSm80ILi8ELi1ELb0EN4cute5tupleIJNS5_1CILi128EEENS7_ILi64EEENS7_ILi256EEEEEELi256ENS_10bfloat16_tEfNS_4arch4Sm80ELb0ELb1ELb0ELb1ELb0ELb0ELb1ELb1EEENS1_21CollectiveEpilogueFwdINS6_IJS8_SA_S9_EEENS6_IJNS7_ILi1EEESI_SI_EEESC_SE_Li256ELb1ELb1ELb1ELb0EEENS1_36VarlenDynamicPersistentTileSchedulerILi128ELi64ELi256ELi256ELb1ELb1ELb0ELb1ELb0ELb1EEEEEEEEEvNT_6ParamsE)
        .other          _ZN7cutlass13device_kernelIN5flash19enable_sm80_to_sm89INS1_16FlashAttnFwdSm80INS1_25CollectiveMainloopFwdSm80ILi8ELi1ELb0EN4cute5tupleIJNS5_1CILi128EEENS7_ILi64EEENS7_ILi256EEEEEELi256ENS_10bfloat16_tEfNS_4arch4Sm80ELb0ELb1ELb0ELb1ELb0ELb0ELb1ELb1EEENS1_21CollectiveEpilogueFwdINS6_IJS8_SA_S9_EEENS6_IJNS7_ILi1EEESI_SI_EEESC_SE_Li256ELb1ELb1ELb1ELb0EEENS1_36VarlenDynamicPersistentTileSchedulerILi128ELi64ELi256ELi256ELb1ELb1ELb0ELb1ELb0ELb1EEEEEEEEEvNT_6ParamsE,@"STO_CUDA_ENTRY STV_DEFAULT"
_ZN7cutlass13device_kernelIN5flash19enable_sm80_to_sm89INS1_16FlashAttnFwdSm80INS1_25CollectiveMainloopFwdSm80ILi8ELi1ELb0EN4cute5tupleIJNS5_1CILi128EEENS7_ILi64EEENS7_ILi256EEEEEELi256ENS_10bfloat16_tEfNS_4arch4Sm80ELb0ELb1ELb0ELb1ELb0ELb0ELb1ELb1EEENS1_21CollectiveEpilogueFwdINS6_IJS8_SA_S9_EEENS6_IJNS7_ILi1EEESI_SI_EEESC_SE_Li256ELb1ELb1ELb1ELb0EEENS1_36VarlenDynamicPersistentTileSchedulerILi128ELi64ELi256ELi256ELb1ELb1ELb0ELb1ELb0ELb1EEEEEEEEEvNT_6ParamsE:
[----:B------:R-:W-:Y:S02]  /*0000*/  MOV R1, c[0x0][0x28] ;  /* 0x00000a0000017a02 */ /* 0x000fe40000000f00 */
[----:B------:R-:W1:Y:S01]  /*0010*/  S2R R2, SR_TID.X ;  /* 0x0000000000027919 */ /* 0x000e620000002100 */
[----:B------:R-:W-:Y:S01]  /*0020*/  ULDC.64 UR6, c[0x0][0x118] ;  /* 0x0000460000067ab9 */ /* 0x000fe20000000a00 */
[----:B------:R-:W-:Y:S02]  /*0030*/  IADD3 R1, R1, -0x58, RZ ;  /* 0xffffffa801017810 */ /* 0x000fe40007ffe0ff */
[----:B-1----:R-:W-:-:S06]  /*0040*/  SHF.R.U32.HI R0, RZ, 0x5, R2 ;  /* 0x00000005ff007819 */ /* 0x002fcc0000011602 */
[----:B------:R-:W1:Y:S02]  /*0050*/  SHFL.IDX PT, R0, R0, RZ, 0x1f ;  /* 0x00001fff00007589 */ /* 0x000e6400000e0000 */
[----:B-1----:R-:W1:Y:S02]  /*0060*/  R2UR UR5, R0 ;  /* 0x00000000000573c2 */ /* 0x002e6400000e0000 */
[----:B-1----:R-:W-:-:S13]  /*0070*/  ISETP.NE.AND P0, PT, RZ, UR5, PT ;  /* 0x00000005ff007c0c */ /* 0x002fda000bf05270 */
[----:B------:R-:W-:Y:S06]  /*0080*/  @P0 BAR.SYNC.DEFER_BLOCKING 0x5, 0x100 ;  /* 0x0144000000000b1d */ /* 0x000fec0000010000 */
[----:B------:R-:W1:Y:S04]  /*0090*/  @P0 LDS.128 R244, [0x20100] ;  /* 0x02010000fff40984 */ /* 0x000e680000000c00 */
[----:B------:R-:W-:Y:S06]  /*00a0*/  @P0 BAR.ARV 0x4, 0x100 ;  /* 0x0104000000000b1d */ /* 0x000fec0000002000 */
[----:B------:R-:W-:Y:S05]  /*00b0*/  @P0 BRA `(.L_x_4217) ;  /* 0x00000f1000000947 */ /* 0x000fea0003800000 */
[----:B------:R-:W-:Y:S01]  /*00c0*/  LOP3.LUT R12, R2, 0x1f, RZ, 0xc0, !PT ;  /* 0x0000001f020c7812 */ /* 0x000fe200078ec0ff */
[----:B------:R-:W-:-:S03]  /*00d0*/  CS2R R8, SRZ ;  /* 0x0000000000087805 */ /* 0x000fc6000001ff00 */
        /* <DEDUP_REMOVED lines=9> */
[----:B------:R-:W3:Y:S01]  /*0170*/  S2UR UR4, SR_CTAID.X ;  /* 0x00000000000479c3 */ /* 0x000ee20000002500 */
        /* <DEDUP_REMOVED lines=24> */
[----:B---3--:R-:W-:-:S13]  /*0300*/  ISETP.GT.AND P0, PT, R7, UR4, PT ;  /* 0x0000000407007c0c */ /* 0x008fda000bf04270 */
[----:B------:R-:W-:Y:S05]  /*0310*/  @P0 BRA `(.L_x_4218) ;  /* 0x0000026000000947 */ /* 0x000fea0003800000 */
[----:B------:R-:W-:Y:S02]  /*0320*/  MOV R7, R0 ;  /* 0x0000000000077202 */ /* 0x000fe40000000f00 */
[----:B------:R-:W-:-:S04]  /*0330*/  MOV R6, RZ ;  /* 0x000000ff00067202 */ /* 0x000fc80000000f00 */
.L_x_4222:
        /* <DEDUP_REMOVED lines=15> */
[----:B------:R2:W3:Y:S02]  /*0430*/  SHFL.UP PT, R0, R5, 0x1, RZ ;  /* 0x0420000005007989 */ /* 0x0004e400000e00ff */
.L_x_4361:
[----:B---3--:R-:W-:-:S04]  /*0440*/  SEL R0, R0, RZ, P5 ;  /* 0x000000ff00007207 */ /* 0x008fc80002800000 */
        /* <DEDUP_REMOVED lines=14> */
[----:B------:R2:W3:Y:S02]  /*0530*/  SHFL.IDX PT, R0, R4, 0x1f, 0x1f ;  /* 0x03e01f0004007f89 */ /* 0x0004e400000e0000 */
.L_x_4362:
[----:B---3--:R-:W-:-:S05]  /*0540*/  IMAD R0, R0, c[0x0][0x538], RZ ;  /* 0x00014e0000007a24 */ /* 0x008fca00078e02ff */
[----:B------:R-:W-:-:S04]  /*0550*/  IADD3 R7, R0, R7, RZ ;  /* 0x0000000700077210 */ /* 0x000fc80007ffe0ff */
[----:B------:R-:W-:-:S13]  /*0560*/  ISETP.GT.AND P0, PT, R7, UR4, PT ;  /* 0x0000000407007c0c */ /* 0x000fda000bf04270 */
[----:B-12---:R-:W-:Y:S05]  /*0570*/  @!P0 BRA `(.L_x_4222) ;  /* 0xfffffdc000008947 */ /* 0x006fea000383ffff */
.L_x_4218:
[----:B------:R-:W-:-:S05]  /*0580*/  IADD3 R11, -R0, R7, RZ ;  /* 0x00000007000b7210 */ /* 0x000fca0007ffe1ff */
[----:B------:R-:W-:-:S05]  /*0590*/  IMAD R0, R4, c[0x0][0x538], R11 ;  /* 0x00014e0004007a24 */ /* 0x000fca00078e020b */
[----:B------:R-:W-:Y:S01]  /*05a0*/  ISETP.GT.AND P0, PT, R0, UR4, PT ;  /* 0x0000000400007c0c */ /* 0x000fe2000bf04270 */
[----:B------:R-:W-:-:S12]  /*05b0*/  BRA.DIV ~URZ, `(.L_x_4223) ;  /* 0x00017e627f007947 */ /* 0x000fd8000b800000 */
[----:B------:R-:W-:-:S04]  /*05c0*/  VOTE.ANY R10, PT, !P0 ;  /* 0x00000000000a7806 */ /* 0x000fc800040e0100 */
.L_x_4363:
[----:B------:R-:W2:Y:S02]  /*05d0*/  POPC R7, R10 ;  /* 0x0000000a00077309 */ /* 0x000ea40000000000 */
[----:B-12---:R-:W-:Y:S01]  /*05e0*/  IADD3 R247, R7, R6, RZ ;  /* 0x0000000607f77210 */ /* 0x006fe20007ffe0ff */
[----:B------:R-:W-:Y:S05]  /*05f0*/  BRA.DIV ~URZ, `(.L_x_4224) ;  /* 0x00017e727f007947 */ /* 0x000fea000b800000 */
[----:B------:R1:W2:Y:S01]  /*0600*/  SHFL.IDX PT, R245, R9, R7, 0x1f ;  /* 0x00001f0709f57589 */ /* 0x0002a200000e0000 */
[----:B------:R-:W-:-:S03]  /*0610*/  MOV R6, RZ ;  /* 0x000000ff00067202 */ /* 0x000fc60000000f00 */
[----:B------:R1:W3:Y:S04]  /*0620*/  SHFL.IDX PT, R9, R8, R7, 0x1f ;  /* 0x00001f0708097589 */ /* 0x0002e800000e0000 */
.L_x_4364:
[----:B------:R-:W-:Y:S01]  /*0630*/  ISETP.NE.AND P0, PT, R10, RZ, PT ;  /* 0x000000ff0a00720c */ /* 0x000fe20003f05270 */
[----:B------:R-:W-:-:S12]  /*0640*/  BSSY B0, `(.L_x_4225) ;  /* 0x0000005000007945 */ /* 0x000fd80003800000 */
[----:B------:R-:W-:Y:S05]  /*0650*/  @!P0 BRA `(.L_x_4226) ;  /* 0x0000003000008947 */ /* 0x000fea0003800000 */
[----:B------:R-:W-:Y:S01]  /*0660*/  IADD3 R3, R7, -0x1, RZ ;  /* 0xffffffff07037810 */ /* 0x000fe20007ffe0ff */
[----:B------:R-:W-:Y:S05]  /*0670*/  BRA.DIV ~URZ, `(.L_x_4227) ;  /* 0x00017ed27f007947 */ /* 0x000fea000b800000 */
[----:B------:R4:W1:Y:S02]  /*0680*/  SHFL.IDX PT, R6, R4, R3, 0x1f ;  /* 0x00001f0304067589 */ /* 0x00086400000e0000 */
.L_x_4226:
[----:B------:R-:W-:Y:S05]  /*0690*/  BSYNC B0 ;  /* 0x0000000000007941 */ /* 0x000fea0003800000 */
.L_x_4225:
        /* <DEDUP_REMOVED lines=67> */
.L_x_4229:
        /* <DEDUP_REMOVED lines=68> */
.L_x_4230:
[----:B------:R-:W-:Y:S05]  /*0f10*/  BSYNC B0 ;  /* 0x0000000000007941 */ /* 0x000fea0003800000 */
.L_x_4228:
[----:B------:R-:W-:-:S04]  /*0f20*/  LOP3.LUT R0, RZ, R0, RZ, 0x33, !PT ;  /* 0x00000000ff007212 */ /* 0x000fc800078e33ff */
[----:B------:R-:W-:Y:S01]  /*0f30*/  IADD3 R245, R0, R245, RZ ;  /* 0x000000f500f57210 */ /* 0x000fe20007ffe0ff */
[----:B------:R-:W-:Y:S05]  /*0f40*/  BRA `(.L_x_4231) ;  /* 0x0000004000007947 */ /* 0x000fea0003800000 */
.L_x_4219:
[----:B-1----:R-:W-:Y:S01]  /*0f50*/  IMAD.MOV.U32 R245, RZ, RZ, RZ ;  /* 0x000000fffff57224 */ /* 0x002fe200078e00ff */
[----:B------:R-:W-:Y:S01]  /*0f60*/  MOV R246, RZ ;  /* 0x000000ff00f67202 */ /* 0x000fe20000000f00 */
[----:B------:R-:W-:Y:S01]  /*0f70*/  IMAD.U32 R244, RZ, RZ, UR4 ;  /* 0x00000004fff47e24 */ /* 0x000fe2000f8e00ff */
[----:B------:R-:W-:Y:S02]  /*0f80*/  MOV R247, c[0x0][0x53c] ;  /* 0x00014f0000f77a02 */ /* 0x000fe40000000f00 */
.L_x_4231:
[----:B------:R-:W-:Y:S01]  /*0f90*/  ISETP.NE.AND P0, PT, R12, RZ, PT ;  /* 0x000000ff0c00720c */ /* 0x000fe20003f05270 */
[----:B------:R-:W-:-:S12]  /*0fa0*/  WARPSYNC 0xffffffff ;  /* 0xffffffff00007948 */ /* 0x000fd80003800000 */
[----:B------:R1:W-:Y:S04]  /*0fb0*/  @!P0 STS.128 [0x20100], R244 ;  /* 0x020100f4ff008388 */ /* 0x0003e80000000c00 */
[----:B------:R-:W-:Y:S06]  /*0fc0*/  BAR.ARV 0x5, 0x100 ;  /* 0x0144000000007b1d */ /* 0x000fec0000002000 */
.L_x_4217:
[----:B-1----:R-:W-:-:S13]  /*0fd0*/  ISETP.GE.AND P0, PT, R247, c[0x0][0x53c], PT ;  /* 0x00014f00f7007a0c */ /* 0x002fda0003f06270 */
        /* <DEDUP_REMOVED lines=86> */
[----:B------:R-:W-:Y:S01]  /*1540*/  STL.64 [R1], R18 ;  /* 0x0000001201007387 */ /* 0x000fe20000100a00 */
        /* <DEDUP_REMOVED lines=14> */
[C---:B------:R-:W-:Y:S01]  /*1630*/  IMAD.IADD R197, R159.reuse, 0x1, R2 ;  /* 0x000000019fc57824 */ /* 0x040fe200078e0202 */
[----:B-1----:R-:W-:Y:S01]  /*1640*/  LOP3.LUT R3, R12, 0x7ffffffc, RZ, 0xc0, !PT ;  /* 0x7ffffffc0c037812 */ /* 0x002fe200078ec0ff */
[----:B------:R-:W-:Y:S01]  /*1650*/  IMAD.IADD R201, R198, 0x1, R0 ;  /* 0x00000001c6c97824 */ /* 0x000fe200078e0200 */
[----:B------:R-:W-:-:S02]  /*1660*/  @P4 IADD3 R202, R159, -0x20, RZ ;  /* 0xffffffe09fca4810 */ /* 0x000fc40007ffe0ff */
[----:B------:R-:W-:Y:S01]  /*1670*/  LEA R192, R5, 0x100, 0x1 ;  /* 0x0000010005c07811 */ /* 0x000fe200078e08ff */
[----:B------:R-:W-:Y:S01]  /*1680*/  IMAD.IADD R3, R17, 0x1, -R3 ;  /* 0x0000000111037824 */ /* 0x000fe200078e0a03 */
[----:B------:R-:W-:Y:S01]  /*1690*/  IADD3 R217, R202, 0x800, RZ ;  /* 0x00000800cad97810 */ /* 0x000fe20007ffe0ff */
[----:B------:R-:W-:Y:S01]  /*16a0*/  IMAD.IADD R194, R2, 0x1, R202 ;  /* 0x0000000102c27824 */ /* 0x000fe200078e02ca */
[----:B------:R-:W-:Y:S01]  /*16b0*/  IADD3 R216, R202, 0x1000, RZ ;  /* 0x00001000cad87810 */ /* 0x000fe20007ffe0ff */
[----:B------:R-:W-:Y:S01]  /*16c0*/  IMAD.SHL.U32 R238, R3, 0x2, RZ ;  /* 0x0000000203ee7824 */ /* 0x000fe200078e00ff */
[----:B------:R-:W-:Y:S01]  /*16d0*/  SEL R3, R13, 0xffffffe0, !P6 ;  /* 0xffffffe00d037807 */ /* 0x000fe20007000000 */
[----:B------:R-:W-:Y:S01]  /*16e0*/  IMAD.IADD R196, R0, 0x1, R192 ;  /* 0x0000000100c47824 */ /* 0x000fe200078e02c0 */
[----:B--2---:R-:W-:Y:S02]  /*16f0*/  SHF.R.S32.HI R8, RZ, 0x1f, R8 ;  /* 0x0000001fff087819 */ /* 0x004fe40000011408 */
[----:B------:R-:W-:Y:S01]  /*1700*/  IADD3 R14, R238, 0x8, RZ ;  /* 0x00000008ee0e7810 */ /* 0x000fe20007ffe0ff */
[----:B------:R-:W-:Y:S01]  /*1710*/  IMAD.IADD R199, R198, 0x1, R3 ;  /* 0x00000001c6c77824 */ /* 0x000fe200078e0203 */
[----:B---3--:R-:W-:Y:S01]  /*1720*/  IADD3 R10, R238, 0x10, RZ ;  /* 0x00000010ee0a7810 */ /* 0x008fe20007ffe0ff */
[----:B------:R1:W-:Y:S01]  /*1730*/  STL [R1+0x20], R8 ;  /* 0x0000200801007387 */ /* 0x0003e20000100800 */
[----:B------:R-:W-:Y:S01]  /*1740*/  LEA R10, R7, 0x80, 0x1 ;  /* 0x00000080070a7811 */ /* 0x000fe200078e08ff */
[----:B------:R-:W-:Y:S01]  /*1750*/  IMAD.IADD R193, R3, 0x1, R192 ;  /* 0x0000000103c17824 */ /* 0x000fe200078e02c0 */
[----:B----4-:R-:W-:Y:S01]  /*1760*/  SHF.R.S32.HI R6, RZ, 0x1f, R6 ;  /* 0x0000001fff067819 */ /* 0x010fe20000011406 */
[----:B------:R-:W-:Y:S01]  /*1770*/  IMAD.IADD R200, R199, 0x1, R0 ;  /* 0x00000001c7c87824 */ /* 0x000fe200078e0200 */
[----:B------:R-:W-:Y:S01]  /*1780*/  SHF.R.S32.HI R7, RZ, 0x1f, R14 ;  /* 0x0000001fff077819 */ /* 0x000fe2000001140e */
[----:B------:R-:W-:Y:S01]  /*1790*/  IMAD.IADD R195, R0, 0x1, R193 ;  /* 0x0000000100c37824 */ /* 0x000fe200078e02c1 */
[----:B------:R-:W-:Y:S01]  /*17a0*/  IADD3 R12, R238, 0xe8, RZ ;  /* 0x000000e8ee0c7810 */ /* 0x000fe20007ffe0ff */
[----:B------:R2:W-:Y:S01]  /*17b0*/  STL [R1+0x1c], R6 ;  /* 0x00001c0601007387 */ /* 0x0005e20000100800 */
[----:B------:R-:W-:-:S02]  /*17c0*/  IADD3 R215, R202, 0x1800, RZ ;  /* 0x00001800cad77810 */ /* 0x000fc40007ffe0ff */
[----:B------:R-:W-:Y:S01]  /*17d0*/  SHF.R.S32.HI R12, RZ, 0x1f, R12 ;  /* 0x0000001fff0c7819 */ /* 0x000fe2000001140c */
[----:B------:R3:W-:Y:S01]  /*17e0*/  STL [R1+0x14], R9 ;  /* 0x0000140901007387 */ /* 0x0007e20000100800 */
[C---:B------:R-:W-:Y:S02]  /*17f0*/  IADD3 R214, R202.reuse, 0x2000, RZ ;  /* 0x00002000cad67810 */ /* 0x040fe40007ffe0ff */
[C---:B------:R-:W-:Y:S01]  /*1800*/  IADD3 R213, R202.reuse, 0x2800, RZ ;  /* 0x00002800cad57810 */ /* 0x040fe20007ffe0ff */
[----:B------:R-:W-:Y:S01]  /*1810*/  STL [R1+0x28], R10 ;  /* 0x0000280a01007387 */ /* 0x000fe20000100800 */
[C---:B------:R-:W-:Y:S02]  /*1820*/  IADD3 R212, R202.reuse, 0x3000, RZ ;  /* 0x00003000cad47810 */ /* 0x040fe40007ffe0ff */
[C---:B------:R-:W-:Y:S02]  /*1830*/  IADD3 R211, R202.reuse, 0x3800, RZ ;  /* 0x00003800cad37810 */ /* 0x040fe40007ffe0ff */
[----:B------:R-:W-:-:S02]  /*1840*/  IADD3 R210, R202, 0x4000, RZ ;  /* 0x00004000cad27810 */ /* 0x000fc40007ffe0ff */
[----:B------:R-:W-:Y:S02]  /*1850*/  IADD3 R209, R202, 0x4800, RZ ;  /* 0x00004800cad17810 */ /* 0x000fe40007ffe0ff */
[----:B-1----:R-:W-:Y:S02]  /*1860*/  SEL R8, R13, 0xffffffe0, !P1 ;  /* 0xffffffe00d087807 */ /* 0x002fe40004800000 */
[----:B------:R-:W-:Y:S02]  /*1870*/  IADD3 R13, R238, 0xe0, RZ ;  /* 0x000000e0ee0d7810 */ /* 0x000fe40007ffe0ff */
[----:B------:R-:W-:Y:S02]  /*1880*/  IADD3 R208, R202, 0x5000, RZ ;  /* 0x00005000cad07810 */ /* 0x000fe40007ffe0ff */
[----:B------:R-:W-:Y:S02]  /*1890*/  SHF.R.S32.HI R13, RZ, 0x1f, R13 ;  /* 0x0000001fff0d7819 */ /* 0x000fe4000001140d */
[----:B--2---:R-:W-:-:S02]  /*18a0*/  SEL R6, R11, 0xffffffc0, !P2 ;  /* 0xffffffc00b067807 */ /* 0x004fc40005000000 */
[C---:B------:R-:W-:Y:S02]  /*18b0*/  IADD3 R11, R238.reuse, 0xf0, RZ ;  /* 0x000000f0ee0b7810 */ /* 0x040fe40007ffe0ff */
[----:B---3--:R-:W-:Y:S02]  /*18c0*/  SHF.R.S32.HI R9, RZ, 0x1f, R238 ;  /* 0x0000001fff097819 */ /* 0x008fe400000114ee */
[C---:B------:R-:W-:Y:S02]  /*18d0*/  IADD3 R9, R238.reuse, 0xd8, RZ ;  /* 0x000000d8ee097810 */ /* 0x040fe40007ffe0ff */
[----:B------:R-:W-:Y:S02]  /*18e0*/  IADD3 R9, R238, 0xf8, RZ ;  /* 0x000000f8ee097810 */ /* 0x000fe40007ffe0ff */
[----:B------:R-:W-:Y:S01]  /*18f0*/  SHF.R.S32.HI R7, RZ, 0x1f, R11 ;  /* 0x0000001fff077819 */ /* 0x000fe2000001140b */
[C---:B------:R-:W-:Y:S01]  /*1900*/  IMAD.IADD R11, R10.reuse, 0x1, R6 ;  /* 0x000000010a0b7824 */ /* 0x040fe200078e0206 */
[----:B------:R-:W-:Y:S01]  /*1910*/  SHF.R.S32.HI R9, RZ, 0x1f, R9 ;  /* 0x0000001fff097819 */ /* 0x000fe20000011409 */
[C---:B------:R-:W-:Y:S01]  /*1920*/  IMAD.IADD R9, R10.reuse, 0x1, R8 ;  /* 0x000000010a097824 */ /* 0x040fe200078e0208 */
[----:B------:R-:W-:-:S02]  /*1930*/  IADD3 R7, R10, -0x10, RZ ;  /* 0xfffffff00a077810 */ /* 0x000fc40007ffe0ff */
[----:B------:R-:W-:Y:S01]  /*1940*/  @P0 IADD3 R7, R10, 0x10, RZ ;  /* 0x000000100a070810 */ /* 0x000fe20007ffe0ff */
[----:B------:R-:W-:Y:S01]  /*1950*/  IMAD.IADD R2, R9, 0x1, R6 ;  /* 0x0000000109027824 */ /* 0x000fe200078e0206 */
[----:B------:R-:W-:Y:S01]  /*1960*/  STL [R1+0x44], R11 ;  /* 0x0000440b01007387 */ /* 0x000fe20000100800 */
[----:B------:R-:W-:Y:S02]  /*1970*/  IADD3 R207, R202, 0x5800, RZ ;  /* 0x00005800cacf7810 */ /* 0x000fe40007ffe0ff */
[----:B------:R-:W-:Y:S01]  /*1980*/  IMAD.IADD R4, R6, 0x1, R7 ;  /* 0x0000000106047824 */ /* 0x000fe200078e0207 */
[----:B------:R-:W-:Y:S01]  /*1990*/  STL [R1+0x34], R9 ;  /* 0x0000340901007387 */ /* 0x000fe20000100800 */
[C---:B------:R-:W-:Y:S02]  /*19a0*/  IADD3 R206, R202.reuse, 0x6000, RZ ;  /* 0x00006000cace7810 */ /* 0x040fe40007ffe0ff */
[C---:B------:R-:W-:Y:S01]  /*19b0*/  IADD3 R205, R202.reuse, 0x6800, RZ ;  /* 0x00006800cacd7810 */ /* 0x040fe20007ffe0ff */
[----:B------:R1:W-:Y:S01]  /*19c0*/  STL [R1+0x40], R2 ;  /* 0x0000400201007387 */ /* 0x0003e20000100800 */
[----:B------:R-:W-:-:S02]  /*19d0*/  IADD3 R204, R202, 0x7000, RZ ;  /* 0x00007000cacc7810 */ /* 0x000fc40007ffe0ff */
[----:B------:R-:W-:Y:S01]  /*19e0*/  IADD3 R203, R202, 0x7800, RZ ;  /* 0x00007800cacb7810 */ /* 0x000fe20007ffe0ff */
[----:B------:R-:W-:Y:S04]  /*19f0*/  STL [R1+0x2c], R7 ;  /* 0x00002c0701007387 */ /* 0x000fe80000100800 */
[----:B------:R-:W-:Y:S01]  /*1a00*/  STL [R1+0x3c], R4 ;  /* 0x00003c0401007387 */ /* 0x000fe20000100800 */
[----:B-1----:R-:W-:-:S05]  /*1a10*/  IMAD.IADD R2, R8, 0x1, R7 ;  /* 0x0000000108027824 */ /* 0x002fca00078e0207 */
[----:B------:R1:W-:Y:S02]  /*1a20*/  STL [R1+0x30], R2 ;  /* 0x0000300201007387 */ /* 0x0003e40000100800 */
[----:B-1----:R-:W-:-:S05]  /*1a30*/  IMAD.IADD R2, R2, 0x1, R6 ;  /* 0x0000000102027824 */ /* 0x002fca00078e0206 */
[----:B------:R1:W-:Y:S02]  /*1a40*/  STL [R1+0x38], R2 ;  /* 0x0000380201007387 */ /* 0x0003e40000100800 */
.L_x_4360:
[----:B------:R-:W-:Y:S01]  /*1a50*/  ISETP.NE.U32.AND P0, PT, RZ, c[0x0][0x370], PT ;  /* 0x0000dc00ff007a0c */ /* 0x000fe20003f05070 */
[----:B------:R-:W-:Y:S01]  /*1a60*/  IMAD.MOV.U32 R14, RZ, RZ, 0x4 ;  /* 0x00000004ff0e7424 */ /* 0x000fe200078e00ff */
[----:B------:R-:W-:Y:S01]  /*1a70*/  ISETP.NE.U32.AND P2, PT, RZ, c[0x0][0x360], PT ;  /* 0x0000d800ff007a0c */ /* 0x000fe20003f45070 */
[----:B------:R-:W-:Y:S01]  /*1a80*/  CS2R R4, SRZ ;  /* 0x0000000000047805 */ /* 0x000fe2000001ff00 */
[----:B------:R-:W-:Y:S01]  /*1a90*/  ISETP.NE.AND.EX P1, PT, RZ, c[0x0][0x374], PT, P0 ;  /* 0x0000dd00ff007a0c */ /* 0x000fe20003f25300 */
[----:B------:R-:W-:Y:S01]  /*1aa0*/  IMAD.MOV.U32 R12, RZ, RZ, RZ ;  /* 0x000000ffff0c7224 */ /* 0x000fe200078e00ff */
[----:B------:R-:W-:Y:S01]  /*1ab0*/  ISETP.NE.AND.EX P0, PT, RZ, c[0x0][0x364], PT, P2 ;  /* 0x0000d900ff007a0c */ /* 0x000fe20003f05320 */
[CC--:B------:R-:W-:Y:S01]  /*1ac0*/  IMAD.WIDE R6, R247.reuse, R14.reuse, c[0x0][0x348] ;  /* 0x0000d200f7067625 */ /* 0x0c0fe200078e020e */
[----:B------:R-:W-:Y:S02]  /*1ad0*/  ISETP.NE.U32.AND P3, PT, RZ, c[0x0][0x348], PT ;  /* 0x0000d200ff007a0c */ /* 0x000fe40003f65070 */
[----:B------:R-:W-:Y:S01]  /*1ae0*/  ISETP.NE.U32.AND P6, PT, RZ, c[0x0][0x350], PT ;  /* 0x0000d400ff007a0c */ /* 0x000fe20003fc5070 */
[----:B-1----:R-:W-:Y:S01]  /*1af0*/  IMAD.WIDE R2, R247, R14, c[0x0][0x350] ;  /* 0x0000d400f7027625 */ /* 0x002fe200078e020e */
[----:B------:R-:W-:-:S02]  /*1b00*/  ISETP.NE.AND.EX P3, PT, RZ, c[0x0][0x34c], PT, P3 ;  /* 0x0000d300ff007a0c */ /* 0x000fc40003f65330 */
[----:B------:R-:W-:-:S03]  /*1b10*/  ISETP.NE.AND.EX P6, PT, RZ, c[0x0][0x354], PT, P6 ;  /* 0x0000d500ff007a0c */ /* 0x000fc60003fc5360 */
[----:B------:R-:W-:-:S04]  /*1b20*/  @P1 IMAD.WIDE R10, R247, R14, c[0x0][0x370] ;  /* 0x0000dc00f70a1625 */ /* 0x000fc800078e020e */
[----:B------:R-:W-:Y:S01]  /*1b30*/  @P0 IMAD.WIDE R8, R247, R14, c[0x0][0x360] ;  /* 0x0000d800f7080625 */ /* 0x000fe200078e020e */
[----:B------:R1:W5:Y:S04]  /*1b40*/  @P1 LDG.E R4, [R10.64] ;  /* 0x000000060a041981 */ /* 0x000368000c1e1900 */
[----:B------:R1:W5:Y:S04]  /*1b50*/  @P0 LDG.E R241, [R8.64] ;  /* 0x0000000608f10981 */ /* 0x000368000c1e1900 */
[----:B------:R1:W5:Y:S04]  /*1b60*/  @P3 LDG.E R12, [R6.64] ;  /* 0x00000006060c3981 */ /* 0x000368000c1e1900 */
[----:B------:R1:W5:Y:S01]  /*1b70*/  @P6 LDG.E R5, [R2.64] ;  /* 0x0000000602056981 */ /* 0x000362000c1e1900 */
[----:B------:R-:W-:Y:S01]  /*1b80*/  LOP3.LUT R122, R246, 0xffff, RZ, 0xc0, !PT ;  /* 0x0000fffff67a7812 */ /* 0x000fe200078ec0ff */
[----:B------:R-:W-:Y:S04]  /*1b90*/  YIELD ;  /* 0x0000000000007946 */ /* 0x000fe80003800000 */
[----:B------:R1:W-:Y:S01]  /*1ba0*/  STL [R1+0x18], R122 ;  /* 0x0000187a01007387 */ /* 0x0003e20000100800 */
[----:B------:R-:W-:Y:S05]  /*1bb0*/  @P0 BRA `(.L_x_4232) ;  /* 0x0000005000000947 */ /* 0x000fea0003800000 */
[----:B-----5:R-:W-:Y:S01]  /*1bc0*/  MOV R241, c[0x0][0x168] ;  /* 0x00005a0000f17a02 */ /* 0x020fe20000000f00 */
[----:B------:R-:W-:Y:S05]  /*1bd0*/  @!P3 BRA `(.L_x_4232) ;  /* 0x000000300000b947 */ /* 0x000fea0003800000 */
[----:B-1----:R-:W2:Y:S04]  /*1be0*/  LDG.E R8, [R6.64] ;  /* 0x0000000606087981 */ /* 0x002ea8000c1e1900 */
[----:B------:R-:W2:Y:S02]  /*1bf0*/  LDG.E R0, [R6.64+0x4] ;  /* 0x0000040606007981 */ /* 0x000ea4000c1e1900 */
[----:B--2---:R-:W-:-:S02]  /*1c00*/  IADD3 R241, -R8, R0, RZ ;  /* 0x0000000008f17210 */ /* 0x004fc40007ffe1ff */
.L_x_4232:
[----:B------:R-:W-:-:S04]  /*1c10*/  ISETP.NE.U32.AND P0, PT, RZ, c[0x0][0x368], PT ;  /* 0x0000da00ff007a0c */ /* 0x000fc80003f05070 */
[----:B------:R-:W-:-:S13]  /*1c20*/  ISETP.NE.AND.EX P0, PT, RZ, c[0x0][0x36c], PT, P0 ;  /* 0x0000db00ff007a0c */ /* 0x000fda0003f05300 */
[----:B------:R-:W-:Y:S05]  /*1c30*/  @!P0 BRA `(.L_x_4233) ;  /* 0x0000003000008947 */ /* 0x000fea0003800000 */
[----:B-1----:R-:W-:-:S05]  /*1c40*/  IMAD.WIDE R2, R247, R14, c[0x0][0x368] ;  /* 0x0000da00f7027625 */ /* 0x002fca00078e020e */
[----:B------:R1:W5:Y:S01]  /*1c50*/  LDG.E R0, [R2.64] ;  /* 0x0000000602007981 */ /* 0x000362000c1e1900 */
[----:B------:R-:W-:Y:S05]  /*1c60*/  BRA `(.L_x_4234) ;  /* 0x0000005000007947 */ /* 0x000fea0003800000 */
.L_x_4233:
[----:B------:R-:W-:Y:S01]  /*1c70*/  MOV R0, c[0x0][0x1d0] ;  /* 0x0000740000007a02 */ /* 0x000fe20000000f00 */
[----:B------:R-:W-:Y:S05]  /*1c80*/  @!P6 BRA `(.L_x_4234) ;  /* 0x000000300000e947 */ /* 0x000fea0003800000 */
[----:B-1----:R-:W2:Y:S04]  /*1c90*/  LDG.E R6, [R2.64] ;  /* 0x0000000602067981 */ /* 0x002ea8000c1e1900 */
[----:B------:R-:W2:Y:S02]  /*1ca0*/  LDG.E R0, [R2.64+0x4] ;  /* 0x0000040602007981 */ /* 0x000ea4000c1e1900 */
[----:B--2---:R-:W-:Y:S02]  /*1cb0*/  IADD3 R0, -R6, R0, RZ ;  /* 0x0000000006007210 */ /* 0x004fe40007ffe1ff */
.L_x_4234:
[----:B-1----:R-:W-:Y:S01]  /*1cc0*/  IMAD.MOV.U32 R2, RZ, RZ, c[0x0][0x2c4] ;  /* 0x0000b100ff027624 */ /* 0x002fe200078e00ff */
[----:B------:R-:W-:Y:S01]  /*1cd0*/  LOP3.LUT R252, R252, 0xfffffff7, RZ, 0xc0, !PT ;  /* 0xfffffff7fcfc7812 */ /* 0x000fe200078ec0ff */
[----:B------:R-:W-:-:S02]  /*1ce0*/  IMAD.SHL.U32 R243, R245, 0x80, RZ ;  /* 0x00000080f5f37824 */ /* 0x000fc400078e00ff */
[----:B------:R-:W-:Y:S01]  /*1cf0*/  IMAD.MOV.U32 R8, RZ, RZ, c[0x0][0x32c] ;  /* 0x0000cb00ff087624 */ /* 0x000fe200078e00ff */
[----:B------:R-:W-:Y:S01]  /*1d00*/  ISETP.NE.AND P4, PT, R2, 0x1, PT ;  /* 0x000000010200780c */ /* 0x000fe20003f85270 */
[--C-:B-----5:R-:W-:Y:S01]  /*1d10*/  IMAD.IADD R240, R0, 0x1, -R4.reuse ;  /* 0x0000000100f07824 */ /* 0x120fe200078e0a04 */
[----:B------:R-:W-:Y:S01]  /*1d20*/  IADD3 R2, R243, 0x7f, RZ ;  /* 0x0000007ff3027810 */ /* 0x000fe20007ffe0ff */
[----:B------:R-:W-:Y:S01]  /*1d30*/  IMAD.IADD R13, R5, 0x1, R4 ;  /* 0x00000001050d7824 */ /* 0x000fe200078e0204 */
[----:B------:R-:W-:-:S03]  /*1d40*/  ISETP.GE.AND P1, PT, R8, 0x1, PT ;  /* 0x000000010800780c */ /* 0x000fc60003f26270 */
[----:B------:R-:W-:-:S06]  /*1d50*/  IMAD.MOV.U32 R0, RZ, RZ, R2 ;  /* 0x000000ffff007224 */ /* 0x000fcc00078e0002 */
[----:B------:R-:W-:Y:S01]  /*1d60*/  @P4 IMAD.HI.U32 R3, R2, c[0x0][0x2c8], RZ ;  /* 0x0000b20002034a27 */ /* 0x000fe200078e00ff */
[----:B------:R-:W-:Y:S02]  /*1d70*/  IADD3 R2, R240, 0x1, -R241 ;  /* 0x00000001f0027810 */ /* 0x000fe40007ffe8f1 */
[----:B------:R-:W-:Y:S02]  /*1d80*/  @P4 LOP3.LUT R252, R252, 0x8, RZ, 0xfc, !PT ;  /* 0x00000008fcfc4812 */ /* 0x000fe400078efcff */
[----:B------:R-:W-:Y:S02]  /*1d90*/  @P4 SHF.R.U32.HI R0, RZ, c[0x0][0x2cc], R3 ;  /* 0x0000b300ff004a19 */ /* 0x000fe40000011603 */
[----:B------:R-:W-:-:S03]  /*1da0*/  LOP3.LUT R252, R252, 0xffffffef, RZ, 0xc0, !PT ;  /* 0xffffffeffcfc7812 */ /* 0x000fc600078ec0ff */
[----:B------:R-:W-:Y:S01]  /*1db0*/  IMAD.IADD R0, R2, 0x1, R0 ;  /* 0x0000000102007824 */ /* 0x000fe200078e0200 */
[----:B------:R-:W-:-:S04]  /*1dc0*/  @P1 LOP3.LUT R252, R252, 0x10, RZ, 0xfc, !PT ;  /* 0x00000010fcfc1812 */ /* 0x000fc800078efcff */
        /* <DEDUP_REMOVED lines=12> */
.L_x_4237:
[----:B------:R-:W-:-:S13]  /*1e90*/  ISETP.NE.AND P0, PT, R8, 0x1, PT ;  /* 0x000000010800780c */ /* 0x000fda0003f05270 */
[----:B------:R-:W-:-:S05]  /*1ea0*/  @P0 IMAD.HI.U32 R0, R2, c[0x0][0x330], RZ ;  /* 0x0000cc0002000a27 */ /* 0x000fca00078e00ff */
[----:B------:R-:W-:Y:S02]  /*1eb0*/  @P0 SHF.R.U32.HI R2, RZ, c[0x0][0x334], R0 ;  /* 0x0000cd00ff020a19 */ /* 0x000fe40000011600 */
.L_x_4238:
[----:B------:R-:W-:Y:S05]  /*1ec0*/  BSYNC B0 ;  /* 0x0000000000007941 */ /* 0x000fea0003800000 */
.L_x_4236:
[----:B------:R-:W-:-:S05]  /*1ed0*/  IMAD R2, R2, R8, c[0x0][0x32c] ;  /* 0x0000cb0002027624 */ /* 0x000fca00078e0208 */
[----:B------:R-:W-:-:S04]  /*1ee0*/  IMNMX R3, R3, R2, PT ;  /* 0x0000000203037217 */ /* 0x000fc80003800200 */
.L_x_4235:
        /* <DEDUP_REMOVED lines=12> */
[----:B------:R-:W-:Y:S02]  /*1fb0*/  SHF.R.S32.HI R7, RZ, 0x6, R2 ;  /* 0x00000006ff077819 */ /* 0x000fe40000011402 */
        /* <DEDUP_REMOVED lines=12> */
.L_x_4241:
[----:B------:R-:W-:-:S13]  /*2080*/  ISETP.NE.AND P0, PT, R8, 0x1, PT ;  /* 0x000000010800780c */ /* 0x000fda0003f05270 */
[----:B------:R-:W-:-:S05]  /*2090*/  @P0 IMAD.HI.U32 R3, R0, c[0x0][0x330], RZ ;  /* 0x0000cc0000030a27 */ /* 0x000fca00078e00ff */
[----:B------:R-:W-:Y:S02]  /*20a0*/  @P0 SHF.R.U32.HI R0, RZ, c[0x0][0x334], R3 ;  /* 0x0000cd00ff000a19 */ /* 0x000fe40000011603 */
.L_x_4242:
[----:B------:R-:W-:Y:S05]  /*20b0*/  BSYNC B0 ;  /* 0x0000000000007941 */ /* 0x000fea0003800000 */
.L_x_4240:
[----:B------:R-:W-:-:S05]  /*20c0*/  IMAD R0, R0, c[0x0][0x32c], RZ ;  /* 0x0000cb0000007a24 */ /* 0x000fca00078e02ff */
[----:B------:R-:W-:-:S04]  /*20d0*/  IMNMX R2, R2, R0, !PT ;  /* 0x0000000002027217 */ /* 0x000fc80007800200 */
.L_x_4239:
[----:B------:R-:W-:Y:S01]  /*20e0*/  SHF.R.S32.HI R0, RZ, 0x1f, R2 ;  /* 0x0000001fff007819 */ /* 0x000fe20000011402 */
[----:B------:R-:W-:Y:S01]  /*20f0*/  BSSY B0, `(.L_x_4243) ;  /* 0x000002e000007945 */ /* 0x000fe20003800000 */
[----:B------:R-:W-:Y:S02]  /*2100*/  LOP3.LUT R3, R246, 0xff000000, RZ, 0xc0, !PT ;  /* 0xff000000f6037812 */ /* 0x000fe400078ec0ff */
        /* <DEDUP_REMOVED lines=44> */
.L_x_4244:
[----:B------:R-:W-:Y:S05]  /*23d0*/  BSYNC B0 ;  /* 0x0000000000007941 */ /* 0x000fea0003800000 */
.L_x_4243:
        /* <DEDUP_REMOVED lines=73> */
[----:B------:R-:W3:Y:S01]  /*2870*/  LDL.64 R118, [R1] ;  /* 0x0000000001767983 */ /* 0x000ee20000100a00 */
[----:B------:R-:W-:-:S03]  /*2880*/  ISETP.NE.AND.EX P0, PT, RZ, c[0x0][0x344], PT, P0 ;  /* 0x0000d100ff007a0c */ /* 0x000fc60003f05300 */
[----:B------:R-:W4:Y:S04]  /*2890*/  LDL R114, [R1+0xc] ;  /* 0x00000c0001727983 */ /* 0x000f280000100800 */
[----:B------:R-:W5:Y:S04]  /*28a0*/  LDL R19, [R1+0x8] ;  /* 0x0000080001137983 */ /* 0x000f680000100800 */
[----:B------:R-:W5:Y:S02]  /*28b0*/  LDL R18, [R1+0x10] ;  /* 0x0000100001127983 */ /* 0x000f640000100800 */
[----:B------:R-:W-:-:S05]  /*28c0*/  @P0 IMAD.WIDE R2, R247, R14, c[0x0][0x340] ;  /* 0x0000d000f7020625 */ /* 0x000fca00078e020e */
[----:B-1----:R1:W5:Y:S01]  /*28d0*/  @P0 LDG.E R15, [R2.64] ;  /* 0x00000006020f0981 */ /* 0x002362000c1e1900 */
[----:B------:R-:W-:Y:S02]  /*28e0*/  SHF.R.S32.HI R0, RZ, 0x1f, R12 ;  /* 0x0000001fff007819 */ /* 0x000fe4000001140c */
        /* <DEDUP_REMOVED lines=23> */
[----:B------:R-:W-:Y:S01]  /*2a60*/  IMAD R17, R2, c[0x0][0x20c], R3 ;  /* 0x0000830002117a24 */ /* 0x000fe200078e0203 */
[----:B------:R-:W-:Y:S02]  /*2a70*/  IADD3 R3, R5, R11, RZ ;  /* 0x0000000b05037210 */ /* 0x000fe40007ffe0ff */
[----:B------:R-:W-:Y:S02]  /*2a80*/  LOP3.LUT R252, R252, 0xfffffffb, RZ, 0xc0, !PT ;  /* 0xfffffffbfcfc7812 */ /* 0x000fe400078ec0ff */
[----:B------:R-:W-:-:S02]  /*2a90*/  IADD3 R88, R222, -0x1, RZ ;  /* 0xffffffffde587810 */ /* 0x000fc40007ffe0ff */
[----:B--2---:R-:W-:-:S05]  /*2aa0*/  IADD3 R6, R9, R243, RZ ;  /* 0x000000f309067210 */ /* 0x004fca0007ffe0ff */
[----:B------:R-:W-:-:S04]  /*2ab0*/  @P4 IMAD.HI.U32 R8, R6, c[0x0][0x2c8], RZ ;  /* 0x0000b20006084a27 */ /* 0x000fc800078e00ff */
[----:B------:R-:W-:Y:S01]  /*2ac0*/  IMAD.MOV.U32 R0, RZ, RZ, R6 ;  /* 0x000000ffff007224 */ /* 0x000fe200078e0006 */
[----:B------:R-:W-:Y:S01]  /*2ad0*/  @P4 SHF.R.U32.HI R0, RZ, c[0x0][0x2cc], R8 ;  /* 0x0000b300ff004a19 */ /* 0x000fe20000011608 */
[----:B---3--:R-:W-:Y:S01]  /*2ae0*/  IMAD.WIDE.U32 R8, R2, c[0x0][0x1e0], R118 ;  /* 0x0000780002087a25 */ /* 0x008fe200078e0076 */
[----:B----4-:R-:W-:-:S03]  /*2af0*/  ISETP.GE.AND P4, PT, R114, c[0x0][0x1d4], PT ;  /* 0x0000750072007a0c */ /* 0x010fc60003f86270 */
[----:B------:R-:W-:Y:S01]  /*2b00*/  IMAD.WIDE.U32 R12, R2, c[0x0][0x208], R118 ;  /* 0x00008200020c7a25 */ /* 0x000fe200078e0076 */
[----:B------:R-:W-:-:S03]  /*2b10*/  SHF.R.S32.HI R2, RZ, 0x1f, R0 ;  /* 0x0000001fff027819 */ /* 0x000fc60000011400 */
[----:B------:R-:W-:Y:S02]  /*2b20*/  IMAD.MOV R7, RZ, RZ, -R0 ;  /* 0x000000ffff077224 */ /* 0x000fe400078e0a00 */
[----:B------:R-:W-:Y:S02]  /*2b30*/  IMAD R5, R2, c[0x0][0x1b0], RZ ;  /* 0x00006c0002057a24 */ /* 0x000fe400078e02ff */
[----:B------:R-:W-:Y:S01]  /*2b40*/  IMAD R10, R7, c[0x0][0x2c4], R6 ;  /* 0x0000b100070a7a24 */ /* 0x000fe200078e0206 */
[----:B------:R-:W-:Y:S01]  /*2b50*/  SEL R6, RZ, 0xffffffff, P4 ;  /* 0xffffffffff067807 */ /* 0x000fe20002000000 */
[----:B------:R-:W-:Y:S01]  /*2b60*/  IMAD.MOV.U32 R2, RZ, RZ, R4 ;  /* 0x000000ffff027224 */ /* 0x000fe200078e0004 */
[----:B------:R-:W-:Y:S01]  /*2b70*/  ISETP.GE.AND P5, PT, R118, c[0x0][0x1d4], PT ;  /* 0x0000750076007a0c */ /* 0x000fe20003fa6270 */
[C---:B------:R-:W-:Y:S02]  /*2b80*/  IMAD R5, R0.reuse, c[0x0][0x1b4], R5 ;  /* 0x00006d0000057a24 */ /* 0x040fe400078e0205 */
[----:B------:R-:W-:Y:S01]  /*2b90*/  IMAD.WIDE.U32 R2, R0, c[0x0][0x1b0], R2 ;  /* 0x00006c0000027a25 */ /* 0x000fe200078e0002 */
[----:B------:R-:W-:-:S02]  /*2ba0*/  SHF.R.S32.HI R0, RZ, 0x1f, R10 ;  /* 0x0000001fff007819 */ /* 0x000fc4000001140a */
[----:B------:R-:W-:Y:S01]  /*2bb0*/  SEL R4, RZ, 0x1, P5 ;  /* 0x00000001ff047807 */ /* 0x000fe20002800000 */
[----:B------:R-:W-:Y:S01]  /*2bc0*/  IMAD.SHL.U32 R6, R6, 0x2, RZ ;  /* 0x0000000206067824 */ /* 0x000fe200078e00ff */
[----:B------:R-:W-:Y:S01]  /*2bd0*/  IADD3 R9, R9, R16, RZ ;  /* 0x0000001009097210 */ /* 0x000fe20007ffe0ff */
[----:B------:R-:W-:Y:S01]  /*2be0*/  IMAD.IADD R5, R3, 0x1, R5 ;  /* 0x0000000103057824 */ /* 0x000fe200078e0205 */
[--C-:B-----5:R-:W-:Y:S01]  /*2bf0*/  @P0 SHF.R.S32.HI R3, RZ, 0x1f, R15.reuse ;  /* 0x0000001fff030819 */ /* 0x120fe2000001140f */
[----:B------:R-:W-:Y:S01]  /*2c00*/  IMAD R0, R0, c[0x0][0x1a8], RZ ;  /* 0x00006a0000007a24 */ /* 0x000fe200078e02ff */
[----:B------:R-:W-:Y:S01]  /*2c10*/  LOP3.LUT R16, R6, 0x2, R4, 0xe2, !PT ;  /* 0x0000000206107812 */ /* 0x000fe200078ee204 */
[----:B------:R-:W-:Y:S01]  /*2c20*/  IMAD.MOV.U32 R4, RZ, RZ, R2 ;  /* 0x000000ffff047224 */ /* 0x000fe200078e0002 */
[----:B------:R-:W-:Y:S01]  /*2c30*/  MOV R6, R12 ;  /* 0x0000000c00067202 */ /* 0x000fe20000000f00 */
[----:B------:R-:W-:Y:S01]  /*2c40*/  @P0 IMAD.MOV.U32 R2, RZ, RZ, R15 ;  /* 0x000000ffff020224 */ /* 0x000fe200078e000f */
[----:B------:R-:W-:Y:S01]  /*2c50*/  @!P0 MOV R2, R247 ;  /* 0x000000f700028202 */ /* 0x000fe20000000f00 */
[----:B------:R-:W-:-:S02]  /*2c60*/  @!P0 IMAD.MOV.U32 R3, RZ, RZ, R14 ;  /* 0x000000ffff038224 */ /* 0x000fc400078e000e */
[----:B------:R-:W-:Y:S02]  /*2c70*/  IMAD.IADD R7, R13, 0x1, R17 ;  /* 0x000000010d077824 */ /* 0x000fe400078e0211 */
        /* <DEDUP_REMOVED lines=9> */
[C---:B------:R-:W-:Y:S01]  /*2d10*/  ISETP.GE.AND P1, PT, R19.reuse, c[0x0][0x198], PT ;  /* 0x0000660013007a0c */ /* 0x040fe20003f26270 */
[----:B------:R-:W-:Y:S01]  /*2d20*/  IMAD.WIDE.U32 R4, R122, c[0x0][0x1e8], R8 ;  /* 0x00007a007a047a25 */ /* 0x000fe200078e0008 */
[----:B------:R-:W-:-:S03]  /*2d30*/  ISETP.GE.AND P3, PT, R19, c[0x0][0x1d4], PT ;  /* 0x0000750013007a0c */ /* 0x000fc60003f66270 */
[----:B------:R-:W-:-:S06]  /*2d40*/  IMAD R6, R0, c[0x0][0x1f0], RZ ;  /* 0x00007c0000067a24 */ /* 0x000fcc00078e02ff */
[----:B------:R-:W-:Y:S02]  /*2d50*/  @P0 LOP3.LUT R252, R252, 0x4, RZ, 0xfc, !PT ;  /* 0x00000004fcfc0812 */ /* 0x000fe400078efcff */
[----:B------:R-:W-:Y:S02]  /*2d60*/  ISETP.GE.AND P0, PT, R18, c[0x0][0x198], PT ;  /* 0x0000660012007a0c */ /* 0x000fe40003f06270 */
[----:B------:R-:W-:Y:S01]  /*2d70*/  LOP3.LUT R252, R252, 0xfffffffe, RZ, 0xc0, !PT ;  /* 0xfffffffefcfc7812 */ /* 0x000fe200078ec0ff */
[----:B------:R-:W-:Y:S01]  /*2d80*/  IMAD R3, R122, c[0x0][0x214], R3 ;  /* 0x000085007a037a24 */ /* 0x000fe200078e0203 */
[----:B------:R-:W-:Y:S01]  /*2d90*/  ISETP.GE.AND P2, PT, R18, c[0x0][0x1d4], PT ;  /* 0x0000750012007a0c */ /* 0x000fe20003f46270 */
[----:B------:R-:W-:Y:S01]  /*2da0*/  IMAD R0, R0, c[0x0][0x218], RZ ;  /* 0x0000860000007a24 */ /* 0x000fe200078e02ff */
[----:B------:R-:W-:Y:S01]  /*2db0*/  LOP3.LUT R252, R252, 0xfffffffd, RZ, 0xc0, !PT ;  /* 0xfffffffdfcfc7812 */ /* 0x000fe200078ec0ff */
[----:B------:R-:W-:Y:S01]  /*2dc0*/  IMAD R5, R122, c[0x0][0x1ec], R5 ;  /* 0x00007b007a057a24 */ /* 0x000fe200078e0205 */
[----:B------:R-:W-:Y:S01]  /*2dd0*/  SEL R8, RZ, 0x4, P3 ;  /* 0x00000004ff087807 */ /* 0x000fe20001800000 */
[----:B------:R-:W-:Y:S01]  /*2de0*/  IMAD.WIDE.U32 R232, R12, c[0x0][0x218], R2 ;  /* 0x000086000ce87a25 */ /* 0x000fe200078e0002 */
[----:B------:R-:W-:-:S02]  /*2df0*/  SEL R7, RZ, 0x8, P2 ;  /* 0x00000008ff077807 */ /* 0x000fc40001000000 */
[----:B------:R-:W-:Y:S01]  /*2e00*/  @P1 LOP3.LUT R252, R252, 0x2, RZ, 0xfc, !PT ;  /* 0x00000002fcfc1812 */ /* 0x000fe200078efcff */
[C---:B------:R-:W-:Y:S02]  /*2e10*/  IMAD R0, R12.reuse, c[0x0][0x21c], R0 ;  /* 0x000087000c007a24 */ /* 0x040fe400078e0200 */
[----:B------:R-:W-:-:S04]  /*2e20*/  IMAD.WIDE.U32 R230, R12, c[0x0][0x1f0], R4 ;  /* 0x00007c000ce67a25 */ /* 0x000fc800078e0004 */
[----:B------:R-:W-:Y:S01]  /*2e30*/  IMAD R2, R12, c[0x0][0x1f4], R6 ;  /* 0x00007d000c027a24 */ /* 0x000fe200078e0206 */
[----:B------:R-:W-:Y:S02]  /*2e40*/  LOP3.LUT R32, R7, R16, R8, 0xfe, !PT ;  /* 0x0000001007207212 */ /* 0x000fe400078efe08 */
[----:B------:R-:W-:Y:S01]  /*2e50*/  ISETP.GE.AND P6, PT, R118, c[0x0][0x198], PT ;  /* 0x0000660076007a0c */ /* 0x000fe20003fc6270 */
[----:B------:R-:W-:Y:S01]  /*2e60*/  IMAD.IADD R229, R231, 0x1, R2 ;  /* 0x00000001e7e57824 */ /* 0x000fe200078e0202 */
[----:B------:R-:W-:Y:S02]  /*2e70*/  IADD3 R12, R115, R243, RZ ;  /* 0x000000f3730c7210 */ /* 0x000fe40007ffe0ff */
[----:B------:R-:W-:Y:S02]  /*2e80*/  IADD3 R234, R233, R0, RZ ;  /* 0x00000000e9ea7210 */ /* 0x000fe40007ffe0ff */
[----:B------:R-:W-:Y:S01]  /*2e90*/  @P0 LOP3.LUT R252, R252, 0x1, RZ, 0xfc, !PT ;  /* 0x00000001fcfc0812 */ /* 0x000fe200078efcff */
[----:B------:R-:W-:Y:S05]  /*2ea0*/  BRA.DIV ~URZ, `(.L_x_4246) ;  /* 0x000157027f007947 */ /* 0x000fea000b800000 */
[----:B------:R1:W2:Y:S02]  /*2eb0*/  SHFL.IDX PT, R4, R14, RZ, 0x181f ;  /* 0x00181fff0e047589 */ /* 0x0002a400000e0000 */
.L_x_4365:
[----:B------:R-:W-:Y:S05]  /*2ec0*/  BRA.DIV ~URZ, `(.L_x_4247) ;  /* 0x000157527f007947 */ /* 0x000fea000b800000 */
[----:B------:R3:W4:Y:S02]  /*2ed0*/  SHFL.IDX PT, R0, R15, RZ, 0x181f ;  /* 0x00181fff0f007589 */ /* 0x00072400000e0000 */
.L_x_4366:
        /* <DEDUP_REMOVED lines=9> */
[----:B------:R-:W2:Y:S04]  /*2f70*/  LDL R16, [R1+0x10] ;  /* 0x0000100001107983 */ /* 0x000ea80000100800 */
[----:B------:R-:W2:Y:S01]  /*2f80*/  LDL R17, [R1+0x1c] ;  /* 0x00001c0001117983 */ /* 0x000ea20000100800 */
[----:B------:R-:W-:-:S02]  /*2f90*/  P2R R5, PR, RZ, 0x4 ;  /* 0x00000004ff057803 */ /* 0x000fc40000000000 */
[C---:B------:R-:W-:Y:S02]  /*2fa0*/  LOP3.LUT P2, RZ, R252.reuse, 0x4, RZ, 0xc0, !PT ;  /* 0x00000004fcff7812 */ /* 0x040fe4000784c0ff */
[----:B------:R-:W-:Y:S02]  /*2fb0*/  LOP3.LUT P1, RZ, R252, 0x1, RZ, 0xc0, !PT ;  /* 0x00000001fcff7812 */ /* 0x000fe4000782c0ff */
        /* <DEDUP_REMOVED lines=8> */
[----:B--2---:R-:W-:-:S03]  /*3040*/  LEA R6, P0, R2, R0, 0x1 ;  /* 0x0000000002067211 */ /* 0x004fc600078008ff */
[----:B------:R3:W-:Y:S01]  /*3050*/  LDGSTS.E.BYPASS.LTC128B.128 [R223+0x14100], [R8.64], !P2 ;  /* 0x1410000008df7fae */ /* 0x0007e2000d101d46 */
[----:B------:R-:W-:Y:S02]  /*3060*/  LEA.HI.X R7, R2, R4, R3, 0x1, P0 ;  /* 0x0000000402077211 */ /* 0x000fe400000f0c03 */
[----:B------:R-:W-:-:S04]  /*3070*/  LEA R2, P0, R16, R0, 0x1 ;  /* 0x0000000010027211 */ /* 0x000fc800078008ff */
[----:B------:R-:W-:Y:S02]  /*3080*/  LEA.HI.X R3, R16, R4, R17, 0x1, P0 ;  /* 0x0000000410037211 */ /* 0x000fe400000f0c11 */
[----:B------:R-:W-:-:S13]  /*3090*/  LOP3.LUT P0, RZ, R252, 0x2, RZ, 0xc0, !PT ;  /* 0x00000002fcff7812 */ /* 0x000fda000780c0ff */
[----:B------:R3:W-:Y:S04]  /*30a0*/  LDGSTS.E.BYPASS.LTC128B.128 [R223+0x18100], [R6.64], !P0 ;  /* 0x1810000006df7fae */ /* 0x0007e8000c101d46 */
[----:B------:R3:W-:Y:S01]  /*30b0*/  LDGSTS.E.BYPASS.LTC128B.128 [R223+0x1c100], [R2.64], !P1 ;  /* 0x1c10000002df7fae */ /* 0x0007e2000c901d46 */
[----:B------:R-:W-:-:S08]  /*30c0*/  ISETP.NE.AND P2, PT, R5, RZ, PT ;  /* 0x000000ff0500720c */ /* 0x000fd00003f45270 */
.L_x_4249:
[----:B------:R-:W-:Y:S05]  /*30d0*/  BSYNC B0 ;  /* 0x0000000000007941 */ /* 0x000fea0003800000 */
.L_x_4248:
[----:B------:R-:W-:Y:S05]  /*30e0*/  BRA.DIV ~URZ, `(.L_x_4250) ;  /* 0x000155927f007947 */ /* 0x000fea000b800000 */
[----:B--2---:R2:W1:Y:S04]  /*30f0*/  SHFL.IDX PT, R4, R14, 0x1, 0x181f ;  /* 0x00381f000e047f89 */ /* 0x00446800000e0000 */
[----:B----4-:R2:W4:Y:S02]  /*3100*/  SHFL.IDX PT, R0, R15, 0x1, 0x181f ;  /* 0x00381f000f007f89 */ /* 0x01052400000e0000 */
.L_x_4367:
        /* <DEDUP_REMOVED lines=9> */
[----:B------:R-:W4:Y:S04]  /*31a0*/  LDL R16, [R1+0x10] ;  /* 0x0000100001107983 */ /* 0x000f280000100800 */
[----:B------:R-:W4:Y:S01]  /*31b0*/  LDL R17, [R1+0x1c] ;  /* 0x00001c0001117983 */ /* 0x000f220000100800 */
[----:B------:R-:W-:-:S02]  /*31c0*/  P2R R5, PR, RZ, 0x4 ;  /* 0x00000004ff057803 */ /* 0x000fc40000000000 */
[C---:B------:R-:W-:Y:S02]  /*31d0*/  LOP3.LUT P2, RZ, R252.reuse, 0x4, RZ, 0xc0, !PT ;  /* 0x00000004fcff7812 */ /* 0x040fe4000784c0ff */
[----:B------:R-:W-:Y:S02]  /*31e0*/  LOP3.LUT P1, RZ, R252, 0x1, RZ, 0xc0, !PT ;  /* 0x00000001fcff7812 */ /* 0x000fe4000782c0ff */
        /* <DEDUP_REMOVED lines=8> */
[----:B----4-:R-:W-:-:S03]  /*3270*/  LEA R6, P0, R3, R0, 0x1 ;  /* 0x0000000003067211 */ /* 0x010fc600078008ff */
        /* <DEDUP_REMOVED lines=8> */
.L_x_4252:
[----:B------:R-:W-:Y:S05]  /*3300*/  BSYNC B0 ;  /* 0x0000000000007941 */ /* 0x000fea0003800000 */
.L_x_4251:
[----:B------:R-:W-:Y:S05]  /*3310*/  BRA.DIV ~URZ, `(.L_x_4253) ;  /* 0x000154227f007947 */ /* 0x000fea000b800000 */
[----:B-1----:R1:W3:Y:S02]  /*3320*/  SHFL.IDX PT, R4, R14, 0x2, 0x181f ;  /* 0x00581f000e047f89 */ /* 0x0022e400000e0000 */
.L_x_4368:
[----:B------:R-:W-:Y:S05]  /*3330*/  BRA.DIV ~URZ, `(.L_x_4254) ;  /* 0x000154727f007947 */ /* 0x000fea000b800000 */
[----:B----4-:R4:W1:Y:S02]  /*3340*/  SHFL.IDX PT, R0, R15, 0x2, 0x181f ;  /* 0x00581f000f007f89 */ /* 0x01086400000e0000 */
.L_x_4369:
        /* <DEDUP_REMOVED lines=9> */
[----:B------:R-:W3:Y:S04]  /*33e0*/  LDL R16, [R1+0x10] ;  /* 0x0000100001107983 */ /* 0x000ee80000100800 */
[----:B------:R-:W3:Y:S01]  /*33f0*/  LDL R17, [R1+0x1c] ;  /* 0x00001c0001117983 */ /* 0x000ee20000100800 */
[----:B------:R-:W-:-:S02]  /*3400*/  P2R R5, PR, RZ, 0x4 ;  /* 0x00000004ff057803 */ /* 0x000fc40000000000 */
[C---:B------:R-:W-:Y:S02]  /*3410*/  LOP3.LUT P2, RZ, R252.reuse, 0x4, RZ, 0xc0, !PT ;  /* 0x00000004fcff7812 */ /* 0x040fe4000784c0ff */
[----:B------:R-:W-:Y:S02]  /*3420*/  LOP3.LUT P1, RZ, R252, 0x1, RZ, 0xc0, !PT ;  /* 0x00000001fcff7812 */ /* 0x000fe4000782c0ff */
        /* <DEDUP_REMOVED lines=8> */
[----:B---3--:R-:W-:-:S03]  /*34b0*/  LEA R6, P0, R3, R0, 0x1 ;  /* 0x0000000003067211 */ /* 0x008fc600078008ff */
        /* <DEDUP_REMOVED lines=8> */
.L_x_4256:
[----:B------:R-:W-:Y:S05]  /*3540*/  BSYNC B0 ;  /* 0x0000000000007941 */ /* 0x000fea0003800000 */
.L_x_4255:
[----:B------:R-:W-:Y:S05]  /*3550*/  BRA.DIV ~URZ, `(.L_x_4257) ;  /* 0x000152b27f007947 */ /* 0x000fea000b800000 */
[----:B---3--:R3:W2:Y:S04]  /*3560*/  SHFL.IDX PT, R4, R14, 0x3, 0x181f ;  /* 0x00781f000e047f89 */ /* 0x0086a800000e0000 */
[----:B-1----:R3:W1:Y:S02]  /*3570*/  SHFL.IDX PT, R0, R15, 0x3, 0x181f ;  /* 0x00781f000f007f89 */ /* 0x00266400000e0000 */
.L_x_4370:
[----:B------:R-:W5:Y:S04]  /*3580*/  LDL.64 R8, [R1] ;  /* 0x0000000001087983 */ /* 0x000f680000100a00 */
[----:B---3--:R-:W3:Y:S04]  /*3590*/  LDL R6, [R1+0xc] ;  /* 0x00000c0001067983 */ /* 0x008ee80000100800 */
[----:B----4-:R-:W4:Y:S04]  /*35a0*/  LDL R7, [R1+0x24] ;  /* 0x0000240001077983 */ /* 0x010f280000100800 */
[----:B--2---:R-:W2:Y:S04]  /*35b0*/  LDL R14, [R1+0x8] ;  /* 0x00000800010e7983 */ /* 0x004ea80000100800 */
[----:B------:R-:W2:Y:S04]  /*35c0*/  LDL R15, [R1+0x20] ;  /* 0x00002000010f7983 */ /* 0x000ea80000100800 */
[----:B------:R-:W2:Y:S04]  /*35d0*/  LDL R10, [R1+0x10] ;  /* 0x00001000010a7983 */ /* 0x000ea80000100800 */
[----:B------:R-:W2:Y:S01]  /*35e0*/  LDL R11, [R1+0x1c] ;  /* 0x00001c00010b7983 */ /* 0x000ea20000100800 */
[----:B------:R-:W-:-:S04]  /*35f0*/  IADD3 R2, R12, 0x60, RZ ;  /* 0x000000600c027810 */ /* 0x000fc80007ffe0ff */
[----:B------:R-:W-:Y:S02]  /*3600*/  ISETP.GE.AND P0, PT, R2, R13, PT ;  /* 0x0000000d0200720c */ /* 0x000fe40003f06270 */
[----:B------:R-:W-:Y:S02]  /*3610*/  P2R R5, PR, RZ, 0x4 ;  /* 0x00000004ff057803 */ /* 0x000fe40000000000 */
[----:B------:R-:W-:Y:S01]  /*3620*/  LOP3.LUT P2, RZ, R252, 0x4, RZ, 0xc0, !PT ;  /* 0x00000004fcff7812 */ /* 0x000fe2000784c0ff */
[----:B------:R-:W-:-:S04]  /*3630*/  IMAD.SHL.U32 R89, R88, 0x40, RZ ;  /* 0x0000004058597824 */ /* 0x000fc800078e00ff */
[----:B------:R-:W-:-:S04]  /*3640*/  IMAD.IADD R90, R240, 0x1, -R89 ;  /* 0x00000001f05a7824 */ /* 0x000fc800078e0a59 */
        /* <DEDUP_REMOVED lines=8> */
[----:B--2---:R-:W-:Y:S02]  /*36d0*/  @!P0 LEA R6, P1, R14, R0, 0x1 ;  /* 0x000000000e068211 */ /* 0x004fe400078208ff */
[----:B------:R-:W-:Y:S01]  /*36e0*/  LOP3.LUT P6, RZ, R252, 0x1, RZ, 0xc0, !PT ;  /* 0x00000001fcff7812 */ /* 0x000fe200078cc0ff */
[----:B------:R2:W-:Y:S01]  /*36f0*/  @!P0 LDGSTS.E.BYPASS.LTC128B.128 [R223+0x17100], [R8.64], !P2 ;  /* 0x1710000008df8fae */ /* 0x0005e2000d101d46 */
[----:B------:R-:W-:Y:S02]  /*3700*/  @!P0 LEA.HI.X R7, R14, R4, R15, 0x1, P1 ;  /* 0x000000040e078211 */ /* 0x000fe400008f0c0f */
[----:B-1----:R-:W-:-:S04]  /*3710*/  @!P0 LEA R2, P1, R10, R0, 0x1 ;  /* 0x000000000a028211 */ /* 0x002fc800078208ff */
[----:B------:R-:W-:Y:S02]  /*3720*/  @!P0 LEA.HI.X R3, R10, R4, R11, 0x1, P1 ;  /* 0x000000040a038211 */ /* 0x000fe400008f0c0b */
[----:B------:R-:W1:Y:S01]  /*3730*/  S2R R11, SR_TID.X ;  /* 0x00000000000b7919 */ /* 0x000e620000002100 */
[----:B------:R-:W-:Y:S02]  /*3740*/  LOP3.LUT P1, RZ, R252, 0x2, RZ, 0xc0, !PT ;  /* 0x00000002fcff7812 */ /* 0x000fe4000782c0ff */
[----:B------:R-:W-:Y:S01]  /*3750*/  ISETP.NE.AND P2, PT, R5, RZ, PT ;  /* 0x000000ff0500720c */ /* 0x000fe20003f45270 */
[----:B------:R-:W-:-:S10]  /*3760*/  IMAD.WIDE.U32 R4, R88, c[0x0][0x1e0], RZ ;  /* 0x0000780058047a25 */ /* 0x000fd400078e00ff */
[----:B------:R3:W-:Y:S04]  /*3770*/  @!P0 LDGSTS.E.BYPASS.LTC128B.128 [R223+0x1b100], [R6.64], !P1 ;  /* 0x1b10000006df8fae */ /* 0x0007e8000c901d46 */
[----:B------:R4:W-:Y:S04]  /*3780*/  @!P0 LDGSTS.E.BYPASS.LTC128B.128 [R223+0x1f100], [R2.64], !P6 ;  /* 0x1f10000002df8fae */ /* 0x0009e8000f101d46 */
[----:B------:R-:W0:Y:S01]  /*3790*/  LDGDEPBAR ;  /* 0x00000000000079af */ /* 0x000e220000000000 */
[----:B-1----:R-:W-:-:S04]  /*37a0*/  SHF.R.S32.HI R10, RZ, 0x1f, R11 ;  /* 0x0000001fff0a7819 */ /* 0x002fc8000001140b */
[----:B------:R-:W-:Y:S02]  /*37b0*/  LEA.HI R10, R10, R11, RZ, 0x3 ;  /* 0x0000000b0a0a7211 */ /* 0x000fe400078f18ff */
[----:B---3--:R-:W-:-:S05]  /*37c0*/  SHF.R.S32.HI R7, RZ, 0x1f, R88 ;  /* 0x0000001fff077819 */ /* 0x008fca0000011458 */
[----:B------:R-:W-:Y:S01]  /*37d0*/  IMAD R0, R7, c[0x0][0x1e0], RZ ;  /* 0x0000780007007a24 */ /* 0x000fe200078e02ff */
[----:B------:R-:W-:-:S03]  /*37e0*/  SHF.R.S32.HI R10, RZ, 0x3, R10 ;  /* 0x00000003ff0a7819 */ /* 0x000fc6000001140a */
[----:B----4-:R-:W-:Y:S01]  /*37f0*/  IMAD R2, R88, c[0x0][0x1e4], R0 ;  /* 0x0000790058027a24 */ /* 0x010fe200078e0200 */
        /* <DEDUP_REMOVED lines=40> */
[----:B------:R-:W-:Y:S02]  /*3a80*/  LEA.HI.X R3, R0, c[0x0][0x1fc], R3, 0x1, P0 ;  /* 0x00007f0000037a11 */ /* 0x000fe400000f0c03 */
        /* <DEDUP_REMOVED lines=36> */
[C---:B------:R-:W-:Y:S01]  /*3cd0*/  HMMA.16816.F32.BF16 R28, R4.reuse, R30, RZ ;  /* 0x0000001e041c723c */ /* 0x040fe200000418ff */
[----:B------:R1:W-:Y:S04]  /*3ce0*/  LDGSTS.E.BYPASS.LTC128B.128 [R223+0x6100], [R2.64+0x180], !P4 ;  /* 0x0610018002df7fae */ /* 0x0003e8000e101d46 */
[----:B------:R1:W-:Y:S03]  /*3cf0*/  LDGSTS.E.BYPASS.LTC128B.128 [R223+0x1100], [R12.64], !P5 ;  /* 0x011000000cdf7fae */ /* 0x0003e6000e901d46 */
[C---:B--2---:R-:W-:Y:S01]  /*3d00*/  HMMA.16816.F32.BF16 R36, R4.reuse, R24, RZ ;  /* 0x000000180424723c */ /* 0x044fe200000418ff */
[----:B------:R1:W-:Y:S04]  /*3d10*/  LDGSTS.E.BYPASS.LTC128B.128 [R223+0x3100], [R12.64+0x80], !P6 ;  /* 0x031000800cdf7fae */ /* 0x0003e8000f101d46 */
[----:B------:R1:W-:Y:S03]  /*3d20*/  LDGSTS.E.BYPASS.LTC128B.128 [R223+0x5100], [R12.64+0x100], !P1 ;  /* 0x051001000cdf7fae */ /* 0x0003e6000c901d46 */
[C---:B------:R-:W-:Y:S01]  /*3d30*/  HMMA.16816.F32.BF16 R40, R4.reuse, R26, RZ ;  /* 0x0000001a0428723c */ /* 0x040fe200000418ff */
[----:B------:R1:W-:Y:S04]  /*3d40*/  LDGSTS.E.BYPASS.LTC128B.128 [R223+0x7100], [R12.64+0x180], !P0 ;  /* 0x071001800cdf7fae */ /* 0x0003e8000c101d46 */
[----:B------:R-:W-:Y:S03]  /*3d50*/  LDSM.16.M88.4 R64, [R197] ;  /* 0x00000000c540783b */ /* 0x000fe60000000200 */
[C---:B---3--:R-:W-:Y:S01]  /*3d60*/  HMMA.16816.F32.BF16 R44, R4.reuse, R20, RZ ;  /* 0x00000014042c723c */ /* 0x048fe200000418ff */
[----:B------:R-:W-:Y:S04]  /*3d70*/  LDSM.16.M88.4 R76, [R197+0x800] ;  /* 0x00080000c54c783b */ /* 0x000fe80000000200 */
[----:B------:R-:W-:Y:S03]  /*3d80*/  LDSM.16.M88.4 R80, [R197+0x1000] ;  /* 0x00100000c550783b */ /* 0x000fe60000000200 */
[C---:B------:R-:W-:Y:S01]  /*3d90*/  HMMA.16816.F32.BF16 R48, R4.reuse, R22, RZ ;  /* 0x000000160430723c */ /* 0x040fe200000418ff */
[----:B------:R-:W-:Y:S07]  /*3da0*/  LDSM.16.M88.4 R84, [R197+0x1800] ;  /* 0x00180000c554783b */ /* 0x000fee0000000200 */
[C---:B----4-:R-:W-:Y:S01]  /*3db0*/  HMMA.16816.F32.BF16 R56, R4.reuse, R16, RZ ;  /* 0x000000100438723c */ /* 0x050fe200000418ff */
[----:B------:R-:W-:Y:S01]  /*3dc0*/  ISETP.NE.AND P4, PT, R15, RZ, PT ;  /* 0x000000ff0f00720c */ /* 0x000fe20003f85270 */
[----:B------:R-:W0:Y:S06]  /*3dd0*/  LDGDEPBAR ;  /* 0x00000000000079af */ /* 0x000e2c0000000000 */
[----:B------:R-:W-:Y:S01]  /*3de0*/  HMMA.16816.F32.BF16 R16, R4, R18, RZ ;  /* 0x000000120410723c */ /* 0x000fe200000418ff */
[----:B------:R-:W2:Y:S01]  /*3df0*/  LDSM.16.M88.4 R4, [R201] ;  /* 0x00000000c904783b */ /* 0x000ea20000000200 */
[----:B------:R-:W-:-:S06]  /*3e00*/  ISETP.NE.AND P5, PT, R14, RZ, PT ;  /* 0x000000ff0e00720c */ /* 0x000fcc0003fa5270 */
[C---:B-----5:R-:W-:Y:S08]  /*3e10*/  HMMA.16816.F32.BF16 R20, R8.reuse, R52, R32 ;  /* 0x000000340814723c */ /* 0x060ff00000041820 */
[C---:B------:R-:W-:Y:S01]  /*3e20*/  HMMA.16816.F32.BF16 R24, R8.reuse, R54, R28 ;  /* 0x000000360818723c */ /* 0x040fe2000004181c */
[----:B------:R-:W-:Y:S07]  /*3e30*/  LDSM.16.M88.4 R52, [R159+0x2000] ;  /* 0x002000009f34783b */ /* 0x000fee0000000200 */
[C---:B------:R-:W-:Y:S08]  /*3e40*/  HMMA.16816.F32.BF16 R28, R8.reuse, R60, R36 ;  /* 0x0000003c081c723c */ /* 0x040ff00000041824 */
[C---:B------:R-:W-:Y:S01]  /*3e50*/  HMMA.16816.F32.BF16 R32, R8.reuse, R62, R40 ;  /* 0x0000003e0820723c */ /* 0x040fe20000041828 */
[----:B------:R-:W-:Y:S07]  /*3e60*/  LDSM.16.M88.4 R60, [R159+0x2800] ;  /* 0x002800009f3c783b */ /* 0x000fee0000000200 */
[C---:B------:R-:W-:Y:S08]  /*3e70*/  HMMA.16816.F32.BF16 R36, R8.reuse, R68, R44 ;  /* 0x000000440824723c */ /* 0x040ff0000004182c */
[C---:B------:R-:W-:Y:S01]  /*3e80*/  HMMA.16816.F32.BF16 R40, R8.reuse, R70, R48 ;  /* 0x000000460828723c */ /* 0x040fe20000041830 */
[----:B------:R-:W-:Y:S04]  /*3e90*/  LDSM.16.M88.4 R48, [R194] ;  /* 0x00000000c230783b */ /* 0x000fe80000000200 */
[----:B------:R-:W-:Y:S03]  /*3ea0*/  LDSM.16.M88.4 R68, [R194+0x1000] ;  /* 0x00100000c244783b */ /* 0x000fe60000000200 */
[C---:B------:R-:W-:Y:S01]  /*3eb0*/  HMMA.16816.F32.BF16 R44, R8.reuse, R72, R56 ;  /* 0x00000048082c723c */ /* 0x040fe20000041838 */
[----:B------:R-:W-:Y:S07]  /*3ec0*/  LDSM.16.M88.4 R56, [R194+0x800] ;  /* 0x00080000c238783b */ /* 0x000fee0000000200 */
[----:B-1----:R-:W-:Y:S01]  /*3ed0*/  HMMA.16816.F32.BF16 R12, R8, R74, R16 ;  /* 0x0000004a080c723c */ /* 0x002fe20000041810 */
[----:B------:R-:W1:Y:S04]  /*3ee0*/  LDSM.16.M88.4 R8, [R200] ;  /* 0x00000000c808783b */ /* 0x000e680000000200 */
[----:B------:R-:W3:Y:S03]  /*3ef0*/  LDSM.16.M88.4 R72, [R194+0x1800] ;  /* 0x00180000c248783b */ /* 0x000ee60000000200 */
[C---:B--2---:R-:W-:Y:S01]  /*3f00*/  HMMA.16816.F32.BF16 R16, R4.reuse, R64, R20 ;  /* 0x000000400410723c */ /* 0x044fe20000041814 */
[----:B------:R-:W-:Y:S07]  /*3f10*/  LDSM.16.M88.4 R20, [R214] ;  /* 0x00000000d614783b */ /* 0x000fee0000000200 */
        /* <DEDUP_REMOVED lines=22> */
[----:B------:R-:W1:Y:S04]  /*4080*/  LDSM.16.M88.4 R8, [R199+0x4000] ;  /* 0x00400000c708783b */ /* 0x000e680000000200 */
[----:B------:R-:W3:Y:S03]  /*4090*/  LDSM.16.M88.4 R72, [R211] ;  /* 0x00000000d348783b */ /* 0x000ee60000000200 */
        /* <DEDUP_REMOVED lines=36> */
[----:B------:R-:W2:Y:S04]  /*42e0*/  LDSM.16.M88.4 R4, [R198+0x8000] ;  /* 0x00800000c604783b */ /* 0x000ea80000000200 */
[----:B------:R-:W-:Y:S03]  /*42f0*/  LDSM.16.M88.4 R76, [R207] ;  /* 0x00000000cf4c783b */ /* 0x000fe60000000200 */
        /* <DEDUP_REMOVED lines=9> */
[C---:B---3--:R-:W-:Y:S08]  /*4390*/  HMMA.16816.F32.BF16 R44, R8.reuse, R72, R44 ;  /* 0x00000048082c723c */ /* 0x048ff0000004182c */
        /* <DEDUP_REMOVED lines=44> */
[----:B------:R-:W-:Y:S07]  /*4660*/  LDSM.16.M88.4 R48, [R206] ;  /* 0x00000000ce30783b */ /* 0x000fee0000000200 */
[C---:B------:R-:W-:Y:S08]  /*4670*/  HMMA.16816.F32.BF16 R28, R8.reuse, R56, R24 ;  /* 0x00000038081c723c */ /* 0x040ff00000041818 */
[C---:B------:R-:W-:Y:S01]  /*4680*/  HMMA.16816.F32.BF16 R24, R8.reuse, R58, R20 ;  /* 0x0000003a0818723c */ /* 0x040fe20000041814 */
[----:B------:R-:W-:Y:S07]  /*4690*/  LDSM.16.M88.4 R56, [R197+0x6000] ;  /* 0x00600000c538783b */ /* 0x000fee0000000200 */
[C---:B------:R-:W-:Y:S08]  /*46a0*/  HMMA.16816.F32.BF16 R20, R8.reuse, R68, R16 ;  /* 0x000000440814723c */ /* 0x040ff00000041810 */
[C---:B------:R-:W-:Y:S01]  /*46b0*/  HMMA.16816.F32.BF16 R16, R8.reuse, R70, R40 ;  /* 0x000000460810723c */ /* 0x040fe20000041828 */
[----:B------:R-:W-:Y:S07]  /*46c0*/  LDSM.16.M88.4 R68, [R204] ;  /* 0x00000000cc44783b */ /* 0x000fee0000000200 */
[C---:B----4-:R-:W-:Y:S08]  /*46d0*/  HMMA.16816.F32.BF16 R44, R8.reuse, R76, R44 ;  /* 0x0000004c082c723c */ /* 0x050ff0000004182c */
[----:B------:R-:W-:Y:S01]  /*46e0*/  HMMA.16816.F32.BF16 R8, R8, R78, R12 ;  /* 0x0000004e0808723c */ /* 0x000fe2000004180c */
[----:B------:R-:W1:Y:S04]  /*46f0*/  LDSM.16.M88.4 R12, [R199+0xc000] ;  /* 0x00c00000c70c783b */ /* 0x000e680000000200 */
[----:B------:R-:W4:Y:S03]  /*4700*/  LDSM.16.M88.4 R76, [R203] ;  /* 0x00000000cb4c783b */ /* 0x000f260000000200 */
        /* <DEDUP_REMOVED lines=9> */
[C---:B---3--:R-:W-:Y:S01]  /*47a0*/  HMMA.16816.F32.BF16 R16, R4.reuse, R80, R44 ;  /* 0x000000500410723c */ /* 0x048fe2000004182c */
[----:B------:R-:W-:Y:S07]  /*47b0*/  LDSM.16.M88.4 R44, [R194+0x7000] ;  /* 0x00700000c22c783b */ /* 0x000fee0000000200 */
        /* <DEDUP_REMOVED lines=10> */
[C---:B------:R-:W-:Y:S08]  /*4860*/  HMMA.16816.F32.BF16 R20, R12.reuse, R70, R20 ;  /* 0x000000460c14723c */ /* 0x040ff00000041814 */
[C---:B----4-:R-:W-:Y:S08]  /*4870*/  HMMA.16816.F32.BF16 R16, R12.reuse, R76, R16 ;  /* 0x0000004c0c10723c */ /* 0x050ff00000041810 */
[----:B------:R-:W-:Y:S01]  /*4880*/  HMMA.16816.F32.BF16 R12, R12, R78, R4 ;  /* 0x0000004e0c0c723c */ /* 0x000fe20000041804 */
[----:B------:R-:W1:Y:S01]  /*4890*/  LDSM.16.M88.4 R4, [R200+0xc000] ;  /* 0x00c00000c804783b */ /* 0x000e620000000200 */
[----:B------:R-:W-:Y:S01]  /*48a0*/  ISETP.GT.AND P0, PT, R88, R228, PT ;  /* 0x000000e45800720c */ /* 0x000fe20003f04270 */
[----:B------:R-:W-:-:S05]  /*48b0*/  DEPBAR.LE SB0, 0x0 ;  /* 0x000080000000791a */ /* 0x000fca0000000000 */
        /* <DEDUP_REMOVED lines=8> */
[----:B------:R-:W-:Y:S07]  /*4940*/  BSSY B0, `(.L_x_4258) ;  /* 0x0000025000007945 */ /* 0x000fee0003800000 */
        /* <DEDUP_REMOVED lines=11> */
[----:B------:R-:W-:Y:S01]  /*4a00*/  IADD3 R0, R222, -0x2, RZ ;  /* 0xfffffffede007810 */ /* 0x000fe20007ffe0ff */
[----:B------:R-:W-:-:S02]  /*4a10*/  IMAD.MOV.U32 R5, RZ, RZ, c[0x0][0x1e0] ;  /* 0x00007800ff057624 */ /* 0x000fc400078e00ff */
        /* <DEDUP_REMOVED lines=23> */
.L_x_4259:
[----:B------:R-:W-:Y:S05]  /*4b90*/  BSYNC B0 ;  /* 0x0000000000007941 */ /* 0x000fea0003800000 */
.L_x_4258:
[----:B------:R-:W2:Y:S01]  /*4ba0*/  LDL R0, [R1+0x14] ;  /* 0x0000140001007983 */ /* 0x000ea20000100800 */
[----:B-1----:R-:W-:-:S03]  /*4bb0*/  IMAD.MOV.U32 R2, RZ, RZ, c[0x0][0x2c4] ;  /* 0x0000b100ff027624 */ /* 0x002fc600078e00ff */
[----:B------:R-:W0:Y:S02]  /*4bc0*/  LDGDEPBAR ;  /* 0x00000000000079af */ /* 0x000e240000000000 */
[----:B------:R-:W-:Y:S01]  /*4bd0*/  ISETP.NE.AND P0, PT, R2, 0x1, PT ;  /* 0x000000010200780c */ /* 0x000fe20003f05270 */
[----:B------:R-:W-:Y:S01]  /*4be0*/  IMAD.MOV.U32 R8, RZ, RZ, c[0x0][0x32c] ;  /* 0x0000cb00ff087624 */ /* 0x000fe200078e00ff */
[----:B------:R-:W-:-:S04]  /*4bf0*/  ULDC UR4, c[0x0][0x324] ;  /* 0x0000c90000047ab9 */ /* 0x000fc80000000800 */
[----:B------:R-:W-:Y:S01]  /*4c00*/  ISETP.GE.AND P6, PT, R8, 0x1, PT ;  /* 0x000000010800780c */ /* 0x000fe20003fc6270 */
[----:B------:R-:W-:Y:S01]  /*4c10*/  ULOP3.LUT UR4, URZ, UR4, URZ, 0x33, !UPT ;  /* 0x000000043f047292 */ /* 0x000fe2000f8e333f */
[----:B------:R-:W-:Y:S02]  /*4c20*/  IMAD.IADD R7, R90, 0x1, -R238 ;  /* 0x000000015a077824 */ /* 0x000fe400078e0aee */
[----:B--2---:R-:W-:-:S04]  /*4c30*/  IMAD.IADD R0, R0, 0x1, R243 ;  /* 0x0000000100007824 */ /* 0x004fc800078e02f3 */
[----:B------:R-:W-:-:S04]  /*4c40*/  @P0 IMAD.HI.U32 R2, R0, c[0x0][0x2c8], RZ ;  /* 0x0000b20000020a27 */ /* 0x000fc800078e00ff */
[----:B------:R-:W-:Y:S01]  /*4c50*/  IMAD.MOV.U32 R4, RZ, RZ, R0 ;  /* 0x000000ffff047224 */ /* 0x000fe200078e0000 */
[----:B------:R-:W-:-:S05]  /*4c60*/  @P0 SHF.R.U32.HI R4, RZ, c[0x0][0x2cc], R2 ;  /* 0x0000b300ff040a19 */ /* 0x000fca0000011602 */
[----:B------:R-:W1:Y:S01]  /*4c70*/  SHFL.IDX PT, R3, R4, RZ, 0x1c1f ;  /* 0x001c1fff04037589 */ /* 0x000e6200000e0000 */
[----:B------:R-:W-:-:S04]  /*4c80*/  IADD3 R0, R240, 0x1, -R89 ;  /* 0x00000001f0007810 */ /* 0x000fc80007ffe859 */
[----:B------:R-:W-:-:S04]  /*4c90*/  IADD3 R0, -R241, R0, -R238 ;  /* 0x00000000f1007210 */ /* 0x000fc80007ffe9ee */
        /* <DEDUP_REMOVED lines=17> */
.L_x_4262:
[----:B------:R-:W-:-:S04]  /*4db0*/  MOV R8, c[0x0][0x32c] ;  /* 0x0000cb0000087a02 */ /* 0x000fc80000000f00 */
[----:B------:R-:W-:-:S13]  /*4dc0*/  ISETP.NE.AND P0, PT, R8, 0x1, PT ;  /* 0x000000010800780c */ /* 0x000fda0003f05270 */
[----:B------:R-:W-:-:S05]  /*4dd0*/  @P0 IMAD.HI.U32 R8, R3, c[0x0][0x330], RZ ;  /* 0x0000cc0003080a27 */ /* 0x000fca00078e00ff */
[----:B------:R-:W-:Y:S02]  /*4de0*/  @P0 SHF.R.U32.HI R3, RZ, c[0x0][0x334], R8 ;  /* 0x0000cd00ff030a19 */ /* 0x000fe40000011608 */
.L_x_4263:
[----:B------:R-:W-:Y:S05]  /*4df0*/  BSYNC B0 ;  /* 0x0000000000007941 */ /* 0x000fea0003800000 */
.L_x_4261:
[----:B------:R-:W-:-:S04]  /*4e00*/  IMAD R3, R3, c[0x0][0x32c], -R89 ;  /* 0x0000cb0003037a24 */ /* 0x000fc800078e0a59 */
[----:B------:R-:W-:-:S05]  /*4e10*/  IMAD.IADD R3, R3, 0x1, -R238 ;  /* 0x0000000103037824 */ /* 0x000fca00078e0aee */
[----:B------:R-:W-:Y:S02]  /*4e20*/  IADD3 R8, R3, c[0x0][0x32c], RZ ;  /* 0x0000cb0003087a10 */ /* 0x000fe40007ffe0ff */
[----:B------:R-:W-:Y:S02]  /*4e30*/  IMNMX R0, R0, R3, !PT ;  /* 0x0000000300007217 */ /* 0x000fe40007800200 */
[----:B------:R-:W-:Y:S02]  /*4e40*/  IMNMX R2, R2, R8, PT ;  /* 0x0000000802027217 */ /* 0x000fe40003800200 */
.L_x_4260:
        /* <DEDUP_REMOVED lines=65> */
.L_x_4266:
[----:B------:R-:W-:-:S04]  /*5260*/  MOV R4, c[0x0][0x32c] ;  /* 0x0000cb0000047a02 */ /* 0x000fc80000000f00 */
[----:B------:R-:W-:-:S13]  /*5270*/  ISETP.NE.AND P0, PT, R4, 0x1, PT ;  /* 0x000000010400780c */ /* 0x000fda0003f05270 */
[----:B------:R-:W-:-:S05]  /*5280*/  @P0 IMAD.HI.U32 R4, R3, c[0x0][0x330], RZ ;  /* 0x0000cc0003040a27 */ /* 0x000fca00078e00ff */
[----:B------:R-:W-:Y:S02]  /*5290*/  @P0 SHF.R.U32.HI R3, RZ, c[0x0][0x334], R4 ;  /* 0x0000cd00ff030a19 */ /* 0x000fe40000011604 */
.L_x_4267:
[----:B------:R-:W-:Y:S05]  /*52a0*/  BSYNC B0 ;  /* 0x0000000000007941 */ /* 0x000fea0003800000 */
.L_x_4265:
[----:B------:R-:W-:-:S04]  /*52b0*/  IMAD R3, R3, c[0x0][0x32c], -R89 ;  /* 0x0000cb0003037a24 */ /* 0x000fc800078e0a59 */
[----:B------:R-:W-:-:S05]  /*52c0*/  IMAD.IADD R3, R3, 0x1, -R238 ;  /* 0x0000000103037824 */ /* 0x000fca00078e0aee */
[----:B------:R-:W-:Y:S02]  /*52d0*/  IADD3 R4, R3, c[0x0][0x32c], RZ ;  /* 0x0000cb0003047a10 */ /* 0x000fe40007ffe0ff */
[----:B------:R-:W-:Y:S02]  /*52e0*/  IMNMX R0, R0, R3, !PT ;  /* 0x0000000300007217 */ /* 0x000fe40007800200 */
[----:B------:R-:W-:Y:S02]  /*52f0*/  IMNMX R2, R2, R4, PT ;  /* 0x0000000402027217 */ /* 0x000fe40003800200 */
.L_x_4264:
[----:B------:R-:W-:Y:S01]  /*5300*/  ISETP.GT.AND P0, PT, R0, RZ, P1 ;  /* 0x000000ff0000720c */ /* 0x000fe20000f04270 */
[----:B------:R-:W-:Y:S01]  /*5310*/  LDSM.16.MT88.4 R64, [R193+0x2000] ;  /* 0x00200000c140783b */ /* 0x000fe20000004200 */
[----:B------:R-:W-:Y:S02]  /*5320*/  FMNMX.FTZ R3, R8, R9, !PT ;  /* 0x0000000908037209 */ /* 0x000fe40007810000 */
[----:B------:R-:W-:Y:S01]  /*5330*/  ISETP.LT.OR P0, PT, R2, 0x1, P0 ;  /* 0x000000010200780c */ /* 0x000fe20000701670 */
[----:B------:R-:W-:Y:S01]  /*5340*/  LDSM.16.MT88.4 R68, [R196+0x2000] ;  /* 0x00200000c444783b */ /* 0x000fe20000004200 */
[----:B------:R-:W-:-:S02]  /*5350*/  FMNMX.FTZ R3, R10, R3, !PT ;  /* 0x000000030a037209 */ /* 0x000fc40007810000 */
[----:B------:R-:W-:Y:S01]  /*5360*/  FSEL R6, R42, -INF , !P0 ;  /* 0xff8000002a067808 */ /* 0x000fe20004000000 */
[----:B------:R-:W-:Y:S01]  /*5370*/  LDSM.16.MT88.4 R72, [R195+0x800] ;  /* 0x00080000c348783b */ /* 0x000fe20000004200 */
        /* <DEDUP_REMOVED lines=26> */
[----:B------:R-:W-:Y:S02]  /*5520*/  ISETP.GT.AND P0, PT, R0, 0x11, P1 ;  /* 0x000000110000780c */ /* 0x000fe40000f04270 */
        /* <DEDUP_REMOVED lines=25> */
[----:B------:R-:W-:Y:S01]  /*56c0*/  ISETP.GT.AND P0, PT, R0, 0x28, P1 ;  /* 0x000000280000780c */ /* 0x000fe20000f04270 */
[----:B------:R-:W-:Y:S01]  /*56d0*/  LDSM.16.MT88.4 R32, [R195] ;  /* 0x00000000c320783b */ /* 0x000fe20000004200 */
[----:B------:R-:W-:-:S02]  /*56e0*/  FMNMX.FTZ R3, R106, R3, !PT ;  /* 0x000000036a037209 */ /* 0x000fc40007810000 */
[----:B------:R-:W-:Y:S02]  /*56f0*/  ISETP.LT.OR P0, PT, R2, 0x29, P0 ;  /* 0x000000290200780c */ /* 0x000fe40000701670 */
[----:B------:R-:W-:Y:S01]  /*5700*/  FMNMX.FTZ R4, R22, R4, !PT ;  /* 0x0000000416047209 */ /* 0x000fe20007810000 */
[----:B------:R-:W1:Y:S01]  /*5710*/  SHFL.BFLY PT, R5, R3, 0x2, 0x1f ;  /* 0x0c401f0003057f89 */ /* 0x000e6200000e0000 */
[----:B------:R-:W-:Y:S02]  /*5720*/  FSEL R89, R46, -INF , !P0 ;  /* 0xff8000002e597808 */ /* 0x000fe40004000000 */
[----:B------:R-:W-:Y:S02]  /*5730*/  ISETP.GT.AND P0, PT, R0, 0x29, P1 ;  /* 0x000000290000780c */ /* 0x000fe40000f04270 */
[----:B------:R-:W-:Y:S02]  /*5740*/  FMNMX.FTZ R4, R87, R4, !PT ;  /* 0x0000000457047209 */ /* 0x000fe40007810000 */
[----:B------:R-:W-:-:S02]  /*5750*/  ISETP.LT.OR P0, PT, R2, 0x2a, P0 ;  /* 0x0000002a0200780c */ /* 0x000fc40000701670 */
[----:B------:R-:W-:Y:S02]  /*5760*/  FMNMX.FTZ R4, R88, R4, !PT ;  /* 0x0000000458047209 */ /* 0x000fe40007810000 */
[----:B------:R-:W-:Y:S02]  /*5770*/  FSEL R90, R47, -INF , !P0 ;  /* 0xff8000002f5a7808 */ /* 0x000fe40004000000 */
[----:B------:R-:W-:Y:S01]  /*5780*/  ISETP.GT.AND P0, PT, R0, 0x30, P1 ;  /* 0x000000300000780c */ /* 0x000fe20000f04270 */
[----:B------:R-:W-:Y:S01]  /*5790*/  LDSM.16.MT88.4 R44, [R196] ;  /* 0x00000000c42c783b */ /* 0x000fe20000004200 */
[----:B------:R-:W-:Y:S02]  /*57a0*/  FMNMX.FTZ R4, R89, R4, !PT ;  /* 0x0000000459047209 */ /* 0x000fe40007810000 */
[----:B------:R-:W-:Y:S02]  /*57b0*/  ISETP.LT.OR P0, PT, R2, 0x31, P0 ;  /* 0x000000310200780c */ /* 0x000fe40000701670 */
[----:B------:R-:W-:-:S02]  /*57c0*/  FMNMX.FTZ R4, R90, R4, !PT ;  /* 0x000000045a047209 */ /* 0x000fc40007810000 */
[----:B------:R-:W-:Y:S02]  /*57d0*/  FSEL R105, R30, -INF , !P0 ;  /* 0xff8000001e697808 */ /* 0x000fe40004000000 */
[----:B------:R-:W-:Y:S02]  /*57e0*/  ISETP.GT.AND P0, PT, R0, 0x31, P1 ;  /* 0x000000310000780c */ /* 0x000fe40000f04270 */
[----:B-1----:R-:W-:Y:S02]  /*57f0*/  FMNMX.FTZ R3, R3, R5, !PT ;  /* 0x0000000503037209 */ /* 0x002fe40007810000 */
[----:B------:R-:W-:-:S03]  /*5800*/  ISETP.LT.OR P0, PT, R2, 0x32, P0 ;  /* 0x000000320200780c */ /* 0x000fc60000701670 */
[----:B------:R-:W1:Y:S01]  /*5810*/  SHFL.BFLY PT, R5, R3, 0x1, 0x1f ;  /* 0x0c201f0003057f89 */ /* 0x000e6200000e0000 */
[----:B------:R-:W-:Y:S02]  /*5820*/  FSEL R104, R31, -INF , !P0 ;  /* 0xff8000001f687808 */ /* 0x000fe40004000000 */
[----:B------:R-:W-:Y:S01]  /*5830*/  ISETP.GT.AND P0, PT, R0, 0x38, P1 ;  /* 0x000000380000780c */ /* 0x000fe20000f04270 */
[----:B------:R-:W-:Y:S03]  /*5840*/  LDSM.16.MT88.4 R28, [R193] ;  /* 0x00000000c11c783b */ /* 0x000fe60000004200 */
[----:B------:R-:W-:-:S04]  /*5850*/  ISETP.LT.OR P0, PT, R2, 0x39, P0 ;  /* 0x000000390200780c */ /* 0x000fc80000701670 */
[----:B------:R-:W-:Y:S02]  /*5860*/  FSEL R91, R26, -INF , !P0 ;  /* 0xff8000001a5b7808 */ /* 0x000fe40004000000 */
[----:B------:R-:W-:Y:S02]  /*5870*/  ISETP.GT.AND P0, PT, R0, 0x39, P1 ;  /* 0x000000390000780c */ /* 0x000fe40000f04270 */
[----:B------:R-:W-:Y:S02]  /*5880*/  FMNMX.FTZ R0, R105, R4, !PT ;  /* 0x0000000469007209 */ /* 0x000fe40007810000 */
[----:B------:R-:W-:Y:S02]  /*5890*/  ISETP.LT.OR P0, PT, R2, 0x3a, P0 ;  /* 0x0000003a0200780c */ /* 0x000fe40000701670 */
[----:B------:R-:W-:Y:S02]  /*58a0*/  FMNMX.FTZ R0, R104, R0, !PT ;  /* 0x0000000068007209 */ /* 0x000fe40007810000 */
[----:B------:R-:W-:-:S02]  /*58b0*/  FSEL R86, R27, -INF , !P0 ;  /* 0xff8000001b567808 */ /* 0x000fc40004000000 */
[----:B------:R-:W-:Y:S01]  /*58c0*/  FMNMX.FTZ R0, R91, R0, !PT ;  /* 0x000000005b007209 */ /* 0x000fe20007810000 */
[----:B------:R-:W-:Y:S01]  /*58d0*/  LDSM.16.MT88.4 R24, [R192+0x800] ;  /* 0x00080000c018783b */ /* 0x000fe20000004200 */
[----:B-1----:R-:W-:Y:S02]  /*58e0*/  FMNMX.FTZ R156, R3, R5, !PT ;  /* 0x00000005039c7209 */ /* 0x002fe40007810000 */
[----:B------:R-:W-:Y:S02]  /*58f0*/  FMNMX.FTZ R0, R86, R0, !PT ;  /* 0x0000000056007209 */ /* 0x000fe40007810000 */
[C---:B------:R-:W-:Y:S01]  /*5900*/  FSETP.NEU.FTZ.AND P0, PT, R156.reuse, -INF , PT ;  /* 0xff8000009c00780b */ /* 0x040fe20003f1d000 */
[----:B------:R-:W-:Y:S02]  /*5910*/  FMUL.FTZ R2, R156, c[0x0][0x2d0] ;  /* 0x0000b4009c027a20 */ /* 0x000fe40000410000 */
[----:B------:R-:W1:Y:S03]  /*5920*/  SHFL.BFLY PT, R4, R0, 0x2, 0x1f ;  /* 0x0c401f0000047f89 */ /* 0x000e6600000e0000 */
[----:B------:R-:W-:-:S05]  /*5930*/  FSEL R2, R2, RZ, P0 ;  /* 0x000000ff02027208 */ /* 0x000fca0000000000 */
[----:B------:R-:W-:-:S04]  /*5940*/  FFMA.FTZ R3, R8, c[0x0][0x2d0], -R2 ;  /* 0x0000b40008037a23 */ /* 0x000fc80000010802 */
[----:B------:R2:W-:Y:S01]  /*5950*/  MUFU.EX2 R157, R3 ;  /* 0x00000003009d7308 */ /* 0x0005e20000000800 */
[----:B-1----:R-:W-:Y:S01]  /*5960*/  FMNMX.FTZ R0, R0, R4, !PT ;  /* 0x0000000400007209 */ /* 0x002fe20007810000 */
[----:B--2---:R-:W-:-:S04]  /*5970*/  FFMA.FTZ R3, R9, c[0x0][0x2d0], -R2 ;  /* 0x0000b40009037a23 */ /* 0x004fc80000010802 */
[----:B------:R-:W1:Y:S02]  /*5980*/  SHFL.BFLY PT, R4, R0, 0x1, 0x1f ;  /* 0x0c201f0000047f89 */ /* 0x000e6400000e0000 */
[----:B------:R2:W3:Y:S02]  /*5990*/  MUFU.EX2 R115, R3 ;  /* 0x0000000300737308 */ /* 0x0004e40000000800 */
[----:B--2---:R-:W-:Y:S01]  /*59a0*/  FFMA.FTZ R3, R10, c[0x0][0x2d0], -R2 ;  /* 0x0000b4000a037a23 */ /* 0x004fe20000010802 */
[----:B---3--:R-:W-:-:S05]  /*59b0*/  F2FP.BF16.PACK_AB R8, R115, R157 ;  /* 0x0000009d7308723e */ /* 0x008fca00000010ff */
[----:B------:R2:W-:Y:S02]  /*59c0*/  MUFU.EX2 R114, R3 ;  /* 0x0000000300727308 */ /* 0x0005e40000000800 */
[--C-:B--2---:R-:W-:Y:S01]  /*59d0*/  FFMA.FTZ R3, R12, c[0x0][0x2d0], -R2.reuse ;  /* 0x0000b4000c037a23 */ /* 0x104fe20000010802 */
[----:B-1----:R-:W-:Y:S01]  /*59e0*/  FMNMX.FTZ R12, R0, R4, !PT ;  /* 0x00000004000c7209 */ /* 0x002fe20007810000 */
[----:B------:R-:W-:-:S04]  /*59f0*/  FFMA.FTZ R0, R17, c[0x0][0x2d0], -R2 ;  /* 0x0000b40011007a23 */ /* 0x000fc80000010802 */
[----:B------:R1:W2:Y:S01]  /*5a00*/  MUFU.EX2 R235, R3 ;  /* 0x0000000300eb7308 */ /* 0x0002a20000000800 */
[----:B------:R-:W-:-:S07]  /*5a10*/  FSETP.NEU.FTZ.AND P0, PT, R12, -INF , PT ;  /* 0xff8000000c00780b */ /* 0x000fce0003f1d000 */
[----:B------:R3:W-:Y:S01]  /*5a20*/  MUFU.EX2 R246, R0 ;  /* 0x0000000000f67308 */ /* 0x0007e20000000800 */
[----:B-1----:R-:W-:Y:S01]  /*5a30*/  FFMA.FTZ R3, R14, c[0x0][0x2d0], -R2 ;  /* 0x0000b4000e037a23 */ /* 0x002fe20000010802 */
[----:B--2---:R-:W-:-:S06]  /*5a40*/  F2FP.BF16.PACK_AB R10, R235, R114 ;  /* 0x00000072eb0a723e */ /* 0x004fcc00000010ff */
[----:B------:R1:W-:Y:S01]  /*5a50*/  MUFU.EX2 R237, R3 ;  /* 0x0000000300ed7308 */ /* 0x0003e20000000800 */
[----:B---3--:R-:W-:-:S05]  /*5a60*/  FMUL.FTZ R0, R12, c[0x0][0x2d0] ;  /* 0x0000b4000c007a20 */ /* 0x008fca0000410000 */
[----:B------:R-:W-:Y:S01]  /*5a70*/  FSEL R0, R0, RZ, P0 ;  /* 0x000000ff00007208 */ /* 0x000fe20000000000 */
[----:B-1----:R-:W-:-:S04]  /*5a80*/  FFMA.FTZ R3, R16, c[0x0][0x2d0], -R2 ;  /* 0x0000b40010037a23 */ /* 0x002fc80000010802 */
[----:B------:R1:W2:Y:S02]  /*5a90*/  MUFU.EX2 R236, R3 ;  /* 0x0000000300ec7308 */ /* 0x0002a40000000800 */
[----:B-1----:R-:W-:Y:S01]  /*5aa0*/  FFMA.FTZ R3, R18, c[0x0][0x2d0], -R2 ;  /* 0x0000b40012037a23 */ /* 0x002fe20000010802 */
[----:B--2---:R-:W-:Y:S01]  /*5ab0*/  F2FP.BF16.PACK_AB R4, R236, R237 ;  /* 0x000000edec04723e */ /* 0x004fe200000010ff */
[----:B------:R-:W1:Y:S04]  /*5ac0*/  LDSM.16.MT88.4 R16, [R192] ;  /* 0x00000000c010783b */ /* 0x000e680000004200 */
        /* <DEDUP_REMOVED lines=9> */
[--C-:B--2---:R-:W-:Y:S02]  /*5b60*/  FFMA.FTZ R3, R13, c[0x0][0x2d0], -R0.reuse ;  /* 0x0000b4000d037a23 */ /* 0x104fe40000010800 */
[----:B------:R-:W-:-:S04]  /*5b70*/  FFMA.FTZ R13, R104, c[0x0][0x2d0], -R0 ;  /* 0x0000b400680d7a23 */ /* 0x000fc80000010800 */
[----:B------:R2:W3:Y:S02]  /*5b80*/  MUFU.EX2 R158, R3 ;  /* 0x00000003009e7308 */ /* 0x0004e40000000800 */
[--C-:B--2---:R-:W-:Y:S01]  /*5b90*/  FFMA.FTZ R3, R15, c[0x0][0x2d0], -R0.reuse ;  /* 0x0000b4000f037a23 */ /* 0x104fe20000010800 */
[----:B---3--:R-:W-:Y:S01]  /*5ba0*/  F2FP.BF16.PACK_AB R11, R158, R85 ;  /* 0x000000559e0b723e */ /* 0x008fe200000010ff */
[----:B------:R-:W-:-:S04]  /*5bb0*/  FFMA.FTZ R15, R91, c[0x0][0x2d0], -R0 ;  /* 0x0000b4005b0f7a23 */ /* 0x000fc80000010800 */
[----:B------:R2:W-:Y:S02]  /*5bc0*/  MUFU.EX2 R220, R3 ;  /* 0x0000000300dc7308 */ /* 0x0005e40000000800 */
[----:B------:R-:W-:Y:S06]  /*5bd0*/  HMMA.16816.F32.BF16 R36, R8, R28, RZ ;  /* 0x0000001c0824723c */ /* 0x000fec00000418ff */
[----:B------:R-:W-:Y:S01]  /*5be0*/  MUFU.EX2 R15, R15 ;  /* 0x0000000f000f7308 */ /* 0x000fe20000000800 */
[----:B--2---:R-:W-:-:S07]  /*5bf0*/  FFMA.FTZ R3, R20, c[0x0][0x2d0], -R0 ;  /* 0x0000b40014037a23 */ /* 0x004fce0000010800 */
        /* <DEDUP_REMOVED lines=8> */
[----:B-1----:R-:W-:Y:S01]  /*5c80*/  F2FP.BF16.PACK_AB R7, R221, R218 ;  /* 0x000000dadd07723e */ /* 0x002fe200000010ff */
[----:B------:R-:W-:-:S02]  /*5c90*/  FFMA.FTZ R3, R111, c[0x0][0x2d0], -R2 ;  /* 0x0000b4006f037a23 */ /* 0x000fc40000010802 */
[----:B------:R-:W-:Y:S02]  /*5ca0*/  IMAD.MOV.U32 R111, RZ, RZ, R237 ;  /* 0x000000ffff6f7224 */ /* 0x000fe400078e00ed */
[----:B------:R1:W-:Y:S10]  /*5cb0*/  MUFU.EX2 R237, R3 ;  /* 0x0000000300ed7308 */ /* 0x0003f40000000800 */
[C---:B------:R-:W-:Y:S08]  /*5cc0*/  HMMA.16816.F32.BF16 R160, R4.reuse, R24, R20 ;  /* 0x0000001804a0723c */ /* 0x040ff00000041814 */
[----:B------:R-:W-:Y:S01]  /*5cd0*/  HMMA.16816.F32.BF16 R248, R4, R26, R16 ;  /* 0x0000001a04f8723c */ /* 0x000fe20000041810 */
[----:B-1----:R-:W-:-:S07]  /*5ce0*/  FFMA.FTZ R3, R110, c[0x0][0x2d0], -R2 ;  /* 0x0000b4006e037a23 */ /* 0x002fce0000010802 */
[C---:B------:R-:W-:Y:S01]  /*5cf0*/  HMMA.16816.F32.BF16 R24, R8.reuse, R30, RZ ;  /* 0x0000001e0818723c */ /* 0x040fe200000418ff */
[----:B------:R-:W1:Y:S01]  /*5d00*/  LDSM.16.MT88.4 R28, [R192+0x2000] ;  /* 0x00200000c01c783b */ /* 0x000e620000004200 */
[----:B------:R-:W-:Y:S02]  /*5d10*/  IMAD.MOV.U32 R110, RZ, RZ, R236 ;  /* 0x000000ffff6e7224 */ /* 0x000fe400078e00ec */
[----:B------:R2:W3:Y:S04]  /*5d20*/  MUFU.EX2 R236, R3 ;  /* 0x0000000300ec7308 */ /* 0x0004e80000000800 */
[C---:B------:R-:W-:Y:S08]  /*5d30*/  HMMA.16816.F32.BF16 R20, R8.reuse, R44, RZ ;  /* 0x0000002c0814723c */ /* 0x040ff000000418ff */
[----:B------:R-:W-:Y:S01]  /*5d40*/  HMMA.16816.F32.BF16 R16, R8, R46, RZ ;  /* 0x0000002e0810723c */ /* 0x000fe200000418ff */
[----:B--2---:R-:W-:-:S07]  /*5d50*/  FFMA.FTZ R3, R109, c[0x0][0x2d0], -R2 ;  /* 0x0000b4006d037a23 */ /* 0x004fce0000010802 */
[C---:B------:R-:W-:Y:S01]  /*5d60*/  HMMA.16816.F32.BF16 R132, R4.reuse, R48, R36 ;  /* 0x000000300484723c */ /* 0x040fe20000041824 */
[----:B------:R2:W-:Y:S07]  /*5d70*/  MUFU.EX2 R242, R3 ;  /* 0x0000000300f27308 */ /* 0x0005ee0000000800 */
[----:B------:R-:W-:Y:S08]  /*5d80*/  HMMA.16816.F32.BF16 R140, R4, R50, R24 ;  /* 0x00000032048c723c */ /* 0x000ff00000041818 */
[----:B------:R-:W-:Y:S01]  /*5d90*/  HMMA.16816.F32.BF16 R48, R8, R32, RZ ;  /* 0x000000200830723c */ /* 0x000fe200000418ff */
[----:B--2---:R-:W-:-:S04]  /*5da0*/  FFMA.FTZ R3, R108, c[0x0][0x2d0], -R2 ;  /* 0x0000b4006c037a23 */ /* 0x004fc80000010802 */
[----:B------:R2:W4:Y:S03]  /*5db0*/  MUFU.EX2 R239, R3 ;  /* 0x0000000300ef7308 */ /* 0x0005260000000800 */
[C---:B------:R-:W-:Y:S08]  /*5dc0*/  HMMA.16816.F32.BF16 R224, R4.reuse, R40, R20 ;  /* 0x0000002804e0723c */ /* 0x040ff00000041814 */
[----:B------:R-:W-:Y:S01]  /*5dd0*/  HMMA.16816.F32.BF16 R188, R4, R42, R16 ;  /* 0x0000002a04bc723c */ /* 0x000fe20000041810 */
[----:B--2---:R-:W-:-:S07]  /*5de0*/  FFMA.FTZ R3, R87, c[0x0][0x2d0], -R0 ;  /* 0x0000b40057037a23 */ /* 0x004fce0000010800 */
[C---:B------:R-:W-:Y:S08]  /*5df0*/  HMMA.16816.F32.BF16 R44, R8.reuse, R34, RZ ;  /* 0x00000022082c723c */ /* 0x040ff000000418ff */
[C---:B-1----:R-:W-:Y:S08]  /*5e00*/  HMMA.16816.F32.BF16 R40, R8.reuse, R28, RZ ;  /* 0x0000001c0828723c */ /* 0x042ff000000418ff */
[C---:B------:R-:W-:Y:S08]  /*5e10*/  HMMA.16816.F32.BF16 R36, R8.reuse, R30, RZ ;  /* 0x0000001e0824723c */ /* 0x040ff000000418ff */
[C---:B------:R-:W-:Y:S08]  /*5e20*/  HMMA.16816.F32.BF16 R32, R8.reuse, R64, RZ ;  /* 0x000000400820723c */ /* 0x040ff000000418ff */
[C---:B------:R-:W-:Y:S01]  /*5e30*/  HMMA.16816.F32.BF16 R28, R8.reuse, R66, RZ ;  /* 0x00000042081c723c */ /* 0x040fe200000418ff */
[----:B------:R-:W1:Y:S07]  /*5e40*/  LDSM.16.MT88.4 R64, [R192+0x4000] ;  /* 0x00400000c040783b */ /* 0x000e6e0000004200 */
[C---:B------:R-:W-:Y:S08]  /*5e50*/  HMMA.16816.F32.BF16 R24, R8.reuse, R68, RZ ;  /* 0x000000440818723c */ /* 0x040ff000000418ff */
[----:B------:R-:W-:Y:S08]  /*5e60*/  HMMA.16816.F32.BF16 R20, R8, R70, RZ ;  /* 0x000000460814723c */ /* 0x000ff000000418ff */
[----:B------:R-:W-:Y:S01]  /*5e70*/  HMMA.16816.F32.BF16 R148, R4, R72, R48 ;  /* 0x000000480494723c */ /* 0x000fe20000041830 */
[----:B------:R-:W2:Y:S07]  /*5e80*/  LDSM.16.MT88.4 R48, [R193+0x4000] ;  /* 0x00400000c130783b */ /* 0x000eae0000004200 */
[----:B------:R-:W-:Y:S08]  /*5e90*/  HMMA.16816.F32.BF16 R16, R8, R76, RZ ;  /* 0x0000004c0810723c */ /* 0x000ff000000418ff */
[C---:B------:R-:W-:Y:S01]  /*5ea0*/  HMMA.16816.F32.BF16 R172, R4.reuse, R52, R24 ;  /* 0x0000003404ac723c */ /* 0x040fe20000041818 */
[----:B------:R-:W5:Y:S07]  /*5eb0*/  LDSM.16.MT88.4 R24, [R192+0x4800] ;  /* 0x00480000c018783b */ /* 0x000f6e0000004200 */
[C---:B------:R-:W-:Y:S01]  /*5ec0*/  HMMA.16816.F32.BF16 R184, R4.reuse, R60, R40 ;  /* 0x0000003c04b8723c */ /* 0x040fe20000041828 */
[----:B------:R-:W1:Y:S07]  /*5ed0*/  LDSM.16.MT88.4 R40, [R193+0x4800] ;  /* 0x00480000c128783b */ /* 0x000e6e0000004200 */
[C---:B------:R-:W-:Y:S01]  /*5ee0*/  HMMA.16816.F32.BF16 R152, R4.reuse, R54, R20 ;  /* 0x000000360498723c */ /* 0x040fe20000041814 */
[----:B------:R-:W1:Y:S07]  /*5ef0*/  LDSM.16.MT88.4 R52, [R195+0x4000] ;  /* 0x00400000c334783b */ /* 0x000e6e0000004200 */
[C---:B------:R-:W-:Y:S01]  /*5f00*/  HMMA.16816.F32.BF16 R72, R4.reuse, R74, R44 ;  /* 0x0000004a0448723c */ /* 0x040fe2000004182c */
[----:B------:R-:W2:Y:S07]  /*5f10*/  LDSM.16.MT88.4 R44, [R196+0x4000] ;  /* 0x00400000c42c783b */ /* 0x000eae0000004200 */
[C---:B------:R-:W-:Y:S01]  /*5f20*/  HMMA.16816.F32.BF16 R68, R4.reuse, R62, R36 ;  /* 0x0000003e0444723c */ /* 0x040fe20000041824 */
[----:B------:R-:W2:Y:S07]  /*5f30*/  LDSM.16.MT88.4 R60, [R192+0x6000] ;  /* 0x00600000c03c783b */ /* 0x000eae0000004200 */
[C---:B------:R-:W-:Y:S08]  /*5f40*/  HMMA.16816.F32.BF16 R168, R4.reuse, R80, R16 ;  /* 0x0000005004a8723c */ /* 0x040ff00000041810 */
[C---:B------:R-:W-:Y:S08]  /*5f50*/  HMMA.16816.F32.BF16 R180, R4.reuse, R56, R32 ;  /* 0x0000003804b4723c */ /* 0x040ff00000041820 */
[----:B------:R-:W-:Y:S01]  /*5f60*/  HMMA.16816.F32.BF16 R164, R4, R58, R28 ;  /* 0x0000003a04a4723c */ /* 0x000fe2000004181c */
[----:B------:R-:W-:Y:S07]  /*5f70*/  LDSM.16.MT88.4 R56, [R196+0x4800] ;  /* 0x00480000c438783b */ /* 0x000fee0000004200 */
[C---:B-1----:R-:W-:Y:S08]  /*5f80*/  HMMA.16816.F32.BF16 R16, R8.reuse, R64, RZ ;  /* 0x000000400810723c */ /* 0x042ff000000418ff */
[C---:B------:R-:W-:Y:S08]  /*5f90*/  HMMA.16816.F32.BF16 R36, R8.reuse, R66, RZ ;  /* 0x000000420824723c */ /* 0x040ff000000418ff */
[C---:B--2---:R-:W-:Y:S08]  /*5fa0*/  HMMA.16816.F32.BF16 R32, R8.reuse, R48, RZ ;  /* 0x000000300820723c */ /* 0x044ff000000418ff */
[C---:B------:R-:W-:Y:S01]  /*5fb0*/  HMMA.16816.F32.BF16 R28, R8.reuse, R50, RZ ;  /* 0x00000032081c723c */ /* 0x040fe200000418ff */
[----:B------:R-:W1:Y:S07]  /*5fc0*/  LDSM.16.MT88.4 R48, [R195+0x4800] ;  /* 0x00480000c330783b */ /* 0x000e6e0000004200 */
[----:B------:R-:W-:Y:S08]  /*5fd0*/  HMMA.16816.F32.BF16 R20, R8, R78, RZ ;  /* 0x0000004e0814723c */ /* 0x000ff000000418ff */
[C---:B-----5:R-:W-:Y:S08]  /*5fe0*/  HMMA.16816.F32.BF16 R176, R4.reuse, R24, R16 ;  /* 0x0000001804b0723c */ /* 0x060ff00000041810 */
[C---:B------:R-:W-:Y:S01]  /*5ff0*/  HMMA.16816.F32.BF16 R124, R4.reuse, R26, R36 ;  /* 0x0000001a047c723c */ /* 0x040fe20000041824 */
[----:B------:R-:W2:Y:S07]  /*6000*/  LDSM.16.MT88.4 R36, [R192+0x6800] ;  /* 0x00680000c024783b */ /* 0x000eae0000004200 */
[C---:B------:R-:W-:Y:S08]  /*6010*/  HMMA.16816.F32.BF16 R136, R4.reuse, R40, R32 ;  /* 0x000000280488723c */ /* 0x040ff00000041820 */
[----:B------:R-:W-:Y:S01]  /*6020*/  HMMA.16816.F32.BF16 R120, R4, R42, R28 ;  /* 0x0000002a0478723c */ /* 0x000fe2000004181c */
[----:B------:R-:W5:Y:S07]  /*6030*/  LDSM.16.MT88.4 R40, [R193+0x6000] ;  /* 0x00600000c128783b */ /* 0x000f6e0000004200 */
[C---:B------:R-:W-:Y:S08]  /*6040*/  HMMA.16816.F32.BF16 R24, R8.reuse, R54, RZ ;  /* 0x000000360818723c */ /* 0x040ff000000418ff */
[----:B------:R-:W-:Y:S08]  /*6050*/  HMMA.16816.F32.BF16 R16, R8, R44, RZ ;  /* 0x0000002c0810723c */ /* 0x000ff000000418ff */
[----:B------:R-:W-:Y:S08]  /*6060*/  HMMA.16816.F32.BF16 R144, R4, R82, R20 ;  /* 0x000000520490723c */ /* 0x000ff00000041814 */
[C---:B------:R-:W-:Y:S08]  /*6070*/  HMMA.16816.F32.BF16 R20, R8.reuse, R60, RZ ;  /* 0x0000003c0814723c */ /* 0x040ff000000418ff */
[----:B------:R-:W-:Y:S08]  /*6080*/  HMMA.16816.F32.BF16 R28, R8, R52, RZ ;  /* 0x00000034081c723c */ /* 0x000ff000000418ff */
[C---:B-1----:R-:W-:Y:S01]  /*6090*/  HMMA.16816.F32.BF16 R96, R4.reuse, R50, R24 ;  /* 0x000000320460723c */ /* 0x042fe20000041818 */
[----:B------:R-:W1:Y:S07]  /*60a0*/  LDSM.16.MT88.4 R24, [R193+0x6800] ;  /* 0x00680000c118783b */ /* 0x000e6e0000004200 */
[----:B------:R-:W-:Y:S08]  /*60b0*/  HMMA.16816.F32.BF16 R128, R4, R56, R16 ;  /* 0x000000380480723c */ /* 0x000ff00000041810 */
[----:B------:R-:W-:Y:S08]  /*60c0*/  HMMA.16816.F32.BF16 R16, R8, R62, RZ ;  /* 0x0000003e0810723c */ /* 0x000ff000000418ff */
[C---:B--2---:R-:W-:Y:S08]  /*60d0*/  HMMA.16816.F32.BF16 R92, R4.reuse, R36, R20 ;  /* 0x00000024045c723c */ /* 0x044ff00000041814 */
[----:B------:R-:W-:Y:S01]  /*60e0*/  HMMA.16816.F32.BF16 R100, R4, R48, R28 ;  /* 0x000000300464723c */ /* 0x000fe2000004181c */
[----:B------:R-:W2:Y:S07]  /*60f0*/  LDSM.16.MT88.4 R28, [R196+0x6000] ;  /* 0x00600000c41c783b */ /* 0x000eae0000004200 */
[C---:B-----5:R-:W-:Y:S08]  /*6100*/  HMMA.16816.F32.BF16 R20, R8.reuse, R40, RZ ;  /* 0x000000280814723c */ /* 0x060ff000000418ff */
[----:B------:R-:W-:Y:S08]  /*6110*/  HMMA.16816.F32.BF16 R32, R8, R46, RZ ;  /* 0x0000002e0820723c */ /* 0x000ff000000418ff */
[----:B------:R-:W-:Y:S08]  /*6120*/  HMMA.16816.F32.BF16 R76, R4, R38, R16 ;  /* 0x00000026044c723c */ /* 0x000ff00000041810 */
[----:B------:R-:W-:Y:S08]  /*6130*/  HMMA.16816.F32.BF16 R16, R8, R42, RZ ;  /* 0x0000002a0810723c */ /* 0x000ff000000418ff */
[C---:B-1----:R-:W-:Y:S01]  /*6140*/  HMMA.16816.F32.BF16 R60, R4.reuse, R24, R20 ;  /* 0x00000018043c723c */ /* 0x042fe20000041814 */
[----:B------:R-:W1:Y:S07]  /*6150*/  LDSM.16.MT88.4 R20, [R196+0x6800] ;  /* 0x00680000c414783b */ /* 0x000e6e0000004200 */
[C---:B------:R-:W-:Y:S08]  /*6160*/  HMMA.16816.F32.BF16 R116, R4.reuse, R58, R32 ;  /* 0x0000003a0474723c */ /* 0x040ff00000041820 */
[----:B------:R-:W-:Y:S08]  /*6170*/  HMMA.16816.F32.BF16 R56, R4, R26, R16 ;  /* 0x0000001a0438723c */ /* 0x000ff00000041810 */
[----:B--2---:R-:W-:Y:S11]  /*6180*/  HMMA.16816.F32.BF16 R16, R8, R28, RZ ;  /* 0x0000001c0810723c */ /* 0x004ff600000418ff */
[----:B------:R-:W-:Y:S11]  /*6190*/  @!UPT UIADD3 URZ, URZ, URZ, URZ ;  /* 0x0000003f3f3ff290 */ /* 0x000ff6000fffe03f */
[----:B------:R-:W-:Y:S02]  /*61a0*/  @!UPT UIADD3 URZ, URZ, URZ, URZ ;  /* 0x0000003f3f3ff290 */ /* 0x000fe4000fffe03f */
        /* <DEDUP_REMOVED lines=9> */
[----:B------:R-:W-:Y:S11]  /*6240*/  @!UPT UIADD3 URZ, URZ, URZ, URZ ;  /* 0x0000003f3f3ff290 */ /* 0x000ff6000fffe03f */
[----:B------:R-:W-:Y:S01]  /*6250*/  @!UPT UIADD3 URZ, URZ, URZ, URZ ;  /* 0x0000003f3f3ff290 */ /* 0x000fe2000fffe03f */
[C---:B-1----:R-:W-:Y:S01]  /*6260*/  HMMA.16816.F32.BF16 R24, R4.reuse, R18, R8 ;  /* 0x000000120418723c */ /* 0x042fe20000041808 */
[----:B------:R-:W1:Y:S06]  /*6270*/  LDSM.16.MT88.4 R8, [R192+0x1000] ;  /* 0x00100000c008783b */ /* 0x000e6c0000004200 */
[--C-:B------:R-:W-:Y:S01]  /*6280*/  FFMA.FTZ R19, R113, c[0x0][0x2d0], -R2.reuse ;  /* 0x0000b40071137a23 */ /* 0x100fe20000010802 */
[----:B------:R-:W-:Y:S01]  /*6290*/  HMMA.16816.F32.BF16 R32, R4, R16, R20 ;  /* 0x000000100420723c */ /* 0x000fe20000041814 */
[--C-:B------:R-:W-:Y:S01]  /*62a0*/  FFMA.FTZ R18, R112, c[0x0][0x2d0], -R2.reuse ;  /* 0x0000b40070127a23 */ /* 0x100fe20000010802 */
[----:B------:R2:W-:Y:S05]  /*62b0*/  MUFU.EX2 R22, R3 ;  /* 0x0000000300167308 */ /* 0x0005ea0000000800 */
[--C-:B------:R-:W-:Y:S01]  /*62c0*/  FFMA.FTZ R20, R107, c[0x0][0x2d0], -R2.reuse ;  /* 0x0000b4006b147a23 */ /* 0x100fe20000010802 */
[----:B---3--:R-:W-:Y:S01]  /*62d0*/  F2FP.BF16.PACK_AB R4, R236, R237 ;  /* 0x000000edec04723e */ /* 0x008fe200000010ff */
[----:B------:R-:W-:Y:S01]  /*62e0*/  FFMA.FTZ R17, R106, c[0x0][0x2d0], -R2 ;  /* 0x0000b4006a117a23 */ /* 0x000fe20000010802 */
[----:B----4-:R-:W-:Y:S01]  /*62f0*/  F2FP.BF16.PACK_AB R6, R239, R242 ;  /* 0x000000f2ef06723e */ /* 0x010fe200000010ff */
[--C-:B------:R-:W-:Y:S01]  /*6300*/  FFMA.FTZ R2, R88, c[0x0][0x2d0], -R0.reuse ;  /* 0x0000b40058027a23 */ /* 0x100fe20000010800 */
[----:B------:R-:W-:Y:S01]  /*6310*/  MUFU.EX2 R19, R19 ;  /* 0x0000001300137308 */ /* 0x000fe20000000800 */
[----:B------:R-:W-:-:S02]  /*6320*/  FFMA.FTZ R16, R86, c[0x0][0x2d0], -R0 ;  /* 0x0000b40056107a23 */ /* 0x000fc40000010800 */
[----:B--2---:R-:W-:-:S05]  /*6330*/  FADD.FTZ R3, R157, R115 ;  /* 0x000000739d037221 */ /* 0x004fca0000010000 */
[----:B------:R2:W3:Y:S01]  /*6340*/  MUFU.EX2 R21, R2 ;  /* 0x0000000200157308 */ /* 0x0004e20000000800 */
[----:B------:R-:W-:-:S07]  /*6350*/  FADD.FTZ R3, R114, R3 ;  /* 0x0000000372037221 */ /* 0x000fce0000010000 */
[----:B------:R-:W-:Y:S01]  /*6360*/  MUFU.EX2 R20, R20 ;  /* 0x0000001400147308 */ /* 0x000fe20000000800 */
[----:B--2---:R-:W-:Y:S01]  /*6370*/  FFMA.FTZ R2, R89, c[0x0][0x2d0], -R0 ;  /* 0x0000b40059027a23 */ /* 0x004fe20000010800 */
[----:B---3--:R-:W-:-:S06]  /*6380*/  F2FP.BF16.PACK_AB R5, R21, R22 ;  /* 0x000000161505723e */ /* 0x008fcc00000010ff */
[----:B------:R-:W-:Y:S08]  /*6390*/  MUFU.EX2 R18, R18 ;  /* 0x0000001200127308 */ /* 0x000ff00000000800 */
[----:B------:R2:W-:Y:S08]  /*63a0*/  MUFU.EX2 R23, R2 ;  /* 0x0000000200177308 */ /* 0x0005f00000000800 */
[----:B------:R-:W-:Y:S01]  /*63b0*/  MUFU.EX2 R17, R17 ;  /* 0x0000001100117308 */ /* 0x000fe20000000800 */
[----:B--2---:R-:W-:-:S07]  /*63c0*/  FFMA.FTZ R2, R90, c[0x0][0x2d0], -R0 ;  /* 0x0000b4005a027a23 */ /* 0x004fce0000010800 */
[----:B------:R-:W2:Y:S02]  /*63d0*/  MUFU.EX2 R157, R2 ;  /* 0x00000002009d7308 */ /* 0x000ea40000000800 */
[----:B--2---:R-:W-:Y:S01]  /*63e0*/  F2FP.BF16.PACK_AB R7, R157, R23 ;  /* 0x000000179d07723e */ /* 0x004fe200000010ff */
[----:B------:R-:W-:Y:S02]  /*63f0*/  FADD.FTZ R2, R84, R14 ;  /* 0x0000000e54027221 */ /* 0x000fe40000010000 */
[----:B------:R-:W-:Y:S02]  /*6400*/  FFMA.FTZ R14, R105, c[0x0][0x2d0], -R0 ;  /* 0x0000b400690e7a23 */ /* 0x000fe40000010800 */
[----:B------:R-:W-:Y:S02]  /*6410*/  FADD.FTZ R2, R85, R2 ;  /* 0x0000000255027221 */ /* 0x000fe40000010000 */
[----:B-1----:R-:W-:Y:S01]  /*6420*/  HMMA.16816.F32.BF16 R160, R4, R8, R160 ;  /* 0x0000000804a0723c */ /* 0x002fe200000418a0 */
[----:B------:R-:W-:-:S02]  /*6430*/  FADD.FTZ R0, R235, R3 ;  /* 0x00000003eb007221 */ /* 0x000fc40000010000 */
[----:B------:R-:W-:Y:S02]  /*6440*/  IMAD.MOV.U32 R235, RZ, RZ, R110 ;  /* 0x000000ffffeb7224 */ /* 0x000fe400078e006e */
[----:B------:R-:W-:-:S03]  /*6450*/  FADD.FTZ R2, R158, R2 ;  /* 0x000000029e027221 */ /* 0x000fc60000010000 */
[----:B------:R-:W-:Y:S01]  /*6460*/  HMMA.16816.F32.BF16 R28, R4, R10, R248 ;  /* 0x0000000a041c723c */ /* 0x000fe200000418f8 */
[----:B------:R-:W1:Y:S01]  /*6470*/  LDSM.16.MT88.4 R8, [R193+0x1000] ;  /* 0x00100000c108783b */ /* 0x000e620000004200 */
[----:B------:R-:W-:-:S04]  /*6480*/  FADD.FTZ R2, R220, R2 ;  /* 0x00000002dc027221 */ /* 0x000fc80000010000 */
        /* <DEDUP_REMOVED lines=15> */
[----:B------:R-:W1:Y:S04]  /*6580*/  LDSM.16.MT88.4 R8, [R196+0x3000] ;  /* 0x00300000c408783b */ /* 0x000e680000004200 */
[----:B------:R-:W-:Y:S03]  /*6590*/  LDSM.16.MT88.4 R164, [R192+0x1800] ;  /* 0x00180000c0a4783b */ /* 0x000fe60000004200 */
[C---:B-1----:R-:W-:Y:S08]  /*65a0*/  HMMA.16816.F32.BF16 R84, R4.reuse, R8, R172 ;  /* 0x000000080454723c */ /* 0x042ff000000418ac */
[----:B------:R-:W-:Y:S01]  /*65b0*/  HMMA.16816.F32.BF16 R88, R4, R10, R152 ;  /* 0x0000000a0458723c */ /* 0x000fe20000041898 */
[----:B------:R-:W1:Y:S06]  /*65c0*/  LDSM.16.MT88.4 R8, [R195+0x3000] ;  /* 0x00300000c308783b */ /* 0x000e6c0000004200 */
[----:B------:R-:W-:-:S04]  /*65d0*/  IMAD.MOV.U32 R155, RZ, RZ, R111 ;  /* 0x000000ffff9b7224 */ /* 0x000fc800078e006f */
[----:B------:R-:W-:-:S04]  /*65e0*/  FADD.FTZ R0, R155, R0 ;  /* 0x000000009b007221 */ /* 0x000fc80000010000 */
[----:B------:R-:W-:Y:S02]  /*65f0*/  FADD.FTZ R0, R235, R0 ;  /* 0x00000000eb007221 */ /* 0x000fe40000010000 */
[----:B------:R-:W-:Y:S02]  /*6600*/  IMAD.MOV.U32 R235, RZ, RZ, c[0x0][0x2c4] ;  /* 0x0000b100ffeb7624 */ /* 0x000fe400078e00ff */
[----:B------:R-:W-:-:S03]  /*6610*/  FADD.FTZ R0, R246, R0 ;  /* 0x00000000f6007221 */ /* 0x000fc60000010000 */
[----:B------:R-:W-:Y:S01]  /*6620*/  ISETP.NE.AND P1, PT, R235, 0x1, PT ;  /* 0x00000001eb00780c */ /* 0x000fe20003f25270 */
[C---:B-1----:R-:W-:Y:S08]  /*6630*/  HMMA.16816.F32.BF16 R168, R4.reuse, R8, R168 ;  /* 0x0000000804a8723c */ /* 0x042ff000000418a8 */
[----:B------:R-:W-:Y:S01]  /*6640*/  HMMA.16816.F32.BF16 R188, R4, R10, R144 ;  /* 0x0000000a04bc723c */ /* 0x000fe20000041890 */
[----:B------:R-:W1:Y:S04]  /*6650*/  LDSM.16.MT88.4 R8, [R192+0x5000] ;  /* 0x00500000c008783b */ /* 0x000e680000004200 */
[----:B------:R-:W-:Y:S11]  /*6660*/  LDSM.16.MT88.4 R144, [R196+0x1800] ;  /* 0x00180000c490783b */ /* 0x000ff60000004200 */
[----:B------:R-:W-:-:S02]  /*6670*/  IMAD.MOV.U32 R154, RZ, RZ, R168 ;  /* 0x000000ffff9a7224 */ /* 0x000fc400078e00a8 */
[----:B------:R-:W-:Y:S02]  /*6680*/  IMAD.MOV.U32 R153, RZ, RZ, R169 ;  /* 0x000000ffff997224 */ /* 0x000fe400078e00a9 */
[----:B------:R-:W-:Y:S02]  /*6690*/  IMAD.MOV.U32 R152, RZ, RZ, R170 ;  /* 0x000000ffff987224 */ /* 0x000fe400078e00aa */
[----:B------:R-:W-:Y:S01]  /*66a0*/  IMAD.MOV.U32 R3, RZ, RZ, R171 ;  /* 0x000000ffff037224 */ /* 0x000fe200078e00ab */
[C---:B-1----:R-:W-:Y:S08]  /*66b0*/  HMMA.16816.F32.BF16 R176, R4.reuse, R8, R176 ;  /* 0x0000000804b0723c */ /* 0x042ff000000418b0 */
[C---:B------:R-:W-:Y:S01]  /*66c0*/  HMMA.16816.F32.BF16 R104, R4.reuse, R10, R124 ;  /* 0x0000000a0468723c */ /* 0x040fe2000004187c */
[----:B------:R-:W1:Y:S07]  /*66d0*/  LDSM.16.MT88.4 R8, [R193+0x5000] ;  /* 0x00500000c108783b */ /* 0x000e6e0000004200 */
[C---:B-1----:R-:W-:Y:S01]  /*66e0*/  HMMA.16816.F32.BF16 R108, R4.reuse, R8, R136 ;  /* 0x00000008046c723c */ /* 0x042fe20000041888 */
[----:B------:R-:W-:Y:S07]  /*66f0*/  LDSM.16.MT88.4 R136, [R193+0x1800] ;  /* 0x00180000c188783b */ /* 0x000fee0000004200 */
[C---:B------:R-:W-:Y:S01]  /*6700*/  HMMA.16816.F32.BF16 R112, R4.reuse, R10, R120 ;  /* 0x0000000a0470723c */ /* 0x040fe20000041878 */
[----:B------:R-:W1:Y:S07]  /*6710*/  LDSM.16.MT88.4 R8, [R196+0x5000] ;  /* 0x00500000c408783b */ /* 0x000e6e0000004200 */
[C---:B-1----:R-:W-:Y:S07]  /*6720*/  HMMA.16816.F32.BF16 R248, R4.reuse, R8, R128 ;  /* 0x0000000804f8723c */ /* 0x042fee0000041880 */
[----:B------:R-:W-:Y:S01]  /*6730*/  F2FP.BF16.PACK_AB R128, R19, R20 ;  /* 0x000000141380723e */ /* 0x000fe200000010ff */
[----:B------:R-:W-:Y:S01]  /*6740*/  HMMA.16816.F32.BF16 R184, R4, R10, R116 ;  /* 0x0000000a04b8723c */ /* 0x000fe20000041874 */
[----:B------:R-:W1:Y:S01]  /*6750*/  LDSM.16.MT88.4 R8, [R195+0x5000] ;  /* 0x00500000c308783b */ /* 0x000e620000004200 */
[----:B------:R-:W-:-:S06]  /*6760*/  F2FP.BF16.PACK_AB R130, R17, R18 ;  /* 0x000000121182723e */ /* 0x000fcc00000010ff */
[C---:B-1----:R-:W-:Y:S08]  /*6770*/  HMMA.16816.F32.BF16 R172, R4.reuse, R8, R100 ;  /* 0x0000000804ac723c */ /* 0x042ff00000041864 */
[----:B------:R-:W-:Y:S01]  /*6780*/  HMMA.16816.F32.BF16 R120, R4, R10, R96 ;  /* 0x0000000a0478723c */ /* 0x000fe20000041860 */
[----:B------:R-:W1:Y:S06]  /*6790*/  LDSM.16.MT88.4 R8, [R192+0x7000] ;  /* 0x00700000c008783b */ /* 0x000e6c0000004200 */
[----:B------:R-:W-:-:S02]  /*67a0*/  IMAD.MOV.U32 R96, RZ, RZ, R154 ;  /* 0x000000ffff607224 */ /* 0x000fc400078e009a */
[----:B------:R-:W-:Y:S02]  /*67b0*/  IMAD.MOV.U32 R97, RZ, RZ, R153 ;  /* 0x000000ffff617224 */ /* 0x000fe400078e0099 */
[----:B------:R-:W-:Y:S02]  /*67c0*/  IMAD.MOV.U32 R98, RZ, RZ, R152 ;  /* 0x000000ffff627224 */ /* 0x000fe400078e0098 */
[----:B------:R-:W-:Y:S01]  /*67d0*/  IMAD.MOV.U32 R99, RZ, RZ, R3 ;  /* 0x000000ffff637224 */ /* 0x000fe200078e0003 */
[----:B------:R-:W-:Y:S01]  /*67e0*/  LDSM.16.MT88.4 R152, [R195+0x1800] ;  /* 0x00180000c398783b */ /* 0x000fe20000004200 */
[----:B------:R-:W-:Y:S02]  /*67f0*/  FADD.FTZ R3, R245, R0 ;  /* 0x00000000f5037221 */ /* 0x000fe40000010000 */
[----:B------:R-:W-:Y:S01]  /*6800*/  FADD.FTZ R0, R218, R2 ;  /* 0x00000002da007221 */ /* 0x000fe20000010000 */
[----:B------:R-:W-:Y:S01]  /*6810*/  IADD3 R218, R222, -0x2, RZ ;  /* 0xfffffffededa7810 */ /* 0x000fe20007ffe0ff */
        /* <DEDUP_REMOVED lines=10> */
[C---:B-1----:R-:W-:Y:S08]  /*68c0*/  HMMA.16816.F32.BF16 R100, R4.reuse, R8, R92 ;  /* 0x000000080464723c */ /* 0x042ff0000004185c */
[C---:B------:R-:W-:Y:S01]  /*68d0*/  HMMA.16816.F32.BF16 R116, R4.reuse, R10, R76 ;  /* 0x0000000a0474723c */ /* 0x040fe2000004184c */
[----:B------:R-:W1:Y:S07]  /*68e0*/  LDSM.16.MT88.4 R8, [R193+0x7000] ;  /* 0x00700000c108783b */ /* 0x000e6e0000004200 */
[C---:B-1----:R-:W-:Y:S08]  /*68f0*/  HMMA.16816.F32.BF16 R224, R4.reuse, R8, R60 ;  /* 0x0000000804e0723c */ /* 0x042ff0000004183c */
[C---:B------:R-:W-:Y:S01]  /*6900*/  HMMA.16816.F32.BF16 R180, R4.reuse, R10, R56 ;  /* 0x0000000a04b4723c */ /* 0x040fe20000041838 */
[----:B------:R-:W1:Y:S04]  /*6910*/  LDSM.16.MT88.4 R8, [R196+0x7000] ;  /* 0x00700000c408783b */ /* 0x000e680000004200 */
[----:B------:R-:W-:Y:S03]  /*6920*/  LDSM.16.MT88.4 R56, [R196+0x3800] ;  /* 0x00380000c438783b */ /* 0x000fe60000004200 */
[C---:B-1----:R-:W-:Y:S01]  /*6930*/  HMMA.16816.F32.BF16 R168, R4.reuse, R8, R48 ;  /* 0x0000000804a8723c */ /* 0x042fe20000041830 */
[----:B------:R-:W-:Y:S07]  /*6940*/  LDSM.16.MT88.4 R48, [R193+0x3800] ;  /* 0x00380000c130783b */ /* 0x000fee0000004200 */
[C---:B------:R-:W-:Y:S01]  /*6950*/  HMMA.16816.F32.BF16 R124, R4.reuse, R10, R40 ;  /* 0x0000000a047c723c */ /* 0x040fe20000041828 */
[----:B------:R-:W1:Y:S04]  /*6960*/  LDSM.16.MT88.4 R8, [R195+0x7000] ;  /* 0x00700000c308783b */ /* 0x000e680000004200 */
[----:B------:R-:W2:Y:S03]  /*6970*/  LDSM.16.MT88.4 R40, [R192+0x3800] ;  /* 0x00380000c028783b */ /* 0x000ea60000004200 */
[C---:B-1----:R-:W-:Y:S08]  /*6980*/  HMMA.16816.F32.BF16 R32, R4.reuse, R8, R32 ;  /* 0x000000080420723c */ /* 0x042ff00000041820 */
[----:B------:R-:W-:Y:S01]  /*6990*/  HMMA.16816.F32.BF16 R24, R4, R10, R24 ;  /* 0x0000000a0418723c */ /* 0x000fe20000041818 */
[----:B------:R-:W1:Y:S01]  /*69a0*/  MUFU.EX2 R4, R14 ;  /* 0x0000000e00047308 */ /* 0x000e620000000800 */
[----:B------:R-:W-:Y:S05]  /*69b0*/  LDSM.16.MT88.4 R8, [R195+0x7800] ;  /* 0x00780000c308783b */ /* 0x000fea0000004200 */
[----:B------:R-:W-:-:S02]  /*69c0*/  FADD.FTZ R5, R19, R3 ;  /* 0x0000000313057221 */ /* 0x000fc40000010000 */
[----:B------:R-:W3:Y:S08]  /*69d0*/  MUFU.EX2 R6, R13 ;  /* 0x0000000d00067308 */ /* 0x000ef00000000800 */
[----:B------:R-:W4:Y:S01]  /*69e0*/  MUFU.EX2 R7, R16 ;  /* 0x0000001000077308 */ /* 0x000f220000000800 */
[----:B-1----:R-:W-:Y:S02]  /*69f0*/  FADD.FTZ R2, R4, R0 ;  /* 0x0000000004027221 */ /* 0x002fe40000010000 */
[----:B------:R-:W-:Y:S01]  /*6a00*/  IMAD.MOV.U32 R0, RZ, RZ, R243 ;  /* 0x000000ffff007224 */ /* 0x000fe200078e00f3 */
[----:B---3--:R-:W-:Y:S01]  /*6a10*/  F2FP.BF16.PACK_AB R129, R6, R4 ;  /* 0x000000040681723e */ /* 0x008fe200000010ff */
[----:B------:R-:W-:-:S04]  /*6a20*/  @P1 IMAD.HI.U32 R4, R243, c[0x0][0x2c8], RZ ;  /* 0x0000b200f3041a27 */ /* 0x000fc800078e00ff */
[----:B------:R-:W-:Y:S01]  /*6a30*/  FADD.FTZ R3, R6, R2 ;  /* 0x0000000206037221 */ /* 0x000fe20000010000 */
[----:B------:R-:W-:Y:S01]  /*6a40*/  @P1 SHF.R.U32.HI R0, RZ, c[0x0][0x2cc], R4 ;  /* 0x0000b300ff001a19 */ /* 0x000fe20000011604 */
[----:B------:R-:W-:Y:S01]  /*6a50*/  IMAD.IADD R2, R240, 0x1, -R241 ;  /* 0x00000001f0027824 */ /* 0x000fe200078e0af1 */
[----:B----4-:R-:W-:Y:S01]  /*6a60*/  F2FP.BF16.PACK_AB R131, R7, R15 ;  /* 0x0000000f0783723e */ /* 0x010fe200000010ff */
[----:B------:R-:W-:Y:S02]  /*6a70*/  FADD.FTZ R4, R18, R5 ;  /* 0x0000000512047221 */ /* 0x000fe40000010000 */
[----:B------:R-:W-:Y:S02]  /*6a80*/  IMAD.IADD R2, R2, 0x1, R0 ;  /* 0x0000000102027824 */ /* 0x000fe400078e0200 */
[----:B------:R-:W-:Y:S02]  /*6a90*/  FADD.FTZ R3, R15, R3 ;  /* 0x000000030f037221 */ /* 0x000fe40000010000 */
[----:B------:R-:W-:Y:S01]  /*6aa0*/  HMMA.16816.F32.BF16 R132, R128, R136, R132 ;  /* 0x000000888084723c */ /* 0x000fe20000041884 */
[----:B------:R-:W-:Y:S01]  /*6ab0*/  FADD.FTZ R237, R17, R4 ;  /* 0x0000000411ed7221 */ /* 0x000fe20000010000 */
[----:B------:R-:W-:Y:S01]  /*6ac0*/  IADD3 R0, R2, c[0x0][0x328], RZ ;  /* 0x0000ca0002007a10 */ /* 0x000fe20007ffe0ff */
[----:B------:R-:W-:-:S05]  /*6ad0*/  FADD.FTZ R239, R7, R3 ;  /* 0x0000000307ef7221 */ /* 0x000fca0000010000 */
[C---:B------:R-:W-:Y:S08]  /*6ae0*/  HMMA.16816.F32.BF16 R136, R128.reuse, R138, R36 ;  /* 0x0000008a8088723c */ /* 0x040ff00000041824 */
[C---:B--2---:R-:W-:Y:S01]  /*6af0*/  HMMA.16816.F32.BF16 R36, R128.reuse, R40, R64 ;  /* 0x000000288024723c */ /* 0x044fe20000041840 */
[----:B------:R-:W1:Y:S07]  /*6b00*/  LDSM.16.MT88.4 R64, [R195+0x3800] ;  /* 0x00380000c340783b */ /* 0x000e6e0000004200 */
[C---:B------:R-:W-:Y:S08]  /*6b10*/  HMMA.16816.F32.BF16 R140, R128.reuse, R144, R140 ;  /* 0x00000090808c723c */ /* 0x040ff0000004188c */
[C---:B------:R-:W-:Y:S08]  /*6b20*/  HMMA.16816.F32.BF16 R144, R128.reuse, R146, R44 ;  /* 0x000000928090723c */ /* 0x040ff0000004182c */
[C---:B------:R-:W-:Y:S01]  /*6b30*/  HMMA.16816.F32.BF16 R44, R128.reuse, R48, R72 ;  /* 0x00000030802c723c */ /* 0x040fe20000041848 */
[----:B------:R-:W2:Y:S07]  /*6b40*/  LDSM.16.MT88.4 R72, [R192+0x5800] ;  /* 0x00580000c048783b */ /* 0x000eae0000004200 */
[C---:B------:R-:W-:Y:S01]  /*6b50*/  HMMA.16816.F32.BF16 R48, R128.reuse, R50, R80 ;  /* 0x000000328030723c */ /* 0x040fe20000041850 */
[----:B------:R-:W-:Y:S07]  /*6b60*/  LDSM.16.MT88.4 R80, [R193+0x5800] ;  /* 0x00580000c150783b */ /* 0x000fee0000004200 */
[C---:B------:R-:W-:Y:S08]  /*6b70*/  HMMA.16816.F32.BF16 R40, R128.reuse, R42, R68 ;  /* 0x0000002a8028723c */ /* 0x040ff00000041844 */
[C---:B-1----:R-:W-:Y:S01]  /*6b80*/  HMMA.16816.F32.BF16 R60, R128.reuse, R64, R96 ;  /* 0x00000040803c723c */ /* 0x042fe20000041860 */
[----:B------:R-:W1:Y:S07]  /*6b90*/  LDSM.16.MT88.4 R96, [R195+0x5800] ;  /* 0x00580000c360783b */ /* 0x000e6e0000004200 */
[C---:B------:R-:W-:Y:S08]  /*6ba0*/  HMMA.16816.F32.BF16 R148, R128.reuse, R152, R148 ;  /* 0x000000988094723c */ /* 0x040ff00000041894 */
[C---:B------:R-:W-:Y:S08]  /*6bb0*/  HMMA.16816.F32.BF16 R152, R128.reuse, R154, R52 ;  /* 0x0000009a8098723c */ /* 0x040ff00000041834 */
[C---:B--2---:R-:W-:Y:S08]  /*6bc0*/  HMMA.16816.F32.BF16 R68, R128.reuse, R72, R176 ;  /* 0x000000488044723c */ /* 0x044ff000000418b0 */
[C---:B------:R-:W-:Y:S01]  /*6bd0*/  HMMA.16816.F32.BF16 R72, R128.reuse, R74, R104 ;  /* 0x0000004a8048723c */ /* 0x040fe20000041868 */
[----:B------:R-:W2:Y:S07]  /*6be0*/  LDSM.16.MT88.4 R104, [R192+0x7800] ;  /* 0x00780000c068783b */ /* 0x000eae0000004200 */
[C---:B------:R-:W-:Y:S08]  /*6bf0*/  HMMA.16816.F32.BF16 R52, R128.reuse, R56, R84 ;  /* 0x000000388034723c */ /* 0x040ff00000041854 */
[C---:B-1----:R-:W-:Y:S08]  /*6c00*/  HMMA.16816.F32.BF16 R92, R128.reuse, R96, R172 ;  /* 0x00000060805c723c */ /* 0x042ff000000418ac */
[C---:B------:R-:W-:Y:S08]  /*6c10*/  HMMA.16816.F32.BF16 R76, R128.reuse, R80, R108 ;  /* 0x00000050804c723c */ /* 0x040ff0000004186c */
[C---:B------:R-:W-:Y:S01]  /*6c20*/  HMMA.16816.F32.BF16 R96, R128.reuse, R98, R120 ;  /* 0x000000628060723c */ /* 0x040fe20000041878 */
[----:B------:R-:W1:Y:S07]  /*6c30*/  LDSM.16.MT88.4 R120, [R196+0x7800] ;  /* 0x00780000c478783b */ /* 0x000e6e0000004200 */
[C---:B------:R-:W-:Y:S01]  /*6c40*/  HMMA.16816.F32.BF16 R56, R128.reuse, R58, R88 ;  /* 0x0000003a8038723c */ /* 0x040fe20000041858 */
[----:B------:R-:W3:Y:S07]  /*6c50*/  LDSM.16.MT88.4 R88, [R196+0x5800] ;  /* 0x00580000c458783b */ /* 0x000eee0000004200 */
[C---:B------:R-:W-:Y:S01]  /*6c60*/  HMMA.16816.F32.BF16 R80, R128.reuse, R82, R112 ;  /* 0x000000528050723c */ /* 0x040fe20000041870 */
[----:B------:R-:W4:Y:S07]  /*6c70*/  LDSM.16.MT88.4 R112, [R193+0x7800] ;  /* 0x00780000c170783b */ /* 0x000f2e0000004200 */
[C---:B--2---:R-:W-:Y:S08]  /*6c80*/  HMMA.16816.F32.BF16 R100, R128.reuse, R104, R100 ;  /* 0x000000688064723c */ /* 0x044ff00000041864 */
[C---:B------:R-:W-:Y:S08]  /*6c90*/  HMMA.16816.F32.BF16 R104, R128.reuse, R106, R116 ;  /* 0x0000006a8068723c */ /* 0x040ff00000041874 */
[C---:B------:R-:W-:Y:S08]  /*6ca0*/  HMMA.16816.F32.BF16 R160, R128.reuse, R164, R160 ;  /* 0x000000a480a0723c */ /* 0x040ff000000418a0 */
[C---:B-1----:R-:W-:Y:S08]  /*6cb0*/  HMMA.16816.F32.BF16 R116, R128.reuse, R120, R168 ;  /* 0x000000788074723c */ /* 0x042ff000000418a8 */
        /* <DEDUP_REMOVED lines=21> */
.L_x_4270:
[----:B------:R-:W-:-:S13]  /*6e10*/  ISETP.NE.AND P0, PT, R4, 0x1, PT ;  /* 0x000000010400780c */ /* 0x000fda0003f05270 */
[----:B------:R-:W-:-:S05]  /*6e20*/  @P0 IMAD.HI.U32 R2, R3, c[0x0][0x330], RZ ;  /* 0x0000cc0003020a27 */ /* 0x000fca00078e00ff */
[----:B------:R-:W-:Y:S02]  /*6e30*/  @P0 SHF.R.U32.HI R3, RZ, c[0x0][0x334], R2 ;  /* 0x0000cd00ff030a19 */ /* 0x000fe40000011602 */
.L_x_4271:
[----:B------:R-:W-:Y:S05]  /*6e40*/  BSYNC B0 ;  /* 0x0000000000007941 */ /* 0x000fea0003800000 */
.L_x_4269:
[----:B------:R-:W-:-:S05]  /*6e50*/  IMAD R3, R3, R4, c[0x0][0x32c] ;  /* 0x0000cb0003037624 */ /* 0x000fca00078e0204 */
[----:B------:R-:W-:-:S04]  /*6e60*/  IMNMX R0, R0, R3, PT ;  /* 0x0000000300007217 */ /* 0x000fc80003800200 */
.L_x_4268:
        /* <DEDUP_REMOVED lines=9> */
.L_x_4281:
[----:B------:R-:W-:Y:S01]  /*6f00*/  ISETP.GT.AND P0, PT, R228, R222, PT ;  /* 0x000000dee400720c */ /* 0x000fe20003f04270 */
[----:B------:R-:W-:Y:S04]  /*6f10*/  DEPBAR.LE SB0, 0x0 ;  /* 0x000080000000791a */ /* 0x000fe80000000000 */
[----:B------:R-:W-:Y:S01]  /*6f20*/  WARPSYNC 0xffffffff ;  /* 0xffffffff00007948 */ /* 0x000fe20003800000 */
[----:B------:R-:W-:Y:S01]  /*6f30*/  BAR.SYNC.DEFER_BLOCKING 0x0 ;  /* 0x0000000000007b1d */ /* 0x000fe20000010000 */
[----:B------:R-:W-:Y:S05]  /*6f40*/  IMAD.MOV.U32 R227, RZ, RZ, c[0x0][0x2c4] ;  /* 0x0000b100ffe37624 */ /* 0x000fea00078e00ff */
[----:B------:R-:W-:Y:S01]  /*6f50*/  ISETP.NE.AND P6, PT, R227, 0x1, PT ;  /* 0x00000001e300780c */ /* 0x000fe20003fc5270 */
[----:B------:R-:W-:Y:S01]  /*6f60*/  @!P0 IMAD.WIDE.U32 R4, R222, c[0x0][0x208], RZ ;  /* 0x00008200de048a25 */ /* 0x000fe200078e00ff */
[----:B------:R-:W-:Y:S02]  /*6f70*/  @!P0 SHF.R.S32.HI R0, RZ, 0x1f, R222 ;  /* 0x0000001fff008819 */ /* 0x000fe400000114de */
        /* <DEDUP_REMOVED lines=39> */
[----:B------:R-:W-:Y:S05]  /*71f0*/  @!P0 IADD3 R3, P1, R3, R7, RZ ;  /* 0x0000000703038210 */ /* 0x000fea0007f3e0ff */
[--C-:B------:R-:W-:Y:S01]  /*7200*/  @!P0 IMAD.X R0, R0, 0x1, R9.reuse, P1 ;  /* 0x0000000100008824 */ /* 0x100fe200008e0609 */
[C---:B------:R-:W-:Y:S04]  /*7210*/  @!P0 LEA R22, P1, R3.reuse, c[0x0][0x1f8], 0x1 ;  /* 0x00007e0003168a11 */ /* 0x040fe800078208ff */
[----:B------:R-:W-:Y:S02]  /*7220*/  @!P0 LEA.HI.X R23, R3, c[0x0][0x1fc], R0, 0x1, P1 ;  /* 0x00007f0003178a11 */ /* 0x000fe400008f0c00 */
[C---:B------:R-:W-:Y:S05]  /*7230*/  @!P0 IADD3 R3, P1, R5.reuse, R11, RZ ;  /* 0x0000000b05038210 */ /* 0x040fea0007f3e0ff */
[C---:B------:R-:W-:Y:S01]  /*7240*/  @!P0 IMAD.X R11, R4.reuse, 0x1, R12, P1 ;  /* 0x00000001040b8824 */ /* 0x040fe200008e060c */
[C---:B------:R-:W-:Y:S05]  /*7250*/  @!P0 IADD3 R6, P1, R5.reuse, R8, RZ ;  /* 0x0000000805068210 */ /* 0x040fea0007f3e0ff */
[C---:B------:R-:W-:Y:S01]  /*7260*/  @!P0 IMAD.X R10, R4.reuse, 0x1, R10, P1 ;  /* 0x00000001040a8824 */ /* 0x040fe200008e060a */
        /* <DEDUP_REMOVED lines=12> */
[----:B------:R-:W1:Y:S05]  /*7330*/  LDSM.16.M88.4 R8, [R159] ;  /* 0x000000009f08783b */ /* 0x000e6a0000000200 */
        /* <DEDUP_REMOVED lines=8> */
[----:B------:R3:W-:Y:S05]  /*73c0*/  @!P0 LDGSTS.E.BYPASS.LTC128B.128 [R223+0x3100], [R20.64], !P4 ;  /* 0x0310000014df8fae */ /* 0x0007ea000e101d46 */
[----:B------:R4:W-:Y:S01]  /*73d0*/  @!P0 LDGSTS.E.BYPASS.LTC128B.128 [R223+0x5100], [R30.64], !P3 ;  /* 0x051000001edf8fae */ /* 0x0009e2000d901d46 */
[C---:B-1----:R-:W-:Y:S04]  /*73e0*/  HMMA.16816.F32.BF16 R4, R32.reuse, R8, RZ ;  /* 0x000000082004723c */ /* 0x042fe800000418ff */
[----:B------:R1:W-:Y:S01]  /*73f0*/  @!P0 LDGSTS.E.BYPASS.LTC128B.128 [R223+0x7100], [R220.64], !P2 ;  /* 0x07100000dcdf8fae */ /* 0x0003e2000d101d46 */
[C---:B------:R-:W-:Y:S04]  /*7400*/  ISETP.GT.AND P0, PT, R222.reuse, R228, PT ;  /* 0x000000e4de00720c */ /* 0x040fe80003f04270 */
[----:B------:R-:W0:Y:S01]  /*7410*/  LDGDEPBAR ;  /* 0x00000000000079af */ /* 0x000e220000000000 */
[C---:B------:R-:W-:Y:S08]  /*7420*/  HMMA.16816.F32.BF16 R8, R32.reuse, R10, RZ ;  /* 0x0000000a2008723c */ /* 0x040ff000000418ff */
[C---:B-----5:R-:W-:Y:S01]  /*7430*/  HMMA.16816.F32.BF16 R12, R32.reuse, R16, RZ ;  /* 0x00000010200c723c */ /* 0x060fe200000418ff */
[----:B------:R-:W-:Y:S03]  /*7440*/  @P0 IADD3 R0, R222, -0x1, RZ ;  /* 0xffffffffde000810 */ /* 0x000fe60007ffe0ff */
[----:B------:R-:W-:Y:S01]  /*7450*/  @P0 IMAD.MOV.U32 R158, RZ, RZ, c[0x0][0x1e4] ;  /* 0x00007900ff9e0624 */ /* 0x000fe200078e00ff */
[----:B------:R-:W-:Y:S03]  /*7460*/  @P0 SHF.R.S32.HI R3, RZ, 0x1f, R0 ;  /* 0x0000001fff030819 */ /* 0x000fe60000011400 */
[C---:B------:R-:W-:Y:S04]  /*7470*/  HMMA.16816.F32.BF16 R16, R32.reuse, R18, RZ ;  /* 0x000000122010723c */ /* 0x040fe800000418ff */
[----:B------:R-:W-:Y:S04]  /*7480*/  @P0 IMAD R3, R3, c[0x0][0x1e0], RZ ;  /* 0x0000780003030a24 */ /* 0x000fe800078e02ff */
[C---:B---3--:R-:W-:Y:S01]  /*7490*/  HMMA.16816.F32.BF16 R20, R32.reuse, R24, RZ ;  /* 0x000000182014723c */ /* 0x048fe200000418ff */
[C---:B------:R-:W-:Y:S07]  /*74a0*/  @P0 IMAD R3, R0.reuse, c[0x0][0x1e4], R3 ;  /* 0x0000790000030a24 */ /* 0x040fee00078e0203 */
[C---:B------:R-:W-:Y:S08]  /*74b0*/  HMMA.16816.F32.BF16 R24, R32.reuse, R26, RZ ;  /* 0x0000001a2018723c */ /* 0x040ff000000418ff */
[C---:B----4-:R-:W-:Y:S07]  /*74c0*/  HMMA.16816.F32.BF16 R28, R32.reuse, R168, RZ ;  /* 0x000000a8201c723c */ /* 0x050fee00000418ff */
[----:B------:R-:W-:Y:S01]  /*74d0*/  @P0 IMAD.WIDE.U32 R168, R0, c[0x0][0x1e0], RZ ;  /* 0x0000780000a80a25 */ /* 0x000fe200078e00ff */
[----:B------:R-:W-:Y:S04]  /*74e0*/  HMMA.16816.F32.BF16 R32, R32, R170, RZ ;  /* 0x000000aa2020723c */ /* 0x000fe800000418ff */
[----:B------:R-:W-:Y:S02]  /*74f0*/  @P0 IMAD.IADD R3, R169, 0x1, R3 ;  /* 0x00000001a9030824 */ /* 0x000fe400078e0203 */
[C---:B------:R-:W-:Y:S02]  /*7500*/  @P0 IMAD.SHL.U32 R156, R168.reuse, 0x40, RZ ;  /* 0x00000040a89c0824 */ /* 0x040fe400078e00ff */
[C---:B------:R-:W-:Y:S05]  /*7510*/  HMMA.16816.F32.BF16 R4, R172.reuse, R176, R4 ;  /* 0x000000b0ac04723c */ /* 0x040fea0000041804 */
[----:B------:R-:W-:Y:S02]  /*7520*/  @P0 SHF.L.U64.HI R218, R168, 0x6, R3 ;  /* 0x00000006a8da0819 */ /* 0x000fe40000010203 */
[----:B------:R-:W-:Y:S01]  /*7530*/  LDSM.16.M88.4 R168, [R201] ;  /* 0x00000000c9a8783b */ /* 0x000fe20000000200 */
[C---:B------:R-:W-:Y:S04]  /*7540*/  HMMA.16816.F32.BF16 R8, R172.reuse, R178, R8 ;  /* 0x000000b2ac08723c */ /* 0x040fe80000041808 */
[----:B------:R-:W-:Y:S01]  /*7550*/  LDSM.16.M88.4 R176, [R197+0x800] ;  /* 0x00080000c5b0783b */ /* 0x000fe20000000200 */
[----:B------:R-:W-:Y:S03]  /*7560*/  @P0 IADD3 R0, P1, R156, R230, RZ ;  /* 0x000000e69c000210 */ /* 0x000fe60007f3e0ff */
[C---:B------:R-:W-:Y:S04]  /*7570*/  HMMA.16816.F32.BF16 R12, R172.reuse, R180, R12 ;  /* 0x000000b4ac0c723c */ /* 0x040fe8000004180c */
[----:B------:R-:W-:Y:S01]  /*7580*/  @P0 IMAD.X R3, R218, 0x1, R229, P1 ;  /* 0x00000001da030824 */ /* 0x000fe200008e06e5 */
[C---:B-1----:R-:W-:Y:S03]  /*7590*/  @P0 LEA R220, P1, R0.reuse, c[0x0][0x1c8], 0x1 ;  /* 0x0000720000dc0a11 */ /* 0x042fe600078208ff */
[C---:B------:R-:W-:Y:S04]  /*75a0*/  HMMA.16816.F32.BF16 R16, R172.reuse, R182, R16 ;  /* 0x000000b6ac10723c */ /* 0x040fe80000041810 */
[----:B------:R-:W-:Y:S02]  /*75b0*/  @P0 LEA.HI.X R221, R0, c[0x0][0x1cc], R3, 0x1, P1 ;  /* 0x0000730000dd0a11 */ /* 0x000fe400008f0c03 */
[----:B------:R-:W-:Y:S02]  /*75c0*/  @P0 IADD3 R219, P1, R230, 0x40, RZ ;  /* 0x00000040e6db0810 */ /* 0x000fe40007f3e0ff */
[C---:B------:R-:W-:Y:S04]  /*75d0*/  HMMA.16816.F32.BF16 R20, R172.reuse, R184, R20 ;  /* 0x000000b8ac14723c */ /* 0x040fe80000041814 */
[----:B------:R-:W-:Y:S01]  /*75e0*/  @P0 IMAD.X R224, RZ, RZ, R229, P1 ;  /* 0x000000ffffe00224 */ /* 0x000fe200008e06e5 */
[-C--:B------:R-:W-:Y:S03]  /*75f0*/  @P0 IADD3 R0, P1, R156, R219.reuse, RZ ;  /* 0x000000db9c000210 */ /* 0x080fe60007f3e0ff */
[C---:B------:R-:W-:Y:S04]  /*7600*/  HMMA.16816.F32.BF16 R24, R172.reuse, R186, R24 ;  /* 0x000000baac18723c */ /* 0x040fe80000041818 */
[----:B------:R-:W-:Y:S01]  /*7610*/  @P0 IMAD.X R3, R218, 0x1, R224, P1 ;  /* 0x00000001da030824 */ /* 0x000fe200008e06e0 */
[C---:B------:R-:W-:Y:S03]  /*7620*/  @P0 LEA R182, P1, R0.reuse, c[0x0][0x1c8], 0x1 ;  /* 0x0000720000b60a11 */ /* 0x040fe600078208ff */
[C---:B------:R-:W-:Y:S04]  /*7630*/  HMMA.16816.F32.BF16 R28, R172.reuse, R188, R28 ;  /* 0x000000bcac1c723c */ /* 0x040fe8000004181c */
[----:B------:R-:W-:Y:S02]  /*7640*/  @P0 LEA.HI.X R183, R0, c[0x0][0x1cc], R3, 0x1, P1 ;  /* 0x0000730000b70a11 */ /* 0x000fe400008f0c03 */
[----:B------:R-:W-:Y:S02]  /*7650*/  @P0 IADD3 R180, P1, R230, 0x80, RZ ;  /* 0x00000080e6b40810 */ /* 0x000fe40007f3e0ff */
[----:B------:R-:W-:Y:S01]  /*7660*/  HMMA.16816.F32.BF16 R32, R172, R190, R32 ;  /* 0x000000beac20723c */ /* 0x000fe20000041820 */
[----:B------:R-:W1:Y:S03]  /*7670*/  LDSM.16.M88.4 R172, [R197] ;  /* 0x00000000c5ac783b */ /* 0x000e660000000200 */
[----:B------:R-:W-:Y:S01]  /*7680*/  @P0 IMAD.X R181, RZ, RZ, R229, P1 ;  /* 0x000000ffffb50224 */ /* 0x000fe200008e06e5 */
[----:B------:R-:W-:Y:S07]  /*7690*/  @P0 IADD3 R0, P1, R156, R180, RZ ;  /* 0x000000b49c000210 */ /* 0x000fee0007f3e0ff */
[----:B------:R-:W-:Y:S01]  /*76a0*/  @P0 IMAD.X R3, R218, 0x1, R181, P1 ;  /* 0x00000001da030824 */ /* 0x000fe200008e06b5 */
[C---:B------:R-:W-:Y:S04]  /*76b0*/  @P0 LEA R188, P1, R0.reuse, c[0x0][0x1c8], 0x1 ;  /* 0x0000720000bc0a11 */ /* 0x040fe800078208ff */
[----:B------:R-:W-:Y:S01]  /*76c0*/  @P0 LEA.HI.X R189, R0, c[0x0][0x1cc], R3, 0x1, P1 ;  /* 0x0000730000bd0a11 */ /* 0x000fe200008f0c03 */
[----:B------:R-:W-:Y:S05]  /*76d0*/  @P0 IMAD.MOV.U32 R0, RZ, RZ, c[0x0][0x1e0] ;  /* 0x00007800ff000624 */ /* 0x000fea00078e00ff */
[C---:B------:R-:W-:Y:S04]  /*76e0*/  @P0 LEA R3, P1, R0.reuse, R156, 0x5 ;  /* 0x0000009c00030211 */ /* 0x040fe800078228ff */
[----:B------:R-:W-:Y:S02]  /*76f0*/  @P0 LEA.HI.X R0, R0, R218, R158, 0x5, P1 ;  /* 0x000000da00000211 */ /* 0x000fe400008f2c9e */
[----:B------:R-:W-:Y:S01]  /*7700*/  @P0 IADD3 R158, P1, R230, 0xc0, RZ ;  /* 0x000000c0e69e0810 */ /* 0x000fe20007f3e0ff */
[C---:B-1----:R-:W-:Y:S08]  /*7710*/  HMMA.16816.F32.BF16 R4, R168.reuse, R172, R4 ;  /* 0x000000aca804723c */ /* 0x042ff00000041804 */
[C---:B------:R-:W-:Y:S01]  /*7720*/  HMMA.16816.F32.BF16 R8, R168.reuse, R174, R8 ;  /* 0x000000aea808723c */ /* 0x040fe20000041808 */
[----:B------:R-:W1:Y:S07]  /*7730*/  LDSM.16.M88.4 R172, [R197+0x1000] ;  /* 0x00100000c5ac783b */ /* 0x000e6e0000000200 */
[C---:B------:R-:W-:Y:S08]  /*7740*/  HMMA.16816.F32.BF16 R12, R168.reuse, R176, R12 ;  /* 0x000000b0a80c723c */ /* 0x040ff0000004180c */
[C---:B------:R-:W-:Y:S01]  /*7750*/  HMMA.16816.F32.BF16 R16, R168.reuse, R178, R16 ;  /* 0x000000b2a810723c */ /* 0x040fe20000041810 */
[----:B------:R-:W3:Y:S07]  /*7760*/  LDSM.16.M88.4 R176, [R197+0x1800] ;  /* 0x00180000c5b0783b */ /* 0x000eee0000000200 */
[C---:B-1----:R-:W-:Y:S08]  /*7770*/  HMMA.16816.F32.BF16 R20, R168.reuse, R172, R20 ;  /* 0x000000aca814723c */ /* 0x042ff00000041814 */
[C---:B------:R-:W-:Y:S01]  /*7780*/  HMMA.16816.F32.BF16 R24, R168.reuse, R174, R24 ;  /* 0x000000aea818723c */ /* 0x040fe20000041818 */
[----:B------:R-:W-:Y:S07]  /*7790*/  LDSM.16.M88.4 R172, [R194] ;  /* 0x00000000c2ac783b */ /* 0x000fee0000000200 */
[C---:B---3--:R-:W-:Y:S08]  /*77a0*/  HMMA.16816.F32.BF16 R28, R168.reuse, R176, R28 ;  /* 0x000000b0a81c723c */ /* 0x048ff0000004181c */
[----:B------:R-:W-:Y:S01]  /*77b0*/  HMMA.16816.F32.BF16 R32, R168, R178, R32 ;  /* 0x000000b2a820723c */ /* 0x000fe20000041820 */
[----:B------:R-:W1:Y:S05]  /*77c0*/  LDSM.16.M88.4 R168, [R200] ;  /* 0x00000000c8a8783b */ /* 0x000e6a0000000200 */
[----:B------:R-:W3:Y:S02]  /*77d0*/  LDSM.16.M88.4 R176, [R194+0x800] ;  /* 0x00080000c2b0783b */ /* 0x000ee40000000200 */
[C---:B-1----:R-:W-:Y:S08]  /*77e0*/  HMMA.16816.F32.BF16 R4, R168.reuse, R172, R4 ;  /* 0x000000aca804723c */ /* 0x042ff00000041804 */
[C---:B------:R-:W-:Y:S01]  /*77f0*/  HMMA.16816.F32.BF16 R8, R168.reuse, R174, R8 ;  /* 0x000000aea808723c */ /* 0x040fe20000041808 */
[----:B------:R-:W1:Y:S07]  /*7800*/  LDSM.16.M88.4 R172, [R194+0x1000] ;  /* 0x00100000c2ac783b */ /* 0x000e6e0000000200 */
[C---:B---3--:R-:W-:Y:S08]  /*7810*/  HMMA.16816.F32.BF16 R12, R168.reuse, R176, R12 ;  /* 0x000000b0a80c723c */ /* 0x048ff0000004180c */
[C---:B------:R-:W-:Y:S01]  /*7820*/  HMMA.16816.F32.BF16 R16, R168.reuse, R178, R16 ;  /* 0x000000b2a810723c */ /* 0x040fe20000041810 */
[----:B------:R-:W3:Y:S07]  /*7830*/  LDSM.16.M88.4 R176, [R194+0x1800] ;  /* 0x00180000c2b0783b */ /* 0x000eee0000000200 */
[C---:B-1----:R-:W-:Y:S08]  /*7840*/  HMMA.16816.F32.BF16 R20, R168.reuse, R172, R20 ;  /* 0x000000aca814723c */ /* 0x042ff00000041814 */
[C---:B------:R-:W-:Y:S01]  /*7850*/  HMMA.16816.F32.BF16 R24, R168.reuse, R174, R24 ;  /* 0x000000aea818723c */ /* 0x040fe20000041818 */
[----:B------:R-:W-:Y:S07]  /*7860*/  LDSM.16.M88.4 R172, [R159+0x2000] ;  /* 0x002000009fac783b */ /* 0x000fee0000000200 */
[C---:B---3--:R-:W-:Y:S08]  /*7870*/  HMMA.16816.F32.BF16 R28, R168.reuse, R176, R28 ;  /* 0x000000b0a81c723c */ /* 0x048ff0000004181c */
[----:B------:R-:W-:Y:S01]  /*7880*/  HMMA.16816.F32.BF16 R32, R168, R178, R32 ;  /* 0x000000b2a820723c */ /* 0x000fe20000041820 */
[----:B------:R-:W1:Y:S05]  /*7890*/  LDSM.16.M88.4 R168, [R198+0x4000] ;  /* 0x00400000c6a8783b */ /* 0x000e6a0000000200 */
        /* <DEDUP_REMOVED lines=9> */
[----:B------:R-:W-:Y:S07]  /*7930*/  LDSM.16.M88.4 R172, [R214] ;  /* 0x00000000d6ac783b */ /* 0x000fee0000000200 */
[C---:B---3--:R-:W-:Y:S08]  /*7940*/  HMMA.16816.F32.BF16 R28, R168.reuse, R176, R28 ;  /* 0x000000b0a81c723c */ /* 0x048ff0000004181c */
[----:B------:R-:W-:Y:S01]  /*7950*/  HMMA.16816.F32.BF16 R32, R168, R178, R32 ;  /* 0x000000b2a820723c */ /* 0x000fe20000041820 */
[----:B------:R-:W1:Y:S05]  /*7960*/  LDSM.16.M88.4 R168, [R199+0x4000] ;  /* 0x00400000c7a8783b */ /* 0x000e6a0000000200 */
[----:B------:R-:W3:Y:S02]  /*7970*/  LDSM.16.M88.4 R176, [R213] ;  /* 0x00000000d5b0783b */ /* 0x000ee40000000200 */
[C---:B-1----:R-:W-:Y:S08]  /*7980*/  HMMA.16816.F32.BF16 R4, R168.reuse, R172, R4 ;  /* 0x000000aca804723c */ /* 0x042ff00000041804 */
[C---:B------:R-:W-:Y:S01]  /*7990*/  HMMA.16816.F32.BF16 R8, R168.reuse, R174, R8 ;  /* 0x000000aea808723c */ /* 0x040fe20000041808 */
[----:B------:R-:W1:Y:S07]  /*79a0*/  LDSM.16.M88.4 R172, [R212] ;  /* 0x00000000d4ac783b */ /* 0x000e6e0000000200 */
[C---:B---3--:R-:W-:Y:S08]  /*79b0*/  HMMA.16816.F32.BF16 R12, R168.reuse, R176, R12 ;  /* 0x000000b0a80c723c */ /* 0x048ff0000004180c */
[C---:B------:R-:W-:Y:S01]  /*79c0*/  HMMA.16816.F32.BF16 R16, R168.reuse, R178, R16 ;  /* 0x000000b2a810723c */ /* 0x040fe20000041810 */
[----:B------:R-:W3:Y:S07]  /*79d0*/  LDSM.16.M88.4 R176, [R211] ;  /* 0x00000000d3b0783b */ /* 0x000eee0000000200 */
        /* <DEDUP_REMOVED lines=129> */
[----:B------:R-:W3:Y:S01]  /*81f0*/  LDSM.16.M88.4 R176, [R194+0x7800] ;  /* 0x00780000c2b0783b */ /* 0x000ee20000000200 */
[----:B------:R-:W-:Y:S04]  /*8200*/  DEPBAR.LE SB0, 0x0 ;  /* 0x000080000000791a */ /* 0x000fe80000000000 */
[----:B------:R-:W-:Y:S02]  /*8210*/  BAR.SYNC.DEFER_BLOCKING 0x0 ;  /* 0x0000000000007b1d */ /* 0x000fe40000010000 */
[C---:B-1----:R-:W-:Y:S04]  /*8220*/  HMMA.16816.F32.BF16 R20, R168.reuse, R172, R20 ;  /* 0x000000aca814723c */ /* 0x042fe80000041814 */
[----:B------:R-:W-:Y:S01]  /*8230*/  @!PT LDS RZ, [RZ] ;  /* 0x00000000fffff984 */ /* 0x000fe20000000800 */
[----:B------:R-:W-:Y:S01]  /*8240*/  @!PT LDS RZ, [RZ] ;  /* 0x00000000fffff984 */ /* 0x000fe20000000800 */
[----:B------:R-:W-:Y:S01]  /*8250*/  @!PT LDS RZ, [RZ] ;  /* 0x00000000fffff984 */ /* 0x000fe20000000800 */
[----:B------:R1:W-:Y:S03]  /*8260*/  @P0 LDGSTS.E.BYPASS.LTC128B.128 [R223+0x8100], [R220.64], !P5 ;  /* 0x08100000dcdf0fae */ /* 0x0003e6000e901d46 */
[----:B------:R-:W-:Y:S01]  /*8270*/  @P0 IMAD.X R172, RZ, RZ, R229, P1 ;  /* 0x000000ffffac0224 */ /* 0x000fe200008e06e5 */
[----:B------:R-:W-:Y:S01]  /*8280*/  @P0 IADD3 R156, P1, R156, R158, RZ ;  /* 0x0000009e9c9c0210 */ /* 0x000fe20007f3e0ff */
[C---:B------:R-:W-:Y:S01]  /*8290*/  HMMA.16816.F32.BF16 R24, R168.reuse, R174, R24 ;  /* 0x000000aea818723c */ /* 0x040fe20000041818 */
[----:B------:R4:W-:Y:S03]  /*82a0*/  @P0 LDGSTS.E.BYPASS.LTC128B.128 [R223+0xa100], [R182.64], !P4 ;  /* 0x0a100000b6df0fae */ /* 0x0009e6000e101d46 */
[----:B------:R-:W-:Y:S01]  /*82b0*/  @P0 IMAD.X R173, R218, 0x1, R172, P1 ;  /* 0x00000001daad0824 */ /* 0x000fe200008e06ac */
[C---:B------:R-:W-:Y:S01]  /*82c0*/  @P0 LEA R184, P1, R156.reuse, c[0x0][0x1c8], 0x1 ;  /* 0x000072009cb80a11 */ /* 0x040fe200078208ff */
[----:B------:R1:W-:Y:S02]  /*82d0*/  @P0 LDGSTS.E.BYPASS.LTC128B.128 [R223+0xc100], [R188.64], !P3 ;  /* 0x0c100000bcdf0fae */ /* 0x0003e4000d901d46 */
[C---:B---3--:R-:W-:Y:S04]  /*82e0*/  HMMA.16816.F32.BF16 R28, R168.reuse, R176, R28 ;  /* 0x000000b0a81c723c */ /* 0x048fe8000004181c */
[----:B------:R-:W-:Y:S02]  /*82f0*/  @P0 LEA.HI.X R185, R156, c[0x0][0x1cc], R173, 0x1, P1 ;  /* 0x000073009cb90a11 */ /* 0x000fe400008f0cad */
[C---:B------:R-:W-:Y:S02]  /*8300*/  @P0 IADD3 R156, P1, R3.reuse, R230, RZ ;  /* 0x000000e6039c0210 */ /* 0x040fe40007f3e0ff */
[----:B------:R-:W-:Y:S01]  /*8310*/  HMMA.16816.F32.BF16 R32, R168, R178, R32 ;  /* 0x000000b2a820723c */ /* 0x000fe20000041820 */
[----:B------:R1:W-:Y:S03]  /*8320*/  @P0 LDGSTS.E.BYPASS.LTC128B.128 [R223+0xe100], [R184.64], !P2 ;  /* 0x0e100000b8df0fae */ /* 0x0003e6000d101d46 */
[----:B------:R-:W-:Y:S01]  /*8330*/  @P0 IMAD.X R173, R0, 0x1, R229, P1 ;  /* 0x0000000100ad0824 */ /* 0x000fe200008e06e5 */
[C---:B----4-:R-:W-:Y:S04]  /*8340*/  @P0 LEA R182, P1, R156.reuse, c[0x0][0x1c8], 0x1 ;  /* 0x000072009cb60a11 */ /* 0x050fe800078208ff */
[----:B------:R-:W-:Y:S03]  /*8350*/  @P0 LEA.HI.X R183, R156, c[0x0][0x1cc], R173, 0x1, P1 ;  /* 0x000073009cb70a11 */ /* 0x000fe600008f0cad */
[C---:B------:R-:W-:Y:S02]  /*8360*/  @P0 IADD3 R156, P1, R3.reuse, R219, RZ ;  /* 0x000000db039c0210 */ /* 0x040fe40007f3e0ff */
[----:B------:R1:W-:Y:S03]  /*8370*/  @P0 LDGSTS.E.BYPASS.LTC128B.128 [R223+0x9100], [R182.64], !P5 ;  /* 0x09100000b6df0fae */ /* 0x0003e6000e901d46 */
[----:B------:R-:W-:Y:S01]  /*8380*/  @P0 IMAD.X R173, R0, 0x1, R224, P1 ;  /* 0x0000000100ad0824 */ /* 0x000fe200008e06e0 */
[C---:B------:R-:W-:Y:S04]  /*8390*/  @P0 LEA R186, P1, R156.reuse, c[0x0][0x1c8], 0x1 ;  /* 0x000072009cba0a11 */ /* 0x040fe800078208ff */
[----:B------:R-:W-:Y:S02]  /*83a0*/  @P0 LEA.HI.X R187, R156, c[0x0][0x1cc], R173, 0x1, P1 ;  /* 0x000073009cbb0a11 */ /* 0x000fe400008f0cad */
[C---:B------:R-:W-:Y:S03]  /*83b0*/  @P0 IADD3 R156, P1, R3.reuse, R180, RZ ;  /* 0x000000b4039c0210 */ /* 0x040fe60007f3e0ff */
[----:B------:R1:W-:Y:S02]  /*83c0*/  @P0 LDGSTS.E.BYPASS.LTC128B.128 [R223+0xb100], [R186.64], !P4 ;  /* 0x0b100000badf0fae */ /* 0x0003e4000e101d46 */
[----:B------:R-:W-:Y:S01]  /*83d0*/  @P0 IMAD.X R173, R0, 0x1, R181, P1 ;  /* 0x0000000100ad0824 */ /* 0x000fe200008e06b5 */
[----:B------:R-:W-:Y:S01]  /*83e0*/  @P0 IADD3 R3, P1, R3, R158, RZ ;  /* 0x0000009e03030210 */ /* 0x000fe20007f3e0ff */
[----:B------:R-:W-:Y:S04]  /*83f0*/  IMAD.SHL.U32 R158, R222, 0x40, RZ ;  /* 0x00000040de9e7824 */ /* 0x000fe800078e00ff */
[----:B------:R-:W-:Y:S01]  /*8400*/  @P0 IMAD.X R0, R0, 0x1, R172, P1 ;  /* 0x0000000100000824 */ /* 0x000fe200008e06ac */
[----:B------:R-:W-:Y:S01]  /*8410*/  @P0 LEA R180, P1, R156, c[0x0][0x1c8], 0x1 ;  /* 0x000072009cb40a11 */ /* 0x000fe200078208ff */
[----:B--2---:R-:W-:Y:S02]  /*8420*/  IMAD.IADD R172, R226, 0x1, R243 ;  /* 0x00000001e2ac7824 */ /* 0x004fe400078e02f3 */
[----:B------:R-:W-:Y:S01]  /*8430*/  IMAD.MOV.U32 R226, RZ, RZ, c[0x0][0x32c] ;  /* 0x0000cb00ffe27624 */ /* 0x000fe200078e00ff */
[----:B------:R-:W-:Y:S02]  /*8440*/  @P0 LEA.HI.X R181, R156, c[0x0][0x1cc], R173, 0x1, P1 ;  /* 0x000073009cb50a11 */ /* 0x000fe400008f0cad */
[C---:B------:R-:W-:Y:S03]  /*8450*/  @P0 LEA R174, P1, R3.reuse, c[0x0][0x1c8], 0x1 ;  /* 0x0000720003ae0a11 */ /* 0x040fe600078208ff */
[----:B------:R1:W-:Y:S01]  /*8460*/  @P0 LDGSTS.E.BYPASS.LTC128B.128 [R223+0xd100], [R180.64], !P3 ;  /* 0x0d100000b4df0fae */ /* 0x0003e2000d901d46 */
[----:B------:R-:W-:Y:S01]  /*8470*/  @P0 LEA.HI.X R175, R3, c[0x0][0x1cc], R0, 0x1, P1 ;  /* 0x0000730003af0a11 */ /* 0x000fe200008f0c00 */
[----:B------:R-:W-:Y:S04]  /*8480*/  @P6 IMAD.HI.U32 R0, R172, c[0x0][0x2c8], RZ ;  /* 0x0000b200ac006a27 */ /* 0x000fe800078e00ff */
[----:B------:R1:W-:Y:S01]  /*8490*/  @P0 LDGSTS.E.BYPASS.LTC128B.128 [R223+0xf100], [R174.64], !P2 ;  /* 0x0f100000aedf0fae */ /* 0x0003e2000d101d46 */
[----:B------:R-:W-:Y:S02]  /*84a0*/  @P6 SHF.R.U32.HI R172, RZ, c[0x0][0x2cc], R0 ;  /* 0x0000b300ffac6a19 */ /* 0x000fe40000011600 */
[----:B------:R-:W-:Y:S02]  /*84b0*/  ISETP.GE.AND P6, PT, R226, 0x1, PT ;  /* 0x00000001e200780c */ /* 0x000fe40003fc6270 */
[----:B------:R-:W0:Y:S01]  /*84c0*/  LDGDEPBAR ;  /* 0x00000000000079af */ /* 0x000e220000000000 */
[----:B------:R-:W-:Y:S04]  /*84d0*/  IADD3 R0, -R238, 0x1, -R158 ;  /* 0x00000001ee007810 */ /* 0x000fe80007ffe99e */
[----:B------:R-:W-:Y:S01]  /*84e0*/  IADD3 R0, -R241, R0, R240 ;  /* 0x00000000f1007210 */ /* 0x000fe20007ffe1f0 */
[----:B------:R-:W2:Y:S03]  /*84f0*/  SHFL.IDX PT, R156, R172, RZ, 0x1c1f ;  /* 0x001c1fffac9c7589 */ /* 0x000ea600000e0000 */
[C---:B------:R-:W-:Y:S02]  /*8500*/  IADD3 R173, R0.reuse, c[0x0][0x328], RZ ;  /* 0x0000ca0000ad7a10 */ /* 0x040fe40007ffe0ff */
[----:B------:R-:W-:Y:S03]  /*8510*/  IADD3 R171, R0, UR4, RZ ;  /* 0x0000000400ab7c10 */ /* 0x000fe6000fffe0ff */
[--C-:B--2---:R-:W-:Y:S02]  /*8520*/  IMAD.IADD R3, R173, 0x1, R156.reuse ;  /* 0x00000001ad037824 */ /* 0x104fe400078e029c */
[----:B------:R-:W-:Y:S01]  /*8530*/  IMAD.IADD R0, R171, 0x1, R156 ;  /* 0x00000001ab007824 */ /* 0x000fe200078e029c */
[----:B------:R-:W-:-:S05]  /*8540*/  @!P6 BRA `(.L_x_4273) ;  /* 0x000001800000e947 */ /* 0x000fca0003800000 */
[----:B-1----:R-:W-:Y:S01]  /*8550*/  IADD3 R156, -R241, R240, R156 ;  /* 0x000000f0f19c7210 */ /* 0x002fe20007ffe19c */
        /* <DEDUP_REMOVED lines=12> */
.L_x_4275:
[----:B------:R-:W-:Y:S04]  /*8620*/  MOV R168, c[0x0][0x32c] ;  /* 0x0000cb0000a87a02 */ /* 0x000fe80000000f00 */
[----:B------:R-:W-:Y:S11]  /*8630*/  ISETP.NE.AND P0, PT, R168, 0x1, PT ;  /* 0x00000001a800780c */ /* 0x000ff60003f05270 */
[----:B------:R-:W-:Y:S02]  /*8640*/  @!UPT UIADD3 URZ, URZ, URZ, URZ ;  /* 0x0000003f3f3ff290 */ /* 0x000fe4000fffe03f */
[----:B------:R-:W-:Y:S05]  /*8650*/  @P0 IMAD.HI.U32 R168, R156, c[0x0][0x330], RZ ;  /* 0x0000cc009ca80a27 */ /* 0x000fea00078e00ff */
[----:B------:R-:W-:Y:S02]  /*8660*/  @P0 SHF.R.U32.HI R156, RZ, c[0x0][0x334], R168 ;  /* 0x0000cd00ff9c0a19 */ /* 0x000fe400000116a8 */
.L_x_4276:
[----:B------:R-:W-:Y:S05]  /*8670*/  BSYNC B0 ;  /* 0x0000000000007941 */ /* 0x000fea0003800000 */
.L_x_4274:
[----:B------:R-:W-:Y:S04]  /*8680*/  IMAD R156, R156, c[0x0][0x32c], -R158 ;  /* 0x0000cb009c9c7a24 */ /* 0x000fe800078e0a9e */
[----:B------:R-:W-:Y:S05]  /*8690*/  IMAD.IADD R156, R156, 0x1, -R238 ;  /* 0x000000019c9c7824 */ /* 0x000fea00078e0aee */
[----:B------:R-:W-:Y:S02]  /*86a0*/  IMNMX R0, R0, R156, !PT ;  /* 0x0000009c00007217 */ /* 0x000fe40007800200 */
[----:B------:R-:W-:Y:S04]  /*86b0*/  IADD3 R156, R156, c[0x0][0x32c], RZ ;  /* 0x0000cb009c9c7a10 */ /* 0x000fe80007ffe0ff */
[----:B------:R-:W-:Y:S02]  /*86c0*/  IMNMX R3, R3, R156, PT ;  /* 0x0000009c03037217 */ /* 0x000fe40003800200 */
.L_x_4273:
[----:B-1----:R-:W-:Y:S04]  /*86d0*/  ISETP.GT.AND P1, PT, R222, -0x1, PT ;  /* 0xffffffffde00780c */ /* 0x002fe80003f24270 */
        /* <DEDUP_REMOVED lines=65> */
.L_x_4279:
[----:B------:R-:W-:Y:S04]  /*8af0*/  MOV R21, c[0x0][0x32c] ;  /* 0x0000cb0000157a02 */ /* 0x000fe80000000f00 */
[----:B------:R-:W-:Y:S11]  /*8b00*/  ISETP.NE.AND P0, PT, R21, 0x1, PT ;  /* 0x000000011500780c */ /* 0x000ff60003f05270 */
[----:B------:R-:W-:Y:S02]  /*8b10*/  @!UPT UIADD3 URZ, URZ, URZ, URZ ;  /* 0x0000003f3f3ff290 */ /* 0x000fe4000fffe03f */
[----:B------:R-:W-:Y:S05]  /*8b20*/  @P0 IMAD.HI.U32 R21, R0, c[0x0][0x330], RZ ;  /* 0x0000cc0000150a27 */ /* 0x000fea00078e00ff */
[----:B------:R-:W-:Y:S02]  /*8b30*/  @P0 SHF.R.U32.HI R0, RZ, c[0x0][0x334], R21 ;  /* 0x0000cd00ff000a19 */ /* 0x000fe40000011615 */
.L_x_4280:
[----:B------:R-:W-:Y:S05]  /*8b40*/  BSYNC B0 ;  /* 0x0000000000007941 */ /* 0x000fea0003800000 */
.L_x_4278:
[----:B------:R-:W-:Y:S04]  /*8b50*/  IMAD R158, R0, c[0x0][0x32c], -R158 ;  /* 0x0000cb00009e7a24 */ /* 0x000fe800078e0a9e */
[----:B------:R-:W-:Y:S05]  /*8b60*/  IMAD.IADD R0, R158, 0x1, -R238 ;  /* 0x000000019e007824 */ /* 0x000fea00078e0aee */
[----:B------:R-:W-:Y:S02]  /*8b70*/  IMNMX R3, R3, R0, !PT ;  /* 0x0000000003037217 */ /* 0x000fe40007800200 */
[----:B------:R-:W-:Y:S04]  /*8b80*/  IADD3 R0, R0, c[0x0][0x32c], RZ ;  /* 0x0000cb0000007a10 */ /* 0x000fe80007ffe0ff */
[----:B------:R-:W-:Y:S02]  /*8b90*/  IMNMX R4, R4, R0, PT ;  /* 0x0000000004047217 */ /* 0x000fe40003800200 */
.L_x_4277:
        /* <DEDUP_REMOVED lines=34> */
[--C-:B------:R-:W-:Y:S02]  /*8dc0*/  FFMA.FTZ R21, R174, c[0x0][0x2d0], -R2.reuse ;  /* 0x0000b400ae157a23 */ /* 0x100fe40000010802 */
[--C-:B------:R-:W-:Y:S01]  /*8dd0*/  FFMA.FTZ R29, R175, c[0x0][0x2d0], -R2.reuse ;  /* 0x0000b400af1d7a23 */ /* 0x100fe20000010802 */
[----:B------:R-:W-:Y:S01]  /*8de0*/  ISETP.LT.OR P0, PT, R4, 0x2, P0 ;  /* 0x000000020400780c */ /* 0x000fe20000701670 */
[--C-:B------:R-:W-:Y:S01]  /*8df0*/  FFMA.FTZ R185, R169, c[0x0][0x2d0], -R2.reuse ;  /* 0x0000b400a9b97a23 */ /* 0x100fe20000010802 */
[----:B------:R-:W-:Y:S01]  /*8e00*/  LDSM.16.MT88.4 R172, [R192] ;  /* 0x00000000c0ac783b */ /* 0x000fe20000004200 */
[--C-:B------:R-:W-:Y:S01]  /*8e10*/  FFMA.FTZ R184, R168, c[0x0][0x2d0], -R2.reuse ;  /* 0x0000b400a8b87a23 */ /* 0x100fe20000010802 */
[----:B------:R-:W-:Y:S01]  /*8e20*/  FSEL R7, R7, -INF , !P0 ;  /* 0xff80000007077808 */ /* 0x000fe20004000000 */
[--C-:B------:R-:W-:Y:S01]  /*8e30*/  FFMA.FTZ R189, R13, c[0x0][0x2d0], -R2.reuse ;  /* 0x0000b4000dbd7a23 */ /* 0x100fe20000010802 */
[----:B------:R-:W-:Y:S01]  /*8e40*/  ISETP.GT.AND P0, PT, R3, 0x8, P1 ;  /* 0x000000080300780c */ /* 0x000fe20000f04270 */
        /* <DEDUP_REMOVED lines=9> */
[----:B------:R-:W-:Y:S01]  /*8ee0*/  FFMA.FTZ R220, R8, c[0x0][0x2d0], -R2 ;  /* 0x0000b40008dc7a23 */ /* 0x000fe20000010802 */
[C---:B------:R-:W-:Y:S01]  /*8ef0*/  ISETP.LT.OR P0, PT, R4.reuse, 0xa, P0 ;  /* 0x0000000a0400780c */ /* 0x040fe20000701670 */
[----:B------:R-:W1:Y:S03]  /*8f00*/  MUFU.EX2 R2, R0 ;  /* 0x0000000000027308 */ /* 0x000e660000000800 */
[----:B------:R-:W-:Y:S02]  /*8f10*/  FSEL R11, R11, -INF , !P0 ;  /* 0xff8000000b0b7808 */ /* 0x000fe40004000000 */
[C---:B------:R-:W-:Y:S04]  /*8f20*/  ISETP.GT.AND P0, PT, R3.reuse, 0x10, P1 ;  /* 0x000000100300780c */ /* 0x040fe80000f04270 */
[----:B------:R-:W-:Y:S01]  /*8f30*/  ISETP.LT.OR P0, PT, R4, 0x11, P0 ;  /* 0x000000110400780c */ /* 0x000fe20000701670 */
[----:B------:R-:W2:Y:S03]  /*8f40*/  MUFU.EX2 R9, R21 ;  /* 0x0000001500097308 */ /* 0x000ea60000000800 */
[----:B------:R-:W-:Y:S02]  /*8f50*/  FSEL R177, R14, -INF , !P0 ;  /* 0xff8000000eb17808 */ /* 0x000fe40004000000 */
[----:B------:R-:W-:Y:S04]  /*8f60*/  ISETP.GT.AND P0, PT, R3, 0x11, P1 ;  /* 0x000000110300780c */ /* 0x000fe80000f04270 */
[----:B------:R-:W-:Y:S01]  /*8f70*/  ISETP.LT.OR P0, PT, R4, 0x12, P0 ;  /* 0x000000120400780c */ /* 0x000fe20000701670 */
[----:B------:R3:W4:Y:S03]  /*8f80*/  MUFU.EX2 R8, R24 ;  /* 0x0000001800087308 */ /* 0x0007260000000800 */
[----:B------:R-:W-:Y:S01]  /*8f90*/  FSEL R176, R15, -INF , !P0 ;  /* 0xff8000000fb07808 */ /* 0x000fe20004000000 */
[C---:B-1----:R-:W-:Y:S01]  /*8fa0*/  FMUL.FTZ R12, R2.reuse, R132 ;  /* 0x00000084020c7220 */ /* 0x042fe20000410000 */
[C---:B------:R-:W-:Y:S01]  /*8fb0*/  ISETP.GT.AND P0, PT, R3.reuse, 0x18, P1 ;  /* 0x000000180300780c */ /* 0x040fe20000f04270 */
[C---:B------:R-:W-:Y:S02]  /*8fc0*/  FMUL.FTZ R13, R2.reuse, R133 ;  /* 0x00000085020d7220 */ /* 0x040fe40000410000 */
[----:B------:R-:W-:Y:S01]  /*8fd0*/  FMUL.FTZ R16, R2, R136 ;  /* 0x0000008802107220 */ /* 0x000fe20000410000 */
[----:B------:R-:W-:Y:S01]  /*8fe0*/  ISETP.LT.OR P0, PT, R4, 0x19, P0 ;  /* 0x000000190400780c */ /* 0x000fe20000701670 */
[----:B------:R1:W-:Y:S01]  /*8ff0*/  MUFU.EX2 R15, R32 ;  /* 0x00000020000f7308 */ /* 0x0003e20000000800 */
[----:B------:R-:W-:Y:S02]  /*9000*/  FMUL.FTZ R17, R2, R137 ;  /* 0x0000008902117220 */ /* 0x000fe40000410000 */
[----:B------:R-:W-:Y:S01]  /*9010*/  FSEL R178, R18, -INF , !P0 ;  /* 0xff80000012b27808 */ /* 0x000fe20004000000 */
[C---:B--2---:R-:W-:Y:S01]  /*9020*/  FFMA.FTZ R0, R2.reuse, R237, R9 ;  /* 0x000000ed02007223 */ /* 0x044fe20000010009 */
[----:B------:R-:W-:Y:S01]  /*9030*/  ISETP.GT.AND P0, PT, R3, 0x19, P1 ;  /* 0x000000190300780c */ /* 0x000fe20000f04270 */
[C---:B------:R-:W-:Y:S02]  /*9040*/  FMUL.FTZ R21, R2.reuse, R141 ;  /* 0x0000008d02157220 */ /* 0x040fe40000410000 */
[----:B------:R-:W-:Y:S01]  /*9050*/  FMUL.FTZ R20, R2, R140 ;  /* 0x0000008c02147220 */ /* 0x000fe20000410000 */
[----:B------:R-:W-:Y:S01]  /*9060*/  ISETP.LT.OR P0, PT, R4, 0x1a, P0 ;  /* 0x0000001a0400780c */ /* 0x000fe20000701670 */
[----:B------:R2:W5:Y:S01]  /*9070*/  MUFU.EX2 R18, R29 ;  /* 0x0000001d00127308 */ /* 0x0005620000000800 */
[C---:B------:R-:W-:Y:S02]  /*9080*/  FMUL.FTZ R33, R2.reuse, R153 ;  /* 0x0000009902217220 */ /* 0x040fe40000410000 */
[----:B------:R-:W-:Y:S01]  /*9090*/  FSEL R179, R19, -INF , !P0 ;  /* 0xff80000013b37808 */ /* 0x000fe20004000000 */
[C---:B---3--:R-:W-:Y:S01]  /*90a0*/  FMUL.FTZ R24, R2.reuse, R144 ;  /* 0x0000009002187220 */ /* 0x048fe20000410000 */
[C---:B------:R-:W-:Y:S01]  /*90b0*/  ISETP.GT.AND P0, PT, R3.reuse, 0x20, P1 ;  /* 0x000000200300780c */ /* 0x040fe20000f04270 */
[----:B------:R-:W-:Y:S01]  /*90c0*/  FMUL.FTZ R36, R2, R36 ;  /* 0x0000002402247220 */ /* 0x000fe20000410000 */
[----:B----4-:R-:W-:Y:S01]  /*90d0*/  F2FP.BF16.PACK_AB R168, R8, R9 ;  /* 0x0000000908a8723e */ /* 0x010fe200000010ff */
[----:B------:R-:W-:Y:S01]  /*90e0*/  FMUL.FTZ R37, R2, R37 ;  /* 0x0000002502257220 */ /* 0x000fe20000410000 */
[----:B------:R-:W-:Y:S01]  /*90f0*/  ISETP.LT.OR P0, PT, R4, 0x21, P0 ;  /* 0x000000210400780c */ /* 0x000fe20000701670 */
[----:B------:R3:W-:Y:S01]  /*9100*/  MUFU.EX2 R9, R28 ;  /* 0x0000001c00097308 */ /* 0x0007e20000000800 */
[----:B------:R-:W-:Y:S02]  /*9110*/  FMUL.FTZ R40, R2, R40 ;  /* 0x0000002802287220 */ /* 0x000fe40000410000 */
[----:B------:R-:W-:Y:S01]  /*9120*/  FSEL R180, R22, -INF , !P0 ;  /* 0xff80000016b47808 */ /* 0x000fe20004000000 */
[C---:B-1----:R-:W-:Y:S01]  /*9130*/  FMUL.FTZ R32, R2.reuse, R152 ;  /* 0x0000009802207220 */ /* 0x042fe20000410000 */
[----:B------:R-:W-:Y:S01]  /*9140*/  ISETP.GT.AND P0, PT, R3, 0x21, P1 ;  /* 0x000000210300780c */ /* 0x000fe20000f04270 */
[C---:B------:R-:W-:Y:S02]  /*9150*/  FMUL.FTZ R41, R2.reuse, R41 ;  /* 0x0000002902297220 */ /* 0x040fe40000410000 */
[----:B------:R-:W-:Y:S01]  /*9160*/  FMUL.FTZ R44, R2, R44 ;  /* 0x0000002c022c7220 */ /* 0x000fe20000410000 */
[----:B------:R-:W-:Y:S01]  /*9170*/  ISETP.LT.OR P0, PT, R4, 0x22, P0 ;  /* 0x000000220400780c */ /* 0x000fe20000701670 */
[C---:B------:R-:W-:Y:S02]  /*9180*/  FMUL.FTZ R45, R2.reuse, R45 ;  /* 0x0000002d022d7220 */ /* 0x040fe40000410000 */
[C---:B------:R-:W-:Y:S01]  /*9190*/  FMUL.FTZ R48, R2.reuse, R48 ;  /* 0x0000003002307220 */ /* 0x040fe20000410000 */
[----:B------:R-:W-:Y:S01]  /*91a0*/  FSEL R181, R23, -INF , !P0 ;  /* 0xff80000017b57808 */ /* 0x000fe20004000000 */
[C---:B--2---:R-:W-:Y:S01]  /*91b0*/  FMUL.FTZ R29, R2.reuse, R149 ;  /* 0x00000095021d7220 */ /* 0x044fe20000410000 */
[----:B------:R-:W-:Y:S01]  /*91c0*/  ISETP.GT.AND P0, PT, R3, 0x28, P1 ;  /* 0x000000280300780c */ /* 0x000fe20000f04270 */
[C---:B------:R-:W-:Y:S01]  /*91d0*/  FMUL.FTZ R49, R2.reuse, R49 ;  /* 0x0000003102317220 */ /* 0x040fe20000410000 */
[----:B-----5:R-:W-:Y:S01]  /*91e0*/  F2FP.BF16.PACK_AB R136, R15, R18 ;  /* 0x000000120f88723e */ /* 0x020fe200000010ff */
[----:B------:R-:W-:Y:S01]  /*91f0*/  FMUL.FTZ R52, R2, R52 ;  /* 0x0000003402347220 */ /* 0x000fe20000410000 */
[----:B------:R-:W-:Y:S01]  /*9200*/  ISETP.LT.OR P0, PT, R4, 0x29, P0 ;  /* 0x000000290400780c */ /* 0x000fe20000701670 */
[C---:B------:R-:W-:Y:S02]  /*9210*/  FMUL.FTZ R53, R2.reuse, R53 ;  /* 0x0000003502357220 */ /* 0x040fe40000410000 */
[----:B------:R-:W-:Y:S01]  /*9220*/  FMUL.FTZ R56, R2, R56 ;  /* 0x0000003802387220 */ /* 0x000fe20000410000 */
[----:B------:R-:W-:Y:S01]  /*9230*/  FSEL R182, R26, -INF , !P0 ;  /* 0xff8000001ab67808 */ /* 0x000fe20004000000 */
[C---:B---3--:R-:W-:Y:S01]  /*9240*/  FMUL.FTZ R28, R2.reuse, R148 ;  /* 0x00000094021c7220 */ /* 0x048fe20000410000 */
        /* <DEDUP_REMOVED lines=36> */
[----:B------:R-:W-:Y:S01]  /*9490*/  FADD.FTZ R4, R8, R0 ;  /* 0x0000000008047221 */ /* 0x000fe20000010000 */
[----:B------:R-:W-:Y:S01]  /*94a0*/  FMNMX.FTZ R0, R6, R157, !PT ;  /* 0x0000009d06007209 */ /* 0x000fe20007810000 */
[----:B------:R1:W2:Y:S01]  /*94b0*/  MUFU.EX2 R8, R25 ;  /* 0x0000001900087308 */ /* 0x0002a20000000800 */
[----:B------:R-:W-:Y:S01]  /*94c0*/  FSEL R158, R35, -INF , !P0 ;  /* 0xff800000239e7808 */ /* 0x000fe20004000000 */
        /* <DEDUP_REMOVED lines=15> */
[----:B------:R-:W-:Y:S01]  /*95c0*/  FMUL.FTZ R121, R2, R121 ;  /* 0x0000007902797220 */ /* 0x000fe20000410000 */
[----:B------:R-:W-:Y:S01]  /*95d0*/  FMNMX.FTZ R0, R178, R0, !PT ;  /* 0x00000000b2007209 */ /* 0x000fe20007810000 */
[----:B-1----:R-:W-:Y:S01]  /*95e0*/  FMUL.FTZ R25, R2, R145 ;  /* 0x0000009102197220 */ /* 0x002fe20000410000 */
[----:B--2---:R-:W-:Y:S01]  /*95f0*/  F2FP.BF16.PACK_AB R170, R8, R9 ;  /* 0x0000000908aa723e */ /* 0x004fe200000010ff */
[C---:B------:R-:W-:Y:S01]  /*9600*/  FMUL.FTZ R124, R2.reuse, R124 ;  /* 0x0000007c027c7220 */ /* 0x040fe20000410000 */
[----:B------:R-:W-:Y:S01]  /*9610*/  FMNMX.FTZ R0, R179, R0, !PT ;  /* 0x00000000b3007209 */ /* 0x000fe20007810000 */
[C---:B------:R-:W-:Y:S02]  /*9620*/  FMUL.FTZ R125, R2.reuse, R125 ;  /* 0x0000007d027d7220 */ /* 0x040fe40000410000 */
[----:B------:R-:W-:Y:S01]  /*9630*/  FMUL.FTZ R128, R2, R128 ;  /* 0x0000008002807220 */ /* 0x000fe20000410000 */
        /* <DEDUP_REMOVED lines=19> */
[----:B------:R-:W-:Y:S04]  /*9770*/  FMUL.FTZ R8, R2, R164 ;  /* 0x000000a402087220 */ /* 0x000fe80000410000 */
[----:B------:R-:W-:Y:S01]  /*9780*/  FADD.FTZ R0, -R0, R157 ;  /* 0x0000009d00007221 */ /* 0x000fe20000010100 */
[----:B------:R-:W-:Y:S01]  /*9790*/  FSEL R157, R4, RZ, P0 ;  /* 0x000000ff049d7208 */ /* 0x000fe20000000000 */
[----:B------:R-:W-:Y:S01]  /*97a0*/  FMUL.FTZ R4, R2, R160 ;  /* 0x000000a002047220 */ /* 0x000fe20000410000 */
[----:B------:R-:W-:Y:S01]  /*97b0*/  ISETP.GT.AND P0, PT, R222, R225, PT ;  /* 0x000000e1de00720c */ /* 0x000fe20003f04270 */
[----:B------:R-:W-:Y:S01]  /*97c0*/  FMUL.FTZ R0, R0, c[0x0][0x2d0] ;  /* 0x0000b40000007a20 */ /* 0x000fe20000410000 */
[----:B------:R1:W-:Y:S01]  /*97d0*/  MUFU.EX2 R160, R218 ;  /* 0x000000da00a07308 */ /* 0x0003e20000000800 */
[--C-:B------:R-:W-:Y:S02]  /*97e0*/  FFMA.FTZ R6, R6, c[0x0][0x2d0], -R157.reuse ;  /* 0x0000b40006067a23 */ /* 0x100fe4000001089d */
[--C-:B------:R-:W-:Y:S02]  /*97f0*/  FFMA.FTZ R7, R7, c[0x0][0x2d0], -R157.reuse ;  /* 0x0000b40007077a23 */ /* 0x100fe4000001089d */
[--C-:B------:R-:W-:Y:S02]  /*9800*/  FFMA.FTZ R10, R5, c[0x0][0x2d0], -R157.reuse ;  /* 0x0000b400050a7a23 */ /* 0x100fe4000001089d */
[----:B------:R-:W-:Y:S02]  /*9810*/  FMUL.FTZ R5, R2, R161 ;  /* 0x000000a102057220 */ /* 0x000fe40000410000 */
[--C-:B------:R-:W-:Y:S01]  /*9820*/  FFMA.FTZ R2, R11, c[0x0][0x2d0], -R157.reuse ;  /* 0x0000b4000b027a23 */ /* 0x100fe2000001089d */
[----:B------:R2:W-:Y:S10]  /*9830*/  MUFU.EX2 R141, R6 ;  /* 0x00000006008d7308 */ /* 0x0005f40000000800 */
[----:B------:R-:W3:Y:S01]  /*9840*/  MUFU.EX2 R0, R0 ;  /* 0x0000000000007308 */ /* 0x000ee20000000800 */
[----:B-1----:R-:W-:Y:S04]  /*9850*/  IADD3 R218, R222, -0x1, RZ ;  /* 0xffffffffdeda7810 */ /* 0x002fe80007ffe0ff */
[----:B------:R-:W-:Y:S05]  /*9860*/  MOV R222, R218 ;  /* 0x000000da00de7202 */ /* 0x000fea0000000f00 */
[----:B------:R-:W1:Y:S01]  /*9870*/  MUFU.EX2 R140, R7 ;  /* 0x00000007008c7308 */ /* 0x000e620000000800 */
[----:B--2---:R-:W-:Y:S04]  /*9880*/  FADD.FTZ R6, R18, R14 ;  /* 0x0000000e12067221 */ /* 0x004fe80000010000 */
[----:B------:R-:W-:Y:S05]  /*9890*/  FADD.FTZ R153, R15, R6 ;  /* 0x000000060f997221 */ /* 0x000fea0000010000 */
[----:B------:R2:W-:Y:S01]  /*98a0*/  MUFU.EX2 R152, R10 ;  /* 0x0000000a00987308 */ /* 0x0005e20000000800 */
[C---:B---3--:R-:W-:Y:S02]  /*98b0*/  FMUL.FTZ R14, R0.reuse, R134 ;  /* 0x00000086000e7220 */ /* 0x048fe40000410000 */
[C---:B------:R-:W-:Y:S02]  /*98c0*/  FMUL.FTZ R15, R0.reuse, R135 ;  /* 0x00000087000f7220 */ /* 0x040fe40000410000 */
[----:B------:R-:W3:Y:S01]  /*98d0*/  LDSM.16.MT88.4 R132, [R193] ;  /* 0x00000000c184783b */ /* 0x000ee20000004200 */
[C---:B------:R-:W-:Y:S04]  /*98e0*/  FMUL.FTZ R6, R0.reuse, R162 ;  /* 0x000000a200067220 */ /* 0x040fe80000410000 */
[----:B------:R-:W4:Y:S01]  /*98f0*/  MUFU.EX2 R149, R2 ;  /* 0x0000000200957308 */ /* 0x000f220000000800 */
        /* <DEDUP_REMOVED lines=8> */
[C---:B------:R-:W-:Y:S02]  /*9980*/  FMUL.FTZ R26, R0.reuse, R146 ;  /* 0x00000092001a7220 */ /* 0x040fe40000410000 */
[C---:B--2---:R-:W-:Y:S02]  /*9990*/  FMUL.FTZ R10, R0.reuse, R166 ;  /* 0x000000a6000a7220 */ /* 0x044fe40000410000 */
[C---:B------:R-:W-:Y:S01]  /*99a0*/  FMUL.FTZ R27, R0.reuse, R147 ;  /* 0x00000093001b7220 */ /* 0x040fe20000410000 */
[----:B------:R-:W-:Y:S01]  /*99b0*/  LDSM.16.MT88.4 R164, [R192+0x1800] ;  /* 0x00180000c0a4783b */ /* 0x000fe20000004200 */
        /* <DEDUP_REMOVED lines=11> */
[C---:B------:R-:W-:Y:S01]  /*9a70*/  FMUL.FTZ R43, R0.reuse, R43 ;  /* 0x0000002b002b7220 */ /* 0x040fe20000410000 */
[C---:B------:R-:W-:Y:S01]  /*9a80*/  HMMA.16816.F32.BF16 R8, R168.reuse, R174, R8 ;  /* 0x000000aea808723c */ /* 0x040fe20000041808 */
[----:B------:R-:W-:Y:S03]  /*9a90*/  MUFU.EX2 R184, R190 ;  /* 0x000000be00b87308 */ /* 0x000fe60000000800 */
[C---:B------:R-:W-:Y:S02]  /*9aa0*/  FMUL.FTZ R46, R0.reuse, R46 ;  /* 0x0000002e002e7220 */ /* 0x040fe40000410000 */
[C---:B------:R-:W-:Y:S02]  /*9ab0*/  FMUL.FTZ R47, R0.reuse, R47 ;  /* 0x0000002f002f7220 */ /* 0x040fe40000410000 */
[C---:B---3--:R-:W-:Y:S03]  /*9ac0*/  HMMA.16816.F32.BF16 R12, R168.reuse, R132, R12 ;  /* 0x00000084a80c723c */ /* 0x048fe6000004180c */
[----:B------:R-:W-:Y:S01]  /*9ad0*/  MUFU.EX2 R185, R189 ;  /* 0x000000bd00b97308 */ /* 0x000fe20000000800 */
[C---:B------:R-:W-:Y:S02]  /*9ae0*/  FMUL.FTZ R50, R0.reuse, R50 ;  /* 0x0000003200327220 */ /* 0x040fe40000410000 */
[C---:B------:R-:W-:Y:S01]  /*9af0*/  FMUL.FTZ R51, R0.reuse, R51 ;  /* 0x0000003300337220 */ /* 0x040fe20000410000 */
[----:B-1----:R-:W-:Y:S01]  /*9b00*/  F2FP.BF16.PACK_AB R138, R147, R146 ;  /* 0x00000092938a723e */ /* 0x002fe200000010ff */
        /* <DEDUP_REMOVED lines=37> */
[----:B------:R-:W-:Y:S02]  /*9d60*/  FFMA.FTZ R2, R177, c[0x0][0x2d0], -R157 ;  /* 0x0000b400b1027a23 */ /* 0x000fe4000001089d */
[C---:B------:R-:W-:Y:S02]  /*9d70*/  FMUL.FTZ R118, R0.reuse, R118 ;  /* 0x0000007600767220 */ /* 0x040fe40000410000 */
[----:B------:R2:W-:Y:S01]  /*9d80*/  MUFU.EX2 R144, R2 ;  /* 0x0000000200907308 */ /* 0x0005e20000000800 */
        /* <DEDUP_REMOVED lines=10> */
[----:B------:R-:W-:Y:S02]  /*9e30*/  FFMA.FTZ R0, R0, R239, R141 ;  /* 0x000000ef00007223 */ /* 0x000fe4000001008d */
[--C-:B--2---:R-:W-:Y:S02]  /*9e40*/  FFMA.FTZ R2, R176, c[0x0][0x2d0], -R157.reuse ;  /* 0x0000b400b0027a23 */ /* 0x104fe4000001089d */
[----:B------:R-:W-:Y:S02]  /*9e50*/  FADD.FTZ R0, R140, R0 ;  /* 0x000000008c007221 */ /* 0x000fe40000010000 */
[----:B------:R-:W-:Y:S01]  /*9e60*/  LDSM.16.MT88.4 R140, [R193+0x1000] ;  /* 0x00100000c18c783b */ /* 0x000fe20000004200 */
[----:B------:R-:W2:Y:S02]  /*9e70*/  MUFU.EX2 R145, R2 ;  /* 0x0000000200917308 */ /* 0x000ea40000000800 */
[----:B--2---:R-:W-:Y:S01]  /*9e80*/  F2FP.BF16.PACK_AB R137, R145, R144 ;  /* 0x000000909189723e */ /* 0x004fe200000010ff */
[--C-:B------:R-:W-:Y:S07]  /*9e90*/  FFMA.FTZ R2, R178, c[0x0][0x2d0], -R157.reuse ;  /* 0x0000b400b2027a23 */ /* 0x100fee000001089d */
[----:B------:R-:W-:Y:S01]  /*9ea0*/  MUFU.EX2 R178, R224 ;  /* 0x000000e000b27308 */ /* 0x000fe20000000800 */
[C---:B-1----:R-:W-:Y:S08]  /*9eb0*/  HMMA.16816.F32.BF16 R36, R168.reuse, R132, R36 ;  /* 0x00000084a824723c */ /* 0x042ff00000041824 */
[C---:B------:R-:W-:Y:S01]  /*9ec0*/  HMMA.16816.F32.BF16 R40, R168.reuse, R134, R40 ;  /* 0x00000086a828723c */ /* 0x040fe20000041828 */
[----:B------:R-:W1:Y:S01]  /*9ed0*/  LDSM.16.MT88.4 R132, [R193+0x2000] ;  /* 0x00200000c184783b */ /* 0x000e620000004200 */
[----:B------:R2:W-:Y:S02]  /*9ee0*/  MUFU.EX2 R150, R2 ;  /* 0x0000000200967308 */ /* 0x0005e40000000800 */
[--C-:B--2---:R-:W-:Y:S08]  /*9ef0*/  FFMA.FTZ R2, R179, c[0x0][0x2d0], -R157.reuse ;  /* 0x0000b400b3027a23 */ /* 0x104ff0000001089d */
[----:B------:R-:W-:Y:S10]  /*9f00*/  MUFU.EX2 R179, R221 ;  /* 0x000000dd00b37308 */ /* 0x000ff40000000800 */
[----:B------:R-:W2:Y:S01]  /*9f10*/  MUFU.EX2 R151, R2 ;  /* 0x0000000200977308 */ /* 0x000ea20000000800 */
[C---:B-1----:R-:W-:Y:S08]  /*9f20*/  HMMA.16816.F32.BF16 R44, R168.reuse, R132, R44 ;  /* 0x00000084a82c723c */ /* 0x042ff0000004182c */
[C---:B------:R-:W-:Y:S01]  /*9f30*/  HMMA.16816.F32.BF16 R48, R168.reuse, R134, R48 ;  /* 0x00000086a830723c */ /* 0x040fe20000041830 */
[----:B------:R-:W1:Y:S03]  /*9f40*/  LDSM.16.MT88.4 R132, [R196+0x2000] ;  /* 0x00200000c484783b */ /* 0x000e660000004200 */
[----:B--2---:R-:W-:Y:S01]  /*9f50*/  F2FP.BF16.PACK_AB R139, R151, R150 ;  /* 0x00000096978b723e */ /* 0x004fe200000010ff */
[--C-:B------:R-:W-:Y:S02]  /*9f60*/  FFMA.FTZ R2, R180, c[0x0][0x2d0], -R157.reuse ;  /* 0x0000b400b4027a23 */ /* 0x100fe4000001089d */
[----:B------:R-:W-:Y:S10]  /*9f70*/  MUFU.EX2 R180, R220 ;  /* 0x000000dc00b47308 */ /* 0x000ff40000000800 */
[----:B------:R2:W3:Y:S01]  /*9f80*/  MUFU.EX2 R148, R2 ;  /* 0x0000000200947308 */ /* 0x0004e20000000800 */
[C---:B-1----:R-:W-:Y:S08]  /*9f90*/  HMMA.16816.F32.BF16 R52, R168.reuse, R132, R52 ;  /* 0x00000084a834723c */ /* 0x042ff00000041834 */
[C---:B------:R-:W-:Y:S01]  /*9fa0*/  HMMA.16816.F32.BF16 R56, R168.reuse, R134, R56 ;  /* 0x00000086a838723c */ /* 0x040fe20000041838 */
[----:B------:R-:W1:Y:S03]  /*9fb0*/  LDSM.16.MT88.4 R132, [R195+0x2000] ;  /* 0x00200000c384783b */ /* 0x000e660000004200 */
[--C-:B--2---:R-:W-:Y:S02]  /*9fc0*/  FFMA.FTZ R2, R181, c[0x0][0x2d0], -R157.reuse ;  /* 0x0000b400b5027a23 */ /* 0x104fe4000001089d */
[----:B------:R-:W-:Y:S10]  /*9fd0*/  MUFU.EX2 R181, R219 ;  /* 0x000000db00b57308 */ /* 0x000ff40000000800 */
[----:B------:R2:W4:Y:S02]  /*9fe0*/  MUFU.EX2 R177, R2 ;  /* 0x0000000200b17308 */ /* 0x0005240000000800 */
[--C-:B--2---:R-:W-:Y:S01]  /*9ff0*/  FFMA.FTZ R2, R182, c[0x0][0x2d0], -R157.reuse ;  /* 0x0000b400b6027a23 */ /* 0x104fe2000001089d */
[C---:B-1----:R-:W-:Y:S07]  /*a000*/  HMMA.16816.F32.BF16 R60, R168.reuse, R132, R60 ;  /* 0x00000084a83c723c */ /* 0x042fee000004183c */
[----:B------:R1:W2:Y:S01]  /*a010*/  MUFU.EX2 R176, R2 ;  /* 0x0000000200b07308 */ /* 0x0002a20000000800 */
[C---:B------:R-:W-:Y:S01]  /*a020*/  HMMA.16816.F32.BF16 R64, R168.reuse, R134, R64 ;  /* 0x00000086a840723c */ /* 0x040fe20000041840 */
[----:B------:R-:W5:Y:S03]  /*a030*/  LDSM.16.MT88.4 R132, [R192+0x4000] ;  /* 0x00400000c084783b */ /* 0x000f660000004200 */
[----:B-1----:R-:W-:Y:S05]  /*a040*/  FFMA.FTZ R2, R183, c[0x0][0x2d0], -R157 ;  /* 0x0000b400b7027a23 */ /* 0x002fea000001089d */
[----:B------:R1:W-:Y:S01]  /*a050*/  MUFU.EX2 R175, R2 ;  /* 0x0000000200af7308 */ /* 0x0003e20000000800 */
[C---:B-----5:R-:W-:Y:S03]  /*a060*/  HMMA.16816.F32.BF16 R68, R168.reuse, R132, R68 ;  /* 0x00000084a844723c */ /* 0x060fe60000041844 */
[----:B-1----:R-:W-:Y:S05]  /*a070*/  FADD.FTZ R2, R152, R0 ;  /* 0x0000000098027221 */ /* 0x002fea0000010000 */
[C---:B------:R-:W-:Y:S01]  /*a080*/  HMMA.16816.F32.BF16 R72, R168.reuse, R134, R72 ;  /* 0x00000086a848723c */ /* 0x040fe20000041848 */
[----:B------:R-:W1:Y:S03]  /*a090*/  LDSM.16.MT88.4 R132, [R193+0x4000] ;  /* 0x00400000c184783b */ /* 0x000e660000004200 */
[----:B------:R-:W-:Y:S02]  /*a0a0*/  FADD.FTZ R0, R146, R153 ;  /* 0x0000009992007221 */ /* 0x000fe40000010000 */
[----:B------:R-:W-:Y:S02]  /*a0b0*/  FADD.FTZ R2, R149, R2 ;  /* 0x0000000295027221 */ /* 0x000fe40000010000 */
[----:B------:R-:W-:Y:S01]  /*a0c0*/  FADD.FTZ R149, R147, R0 ;  /* 0x0000000093957221 */ /* 0x000fe20000010000 */
[----:B------:R-:W-:Y:S03]  /*a0d0*/  LDSM.16.MT88.4 R152, [R195+0x1800] ;  /* 0x00180000c398783b */ /* 0x000fe60000004200 */
[----:B------:R-:W-:Y:S02]  /*a0e0*/  FADD.FTZ R2, R144, R2 ;  /* 0x0000000290027221 */ /* 0x000fe40000010000 */
[--C-:B------:R-:W-:Y:S04]  /*a0f0*/  FFMA.FTZ R0, R186, c[0x0][0x2d0], -R157.reuse ;  /* 0x0000b400ba007a23 */ /* 0x100fe8000001089d */
[----:B------:R5:W-:Y:S01]  /*a100*/  MUFU.EX2 R173, R0 ;  /* 0x0000000000ad7308 */ /* 0x000be20000000800 */
[C---:B-1----:R-:W-:Y:S03]  /*a110*/  HMMA.16816.F32.BF16 R76, R168.reuse, R132, R76 ;  /* 0x00000084a84c723c */ /* 0x042fe6000004184c */
[--C-:B-----5:R-:W-:Y:S06]  /*a120*/  FFMA.FTZ R0, R187, c[0x0][0x2d0], -R157.reuse ;  /* 0x0000b400bb007a23 */ /* 0x120fec000001089d */
        /* <DEDUP_REMOVED lines=139> */
[C---:B------:R-:W-:Y:S01]  /*a9e0*/  HMMA.16816.F32.BF16 R160, R168.reuse, R164, R4 ;  /* 0x000000a4a8a0723c */ /* 0x040fe20000041804 */
[----:B------:R-:W2:Y:S07]  /*a9f0*/  LDSM.16.MT88.4 R4, [R192+0x3800] ;  /* 0x00380000c004783b */ /* 0x000eae0000004200 */
[C---:B------:R-:W-:Y:S01]  /*aa00*/  HMMA.16816.F32.BF16 R164, R168.reuse, R166, R8 ;  /* 0x000000a6a8a4723c */ /* 0x040fe20000041808 */
[----:B------:R-:W3:Y:S07]  /*aa10*/  LDSM.16.MT88.4 R8, [R193+0x3800] ;  /* 0x00380000c108783b */ /* 0x000eee0000004200 */
[C---:B-1----:R-:W-:Y:S01]  /*aa20*/  HMMA.16816.F32.BF16 R132, R168.reuse, R136, R12 ;  /* 0x00000088a884723c */ /* 0x042fe2000004180c */
[----:B------:R-:W1:Y:S07]  /*aa30*/  LDSM.16.MT88.4 R12, [R196+0x3800] ;  /* 0x00380000c40c783b */ /* 0x000e6e0000004200 */
        /* <DEDUP_REMOVED lines=41> */
[C---:B-1----:R-:W-:Y:S04]  /*acd0*/  HMMA.16816.F32.BF16 R116, R168.reuse, R12, R116 ;  /* 0x0000000ca874723c */ /* 0x042fe80000041874 */
[----:B------:R-:W-:Y:S01]  /*ace0*/  FADD.FTZ R237, R181, R2 ;  /* 0x00000002b5ed7221 */ /* 0x000fe20000010000 */
[----:B------:R-:W-:Y:S01]  /*acf0*/  MOV R2, R156 ;  /* 0x0000009c00027202 */ /* 0x000fe20000000f00 */
[----:B------:R-:W-:Y:S01]  /*ad00*/  FADD.FTZ R239, R157, R0 ;  /* 0x000000009def7221 */ /* 0x000fe20000010000 */
[-C--:B------:R-:W-:Y:S01]  /*ad10*/  MOV R12, R3.reuse ;  /* 0x00000003000c7202 */ /* 0x080fe20000000f00 */
[C---:B------:R-:W-:Y:S04]  /*ad20*/  HMMA.16816.F32.BF16 R120, R168.reuse, R14, R120 ;  /* 0x0000000ea878723c */ /* 0x040fe80000041878 */
[----:B------:R-:W-:Y:S04]  /*ad30*/  MOV R157, R3 ;  /* 0x00000003009d7202 */ /* 0x000fe80000000f00 */
[C---:B----4-:R-:W-:Y:S08]  /*ad40*/  HMMA.16816.F32.BF16 R124, R168.reuse, R16, R124 ;  /* 0x00000010a87c723c */ /* 0x050ff0000004187c */
[----:B------:R-:W-:Y:S01]  /*ad50*/  HMMA.16816.F32.BF16 R128, R168, R18, R128 ;  /* 0x00000012a880723c */ /* 0x000fe20000041880 */
[----:B------:R-:W-:-:S07]  /*ad60*/  @P0 BRA `(.L_x_4281) ;  /* 0xffffc19000000947 */ /* 0x000fce000383ffff */
.L_x_4272:
        /* <DEDUP_REMOVED lines=21> */
.L_x_4284:
[----:B------:R-:W-:-:S04]  /*aec0*/  MOV R3, c[0x0][0x32c] ;  /* 0x0000cb0000037a02 */ /* 0x000fc80000000f00 */
[----:B------:R-:W-:-:S13]  /*aed0*/  ISETP.NE.AND P0, PT, R3, 0x1, PT ;  /* 0x000000010300780c */ /* 0x000fda0003f05270 */
[----:B------:R-:W-:-:S05]  /*aee0*/  @P0 IMAD.HI.U32 R3, R0, c[0x0][0x330], RZ ;  /* 0x0000cc0000030a27 */ /* 0x000fca00078e00ff */
[----:B------:R-:W-:Y:S02]  /*aef0*/  @P0 SHF.R.U32.HI R0, RZ, c[0x0][0x334], R3 ;  /* 0x0000cd00ff000a19 */ /* 0x000fe40000011603 */
.L_x_4285:
[----:B------:R-:W-:Y:S05]  /*af00*/  BSYNC B0 ;  /* 0x0000000000007941 */ /* 0x000fea0003800000 */
.L_x_4283:
[----:B------:R-:W-:-:S05]  /*af10*/  IMAD R0, R0, c[0x0][0x32c], RZ ;  /* 0x0000cb0000007a24 */ /* 0x000fca00078e02ff */
[----:B------:R-:W-:-:S04]  /*af20*/  IMNMX R2, R2, R0, !PT ;  /* 0x0000000002027217 */ /* 0x000fc80007800200 */
.L_x_4282:
        /* <DEDUP_REMOVED lines=10> */
.L_x_4287:
[----:B------:R-:W-:Y:S01]  /*afd0*/  ISETP.GT.AND P0, PT, R228, R220, PT ;  /* 0x000000dce400720c */ /* 0x000fe20003f04270 */
[----:B------:R-:W-:Y:S04]  /*afe0*/  DEPBAR.LE SB0, 0x0 ;  /* 0x000080000000791a */ /* 0x000fe80000000000 */
[----:B------:R-:W-:Y:S01]  /*aff0*/  WARPSYNC 0xffffffff ;  /* 0xffffffff00007948 */ /* 0x000fe20003800000 */
[----:B------:R-:W-:Y:S07]  /*b000*/  BAR.SYNC.DEFER_BLOCKING 0x0 ;  /* 0x0000000000007b1d */ /* 0x000fee0000010000 */
[----:B------:R-:W-:Y:S01]  /*b010*/  @!P0 SHF.R.S32.HI R0, RZ, 0x1f, R220 ;  /* 0x0000001fff008819 */ /* 0x000fe200000114dc */
[----:B------:R-:W-:Y:S01]  /*b020*/  @!P0 IMAD.WIDE.U32 R4, R220, c[0x0][0x208], RZ ;  /* 0x00008200dc048a25 */ /* 0x000fe200078e00ff */
[----:B------:R-:W-:Y:S02]  /*b030*/  @!P0 IADD3 R10, P1, R232, 0x40, RZ ;  /* 0x00000040e80a8810 */ /* 0x000fe40007f3e0ff */
[----:B------:R-:W-:Y:S01]  /*b040*/  @!P0 MOV R3, c[0x0][0x208] ;  /* 0x0000820000038a02 */ /* 0x000fe20000000f00 */
        /* <DEDUP_REMOVED lines=16> */
[C---:B------:R-:W-:Y:S02]  /*b150*/  @!P0 LEA R30, P1, R5.reuse, c[0x0][0x1f8], 0x1 ;  /* 0x00007e00051e8a11 */ /* 0x040fe400078208ff */
[----:B------:R-:W-:Y:S02]  /*b160*/  LDSM.16.M88.4 R168, [R159+0x1800] ;  /* 0x001800009fa8783b */ /* 0x000fe40000000200 */
[----:B------:R-:W-:Y:S02]  /*b170*/  @!P0 LEA.HI.X R31, R5, c[0x0][0x1fc], R7, 0x1, P1 ;  /* 0x00007f00051f8a11 */ /* 0x000fe400008f0c07 */
        /* <DEDUP_REMOVED lines=11> */
[----:B------:R-:W-:Y:S02]  /*b230*/  @!P0 IADD3 R7, P1, R232, 0xc0, RZ ;  /* 0x000000c0e8078810 */ /* 0x000fe40007f3e0ff */
[----:B------:R-:W-:Y:S02]  /*b240*/  LDSM.16.M88.4 R184, [R216] ;  /* 0x00000000d8b8783b */ /* 0x000fe40000000200 */
[----:B------:R-:W-:Y:S02]  /*b250*/  @!P0 IADD3.X R9, RZ, R234, RZ, P1, !PT ;  /* 0x000000eaff098210 */ /* 0x000fe40000ffe4ff */
[----:B------:R-:W-:Y:S03]  /*b260*/  @!P0 IADD3 R2, P1, R2, R7, RZ ;  /* 0x0000000702028210 */ /* 0x000fe60007f3e0ff */
[----:B------:R-:W-:Y:S01]  /*b270*/  LDSM.16.M88.4 R188, [R215] ;  /* 0x00000000d7bc783b */ /* 0x000fe20000000200 */
[----:B------:R-:W-:Y:S02]  /*b280*/  @!P0 IADD3.X R0, R0, R9, RZ, P1, !PT ;  /* 0x0000000900008210 */ /* 0x000fe40000ffe4ff */
[C---:B------:R-:W-:Y:S04]  /*b290*/  @!P0 LEA R22, P1, R2.reuse, c[0x0][0x1f8], 0x1 ;  /* 0x00007e0002168a11 */ /* 0x040fe800078208ff */
        /* <DEDUP_REMOVED lines=17> */
[----:B------:R-:W-:Y:S02]  /*b3b0*/  @!P0 LEA.HI.X R219, R6, c[0x0][0x1fc], R7, 0x1, P1 ;  /* 0x00007f0006db8a11 */ /* 0x000fe400008f0c07 */
[----:B------:R-:W-:Y:S01]  /*b3c0*/  @!PT LDS RZ, [RZ] ;  /* 0x00000000fffff984 */ /* 0x000fe20000000800 */
[----:B------:R-:W-:Y:S01]  /*b3d0*/  @!PT LDS RZ, [RZ] ;  /* 0x00000000fffff984 */ /* 0x000fe20000000800 */
[----:B------:R-:W-:Y:S01]  /*b3e0*/  @!PT LDS RZ, [RZ] ;  /* 0x00000000fffff984 */ /* 0x000fe20000000800 */
[----:B------:R2:W-:Y:S07]  /*b3f0*/  @!P0 LDGSTS.E.BYPASS.LTC128B.128 [R223+0x100], [R30.64], !P5 ;  /* 0x001000001edf8fae */ /* 0x0005ee000e901d46 */
[----:B------:R2:W-:Y:S07]  /*b400*/  @!P0 LDGSTS.E.BYPASS.LTC128B.128 [R223+0x2100], [R28.64], !P4 ;  /* 0x021000001cdf8fae */ /* 0x0005ee000e101d46 */
[----:B------:R3:W-:Y:S07]  /*b410*/  @!P0 LDGSTS.E.BYPASS.LTC128B.128 [R223+0x4100], [R14.64], !P3 ;  /* 0x041000000edf8fae */ /* 0x0007ee000d901d46 */
[----:B------:R4:W-:Y:S07]  /*b420*/  @!P0 LDGSTS.E.BYPASS.LTC128B.128 [R223+0x6100], [R22.64], !P2 ;  /* 0x0610000016df8fae */ /* 0x0009ee000d101d46 */
[----:B------:R3:W-:Y:S01]  /*b430*/  @!P0 LDGSTS.E.BYPASS.LTC128B.128 [R223+0x1100], [R12.64], !P5 ;  /* 0x011000000cdf8fae */ /* 0x0007e2000e901d46 */
[C---:B-1----:R-:W-:Y:S06]  /*b440*/  HMMA.16816.F32.BF16 R4, R32.reuse, R8, RZ ;  /* 0x000000082004723c */ /* 0x042fec00000418ff */
[----:B------:R4:W-:Y:S02]  /*b450*/  @!P0 LDGSTS.E.BYPASS.LTC128B.128 [R223+0x3100], [R20.64], !P4 ;  /* 0x0310000014df8fae */ /* 0x0009e4000e101d46 */
[C---:B------:R-:W-:Y:S05]  /*b460*/  HMMA.16816.F32.BF16 R8, R32.reuse, R10, RZ ;  /* 0x0000000a2008723c */ /* 0x040fea00000418ff */
[----:B------:R1:W-:Y:S07]  /*b470*/  @!P0 LDGSTS.E.BYPASS.LTC128B.128 [R223+0x5100], [R2.64], !P3 ;  /* 0x0510000002df8fae */ /* 0x0003ee000d901d46 */
[----:B------:R5:W-:Y:S01]  /*b480*/  @!P0 LDGSTS.E.BYPASS.LTC128B.128 [R223+0x7100], [R218.64], !P2 ;  /* 0x07100000dadf8fae */ /* 0x000be2000d101d46 */
[C---:B------:R-:W-:Y:S01]  /*b490*/  ISETP.GT.AND P0, PT, R220.reuse, R228, PT ;  /* 0x000000e4dc00720c */ /* 0x040fe20003f04270 */
[C---:B---3--:R-:W-:Y:S05]  /*b4a0*/  HMMA.16816.F32.BF16 R12, R32.reuse, R16, RZ ;  /* 0x00000010200c723c */ /* 0x048fea00000418ff */
[----:B------:R-:W0:Y:S03]  /*b4b0*/  LDGDEPBAR ;  /* 0x00000000000079af */ /* 0x000e260000000000 */
[C---:B------:R-:W-:Y:S08]  /*b4c0*/  HMMA.16816.F32.BF16 R16, R32.reuse, R18, RZ ;  /* 0x000000122010723c */ /* 0x040ff000000418ff */
[C---:B----4-:R-:W-:Y:S01]  /*b4d0*/  HMMA.16816.F32.BF16 R20, R32.reuse, R24, RZ ;  /* 0x000000182014723c */ /* 0x050fe200000418ff */
[----:B-----5:R-:W-:Y:S07]  /*b4e0*/  IADD3 R218, R220, -0x1, RZ ;  /* 0xffffffffdcda7810 */ /* 0x020fee0007ffe0ff */
[C---:B------:R-:W-:Y:S01]  /*b4f0*/  HMMA.16816.F32.BF16 R24, R32.reuse, R26, RZ ;  /* 0x0000001a2018723c */ /* 0x040fe200000418ff */
[----:B------:R-:W-:Y:S03]  /*b500*/  @P0 SHF.R.S32.HI R0, RZ, 0x1f, R218 ;  /* 0x0000001fff000819 */ /* 0x000fe600000114da */
[----:B-1----:R-:W-:Y:S04]  /*b510*/  @P0 IMAD.WIDE.U32 R2, R218, c[0x0][0x1e0], RZ ;  /* 0x00007800da020a25 */ /* 0x002fe800078e00ff */
[C---:B--2---:R-:W-:Y:S01]  /*b520*/  HMMA.16816.F32.BF16 R28, R32.reuse, R168, RZ ;  /* 0x000000a8201c723c */ /* 0x044fe200000418ff */
[----:B------:R-:W-:Y:S03]  /*b530*/  @P0 SHF.L.U32 R156, R2, 0x6, RZ ;  /* 0x00000006029c0819 */ /* 0x000fe600000006ff */
[----:B------:R-:W-:Y:S04]  /*b540*/  @P0 IMAD R0, R0, c[0x0][0x1e0], RZ ;  /* 0x0000780000000a24 */ /* 0x000fe800078e02ff */
        /* <DEDUP_REMOVED lines=34> */
[----:B------:R-:W-:Y:S01]  /*b770*/  @P0 IADD3 R3, P1, R230, 0xc0, RZ ;  /* 0x000000c0e6030810 */ /* 0x000fe20007f3e0ff */
        /* <DEDUP_REMOVED lines=11> */
[----:B------:R-:W-:Y:S07]  /*b830*/  LDSM.16.M88.4 R168, [R200] ;  /* 0x00000000c8a8783b */ /* 0x000fee0000000200 */
        /* <DEDUP_REMOVED lines=12> */
[----:B------:R-:W-:Y:S07]  /*b900*/  LDSM.16.M88.4 R168, [R198+0x4000] ;  /* 0x00400000c6a8783b */ /* 0x000fee0000000200 */
        /* <DEDUP_REMOVED lines=153> */
[----:B------:R-:W-:Y:S06]  /*c2a0*/  DEPBAR.LE SB0, 0x0 ;  /* 0x000080000000791a */ /* 0x000fec0000000000 */
[----:B------:R-:W-:Y:S07]  /*c2b0*/  BAR.SYNC.DEFER_BLOCKING 0x0 ;  /* 0x0000000000007b1d */ /* 0x000fee0000010000 */
[----:B------:R-:W-:Y:S01]  /*c2c0*/  @!PT LDS RZ, [RZ] ;  /* 0x00000000fffff984 */ /* 0x000fe20000000800 */
[----:B------:R-:W-:Y:S01]  /*c2d0*/  @!PT LDS RZ, [RZ] ;  /* 0x00000000fffff984 */ /* 0x000fe20000000800 */
[----:B------:R-:W-:Y:S01]  /*c2e0*/  @!PT LDS RZ, [RZ] ;  /* 0x00000000fffff984 */ /* 0x000fe20000000800 */
[----:B------:R2:W-:Y:S07]  /*c2f0*/  @P0 LDGSTS.E.BYPASS.LTC128B.128 [R223+0x8100], [R226.64], !P5 ;  /* 0x08100000e2df0fae */ /* 0x0005ee000e901d46 */
[----:B------:R2:W-:Y:S01]  /*c300*/  @P0 LDGSTS.E.BYPASS.LTC128B.128 [R223+0xa100], [R224.64], !P4 ;  /* 0x0a100000e0df0fae */ /* 0x0005e2000e101d46 */
[C---:B-1----:R-:W-:Y:S06]  /*c310*/  HMMA.16816.F32.BF16 R28, R168.reuse, R172, R28 ;  /* 0x000000aca81c723c */ /* 0x042fec000004181c */
[----:B------:R1:W-:Y:S02]  /*c320*/  @P0 LDGSTS.E.BYPASS.LTC128B.128 [R223+0xc100], [R184.64], !P3 ;  /* 0x0c100000b8df0fae */ /* 0x0003e4000d901d46 */
[----:B------:R-:W-:Y:S07]  /*c330*/  HMMA.16816.F32.BF16 R32, R168, R174, R32 ;  /* 0x000000aea820723c */ /* 0x000fee0000041820 */
[----:B------:R-:W-:Y:S02]  /*c340*/  @P0 IADD3.X R168, RZ, R229, RZ, P1, !PT ;  /* 0x000000e5ffa80210 */ /* 0x000fe40000ffe4ff */
[----:B------:R-:W-:Y:S04]  /*c350*/  @P0 IADD3 R156, P1, R156, R3, RZ ;  /* 0x000000039c9c0210 */ /* 0x000fe80007f3e0ff */
[----:B------:R-:W-:Y:S02]  /*c360*/  @P0 IADD3.X R169, R176, R168, RZ, P1, !PT ;  /* 0x000000a8b0a90210 */ /* 0x000fe40000ffe4ff */
[C---:B------:R-:W-:Y:S04]  /*c370*/  @P0 LEA R176, P1, R156.reuse, c[0x0][0x1c8], 0x1 ;  /* 0x000072009cb00a11 */ /* 0x040fe800078208ff */
[----:B------:R-:W-:Y:S02]  /*c380*/  @P0 LEA.HI.X R177, R156, c[0x0][0x1cc], R169, 0x1, P1 ;  /* 0x000073009cb10a11 */ /* 0x000fe400008f0ca9 */
[----:B------:R-:W-:Y:S03]  /*c390*/  @P0 IADD3 R156, P1, R2, R180, RZ ;  /* 0x000000b4029c0210 */ /* 0x000fe60007f3e0ff */
[----:B------:R3:W-:Y:S01]  /*c3a0*/  @P0 LDGSTS.E.BYPASS.LTC128B.128 [R223+0xe100], [R176.64], !P2 ;  /* 0x0e100000b0df0fae */ /* 0x0007e2000d101d46 */
[----:B------:R-:W-:Y:S02]  /*c3b0*/  @P0 IADD3.X R170, R0, R181, RZ, P1, !PT ;  /* 0x000000b500aa0210 */ /* 0x000fe40000ffe4ff */
[----:B------:R-:W-:Y:S04]  /*c3c0*/  @P0 IADD3 R169, P1, R2, R178, RZ ;  /* 0x000000b202a90210 */ /* 0x000fe80007f3e0ff */
[----:B------:R-:W-:Y:S02]  /*c3d0*/  @P0 IADD3.X R171, R0, R179, RZ, P1, !PT ;  /* 0x000000b300ab0210 */ /* 0x000fe40000ffe4ff */
[----:B------:R-:W-:Y:S04]  /*c3e0*/  @P0 IADD3 R3, P1, R2, R3, RZ ;  /* 0x0000000302030210 */ /* 0x000fe80007f3e0ff */
[----:B------:R-:W-:Y:S02]  /*c3f0*/  @P0 IADD3.X R178, R0, R168, RZ, P1, !PT ;  /* 0x000000a800b20210 */ /* 0x000fe40000ffe4ff */
[----:B------:R-:W-:Y:S04]  /*c400*/  @P0 IADD3 R2, P1, R2, R230, RZ ;  /* 0x000000e602020210 */ /* 0x000fe80007f3e0ff */
[----:B------:R-:W-:Y:S02]  /*c410*/  @P0 IADD3.X R0, R0, R229, RZ, P1, !PT ;  /* 0x000000e500000210 */ /* 0x000fe40000ffe4ff */
[C---:B------:R-:W-:Y:S04]  /*c420*/  @P0 LEA R174, P1, R2.reuse, c[0x0][0x1c8], 0x1 ;  /* 0x0000720002ae0a11 */ /* 0x040fe800078208ff */
[----:B------:R-:W-:Y:S02]  /*c430*/  @P0 LEA.HI.X R175, R2, c[0x0][0x1cc], R0, 0x1, P1 ;  /* 0x0000730002af0a11 */ /* 0x000fe400008f0c00 */
[----:B------:R-:W-:Y:S02]  /*c440*/  FMNMX.FTZ R0, R4, R157, !PT ;  /* 0x0000009d04007209 */ /* 0x000fe40007810000 */
[----:B------:R-:W-:Y:S01]  /*c450*/  FMNMX.FTZ R2, R6, R158, !PT ;  /* 0x0000009e06027209 */ /* 0x000fe20007810000 */
[----:B------:R4:W-:Y:S01]  /*c460*/  @P0 LDGSTS.E.BYPASS.LTC128B.128 [R223+0x9100], [R174.64], !P5 ;  /* 0x09100000aedf0fae */ /* 0x0009e2000e901d46 */
        /* <DEDUP_REMOVED lines=17> */
[----:B------:R-:W-:Y:S02]  /*c580*/  @P0 LEA R172, P1, R156, c[0x0][0x1c8], 0x1 ;  /* 0x000072009cac0a11 */ /* 0x000fe400078208ff */
[----:B------:R-:W-:Y:S02]  /*c590*/  FMNMX.FTZ R0, R24, R0, !PT ;  /* 0x0000000018007209 */ /* 0x000fe40007810000 */
[----:B------:R-:W-:Y:S02]  /*c5a0*/  FMNMX.FTZ R2, R23, R2, !PT ;  /* 0x0000000217027209 */ /* 0x000fe40007810000 */
[----:B------:R-:W-:Y:S02]  /*c5b0*/  FMNMX.FTZ R0, R25, R0, !PT ;  /* 0x0000000019007209 */ /* 0x000fe40007810000 */
[----:B------:R-:W-:Y:S02]  /*c5c0*/  @P0 LEA.HI.X R173, R156, c[0x0][0x1cc], R170, 0x1, P1 ;  /* 0x000073009cad0a11 */ /* 0x000fe400008f0caa */
[C---:B------:R-:W-:Y:S02]  /*c5d0*/  @P0 LEA R170, P1, R169.reuse, c[0x0][0x1c8], 0x1 ;  /* 0x00007200a9aa0a11 */ /* 0x040fe400078208ff */
[----:B------:R-:W-:Y:S01]  /*c5e0*/  FMNMX.FTZ R0, R28, R0, !PT ;  /* 0x000000001c007209 */ /* 0x000fe20007810000 */
[----:B------:R4:W-:Y:S01]  /*c5f0*/  @P0 LDGSTS.E.BYPASS.LTC128B.128 [R223+0xb100], [R172.64], !P4 ;  /* 0x0b100000acdf0fae */ /* 0x0009e2000e101d46 */
[----:B------:R-:W-:Y:S02]  /*c600*/  FMNMX.FTZ R2, R26, R2, !PT ;  /* 0x000000021a027209 */ /* 0x000fe40007810000 */
[----:B------:R-:W-:Y:S02]  /*c610*/  @P0 LEA.HI.X R171, R169, c[0x0][0x1cc], R171, 0x1, P1 ;  /* 0x00007300a9ab0a11 */ /* 0x000fe400008f0cab */
[----:B------:R-:W-:Y:S02]  /*c620*/  @P0 LEA R168, P1, R3, c[0x0][0x1c8], 0x1 ;  /* 0x0000720003a80a11 */ /* 0x000fe400078208ff */
[----:B------:R-:W-:Y:S01]  /*c630*/  FMNMX.FTZ R0, R29, R0, !PT ;  /* 0x000000001d007209 */ /* 0x000fe20007810000 */
[----:B------:R5:W-:Y:S01]  /*c640*/  @P0 LDGSTS.E.BYPASS.LTC128B.128 [R223+0xd100], [R170.64], !P3 ;  /* 0x0d100000aadf0fae */ /* 0x000be2000d901d46 */
[----:B------:R-:W-:Y:S02]  /*c650*/  FMNMX.FTZ R2, R27, R2, !PT ;  /* 0x000000021b027209 */ /* 0x000fe40007810000 */
[----:B------:R-:W-:Y:S02]  /*c660*/  @P0 LEA.HI.X R169, R3, c[0x0][0x1cc], R178, 0x1, P1 ;  /* 0x0000730003a90a11 */ /* 0x000fe400008f0cb2 */
[----:B------:R-:W-:Y:S02]  /*c670*/  FMNMX.FTZ R3, R32, R0, !PT ;  /* 0x0000000020037209 */ /* 0x000fe40007810000 */
[----:B------:R-:W-:Y:S01]  /*c680*/  FMNMX.FTZ R2, R30, R2, !PT ;  /* 0x000000021e027209 */ /* 0x000fe20007810000 */
[----:B------:R5:W-:Y:S01]  /*c690*/  @P0 LDGSTS.E.BYPASS.LTC128B.128 [R223+0xf100], [R168.64], !P2 ;  /* 0x0f100000a8df0fae */ /* 0x000be2000d101d46 */
[----:B------:R-:W-:Y:S02]  /*c6a0*/  FMNMX.FTZ R3, R33, R3, !PT ;  /* 0x0000000321037209 */ /* 0x000fe40007810000 */
[----:B------:R-:W-:Y:S02]  /*c6b0*/  FMNMX.FTZ R0, R31, R2, !PT ;  /* 0x000000021f007209 */ /* 0x000fe40007810000 */
[----:B------:R-:W-:Y:S02]  /*c6c0*/  ISETP.GT.AND P0, PT, R220, R242, PT ;  /* 0x000000f2dc00720c */ /* 0x000fe40003f04270 */
[----:B------:R-:W1:Y:S01]  /*c6d0*/  SHFL.BFLY PT, R156, R3, 0x2, 0x1f ;  /* 0x0c401f00039c7f89 */ /* 0x000e6200000e0000 */
[----:B------:R-:W-:Y:S02]  /*c6e0*/  FMNMX.FTZ R0, R34, R0, !PT ;  /* 0x0000000022007209 */ /* 0x000fe40007810000 */
[----:B------:R-:W-:Y:S02]  /*c6f0*/  MOV R220, R218 ;  /* 0x000000da00dc7202 */ /* 0x000fe40000000f00 */
[----:B------:R-:W-:Y:S02]  /*c700*/  FMNMX.FTZ R0, R35, R0, !PT ;  /* 0x0000000023007209 */ /* 0x000fe40007810000 */
[----:B----4-:R-:W-:Y:S07]  /*c710*/  LDSM.16.MT88.4 R172, [R193] ;  /* 0x00000000c1ac783b */ /* 0x010fee0000004200 */
[----:B------:R-:W4:Y:S07]  /*c720*/  SHFL.BFLY PT, R2, R0, 0x2, 0x1f ;  /* 0x0c401f0000027f89 */ /* 0x000f2e00000e0000 */
[----:B-----5:R-:W-:Y:S01]  /*c730*/  LDSM.16.MT88.4 R168, [R192] ;  /* 0x00000000c0a8783b */ /* 0x020fe20000004200 */
[----:B-1----:R-:W-:Y:S06]  /*c740*/  FMNMX.FTZ R156, R3, R156, !PT ;  /* 0x0000009c039c7209 */ /* 0x002fec0007810000 */
[----:B------:R-:W0:Y:S07]  /*c750*/  LDGDEPBAR ;  /* 0x00000000000079af */ /* 0x000e2e0000000000 */
[----:B------:R-:W1:Y:S01]  /*c760*/  SHFL.BFLY PT, R178, R156, 0x1, 0x1f ;  /* 0x0c201f009cb27f89 */ /* 0x000e6200000e0000 */
[----:B----4-:R-:W-:Y:S06]  /*c770*/  FMNMX.FTZ R0, R0, R2, !PT ;  /* 0x0000000200007209 */ /* 0x010fec0007810000 */
[----:B------:R-:W4:Y:S01]  /*c780*/  SHFL.BFLY PT, R3, R0, 0x1, 0x1f ;  /* 0x0c201f0000037f89 */ /* 0x000f2200000e0000 */
[----:B-1----:R-:W-:Y:S06]  /*c790*/  FMNMX.FTZ R156, R156, R178, !PT ;  /* 0x000000b29c9c7209 */ /* 0x002fec0007810000 */
[----:B---3--:R-:W1:Y:S01]  /*c7a0*/  LDSM.16.MT88.4 R176, [R196] ;  /* 0x00000000c4b0783b */ /* 0x008e620000004200 */
[----:B------:R-:W-:Y:S01]  /*c7b0*/  FADD.FTZ R2, -R156, R157 ;  /* 0x0000009d9c027221 */ /* 0x000fe20000010100 */
[----:B----4-:R-:W-:Y:S03]  /*c7c0*/  FMNMX.FTZ R3, R0, R3, !PT ;  /* 0x0000000300037209 */ /* 0x010fe60007810000 */
[----:B------:R-:W-:Y:S04]  /*c7d0*/  FMUL.FTZ R0, R2, c[0x0][0x2d0] ;  /* 0x0000b40002007a20 */ /* 0x000fe80000410000 */
[----:B------:R3:W4:Y:S01]  /*c7e0*/  MUFU.EX2 R2, R0 ;  /* 0x0000000000027308 */ /* 0x0007220000000800 */
[----:B------:R-:W-:Y:S04]  /*c7f0*/  FMUL.FTZ R157, R3, c[0x0][0x2d0] ;  /* 0x0000b400039d7a20 */ /* 0x000fe80000410000 */
        /* <DEDUP_REMOVED lines=9> */
[----:B------:R-:W-:Y:S01]  /*c890*/  MUFU.EX2 R183, R7 ;  /* 0x0000000700b77308 */ /* 0x000fe20000000800 */
[--C-:B------:R-:W-:Y:S02]  /*c8a0*/  FFMA.FTZ R27, R27, c[0x0][0x2d0], -R157.reuse ;  /* 0x0000b4001b1b7a23 */ /* 0x100fe4000001089d */
[----:B---3--:R-:W-:Y:S02]  /*c8b0*/  FADD.FTZ R0, -R3, R158 ;  /* 0x0000009e03007221 */ /* 0x008fe40000010100 */
[----:B------:R-:W-:Y:S02]  /*c8c0*/  FMUL.FTZ R158, R156, c[0x0][0x2d0] ;  /* 0x0000b4009c9e7a20 */ /* 0x000fe40000410000 */
[----:B------:R-:W-:Y:S02]  /*c8d0*/  FMUL.FTZ R0, R0, c[0x0][0x2d0] ;  /* 0x0000b40000007a20 */ /* 0x000fe40000410000 */
[--C-:B------:R-:W-:Y:S01]  /*c8e0*/  FFMA.FTZ R4, R4, c[0x0][0x2d0], -R158.reuse ;  /* 0x0000b40004047a23 */ /* 0x100fe2000001089e */
[----:B------:R-:W-:Y:S01]  /*c8f0*/  MUFU.EX2 R180, R14 ;  /* 0x0000000e00b47308 */ /* 0x000fe20000000800 */
[--C-:B------:R-:W-:Y:S02]  /*c900*/  FFMA.FTZ R5, R5, c[0x0][0x2d0], -R158.reuse ;  /* 0x0000b40005057a23 */ /* 0x100fe4000001089e */
[C---:B----4-:R-:W-:Y:S02]  /*c910*/  FMUL.FTZ R132, R2.reuse, R132 ;  /* 0x0000008402847220 */ /* 0x050fe40000410000 */
        /* <DEDUP_REMOVED lines=18> */
[--C-:B---3--:R-:W-:Y:S02]  /*ca40*/  FFMA.FTZ R4, R8, c[0x0][0x2d0], -R158.reuse ;  /* 0x0000b40008047a23 */ /* 0x108fe4000001089e */
[C---:B------:R-:W-:Y:S02]  /*ca50*/  FMUL.FTZ R8, R2.reuse, R164 ;  /* 0x000000a402087220 */ /* 0x040fe40000410000 */
[C---:B------:R-:W-:Y:S01]  /*ca60*/  FMUL.FTZ R44, R2.reuse, R44 ;  /* 0x0000002c022c7220 */ /* 0x040fe20000410000 */
[----:B------:R3:W-:Y:S01]  /*ca70*/  MUFU.EX2 R236, R4 ;  /* 0x0000000400ec7308 */ /* 0x0007e20000000800 */
[C---:B------:R-:W-:Y:S02]  /*ca80*/  FMUL.FTZ R45, R2.reuse, R45 ;  /* 0x0000002d022d7220 */ /* 0x040fe40000410000 */
[----:B------:R-:W-:Y:S02]  /*ca90*/  FMUL.FTZ R48, R2, R48 ;  /* 0x0000003002307220 */ /* 0x000fe40000410000 */
[C---:B----4-:R-:W-:Y:S02]  /*caa0*/  FMUL.FTZ R6, R0.reuse, R162 ;  /* 0x000000a200067220 */ /* 0x050fe40000410000 */
[C---:B------:R-:W-:Y:S02]  /*cab0*/  FMUL.FTZ R7, R0.reuse, R163 ;  /* 0x000000a300077220 */ /* 0x040fe40000410000 */
[C---:B------:R-:W-:Y:S02]  /*cac0*/  FMUL.FTZ R134, R0.reuse, R134 ;  /* 0x0000008600867220 */ /* 0x040fe40000410000 */
[C---:B------:R-:W-:Y:S02]  /*cad0*/  FMUL.FTZ R135, R0.reuse, R135 ;  /* 0x0000008700877220 */ /* 0x040fe40000410000 */
[----:B------:R-:W-:Y:S02]  /*cae0*/  FMUL.FTZ R138, R0, R138 ;  /* 0x0000008a008a7220 */ /* 0x000fe40000410000 */
[----:B-----5:R-:W-:Y:S01]  /*caf0*/  FMUL.FTZ R5, R2, R161 ;  /* 0x000000a102057220 */ /* 0x020fe20000410000 */
[----:B------:R-:W-:Y:S01]  /*cb00*/  F2FP.BF16.PACK_AB R161, R183, R182 ;  /* 0x000000b6b7a1723e */ /* 0x000fe200000010ff */
[C---:B------:R-:W-:Y:S02]  /*cb10*/  FMUL.FTZ R139, R0.reuse, R139 ;  /* 0x0000008b008b7220 */ /* 0x040fe40000410000 */
[C---:B------:R-:W-:Y:S02]  /*cb20*/  FMUL.FTZ R142, R0.reuse, R142 ;  /* 0x0000008e008e7220 */ /* 0x040fe40000410000 */
[C---:B------:R-:W-:Y:S02]  /*cb30*/  FMUL.FTZ R143, R0.reuse, R143 ;  /* 0x0000008f008f7220 */ /* 0x040fe40000410000 */
[----:B------:R-:W-:Y:S02]  /*cb40*/  FMUL.FTZ R146, R0, R146 ;  /* 0x0000009200927220 */ /* 0x000fe40000410000 */
[--C-:B---3--:R-:W-:Y:S02]  /*cb50*/  FFMA.FTZ R4, R9, c[0x0][0x2d0], -R158.reuse ;  /* 0x0000b40009047a23 */ /* 0x108fe4000001089e */
[----:B------:R-:W-:Y:S02]  /*cb60*/  FMUL.FTZ R9, R2, R165 ;  /* 0x000000a502097220 */ /* 0x000fe40000410000 */
        /* <DEDUP_REMOVED lines=13> */
[----:B---3--:R-:W-:Y:S01]  /*cc40*/  F2FP.BF16.PACK_AB R162, R235, R236 ;  /* 0x000000eceba2723e */ /* 0x008fe200000010ff */
        /* <DEDUP_REMOVED lines=15> */
[----:B---3--:R-:W-:Y:S02]  /*cd40*/  FFMA.FTZ R4, R11, c[0x0][0x2d0], -R157 ;  /* 0x0000b4000b047a23 */ /* 0x008fe4000001089d */
[C---:B------:R-:W-:Y:S02]  /*cd50*/  FMUL.FTZ R11, R0.reuse, R167 ;  /* 0x000000a7000b7220 */ /* 0x040fe40000410000 */
[----:B------:R-:W3:Y:S01]  /*cd60*/  MUFU.EX2 R184, R4 ;  /* 0x0000000400b87308 */ /* 0x000ee20000000800 */
        /* <DEDUP_REMOVED lines=11> */
[--C-:B------:R-:W-:Y:S01]  /*ce20*/  FFMA.FTZ R13, R13, c[0x0][0x2d0], -R158.reuse ;  /* 0x0000b4000d0d7a23 */ /* 0x100fe2000001089e */
[----:B---3--:R-:W-:Y:S01]  /*ce30*/  F2FP.BF16.PACK_AB R163, R184, R181 ;  /* 0x000000b5b8a3723e */ /* 0x008fe200000010ff */
[----:B------:R-:W-:Y:S01]  /*ce40*/  FMUL.FTZ R4, R2, R160 ;  /* 0x000000a002047220 */ /* 0x000fe20000410000 */
[----:B------:R-:W-:Y:S01]  /*ce50*/  F2FP.BF16.PACK_AB R160, R222, R189 ;  /* 0x000000bddea0723e */ /* 0x000fe200000010ff */
[----:B------:R-:W-:Y:S01]  /*ce60*/  MUFU.EX2 R219, R13 ;  /* 0x0000000d00db7308 */ /* 0x000fe20000000800 */
[--C-:B------:R-:W-:Y:S02]  /*ce70*/  FFMA.FTZ R17, R17, c[0x0][0x2d0], -R158.reuse ;  /* 0x0000b40011117a23 */ /* 0x100fe4000001089e */
[--C-:B------:R-:W-:Y:S02]  /*ce80*/  FFMA.FTZ R20, R20, c[0x0][0x2d0], -R158.reuse ;  /* 0x0000b40014147a23 */ /* 0x100fe4000001089e */
[--C-:B------:R-:W-:Y:S01]  /*ce90*/  FFMA.FTZ R21, R21, c[0x0][0x2d0], -R158.reuse ;  /* 0x0000b40015157a23 */ /* 0x100fe2000001089e */
[C---:B------:R-:W-:Y:S04]  /*cea0*/  HMMA.16816.F32.BF16 R4, R160.reuse, R168, R4 ;  /* 0x000000a8a004723c */ /* 0x040fe80000041804 */
[----:B------:R-:W-:Y:S01]  /*ceb0*/  MUFU.EX2 R190, R17 ;  /* 0x0000001100be7308 */ /* 0x000fe20000000800 */
[--C-:B------:R-:W-:Y:S02]  /*cec0*/  FFMA.FTZ R29, R29, c[0x0][0x2d0], -R158.reuse ;  /* 0x0000b4001d1d7a23 */ /* 0x100fe4000001089e */
[C---:B------:R-:W-:Y:S01]  /*ced0*/  FMUL.FTZ R72, R2.reuse, R72 ;  /* 0x0000004802487220 */ /* 0x040fe20000410000 */
[C---:B------:R-:W-:Y:S01]  /*cee0*/  HMMA.16816.F32.BF16 R8, R160.reuse, R170, R8 ;  /* 0x000000aaa008723c */ /* 0x040fe20000041808 */
[----:B------:R-:W3:Y:S03]  /*cef0*/  LDSM.16.MT88.4 R168, [R192+0x2000] ;  /* 0x00200000c0a8783b */ /* 0x000ee60000004200 */
[----:B------:R-:W-:Y:S02]  /*cf00*/  FMUL.FTZ R73, R2, R73 ;  /* 0x0000004902497220 */ /* 0x000fe40000410000 */
[----:B------:R-:W-:Y:S01]  /*cf10*/  MUFU.EX2 R188, R20 ;  /* 0x0000001400bc7308 */ /* 0x000fe20000000800 */
[C---:B------:R-:W-:Y:S01]  /*cf20*/  FMUL.FTZ R74, R0.reuse, R74 ;  /* 0x0000004a004a7220 */ /* 0x040fe20000410000 */
[C---:B------:R-:W-:Y:S04]  /*cf30*/  HMMA.16816.F32.BF16 R132, R160.reuse, R172, R132 ;  /* 0x000000aca084723c */ /* 0x040fe80000041884 */
[----:B------:R-:W-:Y:S02]  /*cf40*/  FMUL.FTZ R75, R0, R75 ;  /* 0x0000004b004b7220 */ /* 0x000fe40000410000 */
[C---:B------:R-:W-:Y:S02]  /*cf50*/  FMUL.FTZ R76, R2.reuse, R76 ;  /* 0x0000004c024c7220 */ /* 0x040fe40000410000 */
[C---:B------:R-:W-:Y:S01]  /*cf60*/  HMMA.16816.F32.BF16 R136, R160.reuse, R174, R136 ;  /* 0x000000aea088723c */ /* 0x040fe20000041888 */
[----:B------:R-:W5:Y:S01]  /*cf70*/  LDSM.16.MT88.4 R172, [R193+0x2000] ;  /* 0x00200000c1ac783b */ /* 0x000f620000004200 */
[----:B------:R-:W-:Y:S02]  /*cf80*/  MUFU.EX2 R187, R21 ;  /* 0x0000001500bb7308 */ /* 0x000fe40000000800 */
[----:B------:R-:W-:Y:S02]  /*cf90*/  FMUL.FTZ R77, R2, R77 ;  /* 0x0000004d024d7220 */ /* 0x000fe40000410000 */
[C---:B------:R-:W-:Y:S02]  /*cfa0*/  FMUL.FTZ R78, R0.reuse, R78 ;  /* 0x0000004e004e7220 */ /* 0x040fe40000410000 */
[C---:B-1----:R-:W-:Y:S04]  /*cfb0*/  HMMA.16816.F32.BF16 R140, R160.reuse, R176, R140 ;  /* 0x000000b0a08c723c */ /* 0x042fe8000004188c */
[----:B------:R-:W-:Y:S01]  /*cfc0*/  MUFU.EX2 R176, R18 ;  /* 0x0000001200b07308 */ /* 0x000fe20000000800 */
[----:B------:R-:W-:Y:S02]  /*cfd0*/  FMUL.FTZ R79, R0, R79 ;  /* 0x0000004f004f7220 */ /* 0x000fe40000410000 */
[C---:B------:R-:W-:Y:S01]  /*cfe0*/  FMUL.FTZ R80, R2.reuse, R80 ;  /* 0x0000005002507220 */ /* 0x040fe20000410000 */
[C---:B------:R-:W-:Y:S04]  /*cff0*/  HMMA.16816.F32.BF16 R144, R160.reuse, R178, R144 ;  /* 0x000000b2a090723c */ /* 0x040fe80000041890 */
[----:B------:R-:W-:Y:S02]  /*d000*/  FMUL.FTZ R81, R2, R81 ;  /* 0x0000005102517220 */ /* 0x000fe40000410000 */
[----:B------:R-:W-:Y:S01]  /*d010*/  MUFU.EX2 R179, R15 ;  /* 0x0000000f00b37308 */ /* 0x000fe20000000800 */
[C---:B------:R-:W-:Y:S01]  /*d020*/  FMUL.FTZ R82, R0.reuse, R82 ;  /* 0x0000005200527220 */ /* 0x040fe20000410000 */
[C---:B----4-:R-:W-:Y:S04]  /*d030*/  HMMA.16816.F32.BF16 R148, R160.reuse, R164, R148 ;  /* 0x000000a4a094723c */ /* 0x050fe80000041894 */
[----:B------:R-:W-:Y:S02]  /*d040*/  FMUL.FTZ R83, R0, R83 ;  /* 0x0000005300537220 */ /* 0x000fe40000410000 */
[C---:B------:R-:W-:Y:S02]  /*d050*/  FMUL.FTZ R84, R2.reuse, R84 ;  /* 0x0000005402547220 */ /* 0x040fe40000410000 */
[C---:B------:R-:W-:Y:S01]  /*d060*/  HMMA.16816.F32.BF16 R152, R160.reuse, R166, R152 ;  /* 0x000000a6a098723c */ /* 0x040fe20000041898 */
[----:B------:R-:W1:Y:S01]  /*d070*/  LDSM.16.MT88.4 R164, [R196+0x2000] ;  /* 0x00200000c4a4783b */ /* 0x000e620000004200 */
[----:B------:R-:W-:Y:S02]  /*d080*/  MUFU.EX2 R177, R29 ;  /* 0x0000001d00b17308 */ /* 0x000fe40000000800 */
        /* <DEDUP_REMOVED lines=9> */
[C---:B-----5:R-:W-:Y:S04]  /*d120*/  HMMA.16816.F32.BF16 R44, R160.reuse, R172, R44 ;  /* 0x000000aca02c723c */ /* 0x060fe8000004182c */
[----:B------:R-:W-:Y:S02]  /*d130*/  FMUL.FTZ R91, R0, R91 ;  /* 0x0000005b005b7220 */ /* 0x000fe40000410000 */
[--C-:B------:R-:W-:Y:S02]  /*d140*/  FFMA.FTZ R12, R12, c[0x0][0x2d0], -R158.reuse ;  /* 0x0000b4000c0c7a23 */ /* 0x100fe4000001089e */
[C---:B------:R-:W-:Y:S01]  /*d150*/  HMMA.16816.F32.BF16 R48, R160.reuse, R174, R48 ;  /* 0x000000aea030723c */ /* 0x040fe20000041830 */
[----:B------:R-:W4:Y:S01]  /*d160*/  LDSM.16.MT88.4 R172, [R192+0x4000] ;  /* 0x00400000c0ac783b */ /* 0x000f220000004200 */
[----:B------:R5:W2:Y:S02]  /*d170*/  MUFU.EX2 R221, R12 ;  /* 0x0000000c00dd7308 */ /* 0x000aa40000000800 */
        /* <DEDUP_REMOVED lines=11> */
[C---:B---3--:R-:W-:Y:S04]  /*d230*/  HMMA.16816.F32.BF16 R60, R160.reuse, R168, R60 ;  /* 0x000000a8a03c723c */ /* 0x048fe8000004183c */
[--C-:B-----5:R-:W-:Y:S02]  /*d240*/  FFMA.FTZ R12, R16, c[0x0][0x2d0], -R158.reuse ;  /* 0x0000b400100c7a23 */ /* 0x120fe4000001089e */
[C---:B------:R-:W-:Y:S02]  /*d250*/  FMUL.FTZ R100, R2.reuse, R100 ;  /* 0x0000006402647220 */ /* 0x040fe40000410000 */
[C---:B------:R-:W-:Y:S01]  /*d260*/  HMMA.16816.F32.BF16 R64, R160.reuse, R170, R64 ;  /* 0x000000aaa040723c */ /* 0x040fe20000041840 */
[----:B------:R-:W3:Y:S01]  /*d270*/  LDSM.16.MT88.4 R168, [R196+0x4000] ;  /* 0x00400000c4a8783b */ /* 0x000ee20000004200 */
[----:B------:R5:W2:Y:S02]  /*d280*/  MUFU.EX2 R191, R12 ;  /* 0x0000000c00bf7308 */ /* 0x000aa40000000800 */
[----:B------:R-:W-:Y:S02]  /*d290*/  FMUL.FTZ R101, R2, R101 ;  /* 0x0000006502657220 */ /* 0x000fe40000410000 */
[C---:B------:R-:W-:Y:S02]  /*d2a0*/  FMUL.FTZ R102, R0.reuse, R102 ;  /* 0x0000006600667220 */ /* 0x040fe40000410000 */
[C---:B----4-:R-:W-:Y:S04]  /*d2b0*/  HMMA.16816.F32.BF16 R68, R160.reuse, R172, R68 ;  /* 0x000000aca044723c */ /* 0x050fe80000041844 */
[----:B------:R-:W-:Y:S02]  /*d2c0*/  FMUL.FTZ R103, R0, R103 ;  /* 0x0000006700677220 */ /* 0x000fe40000410000 */
[C---:B------:R-:W-:Y:S02]  /*d2d0*/  FMUL.FTZ R104, R2.reuse, R104 ;  /* 0x0000006802687220 */ /* 0x040fe40000410000 */
[C---:B------:R-:W-:Y:S01]  /*d2e0*/  HMMA.16816.F32.BF16 R72, R160.reuse, R174, R72 ;  /* 0x000000aea048723c */ /* 0x040fe20000041848 */
[----:B------:R-:W4:Y:S03]  /*d2f0*/  LDSM.16.MT88.4 R172, [R195+0x4000] ;  /* 0x00400000c3ac783b */ /* 0x000f260000004200 */
[----:B------:R-:W-:Y:S02]  /*d300*/  FMUL.FTZ R105, R2, R105 ;  /* 0x0000006902697220 */ /* 0x000fe40000410000 */
[C---:B------:R-:W-:Y:S02]  /*d310*/  FMUL.FTZ R106, R0.reuse, R106 ;  /* 0x0000006a006a7220 */ /* 0x040fe40000410000 */
[----:B------:R-:W-:Y:S01]  /*d320*/  FMUL.FTZ R107, R0, R107 ;  /* 0x0000006b006b7220 */ /* 0x000fe20000410000 */
[C---:B-1----:R-:W-:Y:S01]  /*d330*/  HMMA.16816.F32.BF16 R76, R160.reuse, R164, R76 ;  /* 0x000000a4a04c723c */ /* 0x042fe2000004184c */
[----:B-----5:R-:W-:Y:S02]  /*d340*/  LDSM.16.MT88.4 R12, [R195+0x6000] ;  /* 0x00600000c30c783b */ /* 0x020fe40000004200 */
        /* <DEDUP_REMOVED lines=30> */
[C---:B---3--:R-:W-:Y:S01]  /*d530*/  HMMA.16816.F32.BF16 R108, R160.reuse, R168, R108 ;  /* 0x000000a8a06c723c */ /* 0x048fe2000004186c */
[----:B------:R-:W-:Y:S03]  /*d540*/  MUFU.EX2 R169, R27 ;  /* 0x0000001b00a97308 */ /* 0x000fe60000000800 */
[----:B------:R-:W-:Y:S02]  /*d550*/  FMUL.FTZ R127, R0, R127 ;  /* 0x0000007f007f7220 */ /* 0x000fe40000410000 */
[C---:B------:R-:W-:Y:S02]  /*d560*/  FMUL.FTZ R128, R2.reuse, R128 ;  /* 0x0000008002807220 */ /* 0x040fe40000410000 */
[C---:B------:R-:W-:Y:S03]  /*d570*/  HMMA.16816.F32.BF16 R112, R160.reuse, R170, R112 ;  /* 0x000000aaa070723c */ /* 0x040fe60000041870 */
[----:B------:R-:W-:Y:S01]  /*d580*/  MUFU.EX2 R171, R22 ;  /* 0x0000001600ab7308 */ /* 0x000fe20000000800 */
[----:B------:R-:W-:Y:S02]  /*d590*/  FMUL.FTZ R129, R2, R129 ;  /* 0x0000008102817220 */ /* 0x000fe40000410000 */
[C---:B------:R-:W-:Y:S02]  /*d5a0*/  FMUL.FTZ R130, R0.reuse, R130 ;  /* 0x0000008200827220 */ /* 0x040fe40000410000 */
[C---:B----4-:R-:W-:Y:S04]  /*d5b0*/  HMMA.16816.F32.BF16 R116, R160.reuse, R172, R116 ;  /* 0x000000aca074723c */ /* 0x050fe80000041874 */
[----:B------:R-:W-:Y:S01]  /*d5c0*/  FMUL.FTZ R131, R0, R131 ;  /* 0x0000008300837220 */ /* 0x000fe20000410000 */
[----:B------:R3:W-:Y:S01]  /*d5d0*/  MUFU.EX2 R172, R23 ;  /* 0x0000001700ac7308 */ /* 0x0007e20000000800 */
[--C-:B------:R-:W-:Y:S02]  /*d5e0*/  FFMA.FTZ R32, R32, c[0x0][0x2d0], -R158.reuse ;  /* 0x0000b40020207a23 */ /* 0x100fe4000001089e */
[C---:B------:R-:W-:Y:S04]  /*d5f0*/  HMMA.16816.F32.BF16 R120, R160.reuse, R174, R120 ;  /* 0x000000aea078723c */ /* 0x040fe80000041878 */
[--C-:B------:R-:W-:Y:S03]  /*d600*/  FFMA.FTZ R33, R33, c[0x0][0x2d0], -R158.reuse ;  /* 0x0000b40021217a23 */ /* 0x100fe6000001089e */
[----:B------:R4:W5:Y:S01]  /*d610*/  MUFU.EX2 R175, R19 ;  /* 0x0000001300af7308 */ /* 0x0009620000000800 */
[C---:B------:R-:W-:Y:S07]  /*d620*/  HMMA.16816.F32.BF16 R124, R160.reuse, R12, R124 ;  /* 0x0000000ca07c723c */ /* 0x040fee000004187c */
[----:B--2---:R-:W-:Y:S01]  /*d630*/  F2FP.BF16.PACK_AB R12, R219, R221 ;  /* 0x000000dddb0c723e */ /* 0x004fe200000010ff */
[----:B------:R-:W-:Y:S01]  /*d640*/  HMMA.16816.F32.BF16 R128, R160, R14, R128 ;  /* 0x0000000ea080723c */ /* 0x000fe20000041880 */
[----:B------:R-:W-:Y:S01]  /*d650*/  LDSM.16.MT88.4 R160, [R196+0x800] ;  /* 0x00080000c4a0783b */ /* 0x000fe20000004200 */
[----:B------:R-:W-:Y:S02]  /*d660*/  MUFU.EX2 R174, R32 ;  /* 0x0000002000ae7308 */ /* 0x000fe40000000800 */
[----:B------:R-:W-:Y:S03]  /*d670*/  F2FP.BF16.PACK_AB R13, R179, R180 ;  /* 0x000000b4b30d723e */ /* 0x000fe600000010ff */
[----:B------:R-:W-:Y:S01]  /*d680*/  F2FP.BF16.PACK_AB R14, R190, R191 ;  /* 0x000000bfbe0e723e */ /* 0x000fe200000010ff */
[----:B---3--:R-:W-:Y:S04]  /*d690*/  LDSM.16.MT88.4 R20, [R193+0x1000] ;  /* 0x00100000c114783b */ /* 0x008fe80000004200 */
[----:B------:R-:W-:Y:S03]  /*d6a0*/  MUFU.EX2 R173, R33 ;  /* 0x0000002100ad7308 */ /* 0x000fe60000000800 */
[----:B----4-:R-:W2:Y:S01]  /*d6b0*/  LDSM.16.MT88.4 R16, [R193+0x800] ;  /* 0x00080000c110783b */ /* 0x010ea20000004200 */
[----:B-----5:R-:W-:Y:S07]  /*d6c0*/  F2FP.BF16.PACK_AB R15, R175, R176 ;  /* 0x000000b0af0f723e */ /* 0x020fee00000010ff */
        /* <DEDUP_REMOVED lines=40> */
[--C-:B------:R-:W-:Y:S01]  /*d950*/  FFMA.FTZ R16, R24, c[0x0][0x2d0], -R158.reuse ;  /* 0x0000b40018107a23 */ /* 0x100fe2000001089e */
[C---:B------:R-:W-:Y:S03]  /*d960*/  HMMA.16816.F32.BF16 R112, R12.reuse, R18, R112 ;  /* 0x000000120c70723c */ /* 0x040fe60000041870 */
[----:B------:R2:W-:Y:S05]  /*d970*/  MUFU.EX2 R186, R16 ;  /* 0x0000001000ba7308 */ /* 0x0005ea0000000800 */
[C---:B---3--:R-:W-:Y:S08]  /*d980*/  HMMA.16816.F32.BF16 R116, R12.reuse, R160, R116 ;  /* 0x000000a00c74723c */ /* 0x048ff00000041874 */
[C---:B------:R-:W-:Y:S01]  /*d990*/  HMMA.16816.F32.BF16 R120, R12.reuse, R162, R120 ;  /* 0x000000a20c78723c */ /* 0x040fe20000041878 */
[----:B------:R-:W-:Y:S07]  /*d9a0*/  LDSM.16.MT88.4 R160, [R195+0x1000] ;  /* 0x00100000c3a0783b */ /* 0x000fee0000004200 */
[C---:B-1----:R-:W-:Y:S04]  /*d9b0*/  HMMA.16816.F32.BF16 R124, R12.reuse, R164, R124 ;  /* 0x000000a40c7c723c */ /* 0x042fe8000004187c */
[--C-:B--2---:R-:W-:Y:S03]  /*d9c0*/  FFMA.FTZ R16, R25, c[0x0][0x2d0], -R158.reuse ;  /* 0x0000b40019107a23 */ /* 0x104fe6000001089e */
[----:B------:R-:W-:Y:S01]  /*d9d0*/  FFMA.FTZ R164, R28, c[0x0][0x2d0], -R158 ;  /* 0x0000b4001ca47a23 */ /* 0x000fe2000001089e */
[----:B------:R-:W-:Y:S01]  /*d9e0*/  HMMA.16816.F32.BF16 R128, R12, R166, R128 ;  /* 0x000000a60c80723c */ /* 0x000fe20000041880 */
[----:B------:R1:W2:Y:S03]  /*d9f0*/  MUFU.EX2 R185, R16 ;  /* 0x0000001000b97308 */ /* 0x0002a60000000800 */
[----:B------:R-:W-:Y:S02]  /*da00*/  FFMA.FTZ R28, R2, R237, R189 ;  /* 0x000000ed021c7223 */ /* 0x000fe400000100bd */
[--C-:B------:R-:W-:Y:S01]  /*da10*/  FFMA.FTZ R2, R30, c[0x0][0x2d0], -R157.reuse ;  /* 0x0000b4001e027a23 */ /* 0x100fe2000001089d */
[----:B------:R-:W-:Y:S02]  /*da20*/  F2FP.BF16.PACK_AB R12, R187, R188 ;  /* 0x000000bcbb0c723e */ /* 0x000fe400000010ff */
[----:B------:R-:W-:Y:S02]  /*da30*/  F2FP.BF16.PACK_AB R13, R172, R171 ;  /* 0x000000abac0d723e */ /* 0x000fe400000010ff */
[----:B------:R3:W-:Y:S10]  /*da40*/  MUFU.EX2 R178, R164 ;  /* 0x000000a400b27308 */ /* 0x0007f40000000800 */
[----:B------:R4:W-:Y:S01]  /*da50*/  MUFU.EX2 R158, R2 ;  /* 0x00000002009e7308 */ /* 0x0009e20000000800 */
[--C-:B-1----:R-:W-:Y:S01]  /*da60*/  FFMA.FTZ R16, R26, c[0x0][0x2d0], -R157.reuse ;  /* 0x0000b4001a107a23 */ /* 0x102fe2000001089d */
[----:B--2---:R-:W-:Y:S01]  /*da70*/  F2FP.BF16.PACK_AB R14, R185, R186 ;  /* 0x000000bab90e723e */ /* 0x004fe200000010ff */
[----:B------:R-:W-:Y:S07]  /*da80*/  LDSM.16.MT88.4 R24, [R196+0x1000] ;  /* 0x00100000c418783b */ /* 0x000fee0000004200 */
[----:B------:R1:W2:Y:S01]  /*da90*/  MUFU.EX2 R170, R16 ;  /* 0x0000001000aa7308 */ /* 0x0002a20000000800 */
[----:B---3--:R-:W-:Y:S01]  /*daa0*/  LDSM.16.MT88.4 R164, [R192+0x1800] ;  /* 0x00180000c0a4783b */ /* 0x008fe20000004200 */
[--C-:B----4-:R-:W-:Y:S08]  /*dab0*/  FFMA.FTZ R2, R31, c[0x0][0x2d0], -R157.reuse ;  /* 0x0000b4001f027a23 */ /* 0x110ff0000001089d */
[----:B------:R3:W4:Y:S01]  /*dac0*/  MUFU.EX2 R168, R2 ;  /* 0x0000000200a87308 */ /* 0x0007220000000800 */
[----:B-1----:R-:W1:Y:S01]  /*dad0*/  LDSM.16.MT88.4 R16, [R192+0x1000] ;  /* 0x00100000c010783b */ /* 0x002e620000004200 */
[----:B--2---:R-:W-:Y:S01]  /*dae0*/  F2FP.BF16.PACK_AB R15, R169, R170 ;  /* 0x000000aaa90f723e */ /* 0x004fe200000010ff */
[--C-:B---3--:R-:W-:Y:S02]  /*daf0*/  FFMA.FTZ R2, R34, c[0x0][0x2d0], -R157.reuse ;  /* 0x0000b40022027a23 */ /* 0x108fe4000001089d */
[----:B------:R-:W-:Y:S05]  /*db00*/  FFMA.FTZ R157, R35, c[0x0][0x2d0], -R157 ;  /* 0x0000b400239d7a23 */ /* 0x000fea000001089d */
[----:B------:R2:W-:Y:S10]  /*db10*/  MUFU.EX2 R33, R2 ;  /* 0x0000000200217308 */ /* 0x0005f40000000800 */
[----:B------:R3:W5:Y:S01]  /*db20*/  MUFU.EX2 R32, R157 ;  /* 0x0000009d00207308 */ /* 0x0007620000000800 */
[C---:B-1----:R-:W-:Y:S03]  /*db30*/  HMMA.16816.F32.BF16 R4, R12.reuse, R16, R4 ;  /* 0x000000100c04723c */ /* 0x042fe60000041804 */
[----:B--2---:R-:W-:Y:S05]  /*db40*/  FFMA.FTZ R2, R0, R239, R182 ;  /* 0x000000ef00027223 */ /* 0x004fea00000100b6 */
[C---:B------:R-:W-:Y:S01]  /*db50*/  HMMA.16816.F32.BF16 R8, R12.reuse, R18, R8 ;  /* 0x000000120c08723c */ /* 0x040fe20000041808 */
[----:B------:R-:W1:Y:S03]  /*db60*/  LDSM.16.MT88.4 R16, [R192+0x3000] ;  /* 0x00300000c010783b */ /* 0x000e660000004200 */
[----:B------:R-:W-:Y:S02]  /*db70*/  FADD.FTZ R0, R222, R28 ;  /* 0x0000001cde007221 */ /* 0x000fe40000010000 */
[----:B------:R-:W-:Y:S02]  /*db80*/  FADD.FTZ R2, R183, R2 ;  /* 0x00000002b7027221 */ /* 0x000fe40000010000 */
[C---:B------:R-:W-:Y:S01]  /*db90*/  HMMA.16816.F32.BF16 R132, R12.reuse, R20, R132 ;  /* 0x000000140c84723c */ /* 0x040fe20000041884 */
[----:B------:R-:W-:Y:S03]  /*dba0*/  LDSM.16.MT88.4 R28, [R195+0x3800] ;  /* 0x00380000c31c783b */ /* 0x000fe60000004200 */
[----:B---3--:R-:W-:Y:S01]  /*dbb0*/  MOV R157, R156 ;  /* 0x0000009c009d7202 */ /* 0x008fe20000000f00 */
[----:B------:R-:W-:Y:S02]  /*dbc0*/  FADD.FTZ R0, R236, R0 ;  /* 0x00000000ec007221 */ /* 0x000fe40000010000 */
[----:B------:R-:W-:Y:S01]  /*dbd0*/  FADD.FTZ R34, R181, R2 ;  /* 0x00000002b5227221 */ /* 0x000fe20000010000 */
        /* <DEDUP_REMOVED lines=60> */
[----:B------:R-:W-:Y:S07]  /*dfa0*/  HMMA.16816.F32.BF16 R128, R12, R162, R128 ;  /* 0x000000a20c80723c */ /* 0x000fee0000041880 */
[----:B------:R-:W-:Y:S02]  /*dfb0*/  F2FP.BF16.PACK_AB R12, R177, R178 ;  /* 0x000000b2b10c723e */ /* 0x000fe400000010ff */
[----:B------:R-:W-:Y:S03]  /*dfc0*/  F2FP.BF16.PACK_AB R13, R168, R158 ;  /* 0x0000009ea80d723e */ /* 0x000fe600000010ff */
[----:B------:R-:W-:Y:S02]  /*dfd0*/  F2FP.BF16.PACK_AB R14, R173, R174 ;  /* 0x000000aead0e723e */ /* 0x000fe400000010ff */
[----:B-----5:R-:W-:Y:S07]  /*dfe0*/  F2FP.BF16.PACK_AB R15, R32, R33 ;  /* 0x00000021200f723e */ /* 0x020fee00000010ff */
[C---:B------:R-:W-:Y:S01]  /*dff0*/  HMMA.16816.F32.BF16 R160, R12.reuse, R164, R4 ;  /* 0x000000a40ca0723c */ /* 0x040fe20000041804 */
[----:B------:R-:W4:Y:S07]  /*e000*/  LDSM.16.MT88.4 R4, [R192+0x3800] ;  /* 0x00380000c004783b */ /* 0x000f2e0000004200 */
        /* <DEDUP_REMOVED lines=11> */
[C---:B----4-:R-:W-:Y:S08]  /*e0c0*/  HMMA.16816.F32.BF16 R36, R12.reuse, R4, R36 ;  /* 0x000000040c24723c */ /* 0x050ff00000041824 */
[C---:B------:R-:W-:Y:S01]  /*e0d0*/  HMMA.16816.F32.BF16 R40, R12.reuse, R6, R40 ;  /* 0x000000060c28723c */ /* 0x040fe20000041828 */
[----:B------:R-:W3:Y:S07]  /*e0e0*/  LDSM.16.MT88.4 R4, [R193+0x5800] ;  /* 0x00580000c104783b */ /* 0x000eee0000004200 */
[C---:B-----5:R-:W-:Y:S08]  /*e0f0*/  HMMA.16816.F32.BF16 R44, R12.reuse, R8, R44 ;  /* 0x000000080c2c723c */ /* 0x060ff0000004182c */
[C---:B------:R-:W-:Y:S01]  /*e100*/  HMMA.16816.F32.BF16 R48, R12.reuse, R10, R48 ;  /* 0x0000000a0c30723c */ /* 0x040fe20000041830 */
[----:B------:R-:W4:Y:S07]  /*e110*/  LDSM.16.MT88.4 R8, [R196+0x5800] ;  /* 0x00580000c408783b */ /* 0x000f2e0000004200 */
[C---:B-1----:R-:W-:Y:S08]  /*e120*/  HMMA.16816.F32.BF16 R52, R12.reuse, R16, R52 ;  /* 0x000000100c34723c */ /* 0x042ff00000041834 */
[C---:B------:R-:W-:Y:S01]  /*e130*/  HMMA.16816.F32.BF16 R56, R12.reuse, R18, R56 ;  /* 0x000000120c38723c */ /* 0x040fe20000041838 */
[----:B------:R-:W1:Y:S07]  /*e140*/  LDSM.16.MT88.4 R16, [R195+0x5800] ;  /* 0x00580000c310783b */ /* 0x000e6e0000004200 */
[C---:B------:R-:W-:Y:S08]  /*e150*/  HMMA.16816.F32.BF16 R60, R12.reuse, R28, R60 ;  /* 0x0000001c0c3c723c */ /* 0x040ff0000004183c */
[C---:B------:R-:W-:Y:S01]  /*e160*/  HMMA.16816.F32.BF16 R64, R12.reuse, R30, R64 ;  /* 0x0000001e0c40723c */ /* 0x040fe20000041840 */
[----:B------:R-:W5:Y:S07]  /*e170*/  LDSM.16.MT88.4 R28, [R193+0x7800] ;  /* 0x00780000c11c783b */ /* 0x000f6e0000004200 */
[C---:B--2---:R-:W-:Y:S08]  /*e180*/  HMMA.16816.F32.BF16 R68, R12.reuse, R20, R68 ;  /* 0x000000140c44723c */ /* 0x044ff00000041844 */
[C---:B------:R-:W-:Y:S01]  /*e190*/  HMMA.16816.F32.BF16 R72, R12.reuse, R22, R72 ;  /* 0x000000160c48723c */ /* 0x040fe20000041848 */
[----:B------:R-:W2:Y:S07]  /*e1a0*/  LDSM.16.MT88.4 R20, [R196+0x7800] ;  /* 0x00780000c414783b */ /* 0x000eae0000004200 */
[C---:B---3--:R-:W-:Y:S08]  /*e1b0*/  HMMA.16816.F32.BF16 R76, R12.reuse, R4, R76 ;  /* 0x000000040c4c723c */ /* 0x048ff0000004184c */
[C---:B------:R-:W-:Y:S01]  /*e1c0*/  HMMA.16816.F32.BF16 R80, R12.reuse, R6, R80 ;  /* 0x000000060c50723c */ /* 0x040fe20000041850 */
[----:B------:R-:W3:Y:S07]  /*e1d0*/  LDSM.16.MT88.4 R4, [R195+0x7800] ;  /* 0x00780000c304783b */ /* 0x000eee0000004200 */
[C---:B----4-:R-:W-:Y:S08]  /*e1e0*/  HMMA.16816.F32.BF16 R84, R12.reuse, R8, R84 ;  /* 0x000000080c54723c */ /* 0x050ff00000041854 */
[C---:B------:R-:W-:Y:S08]  /*e1f0*/  HMMA.16816.F32.BF16 R88, R12.reuse, R10, R88 ;  /* 0x0000000a0c58723c */ /* 0x040ff00000041858 */
[C---:B-1----:R-:W-:Y:S08]  /*e200*/  HMMA.16816.F32.BF16 R92, R12.reuse, R16, R92 ;  /* 0x000000100c5c723c */ /* 0x042ff0000004185c */
[C---:B------:R-:W-:Y:S08]  /*e210*/  HMMA.16816.F32.BF16 R96, R12.reuse, R18, R96 ;  /* 0x000000120c60723c */ /* 0x040ff00000041860 */
[C---:B------:R-:W-:Y:S08]  /*e220*/  HMMA.16816.F32.BF16 R100, R12.reuse, R24, R100 ;  /* 0x000000180c64723c */ /* 0x040ff00000041864 */
[C---:B------:R-:W-:Y:S08]  /*e230*/  HMMA.16816.F32.BF16 R104, R12.reuse, R26, R104 ;  /* 0x0000001a0c68723c */ /* 0x040ff00000041868 */
[C---:B-----5:R-:W-:Y:S08]  /*e240*/  HMMA.16816.F32.BF16 R108, R12.reuse, R28, R108 ;  /* 0x0000001c0c6c723c */ /* 0x060ff0000004186c */
[C---:B------:R-:W-:Y:S08]  /*e250*/  HMMA.16816.F32.BF16 R112, R12.reuse, R30, R112 ;  /* 0x0000001e0c70723c */ /* 0x040ff00000041870 */
[C---:B--2---:R-:W-:Y:S08]  /*e260*/  HMMA.16816.F32.BF16 R116, R12.reuse, R20, R116 ;  /* 0x000000140c74723c */ /* 0x044ff00000041874 */
[C---:B------:R-:W-:Y:S08]  /*e270*/  HMMA.16816.F32.BF16 R120, R12.reuse, R22, R120 ;  /* 0x000000160c78723c */ /* 0x040ff00000041878 */
[C---:B---3--:R-:W-:Y:S07]  /*e280*/  HMMA.16816.F32.BF16 R124, R12.reuse, R4, R124 ;  /* 0x000000040c7c723c */ /* 0x048fee000004187c */
[----:B------:R-:W-:Y:S01]  /*e290*/  FADD.FTZ R4, R178, R2 ;  /* 0x00000002b2047221 */ /* 0x000fe20000010000 */
[----:B------:R-:W-:Y:S04]  /*e2a0*/  HMMA.16816.F32.BF16 R128, R12, R6, R128 ;  /* 0x000000060c80723c */ /* 0x000fe80000041880 */
[----:B------:R-:W-:Y:S01]  /*e2b0*/  FADD.FTZ R2, R158, R0 ;  /* 0x000000009e027221 */ /* 0x000fe20000010000 */
[-C--:B------:R-:W-:Y:S01]  /*e2c0*/  MOV R158, R3.reuse ;  /* 0x00000003009e7202 */ /* 0x080fe20000000f00 */
[----:B------:R-:W-:Y:S01]  /*e2d0*/  FADD.FTZ R0, R177, R4 ;  /* 0x00000004b1007221 */ /* 0x000fe20000010000 */
[----:B------:R-:W-:Y:S01]  /*e2e0*/  MOV R12, R3 ;  /* 0x00000003000c7202 */ /* 0x000fe20000000f00 */
[----:B------:R-:W-:Y:S04]  /*e2f0*/  FADD.FTZ R4, R168, R2 ;  /* 0x00000002a8047221 */ /* 0x000fe80000010000 */
[----:B------:R-:W-:Y:S02]  /*e300*/  FADD.FTZ R2, R174, R0 ;  /* 0x00000000ae027221 */ /* 0x000fe40000010000 */
[----:B------:R-:W-:Y:S02]  /*e310*/  FADD.FTZ R0, R33, R4 ;  /* 0x0000000421007221 */ /* 0x000fe40000010000 */
[----:B------:R-:W-:Y:S02]  /*e320*/  FADD.FTZ R237, R173, R2 ;  /* 0x00000002aded7221 */ /* 0x000fe40000010000 */
[----:B------:R-:W-:Y:S01]  /*e330*/  FADD.FTZ R239, R32, R0 ;  /* 0x0000000020ef7221 */ /* 0x000fe20000010000 */
[----:B------:R-:W-:-:S05]  /*e340*/  @P0 BRA `(.L_x_4287) ;  /* 0xffffcc8000000947 */ /* 0x000fca000383ffff */
.L_x_4286:
[----:B------:R-:W-:-:S13]  /*e350*/  ISETP.GE.AND P0, PT, R218, R228, PT ;  /* 0x000000e4da00720c */ /* 0x000fda0003f06270 */
[----:B------:R-:W-:Y:S05]  /*e360*/  @!P0 BRA `(.L_x_4288) ;  /* 0x00003e8000008947 */ /* 0x000fea0003800000 */
[----:B------:R-:W-:Y:S02]  /*e370*/  MOV R157, R12 ;  /* 0x0000000c009d7202 */ /* 0x000fe40000000f00 */
[----:B------:R-:W-:Y:S02]  /*e380*/  MOV R2, R156 ;  /* 0x0000009c00027202 */ /* 0x000fe40000000f00 */
.L_x_4297:
        /* <DEDUP_REMOVED lines=24> */
[----:B------:R-:W1:Y:S01]  /*e510*/  LDSM.16.M88.4 R8, [R159] ;  /* 0x000000009f08783b */ /* 0x000e620000000200 */
[----:B------:R-:W-:Y:S04]  /*e520*/  IADD3 R3, P0, R4, R14, RZ ;  /* 0x0000000e04037210 */ /* 0x000fe80007f1e0ff */
[----:B------:R-:W2:Y:S01]  /*e530*/  LDSM.16.M88.4 R16, [R159+0x800] ;  /* 0x000800009f10783b */ /* 0x000ea20000000200 */
[----:B------:R-:W-:Y:S01]  /*e540*/  IMAD.X R13, R0, 0x1, R15, P0 ;  /* 0x00000001000d7824 */ /* 0x000fe200000e060f */
[----:B------:R-:W-:Y:S03]  /*e550*/  IADD3 R5, P0, R4, R23, RZ ;  /* 0x0000001704057210 */ /* 0x000fe60007f1e0ff */
[----:B------:R-:W3:Y:S05]  /*e560*/  LDSM.16.M88.4 R24, [R159+0x1000] ;  /* 0x001000009f18783b */ /* 0x000eea0000000200 */
[----:B------:R-:W4:Y:S05]  /*e570*/  LDSM.16.M88.4 R168, [R159+0x1800] ;  /* 0x001800009fa8783b */ /* 0x000f2a0000000200 */
[----:B------:R-:W-:Y:S05]  /*e580*/  LDSM.16.M88.4 R172, [R199] ;  /* 0x00000000c7ac783b */ /* 0x000fea0000000200 */
[----:B------:R-:W2:Y:S05]  /*e590*/  LDSM.16.M88.4 R176, [R202] ;  /* 0x00000000cab0783b */ /* 0x000eaa0000000200 */
[----:B------:R-:W1:Y:S05]  /*e5a0*/  LDSM.16.M88.4 R180, [R217] ;  /* 0x00000000d9b4783b */ /* 0x000e6a0000000200 */
[----:B------:R-:W1:Y:S05]  /*e5b0*/  LDSM.16.M88.4 R184, [R216] ;  /* 0x00000000d8b8783b */ /* 0x000e6a0000000200 */
[----:B------:R-:W1:Y:S05]  /*e5c0*/  LDSM.16.M88.4 R188, [R215] ;  /* 0x00000000d7bc783b */ /* 0x000e6a0000000200 */
[----:B------:R-:W-:Y:S01]  /*e5d0*/  @!PT LDS RZ, [RZ] ;  /* 0x00000000fffff984 */ /* 0x000fe20000000800 */
[----:B------:R-:W-:Y:S01]  /*e5e0*/  @!PT LDS RZ, [RZ] ;  /* 0x00000000fffff984 */ /* 0x000fe20000000800 */
[----:B------:R-:W-:Y:S01]  /*e5f0*/  @!PT LDS RZ, [RZ] ;  /* 0x00000000fffff984 */ /* 0x000fe20000000800 */
[----:B------:R2:W-:Y:S05]  /*e600*/  LDGSTS.E.BYPASS.LTC128B.128 [R223+0x100], [R6.64], !P5 ;  /* 0x0010000006df7fae */ /* 0x0005ea000e901d46 */
        /* <DEDUP_REMOVED lines=20> */
[C---:B------:R-:W-:Y:S05]  /*e750*/  IADD3 R0, P0, R3.reuse, R232, RZ ;  /* 0x000000e803007210 */ /* 0x040fea0007f1e0ff */
[----:B--2---:R-:W-:Y:S01]  /*e760*/  IMAD.X R4, R20, 0x1, R234, P0 ;  /* 0x0000000114047824 */ /* 0x004fe200000e06ea */
        /* <DEDUP_REMOVED lines=20> */
[C---:B------:R-:W-:Y:S01]  /*e8b0*/  HMMA.16816.F32.BF16 R16, R32.reuse, R18, RZ ;  /* 0x000000122010723c */ /* 0x040fe200000418ff */
[----:B------:R-:W0:Y:S05]  /*e8c0*/  LDGDEPBAR ;  /* 0x00000000000079af */ /* 0x000e2a0000000000 */
[----:B------:R-:W-:Y:S01]  /*e8d0*/  @P0 IADD3 R0, R218, -0x1, RZ ;  /* 0xffffffffda000810 */ /* 0x000fe20007ffe0ff */
[----:B------:R-:W-:Y:S05]  /*e8e0*/  @P0 IMAD.MOV.U32 R158, RZ, RZ, c[0x0][0x1e4] ;  /* 0x00007900ff9e0624 */ /* 0x000fea00078e00ff */
[----:B------:R-:W-:Y:S05]  /*e8f0*/  @P0 SHF.R.S32.HI R3, RZ, 0x1f, R0 ;  /* 0x0000001fff030819 */ /* 0x000fea0000011400 */
[----:B------:R-:W-:Y:S04]  /*e900*/  @P0 IMAD R3, R3, c[0x0][0x1e0], RZ ;  /* 0x0000780003030a24 */ /* 0x000fe800078e02ff */
[C---:B------:R-:W-:Y:S01]  /*e910*/  @P0 IMAD R3, R0.reuse, c[0x0][0x1e4], R3 ;  /* 0x0000790000030a24 */ /* 0x040fe200078e0203 */
[C---:B---3--:R-:W-:Y:S08]  /*e920*/  HMMA.16816.F32.BF16 R20, R32.reuse, R24, RZ ;  /* 0x000000182014723c */ /* 0x048ff000000418ff */
        /* <DEDUP_REMOVED lines=13> */
[C---:B------:R-:W-:Y:S01]  /*ea00*/  @P0 IMAD.X R3, R219.reuse, 0x1, R229, P1 ;  /* 0x00000001db030824 */ /* 0x040fe200008e06e5 */
        /* <DEDUP_REMOVED lines=8> */
[C---:B------:R-:W-:Y:S01]  /*ea90*/  @P0 IMAD.X R3, R219.reuse, 0x1, R224, P1 ;  /* 0x00000001db030824 */ /* 0x040fe200008e06e0 */
[C---:B------:R-:W-:Y:S03]  /*eaa0*/  @P0 LEA R180, P1, R0.reuse, c[0x0][0x1c8], 0x1 ;  /* 0x0000720000b40a11 */ /* 0x040fe600078208ff */
[C---:B------:R-:W-:Y:S04]  /*eab0*/  HMMA.16816.F32.BF16 R28, R172.reuse, R188, R28 ;  /* 0x000000bcac1c723c */ /* 0x040fe8000004181c */
[----:B------:R-:W-:Y:S04]  /*eac0*/  @P0 LEA.HI.X R181, R0, c[0x0][0x1cc], R3, 0x1, P1 ;  /* 0x0000730000b50a11 */ /* 0x000fe800008f0c03 */
[----:B------:R-:W-:Y:S01]  /*ead0*/  HMMA.16816.F32.BF16 R32, R172, R190, R32 ;  /* 0x000000beac20723c */ /* 0x000fe20000041820 */
[----:B------:R-:W1:Y:S07]  /*eae0*/  LDSM.16.M88.4 R172, [R197] ;  /* 0x00000000c5ac783b */ /* 0x000e6e0000000200 */
[C---:B-1----:R-:W-:Y:S08]  /*eaf0*/  HMMA.16816.F32.BF16 R4, R168.reuse, R172, R4 ;  /* 0x000000aca804723c */ /* 0x042ff00000041804 */
[C---:B------:R-:W-:Y:S01]  /*eb00*/  HMMA.16816.F32.BF16 R8, R168.reuse, R174, R8 ;  /* 0x000000aea808723c */ /* 0x040fe20000041808 */
[----:B------:R-:W1:Y:S07]  /*eb10*/  LDSM.16.M88.4 R172, [R197+0x1000] ;  /* 0x00100000c5ac783b */ /* 0x000e6e0000000200 */
[C---:B------:R-:W-:Y:S08]  /*eb20*/  HMMA.16816.F32.BF16 R12, R168.reuse, R176, R12 ;  /* 0x000000b0a80c723c */ /* 0x040ff0000004180c */
[C---:B------:R-:W-:Y:S01]  /*eb30*/  HMMA.16816.F32.BF16 R16, R168.reuse, R178, R16 ;  /* 0x000000b2a810723c */ /* 0x040fe20000041810 */
[----:B------:R-:W2:Y:S07]  /*eb40*/  LDSM.16.M88.4 R176, [R197+0x1800] ;  /* 0x00180000c5b0783b */ /* 0x000eae0000000200 */
[C---:B-1----:R-:W-:Y:S08]  /*eb50*/  HMMA.16816.F32.BF16 R20, R168.reuse, R172, R20 ;  /* 0x000000aca814723c */ /* 0x042ff00000041814 */
[C---:B------:R-:W-:Y:S01]  /*eb60*/  HMMA.16816.F32.BF16 R24, R168.reuse, R174, R24 ;  /* 0x000000aea818723c */ /* 0x040fe20000041818 */
[----:B------:R-:W-:Y:S07]  /*eb70*/  LDSM.16.M88.4 R172, [R194] ;  /* 0x00000000c2ac783b */ /* 0x000fee0000000200 */
[C---:B--2---:R-:W-:Y:S08]  /*eb80*/  HMMA.16816.F32.BF16 R28, R168.reuse, R176, R28 ;  /* 0x000000b0a81c723c */ /* 0x044ff0000004181c */
[----:B------:R-:W-:Y:S01]  /*eb90*/  HMMA.16816.F32.BF16 R32, R168, R178, R32 ;  /* 0x000000b2a820723c */ /* 0x000fe20000041820 */
[----:B------:R-:W1:Y:S05]  /*eba0*/  LDSM.16.M88.4 R168, [R200] ;  /* 0x00000000c8a8783b */ /* 0x000e6a0000000200 */
[----:B------:R-:W2:Y:S02]  /*ebb0*/  LDSM.16.M88.4 R176, [R194+0x800] ;  /* 0x00080000c2b0783b */ /* 0x000ea40000000200 */
[C---:B-1----:R-:W-:Y:S08]  /*ebc0*/  HMMA.16816.F32.BF16 R4, R168.reuse, R172, R4 ;  /* 0x000000aca804723c */ /* 0x042ff00000041804 */
[C---:B------:R-:W-:Y:S01]  /*ebd0*/  HMMA.16816.F32.BF16 R8, R168.reuse, R174, R8 ;  /* 0x000000aea808723c */ /* 0x040fe20000041808 */
[----:B------:R-:W1:Y:S07]  /*ebe0*/  LDSM.16.M88.4 R172, [R194+0x1000] ;  /* 0x00100000c2ac783b */ /* 0x000e6e0000000200 */
[C---:B--2---:R-:W-:Y:S08]  /*ebf0*/  HMMA.16816.F32.BF16 R12, R168.reuse, R176, R12 ;  /* 0x000000b0a80c723c */ /* 0x044ff0000004180c */
[C---:B------:R-:W-:Y:S01]  /*ec00*/  HMMA.16816.F32.BF16 R16, R168.reuse, R178, R16 ;  /* 0x000000b2a810723c */ /* 0x040fe20000041810 */
[----:B------:R-:W2:Y:S07]  /*ec10*/  LDSM.16.M88.4 R176, [R194+0x1800] ;  /* 0x00180000c2b0783b */ /* 0x000eae0000000200 */
[C---:B-1----:R-:W-:Y:S08]  /*ec20*/  HMMA.16816.F32.BF16 R20, R168.reuse, R172, R20 ;  /* 0x000000aca814723c */ /* 0x042ff00000041814 */
[C---:B------:R-:W-:Y:S01]  /*ec30*/  HMMA.16816.F32.BF16 R24, R168.reuse, R174, R24 ;  /* 0x000000aea818723c */ /* 0x040fe20000041818 */
[----:B------:R-:W-:Y:S07]  /*ec40*/  LDSM.16.M88.4 R172, [R159+0x2000] ;  /* 0x002000009fac783b */ /* 0x000fee0000000200 */
[C---:B--2---:R-:W-:Y:S08]  /*ec50*/  HMMA.16816.F32.BF16 R28, R168.reuse, R176, R28 ;  /* 0x000000b0a81c723c */ /* 0x044ff0000004181c */
[----:B------:R-:W-:Y:S01]  /*ec60*/  HMMA.16816.F32.BF16 R32, R168, R178, R32 ;  /* 0x000000b2a820723c */ /* 0x000fe20000041820 */
[----:B------:R-:W1:Y:S05]  /*ec70*/  LDSM.16.M88.4 R168, [R198+0x4000] ;  /* 0x00400000c6a8783b */ /* 0x000e6a0000000200 */
        /* <DEDUP_REMOVED lines=9> */
[----:B------:R-:W-:Y:S07]  /*ed10*/  LDSM.16.M88.4 R172, [R214] ;  /* 0x00000000d6ac783b */ /* 0x000fee0000000200 */
[C---:B--2---:R-:W-:Y:S08]  /*ed20*/  HMMA.16816.F32.BF16 R28, R168.reuse, R176, R28 ;  /* 0x000000b0a81c723c */ /* 0x044ff0000004181c */
[----:B------:R-:W-:Y:S01]  /*ed30*/  HMMA.16816.F32.BF16 R32, R168, R178, R32 ;  /* 0x000000b2a820723c */ /* 0x000fe20000041820 */
[----:B------:R-:W1:Y:S05]  /*ed40*/  LDSM.16.M88.4 R168, [R199+0x4000] ;  /* 0x00400000c7a8783b */ /* 0x000e6a0000000200 */
[----:B------:R-:W2:Y:S02]  /*ed50*/  LDSM.16.M88.4 R176, [R213] ;  /* 0x00000000d5b0783b */ /* 0x000ea40000000200 */
[C---:B-1----:R-:W-:Y:S08]  /*ed60*/  HMMA.16816.F32.BF16 R4, R168.reuse, R172, R4 ;  /* 0x000000aca804723c */ /* 0x042ff00000041804 */
[C---:B------:R-:W-:Y:S01]  /*ed70*/  HMMA.16816.F32.BF16 R8, R168.reuse, R174, R8 ;  /* 0x000000aea808723c */ /* 0x040fe20000041808 */
[----:B------:R-:W1:Y:S07]  /*ed80*/  LDSM.16.M88.4 R172, [R212] ;  /* 0x00000000d4ac783b */ /* 0x000e6e0000000200 */
[C---:B--2---:R-:W-:Y:S08]  /*ed90*/  HMMA.16816.F32.BF16 R12, R168.reuse, R176, R12 ;  /* 0x000000b0a80c723c */ /* 0x044ff0000004180c */
[C---:B------:R-:W-:Y:S01]  /*eda0*/  HMMA.16816.F32.BF16 R16, R168.reuse, R178, R16 ;  /* 0x000000b2a810723c */ /* 0x040fe20000041810 */
[----:B------:R-:W2:Y:S07]  /*edb0*/  LDSM.16.M88.4 R176, [R211] ;  /* 0x00000000d3b0783b */ /* 0x000eae0000000200 */
        /* <DEDUP_REMOVED lines=129> */
[----:B------:R-:W2:Y:S01]  /*f5d0*/  LDSM.16.M88.4 R176, [R194+0x7800] ;  /* 0x00780000c2b0783b */ /* 0x000ea20000000200 */
[----:B------:R-:W-:Y:S04]  /*f5e0*/  DEPBAR.LE SB0, 0x0 ;  /* 0x000080000000791a */ /* 0x000fe80000000000 */
[----:B------:R-:W-:Y:S02]  /*f5f0*/  BAR.SYNC.DEFER_BLOCKING 0x0 ;  /* 0x0000000000007b1d */ /* 0x000fe40000010000 */
[C---:B-1----:R-:W-:Y:S04]  /*f600*/  HMMA.16816.F32.BF16 R20, R168.reuse, R172, R20 ;  /* 0x000000aca814723c */ /* 0x042fe80000041814 */
[----:B------:R-:W-:Y:S01]  /*f610*/  @!PT LDS RZ, [RZ] ;  /* 0x00000000fffff984 */ /* 0x000fe20000000800 */
[----:B------:R-:W-:Y:S01]  /*f620*/  @!PT LDS RZ, [RZ] ;  /* 0x00000000fffff984 */ /* 0x000fe20000000800 */
[----:B------:R-:W-:Y:S01]  /*f630*/  @!PT LDS RZ, [RZ] ;  /* 0x00000000fffff984 */ /* 0x000fe20000000800 */
[----:B------:R1:W-:Y:S03]  /*f640*/  @P0 LDGSTS.E.BYPASS.LTC128B.128 [R223+0x8100], [R220.64], !P5 ;  /* 0x08100000dcdf0fae */ /* 0x0003e6000e901d46 */
[----:B------:R-:W-:Y:S01]  /*f650*/  @P0 IADD3 R173, P1, R230, 0x80, RZ ;  /* 0x00000080e6ad0810 */ /* 0x000fe20007f3e0ff */
[C---:B------:R-:W-:Y:S01]  /*f660*/  HMMA.16816.F32.BF16 R24, R168.reuse, R174, R24 ;  /* 0x000000aea818723c */ /* 0x040fe20000041818 */
[----:B------:R3:W-:Y:S03]  /*f670*/  @P0 LDGSTS.E.BYPASS.LTC128B.128 [R223+0xa100], [R180.64], !P4 ;  /* 0x0a100000b4df0fae */ /* 0x0007e6000e101d46 */
[----:B------:R-:W-:Y:S01]  /*f680*/  @P0 IMAD.X R188, RZ, RZ, R229, P1 ;  /* 0x000000ffffbc0224 */ /* 0x000fe200008e06e5 */
[----:B------:R-:W-:Y:S03]  /*f690*/  @P0 IADD3 R0, P1, R156, R173, RZ ;  /* 0x000000ad9c000210 */ /* 0x000fe60007f3e0ff */
[C---:B--2---:R-:W-:Y:S04]  /*f6a0*/  HMMA.16816.F32.BF16 R28, R168.reuse, R176, R28 ;  /* 0x000000b0a81c723c */ /* 0x044fe8000004181c */
[C---:B------:R-:W-:Y:S01]  /*f6b0*/  @P0 IMAD.X R3, R219.reuse, 0x1, R188, P1 ;  /* 0x00000001db030824 */ /* 0x040fe200008e06bc */
[C---:B------:R-:W-:Y:S03]  /*f6c0*/  @P0 LEA R186, P1, R0.reuse, c[0x0][0x1c8], 0x1 ;  /* 0x0000720000ba0a11 */ /* 0x040fe600078208ff */
[----:B------:R-:W-:Y:S04]  /*f6d0*/  HMMA.16816.F32.BF16 R32, R168, R178, R32 ;  /* 0x000000b2a820723c */ /* 0x000fe80000041820 */
[----:B------:R-:W-:Y:S01]  /*f6e0*/  @P0 LEA.HI.X R187, R0, c[0x0][0x1cc], R3, 0x1, P1 ;  /* 0x0000730000bb0a11 */ /* 0x000fe200008f0c03 */
[----:B------:R-:W-:Y:S04]  /*f6f0*/  @P0 IMAD.MOV.U32 R0, RZ, RZ, c[0x0][0x1e0] ;  /* 0x00007800ff000624 */ /* 0x000fe800078e00ff */
[----:B------:R1:W-:Y:S03]  /*f700*/  @P0 LDGSTS.E.BYPASS.LTC128B.128 [R223+0xc100], [R186.64], !P3 ;  /* 0x0c100000badf0fae */ /* 0x0003e6000d901d46 */
[C---:B------:R-:W-:Y:S04]  /*f710*/  @P0 LEA R3, P1, R0.reuse, R156, 0x5 ;  /* 0x0000009c00030211 */ /* 0x040fe800078228ff */
[----:B------:R-:W-:Y:S02]  /*f720*/  @P0 LEA.HI.X R0, R0, R219, R158, 0x5, P1 ;  /* 0x000000db00000211 */ /* 0x000fe400008f2c9e */
[----:B------:R-:W-:Y:S05]  /*f730*/  @P0 IADD3 R158, P1, R230, 0xc0, RZ ;  /* 0x000000c0e69e0810 */ /* 0x000fea0007f3e0ff */
[--C-:B------:R-:W-:Y:S01]  /*f740*/  @P0 IMAD.X R172, RZ, RZ, R229.reuse, P1 ;  /* 0x000000ffffac0224 */ /* 0x100fe200008e06e5 */
[----:B------:R-:W-:Y:S05]  /*f750*/  @P0 IADD3 R156, P1, R156, R158, RZ ;  /* 0x0000009e9c9c0210 */ /* 0x000fea0007f3e0ff */
[----:B------:R-:W-:Y:S01]  /*f760*/  @P0 IMAD.X R174, R219, 0x1, R172, P1 ;  /* 0x00000001dbae0824 */ /* 0x000fe200008e06ac */
[C---:B------:R-:W-:Y:S04]  /*f770*/  @P0 LEA R184, P1, R156.reuse, c[0x0][0x1c8], 0x1 ;  /* 0x000072009cb80a11 */ /* 0x040fe800078208ff */
[----:B------:R-:W-:Y:S02]  /*f780*/  @P0 LEA.HI.X R185, R156, c[0x0][0x1cc], R174, 0x1, P1 ;  /* 0x000073009cb90a11 */ /* 0x000fe400008f0cae */
[C---:B------:R-:W-:Y:S03]  /*f790*/  @P0 IADD3 R156, P1, R3.reuse, R230, RZ ;  /* 0x000000e6039c0210 */ /* 0x040fe60007f3e0ff */
[----:B------:R1:W-:Y:S02]  /*f7a0*/  @P0 LDGSTS.E.BYPASS.LTC128B.128 [R223+0xe100], [R184.64], !P2 ;  /* 0x0e100000b8df0fae */ /* 0x0003e4000d101d46 */
[----:B------:R-:W-:Y:S01]  /*f7b0*/  @P0 IMAD.X R174, R0, 0x1, R229, P1 ;  /* 0x0000000100ae0824 */ /* 0x000fe200008e06e5 */
[C---:B------:R-:W-:Y:S04]  /*f7c0*/  @P0 LEA R182, P1, R156.reuse, c[0x0][0x1c8], 0x1 ;  /* 0x000072009cb60a11 */ /* 0x040fe800078208ff */
[----:B------:R-:W-:Y:S02]  /*f7d0*/  @P0 LEA.HI.X R183, R156, c[0x0][0x1cc], R174, 0x1, P1 ;  /* 0x000073009cb70a11 */ /* 0x000fe400008f0cae */
[C---:B------:R-:W-:Y:S03]  /*f7e0*/  @P0 IADD3 R156, P1, R3.reuse, R222, RZ ;  /* 0x000000de039c0210 */ /* 0x040fe60007f3e0ff */
[----:B------:R1:W-:Y:S02]  /*f7f0*/  @P0 LDGSTS.E.BYPASS.LTC128B.128 [R223+0x9100], [R182.64], !P5 ;  /* 0x09100000b6df0fae */ /* 0x0003e4000e901d46 */
[----:B------:R-:W-:Y:S01]  /*f800*/  @P0 IMAD.X R174, R0, 0x1, R224, P1 ;  /* 0x0000000100ae0824 */ /* 0x000fe200008e06e0 */
[C---:B---3--:R-:W-:Y:S04]  /*f810*/  @P0 LEA R180, P1, R156.reuse, c[0x0][0x1c8], 0x1 ;  /* 0x000072009cb40a11 */ /* 0x048fe800078208ff */
[----:B------:R-:W-:Y:S02]  /*f820*/  @P0 LEA.HI.X R181, R156, c[0x0][0x1cc], R174, 0x1, P1 ;  /* 0x000073009cb50a11 */ /* 0x000fe400008f0cae */
[C---:B------:R-:W-:Y:S03]  /*f830*/  @P0 IADD3 R156, P1, R3.reuse, R173, RZ ;  /* 0x000000ad039c0210 */ /* 0x040fe60007f3e0ff */
[----:B------:R1:W-:Y:S02]  /*f840*/  @P0 LDGSTS.E.BYPASS.LTC128B.128 [R223+0xb100], [R180.64], !P4 ;  /* 0x0b100000b4df0fae */ /* 0x0003e4000e101d46 */
[----:B------:R-:W-:Y:S01]  /*f850*/  @P0 IMAD.X R173, R0, 0x1, R188, P1 ;  /* 0x0000000100ad0824 */ /* 0x000fe200008e06bc */
[----:B------:R-:W-:Y:S01]  /*f860*/  @P0 IADD3 R3, P1, R3, R158, RZ ;  /* 0x0000009e03030210 */ /* 0x000fe20007f3e0ff */
[----:B------:R-:W-:Y:S04]  /*f870*/  IMAD.SHL.U32 R158, R218, 0x40, RZ ;  /* 0x00000040da9e7824 */ /* 0x000fe800078e00ff */
[----:B------:R-:W-:Y:S01]  /*f880*/  @P0 IMAD.X R0, R0, 0x1, R172, P1 ;  /* 0x0000000100000824 */ /* 0x000fe200008e06ac */
[C---:B------:R-:W-:Y:S01]  /*f890*/  @P0 LEA R176, P1, R156.reuse, c[0x0][0x1c8], 0x1 ;  /* 0x000072009cb00a11 */ /* 0x040fe200078208ff */
[----:B-----5:R-:W-:Y:S02]  /*f8a0*/  IMAD.IADD R172, R225, 0x1, R243 ;  /* 0x00000001e1ac7824 */ /* 0x020fe400078e02f3 */
        /* <DEDUP_REMOVED lines=15> */
[----:B--2---:R-:W-:Y:S02]  /*f9a0*/  IMAD.IADD R3, R173, 0x1, R156 ;  /* 0x00000001ad037824 */ /* 0x004fe400078e029c */
        /* <DEDUP_REMOVED lines=15> */
.L_x_4291:
[----:B------:R-:W-:Y:S04]  /*faa0*/  MOV R168, c[0x0][0x32c] ;  /* 0x0000cb0000a87a02 */ /* 0x000fe80000000f00 */
[----:B------:R-:W-:Y:S11]  /*fab0*/  ISETP.NE.AND P0, PT, R168, 0x1, PT ;  /* 0x00000001a800780c */ /* 0x000ff60003f05270 */
[----:B------:R-:W-:Y:S02]  /*fac0*/  @!UPT UIADD3 URZ, URZ, URZ, URZ ;  /* 0x0000003f3f3ff290 */ /* 0x000fe4000fffe03f */
[----:B------:R-:W-:Y:S05]  /*fad0*/  @P0 IMAD.HI.U32 R168, R156, c[0x0][0x330], RZ ;  /* 0x0000cc009ca80a27 */ /* 0x000fea00078e00ff */
[----:B------:R-:W-:Y:S02]  /*fae0*/  @P0 SHF.R.U32.HI R156, RZ, c[0x0][0x334], R168 ;  /* 0x0000cd00ff9c0a19 */ /* 0x000fe400000116a8 */
.L_x_4292:
[----:B------:R-:W-:Y:S05]  /*faf0*/  BSYNC B0 ;  /* 0x0000000000007941 */ /* 0x000fea0003800000 */
.L_x_4290:
[----:B------:R-:W-:Y:S04]  /*fb00*/  IMAD R156, R156, c[0x0][0x32c], -R158 ;  /* 0x0000cb009c9c7a24 */ /* 0x000fe800078e0a9e */
[----:B------:R-:W-:Y:S05]  /*fb10*/  IMAD.IADD R156, R156, 0x1, -R238 ;  /* 0x000000019c9c7824 */ /* 0x000fea00078e0aee */
[----:B------:R-:W-:Y:S02]  /*fb20*/  IMNMX R0, R0, R156, !PT ;  /* 0x0000009c00007217 */ /* 0x000fe40007800200 */
[----:B------:R-:W-:Y:S04]  /*fb30*/  IADD3 R156, R156, c[0x0][0x32c], RZ ;  /* 0x0000cb009c9c7a10 */ /* 0x000fe80007ffe0ff */
[----:B------:R-:W-:Y:S02]  /*fb40*/  IMNMX R3, R3, R156, PT ;  /* 0x0000009c03037217 */ /* 0x000fe40003800200 */
.L_x_4289:
        /* <DEDUP_REMOVED lines=66> */
.L_x_4295:
[----:B------:R-:W-:Y:S04]  /*ff70*/  MOV R21, c[0x0][0x32c] ;  /* 0x0000cb0000157a02 */ /* 0x000fe80000000f00 */
[----:B------:R-:W-:Y:S11]  /*ff80*/  ISETP.NE.AND P0, PT, R21, 0x1, PT ;  /* 0x000000011500780c */ /* 0x000ff60003f05270 */
[----:B------:R-:W-:Y:S02]  /*ff90*/  @!UPT UIADD3 URZ, URZ, URZ, URZ ;  /* 0x0000003f3f3ff290 */ /* 0x000fe4000fffe03f */
[----:B------:R-:W-:Y:S05]  /*ffa0*/  @P0 IMAD.HI.U32 R21, R0, c[0x0][0x330], RZ ;  /* 0x0000cc0000150a27 */ /* 0x000fea00078e00ff */
[----:B------:R-:W-:Y:S02]  /*ffb0*/  @P0 SHF.R.U32.HI R0, RZ, c[0x0][0x334], R21 ;  /* 0x0000cd00ff000a19 */ /* 0x000fe40000011615 */
.L_x_4296:
[----:B------:R-:W-:Y:S05]  /*ffc0*/  BSYNC B0 ;  /* 0x0000000000007941 */ /* 0x000fea0003800000 */
.L_x_4294:
[----:B------:R-:W-:Y:S04]  /*ffd0*/  IMAD R158, R0, c[0x0][0x32c], -R158 ;  /* 0x0000cb00009e7a24 */ /* 0x000fe800078e0a9e */
[----:B------:R-:W-:Y:S05]  /*ffe0*/  IMAD.IADD R0, R158, 0x1, -R238 ;  /* 0x000000019e007824 */ /* 0x000fea00078e0aee */
[----:B------:R-:W-:Y:S02]  /*fff0*/  IMNMX R3, R3, R0, !PT ;  /* 0x0000000003037217 */ /* 0x000fe40007800200 */
[----:B------:R-:W-:Y:S04]  /*10000*/  IADD3 R0, R0, c[0x0][0x32c], RZ ;  /* 0x0000cb0000007a10 */ /* 0x000fe80007ffe0ff */
[----:B------:R-:W-:Y:S02]  /*10010*/  IMNMX R4, R4, R0, PT ;  /* 0x0000000004047217 */ /* 0x000fe40003800200 */
.L_x_4293:
        /* <DEDUP_REMOVED lines=51> */
[--C-:B------:R-:W-:Y:S02]  /*10350*/  FFMA.FTZ R185, R12, c[0x0][0x2d0], -R2.reuse ;  /* 0x0000b4000cb97a23 */ /* 0x100fe40000010802 */
[----:B------:R-:W-:Y:S01]  /*10360*/  FFMA.FTZ R183, R8, c[0x0][0x2d0], -R2 ;  /* 0x0000b40008b77a23 */ /* 0x000fe20000010802 */
[C---:B------:R-:W-:Y:S02]  /*10370*/  ISETP.LT.OR P0, PT, R4.reuse, 0xa, P0 ;  /* 0x0000000a0400780c */ /* 0x040fe40000701670 */
[----:B------:R-:W1:Y:S02]  /*10380*/  MUFU.EX2 R2, R0 ;  /* 0x0000000000027308 */ /* 0x000e640000000800 */
[----:B------:R-:W-:Y:S02]  /*10390*/  FSEL R11, R11, -INF , !P0 ;  /* 0xff8000000b0b7808 */ /* 0x000fe40004000000 */
[C---:B------:R-:W-:Y:S04]  /*103a0*/  ISETP.GT.AND P0, PT, R3.reuse, 0x10, P1 ;  /* 0x000000100300780c */ /* 0x040fe80000f04270 */
[----:B------:R-:W-:Y:S02]  /*103b0*/  ISETP.LT.OR P0, PT, R4, 0x11, P0 ;  /* 0x000000110400780c */ /* 0x000fe40000701670 */
[----:B------:R-:W2:Y:S02]  /*103c0*/  MUFU.EX2 R8, R24 ;  /* 0x0000001800087308 */ /* 0x000ea40000000800 */
[----:B------:R-:W-:Y:S02]  /*103d0*/  FSEL R33, R14, -INF , !P0 ;  /* 0xff8000000e217808 */ /* 0x000fe40004000000 */
[----:B------:R-:W-:Y:S04]  /*103e0*/  ISETP.GT.AND P0, PT, R3, 0x11, P1 ;  /* 0x000000110300780c */ /* 0x000fe80000f04270 */
[----:B------:R-:W-:Y:S02]  /*103f0*/  ISETP.LT.OR P0, PT, R4, 0x12, P0 ;  /* 0x000000120400780c */ /* 0x000fe40000701670 */
[----:B------:R-:W-:Y:S02]  /*10400*/  MUFU.EX2 R17, R32 ;  /* 0x0000002000117308 */ /* 0x000fe40000000800 */
[----:B------:R-:W-:Y:S02]  /*10410*/  FSEL R15, R15, -INF , !P0 ;  /* 0xff8000000f0f7808 */ /* 0x000fe40004000000 */
[C---:B------:R-:W-:Y:S01]  /*10420*/  ISETP.GT.AND P0, PT, R3.reuse, 0x18, P1 ;  /* 0x000000180300780c */ /* 0x040fe20000f04270 */
[C---:B-1----:R-:W-:Y:S02]  /*10430*/  FFMA.FTZ R0, R2.reuse, R237, R9 ;  /* 0x000000ed02007223 */ /* 0x042fe40000010009 */
[----:B------:R-:W-:Y:S01]  /*10440*/  FMUL.FTZ R132, R2, R132 ;  /* 0x0000008402847220 */ /* 0x000fe20000410000 */
[----:B------:R-:W-:Y:S01]  /*10450*/  ISETP.LT.OR P0, PT, R4, 0x19, P0 ;  /* 0x000000190400780c */ /* 0x000fe20000701670 */
[C---:B------:R-:W-:Y:S01]  /*10460*/  FMUL.FTZ R133, R2.reuse, R133 ;  /* 0x0000008502857220 */ /* 0x040fe20000410000 */
[----:B------:R-:W-:Y:S01]  /*10470*/  MUFU.EX2 R178, R178 ;  /* 0x000000b200b27308 */ /* 0x000fe20000000800 */
[----:B------:R-:W-:Y:S01]  /*10480*/  FMUL.FTZ R136, R2, R136 ;  /* 0x0000008802887220 */ /* 0x000fe20000410000 */
[----:B------:R-:W-:Y:S01]  /*10490*/  FSEL R158, R18, -INF , !P0 ;  /* 0xff800000129e7808 */ /* 0x000fe20004000000 */
[C---:B------:R-:W-:Y:S01]  /*104a0*/  FMUL.FTZ R137, R2.reuse, R137 ;  /* 0x0000008902897220 */ /* 0x040fe20000410000 */
[----:B------:R-:W-:Y:S01]  /*104b0*/  ISETP.GT.AND P0, PT, R3, 0x19, P1 ;  /* 0x000000190300780c */ /* 0x000fe20000f04270 */
[----:B------:R-:W-:Y:S01]  /*104c0*/  FMUL.FTZ R140, R2, R140 ;  /* 0x0000008c028c7220 */ /* 0x000fe20000410000 */
[----:B--2---:R-:W-:Y:S01]  /*104d0*/  F2FP.BF16.PACK_AB R16, R8, R9 ;  /* 0x000000090810723e */ /* 0x004fe200000010ff */
[----:B------:R-:W-:Y:S01]  /*104e0*/  FMUL.FTZ R141, R2, R141 ;  /* 0x0000008d028d7220 */ /* 0x000fe20000410000 */
[----:B------:R-:W-:Y:S01]  /*104f0*/  ISETP.LT.OR P0, PT, R4, 0x1a, P0 ;  /* 0x0000001a0400780c */ /* 0x000fe20000701670 */
[C---:B------:R-:W-:Y:S01]  /*10500*/  FMUL.FTZ R144, R2.reuse, R144 ;  /* 0x0000009002907220 */ /* 0x040fe20000410000 */
[----:B------:R-:W-:Y:S01]  /*10510*/  MUFU.EX2 R9, R28 ;  /* 0x0000001c00097308 */ /* 0x000fe20000000800 */
[C---:B------:R-:W-:Y:S01]  /*10520*/  FMUL.FTZ R145, R2.reuse, R145 ;  /* 0x0000009102917220 */ /* 0x040fe20000410000 */
[----:B------:R-:W-:Y:S01]  /*10530*/  FSEL R168, R19, -INF , !P0 ;  /* 0xff80000013a87808 */ /* 0x000fe20004000000 */
[C---:B------:R-:W-:Y:S01]  /*10540*/  FMUL.FTZ R148, R2.reuse, R148 ;  /* 0x0000009402947220 */ /* 0x040fe20000410000 */
[C---:B------:R-:W-:Y:S01]  /*10550*/  ISETP.GT.AND P0, PT, R3.reuse, 0x20, P1 ;  /* 0x000000200300780c */ /* 0x040fe20000f04270 */
[C---:B------:R-:W-:Y:S02]  /*10560*/  FMUL.FTZ R149, R2.reuse, R149 ;  /* 0x0000009502957220 */ /* 0x040fe40000410000 */
[----:B------:R-:W-:Y:S01]  /*10570*/  FMUL.FTZ R152, R2, R152 ;  /* 0x0000009802987220 */ /* 0x000fe20000410000 */
[----:B------:R-:W-:Y:S01]  /*10580*/  ISETP.LT.OR P0, PT, R4, 0x21, P0 ;  /* 0x000000210400780c */ /* 0x000fe20000701670 */
[C---:B------:R-:W-:Y:S01]  /*10590*/  FMUL.FTZ R153, R2.reuse, R153 ;  /* 0x0000009902997220 */ /* 0x040fe20000410000 */
[----:B------:R-:W1:Y:S01]  /*105a0*/  MUFU.EX2 R19, R29 ;  /* 0x0000001d00137308 */ /* 0x000e620000000800 */
        /* <DEDUP_REMOVED lines=12> */
[----:B------:R-:W-:Y:S01]  /*10670*/  LDSM.16.MT88.4 R20, [R192] ;  /* 0x00000000c014783b */ /* 0x000fe20000004200 */
[----:B------:R-:W-:Y:S02]  /*10680*/  FMUL.FTZ R49, R2, R49 ;  /* 0x0000003102317220 */ /* 0x000fe40000410000 */
[----:B------:R-:W-:Y:S01]  /*10690*/  ISETP.LT.OR P0, PT, R4, 0x29, P0 ;  /* 0x000000290400780c */ /* 0x000fe20000701670 */
[C---:B------:R-:W-:Y:S02]  /*106a0*/  FMUL.FTZ R52, R2.reuse, R52 ;  /* 0x0000003402347220 */ /* 0x040fe40000410000 */
[----:B------:R-:W-:Y:S01]  /*106b0*/  FMUL.FTZ R53, R2, R53 ;  /* 0x0000003502357220 */ /* 0x000fe20000410000 */
[----:B------:R-:W-:Y:S01]  /*106c0*/  FSEL R171, R26, -INF , !P0 ;  /* 0xff8000001aab7808 */ /* 0x000fe20004000000 */
[C---:B------:R-:W-:Y:S01]  /*106d0*/  FMUL.FTZ R56, R2.reuse, R56 ;  /* 0x0000003802387220 */ /* 0x040fe20000410000 */
[----:B------:R-:W-:Y:S01]  /*106e0*/  ISETP.GT.AND P0, PT, R3, 0x29, P1 ;  /* 0x000000290300780c */ /* 0x000fe20000f04270 */
[C---:B------:R-:W-:Y:S01]  /*106f0*/  FMUL.FTZ R57, R2.reuse, R57 ;  /* 0x0000003902397220 */ /* 0x040fe20000410000 */
[----:B-1----:R-:W-:Y:S01]  /*10700*/  F2FP.BF16.PACK_AB R24, R17, R19 ;  /* 0x000000131118723e */ /* 0x002fe200000010ff */
        /* <DEDUP_REMOVED lines=36> */
[----:B------:R-:W1:Y:S01]  /*10950*/  MUFU.EX2 R8, R25 ;  /* 0x0000001900087308 */ /* 0x000e620000000800 */
        /* <DEDUP_REMOVED lines=18> */
[----:B------:R-:W-:Y:S01]  /*10a80*/  FMUL.FTZ R124, R2, R124 ;  /* 0x0000007c027c7220 */ /* 0x000fe20000410000 */
[----:B-1----:R-:W-:Y:S01]  /*10a90*/  F2FP.BF16.PACK_AB R18, R8, R9 ;  /* 0x000000090812723e */ /* 0x002fe200000010ff */
[----:B------:R-:W-:Y:S01]  /*10aa0*/  FMUL.FTZ R125, R2, R125 ;  /* 0x0000007d027d7220 */ /* 0x000fe20000410000 */
[----:B------:R-:W-:Y:S01]  /*10ab0*/  FMNMX.FTZ R0, R168, R0, !PT ;  /* 0x00000000a8007209 */ /* 0x000fe20007810000 */
[C---:B------:R-:W-:Y:S02]  /*10ac0*/  FMUL.FTZ R128, R2.reuse, R128 ;  /* 0x0000008002807220 */ /* 0x040fe40000410000 */
[----:B------:R-:W-:Y:S01]  /*10ad0*/  FMUL.FTZ R129, R2, R129 ;  /* 0x0000008102817220 */ /* 0x000fe20000410000 */
        /* <DEDUP_REMOVED lines=15> */
[C---:B------:R-:W-:Y:S02]  /*10bd0*/  FMUL.FTZ R4, R3.reuse, c[0x0][0x2d0] ;  /* 0x0000b40003047a20 */ /* 0x040fe40000410000 */
[----:B------:R-:W-:Y:S01]  /*10be0*/  FADD.FTZ R14, R8, R0 ;  /* 0x00000000080e7221 */ /* 0x000fe20000010000 */
[----:B------:R-:W-:Y:S01]  /*10bf0*/  FSEL R0, R3, RZ, P0 ;  /* 0x000000ff03007208 */ /* 0x000fe20000000000 */
[----:B------:R-:W-:Y:S01]  /*10c00*/  FMUL.FTZ R8, R2, R164 ;  /* 0x000000a402087220 */ /* 0x000fe20000410000 */
[----:B------:R-:W-:Y:S01]  /*10c10*/  FSEL R13, R4, RZ, P0 ;  /* 0x000000ff040d7208 */ /* 0x000fe20000000000 */
[----:B------:R-:W-:Y:S01]  /*10c20*/  FMUL.FTZ R4, R2, R160 ;  /* 0x000000a002047220 */ /* 0x000fe20000410000 */
[----:B------:R-:W-:Y:S01]  /*10c30*/  ISETP.GT.AND P0, PT, R218, R228, PT ;  /* 0x000000e4da00720c */ /* 0x000fe20003f04270 */
[----:B------:R-:W-:Y:S02]  /*10c40*/  FADD.FTZ R0, -R0, R157 ;  /* 0x0000009d00007221 */ /* 0x000fe40000010100 */
[--C-:B------:R-:W-:Y:S02]  /*10c50*/  FFMA.FTZ R6, R6, c[0x0][0x2d0], -R13.reuse ;  /* 0x0000b40006067a23 */ /* 0x100fe4000001080d */
[----:B------:R-:W-:Y:S02]  /*10c60*/  FMUL.FTZ R0, R0, c[0x0][0x2d0] ;  /* 0x0000b40000007a20 */ /* 0x000fe40000410000 */
[--C-:B------:R-:W-:Y:S01]  /*10c70*/  FFMA.FTZ R10, R5, c[0x0][0x2d0], -R13.reuse ;  /* 0x0000b400050a7a23 */ /* 0x100fe2000001080d */
[----:B------:R1:W-:Y:S01]  /*10c80*/  MUFU.EX2 R160, R6 ;  /* 0x0000000600a07308 */ /* 0x0003e20000000800 */
[----:B------:R-:W-:Y:S02]  /*10c90*/  FMUL.FTZ R5, R2, R161 ;  /* 0x000000a102057220 */ /* 0x000fe40000410000 */
[--C-:B------:R-:W-:Y:S02]  /*10ca0*/  FFMA.FTZ R2, R11, c[0x0][0x2d0], -R13.reuse ;  /* 0x0000b4000b027a23 */ /* 0x100fe4000001080d */
[--C-:B------:R-:W-:Y:S05]  /*10cb0*/  FFMA.FTZ R7, R7, c[0x0][0x2d0], -R13.reuse ;  /* 0x0000b40007077a23 */ /* 0x100fea000001080d */
[----:B------:R-:W2:Y:S10]  /*10cc0*/  MUFU.EX2 R31, R7 ;  /* 0x00000007001f7308 */ /* 0x000eb40000000800 */
[----:B------:R-:W-:Y:S01]  /*10cd0*/  MUFU.EX2 R30, R10 ;  /* 0x0000000a001e7308 */ /* 0x000fe20000000800 */
[----:B-1----:R-:W-:Y:S04]  /*10ce0*/  FADD.FTZ R6, R19, R14 ;  /* 0x0000000e13067221 */ /* 0x002fe80000010000 */
[----:B------:R-:W-:Y:S05]  /*10cf0*/  FADD.FTZ R164, R17, R6 ;  /* 0x0000000611a47221 */ /* 0x000fea0000010000 */
[----:B------:R-:W1:Y:S01]  /*10d00*/  MUFU.EX2 R0, R0 ;  /* 0x0000000000007308 */ /* 0x000e620000000800 */
[----:B--2---:R-:W-:Y:S09]  /*10d10*/  F2FP.BF16.PACK_AB R17, R31, R160 ;  /* 0x000000a01f11723e */ /* 0x004ff200000010ff */
[----:B------:R-:W2:Y:S10]  /*10d20*/  MUFU.EX2 R29, R2 ;  /* 0x00000002001d7308 */ /* 0x000eb40000000800 */
[----:B------:R-:W-:Y:S01]  /*10d30*/  MUFU.EX2 R161, R174 ;  /* 0x000000ae00a17308 */ /* 0x000fe20000000800 */
[C---:B-1----:R-:W-:Y:S02]  /*10d40*/  FMUL.FTZ R6, R0.reuse, R162 ;  /* 0x000000a200067220 */ /* 0x042fe40000410000 */
[C---:B------:R-:W-:Y:S02]  /*10d50*/  FMUL.FTZ R7, R0.reuse, R163 ;  /* 0x000000a300077220 */ /* 0x040fe40000410000 */
[C---:B------:R-:W-:Y:S02]  /*10d60*/  FMUL.FTZ R10, R0.reuse, R166 ;  /* 0x000000a6000a7220 */ /* 0x040fe40000410000 */
[C---:B------:R-:W-:Y:S03]  /*10d70*/  FMUL.FTZ R11, R0.reuse, R167 ;  /* 0x000000a7000b7220 */ /* 0x040fe60000410000 */
[----:B------:R-:W1:Y:S01]  /*10d80*/  MUFU.EX2 R162, R173 ;  /* 0x000000ad00a27308 */ /* 0x000e620000000800 */
[C---:B------:R-:W-:Y:S01]  /*10d90*/  FMUL.FTZ R134, R0.reuse, R134 ;  /* 0x0000008600867220 */ /* 0x040fe20000410000 */
[----:B--2---:R-:W-:Y:S01]  /*10da0*/  F2FP.BF16.PACK_AB R19, R29, R30 ;  /* 0x0000001e1d13723e */ /* 0x004fe200000010ff */
[C---:B------:R-:W-:Y:S02]  /*10db0*/  FMUL.FTZ R135, R0.reuse, R135 ;  /* 0x0000008700877220 */ /* 0x040fe40000410000 */
[C---:B------:R-:W-:Y:S02]  /*10dc0*/  FMUL.FTZ R138, R0.reuse, R138 ;  /* 0x0000008a008a7220 */ /* 0x040fe40000410000 */
[C---:B------:R-:W-:Y:S02]  /*10dd0*/  FMUL.FTZ R139, R0.reuse, R139 ;  /* 0x0000008b008b7220 */ /* 0x040fe40000410000 */
[C---:B------:R-:W-:Y:S01]  /*10de0*/  HMMA.16816.F32.BF16 R4, R16.reuse, R20, R4 ;  /* 0x000000141004723c */ /* 0x040fe20000041804 */
[----:B------:R-:W-:Y:S04]  /*10df0*/  MUFU.EX2 R163, R181 ;  /* 0x000000b500a37308 */ /* 0x000fe80000000800 */
[C---:B------:R-:W-:Y:S02]  /*10e00*/  FMUL.FTZ R142, R0.reuse, R142 ;  /* 0x0000008e008e7220 */ /* 0x040fe40000410000 */
[C---:B------:R-:W-:Y:S01]  /*10e10*/  FMUL.FTZ R143, R0.reuse, R143 ;  /* 0x0000008f008f7220 */ /* 0x040fe20000410000 */
[C---:B------:R-:W-:Y:S01]  /*10e20*/  HMMA.16816.F32.BF16 R8, R16.reuse, R22, R8 ;  /* 0x000000161008723c */ /* 0x040fe20000041808 */
[----:B------:R-:W2:Y:S02]  /*10e30*/  LDSM.16.MT88.4 R20, [R193] ;  /* 0x00000000c114783b */ /* 0x000ea40000004200 */
[----:B------:R-:W-:Y:S01]  /*10e40*/  MUFU.EX2 R173, R180 ;  /* 0x000000b400ad7308 */ /* 0x000fe20000000800 */
[----:B------:R-:W-:Y:S01]  /*10e50*/  FMUL.FTZ R146, R0, R146 ;  /* 0x0000009200927220 */ /* 0x000fe20000410000 */
[----:B-1----:R-:W-:Y:S01]  /*10e60*/  F2FP.BF16.PACK_AB R26, R162, R161 ;  /* 0x000000a1a21a723e */ /* 0x002fe200000010ff */
        /* <DEDUP_REMOVED lines=60> */
[----:B------:R-:W-:Y:S02]  /*11230*/  FFMA.FTZ R0, R0, R239, R160 ;  /* 0x000000ef00007223 */ /* 0x000fe400000100a0 */
[--C-:B------:R-:W-:Y:S02]  /*11240*/  FFMA.FTZ R2, R33, c[0x0][0x2d0], -R13.reuse ;  /* 0x0000b40021027a23 */ /* 0x100fe4000001080d */
[----:B------:R-:W-:Y:S02]  /*11250*/  FADD.FTZ R0, R31, R0 ;  /* 0x000000001f007221 */ /* 0x000fe40000010000 */
[----:B------:R2:W-:Y:S01]  /*11260*/  MUFU.EX2 R28, R2 ;  /* 0x00000002001c7308 */ /* 0x0005e20000000800 */
[C---:B-1----:R-:W-:Y:S08]  /*11270*/  HMMA.16816.F32.BF16 R148, R16.reuse, R20, R148 ;  /* 0x000000141094723c */ /* 0x042ff00000041894 */
[C---:B------:R-:W-:Y:S01]  /*11280*/  HMMA.16816.F32.BF16 R152, R16.reuse, R22, R152 ;  /* 0x000000161098723c */ /* 0x040fe20000041898 */
[----:B------:R-:W1:Y:S03]  /*11290*/  LDSM.16.MT88.4 R20, [R192+0x2000] ;  /* 0x00200000c014783b */ /* 0x000e660000004200 */
[--C-:B--2---:R-:W-:Y:S04]  /*112a0*/  FFMA.FTZ R2, R15, c[0x0][0x2d0], -R13.reuse ;  /* 0x0000b4000f027a23 */ /* 0x104fe8000001080d */
[----:B------:R-:W2:Y:S04]  /*112b0*/  MUFU.EX2 R157, R2 ;  /* 0x00000002009d7308 */ /* 0x000ea80000000800 */
[----:B--2---:R-:W-:Y:S01]  /*112c0*/  F2FP.BF16.PACK_AB R25, R157, R28 ;  /* 0x0000001c9d19723e */ /* 0x004fe200000010ff */
[C---:B-1----:R-:W-:Y:S03]  /*112d0*/  HMMA.16816.F32.BF16 R36, R16.reuse, R20, R36 ;  /* 0x000000141024723c */ /* 0x042fe60000041824 */
[--C-:B------:R-:W-:Y:S04]  /*112e0*/  FFMA.FTZ R2, R158, c[0x0][0x2d0], -R13.reuse ;  /* 0x0000b4009e027a23 */ /* 0x100fe8000001080d */
[----:B------:R1:W-:Y:S01]  /*112f0*/  MUFU.EX2 R32, R2 ;  /* 0x0000000200207308 */ /* 0x0003e20000000800 */
[C---:B------:R-:W-:Y:S01]  /*11300*/  HMMA.16816.F32.BF16 R40, R16.reuse, R22, R40 ;  /* 0x000000161028723c */ /* 0x040fe20000041828 */
[----:B------:R-:W2:Y:S03]  /*11310*/  LDSM.16.MT88.4 R20, [R193+0x2000] ;  /* 0x00200000c114783b */ /* 0x000ea60000004200 */
[--C-:B-1----:R-:W-:Y:S05]  /*11320*/  FFMA.FTZ R2, R168, c[0x0][0x2d0], -R13.reuse ;  /* 0x0000b400a8027a23 */ /* 0x102fea000001080d */
[----:B------:R-:W-:Y:S10]  /*11330*/  MUFU.EX2 R168, R185 ;  /* 0x000000b900a87308 */ /* 0x000ff40000000800 */
[----:B------:R-:W1:Y:S01]  /*11340*/  MUFU.EX2 R158, R2 ;  /* 0x00000002009e7308 */ /* 0x000e620000000800 */
[C---:B--2---:R-:W-:Y:S08]  /*11350*/  HMMA.16816.F32.BF16 R44, R16.reuse, R20, R44 ;  /* 0x00000014102c723c */ /* 0x044ff0000004182c */
[C---:B------:R-:W-:Y:S01]  /*11360*/  HMMA.16816.F32.BF16 R48, R16.reuse, R22, R48 ;  /* 0x000000161030723c */ /* 0x040fe20000041830 */
[----:B------:R-:W2:Y:S03]  /*11370*/  LDSM.16.MT88.4 R20, [R196+0x2000] ;  /* 0x00200000c414783b */ /* 0x000ea60000004200 */
[----:B-1----:R-:W-:Y:S01]  /*11380*/  F2FP.BF16.PACK_AB R27, R158, R32 ;  /* 0x000000209e1b723e */ /* 0x002fe200000010ff */
[--C-:B------:R-:W-:Y:S02]  /*11390*/  FFMA.FTZ R2, R169, c[0x0][0x2d0], -R13.reuse ;  /* 0x0000b400a9027a23 */ /* 0x100fe4000001080d */
[----:B------:R-:W1:Y:S10]  /*113a0*/  MUFU.EX2 R169, R184 ;  /* 0x000000b800a97308 */ /* 0x000e740000000800 */
[----:B------:R3:W-:Y:S01]  /*113b0*/  MUFU.EX2 R14, R2 ;  /* 0x00000002000e7308 */ /* 0x0007e20000000800 */
[C---:B--2---:R-:W-:Y:S08]  /*113c0*/  HMMA.16816.F32.BF16 R52, R16.reuse, R20, R52 ;  /* 0x000000141034723c */ /* 0x044ff00000041834 */
[C---:B------:R-:W-:Y:S01]  /*113d0*/  HMMA.16816.F32.BF16 R56, R16.reuse, R22, R56 ;  /* 0x000000161038723c */ /* 0x040fe20000041838 */
[----:B------:R-:W2:Y:S03]  /*113e0*/  LDSM.16.MT88.4 R20, [R195+0x2000] ;  /* 0x00200000c314783b */ /* 0x000ea60000004200 */
[--C-:B---3--:R-:W-:Y:S02]  /*113f0*/  FFMA.FTZ R2, R170, c[0x0][0x2d0], -R13.reuse ;  /* 0x0000b400aa027a23 */ /* 0x108fe4000001080d */
[----:B------:R-:W-:Y:S10]  /*11400*/  MUFU.EX2 R170, R183 ;  /* 0x000000b700aa7308 */ /* 0x000ff40000000800 */
[----:B------:R3:W-:Y:S02]  /*11410*/  MUFU.EX2 R35, R2 ;  /* 0x0000000200237308 */ /* 0x0007e40000000800 */
[--C-:B---3--:R-:W-:Y:S01]  /*11420*/  FFMA.FTZ R2, R171, c[0x0][0x2d0], -R13.reuse ;  /* 0x0000b400ab027a23 */ /* 0x108fe2000001080d */
[C---:B--2---:R-:W-:Y:S07]  /*11430*/  HMMA.16816.F32.BF16 R60, R16.reuse, R20, R60 ;  /* 0x00000014103c723c */ /* 0x044fee000004183c */
[----:B------:R-:W-:Y:S01]  /*11440*/  MUFU.EX2 R171, R182 ;  /* 0x000000b600ab7308 */ /* 0x000fe20000000800 */
[C---:B------:R-:W-:Y:S01]  /*11450*/  HMMA.16816.F32.BF16 R64, R16.reuse, R22, R64 ;  /* 0x000000161040723c */ /* 0x040fe20000041840 */
[----:B------:R-:W2:Y:S08]  /*11460*/  LDSM.16.MT88.4 R20, [R192+0x4000] ;  /* 0x00400000c014783b */ /* 0x000eb00000004200 */
[----:B------:R3:W-:Y:S03]  /*11470*/  MUFU.EX2 R34, R2 ;  /* 0x0000000200227308 */ /* 0x0007e60000000800 */
[--C-:B---3--:R-:W-:Y:S07]  /*11480*/  FFMA.FTZ R2, R172, c[0x0][0x2d0], -R13.reuse ;  /* 0x0000b400ac027a23 */ /* 0x108fee000001080d */
[----:B------:R3:W-:Y:S01]  /*11490*/  MUFU.EX2 R33, R2 ;  /* 0x0000000200217308 */ /* 0x0007e20000000800 */
[C---:B--2---:R-:W-:Y:S08]  /*114a0*/  HMMA.16816.F32.BF16 R68, R16.reuse, R20, R68 ;  /* 0x000000141044723c */ /* 0x044ff00000041844 */
[C---:B------:R-:W-:Y:S01]  /*114b0*/  HMMA.16816.F32.BF16 R72, R16.reuse, R22, R72 ;  /* 0x000000161048723c */ /* 0x040fe20000041848 */
[----:B------:R-:W2:Y:S03]  /*114c0*/  LDSM.16.MT88.4 R20, [R193+0x4000] ;  /* 0x00400000c114783b */ /* 0x000ea60000004200 */
[----:B---3--:R-:W-:Y:S02]  /*114d0*/  FADD.FTZ R2, R30, R0 ;  /* 0x000000001e027221 */ /* 0x008fe40000010000 */
[----:B------:R-:W-:Y:S03]  /*114e0*/  FADD.FTZ R0, R161, R164 ;  /* 0x000000a4a1007221 */ /* 0x000fe60000010000 */
[----:B------:R-:W-:Y:S03]  /*114f0*/  LDSM.16.MT88.4 R164, [R192+0x1800] ;  /* 0x00180000c0a4783b */ /* 0x000fe60000004200 */
[----:B------:R-:W-:Y:S02]  /*11500*/  FADD.FTZ R15, R162, R0 ;  /* 0x00000000a20f7221 */ /* 0x000fe40000010000 */
[--C-:B------:R-:W-:Y:S02]  /*11510*/  FFMA.FTZ R0, R175, c[0x0][0x2d0], -R13.reuse ;  /* 0x0000b400af007a23 */ /* 0x100fe4000001080d */
[----:B------:R-:W-:Y:S02]  /*11520*/  FADD.FTZ R2, R29, R2 ;  /* 0x000000021d027221 */ /* 0x000fe40000010000 */
[----:B------:R3:W-:Y:S02]  /*11530*/  MUFU.EX2 R31, R0 ;  /* 0x00000000001f7308 */ /* 0x0007e40000000800 */
[----:B------:R-:W-:Y:S01]  /*11540*/  FADD.FTZ R2, R28, R2 ;  /* 0x000000021c027221 */ /* 0x000fe20000010000 */
[C---:B--2---:R-:W-:Y:S03]  /*11550*/  HMMA.16816.F32.BF16 R76, R16.reuse, R20, R76 ;  /* 0x00000014104c723c */ /* 0x044fe6000004184c */
[--C-:B---3--:R-:W-:Y:S04]  /*11560*/  FFMA.FTZ R0, R176, c[0x0][0x2d0], -R13.reuse ;  /* 0x0000b400b0007a23 */ /* 0x108fe8000001080d */
[----:B------:R2:W3:Y:S01]  /*11570*/  MUFU.EX2 R30, R0 ;  /* 0x00000000001e7308 */ /* 0x0004e20000000800 */
[C---:B------:R-:W-:Y:S01]  /*11580*/  HMMA.16816.F32.BF16 R80, R16.reuse, R22, R80 ;  /* 0x000000161050723c */ /* 0x040fe20000041850 */
[----:B------:R-:W4:Y:S03]  /*11590*/  LDSM.16.MT88.4 R20, [R196+0x4000] ;  /* 0x00400000c414783b */ /* 0x000f260000004200 */
[--C-:B--2---:R-:W-:Y:S02]  /*115a0*/  FFMA.FTZ R0, R177, c[0x0][0x2d0], -R13.reuse ;  /* 0x0000b400b1007a23 */ /* 0x104fe4000001080d */
[----:B------:R-:W-:Y:S01]  /*115b0*/  FFMA.FTZ R13, R12, c[0x0][0x2d0], -R13 ;  /* 0x0000b4000c0d7a23 */ /* 0x000fe2000001080d */
[----:B-1----:R-:W-:Y:S02]  /*115c0*/  F2FP.BF16.PACK_AB R12, R169, R168 ;  /* 0x000000a8a90c723e */ /* 0x002fe400000010ff */
[----:B------:R1:W-:Y:S10]  /*115d0*/  MUFU.EX2 R29, R0 ;  /* 0x00000000001d7308 */ /* 0x0003f40000000800 */
[----:B------:R3:W2:Y:S01]  /*115e0*/  MUFU.EX2 R28, R13 ;  /* 0x0000000d001c7308 */ /* 0x0006a20000000800 */
[C---:B----4-:R-:W-:Y:S08]  /*115f0*/  HMMA.16816.F32.BF16 R84, R16.reuse, R20, R84 ;  /* 0x000000141054723c */ /* 0x050ff00000041854 */
[C---:B------:R-:W-:Y:S01]  /*11600*/  HMMA.16816.F32.BF16 R88, R16.reuse, R22, R88 ;  /* 0x000000161058723c */ /* 0x040fe20000041858 */
[----:B------:R-:W4:Y:S03]  /*11610*/  LDSM.16.MT88.4 R20, [R195+0x4000] ;  /* 0x00400000c314783b */ /* 0x000f260000004200 */
[----:B-1----:R-:W-:Y:S01]  /*11620*/  FADD.FTZ R0, R157, R2 ;  /* 0x000000029d007221 */ /* 0x002fe20000010000 */
[----:B------:R-:W-:Y:S01]  /*11630*/  MOV R157, R3 ;  /* 0x00000003009d7202 */ /* 0x000fe20000000f00 */
[----:B------:R-:W-:Y:S02]  /*11640*/  FADD.FTZ R2, R163, R15 ;  /* 0x0000000fa3027221 */ /* 0x000fe40000010000 */
[----:B------:R-:W-:Y:S01]  /*11650*/  FADD.FTZ R0, R32, R0 ;  /* 0x0000000020007221 */ /* 0x000fe20000010000 */
[----:B---3--:R-:W-:Y:S03]  /*11660*/  F2FP.BF16.PACK_AB R13, R30, R31 ;  /* 0x0000001f1e0d723e */ /* 0x008fe600000010ff */
[----:B------:R-:W-:Y:S01]  /*11670*/  FADD.FTZ R0, R158, R0 ;  /* 0x000000009e007221 */ /* 0x000fe20000010000 */
[----:B--2---:R-:W-:Y:S01]  /*11680*/  F2FP.BF16.PACK_AB R15, R28, R29 ;  /* 0x0000001d1c0f723e */ /* 0x004fe200000010ff */
[----:B------:R-:W-:Y:S02]  /*11690*/  FADD.FTZ R32, R173, R2 ;  /* 0x00000002ad207221 */ /* 0x000fe40000010000 */
[----:B------:R-:W-:Y:S04]  /*116a0*/  FADD.FTZ R0, R14, R0 ;  /* 0x000000000e007221 */ /* 0x000fe80000010000 */
[----:B------:R-:W-:Y:S02]  /*116b0*/  FADD.FTZ R2, R35, R0 ;  /* 0x0000000023027221 */ /* 0x000fe40000010000 */
[----:B------:R-:W-:Y:S02]  /*116c0*/  FADD.FTZ R0, R174, R32 ;  /* 0x00000020ae007221 */ /* 0x000fe40000010000 */
[----:B------:R-:W-:Y:S02]  /*116d0*/  FADD.FTZ R2, R34, R2 ;  /* 0x0000000222027221 */ /* 0x000fe40000010000 */
[C---:B------:R-:W-:Y:S01]  /*116e0*/  FADD.FTZ R0, R178.reuse, R0 ;  /* 0x00000000b2007221 */ /* 0x040fe20000010000 */
        /* <DEDUP_REMOVED lines=14> */
[----:B------:R-:W1:Y:S08]  /*117d0*/  LDSM.16.MT88.4 R16, [R192+0x800] ;  /* 0x00080000c010783b */ /* 0x000e700000004200 */
[----:B------:R-:W-:Y:S01]  /*117e0*/  LDSM.16.MT88.4 R20, [R192+0x1000] ;  /* 0x00100000c014783b */ /* 0x000fe20000004200 */
        /* <DEDUP_REMOVED lines=49> */
[----:B------:R-:W-:Y:S02]  /*11b00*/  F2FP.BF16.PACK_AB R17, R35, R14 ;  /* 0x0000000e2311723e */ /* 0x000fe400000010ff */
[----:B------:R-:W-:Y:S02]  /*11b10*/  F2FP.BF16.PACK_AB R14, R171, R170 ;  /* 0x000000aaab0e723e */ /* 0x000fe400000010ff */
[----:B------:R-:W-:Y:S04]  /*11b20*/  F2FP.BF16.PACK_AB R18, R178, R174 ;  /* 0x000000aeb212723e */ /* 0x000fe800000010ff */
[C---:B------:R-:W-:Y:S07]  /*11b30*/  F2FP.BF16.PACK_AB R19, R33.reuse, R34 ;  /* 0x000000222113723e */ /* 0x040fee00000010ff */
        /* <DEDUP_REMOVED lines=54> */
[C---:B------:R-:W-:Y:S01]  /*11ea0*/  HMMA.16816.F32.BF16 R136, R12.reuse, R22, R136 ;  /* 0x000000160c88723c */ /* 0x040fe20000041888 */
[----:B------:R-:W-:Y:S07]  /*11eb0*/  LDSM.16.MT88.4 R20, [R195+0x3800] ;  /* 0x00380000c314783b */ /* 0x000fee0000004200 */
[C---:B-1----:R-:W-:Y:S08]  /*11ec0*/  HMMA.16816.F32.BF16 R140, R12.reuse, R16, R140 ;  /* 0x000000100c8c723c */ /* 0x042ff0000004188c */
[C---:B------:R-:W-:Y:S01]  /*11ed0*/  HMMA.16816.F32.BF16 R144, R12.reuse, R18, R144 ;  /* 0x000000120c90723c */ /* 0x040fe20000041890 */
[----:B------:R-:W1:Y:S07]  /*11ee0*/  LDSM.16.MT88.4 R16, [R196+0x3800] ;  /* 0x00380000c410783b */ /* 0x000e6e0000004200 */
[C---:B---3--:R-:W-:Y:S08]  /*11ef0*/  HMMA.16816.F32.BF16 R148, R12.reuse, R24, R148 ;  /* 0x000000180c94723c */ /* 0x048ff00000041894 */
[C---:B------:R-:W-:Y:S08]  /*11f00*/  HMMA.16816.F32.BF16 R152, R12.reuse, R26, R152 ;  /* 0x0000001a0c98723c */ /* 0x040ff00000041898 */
        /* <DEDUP_REMOVED lines=24> */
[C---:B---3--:R-:W-:Y:S07]  /*12090*/  HMMA.16816.F32.BF16 R100, R12.reuse, R4, R100 ;  /* 0x000000040c64723c */ /* 0x048fee0000041864 */
        /* <DEDUP_REMOVED lines=11> */
[C---:B-1----:R-:W-:Y:S04]  /*12150*/  HMMA.16816.F32.BF16 R116, R12.reuse, R16, R116 ;  /* 0x000000100c74723c */ /* 0x042fe80000041874 */
[----:B------:R-:W-:Y:S01]  /*12160*/  FADD.FTZ R237, R171, R4 ;  /* 0x00000004abed7221 */ /* 0x000fe20000010000 */
[----:B------:R-:W-:Y:S01]  /*12170*/  MOV R218, R0 ;  /* 0x0000000000da7202 */ /* 0x000fe20000000f00 */
[----:B------:R-:W-:Y:S01]  /*12180*/  FADD.FTZ R239, R28, R2 ;  /* 0x000000021cef7221 */ /* 0x000fe20000010000 */
[----:B------:R-:W-:Y:S01]  /*12190*/  MOV R2, R156 ;  /* 0x0000009c00027202 */ /* 0x000fe20000000f00 */
[C---:B------:R-:W-:Y:S08]  /*121a0*/  HMMA.16816.F32.BF16 R120, R12.reuse, R18, R120 ;  /* 0x000000120c78723c */ /* 0x040ff00000041878 */
[C---:B----4-:R-:W-:Y:S08]  /*121b0*/  HMMA.16816.F32.BF16 R124, R12.reuse, R20, R124 ;  /* 0x000000140c7c723c */ /* 0x050ff0000004187c */
[----:B------:R-:W-:Y:S07]  /*121c0*/  HMMA.16816.F32.BF16 R128, R12, R22, R128 ;  /* 0x000000160c80723c */ /* 0x000fee0000041880 */
[----:B------:R-:W-:Y:S01]  /*121d0*/  MOV R12, R3 ;  /* 0x00000003000c7202 */ /* 0x000fe20000000f00 */
[----:B------:R-:W-:-:S05]  /*121e0*/  @P0 BRA `(.L_x_4297) ;  /* 0xffffc1a000000947 */ /* 0x000fca000383ffff */
.L_x_4288:
[----:B------:R-:W-:Y:S02]  /*121f0*/  @!UPT UIADD3 URZ, URZ, URZ, URZ ;  /* 0x0000003f3f3ff290 */ /* 0x000fe4000fffe03f */
[----:B------:R-:W-:Y:S02]  /*12200*/  MOV R7, 0x1f ;  /* 0x0000001f00077802 */ /* 0x000fe40000000f00 */
[----:B------:R-:W-:Y:S01]  /*12210*/  MOV R6, 0xffffffff ;  /* 0xffffffff00067802 */ /* 0x000fe20000000f00 */
[----:B------:R-:W-:Y:S06]  /*12220*/  BRA.DIV ~URZ, `(.L_x_4298) ;  /* 0x000066a27f007947 */ /* 0x000fec000b800000 */
[----:B------:R1:W2:Y:S02]  /*12230*/  SHFL.BFLY PT, R0, R237, 0x2, 0x1f ;  /* 0x0c401f00ed007f89 */ /* 0x0002a400000e0000 */
.L_x_4371:
[----:B--2---:R-:W-:Y:S01]  /*12240*/  FADD.FTZ R0, R0, R237 ;  /* 0x000000ed00007221 */ /* 0x004fe20000010000 */
[----:B------:R-:W-:Y:S05]  /*12250*/  BRA.DIV ~URZ, `(.L_x_4299) ;  /* 0x000066d27f007947 */ /* 0x000fea000b800000 */
[----:B------:R-:W2:Y:S04]  /*12260*/  SHFL.BFLY PT, R2, R239, 0x2, 0x1f ;  /* 0x0c401f00ef027f89 */ /* 0x000ea800000e0000 */
[----:B------:R-:W3:Y:S01]  /*12270*/  SHFL.BFLY PT, R5, R0, 0x1, 0x1f ;  /* 0x0c201f0000057f89 */ /* 0x000ee200000e0000 */
[----:B--2---:R-:W-:-:S02]  /*12280*/  FADD.FTZ R4, R2, R239 ;  /* 0x000000ef02047221 */ /* 0x004fc40000010000 */
[----:B---3--:R-:W-:-:S03]  /*12290*/  FADD.FTZ R0, R0, R5 ;  /* 0x0000000500007221 */ /* 0x008fc60000010000 */
[----:B------:R2:W3:Y:S04]  /*122a0*/  SHFL.BFLY PT, R3, R4, 0x1, 0x1f ;  /* 0x0c201f0004037f89 */ /* 0x0004e800000e0000 */
.L_x_4372:
        /* <DEDUP_REMOVED lines=9> */
[----:B------:R2:W4:Y:S01]  /*12340*/  @P1 MUFU.LG2 R5, R0 ;  /* 0x0000000000051308 */ /* 0x0005220000000c00 */
        /* <DEDUP_REMOVED lines=66> */
[----:B------:R3:W5:Y:S01]  /*12770*/  @P0 MUFU.LG2 R2, R3 ;  /* 0x0000000300020308 */ /* 0x0007620000000c00 */
[----:B----4-:R-:W-:-:S02]  /*12780*/  @P1 FMUL.FTZ R5, R5, 0.69314718246459960938 ;  /* 0x3f31721805051820 */ /* 0x010fc40000410000 */
[C---:B--2---:R-:W-:Y:S02]  /*12790*/  FMUL.FTZ R128, R0.reuse, R138 ;  /* 0x0000008a00807220 */ /* 0x044fe40000410000 */
[C---:B------:R-:W-:Y:S02]  /*127a0*/  FMUL.FTZ R129, R0.reuse, R139 ;  /* 0x0000008b00817220 */ /* 0x040fe40000410000 */
[C---:B------:R-:W-:Y:S02]  /*127b0*/  FMUL.FTZ R138, R0.reuse, R146 ;  /* 0x00000092008a7220 */ /* 0x040fe40000410000 */
[C---:B------:R-:W-:Y:S02]  /*127c0*/  FMUL.FTZ R139, R0.reuse, R147 ;  /* 0x00000093008b7220 */ /* 0x040fe40000410000 */
[C---:B------:R-:W-:Y:S02]  /*127d0*/  FMUL.FTZ R146, R0.reuse, R42 ;  /* 0x0000002a00927220 */ /* 0x040fe40000410000 */
[----:B------:R-:W-:-:S02]  /*127e0*/  FMUL.FTZ R147, R0, R43 ;  /* 0x0000002b00937220 */ /* 0x000fc40000410000 */
[C---:B------:R-:W-:Y:S01]  /*127f0*/  FMUL.FTZ R42, R0.reuse, R46 ;  /* 0x0000002e002a7220 */ /* 0x040fe20000410000 */
[----:B---3--:R-:W-:Y:S01]  /*12800*/  @P0 MOV R3, 0x3f317218 ;  /* 0x3f31721800030802 */ /* 0x008fe20000000f00 */
        /* <DEDUP_REMOVED lines=15> */
[----:B-----5:R-:W-:Y:S02]  /*12900*/  @P0 FMUL.FTZ R2, R2, 0.69314718246459960938 ;  /* 0x3f31721802020820 */ /* 0x020fe40000410000 */
        /* <DEDUP_REMOVED lines=47> */
.L_x_4245:
        /* <DEDUP_REMOVED lines=17> */
.L_x_4301:
[----:B------:R-:W-:Y:S05]  /*12d10*/  BSYNC B0 ;  /* 0x0000000000007941 */ /* 0x000fea0003800000 */
.L_x_4300:
        /* <DEDUP_REMOVED lines=19> */
[----:B------:R-:W-:Y:S02]  /*12e50*/  ISETP.NE.U32.AND P0, PT, RZ, c[0x0][0x508], PT ;  /* 0x00014200ff007a0c */ /* 0x000fe40003f05070 */
[----:B------:R-:W-:Y:S02]  /*12e60*/  ISETP.NE.U32.AND P2, PT, RZ, c[0x0][0x500], PT ;  /* 0x00014000ff007a0c */ /* 0x000fe40003f45070 */
[----:B------:R-:W-:-:S02]  /*12e70*/  ISETP.NE.AND.EX P1, PT, RZ, c[0x0][0x50c], PT, P0 ;  /* 0x00014300ff007a0c */ /* 0x000fc40003f25300 */
        /* <DEDUP_REMOVED lines=106> */
[----:B---3--:R-:W-:-:S03]  /*13520*/  F2FP.BF16.PACK_AB R3, R111, R110 ;  /* 0x0000006e6f03723e */ /* 0x008fc600000010ff */
[----:B------:R2:W-:Y:S01]  /*13530*/  STS [R10+0xc000], R4 ;  /* 0x00c000040a007388 */ /* 0x0005e20000000800 */
[----:B----4-:R-:W-:-:S03]  /*13540*/  F2FP.BF16.PACK_AB R2, R113, R112 ;  /* 0x000000707102723e */ /* 0x010fc600000010ff */
[----:B------:R3:W-:Y:S04]  /*13550*/  STS [R10+0xc400], R3 ;  /* 0x00c400030a007388 */ /* 0x0007e80000000800 */
[----:B------:R3:W-:Y:S01]  /*13560*/  STS [R7+0xc000], R2 ;  /* 0x00c0000207007388 */ /* 0x0007e20000000800 */
[----:B-1----:R-:W-:-:S03]  /*13570*/  F2FP.BF16.PACK_AB R0, R107, R106 ;  /* 0x0000006a6b00723e */ /* 0x002fc600000010ff */
[----:B------:R-:W4:Y:S01]  /*13580*/  LDL.LU R8, [R1+0x48] ;  /* 0x0000480001087983 */ /* 0x000f220000300800 */
[----:B------:R-:W-:-:S03]  /*13590*/  IMAD.MOV.U32 R12, RZ, RZ, c[0x0][0x388] ;  /* 0x0000e200ff0c7624 */ /* 0x000fc600078e00ff */
[----:B------:R1:W-:Y:S01]  /*135a0*/  STS [R7+0xc400], R0 ;  /* 0x00c4000007007388 */ /* 0x0003e20000000800 */
[----:B--2---:R-:W-:Y:S02]  /*135b0*/  F2FP.BF16.PACK_AB R4, R109, R108 ;  /* 0x0000006c6d04723e */ /* 0x004fe400000010ff */
[----:B---3--:R-:W-:-:S03]  /*135c0*/  F2FP.BF16.PACK_AB R3, R103, R102 ;  /* 0x000000666703723e */ /* 0x008fc600000010ff */
[----:B------:R2:W-:Y:S01]  /*135d0*/  STS [R6+0xc000], R4 ;  /* 0x00c0000406007388 */ /* 0x0005e20000000800 */
[----:B------:R-:W-:-:S03]  /*135e0*/  F2FP.BF16.PACK_AB R2, R101, R100 ;  /* 0x000000646502723e */ /* 0x000fc600000010ff */
[----:B------:R3:W-:Y:S04]  /*135f0*/  STS [R6+0xc400], R3 ;  /* 0x00c4000306007388 */ /* 0x0007e80000000800 */
[----:B------:R3:W-:Y:S01]  /*13600*/  STS [R5+0xc000], R2 ;  /* 0x00c0000205007388 */ /* 0x0007e20000000800 */
[----:B-1----:R-:W-:-:S05]  /*13610*/  F2FP.BF16.PACK_AB R0, R91, R90 ;  /* 0x0000005a5b00723e */ /* 0x002fca00000010ff */
[----:B------:R1:W-:Y:S01]  /*13620*/  STS [R5+0xc400], R0 ;  /* 0x00c4000005007388 */ /* 0x0003e20000000800 */
[----:B--2---:R-:W-:Y:S01]  /*13630*/  IMAD.MOV.U32 R4, RZ, RZ, 0x4 ;  /* 0x00000004ff047424 */ /* 0x004fe200078e00ff */
[----:B---3--:R-:W-:-:S03]  /*13640*/  F2FP.BF16.PACK_AB R3, R85, R84 ;  /* 0x000000545503723e */ /* 0x008fc600000010ff */
[----:B------:R-:W-:Y:S02]  /*13650*/  @P1 IMAD.WIDE R6, R247, R4, c[0x0][0x508] ;  /* 0x00014200f7061625 */ /* 0x000fe400078e0204 */
[----:B------:R-:W-:Y:S02]  /*13660*/  STS [R9+0xc000], R3 ;  /* 0x00c0000309007388 */ /* 0x000fe40000000800 */
[----:B------:R-:W-:Y:S01]  /*13670*/  IMAD.MOV.U32 R2, RZ, RZ, RZ ;  /* 0x000000ffff027224 */ /* 0x000fe200078e00ff */
[----:B-1----:R-:W-:Y:S01]  /*13680*/  F2FP.BF16.PACK_AB R0, R79, R78 ;  /* 0x0000004e4f00723e */ /* 0x002fe200000010ff */
[----:B------:R-:W-:-:S04]  /*13690*/  IMAD.WIDE R4, R247, R4, c[0x0][0x500] ;  /* 0x00014000f7047625 */ /* 0x000fc800078e0204 */
[----:B------:R1:W-:Y:S04]  /*136a0*/  STS [R9+0xc400], R0 ;  /* 0x00c4000009007388 */ /* 0x0003e80000000800 */
[----:B------:R-:W-:Y:S06]  /*136b0*/  BAR.SYNC.DEFER_BLOCKING 0x1, 0x100 ;  /* 0x0044000000007b1d */ /* 0x000fec0000010000 */
[----:B------:R2:W5:Y:S04]  /*136c0*/  @P1 LDG.E R12, [R6.64] ;  /* 0x00000006060c1981 */ /* 0x000568000c1e1900 */
[----:B------:R2:W5:Y:S01]  /*136d0*/  @P2 LDG.E R2, [R4.64] ;  /* 0x0000000604022981 */ /* 0x000562000c1e1900 */
[----:B----4-:R-:W-:-:S04]  /*136e0*/  ISETP.NE.AND P0, PT, R8, RZ, PT ;  /* 0x000000ff0800720c */ /* 0x010fc80003f05270 */
[----:B-1----:R-:W-:Y:S01]  /*136f0*/  SEL R0, R8, c[0x0][0x3d4], P0 ;  /* 0x0000f50008007a07 */ /* 0x002fe20000000000 */
[----:B------:R-:W-:Y:S05]  /*13700*/  @P1 BRA `(.L_x_4304) ;  /* 0x0000004000001947 */ /* 0x000fea0003800000 */
[----:B--2---:R-:W-:Y:S05]  /*13710*/  @!P2 BRA `(.L_x_4304) ;  /* 0x000000300000a947 */ /* 0x004fea0003800000 */
[----:B-----5:R1:W2:Y:S04]  /*13720*/  LDG.E R12, [R4.64] ;  /* 0x00000006040c7981 */ /* 0x0202a8000c1e1900 */
[----:B-1----:R-:W2:Y:S02]  /*13730*/  LDG.E R4, [R4.64+0x4] ;  /* 0x0000040604047981 */ /* 0x002ea4000c1e1900 */
[----:B--2---:R-:W-:Y:S02]  /*13740*/  IADD3 R12, -R12, R4, RZ ;  /* 0x000000040c0c7210 */ /* 0x004fe40007ffe1ff */
.L_x_4304:
[----:B--2---:R-:W2:Y:S04]  /*13750*/  LDL R3, [R1+0x14] ;  /* 0x0000140001037983 */ /* 0x004ea80000100800 */
        /* <DEDUP_REMOVED lines=18> */
[----:B-1----:R-:W-:-:S04]  /*13880*/  IMAD R4, R7, R0, RZ ;  /* 0x0000000007047224 */ /* 0x002fc800078e02ff */
[C---:B------:R-:W-:Y:S02]  /*13890*/  IMAD R10, R6.reuse, R5, R4 ;  /* 0x00000005060a7224 */ /* 0x040fe400078e0204 */
[----:B------:R-:W-:Y:S01]  /*138a0*/  IMAD.WIDE.U32 R6, R6, R0, RZ ;  /* 0x0000000006067225 */ /* 0x000fe200078e00ff */
[----:B------:R-:W-:-:S03]  /*138b0*/  LOP3.LUT R252, R252, 0xfffffffb, RZ, 0xc0, !PT ;  /* 0xfffffffbfcfc7812 */ /* 0x000fc600078ec0ff */
        /* <DEDUP_REMOVED lines=40> */
[----:B------:R-:W3:Y:S01]  /*13b40*/  SHFL.IDX PT, R8, R8, 0x1, 0x1c1f ;  /* 0x003c1f0008087f89 */ /* 0x000ee200000e0000 */
[----:B------:R-:W-:Y:S01]  /*13b50*/  IADD3 R7, R5, 0x8, RZ ;  /* 0x0000000805077810 */ /* 0x000fe20007ffe0ff */
[----:B--2---:R-:W-:-:S05]  /*13b60*/  IMAD R4, R12, c[0x0][0x4e8], RZ ;  /* 0x00013a000c047a24 */ /* 0x004fca00078e02ff */
[-C--:B------:R-:W-:Y:S02]  /*13b70*/  ISETP.GE.OR P1, PT, R5, R4.reuse, P0 ;  /* 0x000000040500720c */ /* 0x080fe40000726670 */
[----:B------:R-:W-:-:S11]  /*13b80*/  ISETP.GE.OR P0, PT, R7, R4, P0 ;  /* 0x000000040700720c */ /* 0x000fd60000706670 */
[----:B-1----:R1:W-:Y:S01]  /*13b90*/  @!P1 ST.E [R10.64], R21 ;  /* 0x000000150a009985 */ /* 0x0023e2000c101906 */
[----:B------:R-:W-:-:S03]  /*13ba0*/  ISETP.GE.AND P1, PT, R7, R4, PT ;  /* 0x000000040700720c */ /* 0x000fc60003f26270 */
[----:B---3--:R1:W-:Y:S01]  /*13bb0*/  @!P0 ST.E [R8.64], R20 ;  /* 0x0000001408008985 */ /* 0x0083e2000c101906 */
[----:B------:R-:W-:-:S09]  /*13bc0*/  ISETP.GE.AND P0, PT, R5, R4, PT ;  /* 0x000000040500720c */ /* 0x000fd20003f06270 */
[----:B------:R-:W-:Y:S01]  /*13bd0*/  @P1 LOP3.LUT R252, R252, 0x4, RZ, 0xfc, !PT ;  /* 0x00000004fcfc1812 */ /* 0x000fe200078efcff */
        /* <DEDUP_REMOVED lines=55> */
.L_x_4373:
[----:B------:R-:W-:Y:S05]  /*13f50*/  BRA.DIV ~URZ, `(.L_x_4307) ;  /* 0x00004b427f007947 */ /* 0x000fea000b800000 */
[----:B------:R3:W4:Y:S02]  /*13f60*/  SHFL.IDX PT, R0, R15, RZ, 0x181f ;  /* 0x00181fff0f007589 */ /* 0x00072400000e0000 */
.L_x_4374:
        /* <DEDUP_REMOVED lines=26> */
.L_x_4309:
[----:B------:R-:W-:Y:S05]  /*14110*/  BSYNC B0 ;  /* 0x0000000000007941 */ /* 0x000fea0003800000 */
.L_x_4308:
[----:B------:R-:W-:Y:S05]  /*14120*/  BRA.DIV ~URZ, `(.L_x_4310) ;  /* 0x000049d27f007947 */ /* 0x000fea000b800000 */
[----:B--2---:R2:W1:Y:S04]  /*14130*/  SHFL.IDX PT, R6, R14, 0x1, 0x181f ;  /* 0x00381f000e067f89 */ /* 0x00446800000e0000 */
[----:B----4-:R2:W4:Y:S02]  /*14140*/  SHFL.IDX PT, R0, R15, 0x1, 0x181f ;  /* 0x00381f000f007f89 */ /* 0x01052400000e0000 */
.L_x_4375:
        /* <DEDUP_REMOVED lines=27> */
.L_x_4312:
[----:B------:R-:W-:Y:S05]  /*14300*/  BSYNC B0 ;  /* 0x0000000000007941 */ /* 0x000fea0003800000 */
.L_x_4311:
[----:B------:R-:W-:Y:S05]  /*14310*/  BRA.DIV ~URZ, `(.L_x_4313) ;  /* 0x000048a27f007947 */ /* 0x000fea000b800000 */
[----:B-1----:R1:W2:Y:S02]  /*14320*/  SHFL.IDX PT, R6, R14, 0x2, 0x181f ;  /* 0x00581f000e067f89 */ /* 0x0022a400000e0000 */
.L_x_4376:
[----:B------:R-:W-:Y:S05]  /*14330*/  BRA.DIV ~URZ, `(.L_x_4314) ;  /* 0x000048f27f007947 */ /* 0x000fea000b800000 */
[----:B----4-:R4:W1:Y:S02]  /*14340*/  SHFL.IDX PT, R0, R15, 0x2, 0x181f ;  /* 0x00581f000f007f89 */ /* 0x01086400000e0000 */
.L_x_4377:
        /* <DEDUP_REMOVED lines=27> */
.L_x_4316:
[----:B------:R-:W-:Y:S05]  /*14500*/  BSYNC B0 ;  /* 0x0000000000007941 */ /* 0x000fea0003800000 */
.L_x_4315:
[----:B------:R-:W-:Y:S05]  /*14510*/  BRA.DIV ~URZ, `(.L_x_4317) ;  /* 0x000047727f007947 */ /* 0x000fea000b800000 */
[----:B--2---:R2:W3:Y:S04]  /*14520*/  SHFL.IDX PT, R6, R14, 0x3, 0x181f ;  /* 0x00781f000e067f89 */ /* 0x0044e800000e0000 */
[----:B-1----:R2:W1:Y:S02]  /*14530*/  SHFL.IDX PT, R0, R15, 0x3, 0x181f ;  /* 0x00781f000f007f89 */ /* 0x00246400000e0000 */
.L_x_4378:
        /* <DEDUP_REMOVED lines=28> */
.L_x_4305:
        /* <DEDUP_REMOVED lines=34> */
.L_x_4379:
[----:B------:R-:W-:Y:S05]  /*14920*/  BRA.DIV ~URZ, `(.L_x_4320) ;  /* 0x000044927f007947 */ /* 0x000fea000b800000 */
[----:B------:R3:W4:Y:S02]  /*14930*/  SHFL.IDX PT, R0, R19, RZ, 0x1c1f ;  /* 0x001c1fff13007589 */ /* 0x00072400000e0000 */
.L_x_4380:
[----:B------:R-:W-:Y:S01]  /*14940*/  BSSY B0, `(.L_x_4321) ;  /* 0x00000c7000007945 */ /* 0x000fe20003800000 */
[----:B------:R-:W-:Y:S05]  /*14950*/  @P0 BRA `(.L_x_4322) ;  /* 0x00000c5000000947 */ /* 0x000fea0003800000 */
[C---:B------:R-:W-:Y:S02]  /*14960*/  ISETP.GE.AND P0, PT, R238.reuse, c[0x0][0x3c8], PT ;  /* 0x0000f200ee007a0c */ /* 0x040fe40003f06270 */
[C---:B------:R-:W-:Y:S02]  /*14970*/  IADD3 R10, R238.reuse, 0x8, RZ ;  /* 0x00000008ee0a7810 */ /* 0x040fe40007ffe0ff */
[----:B------:R-:W-:Y:S02]  /*14980*/  IADD3 R12, R238, 0x10, RZ ;  /* 0x00000010ee0c7810 */ /* 0x000fe40007ffe0ff */
[----:B------:R-:W-:Y:S02]  /*14990*/  ISETP.GE.AND P2, PT, R10, c[0x0][0x3c8], PT ;  /* 0x0000f2000a007a0c */ /* 0x000fe40003f46270 */
[----:B------:R-:W-:-:S02]  /*149a0*/  SHF.R.S32.HI R6, RZ, 0x1f, R238 ;  /* 0x0000001fff067819 */ /* 0x000fc400000114ee */
[----:B------:R-:W-:Y:S02]  /*149b0*/  ISETP.GE.AND P1, PT, R12, c[0x0][0x3c8], PT ;  /* 0x0000f2000c007a0c */ /* 0x000fe40003f26270 */
[C---:B------:R-:W-:Y:S02]  /*149c0*/  IADD3 R5, R238.reuse, 0x18, RZ ;  /* 0x00000018ee057810 */ /* 0x040fe40007ffe0ff */
[C---:B----4-:R-:W-:Y:S02]  /*149d0*/  @!P0 LEA R2, P3, R238.reuse, R0, 0x2 ;  /* 0x00000000ee028211 */ /* 0x050fe400078610ff */
[----:B------:R-:W-:Y:S02]  /*149e0*/  ISETP.GE.AND P4, PT, R5, c[0x0][0x3c8], PT ;  /* 0x0000f20005007a0c */ /* 0x000fe40003f86270 */
[C---:B--2---:R-:W-:Y:S02]  /*149f0*/  @!P0 LEA.HI.X R3, R238.reuse, R4, R6, 0x2, P3 ;  /* 0x00000004ee038211 */ /* 0x044fe400018f1406 */
[----:B------:R-:W-:-:S02]  /*14a00*/  IADD3 R13, R238, 0x8, RZ ;  /* 0x00000008ee0d7810 */ /* 0x000fc40007ffe0ff */
[----:B------:R-:W-:Y:S01]  /*14a10*/  SHF.R.S32.HI R7, RZ, 0x1f, R12 ;  /* 0x0000001fff077819 */ /* 0x000fe2000001140c */
[----:B------:R2:W-:Y:S01]  /*14a20*/  @!P0 ST.E.64 [R2.64], R22 ;  /* 0x0000001602008985 */ /* 0x0005e2000c101b06 */
[-C--:B------:R-:W-:Y:S02]  /*14a30*/  @!P2 LEA R8, P0, R10, R0.reuse, 0x2 ;  /* 0x000000000a08a211 */ /* 0x080fe400078010ff */
[----:B------:R-:W-:Y:S02]  /*14a40*/  SHF.R.S32.HI R13, RZ, 0x1f, R13 ;  /* 0x0000001fff0d7819 */ /* 0x000fe4000001140d */
[----:B------:R-:W-:Y:S02]  /*14a50*/  @!P1 LEA R6, P5, R12, R0, 0x2 ;  /* 0x000000000c069211 */ /* 0x000fe400078a10ff */
[-C--:B------:R-:W-:Y:S02]  /*14a60*/  @!P2 LEA.HI.X R9, R10, R4.reuse, R13, 0x2, P0 ;  /* 0x000000040a09a211 */ /* 0x080fe400000f140d */
[----:B------:R-:W-:-:S02]  /*14a70*/  @!P1 LEA.HI.X R7, R12, R4, R7, 0x2, P5 ;  /* 0x000000040c079211 */ /* 0x000fc400028f1407 */
[----:B------:R-:W-:Y:S01]  /*14a80*/  SHF.R.S32.HI R11, RZ, 0x1f, R5 ;  /* 0x0000001fff0b7819 */ /* 0x000fe20000011405 */
[----:B------:R4:W-:Y:S01]  /*14a90*/  @!P2 ST.E.64 [R8.64], R26 ;  /* 0x0000001a0800a985 */ /* 0x0009e2000c101b06 */
        /* <DEDUP_REMOVED lines=8> */
[C---:B------:R-:W-:Y:S02]  /*14b20*/  IADD3 R20, R238.reuse, 0xf8, RZ ;  /* 0x000000f8ee147810 */ /* 0x040fe40007ffe0ff */
[C---:B------:R-:W-:Y:S02]  /*14b30*/  IADD3 R118, R238.reuse, 0xe8, RZ ;  /* 0x000000e8ee767810 */ /* 0x040fe40007ffe0ff */
[C---:B--2---:R-:W-:Y:S02]  /*14b40*/  IADD3 R2, R238.reuse, 0x28, RZ ;  /* 0x00000028ee027810 */ /* 0x044fe40007ffe0ff */
[----:B------:R-:W-:Y:S02]  /*14b50*/  IADD3 R3, R238, 0x20, RZ ;  /* 0x00000020ee037810 */ /* 0x000fe40007ffe0ff */
[----:B------:R-:W-:Y:S02]  /*14b60*/  ISETP.GE.AND P6, PT, R2, c[0x0][0x3c8], PT ;  /* 0x0000f20002007a0c */ /* 0x000fe40003fc6270 */
[----:B------:R-:W-:-:S02]  /*14b70*/  ISETP.GE.AND P3, PT, R3, c[0x0][0x3c8], PT ;  /* 0x0000f20003007a0c */ /* 0x000fc40003f66270 */
[C---:B------:R-:W-:Y:S02]  /*14b80*/  IADD3 R23, R238.reuse, 0xd8, RZ ;  /* 0x000000d8ee177810 */ /* 0x040fe40007ffe0ff */
[C---:B------:R-:W-:Y:S02]  /*14b90*/  IADD3 R22, R238.reuse, 0xf0, RZ ;  /* 0x000000f0ee167810 */ /* 0x040fe40007ffe0ff */
[----:B----4-:R-:W-:Y:S02]  /*14ba0*/  SHF.R.S32.HI R9, RZ, 0x1f, R3 ;  /* 0x0000001fff097819 */ /* 0x010fe40000011403 */
[----:B------:R-:W-:Y:S02]  /*14bb0*/  SHF.R.S32.HI R118, RZ, 0x1f, R118 ;  /* 0x0000001fff767819 */ /* 0x000fe40000011476 */
[----:B-----5:R-:W-:Y:S02]  /*14bc0*/  IADD3 R6, R238, 0x30, RZ ;  /* 0x00000030ee067810 */ /* 0x020fe40007ffe0ff */
[----:B------:R-:W-:-:S02]  /*14bd0*/  SHF.R.S32.HI R7, RZ, 0x1f, R2 ;  /* 0x0000001fff077819 */ /* 0x000fc40000011402 */
[----:B------:R-:W-:Y:S02]  /*14be0*/  ISETP.GE.AND P2, PT, R6, c[0x0][0x3c8], PT ;  /* 0x0000f20006007a0c */ /* 0x000fe40003f46270 */
[CC--:B------:R-:W-:Y:S02]  /*14bf0*/  @!P6 LEA R12, P0, R2.reuse, R0.reuse, 0x2 ;  /* 0x00000000020ce211 */ /* 0x0c0fe400078010ff */
[C---:B------:R-:W-:Y:S02]  /*14c00*/  @!P3 LEA R8, P1, R3.reuse, R0, 0x2 ;  /* 0x000000000308b211 */ /* 0x040fe400078210ff */
[-C--:B------:R-:W-:Y:S02]  /*14c10*/  @!P6 LEA.HI.X R13, R2, R4.reuse, R7, 0x2, P0 ;  /* 0x00000004020de211 */ /* 0x080fe400000f1407 */
[----:B------:R-:W-:Y:S02]  /*14c20*/  IADD3 R2, R238, 0x48, RZ ;  /* 0x00000048ee027810 */ /* 0x000fe40007ffe0ff */
[----:B------:R-:W-:-:S02]  /*14c30*/  @!P3 LEA.HI.X R9, R3, R4, R9, 0x2, P1 ;  /* 0x000000040309b211 */ /* 0x000fc400008f1409 */
[----:B------:R-:W-:Y:S02]  /*14c40*/  IADD3 R3, R238, 0x40, RZ ;  /* 0x00000040ee037810 */ /* 0x000fe40007ffe0ff */
[----:B------:R-:W-:Y:S01]  /*14c50*/  ISETP.GE.AND P4, PT, R2, c[0x0][0x3c8], PT ;  /* 0x0000f20002007a0c */ /* 0x000fe20003f86270 */
[----:B------:R2:W-:Y:S01]  /*14c60*/  @!P3 ST.E.64 [R8.64], R28 ;  /* 0x0000001c0800b985 */ /* 0x0005e2000c101b06 */
[----:B------:R-:W-:Y:S02]  /*14c70*/  ISETP.GE.AND P3, PT, R3, c[0x0][0x3c8], PT ;  /* 0x0000f20003007a0c */ /* 0x000fe40003f66270 */
[----:B------:R-:W-:Y:S01]  /*14c80*/  SHF.R.S32.HI R7, RZ, 0x1f, R5 ;  /* 0x0000001fff077819 */ /* 0x000fe20000011405 */
[----:B------:R4:W-:Y:S01]  /*14c90*/  @!P6 ST.E.64 [R12.64], R34 ;  /* 0x000000220c00e985 */ /* 0x0009e2000c101b06 */
[----:B-1----:R-:W-:-:S04]  /*14ca0*/  @!P5 LEA R10, P0, R5, R0, 0x2 ;  /* 0x00000000050ad211 */ /* 0x002fc800078010ff */
[----:B------:R-:W-:Y:S02]  /*14cb0*/  @!P5 LEA.HI.X R11, R5, R4, R7, 0x2, P0 ;  /* 0x00000004050bd211 */ /* 0x000fe400000f1407 */
[----:B------:R-:W-:Y:S02]  /*14cc0*/  IADD3 R5, R238, 0x58, RZ ;  /* 0x00000058ee057810 */ /* 0x000fe40007ffe0ff */
[----:B------:R-:W-:Y:S02]  /*14cd0*/  SHF.R.S32.HI R7, RZ, 0x1f, R2 ;  /* 0x0000001fff077819 */ /* 0x000fe40000011402 */
[----:B------:R-:W-:-:S04]  /*14ce0*/  @!P4 LEA R14, P0, R2, R0, 0x2 ;  /* 0x00000000020ec211 */ /* 0x000fc800078010ff */
[----:B------:R-:W-:Y:S02]  /*14cf0*/  @!P4 LEA.HI.X R15, R2, R4, R7, 0x2, P0 ;  /* 0x00000004020fc211 */ /* 0x000fe400000f1407 */
[----:B------:R-:W-:Y:S02]  /*14d00*/  IADD3 R2, R238, 0x68, RZ ;  /* 0x00000068ee027810 */ /* 0x000fe40007ffe0ff */
[----:B------:R-:W-:Y:S02]  /*14d10*/  SHF.R.S32.HI R7, RZ, 0x1f, R5 ;  /* 0x0000001fff077819 */ /* 0x000fe40000011405 */
[----:B------:R-:W-:Y:S02]  /*14d20*/  ISETP.GE.AND P6, PT, R2, c[0x0][0x3c8], PT ;  /* 0x0000f20002007a0c */ /* 0x000fe40003fc6270 */
[----:B--2---:R-:W-:Y:S02]  /*14d30*/  SHF.R.S32.HI R9, RZ, 0x1f, R6 ;  /* 0x0000001fff097819 */ /* 0x004fe40000011406 */
[----:B------:R-:W-:-:S04]  /*14d40*/  @!P2 LEA R8, P1, R6, R0, 0x2 ;  /* 0x000000000608a211 */ /* 0x000fc800078210ff */
[----:B------:R-:W-:Y:S02]  /*14d50*/  @!P2 LEA.HI.X R9, R6, R4, R9, 0x2, P1 ;  /* 0x000000040609a211 */ /* 0x000fe400008f1409 */
[----:B------:R-:W-:-:S03]  /*14d60*/  IADD3 R6, R238, 0x50, RZ ;  /* 0x00000050ee067810 */ /* 0x000fc60007ffe0ff */
[----:B------:R1:W-:Y:S01]  /*14d70*/  @!P2 ST.E.64 [R8.64], R32 ;  /* 0x000000200800a985 */ /* 0x0003e2000c101b06 */
[----:B------:R-:W-:-:S03]  /*14d80*/  ISETP.GE.AND P2, PT, R6, c[0x0][0x3c8], PT ;  /* 0x0000f20006007a0c */ /* 0x000fc60003f46270 */
[----:B------:R2:W-:Y:S01]  /*14d90*/  @!P5 ST.E.64 [R10.64], R132 ;  /* 0x000000840a00d985 */ /* 0x0005e2000c101b06 */
[----:B------:R-:W-:-:S13]  /*14da0*/  ISETP.GE.AND P5, PT, R5, c[0x0][0x3c8], PT ;  /* 0x0000f20005007a0c */ /* 0x000fda0003fa6270 */
[----:B----4-:R-:W-:-:S04]  /*14db0*/  @!P5 LEA R12, P0, R5, R0, 0x2 ;  /* 0x00000000050cd211 */ /* 0x010fc800078010ff */
        /* <DEDUP_REMOVED lines=8> */
[----:B------:R-:W-:Y:S01]  /*14e40*/  @!P6 LEA.HI.X R11, R2, R4, R7, 0x2, P0 ;  /* 0x00000004020be211 */ /* 0x000fe200000f1407 */
[----:B------:R1:W-:Y:S01]  /*14e50*/  @!P3 ST.E.64 [R8.64], R36 ;  /* 0x000000240800b985 */ /* 0x0003e2000c101b06 */
[----:B------:R-:W-:Y:S02]  /*14e60*/  ISETP.GE.AND P3, PT, R3, c[0x0][0x3c8], PT ;  /* 0x0000f20003007a0c */ /* 0x000fe40003f66270 */
[----:B------:R-:W-:Y:S01]  /*14e70*/  IADD3 R2, R238, 0x88, RZ ;  /* 0x00000088ee027810 */ /* 0x000fe20007ffe0ff */
[----:B------:R-:W-:Y:S01]  /*14e80*/  @!P4 ST.E.64 [R14.64], R136 ;  /* 0x000000880e00c985 */ /* 0x000fe2000c101b06 */
[----:B------:R-:W-:-:S02]  /*14e90*/  ISETP.GE.AND P4, PT, R5, c[0x0][0x3c8], PT ;  /* 0x0000f20005007a0c */ /* 0x000fc40003f86270 */
[----:B------:R-:W-:Y:S02]  /*14ea0*/  SHF.R.S32.HI R7, RZ, 0x1f, R5 ;  /* 0x0000001fff077819 */ /* 0x000fe40000011405 */
[----:B-1----:R-:W-:Y:S02]  /*14eb0*/  SHF.R.S32.HI R9, RZ, 0x1f, R6 ;  /* 0x0000001fff097819 */ /* 0x002fe40000011406 */
[----:B------:R-:W-:-:S04]  /*14ec0*/  @!P2 LEA R8, P1, R6, R0, 0x2 ;  /* 0x000000000608a211 */ /* 0x000fc800078210ff */
[----:B------:R-:W-:Y:S02]  /*14ed0*/  @!P2 LEA.HI.X R9, R6, R4, R9, 0x2, P1 ;  /* 0x000000040609a211 */ /* 0x000fe400008f1409 */
[----:B------:R-:W-:-:S03]  /*14ee0*/  IADD3 R6, R238, 0x70, RZ ;  /* 0x00000070ee067810 */ /* 0x000fc60007ffe0ff */
[----:B------:R1:W-:Y:S01]  /*14ef0*/  @!P2 ST.E.64 [R8.64], R40 ;  /* 0x000000280800a985 */ /* 0x0003e2000c101b06 */
[----:B------:R-:W-:-:S03]  /*14f00*/  ISETP.GE.AND P2, PT, R6, c[0x0][0x3c8], PT ;  /* 0x0000f20006007a0c */ /* 0x000fc60003f46270 */
[----:B------:R2:W-:Y:S01]  /*14f10*/  @!P5 ST.E.64 [R12.64], R48 ;  /* 0x000000300c00d985 */ /* 0x0005e2000c101b06 */
        /* <DEDUP_REMOVED lines=20> */
[----:B------:R-:W-:-:S02]  /*15060*/  IADD3 R5, R238, 0xa0, RZ ;  /* 0x000000a0ee057810 */ /* 0x000fc40007ffe0ff */
[----:B------:R-:W-:Y:S01]  /*15070*/  SHF.R.S32.HI R2, RZ, 0x1f, R6 ;  /* 0x0000001fff027819 */ /* 0x000fe20000011406 */
[----:B------:R-:W-:Y:S01]  /*15080*/  @!P4 ST.E.64 [R12.64], R64 ;  /* 0x000000400c00c985 */ /* 0x000fe2000c101b06 */
[----:B------:R-:W-:Y:S02]  /*15090*/  ISETP.GE.AND P4, PT, R6, c[0x0][0x3c8], PT ;  /* 0x0000f20006007a0c */ /* 0x000fe40003f86270 */
[----:B------:R-:W-:Y:S02]  /*150a0*/  ISETP.GE.AND P3, PT, R5, c[0x0][0x3c8], PT ;  /* 0x0000f20005007a0c */ /* 0x000fe40003f66270 */
[-C--:B------:R-:W-:Y:S02]  /*150b0*/  @!P6 LEA R16, P0, R7, R0.reuse, 0x2 ;  /* 0x000000000710e211 */ /* 0x080fe400078010ff */
[----:B-1----:R-:W-:Y:S02]  /*150c0*/  SHF.R.S32.HI R9, RZ, 0x1f, R3 ;  /* 0x0000001fff097819 */ /* 0x002fe40000011403 */
[----:B------:R-:W-:-:S04]  /*150d0*/  @!P1 LEA R8, P2, R3, R0, 0x2 ;  /* 0x0000000003089211 */ /* 0x000fc800078410ff */
[----:B------:R-:W-:Y:S02]  /*150e0*/  @!P1 LEA.HI.X R9, R3, R4, R9, 0x2, P2 ;  /* 0x0000000403099211 */ /* 0x000fe400010f1409 */
[----:B------:R-:W-:-:S03]  /*150f0*/  IADD3 R3, R238, 0xa8, RZ ;  /* 0x000000a8ee037810 */ /* 0x000fc60007ffe0ff */
[----:B------:R1:W-:Y:S01]  /*15100*/  @!P1 ST.E.64 [R8.64], R60 ;  /* 0x0000003c08009985 */ /* 0x0003e2000c101b06 */
[----:B------:R-:W-:Y:S02]  /*15110*/  ISETP.GE.AND P2, PT, R3, c[0x0][0x3c8], PT ;  /* 0x0000f20003007a0c */ /* 0x000fe40003f46270 */
[C---:B------:R-:W-:Y:S01]  /*15120*/  @!P4 LEA R14, P1, R6.reuse, R0, 0x2 ;  /* 0x00000000060ec211 */ /* 0x040fe200078210ff */
[----:B------:R2:W-:Y:S03]  /*15130*/  @!P5 ST.E.64 [R10.64], R68 ;  /* 0x000000440a00d985 */ /* 0x0005e6000c101b06 */
[----:B------:R-:W-:Y:S02]  /*15140*/  @!P4 LEA.HI.X R15, R6, R4, R2, 0x2, P1 ;  /* 0x00000004060fc211 */ /* 0x000fe400008f1402 */
[----:B------:R-:W-:Y:S02]  /*15150*/  SHF.R.S32.HI R6, RZ, 0x1f, R5 ;  /* 0x0000001fff067819 */ /* 0x000fe40000011405 */
[----:B------:R-:W-:Y:S01]  /*15160*/  IADD3 R2, R238, 0xb0, RZ ;  /* 0x000000b0ee027810 */ /* 0x000fe20007ffe0ff */
[----:B------:R-:W-:Y:S01]  /*15170*/  @!P4 ST.E.64 [R14.64], R144 ;  /* 0x000000900e00c985 */ /* 0x000fe2000c101b06 */
[----:B------:R-:W-:-:S02]  /*15180*/  ISETP.GE.AND P4, PT, R23, c[0x0][0x3c8], PT ;  /* 0x0000f20017007a0c */ /* 0x000fc40003f86270 */
[----:B------:R-:W-:Y:S02]  /*15190*/  ISETP.GE.AND P1, PT, R2, c[0x0][0x3c8], PT ;  /* 0x0000f20002007a0c */ /* 0x000fe40003f26270 */
[----:B-1----:R-:W-:-:S04]  /*151a0*/  SHF.R.S32.HI R8, RZ, 0x1f, R7 ;  /* 0x0000001fff087819 */ /* 0x002fc80000011407 */
[----:B------:R-:W-:Y:S02]  /*151b0*/  @!P6 LEA.HI.X R17, R7, R4, R8, 0x2, P0 ;  /* 0x000000040711e211 */ /* 0x000fe400000f1408 */
[----:B------:R-:W-:-:S03]  /*151c0*/  @!P3 LEA R12, P0, R5, R0, 0x2 ;  /* 0x00000000050cb211 */ /* 0x000fc600078010ff */
[----:B------:R-:W-:Y:S01]  /*151d0*/  @!P6 ST.E.64 [R16.64], R140 ;  /* 0x0000008c1000e985 */ /* 0x000fe2000c101b06 */
[----:B------:R-:W-:Y:S02]  /*151e0*/  @!P3 LEA.HI.X R13, R5, R4, R6, 0x2, P0 ;  /* 0x00000004050db211 */ /* 0x000fe400000f1406 */
[----:B------:R-:W-:Y:S02]  /*151f0*/  SHF.R.S32.HI R5, RZ, 0x1f, R3 ;  /* 0x0000001fff057819 */ /* 0x000fe40000011403 */
[C---:B--2---:R-:W-:Y:S01]  /*15200*/  @!P2 LEA R10, P0, R3.reuse, R0, 0x2 ;  /* 0x00000000030aa211 */ /* 0x044fe200078010ff */
[----:B------:R1:W-:Y:S01]  /*15210*/  @!P3 ST.E.64 [R12.64], R76 ;  /* 0x0000004c0c00b985 */ /* 0x0003e2000c101b06 */
[C---:B------:R-:W-:Y:S02]  /*15220*/  IADD3 R6, R238.reuse, 0xb8, RZ ;  /* 0x000000b8ee067810 */ /* 0x040fe40007ffe0ff */
[----:B------:R-:W-:Y:S02]  /*15230*/  @!P2 LEA.HI.X R11, R3, R4, R5, 0x2, P0 ;  /* 0x00000004030ba211 */ /* 0x000fe400000f1405 */
[----:B------:R-:W-:-:S02]  /*15240*/  IADD3 R5, R238, 0xc0, RZ ;  /* 0x000000c0ee057810 */ /* 0x000fc40007ffe0ff */
[----:B------:R-:W-:Y:S01]  /*15250*/  ISETP.GE.AND P3, PT, R6, c[0x0][0x3c8], PT ;  /* 0x0000f20006007a0c */ /* 0x000fe20003f66270 */
[----:B------:R2:W-:Y:S01]  /*15260*/  @!P2 ST.E.64 [R10.64], R72 ;  /* 0x000000480a00a985 */ /* 0x0005e2000c101b06 */
[----:B------:R-:W-:Y:S02]  /*15270*/  ISETP.GE.AND P6, PT, R5, c[0x0][0x3c8], PT ;  /* 0x0000f20005007a0c */ /* 0x000fe40003fc6270 */
[----:B------:R-:W-:Y:S02]  /*15280*/  SHF.R.S32.HI R3, RZ, 0x1f, R2 ;  /* 0x0000001fff037819 */ /* 0x000fe40000011402 */
[C---:B------:R-:W-:Y:S02]  /*15290*/  @!P1 LEA R8, P0, R2.reuse, R0, 0x2 ;  /* 0x0000000002089211 */ /* 0x040fe400078010ff */
[----:B------:R-:W-:Y:S02]  /*152a0*/  SHF.R.S32.HI R7, RZ, 0x1f, R5 ;  /* 0x0000001fff077819 */ /* 0x000fe40000011405 */
[----:B------:R-:W-:-:S02]  /*152b0*/  @!P1 LEA.HI.X R9, R2, R4, R3, 0x2, P0 ;  /* 0x0000000402099211 */ /* 0x000fc400000f1403 */
[C---:B------:R-:W-:Y:S02]  /*152c0*/  IADD3 R2, R238.reuse, 0xd0, RZ ;  /* 0x000000d0ee027810 */ /* 0x040fe40007ffe0ff */
[----:B------:R-:W-:Y:S01]  /*152d0*/  IADD3 R3, R238, 0xc8, RZ ;  /* 0x000000c8ee037810 */ /* 0x000fe20007ffe0ff */
[----:B------:R4:W-:Y:S03]  /*152e0*/  @!P1 ST.E.64 [R8.64], R80 ;  /* 0x0000005008009985 */ /* 0x0009e6000c101b06 */
[----:B------:R-:W-:Y:S02]  /*152f0*/  ISETP.GE.AND P5, PT, R3, c[0x0][0x3c8], PT ;  /* 0x0000f20003007a0c */ /* 0x000fe40003fa6270 */
[----:B-1----:R-:W-:Y:S02]  /*15300*/  @!P3 LEA R12, P0, R6, R0, 0x2 ;  /* 0x00000000060cb211 */ /* 0x002fe400078010ff */
[----:B--2---:R-:W-:-:S02]  /*15310*/  SHF.R.S32.HI R11, RZ, 0x1f, R6 ;  /* 0x0000001fff0b7819 */ /* 0x004fc40000011406 */
[C---:B------:R-:W-:Y:S02]  /*15320*/  @!P6 LEA R10, P2, R5.reuse, R0, 0x2 ;  /* 0x00000000050ae211 */ /* 0x040fe400078410ff */
[-C--:B------:R-:W-:Y:S02]  /*15330*/  @!P3 LEA.HI.X R13, R6, R4.reuse, R11, 0x2, P0 ;  /* 0x00000004060db211 */ /* 0x080fe400000f140b */
[----:B------:R-:W-:Y:S02]  /*15340*/  @!P6 LEA.HI.X R11, R5, R4, R7, 0x2, P2 ;  /* 0x00000004050be211 */ /* 0x000fe400010f1407 */
[----:B------:R-:W-:Y:S01]  /*15350*/  ISETP.GE.AND P2, PT, R2, c[0x0][0x3c8], PT ;  /* 0x0000f20002007a0c */ /* 0x000fe20003f46270 */
[----:B------:R-:W-:Y:S01]  /*15360*/  @!P3 ST.E.64 [R12.64], R152 ;  /* 0x000000980c00b985 */ /* 0x000fe2000c101b06 */
[----:B------:R-:W-:Y:S02]  /*15370*/  SHF.R.S32.HI R5, RZ, 0x1f, R2 ;  /* 0x0000001fff057819 */ /* 0x000fe40000011402 */
[----:B------:R-:W-:Y:S01]  /*15380*/  ISETP.GE.AND P3, PT, R21, c[0x0][0x3c8], PT ;  /* 0x0000f20015007a0c */ /* 0x000fe20003f66270 */
[----:B------:R1:W-:Y:S01]  /*15390*/  @!P6 ST.E.64 [R10.64], R148 ;  /* 0x000000940a00e985 */ /* 0x0003e2000c101b06 */
[----:B----4-:R-:W-:-:S02]  /*153a0*/  SHF.R.S32.HI R9, RZ, 0x1f, R3 ;  /* 0x0000001fff097819 */ /* 0x010fc40000011403 */
[----:B------:R-:W-:-:S04]  /*153b0*/  @!P5 LEA R8, P1, R3, R0, 0x2 ;  /* 0x000000000308d211 */ /* 0x000fc800078210ff */
[----:B------:R-:W-:Y:S02]  /*153c0*/  @!P5 LEA.HI.X R9, R3, R4, R9, 0x2, P1 ;  /* 0x000000040309d211 */ /* 0x000fe400008f1409 */
[C---:B------:R-:W-:Y:S02]  /*153d0*/  @!P2 LEA R6, P0, R2.reuse, R0, 0x2 ;  /* 0x000000000206a211 */ /* 0x040fe400078010ff */
[----:B------:R-:W-:Y:S01]  /*153e0*/  SHF.R.S32.HI R3, RZ, 0x1f, R23 ;  /* 0x0000001fff037819 */ /* 0x000fe20000011417 */
[----:B------:R2:W-:Y:S01]  /*153f0*/  @!P5 ST.E.64 [R8.64], R88 ;  /* 0x000000580800d985 */ /* 0x0005e2000c101b06 */
[C---:B------:R-:W-:Y:S02]  /*15400*/  @!P2 LEA.HI.X R7, R2.reuse, R4, R5, 0x2, P0 ;  /* 0x000000040207a211 */ /* 0x040fe400000f1405 */
[----:B------:R-:W-:Y:S02]  /*15410*/  ISETP.GE.AND P0, PT, R2, c[0x0][0x3c8], PT ;  /* 0x0000f20002007a0c */ /* 0x000fe40003f06270 */
[----:B------:R-:W-:-:S02]  /*15420*/  @!P4 LEA R2, P5, R23, R0, 0x2 ;  /* 0x000000001702c211 */ /* 0x000fc400078a10ff */
[----:B------:R-:W-:Y:S02]  /*15430*/  ISETP.GE.AND P2, PT, R115, c[0x0][0x3c8], PT ;  /* 0x0000f20073007a0c */ /* 0x000fe40003f46270 */
[----:B------:R-:W-:Y:S02]  /*15440*/  @!P4 LEA.HI.X R3, R23, R4, R3, 0x2, P5 ;  /* 0x000000041703c211 */ /* 0x000fe400028f1403 */
[----:B------:R-:W-:Y:S02]  /*15450*/  ISETP.GE.AND P1, PT, R22, c[0x0][0x3c8], PT ;  /* 0x0000f20016007a0c */ /* 0x000fe40003f26270 */
[----:B------:R-:W-:-:S03]  /*15460*/  IADD3 R23, R238, 0xe0, RZ ;  /* 0x000000e0ee177810 */ /* 0x000fc60007ffe0ff */
[----:B------:R4:W-:Y:S01]  /*15470*/  @!P0 ST.E.64 [R6.64], R92 ;  /* 0x0000005c06008985 */ /* 0x0009e2000c101b06 */
[----:B------:R-:W-:Y:S02]  /*15480*/  ISETP.GE.AND P0, PT, R20, c[0x0][0x3c8], PT ;  /* 0x0000f20014007a0c */ /* 0x000fe40003f06270 */
[----:B------:R-:W-:Y:S01]  /*15490*/  SHF.R.S32.HI R23, RZ, 0x1f, R23 ;  /* 0x0000001fff177819 */ /* 0x000fe20000011417 */
[----:B------:R5:W-:Y:S01]  /*154a0*/  @!P4 ST.E.64 [R2.64], R96 ;  /* 0x000000600200c985 */ /* 0x000be2000c101b06 */
[----:B-1----:R-:W-:-:S04]  /*154b0*/  @!P3 LEA R10, P5, R21, R0, 0x2 ;  /* 0x00000000150ab211 */ /* 0x002fc800078a10ff */
[----:B------:R-:W-:Y:S02]  /*154c0*/  @!P3 LEA.HI.X R11, R21, R4, R23, 0x2, P5 ;  /* 0x00000004150bb211 */ /* 0x000fe400028f1417 */
[C---:B------:R-:W-:Y:S02]  /*154d0*/  IADD3 R23, R238.reuse, 0xf0, RZ ;  /* 0x000000f0ee177810 */ /* 0x040fe40007ffe0ff */
[C---:B--2---:R-:W-:Y:S01]  /*154e0*/  @!P2 LEA R8, P4, R115.reuse, R0, 0x2 ;  /* 0x000000007308a211 */ /* 0x044fe200078810ff */
[----:B------:R1:W-:Y:S01]  /*154f0*/  @!P3 ST.E.64 [R10.64], R112 ;  /* 0x000000700a00b985 */ /* 0x0003e2000c101b06 */
[----:B------:R-:W-:Y:S02]  /*15500*/  IADD3 R21, R238, 0xf8, RZ ;  /* 0x000000f8ee157810 */ /* 0x000fe40007ffe0ff */
[----:B------:R-:W-:Y:S02]  /*15510*/  SHF.R.S32.HI R23, RZ, 0x1f, R23 ;  /* 0x0000001fff177819 */ /* 0x000fe40000011417 */
[----:B------:R-:W-:-:S02]  /*15520*/  @!P2 LEA.HI.X R9, R115, R4, R118, 0x2, P4 ;  /* 0x000000047309a211 */ /* 0x000fc400020f1476 */
[----:B------:R-:W-:-:S03]  /*15530*/  SHF.R.S32.HI R21, RZ, 0x1f, R21 ;  /* 0x0000001fff157819 */ /* 0x000fc60000011415 */
[----:B------:R1:W-:Y:S01]  /*15540*/  @!P2 ST.E.64 [R8.64], R108 ;  /* 0x0000006c0800a985 */ /* 0x0003e2000c101b06 */
[-C--:B----4-:R-:W-:Y:S02]  /*15550*/  @!P1 LEA R6, P5, R22, R0.reuse, 0x2 ;  /* 0x0000000016069211 */ /* 0x090fe400078a10ff */
[----:B-----5:R-:W-:Y:S02]  /*15560*/  @!P0 LEA R2, P4, R20, R0, 0x2 ;  /* 0x0000000014028211 */ /* 0x020fe400078810ff */
[-C--:B------:R-:W-:Y:S02]  /*15570*/  @!P1 LEA.HI.X R7, R22, R4.reuse, R23, 0x2, P5 ;  /* 0x0000000416079211 */ /* 0x080fe400028f1417 */
[----:B------:R-:W-:-:S03]  /*15580*/  @!P0 LEA.HI.X R3, R20, R4, R21, 0x2, P4 ;  /* 0x0000000414038211 */ /* 0x000fc600020f1415 */
[----:B------:R1:W-:Y:S04]  /*15590*/  @!P1 ST.E.64 [R6.64], R100 ;  /* 0x0000006406009985 */ /* 0x0003e8000c101b06 */
[----:B------:R1:W-:Y:S02]  /*155a0*/  @!P0 ST.E.64 [R2.64], R84 ;  /* 0x0000005402008985 */ /* 0x0003e4000c101b06 */
.L_x_4322:
[----:B------:R-:W-:Y:S05]  /*155b0*/  BSYNC B0 ;  /* 0x0000000000007941 */ /* 0x000fea0003800000 */
.L_x_4321:
[----:B------:R-:W-:Y:S05]  /*155c0*/  BRA.DIV ~URZ, `(.L_x_4323) ;  /* 0x000038527f007947 */ /* 0x000fea000b800000 */
[----:B--2---:R2:W1:Y:S04]  /*155d0*/  SHFL.IDX PT, R4, R18, 0x1, 0x1c1f ;  /* 0x003c1f0012047f89 */ /* 0x00446800000e0000 */
[----:B----4-:R2:W4:Y:S02]  /*155e0*/  SHFL.IDX PT, R0, R19, 0x1, 0x1c1f ;  /* 0x003c1f0013007f89 */ /* 0x01052400000e0000 */
.L_x_4381:
[----:B------:R-:W-:-:S13]  /*155f0*/  LOP3.LUT P0, RZ, R252, 0x4, RZ, 0xc0, !PT ;  /* 0x00000004fcff7812 */ /* 0x000fda000780c0ff */
[----:B------:R-:W-:Y:S05]  /*15600*/  @P0 BRA `(.L_x_4318) ;  /* 0x00001bf000000947 */ /* 0x000fea0003800000 */
[C---:B------:R-:W-:Y:S02]  /*15610*/  ISETP.GE.AND P2, PT, R238.reuse, c[0x0][0x3c8], PT ;  /* 0x0000f200ee007a0c */ /* 0x040fe40003f46270 */
[C---:B------:R-:W-:Y:S02]  /*15620*/  IADD3 R13, R238.reuse, 0x8, RZ ;  /* 0x00000008ee0d7810 */ /* 0x040fe40007ffe0ff */
[----:B------:R-:W-:Y:S02]  /*15630*/  IADD3 R14, R238, 0x10, RZ ;  /* 0x00000010ee0e7810 */ /* 0x000fe40007ffe0ff */
[----:B------:R-:W-:Y:S02]  /*15640*/  ISETP.GE.AND P1, PT, R13, c[0x0][0x3c8], PT ;  /* 0x0000f2000d007a0c */ /* 0x000fe40003f26270 */
[----:B------:R-:W-:Y:S02]  /*15650*/  ISETP.GE.AND P0, PT, R14, c[0x0][0x3c8], PT ;  /* 0x0000f2000e007a0c */ /* 0x000fe40003f06270 */
[----:B------:R-:W-:-:S02]  /*15660*/  IADD3 R5, R238, 0x20, RZ ;  /* 0x00000020ee057810 */ /* 0x000fc40007ffe0ff */
[----:B-1----:R-:W-:Y:S02]  /*15670*/  SHF.R.S32.HI R2, RZ, 0x1f, R238 ;  /* 0x0000001fff027819 */ /* 0x002fe400000114ee */
[C---:B----4-:R-:W-:Y:S02]  /*15680*/  @!P2 LEA R6, P3, R238.reuse, R0, 0x2 ;  /* 0x00000000ee06a211 */ /* 0x050fe400078610ff */
[----:B------:R-:W-:Y:S02]  /*15690*/  ISETP.GE.AND P5, PT, R5, c[0x0][0x3c8], PT ;  /* 0x0000f20005007a0c */ /* 0x000fe40003fa6270 */
[C---:B------:R-:W-:Y:S02]  /*156a0*/  IADD3 R3, R238.reuse, 0x18, RZ ;  /* 0x00000018ee037810 */ /* 0x040fe40007ffe0ff */
[C---:B------:R-:W-:Y:S02]  /*156b0*/  @!P2 LEA.HI.X R7, R238.reuse, R4, R2, 0x2, P3 ;  /* 0x00000004ee07a211 */ /* 0x040fe400018f1402 */
[----:B------:R-:W-:-:S02]  /*156c0*/  IADD3 R15, R238, 0x8, RZ ;  /* 0x00000008ee0f7810 */ /* 0x000fc40007ffe0ff */
[----:B------:R-:W-:Y:S01]  /*156d0*/  ISETP.GE.AND P6, PT, R3, c[0x0][0x3c8], PT ;  /* 0x0000f20003007a0c */ /* 0x000fe20003fc6270 */
[----:B------:R1:W-:Y:S01]  /*156e0*/  @!P2 ST.E.64 [R6.64], R104 ;  /* 0x000000680600a985 */ /* 0x0003e2000c101b06 */
[----:B------:R-:W-:Y:S02]  /*156f0*/  SHF.R.S32.HI R15, RZ, 0x1f, R15 ;  /* 0x0000001fff0f7819 */ /* 0x000fe4000001140f */
[CC--:B------:R-:W-:Y:S02]  /*15700*/  @!P1 LEA R10, P2, R13.reuse, R0.reuse, 0x2 ;  /* 0x000000000d0a9211 */ /* 0x0c0fe400078410ff */
[----:B------:R-:W-:Y:S02]  /*15710*/  @!P0 LEA R8, P4, R14, R0, 0x2 ;  /* 0x000000000e088211 */ /* 0x000fe400078810ff */
[----:B------:R-:W-:Y:S02]  /*15720*/  @!P1 LEA.HI.X R11, R13, R4, R15, 0x2, P2 ;  /* 0x000000040d0b9211 */ /* 0x000fe400010f140f */
[----:B------:R-:W-:-:S02]  /*15730*/  SHF.R.S32.HI R13, RZ, 0x1f, R5 ;  /* 0x0000001fff0d7819 */ /* 0x000fc40000011405 */
[C---:B------:R-:W-:Y:S01]  /*15740*/  IADD3 R2, R238.reuse, 0x28, RZ ;  /* 0x00000028ee027810 */ /* 0x040fe20007ffe0ff */
[----:B------:R4:W-:Y:S01]  /*15750*/  @!P1 ST.E.64 [R10.64], R120 ;  /* 0x000000780a009985 */ /* 0x0009e2000c101b06 */
[----:B------:R-:W-:Y:S02]  /*15760*/  SHF.R.S32.HI R12, RZ, 0x1f, R3 ;  /* 0x0000001fff0c7819 */ /* 0x000fe40000011403 */
[C---:B------:R-:W-:Y:S02]  /*15770*/  @!P6 LEA R16, P3, R3.reuse, R0, 0x2 ;  /* 0x000000000310e211 */ /* 0x040fe400078610ff */
[----:B------:R-:W-:Y:S02]  /*15780*/  IADD3 R21, R238, 0xd8, RZ ;  /* 0x000000d8ee157810 */ /* 0x000fe40007ffe0ff */
[----:B------:R-:W-:Y:S02]  /*15790*/  @!P6 LEA.HI.X R17, R3, R4, R12, 0x2, P3 ;  /* 0x000000040311e211 */ /* 0x000fe400018f140c */
[----:B------:R-:W-:-:S02]  /*157a0*/  SHF.R.S32.HI R3, RZ, 0x1f, R2 ;  /* 0x0000001fff037819 */ /* 0x000fc40000011402 */
[C---:B------:R-:W-:Y:S02]  /*157b0*/  IADD3 R24, R238.reuse, 0xe0, RZ ;  /* 0x000000e0ee187810 */ /* 0x040fe40007ffe0ff */
[C---:B------:R-:W-:Y:S02]  /*157c0*/  IADD3 R22, R238.reuse, 0xe8, RZ ;  /* 0x000000e8ee167810 */ /* 0x040fe40007ffe0ff */
[C---:B------:R-:W-:Y:S02]  /*157d0*/  IADD3 R20, R238.reuse, 0xf0, RZ ;  /* 0x000000f0ee147810 */ /* 0x040fe40007ffe0ff */
[----:B-1----:R-:W-:Y:S02]  /*157e0*/  SHF.R.S32.HI R6, RZ, 0x1f, R14 ;  /* 0x0000001fff067819 */ /* 0x002fe4000001140e */
[----:B------:R-:W-:Y:S02]  /*157f0*/  IADD3 R7, R238, 0x30, RZ ;  /* 0x00000030ee077810 */ /* 0x000fe40007ffe0ff */
[----:B------:R-:W-:-:S02]  /*15800*/  @!P0 LEA.HI.X R9, R14, R4, R6, 0x2, P4 ;  /* 0x000000040e098211 */ /* 0x000fc400020f1406 */
[C---:B------:R-:W-:Y:S02]  /*15810*/  @!P5 LEA R14, P2, R5.reuse, R0, 0x2 ;  /* 0x00000000050ed211 */ /* 0x040fe400078410ff */
[----:B------:R-:W-:Y:S01]  /*15820*/  IADD3 R6, R238, 0x38, RZ ;  /* 0x00000038ee067810 */ /* 0x000fe20007ffe0ff */
[----:B------:R1:W-:Y:S01]  /*15830*/  @!P0 ST.E.64 [R8.64], R116 ;  /* 0x0000007408008985 */ /* 0x0003e2000c101b06 */
[----:B------:R-:W-:Y:S02]  /*15840*/  @!P5 LEA.HI.X R15, R5, R4, R13, 0x2, P2 ;  /* 0x00000004050fd211 */ /* 0x000fe400010f140d */
[----:B------:R-:W-:Y:S01]  /*15850*/  ISETP.GE.AND P2, PT, R2, c[0x0][0x3c8], PT ;  /* 0x0000f20002007a0c */ /* 0x000fe20003f46270 */
[----:B------:R5:W-:Y:S01]  /*15860*/  @!P6 ST.E.64 [R16.64], R128 ;  /* 0x000000801000e985 */ /* 0x000be2000c101b06 */
[----:B------:R-:W-:Y:S02]  /*15870*/  ISETP.GE.AND P4, PT, R7, c[0x0][0x3c8], PT ;  /* 0x0000f20007007a0c */ /* 0x000fe40003f86270 */
[----:B------:R-:W-:Y:S01]  /*15880*/  ISETP.GE.AND P3, PT, R6, c[0x0][0x3c8], PT ;  /* 0x0000f20006007a0c */ /* 0x000fe20003f66270 */
[----:B------:R2:W-:Y:S01]  /*15890*/  @!P5 ST.E.64 [R14.64], R124 ;  /* 0x0000007c0e00d985 */ /* 0x0005e2000c101b06 */
[----:B------:R-:W-:-:S02]  /*158a0*/  SHF.R.S32.HI R5, RZ, 0x1f, R7 ;  /* 0x0000001fff057819 */ /* 0x000fc40000011407 */
[C---:B------:R-:W-:Y:S02]  /*158b0*/  IADD3 R25, R238.reuse, 0xe0, RZ ;  /* 0x000000e0ee197810 */ /* 0x040fe40007ffe0ff */
[----:B------:R-:W-:Y:S02]  /*158c0*/  IADD3 R23, R238, 0xe8, RZ ;  /* 0x000000e8ee177810 */ /* 0x000fe40007ffe0ff */
[----:B------:R-:W-:Y:S02]  /*158d0*/  SHF.R.S32.HI R25, RZ, 0x1f, R25 ;  /* 0x0000001fff197819 */ /* 0x000fe40000011419 */
[CC--:B------:R-:W-:Y:S02]  /*158e0*/  @!P2 LEA R12, P1, R2.reuse, R0.reuse, 0x2 ;  /* 0x00000000020ca211 */ /* 0x0c0fe400078210ff */
[----:B----4-:R-:W-:Y:S02]  /*158f0*/  @!P4 LEA R10, P0, R7, R0, 0x2 ;  /* 0x00000000070ac211 */ /* 0x010fe400078010ff */
[----:B------:R-:W-:-:S02]  /*15900*/  @!P2 LEA.HI.X R13, R2, R4, R3, 0x2, P1 ;  /* 0x00000004020da211 */ /* 0x000fc400008f1403 */
[----:B------:R-:W-:Y:S02]  /*15910*/  @!P4 LEA.HI.X R11, R7, R4, R5, 0x2, P0 ;  /* 0x00000004070bc211 */ /* 0x000fe400000f1405 */
[C---:B------:R-:W-:Y:S02]  /*15920*/  IADD3 R5, R238.reuse, 0x48, RZ ;  /* 0x00000048ee057810 */ /* 0x040fe40007ffe0ff */
[C---:B------:R-:W-:Y:S02]  /*15930*/  IADD3 R3, R238.reuse, 0x50, RZ ;  /* 0x00000050ee037810 */ /* 0x040fe40007ffe0ff */
[----:B-1----:R-:W-:Y:S02]  /*15940*/  IADD3 R8, R238, 0x40, RZ ;  /* 0x00000040ee087810 */ /* 0x002fe40007ffe0ff */
[----:B------:R-:W-:Y:S02]  /*15950*/  SHF.R.S32.HI R9, RZ, 0x1f, R6 ;  /* 0x0000001fff097819 */ /* 0x000fe40000011406 */
[----:B-----5:R-:W-:-:S02]  /*15960*/  @!P3 LEA R16, P1, R6, R0, 0x2 ;  /* 0x000000000610b211 */ /* 0x020fc400078210ff */
[----:B------:R-:W-:Y:S02]  /*15970*/  ISETP.GE.AND P2, PT, R8, c[0x0][0x3c8], PT ;  /* 0x0000f20008007a0c */ /* 0x000fe40003f46270 */
[----:B------:R-:W-:Y:S02]  /*15980*/  @!P3 LEA.HI.X R17, R6, R4, R9, 0x2, P1 ;  /* 0x000000040611b211 */ /* 0x000fe400008f1409 */
[----:B------:R-:W-:Y:S02]  /*15990*/  ISETP.GE.AND P1, PT, R2, c[0x0][0x3c8], PT ;  /* 0x0000f20002007a0c */ /* 0x000fe40003f26270 */
[----:B------:R-:W-:Y:S02]  /*159a0*/  ISETP.GE.AND P6, PT, R5, c[0x0][0x3c8], PT ;  /* 0x0000f20005007a0c */ /* 0x000fe40003fc6270 */
[----:B------:R-:W-:Y:S02]  /*159b0*/  ISETP.GE.AND P5, PT, R3, c[0x0][0x3c8], PT ;  /* 0x0000f20003007a0c */ /* 0x000fe40003fa6270 */
[----:B------:R-:W-:-:S02]  /*159c0*/  SHF.R.S32.HI R7, RZ, 0x1f, R8 ;  /* 0x0000001fff077819 */ /* 0x000fc40000011408 */
[----:B------:R-:W-:Y:S02]  /*159d0*/  IADD3 R2, R238, 0x58, RZ ;  /* 0x00000058ee027810 */ /* 0x000fe40007ffe0ff */
[----:B--2---:R-:W-:Y:S02]  /*159e0*/  @!P2 LEA R14, P0, R8, R0, 0x2 ;  /* 0x00000000080ea211 */ /* 0x004fe400078010ff */
[----:B------:R-:W-:Y:S01]  /*159f0*/  IADD3 R6, R238, 0x60, RZ ;  /* 0x00000060ee067810 */ /* 0x000fe20007ffe0ff */
[----:B------:R1:W-:Y:S01]  /*15a00*/  @!P1 ST.E.64 [R12.64], R138 ;  /* 0x0000008a0c009985 */ /* 0x0003e2000c101b06 */
[----:B------:R-:W-:Y:S02]  /*15a10*/  @!P2 LEA.HI.X R15, R8, R4, R7, 0x2, P0 ;  /* 0x00000004080fa211 */ /* 0x000fe400000f1407 */
[----:B------:R-:W-:Y:S01]  /*15a20*/  SHF.R.S32.HI R8, RZ, 0x1f, R5 ;  /* 0x0000001fff087819 */ /* 0x000fe20000011405 */
[----:B------:R2:W-:Y:S01]  /*15a30*/  @!P4 ST.E.64 [R10.64], R134 ;  /* 0x000000860a00c985 */ /* 0x0005e2000c101b06 */
[----:B------:R-:W-:-:S02]  /*15a40*/  ISETP.GE.AND P4, PT, R2, c[0x0][0x3c8], PT ;  /* 0x0000f20002007a0c */ /* 0x000fc40003f86270 */
[----:B------:R-:W-:Y:S01]  /*15a50*/  SHF.R.S32.HI R7, RZ, 0x1f, R3 ;  /* 0x0000001fff077819 */ /* 0x000fe20000011403 */
[----:B------:R-:W-:Y:S01]  /*15a60*/  @!P3 ST.E.64 [R16.64], R142 ;  /* 0x0000008e1000b985 */ /* 0x000fe2000c101b06 */
[----:B------:R-:W-:Y:S02]  /*15a70*/  ISETP.GE.AND P3, PT, R3, c[0x0][0x3c8], PT ;  /* 0x0000f20003007a0c */ /* 0x000fe40003f66270 */
[----:B------:R-:W-:Y:S01]  /*15a80*/  SHF.R.S32.HI R9, RZ, 0x1f, R6 ;  /* 0x0000001fff097819 */ /* 0x000fe20000011406 */
[----:B------:R4:W-:Y:S01]  /*15a90*/  @!P2 ST.E.64 [R14.64], R38 ;  /* 0x000000260e00a985 */ /* 0x0009e2000c101b06 */
[C---:B------:R-:W-:Y:S02]  /*15aa0*/  ISETP.GE.AND P2, PT, R5.reuse, c[0x0][0x3c8], PT ;  /* 0x0000f20005007a0c */ /* 0x040fe40003f46270 */
[----:B------:R-:W-:Y:S02]  /*15ab0*/  SHF.R.S32.HI R23, RZ, 0x1f, R23 ;  /* 0x0000001fff177819 */ /* 0x000fe40000011417 */
[----:B-1----:R-:W-:-:S04]  /*15ac0*/  @!P6 LEA R12, P1, R5, R0, 0x2 ;  /* 0x00000000050ce211 */ /* 0x002fc800078210ff */
[----:B------:R-:W-:Y:S02]  /*15ad0*/  @!P6 LEA.HI.X R13, R5, R4, R8, 0x2, P1 ;  /* 0x00000004050de211 */ /* 0x000fe400008f1408 */
[C---:B--2---:R-:W-:Y:S02]  /*15ae0*/  @!P5 LEA R10, P0, R3.reuse, R0, 0x2 ;  /* 0x00000000030ad211 */ /* 0x044fe400078010ff */
[----:B------:R-:W-:Y:S01]  /*15af0*/  ISETP.GE.AND P6, PT, R6, c[0x0][0x3c8], PT ;  /* 0x0000f20006007a0c */ /* 0x000fe20003fc6270 */
[----:B------:R1:W-:Y:S01]  /*15b00*/  @!P2 ST.E.64 [R12.64], R146 ;  /* 0x000000920c00a985 */ /* 0x0003e2000c101b06 */
[----:B------:R-:W-:Y:S02]  /*15b10*/  IADD3 R8, R238, 0x68, RZ ;  /* 0x00000068ee087810 */ /* 0x000fe40007ffe0ff */
[----:B------:R-:W-:Y:S02]  /*15b20*/  @!P5 LEA.HI.X R11, R3, R4, R7, 0x2, P0 ;  /* 0x00000004030bd211 */ /* 0x000fe400000f1407 */
[----:B------:R-:W-:-:S02]  /*15b30*/  ISETP.GE.AND P5, PT, R8, c[0x0][0x3c8], PT ;  /* 0x0000f20008007a0c */ /* 0x000fc40003fa6270 */
[----:B----4-:R-:W-:Y:S01]  /*15b40*/  SHF.R.S32.HI R15, RZ, 0x1f, R2 ;  /* 0x0000001fff0f7819 */ /* 0x010fe20000011402 */
[----:B------:R2:W-:Y:S01]  /*15b50*/  @!P3 ST.E.64 [R10.64], R42 ;  /* 0x0000002a0a00b985 */ /* 0x0005e2000c101b06 */
[-C--:B------:R-:W-:Y:S02]  /*15b60*/  @!P4 LEA R16, P1, R2, R0.reuse, 0x2 ;  /* 0x000000000210c211 */ /* 0x080fe400078210ff */
[----:B------:R-:W-:Y:S02]  /*15b70*/  IADD3 R7, R238, 0x70, RZ ;  /* 0x00000070ee077810 */ /* 0x000fe40007ffe0ff */
[----:B------:R-:W-:Y:S02]  /*15b80*/  @!P6 LEA R14, P0, R6, R0, 0x2 ;  /* 0x00000000060ee211 */ /* 0x000fe400078010ff */
[-C--:B------:R-:W-:Y:S02]  /*15b90*/  @!P4 LEA.HI.X R17, R2, R4.reuse, R15, 0x2, P1 ;  /* 0x000000040211c211 */ /* 0x080fe400008f140f */
[----:B------:R-:W-:-:S02]  /*15ba0*/  @!P6 LEA.HI.X R15, R6, R4, R9, 0x2, P0 ;  /* 0x00000004060fe211 */ /* 0x000fc400000f1409 */
[----:B------:R-:W-:Y:S02]  /*15bb0*/  SHF.R.S32.HI R9, RZ, 0x1f, R8 ;  /* 0x0000001fff097819 */ /* 0x000fe40000011408 */
[----:B------:R-:W-:Y:S02]  /*15bc0*/  ISETP.GE.AND P4, PT, R7, c[0x0][0x3c8], PT ;  /* 0x0000f20007007a0c */ /* 0x000fe40003f86270 */
[----:B------:R-:W-:Y:S02]  /*15bd0*/  IADD3 R5, R238, 0x78, RZ ;  /* 0x00000078ee057810 */ /* 0x000fe40007ffe0ff */
[----:B------:R-:W-:Y:S02]  /*15be0*/  SHF.R.S32.HI R6, RZ, 0x1f, R7 ;  /* 0x0000001fff067819 */ /* 0x000fe40000011407 */
[----:B------:R-:W-:Y:S02]  /*15bf0*/  ISETP.GE.AND P3, PT, R5, c[0x0][0x3c8], PT ;  /* 0x0000f20005007a0c */ /* 0x000fe40003f66270 */
[----:B-1----:R-:W-:-:S02]  /*15c00*/  @!P5 LEA R12, P0, R8, R0, 0x2 ;  /* 0x00000000080cd211 */ /* 0x002fc400078010ff */
[----:B------:R-:W-:Y:S02]  /*15c10*/  IADD3 R3, R238, 0x80, RZ ;  /* 0x00000080ee037810 */ /* 0x000fe40007ffe0ff */
[----:B------:R-:W-:Y:S02]  /*15c20*/  @!P5 LEA.HI.X R13, R8, R4, R9, 0x2, P0 ;  /* 0x00000004080dd211 */ /* 0x000fe400000f1409 */
[----:B------:R-:W-:Y:S02]  /*15c30*/  ISETP.GE.AND P0, PT, R2, c[0x0][0x3c8], PT ;  /* 0x0000f20002007a0c */ /* 0x000fe40003f06270 */
[----:B--2---:R-:W-:Y:S02]  /*15c40*/  @!P4 LEA R10, P1, R7, R0, 0x2 ;  /* 0x00000000070ac211 */ /* 0x004fe400078210ff */
[----:B------:R-:W-:Y:S02]  /*15c50*/  ISETP.GE.AND P2, PT, R3, c[0x0][0x3c8], PT ;  /* 0x0000f20003007a0c */ /* 0x000fe40003f46270 */
[----:B------:R-:W-:-:S02]  /*15c60*/  @!P4 LEA.HI.X R11, R7, R4, R6, 0x2, P1 ;  /* 0x00000004070bc211 */ /* 0x000fc400008f1406 */
[C---:B------:R-:W-:Y:S02]  /*15c70*/  IADD3 R6, R238.reuse, 0x88, RZ ;  /* 0x00000088ee067810 */ /* 0x040fe40007ffe0ff */
[----:B------:R-:W-:Y:S02]  /*15c80*/  SHF.R.S32.HI R8, RZ, 0x1f, R5 ;  /* 0x0000001fff087819 */ /* 0x000fe40000011405 */
[----:B------:R-:W-:Y:S01]  /*15c90*/  IADD3 R2, R238, 0x90, RZ ;  /* 0x00000090ee027810 */ /* 0x000fe20007ffe0ff */
[----:B------:R1:W-:Y:S01]  /*15ca0*/  @!P0 ST.E.64 [R16.64], R50 ;  /* 0x0000003210008985 */ /* 0x0003e2000c101b06 */
[----:B------:R-:W-:Y:S02]  /*15cb0*/  ISETP.GE.AND P1, PT, R6, c[0x0][0x3c8], PT ;  /* 0x0000f20006007a0c */ /* 0x000fe40003f26270 */
[----:B------:R-:W-:Y:S01]  /*15cc0*/  SHF.R.S32.HI R7, RZ, 0x1f, R3 ;  /* 0x0000001fff077819 */ /* 0x000fe20000011403 */
[----:B------:R2:W-:Y:S01]  /*15cd0*/  @!P6 ST.E.64 [R14.64], R46 ;  /* 0x0000002e0e00e985 */ /* 0x0005e2000c101b06 */
[----:B------:R-:W-:-:S03]  /*15ce0*/  SHF.R.S32.HI R9, RZ, 0x1f, R6 ;  /* 0x0000001fff097819 */ /* 0x000fc60000011406 */
[----:B------:R-:W-:Y:S04]  /*15cf0*/  @!P5 ST.E.64 [R12.64], R58 ;  /* 0x0000003a0c00d985 */ /* 0x000fe8000c101b06 */
[----:B------:R4:W-:Y:S01]  /*15d00*/  @!P4 ST.E.64 [R10.64], R54 ;  /* 0x000000360a00c985 */ /* 0x0009e2000c101b06 */
[----:B-1----:R-:W-:-:S04]  /*15d10*/  @!P3 LEA R16, P0, R5, R0, 0x2 ;  /* 0x000000000510b211 */ /* 0x002fc800078010ff */
[----:B------:R-:W-:Y:S02]  /*15d20*/  @!P3 LEA.HI.X R17, R5, R4, R8, 0x2, P0 ;  /* 0x000000040511b211 */ /* 0x000fe400000f1408 */
[----:B------:R-:W-:Y:S02]  /*15d30*/  ISETP.GE.AND P0, PT, R2, c[0x0][0x3c8], PT ;  /* 0x0000f20002007a0c */ /* 0x000fe40003f06270 */
[C---:B--2---:R-:W-:Y:S01]  /*15d40*/  @!P2 LEA R14, P6, R3.reuse, R0, 0x2 ;  /* 0x00000000030ea211 */ /* 0x044fe200078c10ff */
[----:B------:R1:W-:Y:S01]  /*15d50*/  @!P3 ST.E.64 [R16.64], R66 ;  /* 0x000000421000b985 */ /* 0x0003e2000c101b06 */
[----:B------:R-:W-:Y:S02]  /*15d60*/  IADD3 R5, R238, 0x98, RZ ;  /* 0x00000098ee057810 */ /* 0x000fe40007ffe0ff */
[----:B------:R-:W-:Y:S02]  /*15d70*/  @!P2 LEA.HI.X R15, R3, R4, R7, 0x2, P6 ;  /* 0x00000004030fa211 */ /* 0x000fe400030f1407 */
[----:B----4-:R-:W-:-:S02]  /*15d80*/  @!P1 LEA R10, P5, R6, R0, 0x2 ;  /* 0x00000000060a9211 */ /* 0x010fc400078a10ff */
[----:B------:R-:W-:Y:S01]  /*15d90*/  ISETP.GE.AND P6, PT, R5, c[0x0][0x3c8], PT ;  /* 0x0000f20005007a0c */ /* 0x000fe20003fc6270 */
[----:B------:R-:W-:Y:S01]  /*15da0*/  @!P2 ST.E.64 [R14.64], R62 ;  /* 0x0000003e0e00a985 */ /* 0x000fe2000c101b06 */
[----:B------:R-:W-:Y:S02]  /*15db0*/  SHF.R.S32.HI R7, RZ, 0x1f, R2 ;  /* 0x0000001fff077819 */ /* 0x000fe40000011402 */
[----:B------:R-:W-:Y:S02]  /*15dc0*/  @!P0 LEA R8, P4, R2, R0, 0x2 ;  /* 0x0000000002088211 */ /* 0x000fe400078810ff */
[----:B------:R-:W-:Y:S02]  /*15dd0*/  IADD3 R3, R238, 0xa0, RZ ;  /* 0x000000a0ee037810 */ /* 0x000fe40007ffe0ff */
[-C--:B------:R-:W-:Y:S02]  /*15de0*/  @!P1 LEA.HI.X R11, R6, R4.reuse, R9, 0x2, P5 ;  /* 0x00000004060b9211 */ /* 0x080fe400028f1409 */
[----:B------:R-:W-:-:S02]  /*15df0*/  @!P0 LEA.HI.X R9, R2, R4, R7, 0x2, P4 ;  /* 0x0000000402098211 */ /* 0x000fc400020f1407 */
[----:B------:R-:W-:Y:S01]  /*15e00*/  ISETP.GE.AND P4, PT, R3, c[0x0][0x3c8], PT ;  /* 0x0000f20003007a0c */ /* 0x000fe20003f86270 */
[----:B------:R-:W-:Y:S01]  /*15e10*/  @!P1 ST.E.64 [R10.64], R74 ;  /* 0x0000004a0a009985 */ /* 0x000fe2000c101b06 */
[----:B------:R-:W-:Y:S02]  /*15e20*/  IADD3 R2, R238, 0xa8, RZ ;  /* 0x000000a8ee027810 */ /* 0x000fe40007ffe0ff */
[----:B------:R-:W-:Y:S01]  /*15e30*/  SHF.R.S32.HI R13, RZ, 0x1f, R5 ;  /* 0x0000001fff0d7819 */ /* 0x000fe20000011405 */
[----:B------:R2:W-:Y:S01]  /*15e40*/  @!P0 ST.E.64 [R8.64], R70 ;  /* 0x0000004608008985 */ /* 0x0005e2000c101b06 */
[----:B------:R-:W-:Y:S02]  /*15e50*/  ISETP.GE.AND P5, PT, R2, c[0x0][0x3c8], PT ;  /* 0x0000f20002007a0c */ /* 0x000fe40003fa6270 */
[----:B------:R-:W-:Y:S02]  /*15e60*/  @!P6 LEA R12, P3, R5, R0, 0x2 ;  /* 0x00000000050ce211 */ /* 0x000fe400078610ff */
[----:B------:R-:W-:-:S02]  /*15e70*/  IADD3 R7, R238, 0xb0, RZ ;  /* 0x000000b0ee077810 */ /* 0x000fc40007ffe0ff */
[----:B------:R-:W-:Y:S02]  /*15e80*/  @!P6 LEA.HI.X R13, R5, R4, R13, 0x2, P3 ;  /* 0x00000004050de211 */ /* 0x000fe400018f140d */
[----:B------:R-:W-:Y:S02]  /*15e90*/  SHF.R.S32.HI R6, RZ, 0x1f, R3 ;  /* 0x0000001fff067819 */ /* 0x000fe40000011403 */
[----:B------:R-:W-:Y:S01]  /*15ea0*/  @!P4 LEA R18, P2, R3, R0, 0x2 ;  /* 0x000000000312c211 */ /* 0x000fe200078410ff */
[----:B------:R4:W-:Y:S01]  /*15eb0*/  @!P6 ST.E.64 [R12.64], R150 ;  /* 0x000000960c00e985 */ /* 0x0009e2000c101b06 */
[----:B------:R-:W-:Y:S02]  /*15ec0*/  ISETP.GE.AND P3, PT, R7, c[0x0][0x3c8], PT ;  /* 0x0000f20007007a0c */ /* 0x000fe40003f66270 */
[----:B------:R-:W-:Y:S02]  /*15ed0*/  IADD3 R5, R238, 0xb8, RZ ;  /* 0x000000b8ee057810 */ /* 0x000fe40007ffe0ff */
[----:B---3--:R-:W-:-:S02]  /*15ee0*/  @!P4 LEA.HI.X R19, R3, R4, R6, 0x2, P2 ;  /* 0x000000040313c211 */ /* 0x008fc400010f1406 */
[----:B------:R-:W-:Y:S02]  /*15ef0*/  ISETP.GE.AND P2, PT, R5, c[0x0][0x3c8], PT ;  /* 0x0000f20005007a0c */ /* 0x000fe40003f46270 */
[----:B------:R-:W-:Y:S01]  /*15f00*/  SHF.R.S32.HI R6, RZ, 0x1f, R2 ;  /* 0x0000001fff067819 */ /* 0x000fe20000011402 */
[----:B------:R-:W-:Y:S01]  /*15f10*/  @!P4 ST.E.64 [R18.64], R160 ;  /* 0x000000a01200c985 */ /* 0x000fe2000c101b06 */
[----:B-1----:R-:W-:Y:S02]  /*15f20*/  @!P5 LEA R16, P1, R2, R0, 0x2 ;  /* 0x000000000210d211 */ /* 0x002fe400078210ff */
[----:B------:R-:W-:Y:S02]  /*15f30*/  IADD3 R3, R238, 0xc0, RZ ;  /* 0x000000c0ee037810 */ /* 0x000fe40007ffe0ff */
[----:B------:R-:W-:Y:S02]  /*15f40*/  @!P5 LEA.HI.X R17, R2, R4, R6, 0x2, P1 ;  /* 0x000000040211d211 */ /* 0x000fe400008f1406 */
[----:B------:R-:W-:-:S02]  /*15f50*/  ISETP.GE.AND P1, PT, R3, c[0x0][0x3c8], PT ;  /* 0x0000f20003007a0c */ /* 0x000fc40003f26270 */
[----:B--2---:R-:W-:Y:S02]  /*15f60*/  SHF.R.S32.HI R8, RZ, 0x1f, R7 ;  /* 0x0000001fff087819 */ /* 0x004fe40000011407 */
[C---:B------:R-:W-:Y:S02]  /*15f70*/  @!P3 LEA R14, P0, R7.reuse, R0, 0x2 ;  /* 0x00000000070eb211 */ /* 0x040fe400078010ff */
[----:B------:R-:W-:Y:S02]  /*15f80*/  ISETP.GE.AND P6, PT, R2, c[0x0][0x3c8], PT ;  /* 0x0000f20002007a0c */ /* 0x000fe40003fc6270 */
[----:B------:R-:W-:Y:S02]  /*15f90*/  IADD3 R6, R238, 0xc8, RZ ;  /* 0x000000c8ee067810 */ /* 0x000fe40007ffe0ff */
[----:B------:R-:W-:Y:S02]  /*15fa0*/  @!P3 LEA.HI.X R15, R7, R4, R8, 0x2, P0 ;  /* 0x00000004070fb211 */ /* 0x000fe400000f1408 */
[----:B------:R-:W-:-:S02]  /*15fb0*/  SHF.R.S32.HI R7, RZ, 0x1f, R5 ;  /* 0x0000001fff077819 */ /* 0x000fc40000011405 */
[C---:B----4-:R-:W-:Y:S02]  /*15fc0*/  @!P2 LEA R12, P0, R5.reuse, R0, 0x2 ;  /* 0x00000000050ca211 */ /* 0x050fe400078010ff */
[----:B------:R-:W-:Y:S02]  /*15fd0*/  ISETP.GE.AND P5, PT, R6, c[0x0][0x3c8], PT ;  /* 0x0000f20006007a0c */ /* 0x000fe40003fa6270 */
[----:B------:R-:W-:Y:S01]  /*15fe0*/  @!P2 LEA.HI.X R13, R5, R4, R7, 0x2, P0 ;  /* 0x00000004050da211 */ /* 0x000fe200000f1407 */
[----:B------:R-:W-:Y:S01]  /*15ff0*/  @!P6 ST.E.64 [R16.64], R156 ;  /* 0x0000009c1000e985 */ /* 0x000fe2000c101b06 */
[----:B------:R-:W-:Y:S02]  /*16000*/  SHF.R.S32.HI R5, RZ, 0x1f, R3 ;  /* 0x0000001fff057819 */ /* 0x000fe40000011403 */
[----:B------:R-:W-:Y:S01]  /*16010*/  @!P1 LEA R10, P0, R3, R0, 0x2 ;  /* 0x00000000030a9211 */ /* 0x000fe200078010ff */
[----:B------:R-:W-:Y:S01]  /*16020*/  @!P3 ST.E.64 [R14.64], R154 ;  /* 0x0000009a0e00b985 */ /* 0x000fe2000c101b06 */
[----:B------:R-:W-:-:S02]  /*16030*/  ISETP.GE.AND P3, PT, R21, c[0x0][0x3c8], PT ;  /* 0x0000f20015007a0c */ /* 0x000fc40003f66270 */
[----:B------:R-:W-:Y:S01]  /*16040*/  @!P1 LEA.HI.X R11, R3, R4, R5, 0x2, P0 ;  /* 0x00000004030b9211 */ /* 0x000fe200000f1405 */
[----:B------:R-:W-:Y:S01]  /*16050*/  @!P2 ST.E.64 [R12.64], R98 ;  /* 0x000000620c00a985 */ /* 0x000fe2000c101b06 */
[----:B------:R-:W-:Y:S02]  /*16060*/  IADD3 R3, R238, 0xd0, RZ ;  /* 0x000000d0ee037810 */ /* 0x000fe40007ffe0ff */
[----:B------:R-:W-:Y:S01]  /*16070*/  SHF.R.S32.HI R5, RZ, 0x1f, R6 ;  /* 0x0000001fff057819 */ /* 0x000fe20000011406 */
[----:B------:R1:W-:Y:S01]  /*16080*/  @!P1 ST.E.64 [R10.64], R82 ;  /* 0x000000520a009985 */ /* 0x0003e2000c101b06 */
[C---:B------:R-:W-:Y:S02]  /*16090*/  @!P5 LEA R8, P0, R6.reuse, R0, 0x2 ;  /* 0x000000000608d211 */ /* 0x040fe400078010ff */
[----:B------:R-:W-:Y:S02]  /*160a0*/  ISETP.GE.AND P4, PT, R3, c[0x0][0x3c8], PT ;  /* 0x0000f20003007a0c */ /* 0x000fe40003f86270 */
[----:B------:R-:W-:-:S02]  /*160b0*/  @!P5 LEA.HI.X R9, R6, R4, R5, 0x2, P0 ;  /* 0x000000040609d211 */ /* 0x000fc400000f1405 */
[----:B------:R-:W-:Y:S02]  /*160c0*/  SHF.R.S32.HI R5, RZ, 0x1f, R3 ;  /* 0x0000001fff057819 */ /* 0x000fe40000011403 */
[----:B------:R-:W-:Y:S01]  /*160d0*/  ISETP.GE.AND P2, PT, R24, c[0x0][0x3c8], PT ;  /* 0x0000f20018007a0c */ /* 0x000fe20003f46270 */
[----:B------:R2:W-:Y:S01]  /*160e0*/  @!P5 ST.E.64 [R8.64], R86 ;  /* 0x000000560800d985 */ /* 0x0005e2000c101b06 */
[----:B------:R-:W-:Y:S02]  /*160f0*/  ISETP.GE.AND P1, PT, R22, c[0x0][0x3c8], PT ;  /* 0x0000f20016007a0c */ /* 0x000fe40003f26270 */
[----:B------:R-:W-:-:S03]  /*16100*/  ISETP.GE.AND P0, PT, R20, c[0x0][0x3c8], PT ;  /* 0x0000f20014007a0c */ /* 0x000fc60003f06270 */
[----:B------:R-:W-:-:S04]  /*16110*/  @!P4 LEA R2, P6, R3, R0, 0x2 ;  /* 0x000000000302c211 */ /* 0x000fc800078c10ff */
[----:B------:R-:W-:Y:S02]  /*16120*/  @!P4 LEA.HI.X R3, R3, R4, R5, 0x2, P6 ;  /* 0x000000040303c211 */ /* 0x000fe400030f1405 */
[----:B------:R-:W-:-:S03]  /*16130*/  SHF.R.S32.HI R5, RZ, 0x1f, R21 ;  /* 0x0000001fff057819 */ /* 0x000fc60000011415 */
[----:B------:R3:W-:Y:S01]  /*16140*/  @!P4 ST.E.64 [R2.64], R94 ;  /* 0x0000005e0200c985 */ /* 0x0007e2000c101b06 */
[-C--:B-1----:R-:W-:Y:S02]  /*16150*/  @!P3 LEA R10, P5, R21, R0.reuse, 0x2 ;  /* 0x00000000150ab211 */ /* 0x082fe400078a10ff */
[----:B--2---:R-:W-:-:S04]  /*16160*/  @!P2 LEA R8, P6, R24, R0, 0x2 ;  /* 0x000000001808a211 */ /* 0x004fc800078c10ff */
[----:B------:R-:W-:-:S07]  /*16170*/  @!P2 LEA.HI.X R9, R24, R4, R25, 0x2, P6 ;  /* 0x000000041809a211 */ /* 0x000fce00030f1419 */
[----:B---3--:R-:W-:Y:S02]  /*16180*/  P2R R2, PR, RZ, 0x20 ;  /* 0x00000020ff027803 */ /* 0x008fe40000000000 */
[----:B------:R-:W-:Y:S02]  /*16190*/  @!P1 LEA R6, P5, R22, R0, 0x2 ;  /* 0x0000000016069211 */ /* 0x000fe400078a10ff */
[----:B------:R-:W-:Y:S02]  /*161a0*/  ISETP.NE.AND P4, PT, R2, RZ, PT ;  /* 0x000000ff0200720c */ /* 0x000fe40003f85270 */
[-C--:B------:R-:W-:Y:S02]  /*161b0*/  @!P1 LEA.HI.X R7, R22, R4.reuse, R23, 0x2, P5 ;  /* 0x0000000416079211 */ /* 0x080fe400028f1417 */
[----:B------:R-:W-:Y:S02]  /*161c0*/  @!P3 LEA.HI.X R11, R21, R4, R5, 0x2, P4 ;  /* 0x00000004150bb211 */ /* 0x000fe400020f1405 */
[----:B------:R-:W-:-:S02]  /*161d0*/  IADD3 R21, R238, 0xf0, RZ ;  /* 0x000000f0ee157810 */ /* 0x000fc40007ffe0ff */
[----:B------:R-:W-:Y:S01]  /*161e0*/  @!P0 LEA R2, P4, R20, R0, 0x2 ;  /* 0x0000000014028211 */ /* 0x000fe200078810ff */
[----:B------:R1:W-:Y:S01]  /*161f0*/  @!P3 ST.E.64 [R10.64], R110 ;  /* 0x0000006e0a00b985 */ /* 0x0003e2000c101b06 */
[----:B------:R-:W-:-:S03]  /*16200*/  SHF.R.S32.HI R21, RZ, 0x1f, R21 ;  /* 0x0000001fff157819 */ /* 0x000fc60000011415 */
[----:B------:R1:W-:Y:S01]  /*16210*/  @!P2 ST.E.64 [R8.64], R106 ;  /* 0x0000006a0800a985 */ /* 0x0003e2000c101b06 */
[----:B------:R-:W-:Y:S02]  /*16220*/  @!P0 LEA.HI.X R3, R20, R4, R21, 0x2, P4 ;  /* 0x0000000414038211 */ /* 0x000fe400020f1415 */
[----:B------:R-:W-:Y:S01]  /*16230*/  IADD3 R20, R238, 0xf8, RZ ;  /* 0x000000f8ee147810 */ /* 0x000fe20007ffe0ff */
[----:B------:R1:W-:Y:S04]  /*16240*/  @!P1 ST.E.64 [R6.64], R102 ;  /* 0x0000006606009985 */ /* 0x0003e8000c101b06 */
[----:B------:R1:W-:Y:S01]  /*16250*/  @!P0 ST.E.64 [R2.64], R90 ;  /* 0x0000005a02008985 */ /* 0x0003e2000c101b06 */
[----:B------:R-:W-:-:S13]  /*16260*/  ISETP.GE.AND P0, PT, R20, c[0x0][0x3c8], PT ;  /* 0x0000f20014007a0c */ /* 0x000fda0003f06270 */
[----:B------:R-:W-:Y:S05]  /*16270*/  @P0 BRA `(.L_x_4318) ;  /* 0x00000f8000000947 */ /* 0x000fea0003800000 */
[----:B------:R-:W-:Y:S02]  /*16280*/  IADD3 R21, R238, 0xf8, RZ ;  /* 0x000000f8ee157810 */ /* 0x000fe40007ffe0ff */
[----:B-1----:R-:W-:Y:S02]  /*16290*/  LEA R2, P0, R20, R0, 0x2 ;  /* 0x0000000014027211 */ /* 0x002fe400078010ff */
[----:B------:R-:W-:-:S04]  /*162a0*/  SHF.R.S32.HI R21, RZ, 0x1f, R21 ;  /* 0x0000001fff157819 */ /* 0x000fc80000011415 */
[----:B------:R-:W-:-:S05]  /*162b0*/  LEA.HI.X R3, R20, R4, R21, 0x2, P0 ;  /* 0x0000000414037211 */ /* 0x000fca00000f1415 */
[----:B------:R1:W-:Y:S01]  /*162c0*/  ST.E.64 [R2.64], R78 ;  /* 0x0000004e02007985 */ /* 0x0003e2000c101b06 */
[----:B------:R-:W-:Y:S05]  /*162d0*/  BRA `(.L_x_4318) ;  /* 0x00000f2000007947 */ /* 0x000fea0003800000 */
.L_x_4303:
        /* <DEDUP_REMOVED lines=9> */
[----:B-1----:R-:W-:Y:S02]  /*16370*/  @P0 IMAD.WIDE R4, R247, R4, c[0x0][0x508] ;  /* 0x00014200f7040625 */ /* 0x002fe400078e0204 */
[----:B------:R1:W5:Y:S04]  /*16380*/  @P2 LDG.E R0, [R2.64] ;  /* 0x0000000602002981 */ /* 0x000368000c1e1900 */
        /* <DEDUP_REMOVED lines=8> */
.L_x_4324:
        /* <DEDUP_REMOVED lines=8> */
[----:B------:R-:W-:Y:S01]  /*16490*/  IMAD R2, R17, c[0x0][0x4e8], RZ ;  /* 0x00013a0011027a24 */ /* 0x000fe200078e02ff */
[----:B------:R-:W-:-:S04]  /*164a0*/  IADD3 R12, R243, R4, RZ ;  /* 0x00000004f30c7210 */ /* 0x000fc80007ffe0ff */
        /* <DEDUP_REMOVED lines=47> */
.L_x_4326:
[----:B------:R-:W-:Y:S05]  /*167a0*/  BSYNC B0 ;  /* 0x0000000000007941 */ /* 0x000fea0003800000 */
.L_x_4325:
[----:B------:R-:W-:-:S13]  /*167b0*/  ISETP.GT.AND P0, PT, R16, 0x1, PT ;  /* 0x000000011000780c */ /* 0x000fda0003f04270 */
[----:B------:R-:W-:Y:S05]  /*167c0*/  @P0 BRA `(.L_x_4318) ;  /* 0x00000a3000000947 */ /* 0x000fea0003800000 */
[----:B-1----:R-:W2:Y:S04]  /*167d0*/  LDL.LU R2, [R1+0x18] ;  /* 0x0000180001027983 */ /* 0x002ea80000300800 */
[----:B------:R-:W3:Y:S01]  /*167e0*/  LDL R6, [R1+0x50] ;  /* 0x0000500001067983 */ /* 0x000ee20000100800 */
[----:B------:R-:W-:-:S03]  /*167f0*/  MOV R4, c[0x0][0x4e8] ;  /* 0x00013a0000047a02 */ /* 0x000fc60000000f00 */
[----:B------:R-:W1:Y:S01]  /*16800*/  S2R R11, SR_TID.X ;  /* 0x00000000000b7919 */ /* 0x000e620000002100 */
[----:B------:R-:W-:Y:S01]  /*16810*/  ISETP.NE.AND P0, PT, R4, 0x1, PT ;  /* 0x000000010400780c */ /* 0x000fe20003f05270 */
[----:B------:R-:W-:Y:S01]  /*16820*/  IMAD.WIDE.U32 R4, R0, c[0x0][0x3a0], RZ ;  /* 0x0000e80000047a25 */ /* 0x000fe200078e00ff */
[----:B-1----:R-:W-:-:S04]  /*16830*/  SHF.R.S32.HI R10, RZ, 0x1f, R11 ;  /* 0x0000001fff0a7819 */ /* 0x002fc8000001140b */
[----:B------:R-:W-:-:S04]  /*16840*/  LEA.HI R10, R10, R11, RZ, 0x3 ;  /* 0x0000000b0a0a7211 */ /* 0x000fc800078f18ff */
[----:B------:R-:W-:-:S04]  /*16850*/  SHF.R.S32.HI R10, RZ, 0x3, R10 ;  /* 0x00000003ff0a7819 */ /* 0x000fc8000001140a */
[----:B------:R-:W-:Y:S02]  /*16860*/  IADD3 R14, R10, R243, RZ ;  /* 0x000000f30a0e7210 */ /* 0x000fe40007ffe0ff */
[----:B--2---:R-:W-:Y:S01]  /*16870*/  MOV R8, R2 ;  /* 0x0000000200087202 */ /* 0x004fe20000000f00 */
[----:B------:R-:W-:-:S04]  /*16880*/  IMAD R2, R13, c[0x0][0x3a0], RZ ;  /* 0x0000e8000d027a24 */ /* 0x000fc800078e02ff */
[----:B------:R-:W-:Y:S01]  /*16890*/  IMAD R0, R0, c[0x0][0x3a4], R2 ;  /* 0x0000e90000007a24 */ /* 0x000fe200078e0202 */
[----:B---3--:R-:W-:Y:S01]  /*168a0*/  IADD3 R2, R6, R243, RZ ;  /* 0x000000f306027210 */ /* 0x008fe20007ffe0ff */
[----:B------:R-:W-:-:S03]  /*168b0*/  IMAD R6, R20, c[0x0][0x3f0], RZ ;  /* 0x0000fc0014067a24 */ /* 0x000fc600078e02ff */
[----:B------:R-:W-:Y:S01]  /*168c0*/  IADD3 R5, R5, R0, RZ ;  /* 0x0000000005057210 */ /* 0x000fe20007ffe0ff */
[----:B------:R-:W-:-:S04]  /*168d0*/  @P0 IMAD.HI.U32 R7, R2, c[0x0][0x4ec], RZ ;  /* 0x00013b0002070a27 */ /* 0x000fc800078e00ff */
[----:B------:R-:W-:-:S04]  /*168e0*/  IMAD.WIDE.U32 R4, R8, c[0x0][0x3e8], R4 ;  /* 0x0000fa0008047a25 */ /* 0x000fc800078e0004 */
        /* <DEDUP_REMOVED lines=23> */
.L_x_4382:
[----:B------:R-:W-:Y:S05]  /*16a60*/  BRA.DIV ~URZ, `(.L_x_4328) ;  /* 0x000024e27f007947 */ /* 0x000fea000b800000 */
[----:B------:R3:W4:Y:S02]  /*16a70*/  SHFL.IDX PT, R0, R15, RZ, 0x181f ;  /* 0x00181fff0f007589 */ /* 0x00072400000e0000 */
.L_x_4383:
        /* <DEDUP_REMOVED lines=27> */
.L_x_4330:
[----:B------:R-:W-:Y:S05]  /*16c30*/  BSYNC B0 ;  /* 0x0000000000007941 */ /* 0x000fea0003800000 */
.L_x_4329:
[----:B------:R-:W-:Y:S05]  /*16c40*/  BRA.DIV ~URZ, `(.L_x_4331) ;  /* 0x000023627f007947 */ /* 0x000fea000b800000 */
[----:B--2---:R2:W1:Y:S04]  /*16c50*/  SHFL.IDX PT, R4, R12, 0x1, 0x181f ;  /* 0x00381f000c047f89 */ /* 0x00446800000e0000 */
[----:B----4-:R2:W4:Y:S02]  /*16c60*/  SHFL.IDX PT, R0, R15, 0x1, 0x181f ;  /* 0x00381f000f007f89 */ /* 0x01052400000e0000 */
.L_x_4384:
        /* <DEDUP_REMOVED lines=27> */
.L_x_4333:
[----:B------:R-:W-:Y:S05]  /*16e20*/  BSYNC B0 ;  /* 0x0000000000007941 */ /* 0x000fea0003800000 */
.L_x_4332:
[----:B------:R-:W-:Y:S05]  /*16e30*/  BRA.DIV ~URZ, `(.L_x_4334) ;  /* 0x000022327f007947 */ /* 0x000fea000b800000 */
[----:B-1----:R1:W2:Y:S02]  /*16e40*/  SHFL.IDX PT, R4, R12, 0x2, 0x181f ;  /* 0x00581f000c047f89 */ /* 0x0022a400000e0000 */
.L_x_4385:
[----:B------:R-:W-:Y:S05]  /*16e50*/  BRA.DIV ~URZ, `(.L_x_4335) ;  /* 0x000022827f007947 */ /* 0x000fea000b800000 */
[----:B----4-:R4:W1:Y:S02]  /*16e60*/  SHFL.IDX PT, R0, R15, 0x2, 0x181f ;  /* 0x00581f000f007f89 */ /* 0x01086400000e0000 */
.L_x_4386:
        /* <DEDUP_REMOVED lines=27> */
.L_x_4337:
[----:B------:R-:W-:Y:S05]  /*17020*/  BSYNC B0 ;  /* 0x0000000000007941 */ /* 0x000fea0003800000 */
.L_x_4336:
[----:B------:R-:W-:Y:S05]  /*17030*/  BRA.DIV ~URZ, `(.L_x_4338) ;  /* 0x000021027f007947 */ /* 0x000fea000b800000 */
[----:B--2---:R2:W3:Y:S04]  /*17040*/  SHFL.IDX PT, R4, R12, 0x3, 0x181f ;  /* 0x00781f000c047f89 */ /* 0x0044e800000e0000 */
[----:B-1----:R2:W1:Y:S02]  /*17050*/  SHFL.IDX PT, R0, R15, 0x3, 0x181f ;  /* 0x00781f000f007f89 */ /* 0x00246400000e0000 */
.L_x_4387:
[----:B------:R-:W-:-:S04]  /*17060*/  IADD3 R14, R14, 0x60, RZ ;  /* 0x000000600e0e7810 */ /* 0x000fc80007ffe0ff */
[----:B------:R-:W-:-:S13]  /*17070*/  ISETP.GE.AND P0, PT, R14, R13, PT ;  /* 0x0000000d0e00720c */ /* 0x000fda0003f06270 */
[----:B------:R-:W-:Y:S05]  /*17080*/  @P0 BRA `(.L_x_4318) ;  /* 0x0000017000000947 */ /* 0x000fea0003800000 */
[----:B------:R-:W5:Y:S04]  /*17090*/  LDL.64 R2, [R1] ;  /* 0x0000000001027983 */ /* 0x000f680000100a00 */
        /* <DEDUP_REMOVED lines=22> */
.L_x_4318:
[----:B------:R-:W-:Y:S05]  /*17200*/  BSYNC B1 ;  /* 0x0000000000017941 */ /* 0x000fea0003800000 */
.L_x_4302:
[----:B------:R-:W-:-:S13]  /*17210*/  ISETP.NE.AND P0, PT, RZ, UR5, PT ;  /* 0x00000005ff007c0c */ /* 0x000fda000bf05270 */
[----:B------:R-:W-:Y:S01]  /*17220*/  @P0 WARPSYNC 0xffffffff ;  /* 0xffffffff00000948 */ /* 0x000fe20003800000 */
[----:B------:R-:W-:Y:S06]  /*17230*/  @P0 BAR.SYNC.DEFER_BLOCKING 0x5, 0x100 ;  /* 0x0144000000000b1d */ /* 0x000fec0000010000 */
[----:B------:R-:W2:Y:S04]  /*17240*/  @P0 LDS.128 R244, [0x20100] ;  /* 0x02010000fff40984 */ /* 0x000ea80000000c00 */
[----:B------:R-:W-:Y:S06]  /*17250*/  @P0 BAR.ARV 0x4, 0x100 ;  /* 0x0104000000000b1d */ /* 0x000fec0000002000 */
[----:B------:R-:W-:Y:S05]  /*17260*/  @P0 BRA `(.L_x_4339) ;  /* 0x00000f6000000947 */ /* 0x000fea0003800000 */
[----:B-1--4-:R-:W1:Y:S01]  /*17270*/  S2R R0, SR_TID.X ;  /* 0x0000000000007919 */ /* 0x012e620000002100 */
[----:B------:R-:W-:Y:S01]  /*17280*/  IMAD.MOV.U32 R7, RZ, RZ, RZ ;  /* 0x000000ffff077224 */ /* 0x000fe200078e00ff */
[----:B-12---:R-:W-:-:S04]  /*17290*/  LOP3.LUT R14, R0, 0x1f, RZ, 0xc0, !PT ;  /* 0x0000001f000e7812 */ /* 0x006fc800078ec0ff */
[----:B------:R-:W-:Y:S01]  /*172a0*/  ISETP.NE.AND P6, PT, R14, 0x1f, PT ;  /* 0x0000001f0e00780c */ /* 0x000fe20003fc5270 */
[----:B------:R-:W-:Y:S10]  /*172b0*/  BRA.DIV ~URZ, `(.L_x_4340) ;  /* 0x00001f427f007947 */ /* 0x000ff4000b800000 */
[----:B------:R1:W2:Y:S02]  /*172c0*/  SHFL.IDX PT, R9, R114, RZ, 0x1f ;  /* 0x00001fff72097589 */ /* 0x0002a400000e0000 */
.L_x_4388:
[----:B------:R-:W-:Y:S05]  /*172d0*/  BRA.DIV ~URZ, `(.L_x_4341) ;  /* 0x00001f927f007947 */ /* 0x000fea000b800000 */
[----:B------:R4:W1:Y:S02]  /*172e0*/  SHFL.IDX PT, R8, R114, 0x1, 0x1f ;  /* 0x00201f0072087f89 */ /* 0x00086400000e0000 */
.L_x_4389:
[----:B------:R-:W-:Y:S02]  /*172f0*/  IMAD.IADD R0, R247, 0x1, R14 ;  /* 0x00000001f7007824 */ /* 0x000fe400078e020e */
[----:B---3--:R-:W-:-:S03]  /*17300*/  IMAD.MOV.U32 R6, RZ, RZ, RZ ;  /* 0x000000ffff067224 */ /* 0x008fc600078e00ff */
[----:B------:R-:W-:-:S13]  /*17310*/  ISETP.GE.OR P0, PT, R0, c[0x0][0x53c], !P6 ;  /* 0x00014f0000007a0c */ /* 0x000fda0007706670 */
[----:B------:R-:W-:Y:S01]  /*17320*/  @!P0 IMAD.MOV.U32 R2, RZ, RZ, 0x4 ;  /* 0x00000004ff028424 */ /* 0x000fe200078e00ff */
[----:B------:R-:W-:-:S03]  /*17330*/  @!P0 MOV R3, 0x4 ;  /* 0x0000000400038802 */ /* 0x000fc60000000f00 */
[----:B------:R-:W-:-:S04]  /*17340*/  @!P0 IMAD.WIDE R4, R0, R2, c[0x0][0x580] ;  /* 0x0001600000048625 */ /* 0x000fc800078e0202 */
[----:B------:R-:W-:Y:S01]  /*17350*/  @!P0 IMAD.WIDE R2, R0, R3, c[0x0][0x578] ;  /* 0x00015e0000028625 */ /* 0x000fe200078e0203 */
[----:B------:R-:W3:Y:S04]  /*17360*/  @!P0 LDG.E R6, [R4.64] ;  /* 0x0000000604068981 */ /* 0x000ee8000c1e1900 */
[----:B------:R-:W3:Y:S01]  /*17370*/  @!P0 LDG.E R7, [R2.64] ;  /* 0x0000000602078981 */ /* 0x000ee2000c1e1900 */
[C---:B------:R-:W-:Y:S02]  /*17380*/  ISETP.GE.U32.AND P4, PT, R14.reuse, 0x10, PT ;  /* 0x000000100e00780c */ /* 0x040fe40003f86070 */
[C---:B------:R-:W-:Y:S02]  /*17390*/  ISETP.GE.U32.AND P3, PT, R14.reuse, 0x8, PT ;  /* 0x000000080e00780c */ /* 0x040fe40003f66070 */
[----:B------:R-:W-:-:S02]  /*173a0*/  ISETP.GE.U32.AND P2, PT, R14, 0x4, PT ;  /* 0x000000040e00780c */ /* 0x000fc40003f46070 */
[C---:B------:R-:W-:Y:S02]  /*173b0*/  ISETP.GE.U32.AND P1, PT, R14.reuse, 0x2, PT ;  /* 0x000000020e00780c */ /* 0x040fe40003f26070 */
[----:B------:R-:W-:Y:S02]  /*173c0*/  ISETP.NE.AND P5, PT, R14, RZ, PT ;  /* 0x000000ff0e00720c */ /* 0x000fe40003fa5270 */
[----:B------:R-:W-:Y:S01]  /*173d0*/  MOV R13, RZ ;  /* 0x000000ff000d7202 */ /* 0x000fe20000000f00 */
[----:B---3--:R-:W-:Y:S01]  /*173e0*/  IMAD R0, R7, R6, RZ ;  /* 0x0000000607007224 */ /* 0x008fe200078e02ff */
[----:B------:R-:W-:Y:S07]  /*173f0*/  BRA.DIV ~URZ, `(.L_x_4342) ;  /* 0x00001ee27f007947 */ /* 0x000fee000b800000 */
[----:B------:R3:W4:Y:S02]  /*17400*/  SHFL.UP PT, R4, R0, 0x1, RZ ;  /* 0x0420000000047989 */ /* 0x00072400000e00ff */
.L_x_4390:
        /* <DEDUP_REMOVED lines=16> */
.L_x_4391:
[----:B----4-:R-:W-:Y:S01]  /*17510*/  IMAD R0, R0, c[0x0][0x538], RZ ;  /* 0x00014e0000007a24 */ /* 0x010fe200078e02ff */
[----:B------:R-:W-:Y:S04]  /*17520*/  BSSY B1, `(.L_x_4344) ;  /* 0x00000c5000017945 */ /* 0x000fe80003800000 */
[----:B-1----:R-:W-:-:S04]  /*17530*/  IADD3 R8, R0, R8, RZ ;  /* 0x0000000800087210 */ /* 0x002fc80007ffe0ff */
[----:B--2---:R-:W-:-:S13]  /*17540*/  ISETP.GT.AND P0, PT, R8, R9, PT ;  /* 0x000000090800720c */ /* 0x004fda0003f04270 */
[----:B------:R-:W-:Y:S05]  /*17550*/  @P0 BRA `(.L_x_4345) ;  /* 0x0000024000000947 */ /* 0x000fea0003800000 */
.L_x_4349:
        /* <DEDUP_REMOVED lines=9> */
[----:B---3--:R-:W-:-:S04]  /*175f0*/  @!P0 IMAD.WIDE R4, R0, R2, c[0x0][0x580] ;  /* 0x0001600000048625 */ /* 0x008fc800078e0202 */
[----:B------:R-:W-:Y:S01]  /*17600*/  @!P0 IMAD.WIDE R2, R0, R3, c[0x0][0x578] ;  /* 0x00015e0000028625 */ /* 0x000fe200078e0203 */
[----:B------:R-:W2:Y:S04]  /*17610*/  @!P0 LDG.E R6, [R4.64] ;  /* 0x0000000604068981 */ /* 0x000ea8000c1e1900 */
[----:B------:R-:W2:Y:S02]  /*17620*/  @!P0 LDG.E R7, [R2.64] ;  /* 0x0000000602078981 */ /* 0x000ea4000c1e1900 */
[----:B--2---:R-:W-:Y:S01]  /*17630*/  IMAD R0, R7, R6, RZ ;  /* 0x0000000607007224 */ /* 0x004fe200078e02ff */
[----:B------:R-:W-:Y:S05]  /*17640*/  BRA.DIV ~URZ, `(.L_x_4347) ;  /* 0x00001e727f007947 */ /* 0x000fea000b800000 */
[----:B------:R1:W2:Y:S02]  /*17650*/  SHFL.UP PT, R2, R0, 0x1, RZ ;  /* 0x0420000000027989 */ /* 0x0002a400000e00ff */
.L_x_4392:
        /* <DEDUP_REMOVED lines=16> */
.L_x_4393:
[----:B--2---:R-:W-:-:S05]  /*17760*/  IMAD R0, R0, c[0x0][0x538], RZ ;  /* 0x00014e0000007a24 */ /* 0x004fca00078e02ff */
[----:B------:R-:W-:-:S04]  /*17770*/  IADD3 R8, R0, R8, RZ ;  /* 0x0000000800087210 */ /* 0x000fc80007ffe0ff */
[----:B------:R-:W-:-:S13]  /*17780*/  ISETP.GT.AND P0, PT, R8, R9, PT ;  /* 0x000000090800720c */ /* 0x000fda0003f04270 */
[----:B-1----:R-:W-:Y:S05]  /*17790*/  @!P0 BRA `(.L_x_4349) ;  /* 0xfffffdc000008947 */ /* 0x002fea000383ffff */
.L_x_4345:
[----:B------:R-:W-:-:S05]  /*177a0*/  IADD3 R11, -R0, R8, RZ ;  /* 0x00000008000b7210 */ /* 0x000fca0007ffe1ff */
[----:B------:R-:W-:-:S05]  /*177b0*/  IMAD R0, R4, c[0x0][0x538], R11 ;  /* 0x00014e0004007a24 */ /* 0x000fca00078e020b */
[----:B------:R-:W-:Y:S01]  /*177c0*/  ISETP.GT.AND P0, PT, R0, R9, PT ;  /* 0x000000090000720c */ /* 0x000fe20003f04270 */
[----:B------:R-:W-:-:S12]  /*177d0*/  BRA.DIV ~URZ, `(.L_x_4350) ;  /* 0x00001ed27f007947 */ /* 0x000fd8000b800000 */
[----:B------:R-:W-:-:S04]  /*177e0*/  VOTE.ANY R12, PT, !P0 ;  /* 0x00000000000c7806 */ /* 0x000fc800040e0100 */
.L_x_4394:
[----:B------:R-:W1:Y:S02]  /*177f0*/  POPC R8, R12 ;  /* 0x0000000c00087309 */ /* 0x000e640000000000 */
[----:B-1----:R-:W-:Y:S01]  /*17800*/  IADD3 R247, R8, R247, RZ ;  /* 0x000000f708f77210 */ /* 0x002fe20007ffe0ff */
[----:B------:R-:W-:Y:S05]  /*17810*/  BRA.DIV ~URZ, `(.L_x_4351) ;  /* 0x00001ee27f007947 */ /* 0x000fea000b800000 */
[----:B------:R1:W2:Y:S04]  /*17820*/  SHFL.IDX PT, R10, R6, R8, 0x1f ;  /* 0x00001f08060a7589 */ /* 0x0002a800000e0000 */
[----:B------:R1:W4:Y:S02]  /*17830*/  SHFL.IDX PT, R7, R7, R8, 0x1f ;  /* 0x00001f0807077589 */ /* 0x00032400000e0000 */
.L_x_4395:
[----:B------:R-:W-:Y:S01]  /*17840*/  ISETP.NE.AND P0, PT, R12, RZ, PT ;  /* 0x000000ff0c00720c */ /* 0x000fe20003f05270 */
[----:B------:R-:W-:-:S12]  /*17850*/  BSSY B0, `(.L_x_4352) ;  /* 0x0000005000007945 */ /* 0x000fd80003800000 */
[----:B------:R-:W-:Y:S05]  /*17860*/  @!P0 BRA `(.L_x_4353) ;  /* 0x0000003000008947 */ /* 0x000fea0003800000 */
[----:B------:R-:W-:Y:S01]  /*17870*/  IADD3 R3, R8, -0x1, RZ ;  /* 0xffffffff08037810 */ /* 0x000fe20007ffe0ff */
[----:B------:R-:W-:Y:S05]  /*17880*/  BRA.DIV ~URZ, `(.L_x_4354) ;  /* 0x00001f427f007947 */ /* 0x000fea000b800000 */
[----:B------:R1:W3:Y:S02]  /*17890*/  SHFL.IDX PT, R13, R4, R3, 0x1f ;  /* 0x00001f03040d7589 */ /* 0x0002e400000e0000 */
.L_x_4353:
[----:B------:R-:W-:Y:S05]  /*178a0*/  BSYNC B0 ;  /* 0x0000000000007941 */ /* 0x000fea0003800000 */
.L_x_4352:
[----:B----4-:R-:W-:Y:S01]  /*178b0*/  ISETP.NE.AND P0, PT, R7, 0x1, PT ;  /* 0x000000010700780c */ /* 0x010fe20003f05270 */
[----:B---3--:R-:W-:Y:S01]  /*178c0*/  IMAD R244, R13, c[0x0][0x538], R11 ;  /* 0x00014e000df47a24 */ /* 0x008fe200078e020b */
[----:B------:R-:W-:Y:S04]  /*178d0*/  BSSY B0, `(.L_x_4355) ;  /* 0x0000082000007945 */ /* 0x000fe80003800000 */
[----:B-1----:R-:W-:-:S07]  /*178e0*/  IADD3 R8, -R244, R9, RZ ;  /* 0x00000009f4087210 */ /* 0x002fce0007ffe1ff */
[----:B------:R-:W-:Y:S05]  /*178f0*/  @!P0 BRA `(.L_x_4356) ;  /* 0x000003d000008947 */ /* 0x000fea0003800000 */
[-C--:B--2---:R-:W-:Y:S02]  /*17900*/  IABS R2, R10.reuse ;  /* 0x0000000a00027213 */ /* 0x084fe40000000000 */
[----:B------:R-:W-:Y:S02]  /*17910*/  IABS R9, R10 ;  /* 0x0000000a00097213 */ /* 0x000fe40000000000 */
[----:B------:R-:W1:Y:S08]  /*17920*/  I2F.RP R0, R2 ;  /* 0x0000000200007306 */ /* 0x000e700000209400 */
        /* <DEDUP_REMOVED lines=58> */
.L_x_4356:
        /* <DEDUP_REMOVED lines=66> */
.L_x_4357:
[----:B------:R-:W-:Y:S05]  /*180f0*/  BSYNC B0 ;  /* 0x0000000000007941 */ /* 0x000fea0003800000 */
.L_x_4355:
[----:B------:R-:W-:-:S04]  /*18100*/  LOP3.LUT R2, RZ, R2, RZ, 0x33, !PT ;  /* 0x00000002ff027212 */ /* 0x000fc800078e33ff */
[----:B------:R-:W-:Y:S01]  /*18110*/  IADD3 R245, R2, R10, RZ ;  /* 0x0000000a02f57210 */ /* 0x000fe20007ffe0ff */
[----:B------:R-:W-:Y:S05]  /*18120*/  BRA `(.L_x_4358) ;  /* 0x0000004000007947 */ /* 0x000fea0003800000 */
.L_x_4346:
[----:B------:R-:W-:Y:S01]  /*18130*/  IMAD.MOV.U32 R244, RZ, RZ, R9 ;  /* 0x000000fffff47224 */ /* 0x000fe200078e0009 */
[----:B------:R-:W-:Y:S01]  /*18140*/  MOV R246, RZ ;  /* 0x000000ff00f67202 */ /* 0x000fe20000000f00 */
[----:B------:R-:W-:Y:S01]  /*18150*/  IMAD.MOV.U32 R245, RZ, RZ, RZ ;  /* 0x000000fffff57224 */ /* 0x000fe200078e00ff */
[----:B------:R-:W-:Y:S02]  /*18160*/  MOV R247, c[0x0][0x53c] ;  /* 0x00014f0000f77a02 */ /* 0x000fe40000000f00 */
.L_x_4358:
[----:B------:R-:W-:Y:S05]  /*18170*/  BSYNC B1 ;  /* 0x0000000000017941 */ /* 0x000fea0003800000 */
.L_x_4344:
[----:B------:R-:W-:Y:S01]  /*18180*/  WARPSYNC 0xffffffff ;  /* 0xffffffff00007948 */ /* 0x000fe20003800000 */
[----:B------:R-:W-:Y:S01]  /*18190*/  BAR.SYNC.DEFER_BLOCKING 0x4, 0x100 ;  /* 0x0104000000007b1d */ /* 0x000fe20000010000 */
[----:B------:R-:W-:-:S13]  /*181a0*/  ISETP.NE.AND P0, PT, R14, RZ, PT ;  /* 0x000000ff0e00720c */ /* 0x000fda0003f05270 */
[----:B------:R1:W-:Y:S04]  /*181b0*/  @!P0 STS.128 [0x20100], R244 ;  /* 0x020100f4ff008388 */ /* 0x0003e80000000c00 */
[----:B------:R-:W-:Y:S06]  /*181c0*/  BAR.ARV 0x5, 0x100 ;  /* 0x0144000000007b1d */ /* 0x000fec0000002000 */
.L_x_4339:
[----:B--2---:R-:W-:-:S13]  /*181d0*/  ISETP.GE.AND P0, PT, R247, c[0x0][0x53c], PT ;  /* 0x00014f00f7007a0c */ /* 0x004fda0003f06270 */
[----:B-1-34-:R-:W-:Y:S01]  /*181e0*/  @P0 CALL.REL.NOINC `(.L_x_4359) ;  /* 0x0000001000000944 */ /* 0x01afe20003c00000 */
[----:B------:R-:W-:Y:S05]  /*181f0*/  BRA `(.L_x_4360) ;  /* 0xfffe985000007947 */ /* 0x000fea000383ffff */
.L_x_4359:
[----:B------:R-:W-:Y:S05]  /*18200*/  EXIT ;  /* 0x000000000000794d */ /* 0x000fea0003800000 */
.L_x_4220:
[----:B------:R-:W-:Y:S01]  /*18210*/  IMAD.MOV.U32 R0, RZ, RZ, R5 ;  /* 0x000000ffff007224 */ /* 0x000fe200078e0005 */
[----:B------:R-:W-:Y:S02]  /*18220*/  MOV R2, 0x1 ;  /* 0x0000000100027802 */ /* 0x000fe40000000f00 */
[----:B------:R-:W-:Y:S02]  /*18230*/  MOV R3, 0x18250 ;  /* 0x0001825000037802 */ /* 0x000fe40000000f00 */
[----:B-1----:R-:W-:Y:S05]  /*18240*/  CALL.REL.NOINC `($__internal_88_$__cuda_sm70_shflsync_up_p) ;  /* 0x0000168000007944 */ /* 0x002fea0003c00000 */
[----:B------:R-:W-:Y:S01]  /*18250*/  MOV R0, R4 ;  /* 0x0000000400007202 */ /* 0x000fe20000000f00 */
[----:B------:R-:W-:Y:S05]  /*18260*/  BRA `(.L_x_4361) ;  /* 0xfffe81d000007947 */ /* 0x000fea000383ffff */
.L_x_4221:
[----:B------:R-:W-:Y:S01]  /*18270*/  IMAD.MOV.U32 R0, RZ, RZ, R5 ;  /* 0x000000ffff007224 */ /* 0x000fe200078e0005 */
[----:B------:R-:W-:Y:S02]  /*18280*/  MOV R2, 0x2 ;  /* 0x0000000200027802 */ /* 0x000fe40000000f00 */
[----:B------:R-:W-:Y:S02]  /*18290*/  MOV R3, 0x182b0 ;  /* 0x000182b000037802 */ /* 0x000fe40000000f00 */
[----:B-1----:R-:W-:Y:S05]  /*182a0*/  CALL.REL.NOINC `($__internal_88_$__cuda_sm70_shflsync_up_p) ;  /* 0x0000162000007944 */ /* 0x002fea0003c00000 */
[----:B------:R-:W-:Y:S01]  /*182b0*/  SEL R0, R4, RZ, P4 ;  /* 0x000000ff04007207 */ /* 0x000fe20002000000 */
[----:B------:R-:W-:Y:S01]  /*182c0*/  IMAD.MOV.U32 R2, RZ, RZ, 0x4 ;  /* 0x00000004ff027424 */ /* 0x000fe200078e00ff */
[----:B------:R-:W-:-:S03]  /*182d0*/  MOV R3, 0x18300 ;  /* 0x0001830000037802 */ /* 0x000fc60000000f00 */
[----:B------:R-:W-:Y:S02]  /*182e0*/  IMAD.IADD R0, R5, 0x1, R0 ;  /* 0x0000000105007824 */ /* 0x000fe400078e0200 */
[----:B------:R-:W-:Y:S05]  /*182f0*/  CALL.REL.NOINC `($__internal_88_$__cuda_sm70_shflsync_up_p) ;  /* 0x000015d000007944 */ /* 0x000fea0003c00000 */
        /* <DEDUP_REMOVED lines=13> */
[----:B------:R-:W-:Y:S01]  /*183d0*/  IMAD.IADD R4, R0, 0x1, R4 ;  /* 0x0000000100047824 */ /* 0x000fe200078e0204 */
[----:B------:R-:W-:-:S03]  /*183e0*/  MOV R0, 0x1f ;  /* 0x0000001f00007802 */ /* 0x000fc60000000f00 */
[----:B------:R-:W-:Y:S02]  /*183f0*/  IMAD.MOV.U32 R5, RZ, RZ, R4 ;  /* 0x000000ffff057224 */ /* 0x000fe400078e0004 */
[----:B------:R-:W-:Y:S05]  /*18400*/  CALL.REL.NOINC `($__internal_87_$__cuda_sm70_shflsync_idx_p) ;  /* 0x0000147000007944 */ /* 0x000fea0003c00000 */
[----:B------:R-:W-:Y:S05]  /*18410*/  BRA `(.L_x_4362) ;  /* 0xfffe812000007947 */ /* 0x000fea000383ffff */
.L_x_4223:
[----:B------:R-:W-:Y:S02]  /*18420*/  SEL R0, RZ, 0x1, P0 ;  /* 0x00000001ff007807 */ /* 0x000fe40000000000 */
[----:B------:R-:W-:Y:S02]  /*18430*/  MOV R2, 0x18450 ;  /* 0x0001845000027802 */ /* 0x000fe40000000f00 */
[----:B-1----:R-:W-:Y:S05]  /*18440*/  CALL.REL.NOINC `($__internal_89_$__cuda_sm70_votesync_ballot) ;  /* 0x000014f000007944 */ /* 0x002fea0003c00000 */
[----:B------:R-:W-:Y:S01]  /*18450*/  MOV R10, R0 ;  /* 0x00000000000a7202 */ /* 0x000fe20000000f00 */
[----:B------:R-:W-:Y:S05]  /*18460*/  BRA `(.L_x_4363) ;  /* 0xfffe816000007947 */ /* 0x000fea000383ffff */
.L_x_4224:
[----:B------:R-:W-:Y:S01]  /*18470*/  IMAD.MOV.U32 R5, RZ, RZ, R9 ;  /* 0x000000ffff057224 */ /* 0x000fe200078e0009 */
[----:B------:R-:W-:Y:S01]  /*18480*/  MOV R3, R7 ;  /* 0x0000000700037202 */ /* 0x000fe20000000f00 */
[----:B------:R-:W-:Y:S01]  /*18490*/  IMAD.MOV.U32 R0, RZ, RZ, 0x1f ;  /* 0x0000001fff007424 */ /* 0x000fe200078e00ff */
[----:B------:R-:W-:Y:S02]  /*184a0*/  MOV R2, 0x184c0 ;  /* 0x000184c000027802 */ /* 0x000fe40000000f00 */
[----:B------:R-:W-:Y:S05]  /*184b0*/  CALL.REL.NOINC `($__internal_87_$__cuda_sm70_shflsync_idx_p) ;  /* 0x000013c000007944 */ /* 0x000fea0003c00000 */
[----:B------:R-:W-:Y:S01]  /*184c0*/  IMAD.MOV.U32 R245, RZ, RZ, R0 ;  /* 0x000000fffff57224 */ /* 0x000fe200078e0000 */
[----:B------:R-:W-:Y:S01]  /*184d0*/  MOV R5, R8 ;  /* 0x0000000800057202 */ /* 0x000fe20000000f00 */
[----:B------:R-:W-:Y:S01]  /*184e0*/  IMAD.MOV.U32 R6, RZ, RZ, RZ ;  /* 0x000000ffff067224 */ /* 0x000fe200078e00ff */
[----:B------:R-:W-:Y:S01]  /*184f0*/  MOV R3, R7 ;  /* 0x0000000700037202 */ /* 0x000fe20000000f00 */
[----:B------:R-:W-:Y:S01]  /*18500*/  IMAD.MOV.U32 R0, RZ, RZ, 0x1f ;  /* 0x0000001fff007424 */ /* 0x000fe200078e00ff */
[----:B------:R-:W-:-:S02]  /*18510*/  MOV R2, 0x18530 ;  /* 0x0001853000027802 */ /* 0x000fc40000000f00 */
[----:B------:R-:W-:Y:S05]  /*18520*/  CALL.REL.NOINC `($__internal_87_$__cuda_sm70_shflsync_idx_p) ;  /* 0x0000135000007944 */ /* 0x000fea0003c00000 */
[----:B------:R-:W-:Y:S01]  /*18530*/  MOV R9, R0 ;  /* 0x0000000000097202 */ /* 0x000fe20000000f00 */
[----:B------:R-:W-:Y:S05]  /*18540*/  BRA `(.L_x_4364) ;  /* 0xfffe80e000007947 */ /* 0x000fea000383ffff */
.L_x_4227:
[----:B------:R-:W-:Y:S01]  /*18550*/  IMAD.MOV.U32 R5, RZ, RZ, R4 ;  /* 0x000000ffff057224 */ /* 0x000fe200078e0004 */
[----:B------:R-:W-:-:S02]  /*18560*/  MOV R0, 0x1f ;  /* 0x0000001f00007802 */ /* 0x000fc40000000f00 */
[----:B------:R-:W-:Y:S02]  /*18570*/  MOV R2, 0x18590 ;  /* 0x0001859000027802 */ /* 0x000fe40000000f00 */
[----:B-123--:R-:W-:Y:S05]  /*18580*/  CALL.REL.NOINC `($__internal_87_$__cuda_sm70_shflsync_idx_p) ;  /* 0x000012f000007944 */ /* 0x00efea0003c00000 */
[----:B------:R-:W-:Y:S01]  /*18590*/  MOV R6, R0 ;  /* 0x0000000000067202 */ /* 0x000fe20000000f00 */
[----:B------:R-:W-:Y:S05]  /*185a0*/  BRA `(.L_x_4226) ;  /* 0xfffe80e000007947 */ /* 0x000fea000383ffff */
.L_x_4246:
[----:B------:R-:W-:Y:S01]  /*185b0*/  IMAD.MOV.U32 R5, RZ, RZ, R14 ;  /* 0x000000ffff057224 */ /* 0x000fe200078e000e */
[----:B------:R-:W-:Y:S01]  /*185c0*/  MOV R3, RZ ;  /* 0x000000ff00037202 */ /* 0x000fe20000000f00 */
[----:B------:R-:W-:Y:S01]  /*185d0*/  IMAD.MOV.U32 R0, RZ, RZ, 0x181f ;  /* 0x0000181fff007424 */ /* 0x000fe200078e00ff */
[----:B------:R-:W-:Y:S02]  /*185e0*/  MOV R2, 0x18600 ;  /* 0x0001860000027802 */ /* 0x000fe40000000f00 */
[----:B------:R-:W-:Y:S05]  /*185f0*/  CALL.REL.NOINC `($__internal_87_$__cuda_sm70_shflsync_idx_p) ;  /* 0x0000128000007944 */ /* 0x000fea0003c00000 */
[----:B------:R-:W-:Y:S01]  /*18600*/  MOV R4, R0 ;  /* 0x0000000000047202 */ /* 0x000fe20000000f00 */
[----:B------:R-:W-:Y:S05]  /*18610*/  BRA `(.L_x_4365) ;  /* 0xfffea8a000007947 */ /* 0x000fea000383ffff */
.L_x_4247:
[----:B------:R-:W-:Y:S01]  /*18620*/  IMAD.MOV.U32 R5, RZ, RZ, R15 ;  /* 0x000000ffff057224 */ /* 0x000fe200078e000f */
[----:B------:R-:W-:Y:S01]  /*18630*/  MOV R3, RZ ;  /* 0x000000ff00037202 */ /* 0x000fe20000000f00 */
[----:B------:R-:W-:Y:S01]  /*18640*/  IMAD.MOV.U32 R0, RZ, RZ, 0x181f ;  /* 0x0000181fff007424 */ /* 0x000fe200078e00ff */
[----:B------:R-:W-:Y:S02]  /*18650*/  MOV R2, 0x18670 ;  /* 0x0001867000027802 */ /* 0x000fe40000000f00 */
[----:B-12---:R-:W-:Y:S05]  /*18660*/  CALL.REL.NOINC `($__internal_87_$__cuda_sm70_shflsync_idx_p) ;  /* 0x0000121000007944 */ /* 0x006fea0003c00000 */
[----:B------:R-:W-:Y:S05]  /*18670*/  BRA `(.L_x_4366) ;  /* 0xfffea86000007947 */ /* 0x000fea000383ffff */
.L_x_4250:
[----:B------:R-:W-:Y:S01]  /*18680*/  IMAD.MOV.U32 R5, RZ, RZ, R14 ;  /* 0x000000ffff057224 */ /* 0x000fe200078e000e */
[----:B---3--:R-:W-:Y:S01]  /*18690*/  MOV R3, 0x1 ;  /* 0x0000000100037802 */ /* 0x008fe20000000f00 */
[----:B----4-:R-:W-:Y:S01]  /*186a0*/  IMAD.MOV.U32 R0, RZ, RZ, 0x181f ;  /* 0x0000181fff007424 */ /* 0x010fe200078e00ff */
[----:B------:R-:W-:-:S02]  /*186b0*/  MOV R2, 0x186d0 ;  /* 0x000186d000027802 */ /* 0x000fc40000000f00 */
[----:B-12---:R-:W-:Y:S05]  /*186c0*/  CALL.REL.NOINC `($__internal_87_$__cuda_sm70_shflsync_idx_p) ;  /* 0x000011b000007944 */ /* 0x006fea0003c00000 */
[----:B------:R-:W-:Y:S01]  /*186d0*/  IMAD.MOV.U32 R4, RZ, RZ, R0 ;  /* 0x000000ffff047224 */ /* 0x000fe200078e0000 */
[----:B------:R-:W-:Y:S01]  /*186e0*/  MOV R3, 0x1 ;  /* 0x0000000100037802 */ /* 0x000fe20000000f00 */
[----:B------:R-:W-:Y:S01]  /*186f0*/  IMAD.MOV.U32 R5, RZ, RZ, R15 ;  /* 0x000000ffff057224 */ /* 0x000fe200078e000f */
[----:B------:R-:W-:-:S02]  /*18700*/  MOV R0, 0x181f ;  /* 0x0000181f00007802 */ /* 0x000fc40000000f00 */
[----:B------:R-:W-:Y:S02]  /*18710*/  MOV R2, 0x18730 ;  /* 0x0001873000027802 */ /* 0x000fe40000000f00 */
[----:B------:R-:W-:Y:S05]  /*18720*/  CALL.REL.NOINC `($__internal_87_$__cuda_sm70_shflsync_idx_p) ;  /* 0x0000115000007944 */ /* 0x000fea0003c00000 */
[----:B------:R-:W-:Y:S05]  /*18730*/  BRA `(.L_x_4367) ;  /* 0xfffea9d000007947 */ /* 0x000fea000383ffff */
.L_x_4253:
[----:B------:R-:W-:Y:S01]  /*18740*/  IMAD.MOV.U32 R5, RZ, RZ, R14 ;  /* 0x000000ffff057224 */ /* 0x000fe200078e000e */
[----:B-1----:R-:W-:Y:S01]  /*18750*/  MOV R3, 0x2 ;  /* 0x0000000200037802 */ /* 0x002fe20000000f00 */
[----:B----4-:R-:W-:Y:S01]  /*18760*/  IMAD.MOV.U32 R0, RZ, RZ, 0x181f ;  /* 0x0000181fff007424 */ /* 0x010fe200078e00ff */
[----:B------:R-:W-:Y:S02]  /*18770*/  MOV R2, 0x18790 ;  /* 0x0001879000027802 */ /* 0x000fe40000000f00 */
[----:B--2---:R-:W-:Y:S05]  /*18780*/  CALL.REL.NOINC `($__internal_87_$__cuda_sm70_shflsync_idx_p) ;  /* 0x000010f000007944 */ /* 0x004fea0003c00000 */
[----:B------:R-:W-:Y:S01]  /*18790*/  MOV R4, R0 ;  /* 0x0000000000047202 */ /* 0x000fe20000000f00 */
[----:B------:R-:W-:Y:S05]  /*187a0*/  BRA `(.L_x_4368) ;  /* 0xfffeab8000007947 */ /* 0x000fea000383ffff */
.L_x_4254:
[----:B------:R-:W-:Y:S01]  /*187b0*/  IMAD.MOV.U32 R5, RZ, RZ, R15 ;  /* 0x000000ffff057224 */ /* 0x000fe200078e000f */
[----:B------:R-:W-:Y:S01]  /*187c0*/  MOV R3, 0x2 ;  /* 0x0000000200037802 */ /* 0x000fe20000000f00 */
[----:B----4-:R-:W-:Y:S01]  /*187d0*/  IMAD.MOV.U32 R0, RZ, RZ, 0x181f ;  /* 0x0000181fff007424 */ /* 0x010fe200078e00ff */
[----:B------:R-:W-:Y:S02]  /*187e0*/  MOV R2, 0x18800 ;  /* 0x0001880000027802 */ /* 0x000fe40000000f00 */
[----:B-123--:R-:W-:Y:S05]  /*187f0*/  CALL.REL.NOINC `($__internal_87_$__cuda_sm70_shflsync_idx_p) ;  /* 0x0000108000007944 */ /* 0x00efea0003c00000 */
[----:B------:R-:W-:Y:S05]  /*18800*/  BRA `(.L_x_4369) ;  /* 0xfffeab4000007947 */ /* 0x000fea000383ffff */
.L_x_4257:
[----:B------:R-:W-:Y:S01]  /*18810*/  IMAD.MOV.U32 R5, RZ, RZ, R14 ;  /* 0x000000ffff057224 */ /* 0x000fe200078e000e */
[----:B-1----:R-:W-:Y:S01]  /*18820*/  MOV R3, 0x3 ;  /* 0x0000000300037802 */ /* 0x002fe20000000f00 */
[----:B------:R-:W-:Y:S01]  /*18830*/  IMAD.MOV.U32 R0, RZ, RZ, 0x181f ;  /* 0x0000181fff007424 */ /* 0x000fe200078e00ff */
[----:B------:R-:W-:-:S02]  /*18840*/  MOV R2, 0x18860 ;  /* 0x0001886000027802 */ /* 0x000fc40000000f00 */
[----:B--234-:R-:W-:Y:S05]  /*18850*/  CALL.REL.NOINC `($__internal_87_$__cuda_sm70_shflsync_idx_p) ;  /* 0x0000102000007944 */ /* 0x01cfea0003c00000 */
[----:B------:R-:W-:Y:S01]  /*18860*/  IMAD.MOV.U32 R4, RZ, RZ, R0 ;  /* 0x000000ffff047224 */ /* 0x000fe200078e0000 */
[----:B------:R-:W-:Y:S01]  /*18870*/  MOV R3, 0x3 ;  /* 0x0000000300037802 */ /* 0x000fe20000000f00 */
[----:B------:R-:W-:Y:S01]  /*18880*/  IMAD.MOV.U32 R5, RZ, RZ, R15 ;  /* 0x000000ffff057224 */ /* 0x000fe200078e000f */
[----:B------:R-:W-:-:S02]  /*18890*/  MOV R0, 0x181f ;  /* 0x0000181f00007802 */ /* 0x000fc40000000f00 */
[----:B------:R-:W-:Y:S02]  /*188a0*/  MOV R2, 0x188c0 ;  /* 0x000188c000027802 */ /* 0x000fe40000000f00 */
[----:B------:R-:W-:Y:S05]  /*188b0*/  CALL.REL.NOINC `($__internal_87_$__cuda_sm70_shflsync_idx_p) ;  /* 0x00000fc000007944 */ /* 0x000fea0003c00000 */
[----:B------:R-:W-:Y:S05]  /*188c0*/  BRA `(.L_x_4370) ;  /* 0xfffeacb000007947 */ /* 0x000fea000383ffff */
.L_x_4298:
[----:B------:R-:W-:Y:S01]  /*188d0*/  IMAD.MOV.U32 R2, RZ, RZ, R237 ;  /* 0x000000ffff027224 */ /* 0x000fe200078e00ed */
[----:B------:R-:W-:Y:S02]  /*188e0*/  MOV R5, 0x2 ;  /* 0x0000000200057802 */ /* 0x000fe40000000f00 */
[----:B------:R-:W-:Y:S02]  /*188f0*/  MOV R3, 0x18910 ;  /* 0x0001891000037802 */ /* 0x000fe40000000f00 */
[----:B------:R-:W-:Y:S05]  /*18900*/  CALL.REL.NOINC `($__internal_86_$__cuda_sm70_shflsync_bfly_p) ;  /* 0x00000f2000007944 */ /* 0x000fea0003c00000 */
[----:B------:R-:W-:Y:S01]  /*18910*/  MOV R0, R5 ;  /* 0x0000000500007202 */ /* 0x000fe20000000f00 */
[----:B------:R-:W-:Y:S05]  /*18920*/  BRA `(.L_x_4371) ;  /* 0xffff991000007947 */ /* 0x000fea000383ffff */
.L_x_4299:
[----:B------:R-:W-:Y:S01]  /*18930*/  IMAD.MOV.U32 R2, RZ, RZ, R0 ;  /* 0x000000ffff027224 */ /* 0x000fe200078e0000 */
[----:B------:R-:W-:Y:S02]  /*18940*/  MOV R5, 0x1 ;  /* 0x0000000100057802 */ /* 0x000fe40000000f00 */
[----:B------:R-:W-:Y:S02]  /*18950*/  MOV R3, 0x18970 ;  /* 0x0001897000037802 */ /* 0x000fe40000000f00 */
[----:B-1----:R-:W-:Y:S05]  /*18960*/  CALL.REL.NOINC `($__internal_86_$__cuda_sm70_shflsync_bfly_p) ;  /* 0x00000ec000007944 */ /* 0x002fea0003c00000 */
[----:B------:R-:W-:Y:S01]  /*18970*/  FADD.FTZ R0, R0, R5 ;  /* 0x0000000500007221 */ /* 0x000fe20000010000 */
[----:B------:R-:W-:Y:S02]  /*18980*/  MOV R2, R239 ;  /* 0x000000ef00027202 */ /* 0x000fe40000000f00 */
[----:B------:R-:W-:-:S02]  /*18990*/  MOV R5, 0x2 ;  /* 0x0000000200057802 */ /* 0x000fc40000000f00 */
[----:B------:R-:W-:Y:S02]  /*189a0*/  MOV R3, 0x189c0 ;  /* 0x000189c000037802 */ /* 0x000fe40000000f00 */
[----:B------:R-:W-:Y:S05]  /*189b0*/  CALL.REL.NOINC `($__internal_86_$__cuda_sm70_shflsync_bfly_p) ;  /* 0x00000e7000007944 */ /* 0x000fea0003c00000 */
[----:B------:R-:W-:Y:S01]  /*189c0*/  FADD.FTZ R4, R239, R5 ;  /* 0x00000005ef047221 */ /* 0x000fe20000010000 */
[----:B------:R-:W-:Y:S02]  /*189d0*/  MOV R5, 0x1 ;  /* 0x0000000100057802 */ /* 0x000fe40000000f00 */
[----:B------:R-:W-:Y:S02]  /*189e0*/  MOV R3, 0x18a10 ;  /* 0x00018a1000037802 */ /* 0x000fe40000000f00 */
[----:B------:R-:W-:Y:S02]  /*189f0*/  MOV R2, R4 ;  /* 0x0000000400027202 */ /* 0x000fe40000000f00 */
[----:B------:R-:W-:Y:S05]  /*18a00*/  CALL.REL.NOINC `($__internal_86_$__cuda_sm70_shflsync_bfly_p) ;  /* 0x00000e2000007944 */ /* 0x000fea0003c00000 */
[----:B------:R-:W-:Y:S01]  /*18a10*/  MOV R3, R5 ;  /* 0x0000000500037202 */ /* 0x000fe20000000f00 */
[----:B------:R-:W-:Y:S05]  /*18a20*/  BRA `(.L_x_4372) ;  /* 0xffff988000007947 */ /* 0x000fea000383ffff */
.L_x_4306:
[----:B-1-34-:R-:W-:Y:S01]  /*18a30*/  IMAD.MOV.U32 R5, RZ, RZ, R14 ;  /* 0x000000ffff057224 */ /* 0x01afe200078e000e */
[----:B------:R-:W-:Y:S01]  /*18a40*/  MOV R3, RZ ;  /* 0x000000ff00037202 */ /* 0x000fe20000000f00 */
[----:B------:R-:W-:Y:S01]  /*18a50*/  IMAD.MOV.U32 R0, RZ, RZ, 0x181f ;  /* 0x0000181fff007424 */ /* 0x000fe200078e00ff */
[----:B------:R-:W-:Y:S02]  /*18a60*/  MOV R2, 0x18a80 ;  /* 0x00018a8000027802 */ /* 0x000fe40000000f00 */
[----:B------:R-:W-:Y:S05]  /*18a70*/  CALL.REL.NOINC `($__internal_87_$__cuda_sm70_shflsync_idx_p) ;  /* 0x00000e0000007944 */ /* 0x000fea0003c00000 */
[----:B------:R-:W-:Y:S01]  /*18a80*/  MOV R6, R0 ;  /* 0x0000000000067202 */ /* 0x000fe20000000f00 */
[----:B------:R-:W-:Y:S05]  /*18a90*/  BRA `(.L_x_4373) ;  /* 0xffffb4b000007947 */ /* 0x000fea000383ffff */
.L_x_4307:
[----:B------:R-:W-:Y:S01]  /*18aa0*/  IMAD.MOV.U32 R5, RZ, RZ, R15 ;  /* 0x000000ffff057224 */ /* 0x000fe200078e000f */
[----:B------:R-:W-:Y:S01]  /*18ab0*/  MOV R3, RZ ;  /* 0x000000ff00037202 */ /* 0x000fe20000000f00 */
[----:B------:R-:W-:Y:S01]  /*18ac0*/  IMAD.MOV.U32 R0, RZ, RZ, 0x181f ;  /* 0x0000181fff007424 */ /* 0x000fe200078e00ff */
[----:B------:R-:W-:-:S02]  /*18ad0*/  MOV R2, 0x18af0 ;  /* 0x00018af000027802 */ /* 0x000fc40000000f00 */
[----:B-12---:R-:W-:Y:S05]  /*18ae0*/  CALL.REL.NOINC `($__internal_87_$__cuda_sm70_shflsync_idx_p) ;  /* 0x00000d9000007944 */ /* 0x006fea0003c00000 */
[----:B------:R-:W-:Y:S05]  /*18af0*/  BRA `(.L_x_4374) ;  /* 0xffffb47000007947 */ /* 0x000fea000383ffff */
.L_x_4310:
[----:B------:R-:W-:Y:S01]  /*18b00*/  IMAD.MOV.U32 R5, RZ, RZ, R14 ;  /* 0x000000ffff057224 */ /* 0x000fe200078e000e */
[----:B--2---:R-:W-:Y:S01]  /*18b10*/  MOV R3, 0x1 ;  /* 0x0000000100037802 */ /* 0x004fe20000000f00 */
[----:B----4-:R-:W-:Y:S01]  /*18b20*/  IMAD.MOV.U32 R0, RZ, RZ, 0x181f ;  /* 0x0000181fff007424 */ /* 0x010fe200078e00ff */
[----:B------:R-:W-:-:S02]  /*18b30*/  MOV R2, 0x18b50 ;  /* 0x00018b5000027802 */ /* 0x000fc40000000f00 */
[----:B-1-3--:R-:W-:Y:S05]  /*18b40*/  CALL.REL.NOINC `($__internal_87_$__cuda_sm70_shflsync_idx_p) ;  /* 0x00000d3000007944 */ /* 0x00afea0003c00000 */
[----:B------:R-:W-:Y:S01]  /*18b50*/  IMAD.MOV.U32 R6, RZ, RZ, R0 ;  /* 0x000000ffff067224 */ /* 0x000fe200078e0000 */
[----:B------:R-:W-:Y:S01]  /*18b60*/  MOV R3, 0x1 ;  /* 0x0000000100037802 */ /* 0x000fe20000000f00 */
[----:B------:R-:W-:Y:S01]  /*18b70*/  IMAD.MOV.U32 R5, RZ, RZ, R15 ;  /* 0x000000ffff057224 */ /* 0x000fe200078e000f */
[----:B------:R-:W-:-:S02]  /*18b80*/  MOV R0, 0x181f ;  /* 0x0000181f00007802 */ /* 0x000fc40000000f00 */
[----:B------:R-:W-:Y:S02]  /*18b90*/  MOV R2, 0x18bb0 ;  /* 0x00018bb000027802 */ /* 0x000fe40000000f00 */
[----:B------:R-:W-:Y:S05]  /*18ba0*/  CALL.REL.NOINC `($__internal_87_$__cuda_sm70_shflsync_idx_p) ;  /* 0x00000cd000007944 */ /* 0x000fea0003c00000 */
[----:B------:R-:W-:Y:S05]  /*18bb0*/  BRA `(.L_x_4375) ;  /* 0xffffb59000007947 */ /* 0x000fea000383ffff */
.L_x_4313:
[----:B------:R-:W-:Y:S01]  /*18bc0*/  IMAD.MOV.U32 R5, RZ, RZ, R14 ;  /* 0x000000ffff057224 */ /* 0x000fe200078e000e */
[----:B-1----:R-:W-:Y:S01]  /*18bd0*/  MOV R3, 0x2 ;  /* 0x0000000200037802 */ /* 0x002fe20000000f00 */
[----:B----4-:R-:W-:Y:S01]  /*18be0*/  IMAD.MOV.U32 R0, RZ, RZ, 0x181f ;  /* 0x0000181fff007424 */ /* 0x010fe200078e00ff */
[----:B------:R-:W-:Y:S02]  /*18bf0*/  MOV R2, 0x18c10 ;  /* 0x00018c1000027802 */ /* 0x000fe40000000f00 */
[----:B--23--:R-:W-:Y:S05]  /*18c00*/  CALL.REL.NOINC `($__internal_87_$__cuda_sm70_shflsync_idx_p) ;  /* 0x00000c7000007944 */ /* 0x00cfea0003c00000 */
[----:B------:R-:W-:Y:S01]  /*18c10*/  MOV R6, R0 ;  /* 0x0000000000067202 */ /* 0x000fe20000000f00 */
[----:B------:R-:W-:Y:S05]  /*18c20*/  BRA `(.L_x_4376) ;  /* 0xffffb70000007947 */ /* 0x000fea000383ffff */
.L_x_4314:
[----:B------:R-:W-:Y:S01]  /*18c30*/  IMAD.MOV.U32 R5, RZ, RZ, R15 ;  /* 0x000000ffff057224 */ /* 0x000fe200078e000f */
[----:B------:R-:W-:Y:S01]  /*18c40*/  MOV R3, 0x2 ;  /* 0x0000000200037802 */ /* 0x000fe20000000f00 */
[----:B----4-:R-:W-:Y:S01]  /*18c50*/  IMAD.MOV.U32 R0, RZ, RZ, 0x181f ;  /* 0x0000181fff007424 */ /* 0x010fe200078e00ff */
[----:B------:R-:W-:Y:S02]  /*18c60*/  MOV R2, 0x18c80 ;  /* 0x00018c8000027802 */ /* 0x000fe40000000f00 */
[----:B-123--:R-:W-:Y:S05]  /*18c70*/  CALL.REL.NOINC `($__internal_87_$__cuda_sm70_shflsync_idx_p) ;  /* 0x00000c0000007944 */ /* 0x00efea0003c00000 */
[----:B------:R-:W-:Y:S05]  /*18c80*/  BRA `(.L_x_4377) ;  /* 0xffffb6c000007947 */ /* 0x000fea000383ffff */
.L_x_4317:
        /* <DEDUP_REMOVED lines=12> */
.L_x_4319:
[----:B------:R-:W-:Y:S01]  /*18d50*/  IMAD.MOV.U32 R5, RZ, RZ, R18 ;  /* 0x000000ffff057224 */ /* 0x000fe200078e0012 */
[----:B------:R-:W-:Y:S01]  /*18d60*/  MOV R3, RZ ;  /* 0x000000ff00037202 */ /* 0x000fe20000000f00 */
[----:B------:R-:W-:Y:S01]  /*18d70*/  IMAD.MOV.U32 R0, RZ, RZ, 0x1c1f ;  /* 0x00001c1fff007424 */ /* 0x000fe200078e00ff */
[----:B------:R-:W-:Y:S02]  /*18d80*/  MOV R2, 0x18da0 ;  /* 0x00018da000027802 */ /* 0x000fe40000000f00 */
[----:B------:R-:W-:Y:S05]  /*18d90*/  CALL.REL.NOINC `($__internal_87_$__cuda_sm70_shflsync_idx_p) ;  /* 0x00000ae000007944 */ /* 0x000fea0003c00000 */
[----:B------:R-:W-:Y:S01]  /*18da0*/  MOV R4, R0 ;  /* 0x0000000000047202 */ /* 0x000fe20000000f00 */
[----:B------:R-:W-:Y:S05]  /*18db0*/  BRA `(.L_x_4379) ;  /* 0xffffbb6000007947 */ /* 0x000fea000383ffff */
.L_x_4320:
[----:B------:R-:W-:Y:S01]  /*18dc0*/  IMAD.MOV.U32 R5, RZ, RZ, R19 ;  /* 0x000000ffff057224 */ /* 0x000fe200078e0013 */
[----:B------:R-:W-:Y:S01]  /*18dd0*/  MOV R3, RZ ;  /* 0x000000ff00037202 */ /* 0x000fe20000000f00 */
[----:B------:R-:W-:Y:S01]  /*18de0*/  IMAD.MOV.U32 R0, RZ, RZ, 0x1c1f ;  /* 0x00001c1fff007424 */ /* 0x000fe200078e00ff */
[----:B------:R-:W-:Y:S02]  /*18df0*/  MOV R2, 0x18e10 ;  /* 0x00018e1000027802 */ /* 0x000fe40000000f00 */
[----:B-12---:R-:W-:Y:S05]  /*18e00*/  CALL.REL.NOINC `($__internal_87_$__cuda_sm70_shflsync_idx_p) ;  /* 0x00000a7000007944 */ /* 0x006fea0003c00000 */
[----:B------:R-:W-:Y:S05]  /*18e10*/  BRA `(.L_x_4380) ;  /* 0xffffbb2000007947 */ /* 0x000fea000383ffff */
.L_x_4323:
[----:B------:R-:W-:Y:S01]  /*18e20*/  IMAD.MOV.U32 R5, RZ, RZ, R18 ;  /* 0x000000ffff057224 */ /* 0x000fe200078e0012 */
[----:B-1----:R-:W-:Y:S01]  /*18e30*/  MOV R3, 0x1 ;  /* 0x0000000100037802 */ /* 0x002fe20000000f00 */
[----:B----4-:R-:W-:Y:S01]  /*18e40*/  IMAD.MOV.U32 R0, RZ, RZ, 0x1c1f ;  /* 0x00001c1fff007424 */ /* 0x010fe200078e00ff */
[----:B------:R-:W-:-:S02]  /*18e50*/  MOV R2, 0x18e70 ;  /* 0x00018e7000027802 */ /* 0x000fc40000000f00 */
[----:B--23--:R-:W-:Y:S05]  /*18e60*/  CALL.REL.NOINC `($__internal_87_$__cuda_sm70_shflsync_idx_p) ;  /* 0x00000a1000007944 */ /* 0x00cfea0003c00000 */
[----:B------:R-:W-:Y:S01]  /*18e70*/  IMAD.MOV.U32 R4, RZ, RZ, R0 ;  /* 0x000000ffff047224 */ /* 0x000fe200078e0000 */
[----:B------:R-:W-:Y:S01]  /*18e80*/  MOV R3, 0x1 ;  /* 0x0000000100037802 */ /* 0x000fe20000000f00 */
[----:B------:R-:W-:Y:S01]  /*18e90*/  IMAD.MOV.U32 R5, RZ, RZ, R19 ;  /* 0x000000ffff057224 */ /* 0x000fe200078e0013 */
[----:B------:R-:W-:-:S02]  /*18ea0*/  MOV R0, 0x1c1f ;  /* 0x00001c1f00007802 */ /* 0x000fc40000000f00 */
[----:B------:R-:W-:Y:S02]  /*18eb0*/  MOV R2, 0x18ed0 ;  /* 0x00018ed000027802 */ /* 0x000fe40000000f00 */
[----:B------:R-:W-:Y:S05]  /*18ec0*/  CALL.REL.NOINC `($__internal_87_$__cuda_sm70_shflsync_idx_p) ;  /* 0x000009b000007944 */ /* 0x000fea0003c00000 */
[----:B------:R-:W-:Y:S05]  /*18ed0*/  BRA `(.L_x_4381) ;  /* 0xffffc71000007947 */ /* 0x000fea000383ffff */
.L_x_4327:
[----:B------:R-:W-:Y:S01]  /*18ee0*/  IMAD.MOV.U32 R5, RZ, RZ, R12 ;  /* 0x000000ffff057224 */ /* 0x000fe200078e000c */
[----:B------:R-:W-:Y:S01]  /*18ef0*/  MOV R3, RZ ;  /* 0x000000ff00037202 */ /* 0x000fe20000000f00 */
[----:B------:R-:W-:Y:S01]  /*18f00*/  IMAD.MOV.U32 R0, RZ, RZ, 0x181f ;  /* 0x0000181fff007424 */ /* 0x000fe200078e00ff */
[----:B------:R-:W-:Y:S02]  /*18f10*/  MOV R2, 0x18f30 ;  /* 0x00018f3000027802 */ /* 0x000fe40000000f00 */
[----:B------:R-:W-:Y:S05]  /*18f20*/  CALL.REL.NOINC `($__internal_87_$__cuda_sm70_shflsync_idx_p) ;  /* 0x0000095000007944 */ /* 0x000fea0003c00000 */
[----:B------:R-:W-:Y:S01]  /*18f30*/  MOV R4, R0 ;  /* 0x0000000000047202 */ /* 0x000fe20000000f00 */
[----:B------:R-:W-:Y:S05]  /*18f40*/  BRA `(.L_x_4382) ;  /* 0xffffdb1000007947 */ /* 0x000fea000383ffff */
.L_x_4328:
[----:B------:R-:W-:Y:S01]  /*18f50*/  IMAD.MOV.U32 R5, RZ, RZ, R15 ;  /* 0x000000ffff057224 */ /* 0x000fe200078e000f */
[----:B------:R-:W-:Y:S01]  /*18f60*/  MOV R3, RZ ;  /* 0x000000ff00037202 */ /* 0x000fe20000000f00 */
[----:B------:R-:W-:Y:S01]  /*18f70*/  IMAD.MOV.U32 R0, RZ, RZ, 0x181f ;  /* 0x0000181fff007424 */ /* 0x000fe200078e00ff */
[----:B------:R-:W-:Y:S02]  /*18f80*/  MOV R2, 0x18fa0 ;  /* 0x00018fa000027802 */ /* 0x000fe40000000f00 */
[----:B-12---:R-:W-:Y:S05]  /*18f90*/  CALL.REL.NOINC `($__internal_87_$__cuda_sm70_shflsync_idx_p) ;  /* 0x000008e000007944 */ /* 0x006fea0003c00000 */
[----:B------:R-:W-:Y:S05]  /*18fa0*/  BRA `(.L_x_4383) ;  /* 0xffffdad000007947 */ /* 0x000fea000383ffff */
.L_x_4331:
        /* <DEDUP_REMOVED lines=12> */
.L_x_4334:
[----:B------:R-:W-:Y:S01]  /*19070*/  IMAD.MOV.U32 R5, RZ, RZ, R12 ;  /* 0x000000ffff057224 */ /* 0x000fe200078e000c */
[----:B-1----:R-:W-:Y:S01]  /*19080*/  MOV R3, 0x2 ;  /* 0x0000000200037802 */ /* 0x002fe20000000f00 */
[----:B----4-:R-:W-:Y:S01]  /*19090*/  IMAD.MOV.U32 R0, RZ, RZ, 0x181f ;  /* 0x0000181fff007424 */ /* 0x010fe200078e00ff */
[----:B------:R-:W-:Y:S02]  /*190a0*/  MOV R2, 0x190c0 ;  /* 0x000190c000027802 */ /* 0x000fe40000000f00 */
[----:B--23--:R-:W-:Y:S05]  /*190b0*/  CALL.REL.NOINC `($__internal_87_$__cuda_sm70_shflsync_idx_p) ;  /* 0x000007c000007944 */ /* 0x00cfea0003c00000 */
[----:B------:R-:W-:Y:S01]  /*190c0*/  MOV R4, R0 ;  /* 0x0000000000047202 */ /* 0x000fe20000000f00 */
[----:B------:R-:W-:Y:S05]  /*190d0*/  BRA `(.L_x_4385) ;  /* 0xffffdd7000007947 */ /* 0x000fea000383ffff */
.L_x_4335:
[----:B------:R-:W-:Y:S01]  /*190e0*/  IMAD.MOV.U32 R5, RZ, RZ, R15 ;  /* 0x000000ffff057224 */ /* 0x000fe200078e000f */
[----:B------:R-:W-:Y:S01]  /*190f0*/  MOV R3, 0x2 ;  /* 0x0000000200037802 */ /* 0x000fe20000000f00 */
[----:B----4-:R-:W-:Y:S01]  /*19100*/  IMAD.MOV.U32 R0, RZ, RZ, 0x181f ;  /* 0x0000181fff007424 */ /* 0x010fe200078e00ff */
[----:B------:R-:W-:Y:S02]  /*19110*/  MOV R2, 0x19130 ;  /* 0x0001913000027802 */ /* 0x000fe40000000f00 */
[----:B-123--:R-:W-:Y:S05]  /*19120*/  CALL.REL.NOINC `($__internal_87_$__cuda_sm70_shflsync_idx_p) ;  /* 0x0000075000007944 */ /* 0x00efea0003c00000 */
[----:B------:R-:W-:Y:S05]  /*19130*/  BRA `(.L_x_4386) ;  /* 0xffffdd3000007947 */ /* 0x000fea000383ffff */
.L_x_4338:
        /* <DEDUP_REMOVED lines=12> */
.L_x_4340:
[----:B------:R-:W-:Y:S01]  /*19200*/  IMAD.MOV.U32 R5, RZ, RZ, R114 ;  /* 0x000000ffff057224 */ /* 0x000fe200078e0072 */
[----:B------:R-:W-:Y:S01]  /*19210*/  MOV R3, RZ ;  /* 0x000000ff00037202 */ /* 0x000fe20000000f00 */
[----:B------:R-:W-:Y:S01]  /*19220*/  IMAD.MOV.U32 R0, RZ, RZ, 0x1f ;  /* 0x0000001fff007424 */ /* 0x000fe200078e00ff */
[----:B------:R-:W-:Y:S02]  /*19230*/  MOV R2, 0x19250 ;  /* 0x0001925000027802 */ /* 0x000fe40000000f00 */
[----:B---3--:R-:W-:Y:S05]  /*19240*/  CALL.REL.NOINC `($__internal_87_$__cuda_sm70_shflsync_idx_p) ;  /* 0x0000063000007944 */ /* 0x008fea0003c00000 */
[----:B------:R-:W-:Y:S01]  /*19250*/  MOV R9, R0 ;  /* 0x0000000000097202 */ /* 0x000fe20000000f00 */
[----:B------:R-:W-:Y:S05]  /*19260*/  BRA `(.L_x_4388) ;  /* 0xffffe06000007947 */ /* 0x000fea000383ffff */
.L_x_4341:
[----:B------:R-:W-:Y:S01]  /*19270*/  IMAD.MOV.U32 R5, RZ, RZ, R114 ;  /* 0x000000ffff057224 */ /* 0x000fe200078e0072 */
[----:B------:R-:W-:Y:S01]  /*19280*/  MOV R3, 0x1 ;  /* 0x0000000100037802 */ /* 0x000fe20000000f00 */
[----:B------:R-:W-:Y:S01]  /*19290*/  IMAD.MOV.U32 R0, RZ, RZ, 0x1f ;  /* 0x0000001fff007424 */ /* 0x000fe200078e00ff */
[----:B------:R-:W-:Y:S02]  /*192a0*/  MOV R2, 0x192c0 ;  /* 0x000192c000027802 */ /* 0x000fe40000000f00 */
[----:B-123--:R-:W-:Y:S05]  /*192b0*/  CALL.REL.NOINC `($__internal_87_$__cuda_sm70_shflsync_idx_p) ;  /* 0x000005c000007944 */ /* 0x00efea0003c00000 */
[----:B------:R-:W-:Y:S01]  /*192c0*/  MOV R8, R0 ;  /* 0x0000000000087202 */ /* 0x000fe20000000f00 */
[----:B------:R-:W-:Y:S05]  /*192d0*/  BRA `(.L_x_4389) ;  /* 0xffffe01000007947 */ /* 0x000fea000383ffff */
.L_x_4342:
[----:B------:R-:W-:Y:S02]  /*192e0*/  MOV R2, 0x1 ;  /* 0x0000000100027802 */ /* 0x000fe40000000f00 */
[----:B------:R-:W-:-:S02]  /*192f0*/  MOV R3, 0x19310 ;  /* 0x0001931000037802 */ /* 0x000fc40000000f00 */
[----:B-12-4-:R-:W-:Y:S05]  /*19300*/  CALL.REL.NOINC `($__internal_88_$__cuda_sm70_shflsync_up_p) ;  /* 0x000005c000007944 */ /* 0x016fea0003c00000 */
[----:B------:R-:W-:Y:S05]  /*19310*/  BRA `(.L_x_4390) ;  /* 0xffffe0f000007947 */ /* 0x000fea000383ffff */
.L_x_4343:
[----:B------:R-:W-:Y:S02]  /*19320*/  MOV R2, 0x2 ;  /* 0x0000000200027802 */ /* 0x000fe40000000f00 */
[----:B------:R-:W-:-:S02]  /*19330*/  MOV R3, 0x19350 ;  /* 0x0001935000037802 */ /* 0x000fc40000000f00 */
[----:B-12---:R-:W-:Y:S05]  /*19340*/  CALL.REL.NOINC `($__internal_88_$__cuda_sm70_shflsync_up_p) ;  /* 0x0000058000007944 */ /* 0x006fea0003c00000 */
[----:B------:R-:W-:Y:S01]  /*19350*/  SEL R3, R4, RZ, P1 ;  /* 0x000000ff04037207 */ /* 0x000fe20000800000 */
[----:B------:R-:W-:-:S04]  /*19360*/  IMAD.MOV.U32 R2, RZ, RZ, 0x4 ;  /* 0x00000004ff027424 */ /* 0x000fc800078e00ff */
[----:B------:R-:W-:Y:S01]  /*19370*/  IMAD.IADD R0, R0, 0x1, R3 ;  /* 0x0000000100007824 */ /* 0x000fe200078e0203 */
[----:B------:R-:W-:Y:S02]  /*19380*/  MOV R3, 0x193a0 ;  /* 0x000193a000037802 */ /* 0x000fe40000000f00 */
        /* <DEDUP_REMOVED lines=19> */
.L_x_4347:
[----:B------:R-:W-:Y:S02]  /*194c0*/  MOV R2, 0x1 ;  /* 0x0000000100027802 */ /* 0x000fe40000000f00 */
[----:B------:R-:W-:Y:S02]  /*194d0*/  MOV R3, 0x194f0 ;  /* 0x000194f000037802 */ /* 0x000fe40000000f00 */
[----:B------:R-:W-:Y:S05]  /*194e0*/  CALL.REL.NOINC `($__internal_88_$__cuda_sm70_shflsync_up_p) ;  /* 0x000003e000007944 */ /* 0x000fea0003c00000 */
[----:B------:R-:W-:Y:S01]  /*194f0*/  MOV R2, R4 ;  /* 0x0000000400027202 */ /* 0x000fe20000000f00 */
[----:B------:R-:W-:Y:S05]  /*19500*/  BRA `(.L_x_4392) ;  /* 0xffffe15000007947 */ /* 0x000fea000383ffff */
.L_x_4348:
[----:B------:R-:W-:Y:S02]  /*19510*/  MOV R2, 0x2 ;  /* 0x0000000200027802 */ /* 0x000fe40000000f00 */
        /* <DEDUP_REMOVED lines=25> */
.L_x_4350:
[----:B------:R-:W-:Y:S02]  /*196b0*/  SEL R0, RZ, 0x1, P0 ;  /* 0x00000001ff007807 */ /* 0x000fe40000000000 */
[----:B------:R-:W-:Y:S02]  /*196c0*/  MOV R2, 0x196e0 ;  /* 0x000196e000027802 */ /* 0x000fe40000000f00 */
[----:B---3--:R-:W-:Y:S05]  /*196d0*/  CALL.REL.NOINC `($__internal_89_$__cuda_sm70_votesync_ballot) ;  /* 0x0000026000007944 */ /* 0x008fea0003c00000 */
[----:B------:R-:W-:Y:S01]  /*196e0*/  MOV R12, R0 ;  /* 0x00000000000c7202 */ /* 0x000fe20000000f00 */
[----:B------:R-:W-:Y:S05]  /*196f0*/  BRA `(.L_x_4394) ;  /* 0xffffe0f000007947 */ /* 0x000fea000383ffff */
.L_x_4351:
[----:B------:R-:W-:Y:S01]  /*19700*/  IMAD.MOV.U32 R5, RZ, RZ, R6 ;  /* 0x000000ffff057224 */ /* 0x000fe200078e0006 */
[----:B------:R-:W-:Y:S01]  /*19710*/  MOV R3, R8 ;  /* 0x0000000800037202 */ /* 0x000fe20000000f00 */
[----:B------:R-:W-:Y:S01]  /*19720*/  IMAD.MOV.U32 R0, RZ, RZ, 0x1f ;  /* 0x0000001fff007424 */ /* 0x000fe200078e00ff */
[----:B------:R-:W-:Y:S02]  /*19730*/  MOV R2, 0x19750 ;  /* 0x0001975000027802 */ /* 0x000fe40000000f00 */
[----:B---3--:R-:W-:Y:S05]  /*19740*/  CALL.REL.NOINC `($__internal_87_$__cuda_sm70_shflsync_idx_p) ;  /* 0x0000013000007944 */ /* 0x008fea0003c00000 */
[----:B------:R-:W-:Y:S01]  /*19750*/  IMAD.MOV.U32 R10, RZ, RZ, R0 ;  /* 0x000000ffff0a7224 */ /* 0x000fe200078e0000 */
[----:B------:R-:W-:Y:S01]  /*19760*/  MOV R3, R8 ;  /* 0x0000000800037202 */ /* 0x000fe20000000f00 */
[----:B------:R-:W-:Y:S01]  /*19770*/  IMAD.MOV.U32 R5, RZ, RZ, R7 ;  /* 0x000000ffff057224 */ /* 0x000fe200078e0007 */
[----:B------:R-:W-:Y:S02]  /*19780*/  MOV R0, 0x1f ;  /* 0x0000001f00007802 */ /* 0x000fe40000000f00 */
[----:B------:R-:W-:-:S02]  /*19790*/  MOV R2, 0x197b0 ;  /* 0x000197b000027802 */ /* 0x000fc40000000f00 */
[----:B------:R-:W-:Y:S05]  /*197a0*/  CALL.REL.NOINC `($__internal_87_$__cuda_sm70_shflsync_idx_p) ;  /* 0x000000d000007944 */ /* 0x000fea0003c00000 */
[----:B------:R-:W-:Y:S01]  /*197b0*/  MOV R7, R0 ;  /* 0x0000000000077202 */ /* 0x000fe20000000f00 */
[----:B------:R-:W-:Y:S05]  /*197c0*/  BRA `(.L_x_4395) ;  /* 0xffffe07000007947 */ /* 0x000fea000383ffff */
.L_x_4354:
[----:B------:R-:W-:Y:S01]  /*197d0*/  IMAD.MOV.U32 R5, RZ, RZ, R4 ;  /* 0x000000ffff057224 */ /* 0x000fe200078e0004 */
[----:B------:R-:W-:-:S02]  /*197e0*/  MOV R0, 0x1f ;  /* 0x0000001f00007802 */ /* 0x000fc40000000f00 */
[----:B------:R-:W-:Y:S02]  /*197f0*/  MOV R2, 0x19810 ;  /* 0x0001981000027802 */ /* 0x000fe40000000f00 */
[----:B-1234-:R-:W-:Y:S05]  /*19800*/  CALL.REL.NOINC `($__internal_87_$__cuda_sm70_shflsync_idx_p) ;  /* 0x0000007000007944 */ /* 0x01efea0003c00000 */
[----:B------:R-:W-:Y:S01]  /*19810*/  MOV R13, R0 ;  /* 0x00000000000d7202 */ /* 0x000fe20000000f00 */
[----:B------:R-:W-:Y:S05]  /*19820*/  BRA `(.L_x_4353) ;  /* 0xffffe07000007947 */ /* 0x000fea000383ffff */
        .weak           $__internal_86_$__cuda_sm70_shflsync_bfly_p
        .type           $__internal_86_$__cuda_sm70_shflsync_bfly_p,@function
        .size           $__internal_86_$__cuda_sm70_shflsync_bfly_p,($__internal_87_$__cuda_sm70_shflsync_idx_p - $__internal_86_$__cuda_sm70_shflsync_bfly_p)
$__internal_86_$__cuda_sm70_shflsync_bfly_p:
[----:B------:R-:W-:Y:S04]  /*19830*/  WARPSYNC R6 ;  /* 0x0000000600007348 */ /* 0x000fe80003800000 */
[----:B------:R1:W2:Y:S02]  /*19840*/  SHFL.BFLY PT, R5, R2, R5, R7 ;  /* 0x0c00000502057389 */ /* 0x0002a400000e0007 */
[----:B-1----:R-:W-:Y:S02]  /*19850*/  MOV R2, R3 ;  /* 0x0000000300027202 */ /* 0x002fe40000000f00 */
[----:B------:R-:W-:-:S04]  /*19860*/  MOV R3, 0x0 ;  /* 0x0000000000037802 */ /* 0x000fc80000000f00 */
[----:B--2---:R-:W-:Y:S05]  /*19870*/  RET.REL.NODEC R2 `(_ZN7cutlass13device_kernelIN5flash19enable_sm80_to_sm89INS1_16FlashAttnFwdSm80INS1_25CollectiveMainloopFwdSm80ILi8ELi1ELb0EN4cute5tupleIJNS5_1CILi128EEENS7_ILi64EEENS7_ILi256EEEEEELi256ENS_10bfloat16_tEfNS_4arch4Sm80ELb0ELb1ELb0ELb1ELb0ELb0ELb1ELb1EEENS1_21CollectiveEpilogueFwdINS6_IJS8_SA_S9_EEENS6_IJNS7_ILi1EEESI_SI_EEESC_SE_Li256ELb1ELb1ELb1ELb0EEENS1_36VarlenDynamicPersistentTileSchedulerILi128ELi64ELi256ELi256ELb1ELb1ELb0ELb1ELb0ELb1EEEEEEEEEvNT_6ParamsE) ;  /* 0xfffe678002007950 */ /* 0x004fea0003c3ffff */
        .weak           $__internal_87_$__cuda_sm70_shflsync_idx_p
        .type           $__internal_87_$__cuda_sm70_shflsync_idx_p,@function
        .size           $__internal_87_$__cuda_sm70_shflsync_idx_p,($__internal_88_$__cuda_sm70_shflsync_up_p - $__internal_87_$__cuda_sm70_shflsync_idx_p)
$__internal_87_$__cuda_sm70_shflsync_idx_p:
[----:B------:R-:W-:-:S04]  /*19880*/  MOV R115, 0xffffffff ;  /* 0xffffffff00737802 */ /* 0x000fc80000000f00 */
[----:B------:R-:W-:Y:S04]  /*19890*/  WARPSYNC R115 ;  /* 0x0000007300007348 */ /* 0x000fe80003800000 */
[----:B------:R1:W2:Y:S02]  /*198a0*/  SHFL.IDX PT, R0, R5, R3, R0 ;  /* 0x0000000305007389 */ /* 0x0002a400000e0000 */
[----:B-1----:R-:W-:-:S04]  /*198b0*/  MOV R3, 0x0 ;  /* 0x0000000000037802 */ /* 0x002fc80000000f00 */
[----:B--2---:R-:W-:Y:S05]  /*198c0*/  RET.REL.NODEC R2 `(_ZN7cutlass13device_kernelIN5flash19enable_sm80_to_sm89INS1_16FlashAttnFwdSm80INS1_25CollectiveMainloopFwdSm80ILi8ELi1ELb0EN4cute5tupleIJNS5_1CILi128EEENS7_ILi64EEENS7_ILi256EEEEEELi256ENS_10bfloat16_tEfNS_4arch4Sm80ELb0ELb1ELb0ELb1ELb0ELb0ELb1ELb1EEENS1_21CollectiveEpilogueFwdINS6_IJS8_SA_S9_EEENS6_IJNS7_ILi1EEESI_SI_EEESC_SE_Li256ELb1ELb1ELb1ELb0EEENS1_36VarlenDynamicPersistentTileSchedulerILi128ELi64ELi256ELi256ELb1ELb1ELb0ELb1ELb0ELb1EEEEEEEEEvNT_6ParamsE) ;  /* 0xfffe673002007950 */ /* 0x004fea0003c3ffff */
        .weak           $__internal_88_$__cuda_sm70_shflsync_up_p
        .type           $__internal_88_$__cuda_sm70_shflsync_up_p,@function
        .size           $__internal_88_$__cuda_sm70_shflsync_up_p,($__internal_89_$__cuda_sm70_votesync_ballot - $__internal_88_$__cuda_sm70_shflsync_up_p)
$__internal_88_$__cuda_sm70_shflsync_up_p:
[----:B------:R-:W-:Y:S02]  /*198d0*/  IMAD.MOV.U32 R4, RZ, RZ, RZ ;  /* 0x000000ffff047224 */ /* 0x000fe400078e00ff */
[----:B------:R-:W-:-:S04]  /*198e0*/  IMAD.MOV.U32 R10, RZ, RZ, -0x1 ;  /* 0xffffffffff0a7424 */ /* 0x000fc800078e00ff */
[----:B------:R-:W-:Y:S04]  /*198f0*/  WARPSYNC R10 ;  /* 0x0000000a00007348 */ /* 0x000fe80003800000 */
[----:B------:R1:W2:Y:S02]  /*19900*/  SHFL.UP PT, R4, R0, R2, R4 ;  /* 0x0400000200047389 */ /* 0x0002a400000e0004 */
[----:B-1----:R-:W-:Y:S02]  /*19910*/  MOV R2, R3 ;  /* 0x0000000300027202 */ /* 0x002fe40000000f00 */
[----:B------:R-:W-:-:S04]  /*19920*/  MOV R3, 0x0 ;  /* 0x0000000000037802 */ /* 0x000fc80000000f00 */
[----:B--2---:R-:W-:Y:S05]  /*19930*/  RET.REL.NODEC R2 `(_ZN7cutlass13device_kernelIN5flash19enable_sm80_to_sm89INS1_16FlashAttnFwdSm80INS1_25CollectiveMainloopFwdSm80ILi8ELi1ELb0EN4cute5tupleIJNS5_1CILi128EEENS7_ILi64EEENS7_ILi256EEEEEELi256ENS_10bfloat16_tEfNS_4arch4Sm80ELb0ELb1ELb0ELb1ELb0ELb0ELb1ELb1EEENS1_21CollectiveEpilogueFwdINS6_IJS8_SA_S9_EEENS6_IJNS7_ILi1EEESI_SI_EEESC_SE_Li256ELb1ELb1ELb1ELb0EEENS1_36VarlenDynamicPersistentTileSchedulerILi128ELi64ELi256ELi256ELb1ELb1ELb0ELb1ELb0ELb1EEEEEEEEEvNT_6ParamsE) ;  /* 0xfffe66c002007950 */ /* 0x004fea0003c3ffff */
        .weak           $__internal_89_$__cuda_sm70_votesync_ballot
        .type           $__internal_89_$__cuda_sm70_votesync_ballot,@function
        .size           $__internal_89_$__cuda_sm70_votesync_ballot,(.L_x_5286 - $__internal_89_$__cuda_sm70_votesync_ballot)
$__internal_89_$__cuda_sm70_votesync_ballot:
[----:B------:R-:W-:Y:S01]  /*19940*/  ISETP.NE.U32.AND P0, PT, R0, 0x1, PT ;  /* 0x000000010000780c */ /* 0x000fe20003f05070 */
[----:B------:R-:W-:-:S04]  /*19950*/  IMAD.MOV.U32 R3, RZ, RZ, -0x1 ;  /* 0xffffffffff037424 */ /* 0x000fc800078e00ff */
[----:B------:R-:W-:Y:S08]  /*19960*/  WARPSYNC R3 ;  /* 0x0000000300007348 */ /* 0x000ff00003800000 */
[----:B------:R-:W-:-:S04]  /*19970*/  VOTE.ANY R0, PT, !P0 ;  /* 0x0000000000007806 */ /* 0x000fc800040e0100 */
[----:B------:R-:W-:Y:S01]  /*19980*/  LOP3.LUT R0, R0, R3, RZ, 0xc0, !PT ;  /* 0x0000000300007212 */ /* 0x000fe200078ec0ff */
[----:B------:R-:W-:-:S04]  /*19990*/  IMAD.MOV.U32 R3, RZ, RZ, 0x0 ;  /* 0x00000000ff037424 */ /* 0x000fc800078e00ff */
[----:B------:R-:W-:Y:S05]  /*199a0*/  RET.REL.NODEC R2 `(_ZN7cutlass13device_kernelIN5flash19enable_sm80_to_sm89INS1_16FlashAttnFwdSm80INS1_25CollectiveMainloopFwdSm80ILi8ELi1ELb0EN4cute5tupleIJNS5_1CILi128EEENS7_ILi64EEENS7_ILi256EEEEEELi256ENS_10bfloat16_tEfNS_4arch4Sm80ELb0ELb1ELb0ELb1ELb0ELb0ELb1ELb1EEENS1_21CollectiveEpilogueFwdINS6_IJS8_SA_S9_EEENS6_IJNS7_ILi1EEESI_SI_EEESC_SE_Li256ELb1ELb1ELb1ELb0EEENS1_36VarlenDynamicPersistentTileSchedulerILi128ELi64ELi256ELi256ELb1ELb1ELb0ELb1ELb0ELb1EEEEEEEEEvNT_6ParamsE) ;  /* 0xfffe665002007950 */ /* 0x000fea0003c3ffff */
.L_x_4396:
        /* <DEDUP_REMOVED lines=13> */
.L_x_5286:


//--------------------- .text._ZN7cutlass13device_kernelIN5flash19enable_sm80_to_sm89INS1_16FlashAttnFwdSm80INS1_25CollectiveMainloopFwdSm80ILi8ELi1ELb0EN4cute5tupleIJNS5_1CILi128EEENS7_ILi48EEENS7_ILi256EEEEEELi256ENS_10bfloat16_tEfNS_4arch4Sm80ELb0ELb1ELb0ELb1ELb0ELb1ELb1ELb1EEENS1_21CollectiveEpilogueFwdINS6_IJS8_SA_S9_EEENS6_IJNS7_ILi1EEESI_SI_EEESC_SE_Li256ELb1ELb1ELb1ELb0EEENS1_36VarlenDynamicPersistentTileSchedulerILi128ELi48ELi256ELi256ELb1ELb1ELb0ELb1ELb0ELb1EEEEEEEEEvNT_6ParamsE --------------------------
	.section	.text._ZN7cutlass13device_kernelIN5flash19enable_sm80_to_sm89INS1_16FlashAttnFwdSm80INS1_25CollectiveMainloopFwdSm80ILi8ELi1ELb0EN4cute5tupleIJNS5_1CILi128EEENS7_ILi48EEENS7_ILi256EEEEEELi256ENS_10bfloat16_tEfNS_4arch4Sm80ELb0ELb1ELb0ELb1ELb0ELb1ELb1ELb1EEENS1_21CollectiveEpilogueFwdINS6_IJS8_SA_S9_EEENS6_IJNS7_ILi1EEESI_SI_EEESC_SE_Li256ELb1ELb1ELb1ELb0EEENS1_36VarlenDynamicPersistentTileSchedulerILi128ELi48ELi256ELi256ELb1ELb1ELb0ELb1ELb0ELb1EEEEEEEEEvNT_6ParamsE,"ax",@progbits
	.sectioninfo	@"SHI_REGISTERS=255"
	.align	128
.text._ZN7cutlass13device_kernelIN5flash19enable_sm80_to_sm89INS1_16FlashAttnFwdSm80INS1_25CollectiveMainloopFwdSm80ILi8ELi1ELb0EN4cute5tupleIJNS5_1CILi128EEENS7_ILi48EEENS7_ILi256EEEEEELi256ENS_10bfloat16_tEfNS_4arch4Sm80ELb0ELb1ELb0ELb1ELb0ELb1ELb1ELb1EEENS1_21CollectiveEpilogueFwdINS6_IJS8_SA_S9_EEENS6_IJNS7_ILi1EEESI_SI_EEESC_SE_Li256ELb1ELb1ELb1ELb0EEENS1_36VarlenDynamicPersistentTileSchedulerILi128ELi48ELi256ELi256ELb1ELb1ELb0ELb1ELb0ELb1EEEEEEEEEvNT_6ParamsE:
        .type           _ZN7cutlass13device_kernelIN5flash19enable_sm80_to_sm89INS1_16FlashAttnFwdSm80INS1_25CollectiveMainloopFwdSm80ILi8ELi1ELb0EN4cute5tupleIJNS5_1CILi128EEENS7_ILi48EEENS7_ILi256EEEEEELi256ENS_10bfloat16_tEfNS_4arch4Sm80ELb0ELb1ELb0ELb1ELb0ELb1ELb1ELb1EEENS1_21CollectiveEpilogueFwdINS6_IJS8_SA_S9_EEENS6_IJNS7_ILi1EEESI_SI_EEESC_SE_Li256ELb1ELb1ELb1ELb0EEENS1_36VarlenDynamicPersistentTileSchedulerILi128ELi48ELi256ELi256ELb1ELb1ELb0ELb1ELb0ELb1EEEEEEEEEvNT_6ParamsE,@function
        .size           _ZN7cutlass13device_kernelIN5flash19enable_sm80_to_sm89INS1_16FlashAttnFwdSm80INS1_25CollectiveMainloopFwdSm80ILi8ELi1ELb0EN4cute5tupleIJNS5_1CILi128EEENS7_ILi48EEENS7_ILi256EEEEEELi256ENS_10bfloat16_tEfNS_4arch4Sm80ELb0ELb1ELb0ELb1ELb0ELb1ELb1ELb1EEENS1_21CollectiveEpilogueFwdINS6_IJS8_SA_S9_EEENS6_IJNS7_ILi1EEESI_SI_EEESC_SE_Li256ELb1ELb1ELb1ELb0EEENS1_36VarlenDynamicPersistentTileSchedulerILi128ELi48ELi256ELi256ELb1ELb1ELb0ELb1ELb0ELb1EEEEEEEEEvNT_6ParamsE,(.L_x_5291 - _ZN7cutlass13device_kernelIN5flash19enable_sm80_to_sm89INS1_16FlashAttnFwdSm80INS1_25CollectiveMainloopFwdSm80ILi8ELi1ELb0EN4cute5tupleIJNS5_1CILi128EEENS7_ILi48EEENS7_ILi256EEEEEELi256ENS_10bfloat16_tEfNS_4arch4Sm80ELb0ELb1ELb0ELb1ELb0ELb1ELb1ELb1EEENS1_21CollectiveEpilogueFwdINS6_IJS8_SA_S9_EEENS6_IJNS7_ILi1EEESI_SI_EEESC_SE_Li256ELb1ELb1ELb1ELb0EEENS1_36VarlenDynamicPersistentTileSchedulerILi128ELi48ELi256ELi256ELb1ELb1ELb0ELb1ELb0ELb1EEEEEEEEEvNT_6ParamsE)
        .other          _ZN7cutlass13device_kernelIN5flash19enable_sm80_to_sm89INS1_16FlashAttnFwdSm80INS1_25CollectiveMainloopFwdSm80ILi8ELi1ELb0EN4cute5tupleIJNS5_1CILi128EEENS7_ILi48EEENS7_ILi256EEEEEELi256ENS_10bfloat16_tEfNS_4arch4Sm80ELb0ELb1ELb0ELb1ELb0ELb1ELb1ELb1EEENS1_21CollectiveEpilogueFwdINS6_IJS8_SA_S9_EEENS6_IJNS7_ILi1EEESI_SI_EEESC_SE_Li256ELb1ELb1ELb1ELb0EEENS1_36VarlenDynamicPersistentTileSchedulerILi128ELi48ELi256ELi256ELb1ELb1ELb0ELb1ELb0ELb1EEEEEEEEEvNT_6ParamsE,@"STO_CUDA_ENTRY STV_DEFAULT"
_ZN7cutlass13device_kernelIN5flash19enable_sm80_to_sm89INS1_16FlashAttnFwdSm80INS1_25CollectiveMainloopFwdSm80ILi8ELi1ELb0EN4cute5tupleIJNS5_1CILi128EEENS7_ILi48EEENS7_ILi256EEEEEELi256ENS_10bfloat16_tEfNS_4arch4Sm80ELb0ELb1ELb0ELb1ELb0ELb1ELb1ELb1EEENS1_21CollectiveEpilogueFwdINS6_IJS8_SA_S9_EEENS6_IJNS7_ILi1EEESI_SI_EEESC_SE_Li256ELb1ELb1ELb1ELb0EEENS1_36VarlenDynamicPersistentTileSchedulerILi128ELi48ELi256ELi256ELb1ELb1ELb0ELb1ELb0ELb1EEEEEEEEEvNT_6ParamsE:
        /* <DEDUP_REMOVED lines=60> */
.L_x_4402:
        /* <DEDUP_REMOVED lines=17> */
.L_x_4604:
        /* <DEDUP_REMOVED lines=16> */
.L_x_4605:
[----:B--2---:R-:W-:-:S05]  /*05d0*/  IMAD R0, R0, c[0x0][0x538], RZ ;  /* 0x00014e0000007a24 */ /* 0x004fca00078e02ff */
[----:B------:R-:W-:-:S04]  /*05e0*/  IADD3 R6, R0, R6, RZ ;  /* 0x0000000600067210 */ /* 0x000fc80007ffe0ff */
[----:B------:R-:W-:-:S13]  /*05f0*/  ISETP.GT.AND P0, PT, R6, UR5, PT ;  /* 0x0000000506007c0c */ /* 0x000fda000bf04270 */
[----:B-1----:R-:W-:Y:S05]  /*0600*/  @!P0 BRA `(.L_x_4402) ;  /* 0xfffffdb000008947 */ /* 0x002fea000383ffff */
.L_x_4398:
[----:B------:R-:W-:-:S05]  /*0610*/  IADD3 R6, -R0, R6, RZ ;  /* 0x0000000600067210 */ /* 0x000fca0007ffe1ff */
[----:B------:R-:W-:-:S05]  /*0620*/  IMAD R0, R4, c[0x0][0x538], R6 ;  /* 0x00014e0004007a24 */ /* 0x000fca00078e0206 */
[----:B------:R-:W-:Y:S01]  /*0630*/  ISETP.GT.AND P0, PT, R0, UR5, PT ;  /* 0x0000000500007c0c */ /* 0x000fe2000bf04270 */
[----:B------:R-:W-:-:S12]  /*0640*/  BRA.DIV ~URZ, `(.L_x_4403) ;  /* 0x0001e1727f007947 */ /* 0x000fd8000b800000 */
[----:B------:R-:W-:-:S04]  /*0650*/  VOTE.ANY R5, PT, !P0 ;  /* 0x0000000000057806 */ /* 0x000fc800040e0100 */
.L_x_4606:
[----:B------:R-:W1:Y:S02]  /*0660*/  POPC R10, R5 ;  /* 0x00000005000a7309 */ /* 0x000e640000000000 */
[----:B-1----:R-:W-:Y:S01]  /*0670*/  IADD3 R243, R10, R7, RZ ;  /* 0x000000070af37210 */ /* 0x002fe20007ffe0ff */
[----:B------:R-:W-:Y:S05]  /*0680*/  BRA.DIV ~URZ, `(.L_x_4404) ;  /* 0x0001e1827f007947 */ /* 0x000fea000b800000 */
[----:B------:R1:W2:Y:S01]  /*0690*/  SHFL.IDX PT, R14, R9, R10, 0x1f ;  /* 0x00001f0a090e7589 */ /* 0x0002a200000e0000 */
[----:B------:R-:W-:-:S03]  /*06a0*/  MOV R0, RZ ;  /* 0x000000ff00007202 */ /* 0x000fc60000000f00 */
[----:B------:R1:W3:Y:S04]  /*06b0*/  SHFL.IDX PT, R9, R8, R10, 0x1f ;  /* 0x00001f0a08097589 */ /* 0x0002e800000e0000 */
.L_x_4607:
[----:B------:R-:W-:Y:S01]  /*06c0*/  ISETP.NE.AND P0, PT, R5, RZ, PT ;  /* 0x000000ff0500720c */ /* 0x000fe20003f05270 */
[----:B------:R-:W-:-:S12]  /*06d0*/  BSSY B0, `(.L_x_4405) ;  /* 0x0000005000007945 */ /* 0x000fd80003800000 */
[----:B------:R-:W-:Y:S05]  /*06e0*/  @!P0 BRA `(.L_x_4406) ;  /* 0x0000003000008947 */ /* 0x000fea0003800000 */
[----:B-1----:R-:W-:Y:S01]  /*06f0*/  IADD3 R10, R10, -0x1, RZ ;  /* 0xffffffff0a0a7810 */ /* 0x002fe20007ffe0ff */
[----:B------:R-:W-:Y:S05]  /*0700*/  BRA.DIV ~URZ, `(.L_x_4407) ;  /* 0x0001e1e27f007947 */ /* 0x000fea000b800000 */
[----:B------:R1:W4:Y:S02]  /*0710*/  SHFL.IDX PT, R0, R4, R10, 0x1f ;  /* 0x00001f0a04007589 */ /* 0x00032400000e0000 */
.L_x_4406:
[----:B------:R-:W-:Y:S05]  /*0720*/  BSYNC B0 ;  /* 0x0000000000007941 */ /* 0x000fea0003800000 */
.L_x_4405:
        /* <DEDUP_REMOVED lines=68> */
.L_x_4409:
        /* <DEDUP_REMOVED lines=68> */
.L_x_4410:
[----:B------:R-:W-:Y:S05]  /*0fb0*/  BSYNC B0 ;  /* 0x0000000000007941 */ /* 0x000fea0003800000 */
.L_x_4408:
[----:B------:R-:W-:-:S04]  /*0fc0*/  LOP3.LUT R0, RZ, R0, RZ, 0x33, !PT ;  /* 0x00000000ff007212 */ /* 0x000fc800078e33ff */
[----:B------:R-:W-:-:S05]  /*0fd0*/  IADD3 R0, R0, R14, RZ ;  /* 0x0000000e00007210 */ /* 0x000fca0007ffe0ff */
[----:B------:R1:W-:Y:S01]  /*0fe0*/  STL [R1+0xbc], R0 ;  /* 0x0000bc0001007387 */ /* 0x0003e20000100800 */
[----:B------:R-:W-:Y:S05]  /*0ff0*/  BRA `(.L_x_4411) ;  /* 0x0000004000007947 */ /* 0x000fea0003800000 */
.L_x_4399:
[----:B------:R-:W-:Y:S01]  /*1000*/  MOV R0, UR5 ;  /* 0x0000000500007c02 */ /* 0x000fe20008000f00 */
[----:B------:R1:W-:Y:S01]  /*1010*/  STL [R1+0xbc], RZ ;  /* 0x0000bcff01007387 */ /* 0x0003e20000100800 */
[----:B------:R-:W-:-:S03]  /*1020*/  MOV R242, RZ ;  /* 0x000000ff00f27202 */ /* 0x000fc60000000f00 */
[----:B------:R1:W-:Y:S04]  /*1030*/  STL [R1+0xa4], R0 ;  /* 0x0000a40001007387 */ /* 0x0003e80000100800 */
.L_x_4411:
        /* <DEDUP_REMOVED lines=11> */
.L_x_4397:
        /* <DEDUP_REMOVED lines=51> */
[----:B------:R-:W-:Y:S01]  /*1420*/  LOP3.LUT P3, RZ, R5, 0x2, RZ, 0xc0, !PT ;  /* 0x0000000205ff7812 */ /* 0x000fe2000786c0ff */
        /* <DEDUP_REMOVED lines=8> */
[----:B------:R-:W-:Y:S01]  /*14b0*/  LOP3.LUT R3, R5, 0x1, RZ, 0xc0, !PT ;  /* 0x0000000105037812 */ /* 0x000fe200078ec0ff */
[C---:B------:R-:W-:Y:S01]  /*14c0*/  IMAD.SHL.U32 R5, R145.reuse, 0x8, RZ ;  /* 0x0000000891057824 */ /* 0x040fe200078e00ff */
        /* <DEDUP_REMOVED lines=10> */
[----:B------:R-:W-:Y:S01]  /*1570*/  IADD3 R2, R14, 0x80, RZ ;  /* 0x000000800e027810 */ /* 0x000fe20007ffe0ff */
[----:B------:R-:W-:Y:S01]  /*1580*/  STL [R1+0x84], R14 ;  /* 0x0000840e01007387 */ /* 0x000fe20000100800 */
[----:B------:R-:W-:Y:S01]  /*1590*/  LOP3.LUT R146, R0, 0xfffffe00, R146, 0xf8, !PT ;  /* 0xfffffe0000927812 */ /* 0x000fe200078ef892 */
[C---:B------:R-:W-:Y:S01]  /*15a0*/  IMAD.SHL.U32 R0, R232.reuse, 0x40, RZ ;  /* 0x00000040e8007824 */ /* 0x040fe200078e00ff */
[----:B------:R-:W-:-:S02]  /*15b0*/  IADD3 R3, R232, 0x20, RZ ;  /* 0x00000020e8037810 */ /* 0x000fc40007ffe0ff */
[----:B------:R-:W-:Y:S01]  /*15c0*/  IADD3 R13, R14, 0x70, RZ ;  /* 0x000000700e0d7810 */ /* 0x000fe20007ffe0ff */
[----:B------:R-:W-:Y:S01]  /*15d0*/  IMAD.IADD R198, R198, 0x1, R146 ;  /* 0x00000001c6c67824 */ /* 0x000fe200078e0292 */
[----:B------:R-:W-:Y:S02]  /*15e0*/  @P4 IADD3 R13, R2, 0x10, RZ ;  /* 0x00000010020d4810 */ /* 0x000fe40007ffe0ff */
[----:B------:R-:W-:Y:S02]  /*15f0*/  SHF.R.S32.HI R4, RZ, 0x2, R10 ;  /* 0x00000002ff047819 */ /* 0x000fe4000001140a */
[----:B------:R-:W-:Y:S01]  /*1600*/  LOP3.LUT R2, R0, 0x1c0, RZ, 0xc0, !PT ;  /* 0x000001c000027812 */ /* 0x000fe200078ec0ff */
[----:B------:R-:W-:Y:S01]  /*1610*/  IMAD.SHL.U32 R0, R3, 0x40, RZ ;  /* 0x0000004003007824 */ /* 0x000fe200078e00ff */
[----:B------:R-:W-:Y:S01]  /*1620*/  LEA.HI R6, R11, R18, RZ, 0x6 ;  /* 0x000000120b067211 */ /* 0x000fe200078f30ff */
[----:B------:R-:W-:Y:S01]  /*1630*/  IMAD R15, R9, 0x10, R4 ;  /* 0x00000010090f7824 */ /* 0x000fe200078e0204 */
[----:B------:R-:W-:Y:S01]  /*1640*/  SHF.R.S32.HI R11, RZ, 0x1f, R3 ;  /* 0x0000001fff0b7819 */ /* 0x000fe20000011403 */
[----:B------:R-:W-:Y:S01]  /*1650*/  STL [R1+0x88], R13 ;  /* 0x0000880d01007387 */ /* 0x000fe20000100800 */
[----:B------:R-:W-:Y:S01]  /*1660*/  IADD3 R235, R140, 0x80, RZ ;  /* 0x000000808ceb7810 */ /* 0x000fe20007ffe0ff */
[----:B------:R-:W-:Y:S01]  /*1670*/  IMAD.SHL.U32 R6, R6, 0x8, RZ ;  /* 0x0000000806067824 */ /* 0x000fe200078e00ff */
[----:B------:R-:W-:Y:S01]  /*1680*/  SHF.R.S32.HI R4, RZ, 0x1f, R232 ;  /* 0x0000001fff047819 */ /* 0x000fe200000114e8 */
[----:B------:R-:W-:Y:S01]  /*1690*/  STL [R1+0x1b0], R15 ;  /* 0x0001b00f01007387 */ /* 0x000fe20000100800 */
[----:B------:R-:W-:-:S02]  /*16a0*/  LEA.HI R11, R11, R3, RZ, 0x3 ;  /* 0x000000030b0b7211 */ /* 0x000fc400078f18ff */
[----:B------:R-:W-:Y:S02]  /*16b0*/  LOP3.LUT R252, R0, 0x1c0, RZ, 0xc0, !PT ;  /* 0x000001c000fc7812 */ /* 0x000fe400078ec0ff */
[----:B------:R-:W-:Y:S01]  /*16c0*/  LOP3.LUT R0, R2, 0x38, R140, 0xf8, !PT ;  /* 0x0000003802007812 */ /* 0x000fe200078ef88c */
[----:B------:R-:W-:Y:S01]  /*16d0*/  IMAD.SHL.U32 R11, R11, 0x40, RZ ;  /* 0x000000400b0b7824 */ /* 0x000fe200078e00ff */
[----:B------:R-:W-:Y:S02]  /*16e0*/  SHF.R.U32.HI R3, RZ, 0x3, R2 ;  /* 0x00000003ff037819 */ /* 0x000fe40000011602 */
[----:B------:R-:W-:Y:S02]  /*16f0*/  SHF.R.S32.HI R4, RZ, 0x1f, R235 ;  /* 0x0000001fff047819 */ /* 0x000fe400000114eb */
[----:B------:R-:W-:Y:S02]  /*1700*/  LOP3.LUT R2, R10, 0x7ffffffc, RZ, 0xc0, !PT ;  /* 0x7ffffffc0a027812 */ /* 0x000fe400078ec0ff */
[C---:B------:R-:W-:Y:S01]  /*1710*/  IADD3 R236, R140.reuse, 0xc0, RZ ;  /* 0x000000c08cec7810 */ /* 0x040fe20007ffe0ff */
[----:B------:R1:W-:Y:S01]  /*1720*/  STL [R1+0x80], R4 ;  /* 0x0000800401007387 */ /* 0x0003e20000100800 */
[----:B------:R-:W-:-:S02]  /*1730*/  IADD3 R144, R140, 0x40, RZ ;  /* 0x000000408c907810 */ /* 0x000fc40007ffe0ff */
[----:B------:R-:W-:Y:S02]  /*1740*/  LOP3.LUT R5, R0, R3, RZ, 0x3c, !PT ;  /* 0x0000000300057212 */ /* 0x000fe400078e3cff */
[----:B------:R-:W-:Y:S02]  /*1750*/  SHF.R.S32.HI R3, RZ, 0x1f, R236 ;  /* 0x0000001fff037819 */ /* 0x000fe400000114ec */
[----:B------:R-:W-:Y:S01]  /*1760*/  SHF.R.S32.HI R0, RZ, 0x1f, R144 ;  /* 0x0000001fff007819 */ /* 0x000fe20000011490 */
[----:B------:R2:W-:Y:S01]  /*1770*/  STL [R1+0x1ac], R5 ;  /* 0x0001ac0501007387 */ /* 0x0005e20000100800 */
[----:B------:R-:W-:Y:S02]  /*1780*/  LOP3.LUT R6, R6, 0xfffffe00, RZ, 0xc0, !PT ;  /* 0xfffffe0006067812 */ /* 0x000fe400078ec0ff */
[----:B------:R-:W-:Y:S01]  /*1790*/  R2P PR, R8, 0x6 ;  /* 0x0000000608007804 */ /* 0x000fe20000000000 */
[----:B------:R3:W-:Y:S01]  /*17a0*/  STL [R1+0x7c], R3 ;  /* 0x00007c0301007387 */ /* 0x0007e20000100800 */
[----:B------:R-:W-:-:S02]  /*17b0*/  LOP3.LUT R223, R5, R6, RZ, 0xfc, !PT ;  /* 0x0000000605df7212 */ /* 0x000fc400078efcff */
[----:B------:R-:W-:Y:S02]  /*17c0*/  LEA R146, R146, 0x4080, 0x1 ;  /* 0x0000408092927811 */ /* 0x000fe400078e08ff */
[----:B------:R-:W-:Y:S01]  /*17d0*/  LEA R198, R198, 0x10080, 0x1 ;  /* 0x00010080c6c67811 */ /* 0x000fe200078e08ff */
[----:B------:R-:W-:Y:S01]  /*17e0*/  IMAD.SHL.U32 R223, R223, 0x2, RZ ;  /* 0x00000002dfdf7824 */ /* 0x000fe200078e00ff */
[----:B------:R-:W-:Y:S02]  /*17f0*/  SHF.R.S32.HI R141, RZ, 0x1f, R140 ;  /* 0x0000001fff8d7819 */ /* 0x000fe4000001148c */
[----:B------:R-:W-:Y:S02]  /*1800*/  LOP3.LUT R11, R11, 0xfffffe00, RZ, 0xc0, !PT ;  /* 0xfffffe000b0b7812 */ /* 0x000fe400078ec0ff */
[----:B------:R-:W-:Y:S01]  /*1810*/  LEA R145, R145, 0xa080, 0x1 ;  /* 0x0000a08091917811 */ /* 0x000fe200078e08ff */
[----:B-1----:R-:W-:Y:S01]  /*1820*/  IMAD.IADD R4, R16, 0x1, -R2 ;  /* 0x0000000110047824 */ /* 0x002fe200078e0a02 */
[----:B------:R-:W-:-:S02]  /*1830*/  SEL R2, R199, 0xffffffe0, !P3 ;  /* 0xffffffe0c7027807 */ /* 0x000fc40005800000 */
[----:B------:R-:W-:Y:S01]  /*1840*/  SEL R199, R199, 0xffffffe0, !P1 ;  /* 0xffffffe0c7c77807 */ /* 0x000fe20004800000 */
[----:B------:R-:W-:Y:S02]  /*1850*/  IMAD.SHL.U32 R4, R4, 0x2, RZ ;  /* 0x0000000204047824 */ /* 0x000fe400078e00ff */
[----:B--2---:R-:W-:-:S03]  /*1860*/  IMAD R5, R12, 0x8, R15 ;  /* 0x000000080c057824 */ /* 0x004fc600078e020f */
[C---:B------:R-:W-:Y:S01]  /*1870*/  IADD3 R37, R4.reuse, 0x8, RZ ;  /* 0x0000000804257810 */ /* 0x040fe20007ffe0ff */
[----:B------:R-:W-:Y:S01]  /*1880*/  STL [R1+0x12c], R4 ;  /* 0x00012c0401007387 */ /* 0x000fe20000100800 */
[C---:B------:R-:W-:Y:S01]  /*1890*/  IADD3 R36, R4.reuse, 0x10, RZ ;  /* 0x0000001004247810 */ /* 0x040fe20007ffe0ff */
[----:B------:R-:W-:Y:S01]  /*18a0*/  IMAD.IADD R147, R199, 0x1, R146 ;  /* 0x00000001c7937824 */ /* 0x000fe200078e0292 */
[C---:B------:R-:W-:Y:S01]  /*18b0*/  IADD3 R35, R4.reuse, 0x18, RZ ;  /* 0x0000001804237810 */ /* 0x040fe20007ffe0ff */
[----:B------:R1:W-:Y:S01]  /*18c0*/  STL [R1+0x128], R37 ;  /* 0x0001282501007387 */ /* 0x0003e20000100800 */
[----:B------:R-:W-:Y:S01]  /*18d0*/  IADD3 R34, R4, 0x20, RZ ;  /* 0x0000002004227810 */ /* 0x000fe20007ffe0ff */
[----:B------:R-:W-:Y:S01]  /*18e0*/  IMAD.IADD R199, R198, 0x1, R199 ;  /* 0x00000001c6c77824 */ /* 0x000fe200078e02c7 */
        /* <DEDUP_REMOVED lines=12> */
[----:B------:R-:W-:Y:S01]  /*19b0*/  IADD3 R26, R4, 0x60, RZ ;  /* 0x00000060041a7810 */ /* 0x000fe20007ffe0ff */
[----:B------:R5:W-:Y:S01]  /*19c0*/  STL [R1+0x11c], R32 ;  /* 0x00011c2001007387 */ /* 0x000be20000100800 */
[----:B---3--:R-:W-:Y:S02]  /*19d0*/  LEA.HI R3, R0, R144, RZ, 0x3 ;  /* 0x0000009000037211 */ /* 0x008fe400078f18ff */
[C---:B------:R-:W-:Y:S01]  /*19e0*/  IADD3 R25, R4.reuse, 0x68, RZ ;  /* 0x0000006804197810 */ /* 0x040fe20007ffe0ff */
[----:B------:R3:W-:Y:S01]  /*19f0*/  STL [R1+0x118], R31 ;  /* 0x0001181f01007387 */ /* 0x0007e20000100800 */
[----:B-1----:R-:W-:Y:S02]  /*1a00*/  SHF.R.S32.HI R37, RZ, 0x1f, R36 ;  /* 0x0000001fff257819 */ /* 0x002fe40000011424 */
[----:B------:R-:W-:Y:S01]  /*1a10*/  IADD3 R24, R4, 0x70, RZ ;  /* 0x0000007004187810 */ /* 0x000fe20007ffe0ff */
[----:B------:R1:W-:Y:S01]  /*1a20*/  STL [R1+0x114], R30 ;  /* 0x0001141e01007387 */ /* 0x0003e20000100800 */
[----:B--2---:R-:W-:-:S02]  /*1a30*/  SHF.R.S32.HI R36, RZ, 0x1f, R35 ;  /* 0x0000001fff247819 */ /* 0x004fc40000011423 */
[C---:B------:R-:W-:Y:S01]  /*1a40*/  IADD3 R23, R4.reuse, 0x78, RZ ;  /* 0x0000007804177810 */ /* 0x040fe20007ffe0ff */
[----:B------:R2:W-:Y:S01]  /*1a50*/  STL [R1+0x110], R29 ;  /* 0x0001101d01007387 */ /* 0x0005e20000100800 */
[----:B----4-:R-:W-:Y:S02]  /*1a60*/  SHF.R.S32.HI R35, RZ, 0x1f, R34 ;  /* 0x0000001fff237819 */ /* 0x010fe40000011422 */
[----:B------:R-:W-:Y:S01]  /*1a70*/  IADD3 R22, R4, 0x80, RZ ;  /* 0x0000008004167810 */ /* 0x000fe20007ffe0ff */
[----:B------:R4:W-:Y:S01]  /*1a80*/  STL [R1+0x10c], R28 ;  /* 0x00010c1c01007387 */ /* 0x0009e20000100800 */
[----:B-----5:R-:W-:Y:S02]  /*1a90*/  SHF.R.S32.HI R34, RZ, 0x1f, R33 ;  /* 0x0000001fff227819 */ /* 0x020fe40000011421 */
[----:B------:R-:W-:Y:S01]  /*1aa0*/  LOP3.LUT R3, R3, 0xfffffff8, RZ, 0xc0, !PT ;  /* 0xfffffff803037812 */ /* 0x000fe200078ec0ff */
[----:B------:R5:W-:Y:S01]  /*1ab0*/  STL [R1+0xb0], R27 ;  /* 0x0000b01b01007387 */ /* 0x000be20000100800 */
[----:B------:R-:W-:-:S02]  /*1ac0*/  SHF.R.S32.HI R33, RZ, 0x1f, R32 ;  /* 0x0000001fff217819 */ /* 0x000fc40000011420 */
[C---:B------:R-:W-:Y:S01]  /*1ad0*/  IADD3 R21, R4.reuse, 0x88, RZ ;  /* 0x0000008804157810 */ /* 0x040fe20007ffe0ff */
[----:B------:R5:W-:Y:S01]  /*1ae0*/  STL [R1+0x108], R26 ;  /* 0x0001081a01007387 */ /* 0x000be20000100800 */
[----:B------:R-:W-:Y:S02]  /*1af0*/  SHF.R.S32.HI R32, RZ, 0x1f, R31 ;  /* 0x0000001fff207819 */ /* 0x000fe4000001141f */
[C---:B------:R-:W-:Y:S01]  /*1b00*/  IADD3 R20, R4.reuse, 0x90, RZ ;  /* 0x0000009004147810 */ /* 0x040fe20007ffe0ff */
[----:B------:R5:W-:Y:S01]  /*1b10*/  STL [R1+0x104], R25 ;  /* 0x0001041901007387 */ /* 0x000be20000100800 */
[----:B---3--:R-:W-:Y:S02]  /*1b20*/  SHF.R.S32.HI R31, RZ, 0x1f, R30 ;  /* 0x0000001fff1f7819 */ /* 0x008fe4000001141e */
        /* <DEDUP_REMOVED lines=15> */
[C---:B------:R-:W-:Y:S01]  /*1c20*/  IADD3 R12, R4.reuse, 0xc0, RZ ;  /* 0x000000c0040c7810 */ /* 0x040fe20007ffe0ff */
[----:B------:R5:W-:Y:S01]  /*1c30*/  STL [R1+0xf0], R20 ;  /* 0x0000f01401007387 */ /* 0x000be20000100800 */
[----:B------:R-:W-:Y:S02]  /*1c40*/  SHF.R.S32.HI R25, RZ, 0x1f, R24 ;  /* 0x0000001fff197819 */ /* 0x000fe40000011418 */
[----:B------:R-:W-:Y:S01]  /*1c50*/  IADD3 R10, R4, 0xc8, RZ ;  /* 0x000000c8040a7810 */ /* 0x000fe20007ffe0ff */
[----:B------:R5:W-:Y:S01]  /*1c60*/  STL [R1+0xec], R19 ;  /* 0x0000ec1301007387 */ /* 0x000be20000100800 */
[----:B---3--:R-:W-:-:S02]  /*1c70*/  SHF.R.S32.HI R24, RZ, 0x1f, R23 ;  /* 0x0000001fff187819 */ /* 0x008fc40000011417 */
        /* <DEDUP_REMOVED lines=8> */
[----:B----4-:R-:W-:-:S02]  /*1d00*/  SHF.R.S32.HI R3, RZ, 0x1f, R3 ;  /* 0x0000001fff037819 */ /* 0x010fc40000011403 */
[C---:B------:R-:W-:Y:S01]  /*1d10*/  SEL R0, R200.reuse, 0xffffffc0, !P0 ;  /* 0xffffffc0c8007807 */ /* 0x040fe20004000000 */
[----:B------:R4:W-:Y:S01]  /*1d20*/  STL [R1+0xe0], R15 ;  /* 0x0000e00f01007387 */ /* 0x0009e20000100800 */
[----:B-----5:R-:W-:Y:S02]  /*1d30*/  SHF.R.S32.HI R21, RZ, 0x1f, R20 ;  /* 0x0000001fff157819 */ /* 0x020fe40000011414 */
[----:B------:R-:W-:Y:S01]  /*1d40*/  SEL R200, R200, 0xffffffc0, !P2 ;  /* 0xffffffc0c8c87807 */ /* 0x000fe20005000000 */
[----:B------:R5:W-:Y:S01]  /*1d50*/  STL [R1+0x78], R3 ;  /* 0x0000780301007387 */ /* 0x000be20000100800 */
[----:B------:R-:W-:-:S03]  /*1d60*/  SHF.R.S32.HI R20, RZ, 0x1f, R19 ;  /* 0x0000001fff147819 */ /* 0x000fc60000011413 */
[----:B------:R5:W-:Y:S01]  /*1d70*/  STL [R1+0xdc], R12 ;  /* 0x0000dc0c01007387 */ /* 0x000be20000100800 */
[----:B------:R-:W-:Y:S01]  /*1d80*/  SHF.R.S32.HI R19, RZ, 0x1f, R18 ;  /* 0x0000001fff137819 */ /* 0x000fe20000011412 */
[----:B------:R-:W-:Y:S02]  /*1d90*/  IMAD.IADD R197, R200, 0x1, R146 ;  /* 0x00000001c8c57824 */ /* 0x000fe400078e0292 */
[----:B------:R5:W-:Y:S01]  /*1da0*/  STL [R1+0xd8], R10 ;  /* 0x0000d80a01007387 */ /* 0x000be20000100800 */
[----:B---3--:R-:W-:Y:S01]  /*1db0*/  SHF.R.S32.HI R18, RZ, 0x1f, R17 ;  /* 0x0000001fff127819 */ /* 0x008fe20000011411 */
[----:B------:R-:W-:Y:S02]  /*1dc0*/  IMAD.IADD R201, R198, 0x1, R200 ;  /* 0x00000001c6c97824 */ /* 0x000fe400078e02c8 */
[----:B------:R3:W-:Y:S01]  /*1dd0*/  STL [R1+0xd4], R9 ;  /* 0x0000d40901007387 */ /* 0x0007e20000100800 */
[----:B-1----:R-:W-:Y:S01]  /*1de0*/  SHF.R.S32.HI R17, RZ, 0x1f, R16 ;  /* 0x0000001fff117819 */ /* 0x002fe20000011410 */
[----:B------:R-:W-:-:S02]  /*1df0*/  IMAD.IADD R196, R200, 0x1, R147 ;  /* 0x00000001c8c47824 */ /* 0x000fc400078e0293 */
[----:B------:R1:W-:Y:S01]  /*1e00*/  STL [R1+0xd0], R8 ;  /* 0x0000d00801007387 */ /* 0x0003e20000100800 */
[----:B--2---:R-:W-:Y:S01]  /*1e10*/  SHF.R.S32.HI R16, RZ, 0x1f, R15 ;  /* 0x0000001fff107819 */ /* 0x004fe2000001140f */
[----:B------:R-:W-:Y:S02]  /*1e20*/  IMAD.IADD R200, R199, 0x1, R200 ;  /* 0x00000001c7c87824 */ /* 0x000fe400078e02c8 */
[----:B------:R2:W-:Y:S01]  /*1e30*/  STL [R1+0x1b4], R5 ;  /* 0x0001b40501007387 */ /* 0x0005e20000100800 */
[----:B----4-:R-:W-:-:S03]  /*1e40*/  SHF.R.S32.HI R15, RZ, 0x1f, R12 ;  /* 0x0000001fff0f7819 */ /* 0x010fc6000001140c */
[----:B------:R4:W-:Y:S01]  /*1e50*/  STL [R1+0xcc], R7 ;  /* 0x0000cc0701007387 */ /* 0x0009e20000100800 */
[----:B-----5:R-:W-:-:S03]  /*1e60*/  IADD3 R3, R4, 0xf0, RZ ;  /* 0x000000f004037810 */ /* 0x020fc60007ffe0ff */
[----:B------:R-:W-:Y:S01]  /*1e70*/  STL [R1+0x1a8], R38 ;  /* 0x0001a82601007387 */ /* 0x000fe20000100800 */
[----:B------:R-:W-:-:S03]  /*1e80*/  SHF.R.S32.HI R12, RZ, 0x1f, R10 ;  /* 0x0000001fff0c7819 */ /* 0x000fc6000001140a */
[----:B------:R5:W-:Y:S01]  /*1e90*/  STL [R1+0xc4], R3 ;  /* 0x0000c40301007387 */ /* 0x000be20000100800 */
[----:B------:R-:W-:-:S03]  /*1ea0*/  SHF.R.S32.HI R10, RZ, 0x1f, R9 ;  /* 0x0000001fff0a7819 */ /* 0x000fc60000011409 */
[----:B------:R-:W-:Y:S01]  /*1eb0*/  STL [R1+0x1a4], R37 ;  /* 0x0001a42501007387 */ /* 0x000fe20000100800 */
[----:B---3--:R-:W-:-:S03]  /*1ec0*/  SHF.R.S32.HI R9, RZ, 0x1f, R8 ;  /* 0x0000001fff097819 */ /* 0x008fc60000011408 */
[----:B------:R-:W-:Y:S01]  /*1ed0*/  STL [R1+0x1a0], R36 ;  /* 0x0001a02401007387 */ /* 0x000fe20000100800 */
[----:B-1----:R-:W-:-:S03]  /*1ee0*/  SHF.R.S32.HI R8, RZ, 0x1f, R7 ;  /* 0x0000001fff087819 */ /* 0x002fc60000011407 */
[----:B------:R-:W-:Y:S01]  /*1ef0*/  STL [R1+0x19c], R35 ;  /* 0x00019c2301007387 */ /* 0x000fe20000100800 */
[C---:B--2---:R-:W-:Y:S02]  /*1f00*/  IADD3 R5, R4.reuse, 0xe8, RZ ;  /* 0x000000e804057810 */ /* 0x044fe40007ffe0ff */
[----:B------:R-:W-:Y:S01]  /*1f10*/  IADD3 R4, R4, 0xf8, RZ ;  /* 0x000000f804047810 */ /* 0x000fe20007ffe0ff */
[----:B------:R-:W-:Y:S01]  /*1f20*/  STL [R1+0x198], R34 ;  /* 0x0001982201007387 */ /* 0x000fe20000100800 */
[----:B----4-:R-:W-:-:S03]  /*1f30*/  SHF.R.S32.HI R7, RZ, 0x1f, R3 ;  /* 0x0000001fff077819 */ /* 0x010fc60000011403 */
[----:B------:R1:W-:Y:S04]  /*1f40*/  STL [R1+0xc8], R5 ;  /* 0x0000c80501007387 */ /* 0x0003e80000100800 */
[----:B------:R-:W-:Y:S01]  /*1f50*/  STL [R1+0xc0], R4 ;  /* 0x0000c00401007387 */ /* 0x000fe20000100800 */
[----:B-----5:R-:W-:Y:S02]  /*1f60*/  IMAD.IADD R3, R14, 0x1, R2 ;  /* 0x000000010e037824 */ /* 0x020fe400078e0202 */
[----:B------:R-:W-:Y:S01]  /*1f70*/  IMAD.IADD R2, R2, 0x1, R13 ;  /* 0x0000000102027824 */ /* 0x000fe200078e020d */
[----:B------:R-:W-:Y:S04]  /*1f80*/  STL [R1+0x194], R33 ;  /* 0x0001942101007387 */ /* 0x000fe80000100800 */
[----:B------:R2:W-:Y:S04]  /*1f90*/  STL [R1+0x90], R3 ;  /* 0x0000900301007387 */ /* 0x0005e80000100800 */
[----:B------:R-:W-:Y:S04]  /*1fa0*/  STL [R1+0x190], R32 ;  /* 0x0001902001007387 */ /* 0x000fe80000100800 */
[----:B------:R-:W-:Y:S04]  /*1fb0*/  STL [R1+0x18c], R31 ;  /* 0x00018c1f01007387 */ /* 0x000fe80000100800 */
[----:B------:R-:W-:Y:S01]  /*1fc0*/  STL [R1+0x188], R30 ;  /* 0x0001881e01007387 */ /* 0x000fe20000100800 */
[----:B-1----:R-:W-:-:S03]  /*1fd0*/  SHF.R.S32.HI R5, RZ, 0x1f, R5 ;  /* 0x0000001fff057819 */ /* 0x002fc60000011405 */
[----:B------:R-:W-:Y:S04]  /*1fe0*/  STL [R1+0x184], R29 ;  /* 0x0001841d01007387 */ /* 0x000fe80000100800 */
[----:B------:R1:W-:Y:S04]  /*1ff0*/  STL [R1+0x138], R5 ;  /* 0x0001380501007387 */ /* 0x0003e80000100800 */
[----:B------:R-:W-:Y:S01]  /*2000*/  STL [R1+0x180], R28 ;  /* 0x0001801c01007387 */ /* 0x000fe20000100800 */
[----:B--2---:R-:W-:-:S03]  /*2010*/  IMAD.IADD R3, R0, 0x1, R3 ;  /* 0x0000000100037824 */ /* 0x004fc600078e0203 */
[----:B------:R-:W-:Y:S04]  /*2020*/  STL [R1+0x17c], R27 ;  /* 0x00017c1b01007387 */ /* 0x000fe80000100800 */
[----:B------:R2:W-:Y:S04]  /*2030*/  STL [R1+0x9c], R3 ;  /* 0x00009c0301007387 */ /* 0x0005e80000100800 */
[----:B------:R3:W-:Y:S04]  /*2040*/  STL [R1+0x178], R26 ;  /* 0x0001781a01007387 */ /* 0x0007e80000100800 */
[----:B------:R3:W-:Y:S04]  /*2050*/  STL [R1+0x174], R25 ;  /* 0x0001741901007387 */ /* 0x0007e80000100800 */
[----:B------:R3:W-:Y:S01]  /*2060*/  STL [R1+0x170], R24 ;  /* 0x0001701801007387 */ /* 0x0007e20000100800 */
[----:B-1----:R-:W-:Y:S01]  /*2070*/  SHF.R.S32.HI R5, RZ, 0x1f, R4 ;  /* 0x0000001fff057819 */ /* 0x002fe20000011404 */
[----:B------:R-:W-:-:S02]  /*2080*/  IMAD.IADD R4, R14, 0x1, R0 ;  /* 0x000000010e047824 */ /* 0x000fc400078e0200 */
[----:B------:R3:W-:Y:S04]  /*2090*/  STL [R1+0x16c], R23 ;  /* 0x00016c1701007387 */ /* 0x0007e80000100800 */
        /* <DEDUP_REMOVED lines=20> */
.L_x_4603:
        /* <DEDUP_REMOVED lines=43> */
.L_x_4412:
[----:B-----5:R2:W-:Y:S01]  /*2490*/  STL [R1+0x58], R21 ;  /* 0x0000581501007387 */ /* 0x0205e20000100800 */
[----:B------:R-:W-:-:S04]  /*24a0*/  ISETP.NE.U32.AND P0, PT, RZ, c[0x0][0x368], PT ;  /* 0x0000da00ff007a0c */ /* 0x000fc80003f05070 */
[----:B------:R-:W-:-:S13]  /*24b0*/  ISETP.NE.AND.EX P0, PT, RZ, c[0x0][0x36c], PT, P0 ;  /* 0x0000db00ff007a0c */ /* 0x000fda0003f05300 */
[----:B------:R-:W-:Y:S05]  /*24c0*/  @!P0 BRA `(.L_x_4413) ;  /* 0x0000003000008947 */ /* 0x000fea0003800000 */
[----:B------:R-:W-:-:S05]  /*24d0*/  IMAD.WIDE R8, R243, R22, c[0x0][0x368] ;  /* 0x0000da00f3087625 */ /* 0x000fca00078e0216 */
[----:B------:R3:W5:Y:S01]  /*24e0*/  LDG.E R17, [R8.64] ;  /* 0x0000000c08117981 */ /* 0x000762000c1e1900 */
[----:B------:R-:W-:Y:S05]  /*24f0*/  BRA `(.L_x_4414) ;  /* 0x0000004000007947 */ /* 0x000fea0003800000 */
.L_x_4413:
[----:B------:R-:W-:Y:S05]  /*2500*/  @!P5 BRA `(.L_x_4414) ;  /* 0x000000300000d947 */ /* 0x000fea0003800000 */
[----:B------:R3:W4:Y:S04]  /*2510*/  LDG.E R5, [R8.64] ;  /* 0x0000000c08057981 */ /* 0x000728000c1e1900 */
[----:B---3--:R-:W4:Y:S02]  /*2520*/  LDG.E R8, [R8.64+0x4] ;  /* 0x0000040c08087981 */ /* 0x008f24000c1e1900 */
[----:B----4-:R-:W-:Y:S02]  /*2530*/  IADD3 R17, -R5, R8, RZ ;  /* 0x0000000805117210 */ /* 0x010fe40007ffe1ff */
.L_x_4414:
        /* <DEDUP_REMOVED lines=41> */
.L_x_4417:
[----:B------:R-:W-:-:S13]  /*27d0*/  ISETP.NE.AND P0, PT, R8, 0x1, PT ;  /* 0x000000010800780c */ /* 0x000fda0003f05270 */
[----:B------:R-:W-:-:S05]  /*27e0*/  @P0 IMAD.HI.U32 R3, R0, c[0x0][0x330], RZ ;  /* 0x0000cc0000030a27 */ /* 0x000fca00078e00ff */
[----:B------:R-:W-:Y:S02]  /*27f0*/  @P0 SHF.R.U32.HI R0, RZ, c[0x0][0x334], R3 ;  /* 0x0000cd00ff000a19 */ /* 0x000fe40000011603 */
.L_x_4418:
[----:B------:R-:W-:Y:S05]  /*2800*/  BSYNC B0 ;  /* 0x0000000000007941 */ /* 0x000fea0003800000 */
.L_x_4416:
[----:B------:R-:W-:-:S05]  /*2810*/  IMAD R0, R0, R8, c[0x0][0x32c] ;  /* 0x0000cb0000007624 */ /* 0x000fca00078e0208 */
[----:B------:R-:W-:-:S04]  /*2820*/  IMNMX R2, R2, R0, PT ;  /* 0x0000000002027217 */ /* 0x000fc80003800200 */
.L_x_4415:
        /* <DEDUP_REMOVED lines=20> */
.L_x_4421:
[----:B------:R-:W-:-:S13]  /*2970*/  ISETP.NE.AND P0, PT, R8, 0x1, PT ;  /* 0x000000010800780c */ /* 0x000fda0003f05270 */
[----:B------:R-:W-:-:S05]  /*2980*/  @P0 IMAD.HI.U32 R3, R0, c[0x0][0x330], RZ ;  /* 0x0000cc0000030a27 */ /* 0x000fca00078e00ff */
[----:B------:R-:W-:Y:S02]  /*2990*/  @P0 SHF.R.U32.HI R0, RZ, c[0x0][0x334], R3 ;  /* 0x0000cd00ff000a19 */ /* 0x000fe40000011603 */
.L_x_4422:
[----:B------:R-:W-:Y:S05]  /*29a0*/  BSYNC B0 ;  /* 0x0000000000007941 */ /* 0x000fea0003800000 */
.L_x_4420:
[----:B------:R-:W-:-:S05]  /*29b0*/  IMAD R0, R0, c[0x0][0x32c], RZ ;  /* 0x0000cb0000007a24 */ /* 0x000fca00078e02ff */
[----:B------:R-:W-:-:S05]  /*29c0*/  IMNMX R2, R2, R0, !PT ;  /* 0x0000000002027217 */ /* 0x000fca0007800200 */
.L_x_4419:
        /* <DEDUP_REMOVED lines=13> */
[----:B------:R1:W-:Y:S06]  /*2aa0*/  STL [R1+0xa8], R23 ;  /* 0x0000a81701007387 */ /* 0x0003ec0000100800 */
        /* <DEDUP_REMOVED lines=12> */
[----:B------:R-:W2:Y:S02]  /*2b70*/  F2I.FTZ.U32.TRUNC.NTZ R3, R2 ;  /* 0x0000000200037305 */ /* 0x000ea4000021f000 */
[----:B--2---:R-:W-:-:S04]  /*2b80*/  IMAD.MOV R2, RZ, RZ, -R3 ;  /* 0x000000ffff027224 */ /* 0x004fc800078e0a03 */
        /* <DEDUP_REMOVED lines=18> */
.L_x_4424:
[----:B------:R-:W-:Y:S05]  /*2cb0*/  BSYNC B0 ;  /* 0x0000000000007941 */ /* 0x000fea0003800000 */
.L_x_4423:
        /* <DEDUP_REMOVED lines=9> */
[----:B------:R-:W-:-:S05]  /*2d50*/  IMAD.WIDE.U32 R2, R2, -0x55555555, RZ ;  /* 0xaaaaaaab02027825 */ /* 0x000fca00078e00ff */
        /* <DEDUP_REMOVED lines=14> */
[----:B------:R2:W3:Y:S01]  /*2e40*/  @P3 LDG.E R26, [R2.64] ;  /* 0x0000000c021a3981 */ /* 0x0004e2000c1e1900 */
[----:B------:R-:W-:Y:S01]  /*2e50*/  SHF.R.S32.HI R25, RZ, 0x1f, R243 ;  /* 0x0000001fff197819 */ /* 0x000fe200000114f3 */
[----:B------:R-:W-:Y:S01]  /*2e60*/  IMAD.WIDE.U32 R8, R241, c[0x0][0x1e8], RZ ;  /* 0x00007a00f1087a25 */ /* 0x000fe200078e00ff */
[----:B------:R-:W-:Y:S02]  /*2e70*/  SEL R84, R243, RZ, !P4 ;  /* 0x000000fff3547207 */ /* 0x000fe40006000000 */
[----:B------:R-:W-:Y:S01]  /*2e80*/  SEL R29, R25, RZ, !P4 ;  /* 0x000000ff191d7207 */ /* 0x000fe20006000000 */
[C---:B------:R-:W-:Y:S01]  /*2e90*/  IMAD.WIDE.U32 R12, R232.reuse, c[0x0][0x280], R140 ;  /* 0x0000a000e80c7a25 */ /* 0x040fe200078e008c */
        /* <DEDUP_REMOVED lines=17> */
[C---:B--2---:R-:W-:Y:S01]  /*2fb0*/  IMAD.WIDE.U32 R2, R241.reuse, c[0x0][0x240], R140 ;  /* 0x00009000f1027a25 */ /* 0x044fe200078e008c */
        /* <DEDUP_REMOVED lines=11> */
[----:B------:R-:W-:Y:S02]  /*3070*/  IMAD R24, R232, c[0x0][0x284], R24 ;  /* 0x0000a100e8187a24 */ /* 0x000fe400078e0218 */
[----:B------:R-:W-:Y:S01]  /*3080*/  IMAD R7, R110, c[0x0][0x23c], R0 ;  /* 0x00008f006e077a24 */ /* 0x000fe200078e0200 */
[----:B------:R-:W-:Y:S01]  /*3090*/  IADD3 R0, -R232, R8, RZ ;  /* 0x00000008e8007210 */ /* 0x000fe20007ffe1ff */
[----:B------:R-:W-:Y:S01]  /*30a0*/  IMAD.WIDE.U32 R108, R110, c[0x0][0x238], R2 ;  /* 0x00008e006e6c7a25 */ /* 0x000fe200078e0002 */
[----:B------:R-:W-:Y:S02]  /*30b0*/  IADD3 R21, R24, R13, RZ ;  /* 0x0000000d18157210 */ /* 0x000fe40007ffe0ff */
[C---:B------:R-:W-:Y:S01]  /*30c0*/  ISETP.GE.AND P1, PT, R0.reuse, 0x1, PT ;  /* 0x000000010000780c */ /* 0x040fe20003f26270 */
[----:B-1----:R-:W-:Y:S01]  /*30d0*/  IMAD R23, R241, c[0x0][0x1ec], R9 ;  /* 0x00007b00f1177a24 */ /* 0x002fe200078e0209 */
        /* <DEDUP_REMOVED lines=10> */
[----:B------:R-:W-:Y:S01]  /*3180*/  IMAD.WIDE.U32 R16, R232, c[0x0][0x290], R142 ;  /* 0x0000a400e8107a25 */ /* 0x000fe200078e008e */
        /* <DEDUP_REMOVED lines=17> */
[C---:B------:R-:W-:Y:S01]  /*32a0*/  SHF.L.U64.HI R130, R139.reuse, R131, c[0x0][0x294] ;  /* 0x0000a5008b827619 */ /* 0x040fe20000010283 */
        /* <DEDUP_REMOVED lines=22> */
[----:B---3--:R-:W-:Y:S01]  /*3410*/  @P3 MOV R2, R26 ;  /* 0x0000001a00023202 */ /* 0x008fe20000000f00 */
        /* <DEDUP_REMOVED lines=53> */
[----:B------:R-:W-:Y:S01]  /*3770*/  IADD3 R119, P0, R232, R28, RZ ;  /* 0x0000001ce8777210 */ /* 0x000fe20007f1e0ff */
[----:B------:R-:W-:Y:S01]  /*3780*/  IMAD.WIDE.U32 R2, R241, c[0x0][0x210], R140 ;  /* 0x00008400f1027a25 */ /* 0x000fe200078e008c */
[----:B------:R-:W-:Y:S01]  /*3790*/  LOP3.LUT R214, R214, 0xffffffef, RZ, 0xc0, !PT ;  /* 0xffffffefd6d67812 */ /* 0x000fe200078ec0ff */
[----:B------:R-:W-:-:S02]  /*37a0*/  ULDC.U8 UR7, c[0x0][0x298] ;  /* 0x0000a60000077ab9 */ /* 0x000fc40000000000 */
[----:B------:R-:W-:Y:S02]  /*37b0*/  IMAD R95, R84, c[0x0][0x26c], R5 ;  /* 0x00009b00545f7a24 */ /* 0x000fe400078e0205 */
[C---:B------:R-:W-:Y:S02]  /*37c0*/  IMAD R9, R241.reuse, c[0x0][0x264], R9 ;  /* 0x00009900f1097a24 */ /* 0x040fe400078e0209 */
[----:B------:R-:W-:Y:S01]  /*37d0*/  IMAD.IADD R5, R144, 0x1, R7 ;  /* 0x0000000190057824 */ /* 0x000fe200078e0207 */
[----:B------:R-:W-:Y:S01]  /*37e0*/  SHF.R.S32.HI R7, RZ, 0x1f, R0 ;  /* 0x0000001fff077819 */ /* 0x000fe20000011400 */
[----:B------:R-:W-:Y:S02]  /*37f0*/  IMAD R3, R241, c[0x0][0x214], R3 ;  /* 0x00008500f1037a24 */ /* 0x000fe400078e0203 */
[C---:B------:R-:W-:Y:S02]  /*3800*/  IMAD.SHL.U32 R31, R232.reuse, 0x40, RZ ;  /* 0x00000040e81f7824 */ /* 0x040fe400078e00ff */
[----:B------:R-:W-:-:S02]  /*3810*/  IMAD.SHL.U32 R32, R232, 0x40, RZ ;  /* 0x00000040e8207824 */ /* 0x000fc400078e00ff */
[----:B------:R-:W-:Y:S01]  /*3820*/  IMAD.WIDE.U32 R84, R84, c[0x0][0x268], R8 ;  /* 0x00009a0054547a25 */ /* 0x000fe200078e0008 */
[----:B------:R-:W-:Y:S02]  /*3830*/  SHF.R.S32.HI R8, RZ, 0x1f, R5 ;  /* 0x0000001fff087819 */ /* 0x000fe40000011405 */
[-C--:B------:R-:W-:Y:S01]  /*3840*/  LEA.HI R9, R7, R0.reuse, RZ, 0x6 ;  /* 0x0000000007097211 */ /* 0x080fe200078f30ff */
[----:B------:R-:W-:Y:S01]  /*3850*/  IMAD.WIDE.U32 R82, R27, c[0x0][0x218], R2 ;  /* 0x000086001b527a25 */ /* 0x000fe200078e0002 */
[----:B------:R-:W-:Y:S02]  /*3860*/  LEA.HI R2, R7, R0, RZ, 0x3 ;  /* 0x0000000007027211 */ /* 0x000fe400078f18ff */
[----:B------:R-:W-:Y:S01]  /*3870*/  LOP3.LUT R31, R31, 0x1c0, RZ, 0xc0, !PT ;  /* 0x000001c01f1f7812 */ /* 0x000fe200078ec0ff */
[----:B------:R-:W-:Y:S01]  /*3880*/  IMAD R10, R26, c[0x0][0x218], RZ ;  /* 0x000086001a0a7a24 */ /* 0x000fe200078e02ff */
[----:B------:R-:W-:Y:S01]  /*3890*/  LOP3.LUT R32, R32, 0x1c0, RZ, 0xc0, !PT ;  /* 0x000001c020207812 */ /* 0x000fe200078ec0ff */
[----:B------:R-:W-:Y:S01]  /*38a0*/  IMAD.X R118, R30, 0x1, R15, P0 ;  /* 0x000000011e767824 */ /* 0x000fe200000e060f */
[CC--:B------:R-:W-:Y:S01]  /*38b0*/  LEA.HI R0, R8.reuse, R5.reuse, RZ, 0x3 ;  /* 0x0000000508007211 */ /* 0x0c0fe200078f18ff */
[----:B------:R-:W-:Y:S01]  /*38c0*/  IMAD R14, R27, c[0x0][0x21c], R10 ;  /* 0x000087001b0e7a24 */ /* 0x000fe200078e020a */
[----:B------:R-:W-:Y:S01]  /*38d0*/  LEA.HI R3, R8, R5, RZ, 0x6 ;  /* 0x0000000508037211 */ /* 0x000fe200078f30ff */
[----:B------:R-:W-:Y:S01]  /*38e0*/  IMAD.MOV.U32 R152, RZ, RZ, c[0x0][0x1e0] ;  /* 0x00007800ff987624 */ /* 0x000fe200078e00ff */
[----:B------:R-:W-:Y:S01]  /*38f0*/  SHF.R.S32.HI R5, RZ, 0x6, R9 ;  /* 0x00000006ff057819 */ /* 0x000fe20000011409 */
[----:B------:R-:W-:Y:S01]  /*3900*/  IMAD.IADD R95, R85, 0x1, R95 ;  /* 0x00000001555f7824 */ /* 0x000fe200078e025f */
[----:B------:R-:W-:Y:S01]  /*3910*/  LOP3.LUT R8, R31, 0x38, R2, 0xf8, !PT ;  /* 0x000000381f087812 */ /* 0x000fe200078ef802 */
[----:B------:R-:W-:Y:S01]  /*3920*/  IMAD.IADD R94, R83, 0x1, R14 ;  /* 0x00000001535e7824 */ /* 0x000fe200078e020e */
[----:B------:R-:W-:Y:S01]  /*3930*/  LOP3.LUT R7, R252, 0x38, R2, 0xf8, !PT ;  /* 0x00000038fc077812 */ /* 0x000fe200078ef802 */
[C---:B------:R-:W-:Y:S01]  /*3940*/  IMAD R13, R5.reuse, 0xc00, R6 ;  /* 0x00000c00050d7824 */ /* 0x040fe200078e0206 */
[----:B------:R-:W-:Y:S01]  /*3950*/  SHF.R.U32.HI R32, RZ, 0x3, R32 ;  /* 0x00000003ff207819 */ /* 0x000fe20000011620 */
[----:B------:R-:W-:Y:S01]  /*3960*/  IMAD R12, R5, 0xc00, R11 ;  /* 0x00000c00050c7824 */ /* 0x000fe200078e020b */
[----:B------:R-:W-:-:S02]  /*3970*/  LOP3.LUT R5, R7, R137, RZ, 0x3c, !PT ;  /* 0x0000008907057212 */ /* 0x000fc400078e3cff */
[-C--:B------:R-:W-:Y:S02]  /*3980*/  LOP3.LUT R10, R8, R32.reuse, RZ, 0x3c, !PT ;  /* 0x00000020080a7212 */ /* 0x080fe400078e3cff */
[----:B------:R-:W-:Y:S01]  /*3990*/  SHF.R.S32.HI R3, RZ, 0x6, R3 ;  /* 0x00000006ff037819 */ /* 0x000fe20000011403 */
[----:B------:R-:W-:Y:S01]  /*39a0*/  IMAD.IADD R12, R12, 0x1, R5 ;  /* 0x000000010c0c7824 */ /* 0x000fe200078e0205 */
[----:B------:R-:W-:Y:S01]  /*39b0*/  LOP3.LUT R9, R31, 0x38, R0, 0xf8, !PT ;  /* 0x000000381f097812 */ /* 0x000fe200078ef800 */
[----:B------:R-:W-:Y:S01]  /*39c0*/  IMAD.IADD R10, R13, 0x1, R10 ;  /* 0x000000010d0a7824 */ /* 0x000fe200078e020a */
[----:B------:R-:W-:Y:S01]  /*39d0*/  IADD3 R31, R232, 0x20, RZ ;  /* 0x00000020e81f7810 */ /* 0x000fe20007ffe0ff */
[----:B------:R-:W-:Y:S01]  /*39e0*/  IMAD R8, R3, 0xc00, R6 ;  /* 0x00000c0003087824 */ /* 0x000fe200078e0206 */
[----:B------:R-:W-:Y:S01]  /*39f0*/  LOP3.LUT R7, R9, R32, RZ, 0x3c, !PT ;  /* 0x0000002009077212 */ /* 0x000fe200078e3cff */
[----:B------:R-:W-:Y:S01]  /*3a00*/  IMAD.SHL.U32 R116, R10, 0x2, RZ ;  /* 0x000000020a747824 */ /* 0x000fe200078e00ff */
[----:B------:R-:W-:Y:S01]  /*3a10*/  SHF.R.S32.HI R13, RZ, 0x1f, R31 ;  /* 0x0000001fff0d7819 */ /* 0x000fe2000001141f */
[----:B------:R-:W-:Y:S01]  /*3a20*/  IMAD.WIDE.U32 R148, R31, c[0x0][0x1e0], RZ ;  /* 0x000078001f947a25 */ /* 0x000fe200078e00ff */
[----:B------:R-:W-:-:S02]  /*3a30*/  LOP3.LUT R5, R252, 0x38, R0, 0xf8, !PT ;  /* 0x00000038fc057812 */ /* 0x000fc400078ef800 */
        /* <DEDUP_REMOVED lines=8> */
[----:B------:R-:W-:Y:S01]  /*3ac0*/  SHF.L.U64.HI R131, R152, R131, c[0x0][0x1e4] ;  /* 0x0000790098837619 */ /* 0x000fe20000010283 */
[----:B------:R-:W-:Y:S01]  /*3ad0*/  IMAD.IADD R5, R8, 0x1, R5 ;  /* 0x0000000108057824 */ /* 0x000fe200078e0205 */
        /* <DEDUP_REMOVED lines=8> */
[----:B------:R-:W-:Y:S01]  /*3b60*/  @P0 LOP3.LUT R214, R214, 0x10, RZ, 0xfc, !PT ;  /* 0x00000010d6d60812 */ /* 0x000fe200078efcff */
[----:B------:R-:W-:-:S02]  /*3b70*/  IMAD.SHL.U32 R113, R5, 0x2, RZ ;  /* 0x0000000205717824 */ /* 0x000fc400078e00ff */
.L_x_4466:
        /* <DEDUP_REMOVED lines=77> */
.L_x_4430:
[----:B------:R-:W-:Y:S05]  /*4050*/  BSYNC B0 ;  /* 0x0000000000007941 */ /* 0x000fea0003800000 */
.L_x_4429:
        /* <DEDUP_REMOVED lines=67> */
.L_x_4432:
[----:B------:R-:W-:Y:S05]  /*4490*/  BSYNC B0 ;  /* 0x0000000000007941 */ /* 0x000fea0003800000 */
.L_x_4431:
        /* <DEDUP_REMOVED lines=82> */
.L_x_4436:
[----:B------:R-:W-:Y:S05]  /*49c0*/  BSYNC B0 ;  /* 0x0000000000007941 */ /* 0x000fea0003800000 */
.L_x_4435:
        /* <DEDUP_REMOVED lines=57> */
.L_x_4438:
[----:B------:R-:W-:Y:S05]  /*4d60*/  BSYNC B0 ;  /* 0x0000000000007941 */ /* 0x000fea0003800000 */
.L_x_4437:
        /* <DEDUP_REMOVED lines=57> */
.L_x_4440:
[----:B------:R-:W-:Y:S05]  /*5100*/  BSYNC B0 ;  /* 0x0000000000007941 */ /* 0x000fea0003800000 */
.L_x_4439:
        /* <DEDUP_REMOVED lines=56> */
.L_x_4434:
[----:B------:R-:W-:Y:S05]  /*5490*/  BSYNC B1 ;  /* 0x0000000000017941 */ /* 0x000fea0003800000 */
.L_x_4433:
        /* <DEDUP_REMOVED lines=57> */
.L_x_4443:
[----:B------:R-:W-:Y:S05]  /*5830*/  BSYNC B0 ;  /* 0x0000000000007941 */ /* 0x000fea0003800000 */
.L_x_4442:
        /* <DEDUP_REMOVED lines=57> */
.L_x_4445:
[----:B------:R-:W-:Y:S05]  /*5bd0*/  BSYNC B0 ;  /* 0x0000000000007941 */ /* 0x000fea0003800000 */
.L_x_4444:
        /* <DEDUP_REMOVED lines=57> */
.L_x_4447:
[----:B------:R-:W-:Y:S05]  /*5f70*/  BSYNC B0 ;  /* 0x0000000000007941 */ /* 0x000fea0003800000 */
.L_x_4446:
        /* <DEDUP_REMOVED lines=57> */
.L_x_4428:
        /* <DEDUP_REMOVED lines=36> */
.L_x_4449:
[----:B------:R-:W-:Y:S05]  /*6550*/  BSYNC B0 ;  /* 0x0000000000007941 */ /* 0x000fea0003800000 */
.L_x_4448:
        /* <DEDUP_REMOVED lines=58> */
.L_x_4451:
[----:B------:R-:W-:Y:S05]  /*6900*/  BSYNC B0 ;  /* 0x0000000000007941 */ /* 0x000fea0003800000 */
.L_x_4450:
        /* <DEDUP_REMOVED lines=28> */
[C---:B------:R-:W-:Y:S01]  /*6ad0*/  IMAD.SHL.U32 R155, R232.reuse, 0x40, RZ ;  /* 0x00000040e89b7824 */ /* 0x040fe200078e00ff */
[----:B------:R-:W-:Y:S01]  /*6ae0*/  BSSY B0, `(.L_x_4454) ;  /* 0x0000084000007945 */ /* 0x000fe20003800000 */
[----:B------:R-:W-:Y:S02]  /*6af0*/  IMAD.SHL.U32 R156, R232, 0x40, RZ ;  /* 0x00000040e89c7824 */ /* 0x000fe400078e00ff */
[----:B------:R-:W-:Y:S01]  /*6b00*/  IMAD.X R73, R76, 0x1, R112, P0 ;  /* 0x000000014c497824 */ /* 0x000fe200000e0670 */
[----:B------:R-:W-:Y:S02]  /*6b10*/  ISETP.GE.AND P0, PT, R140, c[0x0][0x1d4], PT ;  /* 0x000075008c007a0c */ /* 0x000fe40003f06270 */
[----:B------:R-:W-:Y:S02]  /*6b20*/  LOP3.LUT R155, R155, 0x1c0, RZ, 0xc0, !PT ;  /* 0x000001c09b9b7812 */ /* 0x000fe400078ec0ff */
[----:B------:R-:W-:Y:S02]  /*6b30*/  LOP3.LUT R156, R156, 0x1c0, RZ, 0xc0, !PT ;  /* 0x000001c09c9c7812 */ /* 0x000fe400078ec0ff */
[----:B------:R-:W-:Y:S07]  /*6b40*/  SHF.R.U32.HI R155, RZ, 0x3, R155 ;  /* 0x00000003ff9b7819 */ /* 0x000fee000001169b */
        /* <DEDUP_REMOVED lines=125> */
.L_x_4455:
[----:B------:R-:W-:Y:S05]  /*7320*/  BSYNC B0 ;  /* 0x0000000000007941 */ /* 0x000fea0003800000 */
.L_x_4454:
        /* <DEDUP_REMOVED lines=127> */
.L_x_4453:
[----:B------:R-:W-:Y:S05]  /*7b20*/  BSYNC B1 ;  /* 0x0000000000017941 */ /* 0x000fea0003800000 */
.L_x_4452:
        /* <DEDUP_REMOVED lines=132> */
.L_x_4457:
[----:B------:R-:W-:Y:S05]  /*8370*/  BSYNC B0 ;  /* 0x0000000000007941 */ /* 0x000fea0003800000 */
.L_x_4456:
        /* <DEDUP_REMOVED lines=130> */
.L_x_4427:
        /* <DEDUP_REMOVED lines=22> */
.L_x_4459:
[----:B------:R-:W-:Y:S05]  /*8d00*/  BSYNC B0 ;  /* 0x0000000000007941 */ /* 0x000fea0003800000 */
.L_x_4458:
        /* <DEDUP_REMOVED lines=19> */
.L_x_4441:
[----:B------:R-:W-:Y:S05]  /*8e40*/  BSYNC B2 ;  /* 0x0000000000027941 */ /* 0x000fea0003800000 */
.L_x_4426:
[----:B--2---:R-:W-:Y:S01]  /*8e50*/  IMAD.WIDE.U32 R2, R37, 0x30, RZ ;  /* 0x0000003025027825 */ /* 0x004fe200078e00ff */
[----:B-1----:R-:W-:Y:S01]  /*8e60*/  P2R R14, PR, RZ, 0x2 ;  /* 0x00000002ff0e7803 */ /* 0x002fe20000000000 */
[----:B------:R-:W-:Y:S01]  /*8e70*/  BSSY B0, `(.L_x_4460) ;  /* 0x000004e000007945 */ /* 0x000fe20003800000 */
[----:B------:R-:W-:Y:S01]  /*8e80*/  LOP3.LUT P1, RZ, R214, 0x8, RZ, 0xc0, !PT ;  /* 0x00000008d6ff7812 */ /* 0x000fe2000782c0ff */
[----:B------:R-:W-:Y:S01]  /*8e90*/  IMAD R5, R81, 0x30, RZ ;  /* 0x0000003051057824 */ /* 0x000fe200078e02ff */
[-C--:B------:R-:W-:Y:S02]  /*8ea0*/  IADD3 R0, P0, R110, R2.reuse, RZ ;  /* 0x000000026e007210 */ /* 0x080fe40007f1e0ff */
[C---:B------:R-:W-:Y:S01]  /*8eb0*/  LOP3.LUT P5, RZ, R214.reuse, 0x2, RZ, 0xc0, !PT ;  /* 0x00000002d6ff7812 */ /* 0x040fe200078ac0ff */
        /* <DEDUP_REMOVED lines=73> */
.L_x_4461:
[----:B-1----:R-:W-:Y:S05]  /*9350*/  BSYNC B0 ;  /* 0x0000000000007941 */ /* 0x002fea0003800000 */
.L_x_4460:
        /* <DEDUP_REMOVED lines=30> */
.L_x_4463:
[----:B------:R-:W-:Y:S05]  /*9540*/  BSYNC B0 ;  /* 0x0000000000007941 */ /* 0x000fea0003800000 */
.L_x_4462:
        /* <DEDUP_REMOVED lines=10> */
[----:B------:R-:W-:Y:S01]  /*95f0*/  LOP3.LUT P2, RZ, R214, 0x8, RZ, 0xc0, !PT ;  /* 0x00000008d6ff7812 */ /* 0x000fe2000784c0ff */
        /* <DEDUP_REMOVED lines=32> */
.L_x_4465:
[----:B------:R-:W-:Y:S05]  /*9800*/  BSYNC B0 ;  /* 0x0000000000007941 */ /* 0x000fea0003800000 */
.L_x_4464:
        /* <DEDUP_REMOVED lines=11> */
.L_x_4425:
        /* <DEDUP_REMOVED lines=9> */
[----:B--2---:R-:W-:-:S05]  /*9950*/  @P3 IMAD.HI.U32 R2, R0, c[0x0][0x2c8], RZ ;  /* 0x0000b20000023a27 */ /* 0x004fca00078e00ff */
        /* <DEDUP_REMOVED lines=18> */
.L_x_4469:
[----:B------:R-:W-:-:S13]  /*9a80*/  ISETP.NE.AND P0, PT, R4, 0x1, PT ;  /* 0x000000010400780c */ /* 0x000fda0003f05270 */
[----:B------:R-:W-:-:S05]  /*9a90*/  @P0 IMAD.HI.U32 R3, R0, c[0x0][0x330], RZ ;  /* 0x0000cc0000030a27 */ /* 0x000fca00078e00ff */
[----:B------:R-:W-:Y:S02]  /*9aa0*/  @P0 SHF.R.U32.HI R0, RZ, c[0x0][0x334], R3 ;  /* 0x0000cd00ff000a19 */ /* 0x000fe40000011603 */
.L_x_4470:
[----:B------:R-:W-:Y:S05]  /*9ab0*/  BSYNC B0 ;  /* 0x0000000000007941 */ /* 0x000fea0003800000 */
.L_x_4468:
[----:B------:R-:W-:-:S05]  /*9ac0*/  IMAD R0, R0, R4, c[0x0][0x32c] ;  /* 0x0000cb0000007624 */ /* 0x000fca00078e0204 */
[----:B------:R-:W-:-:S04]  /*9ad0*/  IMNMX R2, R2, R0, PT ;  /* 0x0000000002027217 */ /* 0x000fc80003800200 */
.L_x_4467:
        /* <DEDUP_REMOVED lines=20> */
.L_x_4473:
[----:B------:R-:W-:-:S13]  /*9c20*/  ISETP.NE.AND P0, PT, R4, 0x1, PT ;  /* 0x000000010400780c */ /* 0x000fda0003f05270 */
[----:B------:R-:W-:-:S05]  /*9c30*/  @P0 IMAD.HI.U32 R3, R0, c[0x0][0x330], RZ ;  /* 0x0000cc0000030a27 */ /* 0x000fca00078e00ff */
[----:B------:R-:W-:Y:S02]  /*9c40*/  @P0 SHF.R.U32.HI R0, RZ, c[0x0][0x334], R3 ;  /* 0x0000cd00ff000a19 */ /* 0x000fe40000011603 */
.L_x_4474:
[----:B------:R-:W-:Y:S05]  /*9c50*/  BSYNC B0 ;  /* 0x0000000000007941 */ /* 0x000fea0003800000 */
.L_x_4472:
[----:B------:R-:W-:-:S05]  /*9c60*/  IMAD R0, R0, c[0x0][0x32c], RZ ;  /* 0x0000cb0000007a24 */ /* 0x000fca00078e02ff */
[----:B------:R-:W-:-:S05]  /*9c70*/  IMNMX R2, R2, R0, !PT ;  /* 0x0000000002027217 */ /* 0x000fca0007800200 */
.L_x_4471:
        /* <DEDUP_REMOVED lines=39> */
.L_x_4476:
[----:B------:R-:W-:Y:S05]  /*9ef0*/  BSYNC B0 ;  /* 0x0000000000007941 */ /* 0x000fea0003800000 */
.L_x_4475:
        /* <DEDUP_REMOVED lines=71> */
[----:B------:R-:W-:-:S13]  /*a370*/  ISETP.GT.AND P0, PT, R222, R237, PT ;  /* 0x000000edde00720c */ /* 0x000fda0003f04270 */
        /* <DEDUP_REMOVED lines=113> */
[----:B-1----:R-:W-:Y:S01]  /*aa90*/  IMAD.X R23, RZ, RZ, UR8, P1 ;  /* 0x00000008ff177e24 */ /* 0x002fe200088e06ff */
[----:B------:R-:W-:Y:S01]  /*aaa0*/  ISETP.GE.AND P2, PT, R235, c[0x0][0x198], PT ;  /* 0x00006600eb007a0c */ /* 0x000fe20003f46270 */
[----:B------:R-:W-:Y:S01]  /*aab0*/  IMAD.IADD R7, R232, 0x1, R26 ;  /* 0x00000001e8077824 */ /* 0x000fe200078e021a */
[----:B------:R-:W-:Y:S01]  /*aac0*/  ISETP.GE.AND P4, PT, R236, c[0x0][0x198], PT ;  /* 0x00006600ec007a0c */ /* 0x000fe20003f86270 */
[----:B------:R-:W-:Y:S02]  /*aad0*/  IMAD.IADD R228, R225, 0x1, R228 ;  /* 0x00000001e1e47824 */ /* 0x000fe400078e02e4 */
[----:B------:R-:W-:Y:S01]  /*aae0*/  IMAD.IADD R229, R227, 0x1, R4 ;  /* 0x00000001e3e57824 */ /* 0x000fe200078e0204 */
[----:B------:R-:W-:Y:S07]  /*aaf0*/  BRA.DIV ~URZ, `(.L_x_4478) ;  /* 0x00013e627f007947 */ /* 0x000fee000b800000 */
[----:B------:R1:W2:Y:S02]  /*ab00*/  SHFL.IDX PT, R4, R17, RZ, 0x181f ;  /* 0x00181fff11047589 */ /* 0x0002a400000e0000 */
.L_x_4608:
[----:B------:R-:W-:Y:S05]  /*ab10*/  BRA.DIV ~URZ, `(.L_x_4479) ;  /* 0x00013ec27f007947 */ /* 0x000fea000b800000 */
[----:B------:R3:W4:Y:S02]  /*ab20*/  SHFL.IDX PT, R0, R20, RZ, 0x181f ;  /* 0x00181fff14007589 */ /* 0x00072400000e0000 */
.L_x_4609:
[----:B------:R-:W-:Y:S01]  /*ab30*/  IMAD R16, R21, c[0x0][0x2c4], RZ ;  /* 0x0000b10015107a24 */ /* 0x000fe200078e02ff */
[----:B------:R-:W-:Y:S04]  /*ab40*/  BSSY B0, `(.L_x_4480) ;  /* 0x0000016000007945 */ /* 0x000fe80003800000 */
[----:B------:R-:W-:-:S13]  /*ab50*/  ISETP.GE.AND P0, PT, R7, R16, PT ;  /* 0x000000100700720c */ /* 0x000fda0003f06270 */
[----:B------:R-:W-:Y:S05]  /*ab60*/  @P0 BRA `(.L_x_4481) ;  /* 0x0000013000000947 */ /* 0x000fea0003800000 */
[----:B------:R-:W5:Y:S04]  /*ab70*/  LDL R3, [R1+0x70] ;  /* 0x0000700001037983 */ /* 0x000f680000100800 */
[----:B---3--:R-:W3:Y:S04]  /*ab80*/  LDL R8, [R1+0x78] ;  /* 0x0000780001087983 */ /* 0x008ee80000100800 */
[----:B----4-:R-:W4:Y:S04]  /*ab90*/  LDL R2, [R1+0x80] ;  /* 0x0000800001027983 */ /* 0x010f280000100800 */
[----:B--2---:R-:W2:Y:S01]  /*aba0*/  LDL R10, [R1+0x7c] ;  /* 0x00007c00010a7983 */ /* 0x004ea20000100800 */
[----:B------:R-:W-:-:S04]  /*abb0*/  LEA R14, P0, R140, R0, 0x1 ;  /* 0x000000008c0e7211 */ /* 0x000fc800078008ff */
[----:B------:R-:W-:-:S05]  /*abc0*/  LEA.HI.X R15, R140, R4, R141, 0x1, P0 ;  /* 0x000000048c0f7211 */ /* 0x000fca00000f0c8d */
[----:B------:R-:W-:Y:S01]  /*abd0*/  @!PT LDS RZ, [RZ] ;  /* 0x00000000fffff984 */ /* 0x000fe20000000800 */
[----:B------:R-:W-:Y:S01]  /*abe0*/  @!PT LDS RZ, [RZ] ;  /* 0x00000000fffff984 */ /* 0x000fe20000000800 */
[----:B------:R-:W-:Y:S01]  /*abf0*/  @!PT LDS RZ, [RZ] ;  /* 0x00000000fffff984 */ /* 0x000fe20000000800 */
[----:B------:R1:W-:Y:S01]  /*ac00*/  LDGSTS.E.BYPASS.LTC128B.128 [R215+0x10080], [R14.64], !P5 ;  /* 0x100800000ed77fae */ /* 0x0003e2000e901d4c */
[----:B-----5:R-:W-:-:S04]  /*ac10*/  LEA R12, P0, R3, R0, 0x1 ;  /* 0x00000000030c7211 */ /* 0x020fc800078008ff */
[----:B---3--:R-:W-:Y:S02]  /*ac20*/  LEA.HI.X R13, R3, R4, R8, 0x1, P0 ;  /* 0x00000004030d7211 */ /* 0x008fe400000f0c08 */
[----:B------:R-:W-:-:S03]  /*ac30*/  LEA R8, P0, R235, R0, 0x1 ;  /* 0x00000000eb087211 */ /* 0x000fc600078008ff */
[----:B------:R1:W-:Y:S01]  /*ac40*/  LDGSTS.E.BYPASS.LTC128B.128 [R215+0x14080], [R12.64], !P3 ;  /* 0x140800000cd77fae */ /* 0x0003e2000d901d4c */
[----:B----4-:R-:W-:Y:S02]  /*ac50*/  LEA.HI.X R9, R235, R4, R2, 0x1, P0 ;  /* 0x00000004eb097211 */ /* 0x010fe400000f0c02 */
[----:B------:R-:W-:-:S03]  /*ac60*/  LEA R2, P0, R236, R0, 0x1 ;  /* 0x00000000ec027211 */ /* 0x000fc600078008ff */
[----:B------:R1:W-:Y:S01]  /*ac70*/  LDGSTS.E.BYPASS.LTC128B.128 [R215+0x18080], [R8.64], !P2 ;  /* 0x1808000008d77fae */ /* 0x0003e2000d101d4c */
[----:B--2---:R-:W-:-:S05]  /*ac80*/  LEA.HI.X R3, R236, R4, R10, 0x1, P0 ;  /* 0x00000004ec037211 */ /* 0x004fca00000f0c0a */
[----:B------:R1:W-:Y:S04]  /*ac90*/  LDGSTS.E.BYPASS.LTC128B.128 [R215+0x1c080], [R2.64], !P4 ;  /* 0x1c08000002d77fae */ /* 0x0003e8000e101d4c */
.L_x_4481:
[----:B------:R-:W-:Y:S05]  /*aca0*/  BSYNC B0 ;  /* 0x0000000000007941 */ /* 0x000fea0003800000 */
.L_x_4480:
[----:B------:R-:W-:Y:S05]  /*acb0*/  BRA.DIV ~URZ, `(.L_x_4482) ;  /* 0x00013da27f007947 */ /* 0x000fea000b800000 */
[----:B--2---:R2:W1:Y:S04]  /*acc0*/  SHFL.IDX PT, R4, R17, 0x1, 0x181f ;  /* 0x00381f0011047f89 */ /* 0x00446800000e0000 */
[----:B----4-:R2:W4:Y:S02]  /*acd0*/  SHFL.IDX PT, R0, R20, 0x1, 0x181f ;  /* 0x00381f0014007f89 */ /* 0x01052400000e0000 */
.L_x_4610:
[----:B-1----:R-:W-:Y:S01]  /*ace0*/  IADD3 R2, R7, 0x20, RZ ;  /* 0x0000002007027810 */ /* 0x002fe20007ffe0ff */
[----:B------:R-:W-:Y:S03]  /*acf0*/  BSSY B0, `(.L_x_4483) ;  /* 0x0000016000007945 */ /* 0x000fe60003800000 */
[----:B------:R-:W-:-:S13]  /*ad00*/  ISETP.GE.AND P0, PT, R2, R16, PT ;  /* 0x000000100200720c */ /* 0x000fda0003f06270 */
[----:B------:R-:W-:Y:S05]  /*ad10*/  @P0 BRA `(.L_x_4484) ;  /* 0x0000013000000947 */ /* 0x000fea0003800000 */
[----:B------:R-:W5:Y:S04]  /*ad20*/  LDL R8, [R1+0x70] ;  /* 0x0000700001087983 */ /* 0x000f680000100800 */
[----:B--2---:R-:W2:Y:S04]  /*ad30*/  LDL R9, [R1+0x78] ;  /* 0x0000780001097983 */ /* 0x004ea80000100800 */
[----:B---3--:R-:W3:Y:S04]  /*ad40*/  LDL R3, [R1+0x80] ;  /* 0x0000800001037983 */ /* 0x008ee80000100800 */
[----:B----4-:R-:W4:Y:S01]  /*ad50*/  LDL R10, [R1+0x7c] ;  /* 0x00007c00010a7983 */ /* 0x010f220000100800 */
[----:B------:R-:W-:-:S04]  /*ad60*/  LEA R14, P0, R140, R0, 0x1 ;  /* 0x000000008c0e7211 */ /* 0x000fc800078008ff */
[----:B------:R-:W-:-:S05]  /*ad70*/  LEA.HI.X R15, R140, R4, R141, 0x1, P0 ;  /* 0x000000048c0f7211 */ /* 0x000fca00000f0c8d */
[----:B------:R-:W-:Y:S01]  /*ad80*/  @!PT LDS RZ, [RZ] ;  /* 0x00000000fffff984 */ /* 0x000fe20000000800 */
[----:B------:R-:W-:Y:S01]  /*ad90*/  @!PT LDS RZ, [RZ] ;  /* 0x00000000fffff984 */ /* 0x000fe20000000800 */
[----:B------:R-:W-:Y:S01]  /*ada0*/  @!PT LDS RZ, [RZ] ;  /* 0x00000000fffff984 */ /* 0x000fe20000000800 */
[----:B------:R1:W-:Y:S01]  /*adb0*/  LDGSTS.E.BYPASS.LTC128B.128 [R223+0x11080], [R14.64], !P5 ;  /* 0x110800000edf7fae */ /* 0x0003e2000e901d4c */
[----:B-----5:R-:W-:-:S04]  /*adc0*/  LEA R12, P0, R8, R0, 0x1 ;  /* 0x00000000080c7211 */ /* 0x020fc800078008ff */
[----:B--2---:R-:W-:Y:S02]  /*add0*/  LEA.HI.X R13, R8, R4, R9, 0x1, P0 ;  /* 0x00000004080d7211 */ /* 0x004fe400000f0c09 */
[----:B------:R-:W-:-:S03]  /*ade0*/  LEA R8, P0, R235, R0, 0x1 ;  /* 0x00000000eb087211 */ /* 0x000fc600078008ff */
[----:B------:R1:W-:Y:S01]  /*adf0*/  LDGSTS.E.BYPASS.LTC128B.128 [R223+0x15080], [R12.64], !P3 ;  /* 0x150800000cdf7fae */ /* 0x0003e2000d901d4c */
[----:B---3--:R-:W-:Y:S02]  /*ae00*/  LEA.HI.X R9, R235, R4, R3, 0x1, P0 ;  /* 0x00000004eb097211 */ /* 0x008fe400000f0c03 */
[----:B------:R-:W-:-:S03]  /*ae10*/  LEA R2, P0, R236, R0, 0x1 ;  /* 0x00000000ec027211 */ /* 0x000fc600078008ff */
[----:B------:R1:W-:Y:S01]  /*ae20*/  LDGSTS.E.BYPASS.LTC128B.128 [R223+0x19080], [R8.64], !P2 ;  /* 0x1908000008df7fae */ /* 0x0003e2000d101d4c */
[----:B----4-:R-:W-:-:S05]  /*ae30*/  LEA.HI.X R3, R236, R4, R10, 0x1, P0 ;  /* 0x00000004ec037211 */ /* 0x010fca00000f0c0a */
[----:B------:R1:W-:Y:S04]  /*ae40*/  LDGSTS.E.BYPASS.LTC128B.128 [R223+0x1d080], [R2.64], !P4 ;  /* 0x1d08000002df7fae */ /* 0x0003e8000e101d4c */
.L_x_4484:
[----:B------:R-:W-:Y:S05]  /*ae50*/  BSYNC B0 ;  /* 0x0000000000007941 */ /* 0x000fea0003800000 */
.L_x_4483:
[----:B------:R-:W-:Y:S05]  /*ae60*/  BRA.DIV ~URZ, `(.L_x_4485) ;  /* 0x00013ce27f007947 */ /* 0x000fea000b800000 */
[----:B------:R1:W2:Y:S02]  /*ae70*/  SHFL.IDX PT, R4, R17, 0x2, 0x181f ;  /* 0x00581f0011047f89 */ /* 0x0002a400000e0000 */
.L_x_4611:
[----:B------:R-:W-:Y:S05]  /*ae80*/  BRA.DIV ~URZ, `(.L_x_4486) ;  /* 0x00013d427f007947 */ /* 0x000fea000b800000 */
[----:B----4-:R4:W1:Y:S02]  /*ae90*/  SHFL.IDX PT, R0, R20, 0x2, 0x181f ;  /* 0x00581f0014007f89 */ /* 0x01086400000e0000 */
.L_x_4612:
[----:B-1----:R-:W-:Y:S01]  /*aea0*/  IADD3 R2, R7, 0x40, RZ ;  /* 0x0000004007027810 */ /* 0x002fe20007ffe0ff */
[----:B------:R-:W-:Y:S03]  /*aeb0*/  BSSY B0, `(.L_x_4487) ;  /* 0x0000016000007945 */ /* 0x000fe60003800000 */
        /* <DEDUP_REMOVED lines=21> */
.L_x_4488:
[----:B------:R-:W-:Y:S05]  /*b010*/  BSYNC B0 ;  /* 0x0000000000007941 */ /* 0x000fea0003800000 */
.L_x_4487:
[----:B------:R-:W-:Y:S05]  /*b020*/  BRA.DIV ~URZ, `(.L_x_4489) ;  /* 0x00013c227f007947 */ /* 0x000fea000b800000 */
[----:B--2---:R2:W1:Y:S04]  /*b030*/  SHFL.IDX PT, R4, R17, 0x3, 0x181f ;  /* 0x00781f0011047f89 */ /* 0x00446800000e0000 */
[----:B------:R2:W3:Y:S02]  /*b040*/  SHFL.IDX PT, R0, R20, 0x3, 0x181f ;  /* 0x00781f0014007f89 */ /* 0x0004e400000e0000 */
.L_x_4613:
[----:B------:R-:W-:Y:S01]  /*b050*/  IADD3 R7, R7, 0x60, RZ ;  /* 0x0000006007077810 */ /* 0x000fe20007ffe0ff */
[----:B-1----:R-:W5:Y:S04]  /*b060*/  LDL R2, [R1+0x70] ;  /* 0x0000700001027983 */ /* 0x002f680000100800 */
        /* <DEDUP_REMOVED lines=8> */
[----:B------:R-:W-:Y:S01]  /*b0f0*/  @!P0 LEA R12, P1, R140, R0, 0x1 ;  /* 0x000000008c0c8211 */ /* 0x000fe200078208ff */
[----:B------:R-:W-:-:S03]  /*b100*/  IMAD R104, R222, -0x30, R104 ;  /* 0xffffffd0de687824 */ /* 0x000fc600078e0268 */
[----:B------:R-:W-:Y:S01]  /*b110*/  @!P0 LEA.HI.X R13, R140, R4, R141, 0x1, P1 ;  /* 0x000000048c0d8211 */ /* 0x000fe200008f0c8d */
[----:B------:R-:W-:-:S04]  /*b120*/  UIADD3 UR4, UP0, UR4, 0x160, URZ ;  /* 0x0000016004047890 */ /* 0x000fc8000ff1e03f */
[----:B------:R-:W-:Y:S01]  /*b130*/  @!PT LDS RZ, [RZ] ;  /* 0x00000000fffff984 */ /* 0x000fe20000000800 */
[----:B------:R-:W-:Y:S01]  /*b140*/  @!PT LDS RZ, [RZ] ;  /* 0x00000000fffff984 */ /* 0x000fe20000000800 */
[----:B------:R-:W-:Y:S01]  /*b150*/  @!PT LDS RZ, [RZ] ;  /* 0x00000000fffff984 */ /* 0x000fe20000000800 */
[----:B------:R1:W-:Y:S01]  /*b160*/  @!P0 LDGSTS.E.BYPASS.LTC128B.128 [R223+0x13080], [R12.64], !P5 ;  /* 0x130800000cdf8fae */ /* 0x0003e2000e901d4c */
[----:B------:R-:W-:-:S06]  /*b170*/  UIADD3.X UR5, URZ, UR5, URZ, UP0, !UPT ;  /* 0x000000053f057290 */ /* 0x000fcc00087fe43f */
[----:B------:R-:W-:Y:S01]  /*b180*/  IMAD.U32 R15, RZ, RZ, UR5 ;  /* 0x00000005ff0f7e24 */ /* 0x000fe2000f8e00ff */
[C---:B------:R-:W-:Y:S02]  /*b190*/  LOP3.LUT P5, RZ, R214.reuse, 0x200, RZ, 0xc0, !PT ;  /* 0x00000200d6ff7812 */ /* 0x040fe400078ac0ff */
[----:B------:R-:W-:Y:S01]  /*b1a0*/  LOP3.LUT P6, RZ, R214, 0x100, RZ, 0xc0, !PT ;  /* 0x00000100d6ff7812 */ /* 0x000fe200078cc0ff */
[----:B------:R1:W-:Y:S04]  /*b1b0*/  STL.64 [R1+0x28], R18 ;  /* 0x0000281201007387 */ /* 0x0003e80000100a00 */
[----:B------:R1:W-:Y:S04]  /*b1c0*/  STL.64 [R1+0x30], R174 ;  /* 0x000030ae01007387 */ /* 0x0003e80000100a00 */
[----:B------:R1:W-:Y:S04]  /*b1d0*/  STL.64 [R1+0x38], R24 ;  /* 0x0000381801007387 */ /* 0x0003e80000100a00 */
[----:B------:R1:W-:Y:S01]  /*b1e0*/  STL.64 [R1+0x40], R22 ;  /* 0x0000401601007387 */ /* 0x0003e20000100a00 */
[----:B------:R-:W-:-:S02]  /*b1f0*/  IADD3 R202, R145, 0x20, RZ ;  /* 0x0000002091ca7810 */ /* 0x000fc40007ffe0ff */
[----:B------:R-:W-:Y:S02]  /*b200*/  MOV R131, 0xb670 ;  /* 0x0000b67000837802 */ /* 0x000fe40000000f00 */
[----:B-----5:R-:W-:-:S04]  /*b210*/  @!P0 LEA R8, P1, R2, R0, 0x1 ;  /* 0x0000000002088211 */ /* 0x020fc800078208ff */
        /* <DEDUP_REMOVED lines=29> */
[----:B------:R-:W-:Y:S02]  /*b3f0*/  LOP3.LUT P4, RZ, R214, 0x800, RZ, 0xc0, !PT ;  /* 0x00000800d6ff7812 */ /* 0x000fe4000788c0ff */
        /* <DEDUP_REMOVED lines=38> */
[----:B-1----:R-:W-:Y:S05]  /*b660*/  CALL.REL.NOINC `($_ZN7cutlass13device_kernelIN5flash19enable_sm80_to_sm89INS1_16FlashAttnFwdSm80INS1_25CollectiveMainloopFwdSm80ILi8ELi1ELb0EN4cute5tupleIJNS5_1CILi128EEENS7_ILi48EEENS7_ILi256EEEEEELi256ENS_10bfloat16_tEfNS_4arch4Sm80ELb0ELb1ELb0ELb1ELb0ELb1ELb1ELb1EEENS1_21CollectiveEpilogueFwdINS6_IJS8_SA_S9_EEENS6_IJNS7_ILi1EEESI_SI_EEESC_SE_Li256ELb1ELb1ELb1ELb0EEENS1_36VarlenDynamicPersistentTileSchedulerILi128ELi48ELi256ELi256ELb1ELb1ELb0ELb1ELb0ELb1EEEEEEEEEvNT_6ParamsE$_ZZN5flash25CollectiveMainloopFwdSm80ILi8ELi1ELb0EN4cute5tupleIJNS1_1CILi128EEENS3_ILi48EEENS3_ILi256EEEEEELi256EN7cutlass10bfloat16_tEfNS8_4arch4Sm80ELb0ELb1ELb0ELb1ELb0ELb1ELb1ELb1EE3mmaINS_16FlashAttnFwdSm80ISC_NS_21CollectiveEpilogueFwdINS2_IJS4_S6_S5_EEENS2_IJNS3_ILi1EEESH_SH_EEES9_SB_Li256ELb1ELb1ELb1ELb0EEENS_36VarlenDynamicPersistentTileSchedulerILi128ELi48ELi256ELi256ELb1ELb1ELb0ELb1ELb0ELb1EEEE13SharedStorageENS1_6TensorINS1_11ArrayEngineIfLm128EEENS1_6LayoutINS2_IJNS2_IJNS3_ILi2EEESS_EEESH_NS3_ILi32EEEEEENS2_IJNS2_IJSH_SS_EEENS3_ILi0EEENS3_ILi4EEEEEEEEEENS_7SoftmaxILi2ELi0EEEEEbRKNSC_6ParamsERT0_RT1_iRKNS_16SeqlenInfoQKNewKILb1ELb1EEENS2_IJiiiiEEERT_ENKUlvE_clEv) ;  /* 0x000148b000007944 */ /* 0x002fea0003c00000 */
[----:B------:R-:W-:Y:S05]  /*b670*/  BSYNC B2 ;  /* 0x0000000000027941 */ /* 0x000fea0003800000 */
.L_x_4490:
[----:B------:R-:W2:Y:S01]  /*b680*/  LDL R4, [R1+0x64] ;  /* 0x0000640001047983 */ /* 0x000ea20000100800 */
[----:B------:R-:W-:Y:S01]  /*b690*/  IMAD R0, R130, c[0x0][0x208], RZ ;  /* 0x0000820082007a24 */ /* 0x000fe200078e02ff */
[----:B------:R-:W-:-:S04]  /*b6a0*/  DEPBAR.LE SB0, 0x0 ;  /* 0x000080000000791a */ /* 0x000fc80000000000 */
[----:B-1----:R-:W1:Y:S01]  /*b6b0*/  S2R R20, SR_TID.X ;  /* 0x0000000000147919 */ /* 0x002e620000002100 */
[C---:B------:R-:W-:Y:S01]  /*b6c0*/  IMAD.WIDE.U32 R8, R121.reuse, c[0x0][0x208], RZ ;  /* 0x0000820079087a25 */ /* 0x040fe200078e00ff */
[----:B------:R-:W-:Y:S01]  /*b6d0*/  WARPSYNC 0xffffffff ;  /* 0xffffffff00007948 */ /* 0x000fe20003800000 */
[C---:B------:R-:W-:Y:S01]  /*b6e0*/  LOP3.LUT P4, RZ, R128.reuse, 0x1, RZ, 0xc0, !PT ;  /* 0x0000000180ff7812 */ /* 0x040fe2000788c0ff */
[----:B------:R-:W-:Y:S01]  /*b6f0*/  BAR.SYNC.DEFER_BLOCKING 0x0 ;  /* 0x0000000000007b1d */ /* 0x000fe20000010000 */
[----:B------:R-:W-:Y:S01]  /*b700*/  IMAD R0, R121, c[0x0][0x20c], R0 ;  /* 0x0000830079007a24 */ /* 0x000fe200078e0200 */
[C---:B------:R-:W-:Y:S01]  /*b710*/  LOP3.LUT P2, RZ, R128.reuse, 0x2, RZ, 0xc0, !PT ;  /* 0x0000000280ff7812 */ /* 0x040fe2000784c0ff */
[----:B------:R-:W-:Y:S01]  /*b720*/  IMAD.MOV.U32 R2, RZ, RZ, R226 ;  /* 0x000000ffff027224 */ /* 0x000fe200078e00e2 */
[----:B------:R-:W-:Y:S01]  /*b730*/  LOP3.LUT P1, RZ, R128, 0x4, RZ, 0xc0, !PT ;  /* 0x0000000480ff7812 */ /* 0x000fe2000782c0ff */
[----:B------:R-:W-:Y:S01]  /*b740*/  IMAD.IADD R0, R9, 0x1, R0 ;  /* 0x0000000109007824 */ /* 0x000fe200078e0200 */
[----:B------:R3:W5:Y:S01]  /*b750*/  LDL R233, [R1+0x10] ;  /* 0x0000100001e97983 */ /* 0x0007620000100800 */
[----:B------:R-:W-:-:S02]  /*b760*/  IMAD.MOV.U32 R3, RZ, RZ, R229 ;  /* 0x000000ffff037224 */ /* 0x000fc400078e00e5 */
[----:B------:R-:W-:Y:S02]  /*b770*/  IMAD R0, R0, 0x30, RZ ;  /* 0x0000003000007824 */ /* 0x000fe400078e02ff */
[----:B------:R-:W-:-:S04]  /*b780*/  IMAD.WIDE.U32 R8, R8, 0x30, R2 ;  /* 0x0000003008087825 */ /* 0x000fc800078e0002 */
[----:B------:R-:W-:Y:S01]  /*b790*/  IMAD.IADD R0, R9, 0x1, R0 ;  /* 0x0000000109007824 */ /* 0x000fe200078e0200 */
[----:B------:R-:W-:Y:S02]  /*b7a0*/  LEA R2, P0, R8, c[0x0][0x1f8], 0x1 ;  /* 0x00007e0008027a11 */ /* 0x000fe400078008ff */
[----:B-1----:R-:W-:Y:S02]  /*b7b0*/  ISETP.GT.AND P5, PT, R20, 0x7f, PT ;  /* 0x0000007f1400780c */ /* 0x002fe40003fa4270 */
[----:B------:R-:W-:Y:S02]  /*b7c0*/  LEA.HI.X R3, R8, c[0x0][0x1fc], R0, 0x1, P0 ;  /* 0x00007f0008037a11 */ /* 0x000fe400000f0c00 */
[----:B------:R-:W-:Y:S01]  /*b7d0*/  SHF.R.S32.HI R10, RZ, 0x1f, R20 ;  /* 0x0000001fff0a7819 */ /* 0x000fe20000011414 */
[----:B------:R-:W-:Y:S03]  /*b7e0*/  LDSM.16.M88.4 R12, [R198] ;  /* 0x00000000c60c783b */ /* 0x000fe60000000200 */
[----:B------:R-:W-:Y:S01]  /*b7f0*/  LEA.HI R10, R10, R20, RZ, 0x3 ;  /* 0x000000140a0a7211 */ /* 0x000fe200078f18ff */
[----:B------:R-:W1:Y:S03]  /*b800*/  LDSM.16.M88.4 R24, [R145] ;  /* 0x000000009118783b */ /* 0x000e660000000200 */
[----:B------:R-:W-:Y:S01]  /*b810*/  LOP3.LUT R10, R10, 0xfffffff8, RZ, 0xc0, !PT ;  /* 0xfffffff80a0a7812 */ /* 0x000fe200078ec0ff */
[----:B------:R-:W-:Y:S01]  /*b820*/  @!P5 IMAD.MOV.U32 R0, RZ, RZ, c[0x0][0x208] ;  /* 0x00008200ff00d624 */ /* 0x000fe200078e00ff */
[----:B------:R-:W4:Y:S01]  /*b830*/  LDSM.16.M88.4 R32, [R145+0x800] ;  /* 0x000800009120783b */ /* 0x000f220000000200 */
[----:B------:R-:W-:-:S02]  /*b840*/  @!P5 IMAD.MOV.U32 R7, RZ, RZ, c[0x0][0x20c] ;  /* 0x00008300ff07d624 */ /* 0x000fc400078e00ff */
[----:B------:R-:W-:Y:S01]  /*b850*/  IMAD.IADD R10, R20, 0x1, -R10 ;  /* 0x00000001140a7824 */ /* 0x000fe200078e0a0a */
[----:B------:R-:W3:Y:S04]  /*b860*/  LDSM.16.M88.4 R40, [R145+0x1000] ;  /* 0x001000009128783b */ /* 0x000ee80000000200 */
[----:B----4-:R-:W-:Y:S04]  /*b870*/  LDSM.16.M88.4 R16, [R199] ;  /* 0x00000000c710783b */ /* 0x010fe80000000200 */
[----:B------:R-:W4:Y:S04]  /*b880*/  LDSM.16.M88.4 R48, [R202] ;  /* 0x00000000ca30783b */ /* 0x000f280000000200 */
[----:B------:R-:W3:Y:S04]  /*b890*/  LDSM.16.M88.4 R60, [R202+0x800] ;  /* 0x00080000ca3c783b */ /* 0x000ee80000000200 */
[----:B------:R-:W3:Y:S01]  /*b8a0*/  LDSM.16.M88.4 R72, [R202+0x1000] ;  /* 0x00100000ca48783b */ /* 0x000ee20000000200 */
[C---:B-1----:R-:W-:Y:S08]  /*b8b0*/  HMMA.16816.F32.BF16 R28, R12.reuse, R24, RZ ;  /* 0x000000180c1c723c */ /* 0x042ff000000418ff */
[C---:B------:R-:W-:Y:S08]  /*b8c0*/  HMMA.16816.F32.BF16 R24, R12.reuse, R26, RZ ;  /* 0x0000001a0c18723c */ /* 0x040ff000000418ff */
[C---:B------:R-:W-:Y:S08]  /*b8d0*/  HMMA.16816.F32.BF16 R52, R12.reuse, R34, RZ ;  /* 0x000000220c34723c */ /* 0x040ff000000418ff */
[C---:B-----5:R-:W-:Y:S08]  /*b8e0*/  HMMA.16816.F32.BF16 R36, R12.reuse, R32, RZ ;  /* 0x000000200c24723c */ /* 0x060ff000000418ff */
[C---:B---3--:R-:W-:Y:S08]  /*b8f0*/  HMMA.16816.F32.BF16 R56, R12.reuse, R40, RZ ;  /* 0x000000280c38723c */ /* 0x048ff000000418ff */
[----:B------:R-:W-:Y:S08]  /*b900*/  HMMA.16816.F32.BF16 R44, R12, R42, RZ ;  /* 0x0000002a0c2c723c */ /* 0x000ff000000418ff */
[C---:B----4-:R-:W-:Y:S08]  /*b910*/  HMMA.16816.F32.BF16 R40, R16.reuse, R48, R28 ;  /* 0x000000301028723c */ /* 0x050ff0000004181c */
        /* <DEDUP_REMOVED lines=13> */
[----:B------:R-:W-:Y:S01]  /*b9f0*/  @!P5 LEA.HI.X R9, R0, R3, R7, 0x6, P0 ;  /* 0x000000030009d211 */ /* 0x000fe200000f3407 */
[----:B------:R-:W-:Y:S01]  /*ba00*/  IMAD.MOV.U32 R0, RZ, RZ, 0x40 ;  /* 0x00000040ff007424 */ /* 0x000fe200078e00ff */
[----:B------:R-:W-:-:S04]  /*ba10*/  LOP3.LUT P0, RZ, R10, 0x4, RZ, 0xc0, !PT ;  /* 0x000000040aff7812 */ /* 0x000fc8000780c0ff */
[----:B------:R-:W-:Y:S02]  /*ba20*/  SEL R0, R0, 0xffffffc0, !P0 ;  /* 0xffffffc000007807 */ /* 0x000fe40004000000 */
[C---:B------:R-:W-:Y:S02]  /*ba30*/  ISETP.LT.OR P0, PT, R4.reuse, 0x1, !P2 ;  /* 0x000000010400780c */ /* 0x040fe40005701670 */
[----:B------:R-:W-:Y:S01]  /*ba40*/  @!P5 ISETP.LT.OR P2, PT, R4, 0x21, !P2 ;  /* 0x000000210400d80c */ /* 0x000fe20005741670 */
[----:B------:R-:W-:-:S10]  /*ba50*/  IMAD.IADD R10, R145, 0x1, R0 ;  /* 0x00000001910a7824 */ /* 0x000fd400078e0200 */
[----:B------:R1:W-:Y:S01]  /*ba60*/  LDGSTS.E.BYPASS.LTC128B.128 [R215+0x5880], [R2.64+0x80], !P0 ;  /* 0x0588008002d77fae */ /* 0x0003e2000c101d4c */
[C---:B------:R-:W-:Y:S02]  /*ba70*/  ISETP.LT.OR P0, PT, R4.reuse, 0x1, !P1 ;  /* 0x000000010400780c */ /* 0x040fe40004f01670 */
[----:B------:R-:W-:-:S11]  /*ba80*/  @!P5 ISETP.LT.OR P1, PT, R4, 0x21, !P1 ;  /* 0x000000210400d80c */ /* 0x000fd60004f21670 */
[----:B------:R1:W-:Y:S01]  /*ba90*/  LDGSTS.E.BYPASS.LTC128B.128 [R215+0x7080], [R2.64+0x100], !P0 ;  /* 0x0708010002d77fae */ /* 0x0003e2000c101d4c */
[----:B------:R-:W-:-:S04]  /*baa0*/  LOP3.LUT P0, RZ, R128, 0x8, RZ, 0xc0, !PT ;  /* 0x0000000880ff7812 */ /* 0x000fc8000780c0ff */
[C---:B------:R-:W-:Y:S02]  /*bab0*/  ISETP.LT.OR P3, PT, R4.reuse, 0x1, !P0 ;  /* 0x000000010400780c */ /* 0x040fe40004761670 */
[----:B------:R-:W-:-:S11]  /*bac0*/  @!P5 ISETP.LT.OR P0, PT, R4, 0x21, !P0 ;  /* 0x000000210400d80c */ /* 0x000fd60004701670 */
[----:B------:R1:W-:Y:S01]  /*bad0*/  LDGSTS.E.BYPASS.LTC128B.128 [R215+0x8880], [R2.64+0x180], !P3 ;  /* 0x0888018002d77fae */ /* 0x0003e2000d901d4c */
[----:B------:R-:W-:Y:S11]  /*bae0*/  @!P5 ISETP.LT.OR P3, PT, R4, 0x21, !P4 ;  /* 0x000000210400d80c */ /* 0x000ff60006761670 */
[----:B------:R-:W-:Y:S02]  /*baf0*/  @!UPT UIADD3 URZ, URZ, URZ, URZ ;  /* 0x0000003f3f3ff290 */ /* 0x000fe4000fffe03f */
[----:B------:R2:W-:Y:S04]  /*bb00*/  @!P5 LDGSTS.E.BYPASS.LTC128B.128 [R223+0x5080], [R8.64], !P3 ;  /* 0x0508000008dfdfae */ /* 0x0005e8000d901d4c */
[----:B------:R2:W-:Y:S04]  /*bb10*/  @!P5 LDGSTS.E.BYPASS.LTC128B.128 [R223+0x6880], [R8.64+0x80], !P2 ;  /* 0x0688008008dfdfae */ /* 0x0005e8000d101d4c */
[----:B------:R2:W-:Y:S04]  /*bb20*/  @!P5 LDGSTS.E.BYPASS.LTC128B.128 [R223+0x8080], [R8.64+0x100], !P1 ;  /* 0x0808010008dfdfae */ /* 0x0005e8000c901d4c */
[----:B------:R2:W-:Y:S04]  /*bb30*/  @!P5 LDGSTS.E.BYPASS.LTC128B.128 [R223+0x9880], [R8.64+0x180], !P0 ;  /* 0x0988018008dfdfae */ /* 0x0005e8000c101d4c */
[----:B------:R-:W-:Y:S04]  /*bb40*/  LDSM.16.M88.4 R20, [R201] ;  /* 0x00000000c914783b */ /* 0x000fe80000000200 */
[----:B------:R-:W3:Y:S04]  /*bb50*/  LDSM.16.M88.4 R68, [R10] ;  /* 0x000000000a44783b */ /* 0x000ee80000000200 */
[----:B------:R-:W4:Y:S04]  /*bb60*/  LDSM.16.M88.4 R76, [R10+0x800] ;  /* 0x000800000a4c783b */ /* 0x000f280000000200 */
[----:B------:R-:W1:Y:S04]  /*bb70*/  LDSM.16.M88.4 R64, [R10+0x1000] ;  /* 0x001000000a40783b */ /* 0x000e680000000200 */
[----:B------:R-:W-:Y:S04]  /*bb80*/  LDSM.16.M88.4 R12, [R200] ;  /* 0x00000000c80c783b */ /* 0x000fe80000000200 */
[----:B------:R-:W-:Y:S01]  /*bb90*/  LDSM.16.M88.4 R16, [R198+0x4000] ;  /* 0x00400000c610783b */ /* 0x000fe20000000200 */
[----:B--2---:R-:W-:-:S03]  /*bba0*/  IMAD.IADD R9, R202, 0x1, R0 ;  /* 0x00000001ca097824 */ /* 0x004fc600078e0200 */
[----:B------:R-:W-:Y:S04]  /*bbb0*/  LDSM.16.M88.4 R60, [R145+0x1800] ;  /* 0x00180000913c783b */ /* 0x000fe80000000200 */
[----:B------:R-:W2:Y:S04]  /*bbc0*/  LDSM.16.M88.4 R80, [R9] ;  /* 0x000000000950783b */ /* 0x000ea80000000200 */
[----:B------:R-:W1:Y:S04]  /*bbd0*/  LDSM.16.M88.4 R84, [R9+0x800] ;  /* 0x000800000954783b */ /* 0x000e680000000200 */
[----:B------:R-:W1:Y:S04]  /*bbe0*/  LDSM.16.M88.4 R56, [R9+0x1000] ;  /* 0x001000000938783b */ /* 0x000e680000000200 */
[----:B------:R-:W-:Y:S01]  /*bbf0*/  LDSM.16.M88.4 R72, [R10+0x4000] ;  /* 0x004000000a48783b */ /* 0x000fe20000000200 */
[C---:B---3--:R-:W-:Y:S03]  /*bc00*/  HMMA.16816.F32.BF16 R44, R20.reuse, R68, R40 ;  /* 0x00000044142c723c */ /* 0x048fe60000041828 */
[----:B------:R-:W0:Y:S05]  /*bc10*/  LDGDEPBAR ;  /* 0x00000000000079af */ /* 0x000e2a0000000000 */
[C---:B------:R-:W-:Y:S01]  /*bc20*/  HMMA.16816.F32.BF16 R40, R20.reuse, R70, R32 ;  /* 0x000000461428723c */ /* 0x040fe20000041820 */
[----:B------:R-:W3:Y:S07]  /*bc30*/  LDSM.16.M88.4 R68, [R145+0x2000] ;  /* 0x002000009144783b */ /* 0x000eee0000000200 */
[C---:B----4-:R-:W-:Y:S08]  /*bc40*/  HMMA.16816.F32.BF16 R32, R20.reuse, R78, R24 ;  /* 0x0000004e1420723c */ /* 0x050ff00000041818 */
[C---:B------:R-:W-:Y:S01]  /*bc50*/  HMMA.16816.F32.BF16 R36, R20.reuse, R76, R28 ;  /* 0x0000004c1424723c */ /* 0x040fe2000004181c */
[----:B------:R4:W5:Y:S07]  /*bc60*/  LDL R76, [R1] ;  /* 0x00000000014c7983 */ /* 0x00096e0000100800 */
[C---:B-1----:R-:W-:Y:S01]  /*bc70*/  HMMA.16816.F32.BF16 R28, R20.reuse, R64, R52 ;  /* 0x00000040141c723c */ /* 0x042fe20000041834 */
[----:B------:R-:W-:Y:S07]  /*bc80*/  LDSM.16.M88.4 R52, [R202+0x2000] ;  /* 0x00200000ca34783b */ /* 0x000fee0000000200 */
[----:B------:R-:W-:Y:S01]  /*bc90*/  HMMA.16816.F32.BF16 R20, R20, R66, R48 ;  /* 0x000000421414723c */ /* 0x000fe20000041830 */
[----:B------:R-:W1:Y:S07]  /*bca0*/  LDSM.16.M88.4 R64, [R145+0x2800] ;  /* 0x002800009140783b */ /* 0x000e6e0000000200 */
[C---:B--2---:R-:W-:Y:S08]  /*bcb0*/  HMMA.16816.F32.BF16 R40, R12.reuse, R82, R40 ;  /* 0x000000520c28723c */ /* 0x044ff00000041828 */
[C---:B------:R-:W-:Y:S08]  /*bcc0*/  HMMA.16816.F32.BF16 R48, R12.reuse, R86, R32 ;  /* 0x000000560c30723c */ /* 0x040ff00000041820 */
[C---:B------:R-:W-:Y:S08]  /*bcd0*/  HMMA.16816.F32.BF16 R24, R12.reuse, R80, R44 ;  /* 0x000000500c18723c */ /* 0x040ff0000004182c */
[C---:B------:R-:W-:Y:S08]  /*bce0*/  HMMA.16816.F32.BF16 R36, R12.reuse, R84, R36 ;  /* 0x000000540c24723c */ /* 0x040ff00000041824 */
[C---:B------:R-:W-:Y:S01]  /*bcf0*/  HMMA.16816.F32.BF16 R44, R12.reuse, R56, R28 ;  /* 0x000000380c2c723c */ /* 0x040fe2000004181c */
[----:B------:R-:W-:Y:S07]  /*bd00*/  LDSM.16.M88.4 R28, [R202+0x1800] ;  /* 0x00180000ca1c783b */ /* 0x000fee0000000200 */
[----:B------:R-:W-:Y:S01]  /*bd10*/  HMMA.16816.F32.BF16 R20, R12, R58, R20 ;  /* 0x0000003a0c14723c */ /* 0x000fe20000041814 */
[----:B------:R-:W2:Y:S04]  /*bd20*/  LDSM.16.M88.4 R12, [R199+0x4000] ;  /* 0x00400000c70c783b */ /* 0x000ea80000000200 */
[----:B------:R-:W-:Y:S03]  /*bd30*/  LDSM.16.M88.4 R56, [R10+0x1800] ;  /* 0x001800000a38783b */ /* 0x000fe60000000200 */
[C---:B------:R-:W-:Y:S08]  /*bd40*/  HMMA.16816.F32.BF16 R32, R16.reuse, R62, R40 ;  /* 0x0000003e1020723c */ /* 0x040ff00000041828 */
[C---:B---3--:R-:W-:Y:S01]  /*bd50*/  HMMA.16816.F32.BF16 R40, R16.reuse, R70, R48 ;  /* 0x000000461028723c */ /* 0x048fe20000041830 */
[----:B------:R-:W3:Y:S07]  /*bd60*/  LDSM.16.M88.4 R48, [R202+0x2800] ;  /* 0x00280000ca30783b */ /* 0x000eee0000000200 */
[C---:B------:R-:W-:Y:S01]  /*bd70*/  HMMA.16816.F32.BF16 R24, R16.reuse, R60, R24 ;  /* 0x0000003c1018723c */ /* 0x040fe20000041818 */
[----:B------:R-:W-:Y:S07]  /*bd80*/  LDSM.16.M88.4 R60, [R10+0x2000] ;  /* 0x002000000a3c783b */ /* 0x000fee0000000200 */
[C---:B------:R-:W-:Y:S01]  /*bd90*/  HMMA.16816.F32.BF16 R36, R16.reuse, R68, R36 ;  /* 0x000000441024723c */ /* 0x040fe20000041824 */
[----:B------:R-:W-:Y:S07]  /*bda0*/  LDSM.16.M88.4 R68, [R10+0x2800] ;  /* 0x002800000a44783b */ /* 0x000fee0000000200 */
[C---:B-1----:R-:W-:Y:S08]  /*bdb0*/  HMMA.16816.F32.BF16 R44, R16.reuse, R64, R44 ;  /* 0x00000040102c723c */ /* 0x042ff0000004182c */
        /* <DEDUP_REMOVED lines=22> */
[----:B------:R-:W1:Y:S03]  /*bf20*/  LDSM.16.M88.4 R68, [R145+0x4000] ;  /* 0x004000009144783b */ /* 0x000e660000000200 */
[C---:B--2---:R-:W-:Y:S08]  /*bf30*/  HMMA.16816.F32.BF16 R24, R12.reuse, R28, R24 ;  /* 0x0000001c0c18723c */ /* 0x044ff00000041818 */
[C---:B------:R-:W-:Y:S08]  /*bf40*/  HMMA.16816.F32.BF16 R32, R12.reuse, R30, R32 ;  /* 0x0000001e0c20723c */ /* 0x040ff00000041820 */
[C---:B---3--:R-:W-:Y:S08]  /*bf50*/  HMMA.16816.F32.BF16 R36, R12.reuse, R48, R36 ;  /* 0x000000300c24723c */ /* 0x048ff00000041824 */
        /* <DEDUP_REMOVED lines=45> */
[----:B------:R-:W2:Y:S03]  /*c230*/  LDSM.16.M88.4 R68, [R202+0x5800] ;  /* 0x00580000ca44783b */ /* 0x000ea60000000200 */
[C---:B-1----:R-:W-:Y:S08]  /*c240*/  HMMA.16816.F32.BF16 R40, R16.reuse, R52, R36 ;  /* 0x000000341028723c */ /* 0x042ff00000041824 */
        /* <DEDUP_REMOVED lines=8> */
[----:B------:R-:W1:Y:S04]  /*c2d0*/  LDSM.16.M88.4 R16, [R201+0xc000] ;  /* 0x00c00000c910783b */ /* 0x000e680000000200 */
[----:B------:R-:W3:Y:S03]  /*c2e0*/  LDSM.16.M88.4 R72, [R10+0x5800] ;  /* 0x005800000a48783b */ /* 0x000ee60000000200 */
[C---:B--2---:R-:W-:Y:S08]  /*c2f0*/  HMMA.16816.F32.BF16 R40, R12.reuse, R48, R40 ;  /* 0x000000300c28723c */ /* 0x044ff00000041828 */
[C---:B------:R-:W-:Y:S01]  /*c300*/  HMMA.16816.F32.BF16 R36, R12.reuse, R50, R36 ;  /* 0x000000320c24723c */ /* 0x040fe20000041824 */
[----:B------:R-:W-:Y:S07]  /*c310*/  LDSM.16.M88.4 R48, [R9+0x5000] ;  /* 0x005000000930783b */ /* 0x000fee0000000200 */
[C---:B------:R-:W-:Y:S08]  /*c320*/  HMMA.16816.F32.BF16 R32, R12.reuse, R60, R32 ;  /* 0x0000003c0c20723c */ /* 0x040ff00000041820 */
[C---:B------:R-:W-:Y:S08]  /*c330*/  HMMA.16816.F32.BF16 R28, R12.reuse, R62, R28 ;  /* 0x0000003e0c1c723c */ /* 0x040ff0000004181c */
[C---:B------:R-:W-:Y:S08]  /*c340*/  HMMA.16816.F32.BF16 R24, R12.reuse, R68, R24 ;  /* 0x000000440c18723c */ /* 0x040ff00000041818 */
[----:B------:R-:W-:Y:S01]  /*c350*/  HMMA.16816.F32.BF16 R20, R12, R70, R20 ;  /* 0x000000460c14723c */ /* 0x000fe20000041814 */
[----:B------:R-:W2:Y:S01]  /*c360*/  LDSM.16.M88.4 R12, [R200+0xc000] ;  /* 0x00c00000c80c783b */ /* 0x000ea20000000200 */
[----:B------:R-:W-:Y:S01]  /*c370*/  ISETP.GT.AND P0, PT, R121, R237, PT ;  /* 0x000000ed7900720c */ /* 0x000fe20003f04270 */
[----:B------:R-:W-:-:S05]  /*c380*/  DEPBAR.LE SB0, 0x0 ;  /* 0x000080000000791a */ /* 0x000fca0000000000 */
[C---:B-1----:R-:W-:Y:S08]  /*c390*/  HMMA.16816.F32.BF16 R40, R16.reuse, R56, R40 ;  /* 0x000000381028723c */ /* 0x042ff00000041828 */
[C---:B------:R-:W-:Y:S08]  /*c3a0*/  HMMA.16816.F32.BF16 R36, R16.reuse, R58, R36 ;  /* 0x0000003a1024723c */ /* 0x040ff00000041824 */
[C---:B------:R-:W-:Y:S08]  /*c3b0*/  HMMA.16816.F32.BF16 R32, R16.reuse, R64, R32 ;  /* 0x000000401020723c */ /* 0x040ff00000041820 */
[C---:B------:R-:W-:Y:S08]  /*c3c0*/  HMMA.16816.F32.BF16 R28, R16.reuse, R66, R28 ;  /* 0x00000042101c723c */ /* 0x040ff0000004181c */
[C---:B---3--:R-:W-:Y:S08]  /*c3d0*/  HMMA.16816.F32.BF16 R24, R16.reuse, R72, R24 ;  /* 0x000000481018723c */ /* 0x048ff00000041818 */
[----:B------:R-:W-:Y:S01]  /*c3e0*/  HMMA.16816.F32.BF16 R16, R16, R74, R20 ;  /* 0x0000004a1010723c */ /* 0x000fe20000041814 */
[----:B------:R-:W-:Y:S07]  /*c3f0*/  BSSY B0, `(.L_x_4491) ;  /* 0x000003c000007945 */ /* 0x000fee0003800000 */
[----:B--2---:R-:W-:Y:S01]  /*c400*/  HMMA.16816.F32.BF16 R40, R12, R52, R40 ;  /* 0x000000340c28723c */ /* 0x004fe20000041828 */
[----:B------:R-:W-:-:S07]  /*c410*/  IADD3 R211, R202, 0x4800, RZ ;  /* 0x00004800cad37810 */ /* 0x000fce0007ffe0ff */
        /* <DEDUP_REMOVED lines=10> */
[----:B------:R-:W-:Y:S01]  /*c4c0*/  HMMA.16816.F32.BF16 R28, R12, R50, R28 ;  /* 0x000000320c1c723c */ /* 0x000fe2000004181c */
[----:B------:R-:W-:-:S07]  /*c4d0*/  IADD3 R203, R202, 0x2000, RZ ;  /* 0x00002000cacb7810 */ /* 0x000fce0007ffe0ff */
[----:B------:R-:W-:Y:S01]  /*c4e0*/  HMMA.16816.F32.BF16 R44, R12, R46, R16 ;  /* 0x0000002e0c2c723c */ /* 0x000fe20000041810 */
[----:B------:R-:W-:Y:S06]  /*c4f0*/  BAR.SYNC.DEFER_BLOCKING 0x0 ;  /* 0x0000000000007b1d */ /* 0x000fec0000010000 */
[----:B------:R-:W-:Y:S01]  /*c500*/  @!UPT UIADD3 URZ, URZ, URZ, URZ ;  /* 0x0000003f3f3ff290 */ /* 0x000fe2000fffe03f */
[----:B------:R-:W-:Y:S11]  /*c510*/  @!P0 BRA `(.L_x_4492) ;  /* 0x0000029000008947 */ /* 0x000ff60003800000 */
[----:B----4-:R-:W-:Y:S02]  /*c520*/  IADD3 R0, -R232, 0x30, RZ ;  /* 0x00000030e8007810 */ /* 0x010fe40007ffe1ff */
[----:B------:R-:W-:Y:S02]  /*c530*/  IADD3 R4, R222, -0x2, RZ ;  /* 0xfffffffede047810 */ /* 0x000fe40007ffe0ff */
[----:B------:R-:W-:-:S02]  /*c540*/  ISETP.GE.AND P0, PT, R0, 0x21, PT ;  /* 0x000000210000780c */ /* 0x000fc40003f06270 */
[----:B------:R-:W-:Y:S01]  /*c550*/  SHF.R.S32.HI R2, RZ, 0x1f, R4 ;  /* 0x0000001fff027819 */ /* 0x000fe20000011404 */
[----:B------:R-:W-:Y:S01]  /*c560*/  IMAD.WIDE.U32 R12, R4, c[0x0][0x1e0], RZ ;  /* 0x00007800040c7a25 */ /* 0x000fe200078e00ff */
        /* <DEDUP_REMOVED lines=8> */
[C---:B------:R-:W-:Y:S02]  /*c5f0*/  @P0 IMAD.SHL.U32 R2, R8.reuse, 0x20, RZ ;  /* 0x0000002008020824 */ /* 0x040fe400078e00ff */
[----:B------:R-:W-:Y:S01]  /*c600*/  IMAD.IADD R4, R13, 0x1, R7 ;  /* 0x000000010d047824 */ /* 0x000fe200078e0207 */
[----:B------:R-:W-:-:S03]  /*c610*/  @P0 SHF.L.U64.HI R3, R8, R3, c[0x0][0x1e4] ;  /* 0x0000790008030619 */ /* 0x000fc60000010203 */
[----:B------:R-:W-:Y:S02]  /*c620*/  @P0 IMAD R8, R4, 0x30, RZ ;  /* 0x0000003004080824 */ /* 0x000fe400078e02ff */
[----:B------:R-:W-:-:S05]  /*c630*/  @P0 IMAD.WIDE.U32 R2, R12, 0x30, R2 ;  /* 0x000000300c020825 */ /* 0x000fca00078e0002 */
        /* <DEDUP_REMOVED lines=23> */
.L_x_4492:
[----:B----4-:R-:W-:Y:S05]  /*c7b0*/  BSYNC B0 ;  /* 0x0000000000007941 */ /* 0x010fea0003800000 */
.L_x_4491:
[----:B------:R-:W2:Y:S01]  /*c7c0*/  LDL R220, [R1+0x4] ;  /* 0x0000040001dc7983 */ /* 0x000ea20000100800 */
[----:B-----5:R-:W-:Y:S01]  /*c7d0*/  SHF.R.S32.HI R0, RZ, 0x1f, R76 ;  /* 0x0000001fff007819 */ /* 0x020fe2000001144c */
[----:B------:R-:W-:Y:S01]  /*c7e0*/  ULDC UR4, c[0x0][0x2c4] ;  /* 0x0000b10000047ab9 */ /* 0x000fe20000000800 */
[----:B------:R-:W-:Y:S01]  /*c7f0*/  LOP3.LUT R214, R214, 0xffffffbf, RZ, 0xc0, !PT ;  /* 0xffffffbfd6d67812 */ /* 0x000fe200078ec0ff */
[----:B------:R-:W-:Y:S01]  /*c800*/  UISETP.NE.AND UP0, UPT, UR4, 0x1, UPT ;  /* 0x000000010400788c */ /* 0x000fe2000bf05270 */
[CC--:B-1----:R-:W-:Y:S01]  /*c810*/  LEA.HI R2, R0.reuse, R76.reuse, RZ, 0x2 ;  /* 0x0000004c00027211 */ /* 0x0c2fe200078f10ff */
        /* <DEDUP_REMOVED lines=35> */
[----:B------:R-:W-:Y:S01]  /*ca50*/  IMAD.IADD R12, R0, 0x1, -R234 ;  /* 0x00000001000c7824 */ /* 0x000fe200078e0aea */
        /* <DEDUP_REMOVED lines=20> */
.L_x_4495:
[----:B------:R-:W-:-:S13]  /*cba0*/  ISETP.NE.AND P0, PT, R221, 0x1, PT ;  /* 0x00000001dd00780c */ /* 0x000fda0003f05270 */
[----:B------:R-:W-:-:S05]  /*cbb0*/  @P0 IMAD.HI.U32 R14, R3, c[0x0][0x330], RZ ;  /* 0x0000cc00030e0a27 */ /* 0x000fca00078e00ff */
[----:B------:R-:W-:Y:S02]  /*cbc0*/  @P0 SHF.R.U32.HI R3, RZ, c[0x0][0x334], R14 ;  /* 0x0000cd00ff030a19 */ /* 0x000fe4000001160e */
.L_x_4496:
[----:B------:R-:W-:Y:S05]  /*cbd0*/  BSYNC B0 ;  /* 0x0000000000007941 */ /* 0x000fea0003800000 */
.L_x_4494:
[----:B------:R-:W-:-:S05]  /*cbe0*/  IMAD R3, R3, c[0x0][0x32c], R13 ;  /* 0x0000cb0003037a24 */ /* 0x000fca00078e020d */
[----:B------:R-:W-:Y:S02]  /*cbf0*/  IADD3 R14, R3, c[0x0][0x32c], RZ ;  /* 0x0000cb00030e7a10 */ /* 0x000fe40007ffe0ff */
[----:B------:R-:W-:Y:S02]  /*cc00*/  IMNMX R0, R0, R3, !PT ;  /* 0x0000000300007217 */ /* 0x000fe40007800200 */
[----:B------:R-:W-:Y:S02]  /*cc10*/  IMNMX R2, R2, R14, PT ;  /* 0x0000000e02027217 */ /* 0x000fe40003800200 */
.L_x_4493:
        /* <DEDUP_REMOVED lines=12> */
[----:B------:R-:W-:Y:S02]  /*cce0*/  ISETP.GE.AND P5, PT, R104, 0x12, PT ;  /* 0x000000126800780c */ /* 0x000fe40003fa6270 */
        /* <DEDUP_REMOVED lines=9> */
[----:B------:R-:W-:-:S02]  /*cd80*/  P2R R15, PR, RZ, 0x2 ;  /* 0x00000002ff0f7803 */ /* 0x000fc40000000000 */
[----:B------:R-:W-:Y:S02]  /*cd90*/  FSEL R25, R36, -INF , !P0 ;  /* 0xff80000024197808 */ /* 0x000fe40004000000 */
        /* <DEDUP_REMOVED lines=46> */
.L_x_4499:
[----:B------:R-:W-:-:S13]  /*d080*/  ISETP.NE.AND P0, PT, R221, 0x1, PT ;  /* 0x00000001dd00780c */ /* 0x000fda0003f05270 */
[----:B------:R-:W-:-:S05]  /*d090*/  @P0 IMAD.HI.U32 R4, R3, c[0x0][0x330], RZ ;  /* 0x0000cc0003040a27 */ /* 0x000fca00078e00ff */
[----:B------:R-:W-:Y:S02]  /*d0a0*/  @P0 SHF.R.U32.HI R3, RZ, c[0x0][0x334], R4 ;  /* 0x0000cd00ff030a19 */ /* 0x000fe40000011604 */
.L_x_4500:
[----:B------:R-:W-:Y:S05]  /*d0b0*/  BSYNC B0 ;  /* 0x0000000000007941 */ /* 0x000fea0003800000 */
.L_x_4498:
[----:B------:R-:W-:-:S05]  /*d0c0*/  IMAD R3, R3, c[0x0][0x32c], R13 ;  /* 0x0000cb0003037a24 */ /* 0x000fca00078e020d */
[----:B------:R-:W-:Y:S02]  /*d0d0*/  IADD3 R4, R3, c[0x0][0x32c], RZ ;  /* 0x0000cb0003047a10 */ /* 0x000fe40007ffe0ff */
[----:B------:R-:W-:Y:S02]  /*d0e0*/  IMNMX R0, R0, R3, !PT ;  /* 0x0000000300007217 */ /* 0x000fe40007800200 */
[----:B------:R-:W-:Y:S02]  /*d0f0*/  IMNMX R2, R2, R4, PT ;  /* 0x0000000402027217 */ /* 0x000fe40003800200 */
.L_x_4497:
[----:B------:R-:W-:Y:S01]  /*d100*/  ISETP.NE.AND P0, PT, R14, RZ, PT ;  /* 0x000000ff0e00720c */ /* 0x000fe20003f05270 */
[----:B------:R-:W-:Y:S01]  /*d110*/  LDSM.16.MT88.4 R56, [R147+0x800] ;  /* 0x000800009338783b */ /* 0x000fe20000004200 */
        /* <DEDUP_REMOVED lines=8> */
[----:B------:R-:W-:Y:S01]  /*d1a0*/  LDSM.16.MT88.4 R60, [R196] ;  /* 0x00000000c43c783b */ /* 0x000fe20000004200 */
[----:B------:R-:W-:Y:S02]  /*d1b0*/  ISETP.NE.AND P0, PT, R15, RZ, PT ;  /* 0x000000ff0f00720c */ /* 0x000fe40003f05270 */
[----:B------:R-:W-:Y:S01]  /*d1c0*/  FMNMX.FTZ R8, R25, R8, !PT ;  /* 0x0000000819087209 */ /* 0x000fe20007810000 */
[----:B------:R-:W-:Y:S01]  /*d1d0*/  LDSM.16.MT88.4 R156, [R147+0x1000] ;  /* 0x00100000939c783b */ /* 0x000fe20000004200 */
[----:B------:R-:W-:-:S02]  /*d1e0*/  ISETP.GT.AND P0, PT, R0, 0x9, !P0 ;  /* 0x000000090000780c */ /* 0x000fc40004704270 */
[----:B------:R-:W-:Y:S01]  /*d1f0*/  FMNMX.FTZ R8, R26, R8, !PT ;  /* 0x000000081a087209 */ /* 0x000fe20007810000 */
[----:B------:R-:W-:Y:S01]  /*d200*/  LDSM.16.MT88.4 R164, [R146+0x1000] ;  /* 0x0010000092a4783b */ /* 0x000fe20000004200 */
[----:B------:R-:W-:Y:S02]  /*d210*/  ISETP.LT.OR P0, PT, R2, 0xa, P0 ;  /* 0x0000000a0200780c */ /* 0x000fe40000701670 */
[----:B------:R-:W-:Y:S02]  /*d220*/  FMNMX.FTZ R8, R28, R8, !PT ;  /* 0x000000081c087209 */ /* 0x000fe40007810000 */
[----:B------:R-:W-:Y:S02]  /*d230*/  FSEL R14, R55, -INF , !P0 ;  /* 0xff800000370e7808 */ /* 0x000fe40004000000 */
[----:B------:R-:W-:Y:S01]  /*d240*/  ISETP.GT.AND P0, PT, R0, 0x10, !P6 ;  /* 0x000000100000780c */ /* 0x000fe20007704270 */
[----:B------:R-:W-:Y:S01]  /*d250*/  LDSM.16.MT88.4 R52, [R146+0x2000] ;  /* 0x002000009234783b */ /* 0x000fe20000004200 */
[----:B------:R-:W-:-:S02]  /*d260*/  FMNMX.FTZ R8, R29, R8, !PT ;  /* 0x000000081d087209 */ /* 0x000fc40007810000 */
[----:B------:R-:W-:Y:S02]  /*d270*/  ISETP.LT.OR P0, PT, R2, 0x11, P0 ;  /* 0x000000110200780c */ /* 0x000fe40000701670 */
[----:B------:R-:W-:Y:S02]  /*d280*/  FMNMX.FTZ R8, R89, R8, !PT ;  /* 0x0000000859087209 */ /* 0x000fe40007810000 */
[----:B------:R-:W-:Y:S02]  /*d290*/  FSEL R15, R38, -INF , !P0 ;  /* 0xff800000260f7808 */ /* 0x000fe40004000000 */
[----:B------:R-:W-:Y:S02]  /*d2a0*/  ISETP.GT.AND P0, PT, R0, 0x11, !P5 ;  /* 0x000000110000780c */ /* 0x000fe40006f04270 */
[----:B------:R-:W-:Y:S02]  /*d2b0*/  ISETP.NE.AND P5, PT, R19, RZ, PT ;  /* 0x000000ff1300720c */ /* 0x000fe40003fa5270 */
[----:B------:R-:W-:-:S02]  /*d2c0*/  ISETP.LT.OR P0, PT, R2, 0x12, P0 ;  /* 0x000000120200780c */ /* 0x000fc40000701670 */
[----:B------:R-:W-:Y:S02]  /*d2d0*/  FMNMX.FTZ R8, R88, R8, !PT ;  /* 0x0000000858087209 */ /* 0x000fe40007810000 */
[----:B------:R-:W-:Y:S02]  /*d2e0*/  FSEL R22, R39, -INF , !P0 ;  /* 0xff80000027167808 */ /* 0x000fe40004000000 */
[----:B------:R-:W-:Y:S01]  /*d2f0*/  ISETP.GT.AND P0, PT, R0, 0x18, !P4 ;  /* 0x000000180000780c */ /* 0x000fe20006704270 */
[----:B------:R-:W-:Y:S01]  /*d300*/  LDSM.16.MT88.4 R36, [R147] ;  /* 0x000000009324783b */ /* 0x000fe20000004200 */
[----:B------:R-:W-:Y:S02]  /*d310*/  ISETP.NE.AND P4, PT, R23, RZ, PT ;  /* 0x000000ff1700720c */ /* 0x000fe40003f85270 */
[----:B------:R-:W-:Y:S02]  /*d320*/  ISETP.LT.OR P0, PT, R2, 0x19, P0 ;  /* 0x000000190200780c */ /* 0x000fe40000701670 */
[----:B------:R-:W-:-:S02]  /*d330*/  FMNMX.FTZ R8, R87, R8, !PT ;  /* 0x0000000857087209 */ /* 0x000fc40007810000 */
[----:B------:R-:W-:Y:S02]  /*d340*/  FSEL R23, R30, -INF , !P0 ;  /* 0xff8000001e177808 */ /* 0x000fe40004000000 */
[----:B------:R-:W-:Y:S02]  /*d350*/  ISETP.GT.AND P0, PT, R0, 0x19, !P3 ;  /* 0x000000190000780c */ /* 0x000fe40005f04270 */
[----:B------:R-:W-:Y:S02]  /*d360*/  ISETP.NE.AND P3, PT, R20, RZ, PT ;  /* 0x000000ff1400720c */ /* 0x000fe40003f65270 */
[----:B------:R-:W-:Y:S02]  /*d370*/  ISETP.LT.OR P0, PT, R2, 0x1a, P0 ;  /* 0x0000001a0200780c */ /* 0x000fe40000701670 */
[----:B------:R-:W-:Y:S02]  /*d380*/  ISETP.NE.AND P6, PT, R16, RZ, PT ;  /* 0x000000ff1000720c */ /* 0x000fe40003fc5270 */
[----:B------:R-:W-:-:S02]  /*d390*/  FSEL R20, R31, -INF , !P0 ;  /* 0xff8000001f147808 */ /* 0x000fc40004000000 */
[----:B------:R-:W-:Y:S02]  /*d3a0*/  ISETP.GT.AND P0, PT, R0, 0x20, !P2 ;  /* 0x000000200000780c */ /* 0x000fe40005704270 */
[----:B------:R-:W-:Y:S02]  /*d3b0*/  FMNMX.FTZ R8, R86, R8, !PT ;  /* 0x0000000856087209 */ /* 0x000fe40007810000 */
[----:B------:R-:W-:-:S04]  /*d3c0*/  ISETP.LT.OR P0, PT, R2, 0x21, P0 ;  /* 0x000000210200780c */ /* 0x000fc80000701670 */
[----:B------:R-:W-:Y:S02]  /*d3d0*/  FSEL R85, R34, -INF , !P0 ;  /* 0xff80000022557808 */ /* 0x000fe40004000000 */
[----:B------:R-:W-:-:S04]  /*d3e0*/  ISETP.GT.AND P0, PT, R0, 0x21, !P1 ;  /* 0x000000210000780c */ /* 0x000fc80004f04270 */
[----:B------:R-:W-:-:S04]  /*d3f0*/  ISETP.LT.OR P0, PT, R2, 0x22, P0 ;  /* 0x000000220200780c */ /* 0x000fc80000701670 */
[----:B------:R-:W-:Y:S02]  /*d400*/  FSEL R84, R35, -INF , !P0 ;  /* 0xff80000023547808 */ /* 0x000fe40004000000 */
[----:B------:R-:W-:Y:S01]  /*d410*/  ISETP.GT.AND P0, PT, R0, 0x1, !P3 ;  /* 0x000000010000780c */ /* 0x000fe20005f04270 */
[----:B------:R-:W-:Y:S03]  /*d420*/  LDSM.16.MT88.4 R32, [R146+0x800] ;  /* 0x000800009220783b */ /* 0x000fe60000004200 */
[----:B------:R-:W-:-:S04]  /*d430*/  ISETP.LT.OR P0, PT, R2, 0x2, P0 ;  /* 0x000000020200780c */ /* 0x000fc80000701670 */
[----:B------:R-:W-:Y:S02]  /*d440*/  FSEL R12, R43, -INF , !P0 ;  /* 0xff8000002b0c7808 */ /* 0x000fe40004000000 */
[----:B------:R-:W-:-:S04]  /*d450*/  ISETP.GT.AND P0, PT, R0, RZ, !P4 ;  /* 0x000000ff0000720c */ /* 0x000fc80006704270 */
[----:B------:R-:W-:-:S04]  /*d460*/  ISETP.LT.OR P0, PT, R2, 0x1, P0 ;  /* 0x000000010200780c */ /* 0x000fc80000701670 */
[----:B------:R-:W-:Y:S02]  /*d470*/  FSEL R4, R42, -INF , !P0 ;  /* 0xff8000002a047808 */ /* 0x000fe40004000000 */
[----:B------:R-:W-:Y:S01]  /*d480*/  ISETP.GT.AND P0, PT, R0, 0x28, !P5 ;  /* 0x000000280000780c */ /* 0x000fe20006f04270 */
[----:B------:R-:W-:Y:S03]  /*d490*/  LDSM.16.MT88.4 R40, [R197] ;  /* 0x00000000c528783b */ /* 0x000fe60000004200 */
[----:B------:R-:W-:-:S04]  /*d4a0*/  ISETP.LT.OR P0, PT, R2, 0x29, P0 ;  /* 0x000000290200780c */ /* 0x000fc80000701670 */
[----:B------:R-:W-:Y:S02]  /*d4b0*/  FSEL R83, R46, -INF , !P0 ;  /* 0xff8000002e537808 */ /* 0x000fe40004000000 */
[----:B------:R-:W-:Y:S02]  /*d4c0*/  ISETP.GT.AND P0, PT, R0, 0x29, !P6 ;  /* 0x000000290000780c */ /* 0x000fe40007704270 */
[----:B------:R-:W1:Y:S01]  /*d4d0*/  SHFL.BFLY PT, R0, R8, 0x2, 0x1f ;  /* 0x0c401f0008007f89 */ /* 0x000e6200000e0000 */
[----:B------:R-:W-:Y:S02]  /*d4e0*/  LOP3.LUT P6, RZ, R214, 0x40, RZ, 0xc0, !PT ;  /* 0x00000040d6ff7812 */ /* 0x000fe400078cc0ff */
[----:B------:R-:W-:-:S04]  /*d4f0*/  ISETP.LT.OR P0, PT, R2, 0x2a, P0 ;  /* 0x0000002a0200780c */ /* 0x000fc80000701670 */
[----:B------:R-:W-:Y:S02]  /*d500*/  FSEL R82, R47, -INF , !P0 ;  /* 0xff8000002f527808 */ /* 0x000fe40004000000 */
[----:B------:R-:W-:Y:S01]  /*d510*/  LDSM.16.MT88.4 R44, [R147+0x1800] ;  /* 0x00180000932c783b */ /* 0x000fe20000004200 */
        /* <DEDUP_REMOVED lines=38> */
[----:B------:R2:W3:Y:S02]  /*d780*/  MUFU.EX2 R126, R3 ;  /* 0x00000003007e7308 */ /* 0x0004e40000000800 */
[----:B--2---:R-:W-:-:S06]  /*d790*/  FFMA.FTZ R3, R4, c[0x0][0x2d0], -R0 ;  /* 0x0000b40004037a23 */ /* 0x004fcc0000010800 */
[----:B------:R2:W-:Y:S02]  /*d7a0*/  MUFU.EX2 R76, R3 ;  /* 0x00000003004c7308 */ /* 0x0005e40000000800 */
[----:B--2---:R-:W-:Y:S01]  /*d7b0*/  FFMA.FTZ R3, R12, c[0x0][0x2d0], -R0 ;  /* 0x0000b4000c037a23 */ /* 0x004fe20000010800 */
[----:B---3--:R-:W-:-:S05]  /*d7c0*/  F2FP.BF16.PACK_AB R12, R126, R117 ;  /* 0x000000757e0c723e */ /* 0x008fca00000010ff */
[----:B------:R2:W3:Y:S02]  /*d7d0*/  MUFU.EX2 R4, R3 ;  /* 0x0000000300047308 */ /* 0x0004e40000000800 */
[----:B--2---:R-:W-:Y:S01]  /*d7e0*/  FFMA.FTZ R3, R13, c[0x0][0x2d0], -R0 ;  /* 0x0000b4000d037a23 */ /* 0x004fe20000010800 */
[----:B---3--:R-:W-:Y:S01]  /*d7f0*/  F2FP.BF16.PACK_AB R17, R4, R76 ;  /* 0x0000004c0411723e */ /* 0x008fe200000010ff */
[----:B------:R-:W-:-:S04]  /*d800*/  FADD.FTZ R4, R76, R4 ;  /* 0x000000044c047221 */ /* 0x000fc80000010000 */
[----:B------:R2:W-:Y:S02]  /*d810*/  MUFU.EX2 R124, R3 ;  /* 0x00000003007c7308 */ /* 0x0005e40000000800 */
[----:B--2---:R-:W-:-:S06]  /*d820*/  FFMA.FTZ R3, R14, c[0x0][0x2d0], -R0 ;  /* 0x0000b4000e037a23 */ /* 0x004fcc0000010800 */
        /* <DEDUP_REMOVED lines=14> */
[----:B-1----:R-:W-:Y:S01]  /*d910*/  FFMA.FTZ R3, R23, c[0x0][0x2d0], -R0 ;  /* 0x0000b40017037a23 */ /* 0x002fe20000010800 */
[----:B--2---:R-:W-:-:S05]  /*d920*/  F2FP.BF16.PACK_AB R13, R79, R77 ;  /* 0x0000004d4f0d723e */ /* 0x004fca00000010ff */
[----:B------:R1:W-:Y:S02]  /*d930*/  MUFU.EX2 R81, R3 ;  /* 0x0000000300517308 */ /* 0x0003e40000000800 */
[----:B-1----:R-:W-:Y:S02]  /*d940*/  FFMA.FTZ R3, R20, c[0x0][0x2d0], -R0 ;  /* 0x0000b40014037a23 */ /* 0x002fe40000010800 */
[C---:B------:R-:W-:Y:S04]  /*d950*/  HMMA.16816.F32.BF16 R20, R16.reuse, R36, RZ ;  /* 0x000000241014723c */ /* 0x040fe800000418ff */
[----:B------:R-:W1:Y:S04]  /*d960*/  MUFU.EX2 R80, R3 ;  /* 0x0000000300507308 */ /* 0x000e680000000800 */
[----:B------:R-:W-:Y:S01]  /*d970*/  HMMA.16816.F32.BF16 R36, R16, R40, RZ ;  /* 0x000000281024723c */ /* 0x000fe200000418ff */
[----:B-1----:R-:W-:-:S07]  /*d980*/  F2FP.BF16.PACK_AB R15, R80, R81 ;  /* 0x00000051500f723e */ /* 0x002fce00000010ff */
[C---:B------:R-:W-:Y:S08]  /*d990*/  HMMA.16816.F32.BF16 R168, R12.reuse, R32, R28 ;  /* 0x000000200ca8723c */ /* 0x040ff0000004181c */
[----:B------:R-:W-:Y:S08]  /*d9a0*/  HMMA.16816.F32.BF16 R148, R12, R34, R24 ;  /* 0x000000220c94723c */ /* 0x000ff00000041818 */
[----:B------:R-:W-:Y:S01]  /*d9b0*/  HMMA.16816.F32.BF16 R32, R16, R42, RZ ;  /* 0x0000002a1020723c */ /* 0x000fe200000418ff */
[----:B------:R-:W1:Y:S07]  /*d9c0*/  LDSM.16.MT88.4 R40, [R196+0x800] ;  /* 0x00080000c428783b */ /* 0x000e6e0000004200 */
[----:B------:R-:W-:Y:S08]  /*d9d0*/  HMMA.16816.F32.BF16 R160, R12, R56, R20 ;  /* 0x000000380ca0723c */ /* 0x000ff00000041814 */
[----:B------:R-:W-:Y:S08]  /*d9e0*/  HMMA.16816.F32.BF16 R20, R16, R68, RZ ;  /* 0x000000441014723c */ /* 0x000ff000000418ff */
[C---:B------:R-:W-:Y:S08]  /*d9f0*/  HMMA.16816.F32.BF16 R32, R12.reuse, R66, R32 ;  /* 0x000000420c20723c */ /* 0x040ff00000041820 */
[----:B------:R-:W-:Y:S01]  /*da00*/  HMMA.16816.F32.BF16 R72, R12, R58, R48 ;  /* 0x0000003a0c48723c */ /* 0x000fe20000041830 */
[----:B------:R-:W2:Y:S04]  /*da10*/  LDSM.16.MT88.4 R48, [R197+0x1800] ;  /* 0x00180000c530783b */ /* 0x000ea80000004200 */
[----:B------:R-:W-:Y:S03]  /*da20*/  LDSM.16.MT88.4 R56, [R147+0x3000] ;  /* 0x003000009338783b */ /* 0x000fe60000004200 */
[C---:B------:R-:W-:Y:S08]  /*da30*/  HMMA.16816.F32.BF16 R28, R16.reuse, R60, RZ ;  /* 0x0000003c101c723c */ /* 0x040ff000000418ff */
[----:B------:R-:W-:Y:S01]  /*da40*/  HMMA.16816.F32.BF16 R24, R16, R62, RZ ;  /* 0x0000003e1018723c */ /* 0x000fe200000418ff */
[----:B------:R-:W-:Y:S01]  /*da50*/  IMAD.MOV.U32 R99, RZ, RZ, R32 ;  /* 0x000000ffff637224 */ /* 0x000fe200078e0020 */
[----:B------:R-:W-:Y:S01]  /*da60*/  LDSM.16.MT88.4 R60, [R147+0x2000] ;  /* 0x00200000933c783b */ /* 0x000fe20000004200 */
[----:B------:R-:W-:-:S02]  /*da70*/  IMAD.MOV.U32 R98, RZ, RZ, R33 ;  /* 0x000000ffff627224 */ /* 0x000fc400078e0021 */
[----:B------:R-:W-:Y:S02]  /*da80*/  IMAD.MOV.U32 R97, RZ, RZ, R34 ;  /* 0x000000ffff617224 */ /* 0x000fe400078e0022 */
[----:B------:R-:W-:Y:S01]  /*da90*/  IMAD.MOV.U32 R96, RZ, RZ, R35 ;  /* 0x000000ffff607224 */ /* 0x000fe200078e0023 */
[----:B------:R-:W-:Y:S01]  /*daa0*/  HMMA.16816.F32.BF16 R20, R12, R52, R20 ;  /* 0x000000340c14723c */ /* 0x000fe20000041814 */
[----:B------:R-:W-:Y:S02]  /*dab0*/  IMAD.MOV.U32 R102, RZ, RZ, R72 ;  /* 0x000000ffff667224 */ /* 0x000fe400078e0048 */
[----:B------:R-:W-:Y:S02]  /*dac0*/  IMAD.MOV.U32 R101, RZ, RZ, R73 ;  /* 0x000000ffff657224 */ /* 0x000fe400078e0049 */
[----:B------:R-:W-:Y:S02]  /*dad0*/  IMAD.MOV.U32 R100, RZ, RZ, R74 ;  /* 0x000000ffff647224 */ /* 0x000fe400078e004a */
[----:B------:R-:W-:Y:S01]  /*dae0*/  IMAD.MOV.U32 R3, RZ, RZ, R75 ;  /* 0x000000ffff037224 */ /* 0x000fe200078e004b */
[----:B------:R-:W-:Y:S01]  /*daf0*/  HMMA.16816.F32.BF16 R32, R16, R70, RZ ;  /* 0x000000461020723c */ /* 0x000fe200000418ff */
[----:B------:R-:W3:Y:S04]  /*db00*/  LDSM.16.MT88.4 R72, [R196+0x1800] ;  /* 0x00180000c448783b */ /* 0x000ee80000004200 */
[----:B------:R-:W-:Y:S03]  /*db10*/  LDSM.16.MT88.4 R68, [R197+0x3000] ;  /* 0x00300000c544783b */ /* 0x000fe60000004200 */
[C---:B------:R-:W-:Y:S01]  /*db20*/  HMMA.16816.F32.BF16 R152, R12.reuse, R64, R36 ;  /* 0x000000400c98723c */ /* 0x040fe20000041824 */
[----:B------:R-:W4:Y:S07]  /*db30*/  LDSM.16.MT88.4 R64, [R197+0x2000] ;  /* 0x00200000c540783b */ /* 0x000f2e0000004200 */
[----:B-1----:R-:W-:Y:S01]  /*db40*/  HMMA.16816.F32.BF16 R28, R12, R40, R28 ;  /* 0x000000280c1c723c */ /* 0x002fe2000004181c */
[----:B------:R-:W-:Y:S01]  /*db50*/  MOV R109, R20 ;  /* 0x00000014006d7202 */ /* 0x000fe20000000f00 */
[----:B------:R-:W-:-:S02]  /*db60*/  IMAD.MOV.U32 R107, RZ, RZ, R21 ;  /* 0x000000ffff6b7224 */ /* 0x000fc400078e0015 */
[----:B------:R-:W-:Y:S02]  /*db70*/  IMAD.MOV.U32 R53, RZ, RZ, R22 ;  /* 0x000000ffff357224 */ /* 0x000fe400078e0016 */
[----:B------:R-:W-:Y:S02]  /*db80*/  IMAD.MOV.U32 R52, RZ, RZ, R23 ;  /* 0x000000ffff347224 */ /* 0x000fe400078e0017 */
[C---:B------:R-:W-:Y:S01]  /*db90*/  HMMA.16816.F32.BF16 R24, R12.reuse, R42, R24 ;  /* 0x0000002a0c18723c */ /* 0x040fe20000041818 */
[----:B------:R-:W1:Y:S07]  /*dba0*/  LDSM.16.MT88.4 R40, [R196+0x2000] ;  /* 0x00200000c428783b */ /* 0x000e6e0000004200 */
[----:B------:R-:W-:Y:S08]  /*dbb0*/  HMMA.16816.F32.BF16 R32, R12, R54, R32 ;  /* 0x000000360c20723c */ /* 0x000ff00000041820 */
[----:B--2---:R-:W-:Y:S01]  /*dbc0*/  HMMA.16816.F32.BF16 R20, R16, R48, RZ ;  /* 0x000000301014723c */ /* 0x004fe200000418ff */
[----:B------:R-:W-:Y:S01]  /*dbd0*/  MOV R95, R28 ;  /* 0x0000001c005f7202 */ /* 0x000fe20000000f00 */
[----:B------:R-:W-:-:S02]  /*dbe0*/  IMAD.MOV.U32 R94, RZ, RZ, R29 ;  /* 0x000000ffff5e7224 */ /* 0x000fc400078e001d */
[----:B------:R-:W-:Y:S02]  /*dbf0*/  IMAD.MOV.U32 R93, RZ, RZ, R30 ;  /* 0x000000ffff5d7224 */ /* 0x000fe400078e001e */
[----:B------:R-:W-:Y:S02]  /*dc00*/  IMAD.MOV.U32 R92, RZ, RZ, R31 ;  /* 0x000000ffff5c7224 */ /* 0x000fe400078e001f */
[----:B------:R-:W-:Y:S01]  /*dc10*/  IMAD.MOV.U32 R106, RZ, RZ, R24 ;  /* 0x000000ffff6a7224 */ /* 0x000fe200078e0018 */
[----:B------:R-:W-:Y:S01]  /*dc20*/  HMMA.16816.F32.BF16 R36, R16, R50, RZ ;  /* 0x000000321024723c */ /* 0x000fe200000418ff */
[----:B------:R-:W-:Y:S02]  /*dc30*/  IMAD.MOV.U32 R105, RZ, RZ, R25 ;  /* 0x000000ffff697224 */ /* 0x000fe400078e0019 */
[----:B------:R-:W-:Y:S02]  /*dc40*/  IMAD.MOV.U32 R104, RZ, RZ, R26 ;  /* 0x000000ffff687224 */ /* 0x000fe400078e001a */
[----:B------:R-:W-:-:S02]  /*dc50*/  IMAD.MOV.U32 R103, RZ, RZ, R27 ;  /* 0x000000ffff677224 */ /* 0x000fc400078e001b */
[----:B------:R-:W-:Y:S01]  /*dc60*/  IMAD.MOV.U32 R55, RZ, RZ, R32 ;  /* 0x000000ffff377224 */ /* 0x000fe200078e0020 */
[----:B------:R-:W-:Y:S01]  /*dc70*/  HMMA.16816.F32.BF16 R28, R16, R44, RZ ;  /* 0x0000002c101c723c */ /* 0x000fe200000418ff */
[----:B------:R-:W-:Y:S01]  /*dc80*/  IMAD.MOV.U32 R54, RZ, RZ, R33 ;  /* 0x000000ffff367224 */ /* 0x000fe200078e0021 */
[----:B------:R-:W-:Y:S01]  /*dc90*/  MOV R48, R35 ;  /* 0x0000002300307202 */ /* 0x000fe20000000f00 */
[----:B------:R-:W-:-:S05]  /*dca0*/  IMAD.MOV.U32 R49, RZ, RZ, R34 ;  /* 0x000000ffff317224 */ /* 0x000fca00078e0022 */
[C---:B------:R-:W-:Y:S01]  /*dcb0*/  HMMA.16816.F32.BF16 R24, R16.reuse, R46, RZ ;  /* 0x0000002e1018723c */ /* 0x040fe200000418ff */
[----:B------:R-:W2:Y:S07]  /*dcc0*/  LDSM.16.MT88.4 R44, [R146+0x3000] ;  /* 0x00300000922c783b */ /* 0x000eae0000004200 */
[----:B---3--:R-:W-:Y:S07]  /*dcd0*/  HMMA.16816.F32.BF16 R32, R16, R72, RZ ;  /* 0x000000481020723c */ /* 0x008fee00000418ff */
[----:B------:R-:W-:Y:S01]  /*dce0*/  IMAD.MOV.U32 R72, RZ, RZ, R55 ;  /* 0x000000ffff487224 */ /* 0x000fe200078e0037 */
[----:B----4-:R-:W-:Y:S01]  /*dcf0*/  HMMA.16816.F32.BF16 R216, R12, R64, R20 ;  /* 0x000000400cd8723c */ /* 0x010fe20000041814 */
[----:B------:R-:W-:-:S06]  /*dd00*/  IMAD.MOV.U32 R73, RZ, RZ, R54 ;  /* 0x000000ffff497224 */ /* 0x000fcc00078e0036 */
[----:B------:R-:W-:Y:S01]  /*dd10*/  IMAD.MOV.U32 R65, RZ, RZ, R107 ;  /* 0x000000ffff417224 */ /* 0x000fe200078e006b */
[----:B------:R-:W-:Y:S01]  /*dd20*/  HMMA.16816.F32.BF16 R20, R16, R74, RZ ;  /* 0x0000004a1014723c */ /* 0x000fe200000418ff */
[----:B------:R-:W-:-:S06]  /*dd30*/  IMAD.MOV.U32 R64, RZ, RZ, R109 ;  /* 0x000000ffff407224 */ /* 0x000fcc00078e006d */
[----:B------:R-:W-:Y:S01]  /*dd40*/  IMAD.MOV.U32 R74, RZ, RZ, R49 ;  /* 0x000000ffff4a7224 */ /* 0x000fe200078e0031 */
[C---:B------:R-:W-:Y:S01]  /*dd50*/  HMMA.16816.F32.BF16 R192, R12.reuse, R66, R36 ;  /* 0x000000420cc0723c */ /* 0x040fe20000041824 */
[----:B------:R-:W-:Y:S02]  /*dd60*/  IMAD.MOV.U32 R75, RZ, RZ, R48 ;  /* 0x000000ffff4b7224 */ /* 0x000fe400078e0030 */
[----:B------:R-:W-:Y:S04]  /*dd70*/  LDSM.16.MT88.4 R48, [R147+0x3800] ;  /* 0x003800009330783b */ /* 0x000fe80000004200 */
[----:B------:R-:W-:Y:S01]  /*dd80*/  MOV R66, R53 ;  /* 0x0000003500427202 */ /* 0x000fe20000000f00 */
[----:B------:R-:W-:Y:S01]  /*dd90*/  IMAD.MOV.U32 R67, RZ, RZ, R52 ;  /* 0x000000ffff437224 */ /* 0x000fe200078e0034 */
[C---:B-1----:R-:W-:Y:S01]  /*dda0*/  HMMA.16816.F32.BF16 R184, R12.reuse, R40, R32 ;  /* 0x000000280cb8723c */ /* 0x042fe20000041820 */
[----:B------:R-:W1:Y:S07]  /*ddb0*/  LDSM.16.MT88.4 R52, [R146+0x3800] ;  /* 0x003800009234783b */ /* 0x000e6e0000004200 */
        /* <DEDUP_REMOVED lines=8> */
[----:B------:R-:W-:-:S07]  /*de40*/  IMAD.MOV.U32 R45, RZ, RZ, R105 ;  /* 0x000000ffff2d7224 */ /* 0x000fce00078e0069 */
[----:B------:R-:W-:Y:S01]  /*de50*/  HMMA.16816.F32.BF16 R248, R12, R62, R24 ;  /* 0x0000003e0cf8723c */ /* 0x000fe20000041818 */
[----:B------:R-:W2:Y:S07]  /*de60*/  LDSM.16.MT88.4 R60, [R197+0x3800] ;  /* 0x00380000c53c783b */ /* 0x000eae0000004200 */
[C---:B------:R-:W-:Y:S07]  /*de70*/  HMMA.16816.F32.BF16 R24, R16.reuse, R58, RZ ;  /* 0x0000003a1018723c */ /* 0x040fee00000418ff */
[----:B------:R-:W-:Y:S01]  /*de80*/  IMAD.MOV.U32 R58, RZ, RZ, R93 ;  /* 0x000000ffff3a7224 */ /* 0x000fe200078e005d */
[----:B------:R-:W-:Y:S01]  /*de90*/  HMMA.16816.F32.BF16 R28, R16, R56, RZ ;  /* 0x00000038101c723c */ /* 0x000fe200000418ff */
[----:B------:R-:W-:-:S06]  /*dea0*/  IMAD.MOV.U32 R59, RZ, RZ, R92 ;  /* 0x000000ffff3b7224 */ /* 0x000fcc00078e005c */
[----:B------:R-:W-:Y:S01]  /*deb0*/  IMAD.MOV.U32 R56, RZ, RZ, R95 ;  /* 0x000000ffff387224 */ /* 0x000fe200078e005f */
[----:B------:R-:W-:Y:S01]  /*dec0*/  MOV R57, R94 ;  /* 0x0000005e00397202 */ /* 0x000fe20000000f00 */
[----:B------:R-:W-:Y:S08]  /*ded0*/  HMMA.16816.F32.BF16 R20, R16, R68, RZ ;  /* 0x000000441014723c */ /* 0x000ff000000418ff */
[C---:B-1----:R-:W-:Y:S01]  /*dee0*/  HMMA.16816.F32.BF16 R92, R12.reuse, R54, R32 ;  /* 0x000000360c5c723c */ /* 0x042fe20000041820 */
[----:B------:R-:W1:Y:S06]  /*def0*/  LDSM.16.MT88.4 R32, [R196+0x3800] ;  /* 0x00380000c420783b */ /* 0x000e6c0000004200 */
[----:B------:R-:W-:Y:S01]  /*df00*/  IMAD.MOV.U32 R54, RZ, RZ, R97 ;  /* 0x000000ffff367224 */ /* 0x000fe200078e0061 */
[C---:B------:R-:W-:Y:S01]  /*df10*/  HMMA.16816.F32.BF16 R104, R12.reuse, R52, R36 ;  /* 0x000000340c68723c */ /* 0x040fe20000041824 */
[----:B------:R-:W-:Y:S01]  /*df20*/  IMAD.MOV.U32 R55, RZ, RZ, R96 ;  /* 0x000000ffff377224 */ /* 0x000fe200078e0060 */
        /* <DEDUP_REMOVED lines=15> */
[----:B------:R-:W-:-:S06]  /*e020*/  FADD.FTZ R3, R126, R3 ;  /* 0x000000037e037221 */ /* 0x000fcc0000010000 */
[----:B------:R-:W-:Y:S01]  /*e030*/  MOV R48, R102 ;  /* 0x0000006600307202 */ /* 0x000fe20000000f00 */
[----:B-1----:R-:W-:Y:S01]  /*e040*/  HMMA.16816.F32.BF16 R172, R12, R32, R24 ;  /* 0x000000200cac723c */ /* 0x002fe20000041818 */
[----:B------:R-:W1:Y:S01]  /*e050*/  LDSM.16.MT88.4 R24, [R146+0x5000] ;  /* 0x005000009218783b */ /* 0x000e620000004200 */
[----:B------:R-:W-:-:S05]  /*e060*/  IMAD.MOV.U32 R49, RZ, RZ, R101 ;  /* 0x000000ffff317224 */ /* 0x000fca00078e0065 */
[--C-:B------:R-:W-:Y:S01]  /*e070*/  FFMA.FTZ R33, R89, c[0x0][0x2d0], -R2.reuse ;  /* 0x0000b40059217a23 */ /* 0x100fe20000010802 */
[----:B------:R-:W-:Y:S01]  /*e080*/  HMMA.16816.F32.BF16 R112, R12, R34, R20 ;  /* 0x000000220c70723c */ /* 0x000fe20000041814 */
[--C-:B------:R-:W-:Y:S02]  /*e090*/  FFMA.FTZ R32, R88, c[0x0][0x2d0], -R2.reuse ;  /* 0x0000b40058207a23 */ /* 0x100fe40000010802 */
[----:B------:R-:W-:Y:S04]  /*e0a0*/  LDSM.16.MT88.4 R88, [R147+0x4000] ;  /* 0x004000009358783b */ /* 0x000fe80000004200 */
[--C-:B------:R-:W-:Y:S01]  /*e0b0*/  FFMA.FTZ R35, R86, c[0x0][0x2d0], -R2.reuse ;  /* 0x0000b40056237a23 */ /* 0x100fe20000010802 */
[C---:B---3--:R-:W-:Y:S05]  /*e0c0*/  HMMA.16816.F32.BF16 R20, R16.reuse, R36, RZ ;  /* 0x000000241014723c */ /* 0x048fea00000418ff */
[----:B------:R-:W-:Y:S02]  /*e0d0*/  MUFU.EX2 R35, R35 ;  /* 0x0000002300237308 */ /* 0x000fe40000000800 */
[----:B------:R-:W-:Y:S01]  /*e0e0*/  FFMA.FTZ R36, R87, c[0x0][0x2d0], -R2 ;  /* 0x0000b40057247a23 */ /* 0x000fe20000010802 */
[----:B------:R-:W-:Y:S11]  /*e0f0*/  HMMA.16816.F32.BF16 R28, R16, R70, RZ ;  /* 0x00000046101c723c */ /* 0x000ff600000418ff */
[----:B------:R-:W-:Y:S05]  /*e100*/  @!UPT UIADD3 URZ, URZ, URZ, URZ ;  /* 0x0000003f3f3ff290 */ /* 0x000fea000fffe03f */
        /* <DEDUP_REMOVED lines=11> */
[----:B--2---:R-:W-:Y:S07]  /*e1c0*/  HMMA.16816.F32.BF16 R116, R12, R24, R20 ;  /* 0x000000180c74723c */ /* 0x004fee0000041814 */
[----:B------:R-:W-:Y:S01]  /*e1d0*/  FADD.FTZ R24, R124, R4 ;  /* 0x000000047c187221 */ /* 0x000fe20000010000 */
[----:B------:R-:W-:Y:S01]  /*e1e0*/  HMMA.16816.F32.BF16 R20, R16, R30, RZ ;  /* 0x0000001e1014723c */ /* 0x000fe200000418ff */
[----:B------:R-:W1:Y:S01]  /*e1f0*/  LDSM.16.MT88.4 R28, [R197+0x4800] ;  /* 0x00480000c51c783b */ /* 0x000e620000004200 */
[----:B------:R-:W-:-:S02]  /*e200*/  FADD.FTZ R4, R125, R3 ;  /* 0x000000037d047221 */ /* 0x000fc40000010000 */
[----:B------:R-:W-:Y:S02]  /*e210*/  FADD.FTZ R3, R78, R24 ;  /* 0x000000184e037221 */ /* 0x000fe40000010000 */
[----:B------:R-:W-:Y:S02]  /*e220*/  FADD.FTZ R34, R127, R4 ;  /* 0x000000047f227221 */ /* 0x000fe40000010000 */
[----:B------:R-:W-:Y:S02]  /*e230*/  FADD.FTZ R3, R77, R3 ;  /* 0x000000034d037221 */ /* 0x000fe40000010000 */
[--C-:B------:R-:W-:Y:S02]  /*e240*/  FFMA.FTZ R4, R84, c[0x0][0x2d0], -R0.reuse ;  /* 0x0000b40054047a23 */ /* 0x100fe40000010800 */
[----:B------:R-:W-:Y:S02]  /*e250*/  FADD.FTZ R2, R79, R3 ;  /* 0x000000034f027221 */ /* 0x000fe40000010000 */
[----:B------:R-:W-:-:S02]  /*e260*/  FFMA.FTZ R3, R85, c[0x0][0x2d0], -R0 ;  /* 0x0000b40055037a23 */ /* 0x000fc40000010800 */
[----:B------:R-:W-:-:S04]  /*e270*/  FADD.FTZ R2, R81, R2 ;  /* 0x0000000251027221 */ /* 0x000fc80000010000 */
[----:B------:R-:W-:Y:S04]  /*e280*/  MUFU.EX2 R3, R3 ;  /* 0x0000000300037308 */ /* 0x000fe80000000800 */
[----:B------:R-:W-:Y:S01]  /*e290*/  HMMA.16816.F32.BF16 R128, R12, R26, R20 ;  /* 0x0000001a0c80723c */ /* 0x000fe20000041814 */
[----:B------:R-:W2:Y:S07]  /*e2a0*/  LDSM.16.MT88.4 R24, [R197+0x5000] ;  /* 0x00500000c518783b */ /* 0x000eae0000004200 */
[----:B-1----:R-:W-:Y:S01]  /*e2b0*/  HMMA.16816.F32.BF16 R20, R16, R28, RZ ;  /* 0x0000001c1014723c */ /* 0x002fe200000418ff */
[----:B------:R-:W-:Y:S08]  /*e2c0*/  MUFU.EX2 R29, R33 ;  /* 0x00000021001d7308 */ /* 0x000ff00000000800 */
[----:B------:R-:W1:Y:S08]  /*e2d0*/  MUFU.EX2 R28, R32 ;  /* 0x00000020001c7308 */ /* 0x000e700000000800 */
[----:B------:R-:W3:Y:S07]  /*e2e0*/  MUFU.EX2 R32, R36 ;  /* 0x0000002400207308 */ /* 0x000eee0000000800 */
[----:B--2---:R-:W-:Y:S01]  /*e2f0*/  HMMA.16816.F32.BF16 R124, R12, R24, R20 ;  /* 0x000000180c7c723c */ /* 0x004fe20000041814 */
[----:B-1----:R-:W-:-:S06]  /*e300*/  F2FP.BF16.PACK_AB R136, R28, R29 ;  /* 0x0000001d1c88723e */ /* 0x002fcc00000010ff */
[----:B------:R-:W-:Y:S01]  /*e310*/  FADD.FTZ R25, R80, R2 ;  /* 0x0000000250197221 */ /* 0x000fe20000010000 */
[----:B------:R-:W-:Y:S01]  /*e320*/  HMMA.16816.F32.BF16 R20, R16, R30, RZ ;  /* 0x0000001e1014723c */ /* 0x000fe200000418ff */
[----:B------:R-:W1:Y:S01]  /*e330*/  MUFU.EX2 R2, R4 ;  /* 0x0000000400027308 */ /* 0x000e620000000800 */
[----:B---3--:R-:W-:Y:S02]  /*e340*/  F2FP.BF16.PACK_AB R138, R35, R32 ;  /* 0x00000020238a723e */ /* 0x008fe400000010ff */
[----:B-1----:R-:W-:Y:S11]  /*e350*/  F2FP.BF16.PACK_AB R137, R2, R3 ;  /* 0x000000030289723e */ /* 0x002ff600000010ff */
[----:B------:R-:W-:Y:S09]  /*e360*/  @!UPT UIADD3 URZ, URZ, URZ, URZ ;  /* 0x0000003f3f3ff290 */ /* 0x000ff2000fffe03f */
[----:B------:R-:W-:Y:S01]  /*e370*/  HMMA.16816.F32.BF16 R132, R12, R26, R20 ;  /* 0x0000001a0c84723c */ /* 0x000fe20000041814 */
[----:B------:R-:W1:Y:S06]  /*e380*/  LDSM.16.MT88.4 R20, [R196+0x4800] ;  /* 0x00480000c414783b */ /* 0x000e6c0000004200 */
[--C-:B------:R-:W-:Y:S02]  /*e390*/  FFMA.FTZ R27, R83, c[0x0][0x2d0], -R0.reuse ;  /* 0x0000b400531b7a23 */ /* 0x100fe40000010800 */
[----:B------:R-:W-:Y:S02]  /*e3a0*/  FFMA.FTZ R26, R82, c[0x0][0x2d0], -R0 ;  /* 0x0000b400521a7a23 */ /* 0x000fe40000010800 */
[----:B------:R-:W-:Y:S01]  /*e3b0*/  FADD.FTZ R0, R29, R34 ;  /* 0x000000221d007221 */ /* 0x000fe20000010000 */
[----:B------:R-:W-:Y:S01]  /*e3c0*/  MUFU.EX2 R4, R27 ;  /* 0x0000001b00047308 */ /* 0x000fe20000000800 */
[----:B------:R-:W2:Y:S02]  /*e3d0*/  LDSM.16.MT88.4 R80, [R146+0x4000] ;  /* 0x004000009250783b */ /* 0x000ea40000004200 */
[----:B------:R-:W-:-:S05]  /*e3e0*/  FADD.FTZ R24, R28, R0 ;  /* 0x000000001c187221 */ /* 0x000fca0000010000 */
[----:B------:R-:W3:Y:S02]  /*e3f0*/  MUFU.EX2 R0, R26 ;  /* 0x0000001a00007308 */ /* 0x000ee40000000800 */
[----:B---3--:R-:W-:Y:S01]  /*e400*/  F2FP.BF16.PACK_AB R139, R0, R4 ;  /* 0x00000004008b723e */ /* 0x008fe200000010ff */
[C---:B-1----:R-:W-:Y:S08]  /*e410*/  HMMA.16816.F32.BF16 R28, R16.reuse, R20, RZ ;  /* 0x00000014101c723c */ /* 0x042ff000000418ff */
[----:B------:R-:W-:Y:S07]  /*e420*/  HMMA.16816.F32.BF16 R20, R16, R22, RZ ;  /* 0x000000161014723c */ /* 0x000fee00000418ff */
[----:B------:R-:W-:Y:S01]  /*e430*/  FADD.FTZ R17, R3, R25 ;  /* 0x0000001903117221 */ /* 0x000fe20000010000 */
[----:B------:R-:W-:Y:S01]  /*e440*/  HMMA.16816.F32.BF16 R84, R136, R88, R180 ;  /* 0x000000588854723c */ /* 0x000fe200000418b4 */
[----:B------:R-:W-:Y:S01]  /*e450*/  FADD.FTZ R16, R32, R24 ;  /* 0x0000001820107221 */ /* 0x000fe20000010000 */
[----:B------:R-:W3:Y:S01]  /*e460*/  LDL R3, [R1+0x58] ;  /* 0x0000580001037983 */ /* 0x000ee20000100800 */
[----:B------:R-:W-:-:S02]  /*e470*/  FADD.FTZ R17, R2, R17 ;  /* 0x0000001102117221 */ /* 0x000fc40000010000 */
[----:B------:R-:W-:Y:S02]  /*e480*/  FADD.FTZ R230, R35, R16 ;  /* 0x0000001023e67221 */ /* 0x000fe40000010000 */
[----:B------:R-:W-:Y:S01]  /*e490*/  FADD.FTZ R16, R4, R17 ;  /* 0x0000001104107221 */ /* 0x000fe20000010000 */
[C---:B--2---:R-:W-:Y:S01]  /*e4a0*/  HMMA.16816.F32.BF16 R76, R136.reuse, R80, R104 ;  /* 0x00000050884c723c */ /* 0x044fe20000041868 */
[----:B------:R-:W3:Y:S02]  /*e4b0*/  LDL R4, [R1+0x64] ;  /* 0x0000640001047983 */ /* 0x000ee40000100800 */
[----:B------:R-:W-:Y:S02]  /*e4c0*/  FADD.FTZ R231, R0, R16 ;  /* 0x0000001000e77221 */ /* 0x000fe40000010000 */
[----:B------:R-:W-:Y:S03]  /*e4d0*/  LDSM.16.MT88.4 R104, [R196+0x4000] ;  /* 0x00400000c468783b */ /* 0x000fe60000004200 */
[C---:B------:R-:W-:Y:S01]  /*e4e0*/  HMMA.16816.F32.BF16 R88, R136.reuse, R90, R96 ;  /* 0x0000005a8858723c */ /* 0x040fe20000041860 */
[----:B------:R-:W1:Y:S04]  /*e4f0*/  LDSM.16.MT88.4 R96, [R197+0x4000] ;  /* 0x00400000c560783b */ /* 0x000e680000004200 */
[----:B------:R-:W-:Y:S03]  /*e500*/  LDSM.16.MT88.4 R16, [R196+0x5000] ;  /* 0x00500000c410783b */ /* 0x000fe60000004200 */
[C---:B------:R-:W-:Y:S08]  /*e510*/  HMMA.16816.F32.BF16 R80, R136.reuse, R82, R92 ;  /* 0x000000528850723c */ /* 0x040ff0000004185c */
[C---:B------:R-:W-:Y:S08]  /*e520*/  HMMA.16816.F32.BF16 R160, R136.reuse, R156, R160 ;  /* 0x0000009c88a0723c */ /* 0x040ff000000418a0 */
[C---:B------:R-:W-:Y:S01]  /*e530*/  HMMA.16816.F32.BF16 R156, R136.reuse, R158, R48 ;  /* 0x0000009e889c723c */ /* 0x040fe20000041830 */
[----:B------:R-:W2:Y:S07]  /*e540*/  LDSM.16.MT88.4 R48, [R146+0x2800] ;  /* 0x002800009230783b */ /* 0x000eae0000004200 */
[C---:B------:R-:W-:Y:S01]  /*e550*/  HMMA.16816.F32.BF16 R36, R136.reuse, R40, R56 ;  /* 0x000000288824723c */ /* 0x040fe20000041838 */
[----:B------:R-:W-:Y:S07]  /*e560*/  LDSM.16.MT88.4 R56, [R147+0x2800] ;  /* 0x002800009338783b */ /* 0x000fee0000004200 */
[C---:B------:R-:W-:Y:S08]  /*e570*/  HMMA.16816.F32.BF16 R40, R136.reuse, R42, R44 ;  /* 0x0000002a8828723c */ /* 0x040ff0000004182c */
[C---:B-1----:R-:W-:Y:S08]  /*e580*/  HMMA.16816.F32.BF16 R92, R136.reuse, R96, R176 ;  /* 0x00000060885c723c */ /* 0x042ff000000418b0 */
[C---:B------:R-:W-:Y:S08]  /*e590*/  HMMA.16816.F32.BF16 R96, R136.reuse, R98, R100 ;  /* 0x000000628860723c */ /* 0x040ff00000041864 */
[C---:B------:R-:W-:Y:S08]  /*e5a0*/  HMMA.16816.F32.BF16 R100, R136.reuse, R104, R172 ;  /* 0x000000688864723c */ /* 0x040ff000000418ac */
[C---:B------:R-:W-:Y:S01]  /*e5b0*/  HMMA.16816.F32.BF16 R104, R136.reuse, R106, R112 ;  /* 0x0000006a8868723c */ /* 0x040fe20000041870 */
[----:B------:R-:W1:Y:S07]  /*e5c0*/  LDSM.16.MT88.4 R112, [R146+0x5800] ;  /* 0x005800009270783b */ /* 0x000e6e0000004200 */
[C---:B--2---:R-:W-:Y:S01]  /*e5d0*/  HMMA.16816.F32.BF16 R44, R136.reuse, R48, R64 ;  /* 0x00000030882c723c */ /* 0x044fe20000041840 */
[----:B------:R-:W2:Y:S07]  /*e5e0*/  LDSM.16.MT88.4 R64, [R197+0x2800] ;  /* 0x00280000c540783b */ /* 0x000eae0000004200 */
[C---:B------:R-:W-:Y:S08]  /*e5f0*/  HMMA.16816.F32.BF16 R168, R136.reuse, R164, R168 ;  /* 0x000000a488a8723c */ /* 0x040ff000000418a8 */
[C---:B------:R-:W-:Y:S01]  /*e600*/  HMMA.16816.F32.BF16 R164, R136.reuse, R166, R148 ;  /* 0x000000a688a4723c */ /* 0x040fe20000041894 */
[----:B------:R-:W4:Y:S07]  /*e610*/  LDSM.16.MT88.4 R148, [R197+0x1000] ;  /* 0x00100000c594783b */ /* 0x000f2e0000004200 */
[----:B------:R-:W-:Y:S01]  /*e620*/  HMMA.16816.F32.BF16 R48, R136, R50, R72 ;  /* 0x000000328830723c */ /* 0x000fe20000041848 */
[----:B------:R-:W5:Y:S07]  /*e630*/  LDSM.16.MT88.4 R72, [R196+0x2800] ;  /* 0x00280000c448783b */ /* 0x000f6e0000004200 */
[----:B------:R-:W-:Y:S08]  /*e640*/  HMMA.16816.F32.BF16 R28, R12, R16, R28 ;  /* 0x000000100c1c723c */ /* 0x000ff0000004181c */
[C---:B-1----:R-:W-:Y:S08]  /*e650*/  HMMA.16816.F32.BF16 R108, R136.reuse, R112, R108 ;  /* 0x00000070886c723c */ /* 0x042ff0000004186c */
[----:B------:R-:W-:Y:S01]  /*e660*/  HMMA.16816.F32.BF16 R112, R136, R114, R120 ;  /* 0x000000728870723c */ /* 0x000fe20000041878 */
[----:B------:R-:W1:Y:S07]  /*e670*/  LDSM.16.MT88.4 R120, [R147+0x5800] ;  /* 0x005800009378783b */ /* 0x000e6e0000004200 */
[----:B------:R-:W-:Y:S01]  /*e680*/  HMMA.16816.F32.BF16 R20, R12, R18, R20 ;  /* 0x000000120c14723c */ /* 0x000fe20000041814 */
[----:B------:R-:W-:Y:S07]  /*e690*/  LDSM.16.MT88.4 R12, [R196+0x5800] ;  /* 0x00580000c40c783b */ /* 0x000fee0000004200 */
[C---:B--2---:R-:W-:Y:S08]  /*e6a0*/  HMMA.16816.F32.BF16 R60, R136.reuse, R64, R216 ;  /* 0x00000040883c723c */ /* 0x044ff000000418d8 */
[----:B------:R-:W-:Y:S01]  /*e6b0*/  HMMA.16816.F32.BF16 R64, R136, R66, R192 ;  /* 0x000000428840723c */ /* 0x000fe200000418c0 */
[----:B------:R-:W-:-:S07]  /*e6c0*/  IADD3 R222, R222, -0x2, RZ ;  /* 0xfffffffedede7810 */ /* 0x000fce0007ffe0ff */
[C---:B----4-:R-:W-:Y:S08]  /*e6d0*/  HMMA.16816.F32.BF16 R152, R136.reuse, R148, R152 ;  /* 0x000000948898723c */ /* 0x050ff00000041898 */
[C---:B-----5:R-:W-:Y:S08]  /*e6e0*/  HMMA.16816.F32.BF16 R68, R136.reuse, R72, R184 ;  /* 0x000000488844723c */ /* 0x060ff000000418b8 */
[C---:B-1----:R-:W-:Y:S08]  /*e6f0*/  HMMA.16816.F32.BF16 R116, R136.reuse, R120, R116 ;  /* 0x000000788874723c */ /* 0x042ff00000041874 */
[----:B------:R-:W-:Y:S01]  /*e700*/  HMMA.16816.F32.BF16 R120, R136, R122, R128 ;  /* 0x0000007a8878723c */ /* 0x000fe20000041880 */
[----:B------:R-:W1:Y:S01]  /*e710*/  LDSM.16.MT88.4 R128, [R197+0x5800] ;  /* 0x00580000c580783b */ /* 0x000e620000004200 */
[----:B------:R-:W-:-:S04]  /*e720*/  IMAD.SHL.U32 R193, R220, 0x80, RZ ;  /* 0x00000080dcc17824 */ /* 0x000fc800078e00ff */
[----:B------:R-:W-:Y:S02]  /*e730*/  @P6 IMAD.HI.U32 R2, R193, c[0x0][0x2c8], RZ ;  /* 0x0000b200c1026a27 */ /* 0x000fe400078e00ff */
[----:B------:R-:W-:Y:S02]  /*e740*/  HMMA.16816.F32.BF16 R148, R136, R150, R52 ;  /* 0x000000968894723c */ /* 0x000fe40000041834 */
[----:B------:R-:W-:Y:S01]  /*e750*/  IMAD.MOV.U32 R0, RZ, RZ, R193 ;  /* 0x000000ffff007224 */ /* 0x000fe200078e00c1 */
[----:B------:R-:W-:Y:S02]  /*e760*/  @P6 SHF.R.U32.HI R0, RZ, c[0x0][0x2cc], R2 ;  /* 0x0000b300ff006a19 */ /* 0x000fe40000011602 */
[----:B------:R-:W-:-:S03]  /*e770*/  ISETP.GE.AND P6, PT, R221, 0x1, PT ;  /* 0x00000001dd00780c */ /* 0x000fc60003fc6270 */
[C---:B------:R-:W-:Y:S08]  /*e780*/  HMMA.16816.F32.BF16 R52, R136.reuse, R56, R244 ;  /* 0x000000388834723c */ /* 0x040ff000000418f4 */
[C---:B------:R-:W-:Y:S08]  /*e790*/  HMMA.16816.F32.BF16 R56, R136.reuse, R58, R248 ;  /* 0x0000003a8838723c */ /* 0x040ff000000418f8 */
[C---:B------:R-:W-:Y:S08]  /*e7a0*/  HMMA.16816.F32.BF16 R72, R136.reuse, R74, R188 ;  /* 0x0000004a8848723c */ /* 0x040ff000000418bc */
[C---:B-1----:R-:W-:Y:S08]  /*e7b0*/  HMMA.16816.F32.BF16 R124, R136.reuse, R128, R124 ;  /* 0x00000080887c723c */ /* 0x042ff0000004187c */
[C---:B------:R-:W-:Y:S08]  /*e7c0*/  HMMA.16816.F32.BF16 R128, R136.reuse, R130, R132 ;  /* 0x000000828880723c */ /* 0x040ff00000041884 */
[C---:B------:R-:W-:Y:S08]  /*e7d0*/  HMMA.16816.F32.BF16 R132, R136.reuse, R12, R28 ;  /* 0x0000000c8884723c */ /* 0x040ff0000004181c */
[----:B------:R-:W-:Y:S01]  /*e7e0*/  HMMA.16816.F32.BF16 R136, R136, R14, R20 ;  /* 0x0000000e8888723c */ /* 0x000fe20000041814 */
[----:B---3--:R-:W-:-:S04]  /*e7f0*/  IADD3 R0, -R3, R4, R0 ;  /* 0x0000000403007210 */ /* 0x008fc80007ffe100 */
        /* <DEDUP_REMOVED lines=12> */
.L_x_4503:
[----:B------:R-:W-:-:S13]  /*e8c0*/  ISETP.NE.AND P0, PT, R221, 0x1, PT ;  /* 0x00000001dd00780c */ /* 0x000fda0003f05270 */
[----:B------:R-:W-:-:S05]  /*e8d0*/  @P0 IMAD.HI.U32 R0, R2, c[0x0][0x330], RZ ;  /* 0x0000cc0002000a27 */ /* 0x000fca00078e00ff */
[----:B------:R-:W-:Y:S02]  /*e8e0*/  @P0 SHF.R.U32.HI R2, RZ, c[0x0][0x334], R0 ;  /* 0x0000cd00ff020a19 */ /* 0x000fe40000011600 */
.L_x_4504:
[----:B------:R-:W-:Y:S05]  /*e8f0*/  BSYNC B0 ;  /* 0x0000000000007941 */ /* 0x000fea0003800000 */
.L_x_4502:
[----:B------:R-:W-:-:S05]  /*e900*/  IMAD R2, R2, R221, c[0x0][0x32c] ;  /* 0x0000cb0002027624 */ /* 0x000fca00078e02dd */
[----:B------:R-:W-:-:S05]  /*e910*/  IMNMX R3, R3, R2, PT ;  /* 0x0000000203037217 */ /* 0x000fca0003800200 */
.L_x_4501:
[----:B------:R-:W-:-:S05]  /*e920*/  IMAD.HI R3, R3, 0x2aaaaaab, RZ ;  /* 0x2aaaaaab03037827 */ /* 0x000fca00078e02ff */
[----:B------:R-:W-:-:S04]  /*e930*/  SHF.R.U32.HI R0, RZ, 0x1f, R3 ;  /* 0x0000001fff007819 */ /* 0x000fc80000011603 */
[----:B------:R-:W-:-:S04]  /*e940*/  LEA.HI.SX32 R3, R3, R0, 0x1d ;  /* 0x0000000003037211 */ /* 0x000fc800078feaff */
[----:B------:R-:W-:-:S04]  /*e950*/  IMNMX R194, R237, R3, !PT ;  /* 0x00000003edc27217 */ /* 0x000fc80007800200 */
[----:B------:R-:W-:-:S13]  /*e960*/  ISETP.GE.AND P0, PT, R222, R194, PT ;  /* 0x000000c2de00720c */ /* 0x000fda0003f06270 */
[----:B------:R-:W-:Y:S05]  /*e970*/  @!P0 BRA `(.L_x_4505) ;  /* 0x0000377000008947 */ /* 0x000fea0003800000 */
[----:B------:R-:W-:Y:S02]  /*e980*/  ULDC UR4, c[0x0][0x324] ;  /* 0x0000c90000047ab9 */ /* 0x000fe40000000800 */
[----:B------:R-:W-:Y:S02]  /*e990*/  ULOP3.LUT UR6, URZ, UR4, URZ, 0x33, !UPT ;  /* 0x000000043f067292 */ /* 0x000fe4000f8e333f */
.L_x_4518:
        /* <DEDUP_REMOVED lines=19> */
[----:B------:R-:W-:Y:S01]  /*ead0*/  IMAD.WIDE.U32 R2, R222, c[0x0][0x208], RZ ;  /* 0x00008200de027a25 */ /* 0x000fe200078e00ff */
        /* <DEDUP_REMOVED lines=17> */
[--C-:B------:R-:W-:Y:S02]  /*ebf0*/  IADD3.X R4, R0, RZ, R229.reuse, P1, P0 ;  /* 0x000000ff00047210 */ /* 0x100fe40000fe04e5 */
[C---:B-----5:R-:W-:Y:S04]  /*ec00*/  LEA R12, P0, R3.reuse, c[0x0][0x1f8], 0x1 ;  /* 0x00007e00030c7a11 */ /* 0x060fe800078008ff */
[----:B------:R-:W-:Y:S01]  /*ec10*/  LEA.HI.X R13, R3, c[0x0][0x1fc], R4, 0x1, P0 ;  /* 0x00007f00030d7a11 */ /* 0x000fe200000f0c04 */
[----:B------:R-:W-:Y:S01]  /*ec20*/  @!P2 IMAD.MOV.U32 R3, RZ, RZ, c[0x0][0x208] ;  /* 0x00008200ff03a624 */ /* 0x000fe200078e00ff */
[--C-:B------:R-:W-:Y:S03]  /*ec30*/  IADD3 R4, P1, P0, R2, 0x80, R226.reuse ;  /* 0x0000008002047810 */ /* 0x100fe6000783e0e2 */
[----:B------:R5:W-:Y:S02]  /*ec40*/  LDGSTS.E.BYPASS.LTC128B.128 [R215+0x5880], [R12.64], !P6 ;  /* 0x058800000cd77fae */ /* 0x000be4000f101d4c */
[--C-:B-----5:R-:W-:Y:S01]  /*ec50*/  IADD3.X R13, R0, RZ, R229.reuse, P1, P0 ;  /* 0x000000ff000d7210 */ /* 0x120fe20000fe04e5 */
        /* <DEDUP_REMOVED lines=12> */
[--C-:B------:R-:W-:Y:S01]  /*ed20*/  @!P2 IMAD.X R4, R0, 0x1, R229.reuse, P0 ;  /* 0x000000010004a824 */ /* 0x100fe200000e06e5 */
[C---:B-----5:R-:W-:Y:S04]  /*ed30*/  @!P2 LEA R12, P0, R3.reuse, c[0x0][0x1f8], 0x1 ;  /* 0x00007e00030caa11 */ /* 0x060fe800078008ff */
[----:B------:R-:W-:Y:S02]  /*ed40*/  @!P2 LEA.HI.X R13, R3, c[0x0][0x1fc], R4, 0x1, P0 ;  /* 0x00007f00030daa11 */ /* 0x000fe400000f0c04 */
[----:B------:R-:W-:Y:S03]  /*ed50*/  @!P2 IADD3 R3, P1, P0, R2, 0x40, R226 ;  /* 0x000000400203a810 */ /* 0x000fe6000783e0e2 */
[----:B------:R5:W-:Y:S01]  /*ed60*/  @!P2 LDGSTS.E.BYPASS.LTC128B.128 [R223+0x5080], [R12.64], !P3 ;  /* 0x050800000cdfafae */ /* 0x000be2000d901d4c */
[--C-:B------:R-:W-:Y:S02]  /*ed70*/  @!P2 IADD3.X R4, R0, RZ, R229.reuse, P1, P0 ;  /* 0x000000ff0004a210 */ /* 0x100fe40000fe04e5 */
[C---:B-----5:R-:W-:Y:S04]  /*ed80*/  @!P2 LEA R12, P0, R3.reuse, c[0x0][0x1f8], 0x1 ;  /* 0x00007e00030caa11 */ /* 0x060fe800078008ff */
[----:B------:R-:W-:Y:S02]  /*ed90*/  @!P2 LEA.HI.X R13, R3, c[0x0][0x1fc], R4, 0x1, P0 ;  /* 0x00007f00030daa11 */ /* 0x000fe400000f0c04 */
[--C-:B------:R-:W-:Y:S03]  /*eda0*/  @!P2 IADD3 R3, P1, P0, R2, 0x80, R226.reuse ;  /* 0x000000800203a810 */ /* 0x100fe6000783e0e2 */
[----:B------:R5:W-:Y:S01]  /*edb0*/  @!P2 LDGSTS.E.BYPASS.LTC128B.128 [R223+0x6880], [R12.64], !P6 ;  /* 0x068800000cdfafae */ /* 0x000be2000f101d4c */
[--C-:B------:R-:W-:Y:S02]  /*edc0*/  @!P2 IADD3.X R14, R0, RZ, R229.reuse, P1, P0 ;  /* 0x000000ff000ea210 */ /* 0x100fe40000fe04e5 */
        /* <DEDUP_REMOVED lines=8> */
.L_x_4507:
[----:B------:R-:W-:Y:S05]  /*ee50*/  BSYNC B0 ;  /* 0x0000000000007941 */ /* 0x000fea0003800000 */
.L_x_4506:
        /* <DEDUP_REMOVED lines=27> */
[----:B------:R-:W2:Y:S05]  /*f010*/  LDSM.16.M88.4 R172, [R9+0x800] ;  /* 0x0008000009ac783b */ /* 0x000eaa0000000200 */
[----:B------:R-:W3:Y:S02]  /*f020*/  LDSM.16.M88.4 R184, [R9+0x1000] ;  /* 0x0010000009b8783b */ /* 0x000ee40000000200 */
        /* <DEDUP_REMOVED lines=8> */
[----:B------:R-:W2:Y:S05]  /*f0b0*/  LDSM.16.M88.4 R176, [R145+0x2000] ;  /* 0x0020000091b0783b */ /* 0x000eaa0000000200 */
[----:B------:R-:W3:Y:S02]  /*f0c0*/  LDSM.16.M88.4 R184, [R145+0x2800] ;  /* 0x0028000091b8783b */ /* 0x000ee40000000200 */
        /* <DEDUP_REMOVED lines=8> */
[----:B------:R-:W2:Y:S05]  /*f150*/  LDSM.16.M88.4 R172, [R203] ;  /* 0x00000000cbac783b */ /* 0x000eaa0000000200 */
[----:B------:R-:W3:Y:S02]  /*f160*/  LDSM.16.M88.4 R184, [R204] ;  /* 0x00000000ccb8783b */ /* 0x000ee40000000200 */
        /* <DEDUP_REMOVED lines=110> */
[----:B------:R-:W-:Y:S02]  /*f850*/  IADD3 R0, R222, -0x1, RZ ;  /* 0xffffffffde007810 */ /* 0x000fe40007ffe0ff */
        /* <DEDUP_REMOVED lines=59> */
.L_x_4509:
[----:B------:R-:W-:Y:S05]  /*fc10*/  BSYNC B0 ;  /* 0x0000000000007941 */ /* 0x000fea0003800000 */
.L_x_4508:
[----:B------:R-:W-:Y:S01]  /*fc20*/  LOP3.LUT R214, R214, 0xffffffbf, RZ, 0xc0, !PT ;  /* 0xffffffbfd6d67812 */ /* 0x000fe200078ec0ff */
[----:B------:R-:W2:Y:S01]  /*fc30*/  LDL R193, [R1+0x4] ;  /* 0x0000040001c17983 */ /* 0x000ea20000100800 */
[----:B------:R-:W-:Y:S02]  /*fc40*/  IMAD.MOV.U32 R0, RZ, RZ, c[0x0][0x2c4] ;  /* 0x0000b100ff007624 */ /* 0x000fe400078e00ff */
[----:B-1----:R-:W-:Y:S02]  /*fc50*/  IMAD R2, R222, -0x30, RZ ;  /* 0xffffffd0de027824 */ /* 0x002fe400078e02ff */
[----:B------:R-:W0:Y:S01]  /*fc60*/  LDGDEPBAR ;  /* 0x00000000000079af */ /* 0x000e220000000000 */
[----:B------:R-:W-:Y:S01]  /*fc70*/  ISETP.NE.AND P0, PT, R0, 0x1, PT ;  /* 0x000000010000780c */ /* 0x000fe20003f05270 */
[----:B------:R-:W-:Y:S11]  /*fc80*/  IMAD.IADD R175, R2, 0x1, -R234 ;  /* 0x0000000102af7824 */ /* 0x000ff600078e0aea */
[----:B------:R-:W-:Y:S01]  /*fc90*/  @!UPT UIADD3 URZ, URZ, URZ, URZ ;  /* 0x0000003f3f3ff290 */ /* 0x000fe2000fffe03f */
[----:B------:R-:W-:Y:S01]  /*fca0*/  @P0 LOP3.LUT R214, R214, 0x40, RZ, 0xfc, !PT ;  /* 0x00000040d6d60812 */ /* 0x000fe200078efcff */
[----:B--2---:R-:W-:Y:S05]  /*fcb0*/  IMAD R172, R193, 0x80, R240 ;  /* 0x00000080c1ac7824 */ /* 0x004fea00078e02f0 */
[----:B------:R-:W-:Y:S05]  /*fcc0*/  IADD3 R172, R238, R172, R239 ;  /* 0x000000aceeac7210 */ /* 0x000fea0007ffe0ef */
[----:B------:R-:W-:Y:S05]  /*fcd0*/  @P0 IMAD.HI.U32 R0, R172, c[0x0][0x2c8], RZ ;  /* 0x0000b200ac000a27 */ /* 0x000fea00078e00ff */
[----:B------:R-:W-:Y:S02]  /*fce0*/  @P0 SHF.R.U32.HI R172, RZ, c[0x0][0x2cc], R0 ;  /* 0x0000b300ffac0a19 */ /* 0x000fe40000011600 */
[----:B------:R-:W-:Y:S02]  /*fcf0*/  ISETP.GE.AND P0, PT, R221, 0x1, PT ;  /* 0x00000001dd00780c */ /* 0x000fe40003f06270 */
[----:B------:R-:W-:Y:S01]  /*fd00*/  IADD3 R0, -R234, 0x1, R2 ;  /* 0x00000001ea007810 */ /* 0x000fe20007ffe102 */
[----:B------:R-:W1:Y:S03]  /*fd10*/  SHFL.IDX PT, R4, R172, RZ, 0x1c1f ;  /* 0x001c1fffac047589 */ /* 0x000e6600000e0000 */
[----:B------:R-:W-:Y:S04]  /*fd20*/  IADD3 R0, -R233, R0, R5 ;  /* 0x00000000e9007210 */ /* 0x000fe80007ffe105 */
[C---:B------:R-:W-:Y:S02]  /*fd30*/  IADD3 R174, R0.reuse, c[0x0][0x328], RZ ;  /* 0x0000ca0000ae7a10 */ /* 0x040fe40007ffe0ff */
[----:B------:R-:W-:Y:S03]  /*fd40*/  IADD3 R173, R0, UR6, RZ ;  /* 0x0000000600ad7c10 */ /* 0x000fe6000fffe0ff */
        /* <DEDUP_REMOVED lines=16> */
.L_x_4512:
[----:B------:R-:W-:Y:S04]  /*fe50*/  MOV R176, c[0x0][0x32c] ;  /* 0x0000cb0000b07a02 */ /* 0x000fe80000000f00 */
[----:B------:R-:W-:Y:S11]  /*fe60*/  ISETP.NE.AND P0, PT, R176, 0x1, PT ;  /* 0x00000001b000780c */ /* 0x000ff60003f05270 */
[----:B------:R-:W-:Y:S02]  /*fe70*/  @!UPT UIADD3 URZ, URZ, URZ, URZ ;  /* 0x0000003f3f3ff290 */ /* 0x000fe4000fffe03f */
[----:B------:R-:W-:Y:S05]  /*fe80*/  @P0 IMAD.HI.U32 R176, R4, c[0x0][0x330], RZ ;  /* 0x0000cc0004b00a27 */ /* 0x000fea00078e00ff */
[----:B------:R-:W-:Y:S02]  /*fe90*/  @P0 SHF.R.U32.HI R4, RZ, c[0x0][0x334], R176 ;  /* 0x0000cd00ff040a19 */ /* 0x000fe400000116b0 */
.L_x_4513:
[----:B------:R-:W-:Y:S05]  /*fea0*/  BSYNC B0 ;  /* 0x0000000000007941 */ /* 0x000fea0003800000 */
.L_x_4511:
[----:B------:R-:W-:Y:S05]  /*feb0*/  IMAD R4, R4, c[0x0][0x32c], R175 ;  /* 0x0000cb0004047a24 */ /* 0x000fea00078e02af */
[----:B------:R-:W-:Y:S02]  /*fec0*/  IMNMX R0, R0, R4, !PT ;  /* 0x0000000400007217 */ /* 0x000fe40007800200 */
[----:B------:R-:W-:Y:S04]  /*fed0*/  IADD3 R4, R4, c[0x0][0x32c], RZ ;  /* 0x0000cb0004047a10 */ /* 0x000fe80007ffe0ff */
[----:B------:R-:W-:Y:S02]  /*fee0*/  IMNMX R3, R3, R4, PT ;  /* 0x0000000403037217 */ /* 0x000fe40003800200 */
.L_x_4510:
        /* <DEDUP_REMOVED lines=8> */
[----:B------:R-:W-:Y:S02]  /*ff70*/  ISETP.GT.AND P0, PT, R0, 0x1, !P0 ;  /* 0x000000010000780c */ /* 0x000fe40004704270 */
[----:B------:R-:W-:Y:S02]  /*ff80*/  LOP3.LUT R214, R214, 0xfffffff7, RZ, 0xc0, !PT ;  /* 0xfffffff7d6d67812 */ /* 0x000fe400078ec0ff */
[----:B------:R-:W-:Y:S02]  /*ff90*/  ISETP.LT.OR P0, PT, R3, 0x2, P0 ;  /* 0x000000020300780c */ /* 0x000fe40000701670 */
[----:B------:R-:W-:Y:S02]  /*ffa0*/  @P1 LOP3.LUT R214, R214, 0x8, RZ, 0xfc, !PT ;  /* 0x00000008d6d61812 */ /* 0x000fe400078efcff */
[----:B------:R-:W-:Y:S02]  /*ffb0*/  FSEL R177, R13, -INF , !P0 ;  /* 0xff8000000db17808 */ /* 0x000fe40004000000 */
[----:B------:R-:W-:Y:S02]  /*ffc0*/  ISETP.GT.AND P0, PT, R0, 0x8, !P1 ;  /* 0x000000080000780c */ /* 0x000fe40004f04270 */
[----:B------:R-:W-:Y:S02]  /*ffd0*/  ISETP.GE.AND P1, PT, R2, 0xa, PT ;  /* 0x0000000a0200780c */ /* 0x000fe40003f26270 */
[C---:B------:R-:W-:Y:S02]  /*ffe0*/  ISETP.LT.OR P0, PT, R3.reuse, 0x9, P0 ;  /* 0x000000090300780c */ /* 0x040fe40000701670 */
[----:B------:R-:W-:Y:S02]  /*fff0*/  LOP3.LUT R214, R214, 0xfffffffb, RZ, 0xc0, !PT ;  /* 0xfffffffbd6d67812 */ /* 0x000fe400078ec0ff */
[----:B------:R-:W-:Y:S02]  /*10000*/  FSEL R176, R16, -INF , !P0 ;  /* 0xff80000010b07808 */ /* 0x000fe40004000000 */
[----:B------:R-:W-:Y:S02]  /*10010*/  ISETP.GT.AND P0, PT, R0, 0x9, !P1 ;  /* 0x000000090000780c */ /* 0x000fe40004f04270 */
[----:B------:R-:W-:Y:S02]  /*10020*/  ISETP.GE.AND P2, PT, R2, 0x29, PT ;  /* 0x000000290200780c */ /* 0x000fe40003f46270 */
[----:B------:R-:W-:Y:S02]  /*10030*/  ISETP.LT.OR P0, PT, R3, 0xa, P0 ;  /* 0x0000000a0300780c */ /* 0x000fe40000701670 */
[----:B------:R-:W-:Y:S02]  /*10040*/  @P1 LOP3.LUT R214, R214, 0x4, RZ, 0xfc, !PT ;  /* 0x00000004d6d61812 */ /* 0x000fe400078efcff */
[----:B------:R-:W-:Y:S02]  /*10050*/  ISETP.GE.AND P1, PT, R2, 0x11, PT ;  /* 0x000000110200780c */ /* 0x000fe40003f26270 */
[----:B------:R-:W-:Y:S02]  /*10060*/  FSEL R17, R17, -INF , !P0 ;  /* 0xff80000011117808 */ /* 0x000fe40004000000 */
[----:B------:R-:W-:Y:S02]  /*10070*/  LOP3.LUT R214, R214, 0xfffffffd, RZ, 0xc0, !PT ;  /* 0xfffffffdd6d67812 */ /* 0x000fe400078ec0ff */
[----:B------:R-:W-:Y:S04]  /*10080*/  ISETP.GT.AND P0, PT, R0, 0x10, !P1 ;  /* 0x000000100000780c */ /* 0x000fe80004f04270 */
[C---:B------:R-:W-:Y:S03]  /*10090*/  ISETP.LT.OR P0, PT, R3.reuse, 0x11, P0 ;  /* 0x000000110300780c */ /* 0x040fe60000701670 */
[----:B------:R-:W-:Y:S02]  /*100a0*/  @P1 LOP3.LUT R214, R214, 0x2, RZ, 0xfc, !PT ;  /* 0x00000002d6d61812 */ /* 0x000fe400078efcff */
[----:B------:R-:W-:Y:S02]  /*100b0*/  ISETP.GE.AND P1, PT, R2, 0x12, PT ;  /* 0x000000120200780c */ /* 0x000fe40003f26270 */
[----:B------:R-:W-:Y:S02]  /*100c0*/  FSEL R20, R20, -INF , !P0 ;  /* 0xff80000014147808 */ /* 0x000fe40004000000 */
[----:B------:R-:W-:Y:S02]  /*100d0*/  ISETP.GT.AND P0, PT, R0, 0x11, !P1 ;  /* 0x000000110000780c */ /* 0x000fe40004f04270 */
[----:B------:R-:W-:Y:S02]  /*100e0*/  LOP3.LUT R214, R214, 0xfffffffe, RZ, 0xc0, !PT ;  /* 0xfffffffed6d67812 */ /* 0x000fe400078ec0ff */
[----:B------:R-:W-:Y:S04]  /*100f0*/  ISETP.LT.OR P0, PT, R3, 0x12, P0 ;  /* 0x000000120300780c */ /* 0x000fe80000701670 */
[----:B------:R-:W-:Y:S02]  /*10100*/  FSEL R21, R21, -INF , !P0 ;  /* 0xff80000015157808 */ /* 0x000fe40004000000 */
[----:B------:R-:W-:Y:S02]  /*10110*/  ISETP.GT.AND P0, PT, R0, 0x18, !P6 ;  /* 0x000000180000780c */ /* 0x000fe40007704270 */
[----:B------:R-:W-:Y:S02]  /*10120*/  @P1 LOP3.LUT R214, R214, 0x1, RZ, 0xfc, !PT ;  /* 0x00000001d6d61812 */ /* 0x000fe400078efcff */
[C---:B------:R-:W-:Y:S02]  /*10130*/  ISETP.LT.OR P0, PT, R3.reuse, 0x19, P0 ;  /* 0x000000190300780c */ /* 0x040fe40000701670 */
        /* <DEDUP_REMOVED lines=16> */
[C---:B------:R-:W-:Y:S04]  /*10240*/  ISETP.LT.OR P0, PT, R3.reuse, 0x1, P0 ;  /* 0x000000010300780c */ /* 0x040fe80000701670 */
        /* <DEDUP_REMOVED lines=25> */
.L_x_4516:
[----:B------:R-:W-:Y:S04]  /*103e0*/  MOV R2, c[0x0][0x32c] ;  /* 0x0000cb0000027a02 */ /* 0x000fe80000000f00 */
[----:B------:R-:W-:Y:S11]  /*103f0*/  ISETP.NE.AND P0, PT, R2, 0x1, PT ;  /* 0x000000010200780c */ /* 0x000ff60003f05270 */
[----:B------:R-:W-:Y:S02]  /*10400*/  @!UPT UIADD3 URZ, URZ, URZ, URZ ;  /* 0x0000003f3f3ff290 */ /* 0x000fe4000fffe03f */
[----:B------:R-:W-:Y:S05]  /*10410*/  @P0 IMAD.HI.U32 R2, R0, c[0x0][0x330], RZ ;  /* 0x0000cc0000020a27 */ /* 0x000fea00078e00ff */
[----:B------:R-:W-:Y:S02]  /*10420*/  @P0 SHF.R.U32.HI R0, RZ, c[0x0][0x334], R2 ;  /* 0x0000cd00ff000a19 */ /* 0x000fe40000011602 */
.L_x_4517:
[----:B------:R-:W-:Y:S05]  /*10430*/  BSYNC B0 ;  /* 0x0000000000007941 */ /* 0x000fea0003800000 */
.L_x_4515:
[----:B------:R-:W-:Y:S05]  /*10440*/  IMAD R0, R0, c[0x0][0x32c], R175 ;  /* 0x0000cb0000007a24 */ /* 0x000fea00078e02af */
[----:B------:R-:W-:Y:S02]  /*10450*/  IMNMX R12, R12, R0, !PT ;  /* 0x000000000c0c7217 */ /* 0x000fe40007800200 */
[----:B------:R-:W-:Y:S04]  /*10460*/  IADD3 R0, R0, c[0x0][0x32c], RZ ;  /* 0x0000cb0000007a10 */ /* 0x000fe80007ffe0ff */
[----:B------:R-:W-:Y:S02]  /*10470*/  IMNMX R13, R13, R0, PT ;  /* 0x000000000d0d7217 */ /* 0x000fe40003800200 */
.L_x_4514:
        /* <DEDUP_REMOVED lines=50> */
[----:B------:R-:W3:Y:S03]  /*107a0*/  MUFU.EX2 R174, R176 ;  /* 0x000000b000ae7308 */ /* 0x000ee60000000800 */
[----:B------:R-:W-:Y:S01]  /*107b0*/  ISETP.GT.AND P0, PT, R12, 0x9, !P0 ;  /* 0x000000090c00780c */ /* 0x000fe20004704270 */
[C---:B-1----:R-:W-:Y:S02]  /*107c0*/  FFMA.FTZ R2, R0.reuse, R230, R16 ;  /* 0x000000e600027223 */ /* 0x042fe40000010010 */
[C---:B------:R-:W-:Y:S01]  /*107d0*/  FMUL.FTZ R28, R0.reuse, R152 ;  /* 0x00000098001c7220 */ /* 0x040fe20000410000 */
[----:B------:R-:W-:Y:S01]  /*107e0*/  ISETP.LT.OR P0, PT, R13, 0xa, P0 ;  /* 0x0000000a0d00780c */ /* 0x000fe20000701670 */
[C---:B------:R-:W-:Y:S02]  /*107f0*/  FMUL.FTZ R29, R0.reuse, R153 ;  /* 0x00000099001d7220 */ /* 0x040fe40000410000 */
[----:B------:R-:W1:Y:S01]  /*10800*/  MUFU.EX2 R17, R17 ;  /* 0x0000001100117308 */ /* 0x000e620000000800 */
[----:B------:R-:W-:Y:S01]  /*10810*/  FSEL R175, R19, -INF , !P0 ;  /* 0xff80000013af7808 */ /* 0x000fe20004000000 */
[----:B------:R-:W-:Y:S01]  /*10820*/  FMUL.FTZ R32, R0, R148 ;  /* 0x0000009400207220 */ /* 0x000fe20000410000 */
[----:B------:R-:W-:Y:S01]  /*10830*/  LOP3.LUT P0, RZ, R214, 0x2, RZ, 0xc0, !PT ;  /* 0x00000002d6ff7812 */ /* 0x000fe2000780c0ff */
[C---:B------:R-:W-:Y:S02]  /*10840*/  FMUL.FTZ R33, R0.reuse, R149 ;  /* 0x0000009500217220 */ /* 0x040fe40000410000 */
[----:B------:R-:W-:Y:S01]  /*10850*/  FMUL.FTZ R20, R0, R160 ;  /* 0x000000a000147220 */ /* 0x000fe20000410000 */
[----:B------:R-:W-:Y:S01]  /*10860*/  ISETP.GT.AND P0, PT, R12, 0x10, !P0 ;  /* 0x000000100c00780c */ /* 0x000fe20004704270 */
[C---:B------:R-:W-:Y:S02]  /*10870*/  FMUL.FTZ R21, R0.reuse, R161 ;  /* 0x000000a100157220 */ /* 0x040fe40000410000 */
[C---:B------:R-:W-:Y:S01]  /*10880*/  FMUL.FTZ R24, R0.reuse, R156 ;  /* 0x0000009c00187220 */ /* 0x040fe20000410000 */
[C---:B------:R-:W-:Y:S01]  /*10890*/  ISETP.LT.OR P0, PT, R13.reuse, 0x11, P0 ;  /* 0x000000110d00780c */ /* 0x040fe20000701670 */
[C---:B------:R-:W-:Y:S01]  /*108a0*/  FMUL.FTZ R25, R0.reuse, R157 ;  /* 0x0000009d00197220 */ /* 0x040fe20000410000 */
[----:B------:R-:W-:Y:S01]  /*108b0*/  MUFU.EX2 R156, R187 ;  /* 0x000000bb009c7308 */ /* 0x000fe20000000800 */
[----:B------:R-:W-:Y:S01]  /*108c0*/  FMUL.FTZ R36, R0, R36 ;  /* 0x0000002400247220 */ /* 0x000fe20000410000 */
[----:B------:R-:W-:Y:S01]  /*108d0*/  FSEL R179, R22, -INF , !P0 ;  /* 0xff80000016b37808 */ /* 0x000fe20004000000 */
[----:B------:R-:W-:Y:S01]  /*108e0*/  FMUL.FTZ R37, R0, R37 ;  /* 0x0000002500257220 */ /* 0x000fe20000410000 */
[----:B------:R-:W-:Y:S01]  /*108f0*/  LOP3.LUT P0, RZ, R214, 0x1, RZ, 0xc0, !PT ;  /* 0x00000001d6ff7812 */ /* 0x000fe2000780c0ff */
[C---:B------:R-:W-:Y:S02]  /*10900*/  FMUL.FTZ R40, R0.reuse, R40 ;  /* 0x0000002800287220 */ /* 0x040fe40000410000 */
[----:B------:R-:W-:Y:S01]  /*10910*/  FMUL.FTZ R41, R0, R41 ;  /* 0x0000002900297220 */ /* 0x000fe20000410000 */
[----:B------:R-:W-:Y:S01]  /*10920*/  ISETP.GT.AND P0, PT, R12, 0x11, !P0 ;  /* 0x000000110c00780c */ /* 0x000fe20004704270 */
[C---:B------:R-:W-:Y:S01]  /*10930*/  FMUL.FTZ R44, R0.reuse, R44 ;  /* 0x0000002c002c7220 */ /* 0x040fe20000410000 */
[----:B------:R-:W-:Y:S01]  /*10940*/  MUFU.EX2 R186, R186 ;  /* 0x000000ba00ba7308 */ /* 0x000fe20000000800 */
[C---:B------:R-:W-:Y:S01]  /*10950*/  FMUL.FTZ R45, R0.reuse, R45 ;  /* 0x0000002d002d7220 */ /* 0x040fe20000410000 */
[----:B------:R-:W-:Y:S01]  /*10960*/  ISETP.LT.OR P0, PT, R13, 0x12, P0 ;  /* 0x000000120d00780c */ /* 0x000fe20000701670 */
[C---:B------:R-:W-:Y:S02]  /*10970*/  FMUL.FTZ R48, R0.reuse, R48 ;  /* 0x0000003000307220 */ /* 0x040fe40000410000 */
[C---:B------:R-:W-:Y:S01]  /*10980*/  FMUL.FTZ R49, R0.reuse, R49 ;  /* 0x0000003100317220 */ /* 0x040fe20000410000 */
[----:B------:R-:W-:Y:S01]  /*10990*/  FSEL R178, R23, -INF , !P0 ;  /* 0xff80000017b27808 */ /* 0x000fe20004000000 */
[----:B------:R-:W-:Y:S01]  /*109a0*/  FMUL.FTZ R52, R0, R52 ;  /* 0x0000003400347220 */ /* 0x000fe20000410000 */
[----:B------:R-:W-:Y:S01]  /*109b0*/  ISETP.GT.AND P0, PT, R12, 0x18, !P6 ;  /* 0x000000180c00780c */ /* 0x000fe20007704270 */
[C---:B------:R-:W-:Y:S01]  /*109c0*/  FMUL.FTZ R53, R0.reuse, R53 ;  /* 0x0000003500357220 */ /* 0x040fe20000410000 */
[----:B------:R-:W-:Y:S01]  /*109d0*/  MUFU.EX2 R185, R185 ;  /* 0x000000b900b97308 */ /* 0x000fe20000000800 */
[C---:B------:R-:W-:Y:S01]  /*109e0*/  FMUL.FTZ R56, R0.reuse, R56 ;  /* 0x0000003800387220 */ /* 0x040fe20000410000 */
[C---:B------:R-:W-:Y:S01]  /*109f0*/  ISETP.LT.OR P0, PT, R13.reuse, 0x19, P0 ;  /* 0x000000190d00780c */ /* 0x040fe20000701670 */
[C---:B------:R-:W-:Y:S02]  /*10a00*/  FMUL.FTZ R57, R0.reuse, R57 ;  /* 0x0000003900397220 */ /* 0x040fe40000410000 */
[----:B------:R-:W-:Y:S01]  /*10a10*/  FMUL.FTZ R60, R0, R60 ;  /* 0x0000003c003c7220 */ /* 0x000fe20000410000 */
[----:B------:R-:W-:Y:S01]  /*10a20*/  FSEL R180, R26, -INF , !P0 ;  /* 0xff8000001ab47808 */ /* 0x000fe20004000000 */
        /* <DEDUP_REMOVED lines=11> */
[C---:B------:R-:W-:Y:S02]  /*10ae0*/  FMUL.FTZ R73, R0.reuse, R73 ;  /* 0x0000004900497220 */ /* 0x040fe40000410000 */
[C---:B------:R-:W-:Y:S01]  /*10af0*/  FMUL.FTZ R76, R0.reuse, R76 ;  /* 0x0000004c004c7220 */ /* 0x040fe20000410000 */
[C---:B------:R-:W-:Y:S01]  /*10b00*/  ISETP.LT.OR P0, PT, R13.reuse, 0x21, P0 ;  /* 0x000000210d00780c */ /* 0x040fe20000701670 */
[C---:B------:R-:W-:Y:S02]  /*10b10*/  FMUL.FTZ R77, R0.reuse, R77 ;  /* 0x0000004d004d7220 */ /* 0x040fe40000410000 */
[----:B------:R-:W-:Y:S01]  /*10b20*/  FMUL.FTZ R80, R0, R80 ;  /* 0x0000005000507220 */ /* 0x000fe20000410000 */
[----:B------:R-:W-:Y:S01]  /*10b30*/  FSEL R182, R30, -INF , !P0 ;  /* 0xff8000001eb67808 */ /* 0x000fe20004000000 */
[----:B------:R-:W-:Y:S01]  /*10b40*/  FMUL.FTZ R81, R0, R81 ;  /* 0x0000005100517220 */ /* 0x000fe20000410000 */
[----:B------:R-:W-:Y:S01]  /*10b50*/  ISETP.GT.AND P0, PT, R12, 0x21, !P3 ;  /* 0x000000210c00780c */ /* 0x000fe20005f04270 */
[C---:B------:R-:W-:Y:S02]  /*10b60*/  FMUL.FTZ R84, R0.reuse, R84 ;  /* 0x0000005400547220 */ /* 0x040fe40000410000 */
        /* <DEDUP_REMOVED lines=15> */
[----:B--2---:R-:W-:Y:S01]  /*10c60*/  FADD.FTZ R12, R172, R2 ;  /* 0x00000002ac0c7221 */ /* 0x004fe20000010000 */
[----:B------:R-:W-:Y:S01]  /*10c70*/  FMNMX.FTZ R2, R14, R7, !PT ;  /* 0x000000070e027209 */ /* 0x000fe20007810000 */
[----:B------:R-:W-:Y:S01]  /*10c80*/  FMUL.FTZ R104, R0, R104 ;  /* 0x0000006800687220 */ /* 0x000fe20000410000 */
[----:B------:R-:W-:Y:S01]  /*10c90*/  ISETP.LT.OR P0, PT, R13, 0x2a, P0 ;  /* 0x0000002a0d00780c */ /* 0x000fe20000701670 */
[----:B---3--:R-:W-:Y:S01]  /*10ca0*/  FADD.FTZ R12, R174, R12 ;  /* 0x0000000cae0c7221 */ /* 0x008fe20000010000 */
[----:B------:R-:W-:Y:S01]  /*10cb0*/  FMNMX.FTZ R2, R15, R2, !PT ;  /* 0x000000020f027209 */ /* 0x000fe20007810000 */
[----:B------:R-:W-:Y:S01]  /*10cc0*/  FMUL.FTZ R13, R0, R169 ;  /* 0x000000a9000d7220 */ /* 0x000fe20000410000 */
[----:B------:R-:W-:Y:S01]  /*10cd0*/  FSEL R8, R35, -INF , !P0 ;  /* 0xff80000023087808 */ /* 0x000fe20004000000 */
[----:B-1----:R-:W-:Y:S01]  /*10ce0*/  FADD.FTZ R176, R17, R12 ;  /* 0x0000000c11b07221 */ /* 0x002fe20000010000 */
[----:B------:R-:W-:Y:S01]  /*10cf0*/  FMNMX.FTZ R2, R18, R2, !PT ;  /* 0x0000000212027209 */ /* 0x000fe20007810000 */
[----:B------:R-:W-:Y:S01]  /*10d00*/  FMUL.FTZ R12, R0, R168 ;  /* 0x000000a8000c7220 */ /* 0x000fe20000410000 */
[----:B------:R-:W-:Y:S01]  /*10d10*/  F2FP.BF16.PACK_AB R172, R172, R16 ;  /* 0x00000010acac723e */ /* 0x000fe200000010ff */
[C---:B------:R-:W-:Y:S01]  /*10d20*/  FMUL.FTZ R16, R0.reuse, R164 ;  /* 0x000000a400107220 */ /* 0x040fe20000410000 */
[----:B------:R-:W-:Y:S01]  /*10d30*/  FMNMX.FTZ R2, R175, R2, !PT ;  /* 0x00000002af027209 */ /* 0x000fe20007810000 */
[C---:B------:R-:W-:Y:S01]  /*10d40*/  FMUL.FTZ R105, R0.reuse, R105 ;  /* 0x0000006900697220 */ /* 0x040fe20000410000 */
[----:B------:R-:W-:Y:S01]  /*10d50*/  F2FP.BF16.PACK_AB R174, R17, R174 ;  /* 0x000000ae11ae723e */ /* 0x000fe200000010ff */
        /* <DEDUP_REMOVED lines=24> */
[----:B------:R-:W-:Y:S02]  /*10ee0*/  FMUL.FTZ R137, R0, R137 ;  /* 0x0000008900897220 */ /* 0x000fe40000410000 */
        /* <DEDUP_REMOVED lines=14> */
[----:B------:R-:W-:Y:S04]  /*10fd0*/  FFMA.FTZ R15, R15, c[0x0][0x2d0], -R7 ;  /* 0x0000b4000f0f7a23 */ /* 0x000fe80000010807 */
[----:B------:R2:W-:Y:S10]  /*10fe0*/  MUFU.EX2 R164, R15 ;  /* 0x0000000f00a47308 */ /* 0x0005f40000000800 */
[----:B------:R-:W3:Y:S01]  /*10ff0*/  MUFU.EX2 R173, R173 ;  /* 0x000000ad00ad7308 */ /* 0x000ee20000000800 */
[C---:B-1----:R-:W-:Y:S02]  /*11000*/  FMUL.FTZ R27, R2.reuse, R159 ;  /* 0x0000009f021b7220 */ /* 0x042fe40000410000 */
[C---:B------:R-:W-:Y:S02]  /*11010*/  FMUL.FTZ R34, R2.reuse, R150 ;  /* 0x0000009602227220 */ /* 0x040fe40000410000 */
[C---:B------:R-:W-:Y:S05]  /*11020*/  FMUL.FTZ R35, R2.reuse, R151 ;  /* 0x0000009702237220 */ /* 0x040fea0000410000 */
[----:B------:R1:W-:Y:S01]  /*11030*/  MUFU.EX2 R159, R0 ;  /* 0x00000000009f7308 */ /* 0x0003e20000000800 */
[----:B------:R-:W4:Y:S01]  /*11040*/  LDSM.16.MT88.4 R148, [R146] ;  /* 0x000000009294783b */ /* 0x000f220000004200 */
[C---:B------:R-:W-:Y:S02]  /*11050*/  FMUL.FTZ R26, R2.reuse, R158 ;  /* 0x0000009e021a7220 */ /* 0x040fe40000410000 */
[C---:B------:R-:W-:Y:S02]  /*11060*/  FMUL.FTZ R14, R2.reuse, R170 ;  /* 0x000000aa020e7220 */ /* 0x040fe40000410000 */
[C---:B--2---:R-:W-:Y:S02]  /*11070*/  FMUL.FTZ R15, R2.reuse, R171 ;  /* 0x000000ab020f7220 */ /* 0x044fe40000410000 */
[C---:B------:R-:W-:Y:S02]  /*11080*/  FMUL.FTZ R18, R2.reuse, R166 ;  /* 0x000000a602127220 */ /* 0x040fe40000410000 */
[C---:B------:R-:W-:Y:S02]  /*11090*/  FMUL.FTZ R19, R2.reuse, R167 ;  /* 0x000000a702137220 */ /* 0x040fe40000410000 */
[C---:B------:R-:W-:Y:S02]  /*110a0*/  FMUL.FTZ R22, R2.reuse, R162 ;  /* 0x000000a202167220 */ /* 0x040fe40000410000 */
[----:B---3--:R-:W-:Y:S01]  /*110b0*/  FFMA.FTZ R157, R2, R231, R173 ;  /* 0x000000e7029d7223 */ /* 0x008fe200000100ad */
[----:B------:R-:W-:Y:S01]  /*110c0*/  F2FP.BF16.PACK_AB R173, R164, R173 ;  /* 0x000000ada4ad723e */ /* 0x000fe200000010ff */
[C---:B------:R-:W-:Y:S02]  /*110d0*/  FMUL.FTZ R23, R2.reuse, R163 ;  /* 0x000000a302177220 */ /* 0x040fe40000410000 */
[C---:B------:R-:W-:Y:S02]  /*110e0*/  FMUL.FTZ R30, R2.reuse, R154 ;  /* 0x0000009a021e7220 */ /* 0x040fe40000410000 */
[C---:B------:R-:W-:Y:S02]  /*110f0*/  FMUL.FTZ R31, R2.reuse, R155 ;  /* 0x0000009b021f7220 */ /* 0x040fe40000410000 */
[C---:B------:R-:W-:Y:S01]  /*11100*/  FMUL.FTZ R38, R2.reuse, R38 ;  /* 0x0000002602267220 */ /* 0x040fe20000410000 */
[----:B------:R-:W-:Y:S01]  /*11110*/  LDSM.16.MT88.4 R152, [R146+0x800] ;  /* 0x000800009298783b */ /* 0x000fe20000004200 */
[----:B-1----:R-:W-:Y:S02]  /*11120*/  FFMA.FTZ R0, R175, c[0x0][0x2d0], -R7 ;  /* 0x0000b400af007a23 */ /* 0x002fe40000010807 */
        /* <DEDUP_REMOVED lines=16> */
[----:B------:R-:W-:Y:S01]  /*11230*/  LDSM.16.MT88.4 R164, [R146+0x1000] ;  /* 0x0010000092a4783b */ /* 0x000fe20000004200 */
[C---:B------:R-:W-:Y:S02]  /*11240*/  FMUL.FTZ R66, R2.reuse, R66 ;  /* 0x0000004202427220 */ /* 0x040fe40000410000 */
[C---:B------:R-:W-:Y:S01]  /*11250*/  FMUL.FTZ R67, R2.reuse, R67 ;  /* 0x0000004302437220 */ /* 0x040fe20000410000 */
[C---:B----4-:R-:W-:Y:S05]  /*11260*/  HMMA.16816.F32.BF16 R12, R172.reuse, R148, R12 ;  /* 0x00000094ac0c723c */ /* 0x050fea000004180c */
        /* <DEDUP_REMOVED lines=38> */
[C---:B------:R-:W-:Y:S02]  /*114d0*/  FMUL.FTZ R134, R2.reuse, R134 ;  /* 0x0000008602867220 */ /* 0x040fe40000410000 */
[----:B------:R2:W-:Y:S01]  /*114e0*/  MUFU.EX2 R163, R0 ;  /* 0x0000000000a37308 */ /* 0x0005e20000000800 */
[C---:B------:R-:W-:Y:S02]  /*114f0*/  FMUL.FTZ R135, R2.reuse, R135 ;  /* 0x0000008702877220 */ /* 0x040fe40000410000 */
[C---:B------:R-:W-:Y:S02]  /*11500*/  FMUL.FTZ R138, R2.reuse, R138 ;  /* 0x0000008a028a7220 */ /* 0x040fe40000410000 */
[----:B------:R-:W-:Y:S05]  /*11510*/  FMUL.FTZ R139, R2, R139 ;  /* 0x0000008b028b7220 */ /* 0x000fea0000410000 */
[----:B------:R-:W3:Y:S01]  /*11520*/  MUFU.EX2 R2, R188 ;  /* 0x000000bc00027308 */ /* 0x000ee20000000800 */
[C---:B-1----:R-:W-:Y:S09]  /*11530*/  HMMA.16816.F32.BF16 R28, R172.reuse, R148, R28 ;  /* 0x00000094ac1c723c */ /* 0x042ff2000004181c */
[----:B------:R-:W-:Y:S01]  /*11540*/  MUFU.EX2 R188, R189 ;  /* 0x000000bd00bc7308 */ /* 0x000fe20000000800 */
[C---:B------:R-:W-:Y:S01]  /*11550*/  HMMA.16816.F32.BF16 R32, R172.reuse, R150, R32 ;  /* 0x00000096ac20723c */ /* 0x040fe20000041820 */
[----:B------:R-:W1:Y:S02]  /*11560*/  LDSM.16.MT88.4 R148, [R196] ;  /* 0x00000000c494783b */ /* 0x000e640000004200 */
[--C-:B--2---:R-:W-:Y:S06]  /*11570*/  FFMA.FTZ R0, R178, c[0x0][0x2d0], -R7.reuse ;  /* 0x0000b400b2007a23 */ /* 0x104fec0000010807 */
[----:B------:R2:W4:Y:S03]  /*11580*/  MUFU.EX2 R161, R0 ;  /* 0x0000000000a17308 */ /* 0x0005260000000800 */
[--C-:B--2---:R-:W-:Y:S07]  /*11590*/  FFMA.FTZ R0, R180, c[0x0][0x2d0], -R7.reuse ;  /* 0x0000b400b4007a23 */ /* 0x104fee0000010807 */
[----:B------:R-:W-:Y:S01]  /*115a0*/  MUFU.EX2 R180, R192 ;  /* 0x000000c000b47308 */ /* 0x000fe20000000800 */
[C---:B-1----:R-:W-:Y:S09]  /*115b0*/  HMMA.16816.F32.BF16 R36, R172.reuse, R148, R36 ;  /* 0x00000094ac24723c */ /* 0x042ff20000041824 */
[----:B------:R1:W-:Y:S01]  /*115c0*/  MUFU.EX2 R160, R0 ;  /* 0x0000000000a07308 */ /* 0x0003e20000000800 */
[C---:B------:R-:W-:Y:S01]  /*115d0*/  HMMA.16816.F32.BF16 R40, R172.reuse, R150, R40 ;  /* 0x00000096ac28723c */ /* 0x040fe20000041828 */
[----:B------:R-:W2:Y:S02]  /*115e0*/  LDSM.16.MT88.4 R148, [R146+0x1800] ;  /* 0x001800009294783b */ /* 0x000ea40000004200 */
[----:B-1----:R-:W-:Y:S06]  /*115f0*/  FFMA.FTZ R0, R181, c[0x0][0x2d0], -R7 ;  /* 0x0000b400b5007a23 */ /* 0x002fec0000010807 */
[----:B------:R-:W-:Y:S10]  /*11600*/  MUFU.EX2 R181, R191 ;  /* 0x000000bf00b57308 */ /* 0x000ff40000000800 */
[----:B------:R3:W1:Y:S01]  /*11610*/  MUFU.EX2 R179, R0 ;  /* 0x0000000000b37308 */ /* 0x0006620000000800 */
[C---:B--2---:R-:W-:Y:S08]  /*11620*/  HMMA.16816.F32.BF16 R44, R172.reuse, R148, R44 ;  /* 0x00000094ac2c723c */ /* 0x044ff0000004182c */
[C---:B------:R-:W-:Y:S01]  /*11630*/  HMMA.16816.F32.BF16 R48, R172.reuse, R150, R48 ;  /* 0x00000096ac30723c */ /* 0x040fe20000041830 */
[----:B------:R-:W2:Y:S03]  /*11640*/  LDSM.16.MT88.4 R148, [R147+0x1800] ;  /* 0x001800009394783b */ /* 0x000ea60000004200 */
[----:B---3--:R-:W-:Y:S04]  /*11650*/  FADD.FTZ R0, R2, R176 ;  /* 0x000000b002007221 */ /* 0x008fe80000010000 */
        /* <DEDUP_REMOVED lines=39> */
[----:B-1----:R-:W-:Y:S03]  /*118d0*/  F2FP.BF16.PACK_AB R151, R179, R160 ;  /* 0x000000a0b397723e */ /* 0x002fe600000010ff */
[----:B------:R-:W-:Y:S01]  /*118e0*/  F2FP.BF16.PACK_AB R172, R181, R180 ;  /* 0x000000b4b5ac723e */ /* 0x000fe200000010ff */
[----:B------:R-:W-:Y:S01]  /*118f0*/  FADD.FTZ R2, R163, R2 ;  /* 0x00000002a3027221 */ /* 0x000fe20000010000 */
[----:B------:R-:W-:Y:S01]  /*11900*/  F2FP.BF16.PACK_AB R174, R188, R187 ;  /* 0x000000bbbcae723e */ /* 0x000fe200000010ff */
[--C-:B------:R-:W-:Y:S01]  /*11910*/  FFMA.FTZ R0, R182, c[0x0][0x2d0], -R7.reuse ;  /* 0x0000b400b6007a23 */ /* 0x100fe20000010807 */
[C---:B------:R-:W-:Y:S03]  /*11920*/  HMMA.16816.F32.BF16 R12, R148.reuse, R152, R12 ;  /* 0x00000098940c723c */ /* 0x040fe6000004180c */
[----:B------:R1:W-:Y:S02]  /*11930*/  MUFU.EX2 R177, R0 ;  /* 0x0000000000b17308 */ /* 0x0003e40000000800 */
[----:B------:R-:W-:Y:S03]  /*11940*/  FADD.FTZ R2, R161, R2 ;  /* 0x00000002a1027221 */ /* 0x000fe60000010000 */
[C---:B------:R-:W-:Y:S01]  /*11950*/  HMMA.16816.F32.BF16 R16, R148.reuse, R154, R16 ;  /* 0x0000009a9410723c */ /* 0x040fe20000041810 */
[----:B------:R-:W2:Y:S03]  /*11960*/  LDSM.16.MT88.4 R152, [R147+0x800] ;  /* 0x000800009398783b */ /* 0x000ea60000004200 */
[----:B------:R-:W-:Y:S04]  /*11970*/  FADD.FTZ R2, R160, R2 ;  /* 0x00000002a0027221 */ /* 0x000fe80000010000 */
        /* <DEDUP_REMOVED lines=9> */
[----:B------:R-:W-:Y:S08]  /*11a10*/  FFMA.FTZ R7, R8, c[0x0][0x2d0], -R7 ;  /* 0x0000b40008077a23 */ /* 0x000ff00000010807 */
[----:B------:R-:W3:Y:S01]  /*11a20*/  MUFU.EX2 R8, R7 ;  /* 0x0000000700087308 */ /* 0x000ee20000000800 */
[----:B--2---:R-:W-:Y:S04]  /*11a30*/  FADD.FTZ R0, R186, R162 ;  /* 0x000000a2ba007221 */ /* 0x004fe80000010000 */
[----:B------:R-:W-:Y:S04]  /*11a40*/  FADD.FTZ R0, R185, R0 ;  /* 0x00000000b9007221 */ /* 0x000fe80000010000 */
[----:B------:R-:W-:Y:S01]  /*11a50*/  FADD.FTZ R0, R180, R0 ;  /* 0x00000000b4007221 */ /* 0x000fe20000010000 */
[----:B---3--:R-:W-:Y:S01]  /*11a60*/  F2FP.BF16.PACK_AB R175, R8, R176 ;  /* 0x000000b008af723e */ /* 0x008fe200000010ff */
[----:B------:R-:W-:Y:S02]  /*11a70*/  FADD.FTZ R7, R177, R2 ;  /* 0x00000002b1077221 */ /* 0x000fe40000010000 */
[----:B------:R-:W-:Y:S01]  /*11a80*/  FADD.FTZ R2, R181, R0 ;  /* 0x00000000b5027221 */ /* 0x000fe20000010000 */
[C---:B-1----:R-:W-:Y:S03]  /*11a90*/  HMMA.16816.F32.BF16 R28, R148.reuse, R152, R28 ;  /* 0x00000098941c723c */ /* 0x042fe6000004181c */
[----:B------:R-:W-:Y:S01]  /*11aa0*/  FADD.FTZ R0, R178, R7 ;  /* 0x00000007b2007221 */ /* 0x000fe20000010000 */
[----:B------:R-:W-:Y:S01]  /*11ab0*/  MOV R7, R3 ;  /* 0x0000000300077202 */ /* 0x000fe20000000f00 */
        /* <DEDUP_REMOVED lines=99> */
.L_x_4505:
        /* <DEDUP_REMOVED lines=24> */
.L_x_4521:
[----:B------:R-:W-:-:S13]  /*12270*/  ISETP.NE.AND P0, PT, R244, 0x1, PT ;  /* 0x00000001f400780c */ /* 0x000fda0003f05270 */
[----:B------:R-:W-:-:S05]  /*12280*/  @P0 IMAD.HI.U32 R3, R0, c[0x0][0x330], RZ ;  /* 0x0000cc0000030a27 */ /* 0x000fca00078e00ff */
[----:B------:R-:W-:Y:S02]  /*12290*/  @P0 SHF.R.U32.HI R0, RZ, c[0x0][0x334], R3 ;  /* 0x0000cd00ff000a19 */ /* 0x000fe40000011603 */
.L_x_4522:
[----:B------:R-:W-:Y:S05]  /*122a0*/  BSYNC B0 ;  /* 0x0000000000007941 */ /* 0x000fea0003800000 */
.L_x_4520:
[----:B------:R-:W-:-:S05]  /*122b0*/  IMAD R0, R0, c[0x0][0x32c], RZ ;  /* 0x0000cb0000007a24 */ /* 0x000fca00078e02ff */
[----:B------:R-:W-:-:S04]  /*122c0*/  IMNMX R2, R2, R0, !PT ;  /* 0x0000000002027217 */ /* 0x000fc80007800200 */
.L_x_4519:
[----:B------:R-:W-:-:S05]  /*122d0*/  IADD3 R2, R2, 0x2f, RZ ;  /* 0x0000002f02027810 */ /* 0x000fca0007ffe0ff */
[----:B------:R-:W-:-:S05]  /*122e0*/  IMAD.HI R2, R2, 0x2aaaaaab, RZ ;  /* 0x2aaaaaab02027827 */ /* 0x000fca00078e02ff */
[----:B------:R-:W-:-:S04]  /*122f0*/  SHF.R.U32.HI R193, RZ, 0x1f, R2 ;  /* 0x0000001fffc17819 */ /* 0x000fc80000011602 */
[----:B------:R-:W-:-:S04]  /*12300*/  LEA.HI.SX32 R193, R2, R193, 0x1d ;  /* 0x000000c102c17211 */ /* 0x000fc800078feaff */
[----:B------:R-:W-:-:S04]  /*12310*/  IMNMX R193, R237, R193, !PT ;  /* 0x000000c1edc17217 */ /* 0x000fc80007800200 */
[----:B------:R-:W-:-:S13]  /*12320*/  ISETP.GE.AND P0, PT, R222, R193, PT ;  /* 0x000000c1de00720c */ /* 0x000fda0003f06270 */
[----:B------:R-:W-:Y:S05]  /*12330*/  @!P0 BRA `(.L_x_4523) ;  /* 0x00002ba000008947 */ /* 0x000fea0003800000 */
.L_x_4528:
        /* <DEDUP_REMOVED lines=20> */
[----:B------:R-:W5:Y:S04]  /*12480*/  S2R R14, SR_TID.X ;  /* 0x00000000000e7919 */ /* 0x000f680000002100 */
[----:B------:R-:W-:Y:S02]  /*12490*/  IMAD R4, R2, c[0x0][0x208], RZ ;  /* 0x0000820002047a24 */ /* 0x000fe400078e02ff */
[C---:B------:R-:W-:Y:S04]  /*124a0*/  IMAD.WIDE.U32 R2, R222.reuse, c[0x0][0x208], RZ ;  /* 0x00008200de027a25 */ /* 0x040fe800078e00ff */
[----:B------:R-:W-:Y:S04]  /*124b0*/  IMAD R4, R222, c[0x0][0x20c], R4 ;  /* 0x00008300de047a24 */ /* 0x000fe800078e0204 */
[----:B------:R-:W-:Y:S02]  /*124c0*/  IMAD.IADD R4, R3, 0x1, R4 ;  /* 0x0000000103047824 */ /* 0x000fe400078e0204 */
[----:B------:R-:W-:Y:S04]  /*124d0*/  IMAD.WIDE.U32 R2, R2, 0x30, RZ ;  /* 0x0000003002027825 */ /* 0x000fe800078e00ff */
[----:B------:R-:W-:Y:S01]  /*124e0*/  IMAD R12, R4, 0x30, RZ ;  /* 0x00000030040c7824 */ /* 0x000fe200078e02ff */
[-C--:B------:R-:W-:Y:S02]  /*124f0*/  IADD3 R4, P0, R226, R2.reuse, RZ ;  /* 0x00000002e2047210 */ /* 0x080fe40007f1e0ff */
[----:B-----5:R-:W-:Y:S01]  /*12500*/  ISETP.GT.AND P2, PT, R14, 0x7f, PT ;  /* 0x0000007f0e00780c */ /* 0x020fe20003f44270 */
[----:B------:R-:W-:Y:S04]  /*12510*/  IMAD.IADD R3, R3, 0x1, R12 ;  /* 0x0000000103037824 */ /* 0x000fe800078e020c */
[C---:B------:R-:W-:Y:S01]  /*12520*/  IMAD.X R13, R3.reuse, 0x1, R229, P0 ;  /* 0x00000001030d7824 */ /* 0x040fe200000e06e5 */
[C---:B------:R-:W-:Y:S04]  /*12530*/  LEA R12, P0, R4.reuse, c[0x0][0x1f8], 0x1 ;  /* 0x00007e00040c7a11 */ /* 0x040fe800078008ff */
[----:B------:R-:W-:Y:S02]  /*12540*/  LEA.HI.X R13, R4, c[0x0][0x1fc], R13, 0x1, P0 ;  /* 0x00007f00040d7a11 */ /* 0x000fe400000f0c0d */
[--C-:B------:R-:W-:Y:S03]  /*12550*/  IADD3 R4, P1, P0, R2, 0x40, R226.reuse ;  /* 0x0000004002047810 */ /* 0x100fe6000783e0e2 */
[----:B------:R-:W-:Y:S01]  /*12560*/  @!PT LDS RZ, [RZ] ;  /* 0x00000000fffff984 */ /* 0x000fe20000000800 */
[----:B------:R-:W-:Y:S01]  /*12570*/  @!PT LDS RZ, [RZ] ;  /* 0x00000000fffff984 */ /* 0x000fe20000000800 */
[----:B------:R-:W-:Y:S01]  /*12580*/  @!PT LDS RZ, [RZ] ;  /* 0x00000000fffff984 */ /* 0x000fe20000000800 */
[----:B------:R5:W-:Y:S02]  /*12590*/  LDGSTS.E.BYPASS.LTC128B.128 [R215+0x4080], [R12.64], !P3 ;  /* 0x040800000cd77fae */ /* 0x000be4000d901d4c */
[C---:B-----5:R-:W-:Y:S02]  /*125a0*/  IADD3.X R13, R3.reuse, RZ, R229, P1, P0 ;  /* 0x000000ff030d7210 */ /* 0x060fe40000fe04e5 */
[C---:B------:R-:W-:Y:S04]  /*125b0*/  LEA R12, P0, R4.reuse, c[0x0][0x1f8], 0x1 ;  /* 0x00007e00040c7a11 */ /* 0x040fe800078008ff */
[----:B------:R-:W-:Y:S01]  /*125c0*/  LEA.HI.X R13, R4, c[0x0][0x1fc], R13, 0x1, P0 ;  /* 0x00007f00040d7a11 */ /* 0x000fe200000f0c0d */
[----:B------:R-:W-:Y:S04]  /*125d0*/  @!P2 IMAD.MOV.U32 R4, RZ, RZ, c[0x0][0x208] ;  /* 0x00008200ff04a624 */ /* 0x000fe800078e00ff */
[----:B------:R5:W-:Y:S02]  /*125e0*/  LDGSTS.E.BYPASS.LTC128B.128 [R215+0x5880], [R12.64], !P6 ;  /* 0x058800000cd77fae */ /* 0x000be4000f101d4c */
[C-C-:B-----5:R-:W-:Y:S01]  /*125f0*/  IADD3 R13, P1, P0, R2.reuse, 0x80, R226.reuse ;  /* 0x00000080020d7810 */ /* 0x160fe2000783e0e2 */
[----:B------:R-:W-:Y:S03]  /*12600*/  @!P2 IMAD.MOV.U32 R12, RZ, RZ, c[0x0][0x20c] ;  /* 0x00008300ff0ca624 */ /* 0x000fe600078e00ff */
[C-C-:B------:R-:W-:Y:S02]  /*12610*/  IADD3.X R15, R3.reuse, RZ, R229.reuse, P1, P0 ;  /* 0x000000ff030f7210 */ /* 0x140fe40000fe04e5 */
        /* <DEDUP_REMOVED lines=11> */
[C-C-:B------:R-:W-:Y:S01]  /*126d0*/  @!P2 IMAD.X R14, R3.reuse, 0x1, R229.reuse, P0 ;  /* 0x00000001030ea824 */ /* 0x140fe200000e06e5 */
[C---:B-----5:R-:W-:Y:S04]  /*126e0*/  @!P2 LEA R12, P0, R4.reuse, c[0x0][0x1f8], 0x1 ;  /* 0x00007e00040caa11 */ /* 0x060fe800078008ff */
[----:B------:R-:W-:Y:S02]  /*126f0*/  @!P2 LEA.HI.X R13, R4, c[0x0][0x1fc], R14, 0x1, P0 ;  /* 0x00007f00040daa11 */ /* 0x000fe400000f0c0e */
[----:B------:R-:W-:Y:S03]  /*12700*/  @!P2 IADD3 R4, P1, P0, R2, 0x40, R226 ;  /* 0x000000400204a810 */ /* 0x000fe6000783e0e2 */
[----:B------:R5:W-:Y:S01]  /*12710*/  @!P2 LDGSTS.E.BYPASS.LTC128B.128 [R223+0x5080], [R12.64], !P3 ;  /* 0x050800000cdfafae */ /* 0x000be2000d901d4c */
[C-C-:B------:R-:W-:Y:S02]  /*12720*/  @!P2 IADD3.X R14, R3.reuse, RZ, R229.reuse, P1, P0 ;  /* 0x000000ff030ea210 */ /* 0x140fe40000fe04e5 */
[C---:B-----5:R-:W-:Y:S04]  /*12730*/  @!P2 LEA R12, P0, R4.reuse, c[0x0][0x1f8], 0x1 ;  /* 0x00007e00040caa11 */ /* 0x060fe800078008ff */
[----:B------:R-:W-:Y:S02]  /*12740*/  @!P2 LEA.HI.X R13, R4, c[0x0][0x1fc], R14, 0x1, P0 ;  /* 0x00007f00040daa11 */ /* 0x000fe400000f0c0e */
[C-C-:B------:R-:W-:Y:S03]  /*12750*/  @!P2 IADD3 R4, P1, P0, R2.reuse, 0x80, R226.reuse ;  /* 0x000000800204a810 */ /* 0x140fe6000783e0e2 */
[----:B------:R5:W-:Y:S01]  /*12760*/  @!P2 LDGSTS.E.BYPASS.LTC128B.128 [R223+0x6880], [R12.64], !P6 ;  /* 0x068800000cdfafae */ /* 0x000be2000f101d4c */
[C-C-:B------:R-:W-:Y:S02]  /*12770*/  @!P2 IADD3.X R15, R3.reuse, RZ, R229.reuse, P1, P0 ;  /* 0x000000ff030fa210 */ /* 0x140fe40000fe04e5 */
        /* <DEDUP_REMOVED lines=8> */
.L_x_4525:
[----:B------:R-:W-:Y:S05]  /*12800*/  BSYNC B0 ;  /* 0x0000000000007941 */ /* 0x000fea0003800000 */
.L_x_4524:
        /* <DEDUP_REMOVED lines=161> */
[----:B------:R-:W-:Y:S02]  /*13220*/  SHF.R.S32.HI R4, RZ, 0x1f, R2 ;  /* 0x0000001fff047819 */ /* 0x000fe40000011402 */
[C---:B------:R-:W-:Y:S02]  /*13230*/  ISETP.GE.AND P1, PT, R174.reuse, 0x1, PT ;  /* 0x00000001ae00780c */ /* 0x040fe40003f26270 */
[----:B------:R-:W-:Y:S01]  /*13240*/  ISETP.GE.AND P0, PT, R174, 0x21, PT ;  /* 0x00000021ae00780c */ /* 0x000fe20003f06270 */
[----:B------:R-:W-:Y:S04]  /*13250*/  IMAD R4, R4, c[0x0][0x1e0], RZ ;  /* 0x0000780004047a24 */ /* 0x000fe800078e02ff */
[C---:B------:R-:W-:Y:S02]  /*13260*/  IMAD R4, R2.reuse, c[0x0][0x1e4], R4 ;  /* 0x0000790002047a24 */ /* 0x040fe400078e0204 */
[----:B------:R-:W-:Y:S04]  /*13270*/  IMAD.WIDE.U32 R2, R2, c[0x0][0x1e0], RZ ;  /* 0x0000780002027a25 */ /* 0x000fe800078e00ff */
        /* <DEDUP_REMOVED lines=52> */
.L_x_4527:
[----:B------:R-:W-:Y:S05]  /*135c0*/  BSYNC B0 ;  /* 0x0000000000007941 */ /* 0x000fea0003800000 */
.L_x_4526:
        /* <DEDUP_REMOVED lines=39> */
[C---:B------:R-:W-:Y:S05]  /*13840*/  FMUL.FTZ R20, R3.reuse, R160 ;  /* 0x000000a003147220 */ /* 0x040fea0000410000 */
[----:B------:R-:W1:Y:S01]  /*13850*/  MUFU.EX2 R16, R16 ;  /* 0x0000001000107308 */ /* 0x000e620000000800 */
[C---:B------:R-:W-:Y:S02]  /*13860*/  FMUL.FTZ R21, R3.reuse, R161 ;  /* 0x000000a103157220 */ /* 0x040fe40000410000 */
[C---:B------:R-:W-:Y:S02]  /*13870*/  FMUL.FTZ R24, R3.reuse, R156 ;  /* 0x0000009c03187220 */ /* 0x040fe40000410000 */
[C---:B--2---:R-:W-:Y:S02]  /*13880*/  FFMA.FTZ R0, R3.reuse, R230, R12 ;  /* 0x000000e603007223 */ /* 0x044fe4000001000c */
[C---:B------:R-:W-:Y:S02]  /*13890*/  FMUL.FTZ R25, R3.reuse, R157 ;  /* 0x0000009d03197220 */ /* 0x040fe40000410000 */
[C---:B------:R-:W-:Y:S01]  /*138a0*/  FMUL.FTZ R28, R3.reuse, R152 ;  /* 0x00000098031c7220 */ /* 0x040fe20000410000 */
[----:B------:R-:W2:Y:S01]  /*138b0*/  MUFU.EX2 R17, R17 ;  /* 0x0000001100117308 */ /* 0x000ea20000000800 */
[C---:B------:R-:W-:Y:S02]  /*138c0*/  FMUL.FTZ R29, R3.reuse, R153 ;  /* 0x00000099031d7220 */ /* 0x040fe40000410000 */
[----:B------:R-:W-:Y:S01]  /*138d0*/  FMUL.FTZ R36, R3, R36 ;  /* 0x0000002403247220 */ /* 0x000fe20000410000 */
[C---:B---3--:R-:W-:Y:S01]  /*138e0*/  F2FP.BF16.PACK_AB R172, R13.reuse, R12 ;  /* 0x0000000c0dac723e */ /* 0x048fe200000010ff */
[----:B------:R-:W-:Y:S02]  /*138f0*/  FADD.FTZ R0, R13, R0 ;  /* 0x000000000d007221 */ /* 0x000fe40000010000 */
[C---:B------:R-:W-:Y:S02]  /*13900*/  FMUL.FTZ R12, R3.reuse, R168 ;  /* 0x000000a8030c7220 */ /* 0x040fe40000410000 */
[C---:B------:R-:W-:Y:S01]  /*13910*/  FMUL.FTZ R13, R3.reuse, R169 ;  /* 0x000000a9030d7220 */ /* 0x040fe20000410000 */
[----:B------:R-:W-:Y:S01]  /*13920*/  MUFU.EX2 R157, R182 ;  /* 0x000000b6009d7308 */ /* 0x000fe20000000800 */
[C---:B------:R-:W-:Y:S02]  /*13930*/  FMUL.FTZ R37, R3.reuse, R37 ;  /* 0x0000002503257220 */ /* 0x040fe40000410000 */
[C---:B------:R-:W-:Y:S02]  /*13940*/  FMUL.FTZ R40, R3.reuse, R40 ;  /* 0x0000002803287220 */ /* 0x040fe40000410000 */
[----:B-1----:R-:W-:Y:S02]  /*13950*/  FADD.FTZ R0, R16, R0 ;  /* 0x0000000010007221 */ /* 0x002fe40000010000 */
[C---:B------:R-:W-:Y:S02]  /*13960*/  FMUL.FTZ R41, R3.reuse, R41 ;  /* 0x0000002903297220 */ /* 0x040fe40000410000 */
[C---:B------:R-:W-:Y:S01]  /*13970*/  FMUL.FTZ R44, R3.reuse, R44 ;  /* 0x0000002c032c7220 */ /* 0x040fe20000410000 */
[----:B------:R-:W-:Y:S01]  /*13980*/  MUFU.EX2 R156, R181 ;  /* 0x000000b5009c7308 */ /* 0x000fe20000000800 */
[C---:B------:R-:W-:Y:S02]  /*13990*/  FMUL.FTZ R45, R3.reuse, R45 ;  /* 0x0000002d032d7220 */ /* 0x040fe40000410000 */
[----:B------:R-:W-:Y:S01]  /*139a0*/  FMUL.FTZ R48, R3, R48 ;  /* 0x0000003003307220 */ /* 0x000fe20000410000 */
[C---:B--2---:R-:W-:Y:S01]  /*139b0*/  F2FP.BF16.PACK_AB R174, R17.reuse, R16 ;  /* 0x0000001011ae723e */ /* 0x044fe200000010ff */
        /* <DEDUP_REMOVED lines=63> */
[----:B------:R-:W-:Y:S01]  /*13db0*/  MUFU.EX2 R3, R183 ;  /* 0x000000b700037308 */ /* 0x000fe20000000800 */
        /* <DEDUP_REMOVED lines=23> */
[----:B------:R-:W4:Y:S01]  /*13f30*/  MUFU.EX2 R175, R175 ;  /* 0x000000af00af7308 */ /* 0x000f220000000800 */
[C---:B------:R-:W-:Y:S02]  /*13f40*/  FMUL.FTZ R18, R0.reuse, R166 ;  /* 0x000000a600127220 */ /* 0x040fe40000410000 */
[C---:B------:R-:W-:Y:S02]  /*13f50*/  FMUL.FTZ R19, R0.reuse, R167 ;  /* 0x000000a700137220 */ /* 0x040fe40000410000 */
[C---:B--2---:R-:W-:Y:S01]  /*13f60*/  FFMA.FTZ R7, R0.reuse, R231, R14 ;  /* 0x000000e700077223 */ /* 0x044fe2000001000e */
[----:B------:R-:W-:Y:S01]  /*13f70*/  LDSM.16.MT88.4 R164, [R146+0x1000] ;  /* 0x0010000092a4783b */ /* 0x000fe20000004200 */
[C---:B------:R-:W-:Y:S02]  /*13f80*/  FMUL.FTZ R23, R0.reuse, R163 ;  /* 0x000000a300177220 */ /* 0x040fe40000410000 */
[C---:B------:R-:W-:Y:S01]  /*13f90*/  FMUL.FTZ R26, R0.reuse, R158 ;  /* 0x0000009e001a7220 */ /* 0x040fe20000410000 */
[----:B------:R-:W2:Y:S01]  /*13fa0*/  MUFU.EX2 R162, R176 ;  /* 0x000000b000a27308 */ /* 0x000ea20000000800 */
[C---:B------:R-:W-:Y:S02]  /*13fb0*/  FMUL.FTZ R27, R0.reuse, R159 ;  /* 0x0000009f001b7220 */ /* 0x040fe40000410000 */
[C---:B------:R-:W-:Y:S01]  /*13fc0*/  FMUL.FTZ R30, R0.reuse, R154 ;  /* 0x0000009a001e7220 */ /* 0x040fe20000410000 */
[C---:B---3--:R-:W-:Y:S01]  /*13fd0*/  F2FP.BF16.PACK_AB R173, R15.reuse, R14 ;  /* 0x0000000e0fad723e */ /* 0x048fe200000010ff */
[----:B------:R-:W-:Y:S02]  /*13fe0*/  FADD.FTZ R7, R15, R7 ;  /* 0x000000070f077221 */ /* 0x000fe40000010000 */
[C---:B------:R-:W-:Y:S02]  /*13ff0*/  FMUL.FTZ R14, R0.reuse, R170 ;  /* 0x000000aa000e7220 */ /* 0x040fe40000410000 */
[C---:B------:R-:W-:Y:S01]  /*14000*/  FMUL.FTZ R15, R0.reuse, R171 ;  /* 0x000000ab000f7220 */ /* 0x040fe20000410000 */
[----:B------:R-:W-:Y:S01]  /*14010*/  MUFU.EX2 R161, R178 ;  /* 0x000000b200a17308 */ /* 0x000fe20000000800 */
[C---:B------:R-:W-:Y:S02]  /*14020*/  FMUL.FTZ R31, R0.reuse, R155 ;  /* 0x0000009b001f7220 */ /* 0x040fe40000410000 */
[C---:B------:R-:W-:Y:S01]  /*14030*/  FMUL.FTZ R38, R0.reuse, R38 ;  /* 0x0000002600267220 */ /* 0x040fe20000410000 */
[----:B------:R-:W-:Y:S01]  /*14040*/  LDSM.16.MT88.4 R152, [R146+0x800] ;  /* 0x000800009298783b */ /* 0x000fe20000004200 */
[----:B----4-:R-:W-:Y:S02]  /*14050*/  FADD.FTZ R160, R175, R7 ;  /* 0x00000007afa07221 */ /* 0x010fe40000010000 */
[C---:B------:R-:W-:Y:S02]  /*14060*/  FMUL.FTZ R39, R0.reuse, R39 ;  /* 0x0000002700277220 */ /* 0x040fe40000410000 */
[C---:B------:R-:W-:Y:S01]  /*14070*/  FMUL.FTZ R42, R0.reuse, R42 ;  /* 0x0000002a002a7220 */ /* 0x040fe20000410000 */
[----:B------:R-:W3:Y:S01]  /*14080*/  MUFU.EX2 R7, R184 ;  /* 0x000000b800077308 */ /* 0x000ee20000000800 */
        /* <DEDUP_REMOVED lines=40> */
[----:B------:R-:W1:Y:S03]  /*14310*/  LDSM.16.MT88.4 R148, [R197] ;  /* 0x00000000c594783b */ /* 0x000e660000004200 */
[C---:B------:R-:W-:Y:S01]  /*14320*/  FMUL.FTZ R99, R0.reuse, R99 ;  /* 0x0000006300637220 */ /* 0x040fe20000410000 */
[----:B------:R-:W1:Y:S01]  /*14330*/  MUFU.EX2 R4, R4 ;  /* 0x0000000400047308 */ /* 0x000e620000000800 */
        /* <DEDUP_REMOVED lines=21> */
[C---:B------:R-:W-:Y:S01]  /*14490*/  HMMA.16816.F32.BF16 R32, R172.reuse, R150, R32 ;  /* 0x00000096ac20723c */ /* 0x040fe20000041820 */
[----:B------:R-:W1:Y:S03]  /*144a0*/  LDSM.16.MT88.4 R148, [R196] ;  /* 0x00000000c494783b */ /* 0x000e660000004200 */
[----:B---3--:R-:W-:Y:S04]  /*144b0*/  FADD.FTZ R0, R7, R185 ;  /* 0x000000b907007221 */ /* 0x008fe80000010000 */
[----:B------:R-:W-:Y:S04]  /*144c0*/  FADD.FTZ R0, R3, R0 ;  /* 0x0000000003007221 */ /* 0x000fe80000010000 */
        /* <DEDUP_REMOVED lines=47> */
[----:B----4-:R-:W-:Y:S02]  /*147c0*/  F2FP.BF16.PACK_AB R151, R180, R179 ;  /* 0x000000b3b497723e */ /* 0x010fe400000010ff */
[----:B-----5:R-:W-:Y:S02]  /*147d0*/  F2FP.BF16.PACK_AB R173, R178, R177 ;  /* 0x000000b1b2ad723e */ /* 0x020fe400000010ff */
[----:B------:R-:W-:Y:S03]  /*147e0*/  F2FP.BF16.PACK_AB R175, R4, R176 ;  /* 0x000000b004af723e */ /* 0x000fe600000010ff */
[C---:B------:R-:W-:Y:S02]  /*147f0*/  HMMA.16816.F32.BF16 R12, R148.reuse, R152, R12 ;  /* 0x00000098940c723c */ /* 0x040fe4000004180c */
[----:B------:R-:W-:Y:S03]  /*14800*/  MUFU.EX2 R174, R189 ;  /* 0x000000bd00ae7308 */ /* 0x000fe60000000800 */
[----:B-1----:R-:W-:Y:S03]  /*14810*/  FADD.FTZ R0, R7, R0 ;  /* 0x0000000007007221 */ /* 0x002fe60000010000 */
[C---:B------:R-:W-:Y:S01]  /*14820*/  HMMA.16816.F32.BF16 R16, R148.reuse, R154, R16 ;  /* 0x0000009a9410723c */ /* 0x040fe20000041810 */
[----:B------:R-:W1:Y:S03]  /*14830*/  LDSM.16.MT88.4 R152, [R197+0x800] ;  /* 0x00080000c598783b */ /* 0x000e660000004200 */
[C---:B---3--:R-:W-:Y:S01]  /*14840*/  FADD.FTZ R0, R172.reuse, R0 ;  /* 0x00000000ac007221 */ /* 0x048fe20000010000 */
[----:B------:R-:W-:Y:S02]  /*14850*/  F2FP.BF16.PACK_AB R172, R172, R7 ;  /* 0x00000007acac723e */ /* 0x000fe400000010ff */
[----:B------:R-:W-:Y:S01]  /*14860*/  MOV R7, R2 ;  /* 0x0000000200077202 */ /* 0x000fe20000000f00 */
        /* <DEDUP_REMOVED lines=40> */
[----:B------:R-:W1:Y:S07]  /*14af0*/  MUFU.EX2 R152, R190 ;  /* 0x000000be00987308 */ /* 0x000e6e0000000800 */
[C---:B------:R-:W-:Y:S04]  /*14b00*/  HMMA.16816.F32.BF16 R128, R148.reuse, R154, R128 ;  /* 0x0000009a9480723c */ /* 0x040fe80000041880 */
[----:B-1----:R-:W-:Y:S04]  /*14b10*/  FADD.FTZ R0, R152, R0 ;  /* 0x0000000098007221 */ /* 0x002fe80000010000 */
[C---:B------:R-:W-:Y:S01]  /*14b20*/  FADD.FTZ R230, R174.reuse, R0 ;  /* 0x00000000aee67221 */ /* 0x040fe20000010000 */
[C---:B--2---:R-:W-:Y:S03]  /*14b30*/  HMMA.16816.F32.BF16 R132, R148.reuse, R156, R132 ;  /* 0x0000009c9484723c */ /* 0x044fe60000041884 */
[----:B------:R-:W-:Y:S01]  /*14b40*/  F2FP.BF16.PACK_AB R174, R174, R152 ;  /* 0x00000098aeae723e */ /* 0x000fe200000010ff */
[----:B------:R-:W-:Y:S04]  /*14b50*/  FADD.FTZ R0, R161, R3 ;  /* 0x00000003a1007221 */ /* 0x000fe80000010000 */
[----:B------:R-:W-:Y:S01]  /*14b60*/  HMMA.16816.F32.BF16 R136, R148, R158, R136 ;  /* 0x0000009e9488723c */ /* 0x000fe20000041888 */
[----:B------:R-:W1:Y:S03]  /*14b70*/  LDSM.16.MT88.4 R156, [R147+0x1000] ;  /* 0x00100000939c783b */ /* 0x000e660000004200 */
[----:B------:R-:W-:Y:S04]  /*14b80*/  FADD.FTZ R0, R181, R0 ;  /* 0x00000000b5007221 */ /* 0x000fe80000010000 */
[C---:B------:R-:W-:Y:S01]  /*14b90*/  HMMA.16816.F32.BF16 R168, R172.reuse, R164, R12 ;  /* 0x000000a4aca8723c */ /* 0x040fe2000004180c */
[----:B------:R-:W2:Y:S04]  /*14ba0*/  LDSM.16.MT88.4 R148, [R197+0x1000] ;  /* 0x00100000c594783b */ /* 0x000ea80000004200 */
[----:B------:R-:W-:Y:S03]  /*14bb0*/  FADD.FTZ R0, R179, R0 ;  /* 0x00000000b3007221 */ /* 0x000fe60000010000 */
[C---:B------:R-:W-:Y:S01]  /*14bc0*/  HMMA.16816.F32.BF16 R164, R172.reuse, R166, R16 ;  /* 0x000000a6aca4723c */ /* 0x040fe20000041810 */
[----:B------:R-:W3:Y:S03]  /*14bd0*/  LDSM.16.MT88.4 R12, [R196+0x1000] ;  /* 0x00100000c40c783b */ /* 0x000ee60000004200 */
[----:B------:R-:W-:Y:S04]  /*14be0*/  FADD.FTZ R0, R180, R0 ;  /* 0x00000000b4007221 */ /* 0x000fe80000010000 */
[----:B------:R-:W-:Y:S01]  /*14bf0*/  FADD.FTZ R0, R177, R0 ;  /* 0x00000000b1007221 */ /* 0x000fe20000010000 */
[----:B------:R-:W4:Y:S03]  /*14c00*/  LDSM.16.MT88.4 R16, [R146+0x2800] ;  /* 0x002800009210783b */ /* 0x000f260000004200 */
[----:B------:R-:W-:Y:S04]  /*14c10*/  FADD.FTZ R0, R178, R0 ;  /* 0x00000000b2007221 */ /* 0x000fe80000010000 */
[----:B------:R-:W-:Y:S04]  /*14c20*/  FADD.FTZ R0, R176, R0 ;  /* 0x00000000b0007221 */ /* 0x000fe80000010000 */
[----:B------:R-:W-:Y:S01]  /*14c30*/  FADD.FTZ R231, R4, R0 ;  /* 0x0000000004e77221 */ /* 0x000fe20000010000 */
[C---:B-1----:R-:W-:Y:S01]  /*14c40*/  HMMA.16816.F32.BF16 R160, R172.reuse, R156, R20 ;  /* 0x0000009caca0723c */ /* 0x042fe20000041814 */
[----:B------:R-:W1:Y:S07]  /*14c50*/  LDSM.16.MT88.4 R20, [R147+0x2800] ;  /* 0x002800009314783b */ /* 0x000e6e0000004200 */
        /* <DEDUP_REMOVED lines=40> */
.L_x_4523:
[----:B------:R-:W-:-:S13]  /*14ee0*/  ISETP.GE.AND P0, PT, R222, R237, PT ;  /* 0x000000edde00720c */ /* 0x000fda0003f06270 */
[----:B------:R-:W-:Y:S05]  /*14ef0*/  @!P0 BRA `(.L_x_4529) ;  /* 0x000036e000008947 */ /* 0x000fea0003800000 */
[----:B------:R-:W-:Y:S02]  /*14f00*/  MOV R4, R7 ;  /* 0x0000000700047202 */ /* 0x000fe40000000f00 */
[----:B------:R-:W-:Y:S02]  /*14f10*/  MOV R2, R8 ;  /* 0x0000000800027202 */ /* 0x000fe40000000f00 */
.L_x_4540:
        /* <DEDUP_REMOVED lines=10> */
[C---:B------:R-:W-:Y:S01]  /*14fc0*/  LOP3.LUT P5, RZ, R214.reuse, 0x200, RZ, 0xc0, !PT ;  /* 0x00000200d6ff7812 */ /* 0x040fe200078ac0ff */
[----:B------:R-:W-:Y:S01]  /*14fd0*/  IMAD.IADD R0, R13, 0x1, R0 ;  /* 0x000000010d007824 */ /* 0x000fe200078e0200 */
[----:B------:R-:W-:Y:S01]  /*14fe0*/  LOP3.LUT P4, RZ, R214, 0x100, RZ, 0xc0, !PT ;  /* 0x00000100d6ff7812 */ /* 0x000fe2000788c0ff */
[----:B------:R-:W-:Y:S04]  /*14ff0*/  IMAD.WIDE.U32 R12, R12, 0x30, RZ ;  /* 0x000000300c0c7825 */ /* 0x000fe800078e00ff */
[----:B------:R-:W-:Y:S01]  /*15000*/  IMAD R0, R0, 0x30, RZ ;  /* 0x0000003000007824 */ /* 0x000fe200078e02ff */
[----:B------:R-:W-:Y:S02]  /*15010*/  IADD3 R8, P1, P0, R12, 0x40, R226 ;  /* 0x000000400c087810 */ /* 0x000fe4000783e0e2 */
[----:B-1----:R-:W-:Y:S01]  /*15020*/  ISETP.GT.AND P2, PT, R3, 0x7f, PT ;  /* 0x0000007f0300780c */ /* 0x002fe20003f44270 */
[----:B------:R-:W-:Y:S05]  /*15030*/  IMAD.IADD R0, R13, 0x1, R0 ;  /* 0x000000010d007824 */ /* 0x000fea00078e0200 */
[--C-:B------:R-:W-:Y:S02]  /*15040*/  IADD3.X R16, R0, RZ, R229.reuse, P1, P0 ;  /* 0x000000ff00107210 */ /* 0x100fe40000fe04e5 */
[--C-:B------:R-:W-:Y:S01]  /*15050*/  IADD3 R13, P1, P0, R12, 0x80, R226.reuse ;  /* 0x000000800c0d7810 */ /* 0x100fe2000783e0e2 */
[----:B------:R-:W-:Y:S01]  /*15060*/  LDSM.16.M88.4 R32, [R198] ;  /* 0x00000000c620783b */ /* 0x000fe20000000200 */
[----:B------:R-:W-:Y:S02]  /*15070*/  BSSY B0, `(.L_x_4530) ;  /* 0x000010e000007945 */ /* 0x000fe40003800000 */
[--C-:B------:R-:W-:Y:S01]  /*15080*/  IADD3.X R17, R0, RZ, R229.reuse, P1, P0 ;  /* 0x000000ff00117210 */ /* 0x100fe20000fe04e5 */
[----:B------:R-:W-:Y:S01]  /*15090*/  @!P2 IMAD.MOV.U32 R3, RZ, RZ, c[0x0][0x208] ;  /* 0x00008200ff03a624 */ /* 0x000fe200078e00ff */
[--C-:B------:R-:W-:Y:S01]  /*150a0*/  IADD3 R14, P1, P0, R12, 0xc0, R226.reuse ;  /* 0x000000c00c0e7810 */ /* 0x100fe2000783e0e2 */
[----:B------:R-:W-:Y:S01]  /*150b0*/  @!P2 IMAD.MOV.U32 R15, RZ, RZ, c[0x0][0x20c] ;  /* 0x00008300ff0fa624 */ /* 0x000fe200078e00ff */
[----:B------:R-:W-:Y:S02]  /*150c0*/  LDSM.16.M88.4 R176, [R199] ;  /* 0x00000000c7b0783b */ /* 0x000fe40000000200 */
[----:B------:R-:W-:Y:S02]  /*150d0*/  IADD3.X R24, R0, RZ, R229, P1, P0 ;  /* 0x000000ff00187210 */ /* 0x000fe40000fe04e5 */
[C---:B------:R-:W-:Y:S01]  /*150e0*/  @!P2 LEA R7, P0, R3.reuse, R12, 0x5 ;  /* 0x0000000c0307a211 */ /* 0x040fe200078028ff */
[----:B------:R-:W-:Y:S03]  /*150f0*/  LDSM.16.M88.4 R180, [R202] ;  /* 0x00000000cab4783b */ /* 0x000fe60000000200 */
[----:B------:R-:W-:Y:S01]  /*15100*/  @!P2 LEA.HI.X R3, R3, R0, R15, 0x5, P0 ;  /* 0x000000000303a211 */ /* 0x000fe200000f2c0f */
[----:B------:R-:W-:Y:S01]  /*15110*/  LDSM.16.M88.4 R188, [R213] ;  /* 0x00000000d5bc783b */ /* 0x000fe20000000200 */
[--C-:B------:R-:W-:Y:S04]  /*15120*/  @!P2 IADD3 R15, P1, P0, R7, 0x40, R226.reuse ;  /* 0x00000040070fa810 */ /* 0x100fe8000783e0e2 */
[--C-:B------:R-:W-:Y:S02]  /*15130*/  @!P2 IADD3.X R172, R3, RZ, R229.reuse, P1, P0 ;  /* 0x000000ff03aca210 */ /* 0x100fe40000fe04e5 */
[--C-:B------:R-:W-:Y:S04]  /*15140*/  @!P2 IADD3 R20, P1, P0, R7, 0x80, R226.reuse ;  /* 0x000000800714a810 */ /* 0x100fe8000783e0e2 */
[--C-:B------:R-:W-:Y:S02]  /*15150*/  @!P2 IADD3.X R184, R3, RZ, R229.reuse, P1, P0 ;  /* 0x000000ff03b8a210 */ /* 0x100fe40000fe04e5 */
        /* <DEDUP_REMOVED lines=8> */
[C---:B------:R-:W-:Y:S04]  /*151e0*/  LEA R30, P0, R13.reuse, c[0x0][0x1f8], 0x1 ;  /* 0x00007e000d1e7a11 */ /* 0x040fe800078008ff */
[----:B------:R-:W-:Y:S02]  /*151f0*/  LEA.HI.X R31, R13, c[0x0][0x1fc], R17, 0x1, P0 ;  /* 0x00007f000d1f7a11 */ /* 0x000fe400000f0c11 */
[C---:B------:R-:W-:Y:S01]  /*15200*/  LEA R192, P0, R14.reuse, c[0x0][0x1f8], 0x1 ;  /* 0x00007e000ec07a11 */ /* 0x040fe200078008ff */
[----:B------:R-:W1:Y:S03]  /*15210*/  LDSM.16.M88.4 R16, [R145] ;  /* 0x000000009110783b */ /* 0x000e660000000200 */
        /* <DEDUP_REMOVED lines=12> */
[----:B------:R-:W-:Y:S02]  /*152e0*/  @!P2 LEA.HI.X R219, R21, c[0x0][0x1fc], R185, 0x1, P0 ;  /* 0x00007f0015dbaa11 */ /* 0x000fe400000f0cb9 */
[----:B------:R-:W4:Y:S01]  /*152f0*/  LDSM.16.M88.4 R184, [R212] ;  /* 0x00000000d4b8783b */ /* 0x000f220000000200 */
[----:B------:R-:W-:Y:S03]  /*15300*/  ISETP.GT.AND P0, PT, R222, R237, PT ;  /* 0x000000edde00720c */ /* 0x000fe60003f04270 */
[----:B------:R-:W-:Y:S01]  /*15310*/  @!PT LDS RZ, [RZ] ;  /* 0x00000000fffff984 */ /* 0x000fe20000000800 */
[----:B------:R-:W-:Y:S01]  /*15320*/  @!PT LDS RZ, [RZ] ;  /* 0x00000000fffff984 */ /* 0x000fe20000000800 */
[----:B------:R-:W-:Y:S01]  /*15330*/  @!PT LDS RZ, [RZ] ;  /* 0x00000000fffff984 */ /* 0x000fe20000000800 */
[----:B------:R3:W-:Y:S01]  /*15340*/  LDGSTS.E.BYPASS.LTC128B.128 [R223+0x4080], [R28.64], !P3 ;  /* 0x040800001cdf7fae */ /* 0x0007e2000d901d4c */
[C---:B-1----:R-:W-:Y:S03]  /*15350*/  HMMA.16816.F32.BF16 R12, R32.reuse, R16, RZ ;  /* 0x00000010200c723c */ /* 0x042fe600000418ff */
[----:B------:R2:W-:Y:S04]  /*15360*/  LDGSTS.E.BYPASS.LTC128B.128 [R223+0x5880], [R22.64], !P6 ;  /* 0x0588000016df7fae */ /* 0x0005e8000f101d4c */
[----:B------:R3:W-:Y:S01]  /*15370*/  LDGSTS.E.BYPASS.LTC128B.128 [R223+0x7080], [R30.64], !P5 ;  /* 0x070800001edf7fae */ /* 0x0007e2000e901d4c */
[C---:B------:R-:W-:Y:S03]  /*15380*/  HMMA.16816.F32.BF16 R16, R32.reuse, R18, RZ ;  /* 0x000000122010723c */ /* 0x040fe600000418ff */
[----:B------:R1:W-:Y:S04]  /*15390*/  LDGSTS.E.BYPASS.LTC128B.128 [R223+0x8880], [R192.64], !P4 ;  /* 0x08880000c0df7fae */ /* 0x0003e8000e101d4c */
[----:B------:R1:W-:Y:S04]  /*153a0*/  @!P2 LDGSTS.E.BYPASS.LTC128B.128 [R223+0x5080], [R194.64], !P3 ;  /* 0x05080000c2dfafae */ /* 0x0003e8000d901d4c */
[----:B------:R3:W-:Y:S04]  /*153b0*/  @!P2 LDGSTS.E.BYPASS.LTC128B.128 [R223+0x6880], [R216.64], !P6 ;  /* 0x06880000d8dfafae */ /* 0x0007e8000f101d4c */
[----:B------:R4:W-:Y:S04]  /*153c0*/  @!P2 LDGSTS.E.BYPASS.LTC128B.128 [R223+0x8080], [R220.64], !P5 ;  /* 0x08080000dcdfafae */ /* 0x0009e8000e901d4c */
[----:B------:R4:W-:Y:S01]  /*153d0*/  @!P2 LDGSTS.E.BYPASS.LTC128B.128 [R223+0x9880], [R218.64], !P4 ;  /* 0x09880000dadfafae */ /* 0x0009e2000e101d4c */
[C---:B--2---:R-:W-:Y:S03]  /*153e0*/  HMMA.16816.F32.BF16 R20, R32.reuse, R24, RZ ;  /* 0x000000182014723c */ /* 0x044fe600000418ff */
[----:B------:R-:W0:Y:S05]  /*153f0*/  LDGDEPBAR ;  /* 0x00000000000079af */ /* 0x000e2a0000000000 */
[C---:B------:R-:W-:Y:S01]  /*15400*/  HMMA.16816.F32.BF16 R24, R32.reuse, R26, RZ ;  /* 0x0000001a2018723c */ /* 0x040fe200000418ff */
[----:B-1----:R-:W-:Y:S07]  /*15410*/  LDSM.16.M88.4 R192, [R10] ;  /* 0x000000000ac0783b */ /* 0x002fee0000000200 */
[C---:B---3--:R-:W-:Y:S08]  /*15420*/  HMMA.16816.F32.BF16 R28, R32.reuse, R172, RZ ;  /* 0x000000ac201c723c */ /* 0x048ff000000418ff */
[----:B------:R-:W-:Y:S01]  /*15430*/  HMMA.16816.F32.BF16 R32, R32, R174, RZ ;  /* 0x000000ae2020723c */ /* 0x000fe200000418ff */
[----:B------:R-:W1:Y:S07]  /*15440*/  LDSM.16.M88.4 R172, [R201] ;  /* 0x00000000c9ac783b */ /* 0x000e6e0000000200 */
[C---:B------:R-:W-:Y:S08]  /*15450*/  HMMA.16816.F32.BF16 R12, R176.reuse, R180, R12 ;  /* 0x000000b4b00c723c */ /* 0x040ff0000004180c */
[C---:B------:R-:W-:Y:S01]  /*15460*/  HMMA.16816.F32.BF16 R16, R176.reuse, R182, R16 ;  /* 0x000000b6b010723c */ /* 0x040fe20000041810 */
[----:B------:R-:W2:Y:S07]  /*15470*/  LDSM.16.M88.4 R180, [R10+0x800] ;  /* 0x000800000ab4783b */ /* 0x000eae0000000200 */
[C---:B----4-:R-:W-:Y:S08]  /*15480*/  HMMA.16816.F32.BF16 R20, R176.reuse, R184, R20 ;  /* 0x000000b8b014723c */ /* 0x050ff00000041814 */
[C---:B------:R-:W-:Y:S01]  /*15490*/  HMMA.16816.F32.BF16 R24, R176.reuse, R186, R24 ;  /* 0x000000bab018723c */ /* 0x040fe20000041818 */
[----:B------:R-:W3:Y:S07]  /*154a0*/  LDSM.16.M88.4 R184, [R10+0x1000] ;  /* 0x001000000ab8783b */ /* 0x000eee0000000200 */
[C---:B------:R-:W-:Y:S08]  /*154b0*/  HMMA.16816.F32.BF16 R28, R176.reuse, R188, R28 ;  /* 0x000000bcb01c723c */ /* 0x040ff0000004181c */
[----:B------:R-:W-:Y:S01]  /*154c0*/  HMMA.16816.F32.BF16 R32, R176, R190, R32 ;  /* 0x000000beb020723c */ /* 0x000fe20000041820 */
[----:B------:R-:W-:Y:S04]  /*154d0*/  LDSM.16.M88.4 R176, [R200] ;  /* 0x00000000c8b0783b */ /* 0x000fe80000000200 */
[----:B------:R-:W4:Y:S03]  /*154e0*/  LDSM.16.M88.4 R188, [R9] ;  /* 0x0000000009bc783b */ /* 0x000f260000000200 */
[C---:B-1----:R-:W-:Y:S08]  /*154f0*/  HMMA.16816.F32.BF16 R12, R172.reuse, R192, R12 ;  /* 0x000000c0ac0c723c */ /* 0x042ff0000004180c */
[C---:B------:R-:W-:Y:S01]  /*15500*/  HMMA.16816.F32.BF16 R16, R172.reuse, R194, R16 ;  /* 0x000000c2ac10723c */ /* 0x040fe20000041810 */
[----:B------:R-:W1:Y:S07]  /*15510*/  LDSM.16.M88.4 R192, [R9+0x800] ;  /* 0x0008000009c0783b */ /* 0x000e6e0000000200 */
[C---:B--2---:R-:W-:Y:S08]  /*15520*/  HMMA.16816.F32.BF16 R20, R172.reuse, R180, R20 ;  /* 0x000000b4ac14723c */ /* 0x044ff00000041814 */
[C---:B------:R-:W-:Y:S01]  /*15530*/  HMMA.16816.F32.BF16 R24, R172.reuse, R182, R24 ;  /* 0x000000b6ac18723c */ /* 0x040fe20000041818 */
[----:B------:R-:W2:Y:S07]  /*15540*/  LDSM.16.M88.4 R180, [R9+0x1000] ;  /* 0x0010000009b4783b */ /* 0x000eae0000000200 */
[C---:B---3--:R-:W-:Y:S08]  /*15550*/  HMMA.16816.F32.BF16 R28, R172.reuse, R184, R28 ;  /* 0x000000b8ac1c723c */ /* 0x048ff0000004181c */
[----:B------:R-:W-:Y:S01]  /*15560*/  HMMA.16816.F32.BF16 R32, R172, R186, R32 ;  /* 0x000000baac20723c */ /* 0x000fe20000041820 */
[----:B------:R-:W-:Y:S04]  /*15570*/  LDSM.16.M88.4 R172, [R198+0x4000] ;  /* 0x00400000c6ac783b */ /* 0x000fe80000000200 */
[----:B------:R-:W3:Y:S03]  /*15580*/  LDSM.16.M88.4 R184, [R145+0x1800] ;  /* 0x0018000091b8783b */ /* 0x000ee60000000200 */
        /* <DEDUP_REMOVED lines=8> */
[----:B------:R-:W-:Y:S04]  /*15610*/  LDSM.16.M88.4 R176, [R199+0x4000] ;  /* 0x00400000c7b0783b */ /* 0x000fe80000000200 */
[----:B------:R-:W2:Y:S03]  /*15620*/  LDSM.16.M88.4 R180, [R205] ;  /* 0x00000000cdb4783b */ /* 0x000ea60000000200 */
        /* <DEDUP_REMOVED lines=8> */
[----:B------:R-:W-:Y:S04]  /*156b0*/  LDSM.16.M88.4 R172, [R201+0x4000] ;  /* 0x00400000c9ac783b */ /* 0x000fe80000000200 */
[----:B------:R-:W-:Y:S03]  /*156c0*/  LDSM.16.M88.4 R192, [R10+0x2000] ;  /* 0x002000000ac0783b */ /* 0x000fe60000000200 */
[C---:B--2---:R-:W-:Y:S08]  /*156d0*/  HMMA.16816.F32.BF16 R12, R176.reuse, R180, R12 ;  /* 0x000000b4b00c723c */ /* 0x044ff0000004180c */
[C---:B------:R-:W-:Y:S01]  /*156e0*/  HMMA.16816.F32.BF16 R16, R176.reuse, R182, R16 ;  /* 0x000000b6b010723c */ /* 0x040fe20000041810 */
[----:B------:R-:W1:Y:S07]  /*156f0*/  LDSM.16.M88.4 R180, [R10+0x1800] ;  /* 0x001800000ab4783b */ /* 0x000e6e0000000200 */
[C---:B---3--:R-:W-:Y:S08]  /*15700*/  HMMA.16816.F32.BF16 R20, R176.reuse, R184, R20 ;  /* 0x000000b8b014723c */ /* 0x048ff00000041814 */
        /* <DEDUP_REMOVED lines=14> */
[----:B------:R-:W-:Y:S04]  /*157f0*/  LDSM.16.M88.4 R172, [R198+0x8000] ;  /* 0x00800000c6ac783b */ /* 0x000fe80000000200 */
[----:B------:R-:W2:Y:S03]  /*15800*/  LDSM.16.M88.4 R184, [R145+0x3000] ;  /* 0x0030000091b8783b */ /* 0x000ea60000000200 */
[C---:B-1----:R-:W-:Y:S08]  /*15810*/  HMMA.16816.F32.BF16 R12, R176.reuse, R180, R12 ;  /* 0x000000b4b00c723c */ /* 0x042ff0000004180c */
[C---:B------:R-:W-:Y:S01]  /*15820*/  HMMA.16816.F32.BF16 R16, R176.reuse, R182, R16 ;  /* 0x000000b6b010723c */ /* 0x040fe20000041810 */
[----:B------:R-:W1:Y:S07]  /*15830*/  LDSM.16.M88.4 R180, [R145+0x3800] ;  /* 0x0038000091b4783b */ /* 0x000e6e0000000200 */
[C---:B------:R-:W-:Y:S08]  /*15840*/  HMMA.16816.F32.BF16 R20, R176.reuse, R188, R20 ;  /* 0x000000bcb014723c */ /* 0x040ff00000041814 */
[C---:B------:R-:W-:Y:S01]  /*15850*/  HMMA.16816.F32.BF16 R24, R176.reuse, R190, R24 ;  /* 0x000000beb018723c */ /* 0x040fe20000041818 */
[----:B------:R-:W4:Y:S07]  /*15860*/  LDSM.16.M88.4 R188, [R145+0x4000] ;  /* 0x0040000091bc783b */ /* 0x000f2e0000000200 */
[C---:B---3--:R-:W-:Y:S08]  /*15870*/  HMMA.16816.F32.BF16 R28, R176.reuse, R192, R28 ;  /* 0x000000c0b01c723c */ /* 0x048ff0000004181c */
[----:B------:R-:W-:Y:S01]  /*15880*/  HMMA.16816.F32.BF16 R32, R176, R194, R32 ;  /* 0x000000c2b020723c */ /* 0x000fe20000041820 */
[----:B------:R-:W-:Y:S04]  /*15890*/  LDSM.16.M88.4 R176, [R199+0x8000] ;  /* 0x00800000c7b0783b */ /* 0x000fe80000000200 */
[----:B------:R-:W3:Y:S03]  /*158a0*/  LDSM.16.M88.4 R192, [R208] ;  /* 0x00000000d0c0783b */ /* 0x000ee60000000200 */
        /* <DEDUP_REMOVED lines=23> */
[C---:B---3--:R-:W-:Y:S08]  /*15a20*/  HMMA.16816.F32.BF16 R20, R172.reuse, R192, R20 ;  /* 0x000000c0ac14723c */ /* 0x048ff00000041814 */
[C---:B------:R-:W-:Y:S01]  /*15a30*/  HMMA.16816.F32.BF16 R24, R172.reuse, R194, R24 ;  /* 0x000000c2ac18723c */ /* 0x040fe20000041818 */
[----:B------:R-:W3:Y:S07]  /*15a40*/  LDSM.16.M88.4 R192, [R9+0x4000] ;  /* 0x0040000009c0783b */ /* 0x000eee0000000200 */
[C---:B--2---:R-:W-:Y:S08]  /*15a50*/  HMMA.16816.F32.BF16 R28, R172.reuse, R184, R28 ;  /* 0x000000b8ac1c723c */ /* 0x044ff0000004181c */
[----:B------:R-:W-:Y:S01]  /*15a60*/  HMMA.16816.F32.BF16 R32, R172, R186, R32 ;  /* 0x000000baac20723c */ /* 0x000fe20000041820 */
[----:B------:R-:W-:Y:S04]  /*15a70*/  LDSM.16.M88.4 R172, [R198+0xc000] ;  /* 0x00c00000c6ac783b */ /* 0x000fe80000000200 */
[----:B------:R-:W-:Y:S03]  /*15a80*/  LDSM.16.M88.4 R184, [R145+0x5000] ;  /* 0x0050000091b8783b */ /* 0x000fe60000000200 */
[C---:B-1----:R-:W-:Y:S08]  /*15a90*/  HMMA.16816.F32.BF16 R12, R176.reuse, R180, R12 ;  /* 0x000000b4b00c723c */ /* 0x042ff0000004180c */
[C---:B------:R-:W-:Y:S01]  /*15aa0*/  HMMA.16816.F32.BF16 R16, R176.reuse, R182, R16 ;  /* 0x000000b6b010723c */ /* 0x040fe20000041810 */
[----:B------:R-:W1:Y:S07]  /*15ab0*/  LDSM.16.M88.4 R180, [R145+0x4800] ;  /* 0x0048000091b4783b */ /* 0x000e6e0000000200 */
[C---:B----4-:R-:W-:Y:S08]  /*15ac0*/  HMMA.16816.F32.BF16 R20, R176.reuse, R188, R20 ;  /* 0x000000bcb014723c */ /* 0x050ff00000041814 */
[C---:B------:R-:W-:Y:S01]  /*15ad0*/  HMMA.16816.F32.BF16 R24, R176.reuse, R190, R24 ;  /* 0x000000beb018723c */ /* 0x040fe20000041818 */
[----:B------:R-:W2:Y:S07]  /*15ae0*/  LDSM.16.M88.4 R188, [R145+0x5800] ;  /* 0x0058000091bc783b */ /* 0x000eae0000000200 */
[C---:B---3--:R-:W-:Y:S08]  /*15af0*/  HMMA.16816.F32.BF16 R28, R176.reuse, R192, R28 ;  /* 0x000000c0b01c723c */ /* 0x048ff0000004181c */
[----:B------:R-:W-:Y:S01]  /*15b00*/  HMMA.16816.F32.BF16 R32, R176, R194, R32 ;  /* 0x000000c2b020723c */ /* 0x000fe20000041820 */
[----:B------:R-:W-:Y:S04]  /*15b10*/  LDSM.16.M88.4 R176, [R199+0xc000] ;  /* 0x00c00000c7b0783b */ /* 0x000fe80000000200 */
[----:B------:R-:W-:Y:S03]  /*15b20*/  LDSM.16.M88.4 R192, [R209] ;  /* 0x00000000d1c0783b */ /* 0x000fe60000000200 */
        /* <DEDUP_REMOVED lines=25> */
[----:B------:R-:W3:Y:S01]  /*15cc0*/  LDSM.16.M88.4 R188, [R9+0x5800] ;  /* 0x0058000009bc783b */ /* 0x000ee20000000200 */
[----:B------:R-:W-:Y:S04]  /*15cd0*/  DEPBAR.LE SB0, 0x0 ;  /* 0x000080000000791a */ /* 0x000fe80000000000 */
[----:B------:R-:W-:Y:S02]  /*15ce0*/  BAR.SYNC.DEFER_BLOCKING 0x0 ;  /* 0x0000000000007b1d */ /* 0x000fe40000010000 */
[C---:B--2---:R-:W-:Y:S08]  /*15cf0*/  HMMA.16816.F32.BF16 R28, R172.reuse, R192, R28 ;  /* 0x000000c0ac1c723c */ /* 0x044ff0000004181c */
[----:B------:R-:W-:Y:S08]  /*15d00*/  HMMA.16816.F32.BF16 R32, R172, R194, R32 ;  /* 0x000000c2ac20723c */ /* 0x000ff00000041820 */
[C---:B-1----:R-:W-:Y:S08]  /*15d10*/  HMMA.16816.F32.BF16 R12, R176.reuse, R180, R12 ;  /* 0x000000b4b00c723c */ /* 0x042ff0000004180c */
[C---:B------:R-:W-:Y:S08]  /*15d20*/  HMMA.16816.F32.BF16 R16, R176.reuse, R182, R16 ;  /* 0x000000b6b010723c */ /* 0x040ff00000041810 */
[C---:B------:R-:W-:Y:S08]  /*15d30*/  HMMA.16816.F32.BF16 R20, R176.reuse, R184, R20 ;  /* 0x000000b8b014723c */ /* 0x040ff00000041814 */
        /* <DEDUP_REMOVED lines=65> */
.L_x_4531:
[----:B------:R-:W-:Y:S05]  /*16150*/  BSYNC B0 ;  /* 0x0000000000007941 */ /* 0x000fea0003800000 */
.L_x_4530:
[----:B------:R-:W-:Y:S01]  /*16160*/  ISETP.GE.AND P1, PT, R244, 0x1, PT ;  /* 0x00000001f400780c */ /* 0x000fe20003f26270 */
[----:B------:R-:W-:Y:S01]  /*16170*/  IMAD.MOV.U32 R0, RZ, RZ, c[0x0][0x2c4] ;  /* 0x0000b100ff007624 */ /* 0x000fe200078e00ff */
[----:B-1----:R-:W2:Y:S01]  /*16180*/  LDL R172, [R1+0x4] ;  /* 0x0000040001ac7983 */ /* 0x002ea20000100800 */
[----:B------:R-:W-:Y:S01]  /*16190*/  IMAD R3, R222, -0x30, RZ ;  /* 0xffffffd0de037824 */ /* 0x000fe200078e02ff */
[----:B------:R-:W-:Y:S02]  /*161a0*/  ULDC UR4, c[0x0][0x324] ;  /* 0x0000c90000047ab9 */ /* 0x000fe40000000800 */
[----:B------:R-:W-:Y:S01]  /*161b0*/  ISETP.NE.AND P0, PT, R0, 0x1, PT ;  /* 0x000000010000780c */ /* 0x000fe20003f05270 */
[----:B------:R-:W0:Y:S01]  /*161c0*/  LDGDEPBAR ;  /* 0x00000000000079af */ /* 0x000e220000000000 */
[----:B------:R-:W-:Y:S01]  /*161d0*/  ULOP3.LUT UR4, URZ, UR4, URZ, 0x33, !UPT ;  /* 0x000000043f047292 */ /* 0x000fe2000f8e333f */
[----:B------:R-:W-:Y:S02]  /*161e0*/  IMAD.IADD R175, R3, 0x1, -R234 ;  /* 0x0000000103af7824 */ /* 0x000fe400078e0aea */
[----:B--2---:R-:W-:Y:S05]  /*161f0*/  IMAD R172, R172, 0x80, R240 ;  /* 0x00000080acac7824 */ /* 0x004fea00078e02f0 */
[----:B------:R-:W-:Y:S05]  /*16200*/  IADD3 R172, R238, R172, R239 ;  /* 0x000000aceeac7210 */ /* 0x000fea0007ffe0ef */
[----:B------:R-:W-:Y:S05]  /*16210*/  @P0 IMAD.HI.U32 R0, R172, c[0x0][0x2c8], RZ ;  /* 0x0000b200ac000a27 */ /* 0x000fea00078e00ff */
[----:B------:R-:W-:Y:S02]  /*16220*/  @P0 SHF.R.U32.HI R172, RZ, c[0x0][0x2cc], R0 ;  /* 0x0000b300ffac0a19 */ /* 0x000fe40000011600 */
[----:B------:R-:W-:Y:S03]  /*16230*/  IADD3 R0, -R234, 0x1, R3 ;  /* 0x00000001ea007810 */ /* 0x000fe60007ffe103 */
[----:B------:R-:W1:Y:S01]  /*16240*/  SHFL.IDX PT, R8, R172, RZ, 0x1c1f ;  /* 0x001c1fffac087589 */ /* 0x000e6200000e0000 */
        /* <DEDUP_REMOVED lines=19> */
.L_x_4534:
[----:B------:R-:W-:Y:S04]  /*16380*/  MOV R176, c[0x0][0x32c] ;  /* 0x0000cb0000b07a02 */ /* 0x000fe80000000f00 */
[----:B------:R-:W-:Y:S11]  /*16390*/  ISETP.NE.AND P0, PT, R176, 0x1, PT ;  /* 0x00000001b000780c */ /* 0x000ff60003f05270 */
[----:B------:R-:W-:Y:S02]  /*163a0*/  @!UPT UIADD3 URZ, URZ, URZ, URZ ;  /* 0x0000003f3f3ff290 */ /* 0x000fe4000fffe03f */
[----:B------:R-:W-:Y:S05]  /*163b0*/  @P0 IMAD.HI.U32 R176, R8, c[0x0][0x330], RZ ;  /* 0x0000cc0008b00a27 */ /* 0x000fea00078e00ff */
[----:B------:R-:W-:Y:S02]  /*163c0*/  @P0 SHF.R.U32.HI R8, RZ, c[0x0][0x334], R176 ;  /* 0x0000cd00ff080a19 */ /* 0x000fe400000116b0 */
.L_x_4535:
[----:B------:R-:W-:Y:S05]  /*163d0*/  BSYNC B0 ;  /* 0x0000000000007941 */ /* 0x000fea0003800000 */
.L_x_4533:
[----:B------:R-:W-:Y:S05]  /*163e0*/  IMAD R8, R8, c[0x0][0x32c], R175 ;  /* 0x0000cb0008087a24 */ /* 0x000fea00078e02af */
[----:B------:R-:W-:Y:S02]  /*163f0*/  IMNMX R0, R0, R8, !PT ;  /* 0x0000000800007217 */ /* 0x000fe40007800200 */
[----:B------:R-:W-:Y:S04]  /*16400*/  IADD3 R8, R8, c[0x0][0x32c], RZ ;  /* 0x0000cb0008087a10 */ /* 0x000fe80007ffe0ff */
[----:B------:R-:W-:Y:S02]  /*16410*/  IMNMX R7, R7, R8, PT ;  /* 0x0000000807077217 */ /* 0x000fe40003800200 */
.L_x_4532:
        /* <DEDUP_REMOVED lines=79> */
.L_x_4538:
[----:B------:R-:W-:Y:S04]  /*16910*/  MOV R8, c[0x0][0x32c] ;  /* 0x0000cb0000087a02 */ /* 0x000fe80000000f00 */
[----:B------:R-:W-:Y:S11]  /*16920*/  ISETP.NE.AND P0, PT, R8, 0x1, PT ;  /* 0x000000010800780c */ /* 0x000ff60003f05270 */
[----:B------:R-:W-:Y:S02]  /*16930*/  @!UPT UIADD3 URZ, URZ, URZ, URZ ;  /* 0x0000003f3f3ff290 */ /* 0x000fe4000fffe03f */
[----:B------:R-:W-:Y:S05]  /*16940*/  @P0 IMAD.HI.U32 R8, R0, c[0x0][0x330], RZ ;  /* 0x0000cc0000080a27 */ /* 0x000fea00078e00ff */
[----:B------:R-:W-:Y:S02]  /*16950*/  @P0 SHF.R.U32.HI R0, RZ, c[0x0][0x334], R8 ;  /* 0x0000cd00ff000a19 */ /* 0x000fe40000011608 */
.L_x_4539:
[----:B------:R-:W-:Y:S05]  /*16960*/  BSYNC B0 ;  /* 0x0000000000007941 */ /* 0x000fea0003800000 */
.L_x_4537:
[----:B------:R-:W-:Y:S05]  /*16970*/  IMAD R0, R0, c[0x0][0x32c], R175 ;  /* 0x0000cb0000007a24 */ /* 0x000fea00078e02af */
[----:B------:R-:W-:Y:S02]  /*16980*/  IMNMX R3, R3, R0, !PT ;  /* 0x0000000003037217 */ /* 0x000fe40007800200 */
[----:B------:R-:W-:Y:S04]  /*16990*/  IADD3 R0, R0, c[0x0][0x32c], RZ ;  /* 0x0000cb0000007a10 */ /* 0x000fe80007ffe0ff */
[----:B------:R-:W-:Y:S02]  /*169a0*/  IMNMX R7, R7, R0, PT ;  /* 0x0000000007077217 */ /* 0x000fe40003800200 */
.L_x_4536:
        /* <DEDUP_REMOVED lines=48> */
[----:B------:R-:W-:Y:S01]  /*16cb0*/  MUFU.EX2 R17, R17 ;  /* 0x0000001100117308 */ /* 0x000fe20000000800 */
[----:B------:R-:W-:Y:S01]  /*16cc0*/  FSEL R18, R18, -INF , !P0 ;  /* 0xff80000012127808 */ /* 0x000fe20004000000 */
[----:B-1----:R-:W-:Y:S01]  /*16cd0*/  FMUL.FTZ R28, R0, R152 ;  /* 0x00000098001c7220 */ /* 0x002fe20000410000 */
[----:B------:R-:W-:Y:S01]  /*16ce0*/  LOP3.LUT P0, RZ, R214, 0x4, RZ, 0xc0, !PT ;  /* 0x00000004d6ff7812 */ /* 0x000fe2000780c0ff */
[C---:B--2---:R-:W-:Y:S02]  /*16cf0*/  FFMA.FTZ R2, R0.reuse, R230, R172 ;  /* 0x000000e600027223 */ /* 0x044fe400000100ac */
[C---:B------:R-:W-:Y:S01]  /*16d00*/  FMUL.FTZ R29, R0.reuse, R153 ;  /* 0x00000099001d7220 */ /* 0x040fe20000410000 */
[----:B------:R-:W-:Y:S01]  /*16d10*/  ISETP.GT.AND P0, PT, R3, 0x9, !P0 ;  /* 0x000000090300780c */ /* 0x000fe20004704270 */
[C---:B------:R-:W-:Y:S02]  /*16d20*/  FMUL.FTZ R32, R0.reuse, R148 ;  /* 0x0000009400207220 */ /* 0x040fe40000410000 */
[----:B------:R-:W1:Y:S01]  /*16d30*/  MUFU.EX2 R16, R16 ;  /* 0x0000001000107308 */ /* 0x000e620000000800 */
[----:B------:R-:W-:Y:S01]  /*16d40*/  ISETP.LT.OR P0, PT, R7, 0xa, P0 ;  /* 0x0000000a0700780c */ /* 0x000fe20000701670 */
[C---:B------:R-:W-:Y:S02]  /*16d50*/  FMUL.FTZ R33, R0.reuse, R149 ;  /* 0x0000009500217220 */ /* 0x040fe40000410000 */
[----:B---3--:R-:W-:Y:S01]  /*16d60*/  FADD.FTZ R12, R13, R2 ;  /* 0x000000020d0c7221 */ /* 0x008fe20000010000 */
[----:B------:R-:W-:Y:S01]  /*16d70*/  FSEL R175, R19, -INF , !P0 ;  /* 0xff80000013af7808 */ /* 0x000fe20004000000 */
[----:B------:R-:W-:Y:S01]  /*16d80*/  FMUL.FTZ R20, R0, R160 ;  /* 0x000000a000147220 */ /* 0x000fe20000410000 */
[----:B------:R-:W-:Y:S01]  /*16d90*/  LOP3.LUT P0, RZ, R214, 0x2, RZ, 0xc0, !PT ;  /* 0x00000002d6ff7812 */ /* 0x000fe2000780c0ff */
[----:B------:R-:W-:Y:S01]  /*16da0*/  FMUL.FTZ R21, R0, R161 ;  /* 0x000000a100157220 */ /* 0x000fe20000410000 */
[----:B------:R-:W-:Y:S01]  /*16db0*/  FMNMX.FTZ R2, R14, R4, !PT ;  /* 0x000000040e027209 */ /* 0x000fe20007810000 */
[C---:B------:R-:W-:Y:S01]  /*16dc0*/  FMUL.FTZ R24, R0.reuse, R156 ;  /* 0x0000009c00187220 */ /* 0x040fe20000410000 */
[----:B------:R-:W-:Y:S01]  /*16dd0*/  ISETP.GT.AND P0, PT, R3, 0x10, !P0 ;  /* 0x000000100300780c */ /* 0x000fe20004704270 */
[C---:B------:R-:W-:Y:S01]  /*16de0*/  FMUL.FTZ R25, R0.reuse, R157 ;  /* 0x0000009d00197220 */ /* 0x040fe20000410000 */
[----:B------:R-:W-:Y:S01]  /*16df0*/  FMNMX.FTZ R2, R15, R2, !PT ;  /* 0x000000020f027209 */ /* 0x000fe20007810000 */
[C---:B------:R-:W-:Y:S01]  /*16e00*/  FMUL.FTZ R36, R0.reuse, R36 ;  /* 0x0000002400247220 */ /* 0x040fe20000410000 */
[----:B------:R-:W-:Y:S01]  /*16e10*/  ISETP.LT.OR P0, PT, R7, 0x11, P0 ;  /* 0x000000110700780c */ /* 0x000fe20000701670 */
[----:B------:R-:W-:Y:S01]  /*16e20*/  FMUL.FTZ R37, R0, R37 ;  /* 0x0000002500257220 */ /* 0x000fe20000410000 */
[----:B------:R-:W-:Y:S01]  /*16e30*/  FMNMX.FTZ R2, R18, R2, !PT ;  /* 0x0000000212027209 */ /* 0x000fe20007810000 */
[----:B------:R-:W-:Y:S01]  /*16e40*/  FMUL.FTZ R40, R0, R40 ;  /* 0x0000002800287220 */ /* 0x000fe20000410000 */
[----:B------:R-:W-:Y:S01]  /*16e50*/  FSEL R177, R22, -INF , !P0 ;  /* 0xff80000016b17808 */ /* 0x000fe20004000000 */
[----:B------:R-:W-:Y:S01]  /*16e60*/  FMUL.FTZ R41, R0, R41 ;  /* 0x0000002900297220 */ /* 0x000fe20000410000 */
        /* <DEDUP_REMOVED lines=10> */
[----:B------:R-:W-:Y:S01]  /*16f10*/  F2FP.BF16.PACK_AB R172, R13, R172 ;  /* 0x000000ac0dac723e */ /* 0x000fe200000010ff */
        /* <DEDUP_REMOVED lines=84> */
[C---:B------:R-:W-:Y:S01]  /*17460*/  FMUL.FTZ R17, R0.reuse, R165 ;  /* 0x000000a500117220 */ /* 0x040fe20000410000 */
[C---:B------:R-:W-:Y:S01]  /*17470*/  FSEL R2, R3.reuse, RZ, P0 ;  /* 0x000000ff03027208 */ /* 0x040fe20000000000 */
[----:B------:R-:W-:Y:S04]  /*17480*/  FMUL.FTZ R16, R0, R164 ;  /* 0x000000a400107220 */ /* 0x000fe80000410000 */
        /* <DEDUP_REMOVED lines=8> */
[--C-:B------:R-:W-:Y:S04]  /*17510*/  FFMA.FTZ R15, R15, c[0x0][0x2d0], -R4.reuse ;  /* 0x0000b4000f0f7a23 */ /* 0x100fe80000010804 */
        /* <DEDUP_REMOVED lines=92> */
[----:B------:R2:W-:Y:S01]  /*17ae0*/  MUFU.EX2 R160, R0 ;  /* 0x0000000000a07308 */ /* 0x0005e20000000800 */
[C---:B-1----:R-:W-:Y:S08]  /*17af0*/  HMMA.16816.F32.BF16 R36, R172.reuse, R148, R36 ;  /* 0x00000094ac24723c */ /* 0x042ff00000041824 */
[C---:B------:R-:W-:Y:S01]  /*17b00*/  HMMA.16816.F32.BF16 R40, R172.reuse, R150, R40 ;  /* 0x00000096ac28723c */ /* 0x040fe20000041828 */
[----:B------:R-:W1:Y:S03]  /*17b10*/  LDSM.16.MT88.4 R148, [R146+0x1800] ;  /* 0x001800009294783b */ /* 0x000e660000004200 */
[----:B--2---:R-:W-:Y:S04]  /*17b20*/  FFMA.FTZ R0, R179, c[0x0][0x2d0], -R4 ;  /* 0x0000b400b3007a23 */ /* 0x004fe80000010804 */
[----:B------:R3:W2:Y:S04]  /*17b30*/  MUFU.EX2 R179, R0 ;  /* 0x0000000000b37308 */ /* 0x0006a80000000800 */
[----:B---3--:R-:W-:Y:S01]  /*17b40*/  FADD.FTZ R0, R2, R183 ;  /* 0x000000b702007221 */ /* 0x008fe20000010000 */
[C---:B-1----:R-:W-:Y:S05]  /*17b50*/  HMMA.16816.F32.BF16 R44, R172.reuse, R148, R44 ;  /* 0x00000094ac2c723c */ /* 0x042fea000004182c */
[----:B------:R-:W1:Y:S01]  /*17b60*/  MUFU.EX2 R183, R191 ;  /* 0x000000bf00b77308 */ /* 0x000e620000000800 */
[----:B------:R-:W-:Y:S02]  /*17b70*/  FADD.FTZ R162, R156, R0 ;  /* 0x000000009ca27221 */ /* 0x000fe40000010000 */
[----:B------:R-:W-:Y:S01]  /*17b80*/  FADD.FTZ R0, R158, R157 ;  /* 0x0000009d9e007221 */ /* 0x000fe20000010000 */
        /* <DEDUP_REMOVED lines=34> */
[----:B------:R-:W-:Y:S04]  /*17db0*/  HMMA.16816.F32.BF16 R136, R172, R150, R136 ;  /* 0x00000096ac88723c */ /* 0x000fe80000041888 */
[----:B----4-:R-:W-:Y:S01]  /*17dc0*/  F2FP.BF16.PACK_AB R149, R161, R163 ;  /* 0x000000a3a195723e */ /* 0x010fe200000010ff */
[----:B------:R-:W-:Y:S02]  /*17dd0*/  FADD.FTZ R2, R159, R0 ;  /* 0x000000009f027221 */ /* 0x000fe40000010000 */
[----:B------:R-:W-:Y:S01]  /*17de0*/  F2FP.BF16.PACK_AB R150, R184, R185 ;  /* 0x000000b9b896723e */ /* 0x000fe200000010ff */
[----:B------:R-:W-:Y:S01]  /*17df0*/  LDSM.16.MT88.4 R156, [R196+0x5000] ;  /* 0x00500000c49c783b */ /* 0x000fe20000004200 */
[----:B--2---:R-:W-:Y:S03]  /*17e00*/  F2FP.BF16.PACK_AB R151, R179, R160 ;  /* 0x000000a0b397723e */ /* 0x004fe600000010ff */
[----:B-1----:R-:W-:Y:S01]  /*17e10*/  F2FP.BF16.PACK_AB R172, R186, R183 ;  /* 0x000000b7baac723e */ /* 0x002fe200000010ff */
[----:B------:R-:W-:Y:S01]  /*17e20*/  FADD.FTZ R2, R163, R2 ;  /* 0x00000002a3027221 */ /* 0x000fe20000010000 */
[----:B------:R-:W-:Y:S01]  /*17e30*/  F2FP.BF16.PACK_AB R174, R188, R187 ;  /* 0x000000bbbcae723e */ /* 0x000fe200000010ff */
        /* <DEDUP_REMOVED lines=20> */
[----:B------:R-:W-:Y:S02]  /*17f80*/  FADD.FTZ R0, R160, R2 ;  /* 0x00000002a0007221 */ /* 0x000fe40000010000 */
        /* <DEDUP_REMOVED lines=11> */
[-C--:B------:R-:W-:Y:S01]  /*18040*/  MOV R7, R3.reuse ;  /* 0x0000000300077202 */ /* 0x080fe20000000f00 */
[----:B------:R-:W-:Y:S01]  /*18050*/  FADD.FTZ R231, R176, R2 ;  /* 0x00000002b0e77221 */ /* 0x000fe20000010000 */
[----:B------:R-:W-:Y:S02]  /*18060*/  MOV R222, R0 ;  /* 0x0000000000de7202 */ /* 0x000fe40000000f00 */
        /* <DEDUP_REMOVED lines=87> */
.L_x_4529:
[----:B------:R-:W-:Y:S07]  /*185e0*/  @!UPT UIADD3 URZ, URZ, URZ, URZ ;  /* 0x0000003f3f3ff290 */ /* 0x000fee000fffe03f */
[----:B------:R-:W-:Y:S02]  /*185f0*/  MOV R9, 0x1f ;  /* 0x0000001f00097802 */ /* 0x000fe40000000f00 */
[----:B------:R-:W-:Y:S01]  /*18600*/  MOV R5, 0xffffffff ;  /* 0xffffffff00057802 */ /* 0x000fe20000000f00 */
[----:B------:R-:W-:Y:S06]  /*18610*/  BRA.DIV ~URZ, `(.L_x_4541) ;  /* 0x000067227f007947 */ /* 0x000fec000b800000 */
[----:B------:R1:W2:Y:S02]  /*18620*/  SHFL.BFLY PT, R0, R230, 0x2, 0x1f ;  /* 0x0c401f00e6007f89 */ /* 0x0002a400000e0000 */
.L_x_4614:
[----:B--2---:R-:W-:Y:S01]  /*18630*/  FADD.FTZ R0, R0, R230 ;  /* 0x000000e600007221 */ /* 0x004fe20000010000 */
[----:B------:R-:W-:Y:S05]  /*18640*/  BRA.DIV ~URZ, `(.L_x_4542) ;  /* 0x000067527f007947 */ /* 0x000fea000b800000 */
[----:B------:R-:W2:Y:S02]  /*18650*/  SHFL.BFLY PT, R2, R231, 0x2, 0x1f ;  /* 0x0c401f00e7027f89 */ /* 0x000ea400000e0000 */
[----:B--2---:R-:W-:-:S02]  /*18660*/  FADD.FTZ R231, R2, R231 ;  /* 0x000000e702e77221 */ /* 0x004fc40000010000 */
[----:B------:R-:W2:Y:S04]  /*18670*/  SHFL.BFLY PT, R2, R0, 0x1, 0x1f ;  /* 0x0c201f0000027f89 */ /* 0x000ea800000e0000 */
[----:B------:R3:W4:Y:S01]  /*18680*/  SHFL.BFLY PT, R3, R231, 0x1, 0x1f ;  /* 0x0c201f00e7037f89 */ /* 0x00072200000e0000 */
[----:B--2---:R-:W-:-:S05]  /*18690*/  FADD.FTZ R0, R0, R2 ;  /* 0x0000000200007221 */ /* 0x004fca0000010000 */
.L_x_4615:
        /* <DEDUP_REMOVED lines=148> */
.L_x_4477:
        /* <DEDUP_REMOVED lines=19> */
.L_x_4544:
[----:B--2---:R-:W-:Y:S05]  /*19110*/  BSYNC B0 ;  /* 0x0000000000007941 */ /* 0x004fea0003800000 */
.L_x_4543:
        /* <DEDUP_REMOVED lines=14> */
[----:B------:R-:W-:Y:S01]  /*19200*/  F2FP.BF16.PACK_AB R2, R169, R168 ;  /* 0x000000a8a902723e */ /* 0x000fe200000010ff */
[----:B------:R-:W-:Y:S01]  /*19210*/  IMAD.MOV.U32 R18, RZ, RZ, c[0x0][0x388] ;  /* 0x0000e200ff127624 */ /* 0x000fe200078e00ff */
[----:B------:R-:W-:Y:S01]  /*19220*/  BAR.SYNC.DEFER_BLOCKING 0x1, 0x100 ;  /* 0x0044000000007b1d */ /* 0x000fe20000010000 */
[----:B------:R-:W-:-:S02]  /*19230*/  F2FP.BF16.PACK_AB R0, R171, R170 ;  /* 0x000000aaab00723e */ /* 0x000fc400000010ff */
[----:B------:R-:W-:Y:S02]  /*19240*/  ISETP.NE.U32.AND P0, PT, RZ, c[0x0][0x508], PT ;  /* 0x00014200ff007a0c */ /* 0x000fe40003f05070 */
[----:B------:R-:W-:Y:S02]  /*19250*/  ISETP.NE.U32.AND P2, PT, RZ, c[0x0][0x500], PT ;  /* 0x00014000ff007a0c */ /* 0x000fe40003f45070 */
[----:B------:R-:W-:Y:S02]  /*19260*/  ISETP.NE.AND.EX P1, PT, RZ, c[0x0][0x50c], PT, P0 ;  /* 0x00014300ff007a0c */ /* 0x000fe40003f25300 */
[----:B------:R-:W-:Y:S01]  /*19270*/  ISETP.NE.AND.EX P2, PT, RZ, c[0x0][0x504], PT, P2 ;  /* 0x00014100ff007a0c */ /* 0x000fe20003f45320 */
[----:B--2---:R2:W-:Y:S04]  /*19280*/  STS [R12+0x80], R2 ;  /* 0x000080020c007388 */ /* 0x0045e80000000800 */
[----:B------:R1:W-:Y:S01]  /*19290*/  STS [R12+0x480], R0 ;  /* 0x000480000c007388 */ /* 0x0003e20000000800 */
[----:B--2---:R-:W-:-:S02]  /*192a0*/  F2FP.BF16.PACK_AB R2, R165, R164 ;  /* 0x000000a4a502723e */ /* 0x004fc400000010ff */
        /* <DEDUP_REMOVED lines=137> */
.L_x_4547:
[----:B------:R-:W2:Y:S04]  /*19b40*/  LDL R21, [R1+0x1b4] ;  /* 0x0001b40001157983 */ /* 0x000ea80000100800 */
        /* <DEDUP_REMOVED lines=13> */
[----:B-1----:R-:W-:Y:S02]  /*19c20*/  SEL R4, R3, RZ, !P0 ;  /* 0x000000ff03047207 */ /* 0x002fe40004000000 */
[----:B-----5:R-:W-:Y:S01]  /*19c30*/  SHF.R.S32.HI R10, RZ, 0x1f, R2 ;  /* 0x0000001fff0a7819 */ /* 0x020fe20000011402 */
[----:B------:R-:W-:-:S04]  /*19c40*/  IMAD R3, R9, R0, RZ ;  /* 0x0000000009037224 */ /* 0x000fc800078e02ff */
        /* <DEDUP_REMOVED lines=108> */
.L_x_4616:
[----:B------:R-:W-:Y:S05]  /*1a310*/  BRA.DIV ~URZ, `(.L_x_4550) ;  /* 0x00004c027f007947 */ /* 0x000fea000b800000 */
[----:B------:R4:W2:Y:S02]  /*1a320*/  SHFL.IDX PT, R0, R17, RZ, 0x181f ;  /* 0x00181fff11007589 */ /* 0x0008a400000e0000 */
.L_x_4617:
[----:B------:R-:W-:Y:S01]  /*1a330*/  IMAD R16, R18, c[0x0][0x4e8], RZ ;  /* 0x00013a0012107a24 */ /* 0x000fe200078e02ff */
[----:B------:R-:W-:Y:S04]  /*1a340*/  BSSY B0, `(.L_x_4551) ;  /* 0x0000017000007945 */ /* 0x000fe80003800000 */
[----:B------:R-:W-:-:S13]  /*1a350*/  ISETP.GE.AND P0, PT, R14, R16, PT ;  /* 0x000000100e00720c */ /* 0x000fda0003f06270 */
[----:B------:R-:W-:Y:S05]  /*1a360*/  @P0 BRA `(.L_x_4552) ;  /* 0x0000014000000947 */ /* 0x000fea0003800000 */
[----:B------:R-:W5:Y:S04]  /*1a370*/  LDL R84, [R1+0x70] ;  /* 0x0000700001547983 */ /* 0x000f680000100800 */
[----:B----4-:R-:W4:Y:S04]  /*1a380*/  LDL R85, [R1+0x78] ;  /* 0x0000780001557983 */ /* 0x010f280000100800 */
[----:B---3--:R-:W3:Y:S04]  /*1a390*/  LDL R19, [R1+0x80] ;  /* 0x0000800001137983 */ /* 0x008ee80000100800 */
[----:B--2---:R-:W2:Y:S01]  /*1a3a0*/  LDL R10, [R1+0x7c] ;  /* 0x00007c00010a7983 */ /* 0x004ea20000100800 */
[----:B------:R-:W-:-:S02]  /*1a3b0*/  ISETP.GE.AND P3, PT, R140, c[0x0][0x3c8], PT ;  /* 0x0000f2008c007a0c */ /* 0x000fc40003f66270 */
[----:B------:R-:W-:Y:S02]  /*1a3c0*/  ISETP.GE.AND P2, PT, R144, c[0x0][0x3c8], PT ;  /* 0x0000f20090007a0c */ /* 0x000fe40003f46270 */
[----:B------:R-:W-:Y:S02]  /*1a3d0*/  ISETP.GE.AND P1, PT, R235, c[0x0][0x3c8], PT ;  /* 0x0000f200eb007a0c */ /* 0x000fe40003f26270 */
[----:B------:R-:W-:-:S07]  /*1a3e0*/  ISETP.GE.AND P0, PT, R236, c[0x0][0x3c8], PT ;  /* 0x0000f200ec007a0c */ /* 0x000fce0003f06270 */
[----:B------:R-:W-:-:S04]  /*1a3f0*/  @!P3 LEA R12, P4, R140, R0, 0x1 ;  /* 0x000000008c0cb211 */ /* 0x000fc800078808ff */
[-C--:B------:R-:W-:Y:S02]  /*1a400*/  @!P1 LEA R4, P5, R235, R0.reuse, 0x1 ;  /* 0x00000000eb049211 */ /* 0x080fe400078a08ff */
[----:B------:R-:W-:Y:S02]  /*1a410*/  @!P3 LEA.HI.X R13, R140, R7, R141, 0x1, P4 ;  /* 0x000000078c0db211 */ /* 0x000fe400020f0c8d */
[----:B------:R-:W-:-:S03]  /*1a420*/  @!P0 LEA R2, P4, R236, R0, 0x1 ;  /* 0x00000000ec028211 */ /* 0x000fc600078808ff */
[----:B------:R1:W-:Y:S01]  /*1a430*/  @!P3 ST.E.128 [R12.64], R32 ;  /* 0x000000200c00b985 */ /* 0x0003e2000c101d0c */
[----:B-----5:R-:W-:-:S04]  /*1a440*/  @!P2 LEA R8, P6, R84, R0, 0x1 ;  /* 0x000000005408a211 */ /* 0x020fc800078c08ff */
[-C--:B----4-:R-:W-:Y:S02]  /*1a450*/  @!P2 LEA.HI.X R9, R84, R7.reuse, R85, 0x1, P6 ;  /* 0x000000075409a211 */ /* 0x090fe400030f0c55 */
[----:B---3--:R-:W-:-:S03]  /*1a460*/  @!P1 LEA.HI.X R5, R235, R7, R19, 0x1, P5 ;  /* 0x00000007eb059211 */ /* 0x008fc600028f0c13 */
[----:B-1----:R1:W-:Y:S01]  /*1a470*/  @!P2 ST.E.128 [R8.64], R28 ;  /* 0x0000001c0800a985 */ /* 0x0023e2000c101d0c */
[----:B--2---:R-:W-:-:S03]  /*1a480*/  @!P0 LEA.HI.X R3, R236, R7, R10, 0x1, P4 ;  /* 0x00000007ec038211 */ /* 0x004fc600020f0c0a */
[----:B------:R1:W-:Y:S04]  /*1a490*/  @!P1 ST.E.128 [R4.64], R24 ;  /* 0x0000001804009985 */ /* 0x0003e8000c101d0c */
[----:B------:R1:W-:Y:S02]  /*1a4a0*/  @!P0 ST.E.128 [R2.64], R20 ;  /* 0x0000001402008985 */ /* 0x0003e4000c101d0c */
.L_x_4552:
[----:B------:R-:W-:Y:S05]  /*1a4b0*/  BSYNC B0 ;  /* 0x0000000000007941 */ /* 0x000fea0003800000 */
.L_x_4551:
[----:B------:R-:W-:Y:S05]  /*1a4c0*/  BRA.DIV ~URZ, `(.L_x_4553) ;  /* 0x00004ad27f007947 */ /* 0x000fea000b800000 */
[----:B---3--:R3:W4:Y:S04]  /*1a4d0*/  SHFL.IDX PT, R7, R15, 0x1, 0x181f ;  /* 0x00381f000f077f89 */ /* 0x00872800000e0000 */
[----:B--2---:R3:W2:Y:S02]  /*1a4e0*/  SHFL.IDX PT, R0, R17, 0x1, 0x181f ;  /* 0x00381f0011007f89 */ /* 0x0046a400000e0000 */
.L_x_4618:
        /* <DEDUP_REMOVED lines=18> */
[-C--:B---3--:R-:W-:Y:S02]  /*1a610*/  @!P2 LEA.HI.X R9, R19, R7.reuse, R20, 0x1, P6 ;  /* 0x000000071309a211 */ /* 0x088fe400030f0c14 */
[----:B----4-:R-:W-:-:S03]  /*1a620*/  @!P1 LEA.HI.X R5, R235, R7, R18, 0x1, P5 ;  /* 0x00000007eb059211 */ /* 0x010fc600028f0c12 */
[----:B------:R1:W-:Y:S01]  /*1a630*/  @!P2 ST.E.128 [R8.64], R44 ;  /* 0x0000002c0800a985 */ /* 0x0003e2000c101d0c */
[----:B--2---:R-:W-:-:S03]  /*1a640*/  @!P0 LEA.HI.X R3, R236, R7, R10, 0x1, P4 ;  /* 0x00000007ec038211 */ /* 0x004fc600020f0c0a */
[----:B------:R1:W-:Y:S04]  /*1a650*/  @!P1 ST.E.128 [R4.64], R40 ;  /* 0x0000002804009985 */ /* 0x0003e8000c101d0c */
[----:B------:R1:W-:Y:S02]  /*1a660*/  @!P0 ST.E.128 [R2.64], R36 ;  /* 0x0000002402008985 */ /* 0x0003e4000c101d0c */
.L_x_4555:
[----:B------:R-:W-:Y:S05]  /*1a670*/  BSYNC B0 ;  /* 0x0000000000007941 */ /* 0x000fea0003800000 */
.L_x_4554:
[----:B------:R-:W-:Y:S05]  /*1a680*/  BRA.DIV ~URZ, `(.L_x_4556) ;  /* 0x00004a027f007947 */ /* 0x000fea000b800000 */
[----:B----4-:R4:W1:Y:S02]  /*1a690*/  SHFL.IDX PT, R7, R15, 0x2, 0x181f ;  /* 0x00581f000f077f89 */ /* 0x01086400000e0000 */
.L_x_4619:
[----:B------:R-:W-:Y:S05]  /*1a6a0*/  BRA.DIV ~URZ, `(.L_x_4557) ;  /* 0x00004a627f007947 */ /* 0x000fea000b800000 */
[----:B--2---:R2:W3:Y:S02]  /*1a6b0*/  SHFL.IDX PT, R0, R17, 0x2, 0x181f ;  /* 0x00581f0011007f89 */ /* 0x0044e400000e0000 */
.L_x_4620:
[----:B-1----:R-:W-:Y:S01]  /*1a6c0*/  IADD3 R2, R14, 0x40, RZ ;  /* 0x000000400e027810 */ /* 0x002fe20007ffe0ff */
[----:B------:R-:W-:Y:S03]  /*1a6d0*/  BSSY B0, `(.L_x_4558) ;  /* 0x0000017000007945 */ /* 0x000fe60003800000 */
[----:B------:R-:W-:-:S13]  /*1a6e0*/  ISETP.GE.AND P0, PT, R2, R16, PT ;  /* 0x000000100200720c */ /* 0x000fda0003f06270 */
[----:B------:R-:W-:Y:S05]  /*1a6f0*/  @P0 BRA `(.L_x_4559) ;  /* 0x0000014000000947 */ /* 0x000fea0003800000 */
[----:B------:R-:W5:Y:S04]  /*1a700*/  LDL R19, [R1+0x70] ;  /* 0x0000700001137983 */ /* 0x000f680000100800 */
[----:B--2---:R-:W2:Y:S04]  /*1a710*/  LDL R20, [R1+0x78] ;  /* 0x0000780001147983 */ /* 0x004ea80000100800 */
[----:B----4-:R-:W4:Y:S04]  /*1a720*/  LDL R18, [R1+0x80] ;  /* 0x0000800001127983 */ /* 0x010f280000100800 */
[----:B---3--:R-:W3:Y:S01]  /*1a730*/  LDL R10, [R1+0x7c] ;  /* 0x00007c00010a7983 */ /* 0x008ee20000100800 */
        /* <DEDUP_REMOVED lines=10> */
[-C--:B--2---:R-:W-:Y:S02]  /*1a7e0*/  @!P2 LEA.HI.X R9, R19, R7.reuse, R20, 0x1, P6 ;  /* 0x000000071309a211 */ /* 0x084fe400030f0c14 */
[----:B----4-:R-:W-:-:S03]  /*1a7f0*/  @!P1 LEA.HI.X R5, R235, R7, R18, 0x1, P5 ;  /* 0x00000007eb059211 */ /* 0x010fc600028f0c12 */
[----:B------:R1:W-:Y:S01]  /*1a800*/  @!P2 ST.E.128 [R8.64], R60 ;  /* 0x0000003c0800a985 */ /* 0x0003e2000c101d0c */
[----:B---3--:R-:W-:-:S03]  /*1a810*/  @!P0 LEA.HI.X R3, R236, R7, R10, 0x1, P4 ;  /* 0x00000007ec038211 */ /* 0x008fc600020f0c0a */
[----:B------:R1:W-:Y:S04]  /*1a820*/  @!P1 ST.E.128 [R4.64], R56 ;  /* 0x0000003804009985 */ /* 0x0003e8000c101d0c */
[----:B------:R1:W-:Y:S02]  /*1a830*/  @!P0 ST.E.128 [R2.64], R52 ;  /* 0x0000003402008985 */ /* 0x0003e4000c101d0c */
.L_x_4559:
[----:B------:R-:W-:Y:S05]  /*1a840*/  BSYNC B0 ;  /* 0x0000000000007941 */ /* 0x000fea0003800000 */
.L_x_4558:
[----:B------:R-:W-:Y:S05]  /*1a850*/  BRA.DIV ~URZ, `(.L_x_4560) ;  /* 0x000049327f007947 */ /* 0x000fea000b800000 */
[----:B------:R1:W2:Y:S04]  /*1a860*/  SHFL.IDX PT, R7, R15, 0x3, 0x181f ;  /* 0x00781f000f077f89 */ /* 0x0002a800000e0000 */
[----:B---3--:R1:W3:Y:S02]  /*1a870*/  SHFL.IDX PT, R0, R17, 0x3, 0x181f ;  /* 0x00781f0011007f89 */ /* 0x0082e400000e0000 */
.L_x_4621:
[----:B-1----:R-:W-:-:S04]  /*1a880*/  IADD3 R2, R14, 0x60, RZ ;  /* 0x000000600e027810 */ /* 0x002fc80007ffe0ff */
[----:B------:R-:W-:-:S13]  /*1a890*/  ISETP.GE.AND P0, PT, R2, R16, PT ;  /* 0x000000100200720c */ /* 0x000fda0003f06270 */
[----:B------:R-:W-:Y:S05]  /*1a8a0*/  @P0 BRA `(.L_x_4561) ;  /* 0x00002c2000000947 */ /* 0x000fea0003800000 */
[----:B------:R-:W5:Y:S04]  /*1a8b0*/  LDL R12, [R1+0x70] ;  /* 0x00007000010c7983 */ /* 0x000f680000100800 */
[----:B----4-:R-:W4:Y:S04]  /*1a8c0*/  LDL R13, [R1+0x78] ;  /* 0x00007800010d7983 */ /* 0x010f280000100800 */
[----:B---3--:R-:W3:Y:S01]  /*1a8d0*/  LDL R10, [R1+0x80] ;  /* 0x00008000010a7983 */ /* 0x008ee20000100800 */
[----:B------:R-:W-:Y:S02]  /*1a8e0*/  ISETP.GE.AND P2, PT, R140, c[0x0][0x3c8], PT ;  /* 0x0000f2008c007a0c */ /* 0x000fe40003f46270 */
[----:B------:R-:W-:-:S02]  /*1a8f0*/  ISETP.GE.AND P1, PT, R144, c[0x0][0x3c8], PT ;  /* 0x0000f20090007a0c */ /* 0x000fc40003f26270 */
[----:B------:R-:W-:-:S09]  /*1a900*/  ISETP.GE.AND P0, PT, R235, c[0x0][0x3c8], PT ;  /* 0x0000f200eb007a0c */ /* 0x000fd20003f06270 */
[----:B------:R-:W-:-:S04]  /*1a910*/  @!P2 LEA R8, P5, R140, R0, 0x1 ;  /* 0x000000008c08a211 */ /* 0x000fc800078a08ff */
[----:B------:R-:W-:Y:S02]  /*1a920*/  @!P0 LEA R2, P3, R235, R0, 0x1 ;  /* 0x00000000eb028211 */ /* 0x000fe400078608ff */
[----:B--2---:R-:W-:-:S05]  /*1a930*/  @!P2 LEA.HI.X R9, R140, R7, R141, 0x1, P5 ;  /* 0x000000078c09a211 */ /* 0x004fca00028f0c8d */
[----:B------:R1:W-:Y:S01]  /*1a940*/  @!P2 ST.E.128 [R8.64], R80 ;  /* 0x000000500800a985 */ /* 0x0003e2000c101d0c */
[----:B-----5:R-:W-:-:S04]  /*1a950*/  @!P1 LEA R4, P4, R12, R0, 0x1 ;  /* 0x000000000c049211 */ /* 0x020fc800078808ff */
[-C--:B----4-:R-:W-:Y:S02]  /*1a960*/  @!P1 LEA.HI.X R5, R12, R7.reuse, R13, 0x1, P4 ;  /* 0x000000070c059211 */ /* 0x090fe400020f0c0d */
        /* <DEDUP_REMOVED lines=10> */
.L_x_4548:
        /* <DEDUP_REMOVED lines=33> */
.L_x_4622:
[----:B------:R-:W-:Y:S05]  /*1ac20*/  BRA.DIV ~URZ, `(.L_x_4563) ;  /* 0x000046d27f007947 */ /* 0x000fea000b800000 */
[----:B------:R3:W4:Y:S02]  /*1ac30*/  SHFL.IDX PT, R0, R5, RZ, 0x1c1f ;  /* 0x001c1fff05007589 */ /* 0x00072400000e0000 */
.L_x_4623:
        /* <DEDUP_REMOVED lines=204> */
.L_x_4565:
[----:B------:R-:W-:Y:S05]  /*1b900*/  BSYNC B0 ;  /* 0x0000000000007941 */ /* 0x000fea0003800000 */
.L_x_4564:
[----:B------:R-:W-:Y:S05]  /*1b910*/  BRA.DIV ~URZ, `(.L_x_4566) ;  /* 0x00003a627f007947 */ /* 0x000fea000b800000 */
[----:B--2---:R2:W1:Y:S04]  /*1b920*/  SHFL.IDX PT, R4, R7, 0x1, 0x1c1f ;  /* 0x003c1f0007047f89 */ /* 0x00446800000e0000 */
[----:B----4-:R2:W4:Y:S02]  /*1b930*/  SHFL.IDX PT, R0, R5, 0x1, 0x1c1f ;  /* 0x003c1f0005007f89 */ /* 0x01052400000e0000 */
.L_x_4624:
        /* <DEDUP_REMOVED lines=212> */
.L_x_4546:
        /* <DEDUP_REMOVED lines=15> */
[----:B--2---:R2:W4:Y:S04]  /*1c770*/  LDG.E R4, [R2.64] ;  /* 0x0000000c02047981 */ /* 0x004528000c1e1900 */
[----:B--2---:R-:W4:Y:S02]  /*1c780*/  LDG.E R2, [R2.64+0x4] ;  /* 0x0000040c02027981 */ /* 0x004f24000c1e1900 */
[----:B----45:R-:W-:Y:S02]  /*1c790*/  IADD3 R21, -R4, R2, RZ ;  /* 0x0000000204157210 */ /* 0x030fe40007ffe1ff */
.L_x_4567:
        /* <DEDUP_REMOVED lines=13> */
[----:B-1----:R-:W2:Y:S01]  /*1c870*/  LDL.LU R23, [R1+0xa8] ;  /* 0x0000a80001177983 */ /* 0x002ea20000300800 */
[----:B------:R-:W-:Y:S01]  /*1c880*/  IMAD.MOV.U32 R2, RZ, RZ, 0x368 ;  /* 0x00000368ff027424 */ /* 0x000fe200078e00ff */
[----:B------:R-:W-:-:S04]  /*1c890*/  ISETP.GT.AND P2, PT, R20, 0x1, PT ;  /* 0x000000011400780c */ /* 0x000fc80003f44270 */
[----:B------:R-:W-:-:S04]  /*1c8a0*/  SEL R2, R2, 0x328, P2 ;  /* 0x0000032802027807 */ /* 0x000fc80001000000 */
[----:B------:R1:W4:Y:S08]  /*1c8b0*/  LDC.64 R12, c[0x0][R2+0x170] ;  /* 0x00005c00020c7b82 */ /* 0x0003300000000a00 */
[----:B------:R1:W5:Y:S08]  /*1c8c0*/  LDC.64 R8, c[0x0][R2+0x168] ;  /* 0x00005a0002087b82 */ /* 0x0003700000000a00 */
[----:B------:R1:W3:Y:S08]  /*1c8d0*/  LDC.64 R16, c[0x0][R2+0x178] ;  /* 0x00005e0002107b82 */ /* 0x0002f00000000a00 */
[----:B------:R1:W2:Y:S02]  /*1c8e0*/  LDC.64 R14, c[0x0][R2+0x160] ;  /* 0x00005800020e7b82 */ /* 0x0002a40000000a00 */
[----:B-1----:R-:W-:-:S02]  /*1c8f0*/  IMAD.MOV.U32 R2, RZ, RZ, c[0x0][0x4e8] ;  /* 0x00013a00ff027624 */ /* 0x002fc400078e00ff */
[-C--:B----4-:R-:W-:Y:S02]  /*1c900*/  IMAD R3, R13, R7.reuse, RZ ;  /* 0x000000070d037224 */ /* 0x090fe400078e02ff */
[----:B------:R-:W-:Y:S01]  /*1c910*/  IMAD.WIDE.U32 R4, R12, R7, RZ ;  /* 0x000000070c047225 */ /* 0x000fe200078e00ff */
[----:B------:R-:W-:Y:S02]  /*1c920*/  ISETP.NE.AND P0, PT, R2, 0x1, PT ;  /* 0x000000010200780c */ /* 0x000fe40003f05270 */
[----:B------:R-:W-:Y:S01]  /*1c930*/  MOV R2, R10 ;  /* 0x0000000a00027202 */ /* 0x000fe20000000f00 */
[----:B------:R-:W-:Y:S02]  /*1c940*/  IMAD R12, R12, R22, R3 ;  /* 0x000000160c0c7224 */ /* 0x000fe400078e0203 */
[-C--:B-----5:R-:W-:Y:S02]  /*1c950*/  IMAD R13, R9, R241.reuse, RZ ;  /* 0x000000f1090d7224 */ /* 0x0a0fe400078e02ff */
        /* <DEDUP_REMOVED lines=29> */
.L_x_4569:
[----:B------:R-:W-:Y:S05]  /*1cb30*/  BSYNC B0 ;  /* 0x0000000000007941 */ /* 0x000fea0003800000 */
.L_x_4568:
        /* <DEDUP_REMOVED lines=43> */
.L_x_4625:
[----:B------:R-:W-:Y:S05]  /*1cdf0*/  BRA.DIV ~URZ, `(.L_x_4571) ;  /* 0x000026f27f007947 */ /* 0x000fea000b800000 */
[----:B------:R4:W1:Y:S02]  /*1ce00*/  SHFL.IDX PT, R0, R17, RZ, 0x181f ;  /* 0x00181fff11007589 */ /* 0x00086400000e0000 */
.L_x_4626:
        /* <DEDUP_REMOVED lines=12> */
[----:B-1----:R-:W-:-:S04]  /*1ced0*/  @!P3 LEA R12, P4, R140, R0, 0x1 ;  /* 0x000000008c0cb211 */ /* 0x002fc800078808ff */
[-C--:B------:R-:W-:Y:S02]  /*1cee0*/  @!P1 LEA R4, P5, R235, R0.reuse, 0x1 ;  /* 0x00000000eb049211 */ /* 0x080fe400078a08ff */
[----:B------:R-:W-:Y:S02]  /*1cef0*/  @!P3 LEA.HI.X R13, R140, R7, R141, 0x1, P4 ;  /* 0x000000078c0db211 */ /* 0x000fe400020f0c8d */
[----:B------:R-:W-:-:S03]  /*1cf00*/  @!P0 LEA R2, P4, R236, R0, 0x1 ;  /* 0x00000000ec028211 */ /* 0x000fc600078808ff */
[----:B------:R1:W-:Y:S01]  /*1cf10*/  @!P3 ST.E.128 [R12.64], RZ ;  /* 0x000000ff0c00b985 */ /* 0x0003e2000c101d0c */
[----:B-----5:R-:W-:-:S04]  /*1cf20*/  @!P2 LEA R8, P6, R19, R0, 0x1 ;  /* 0x000000001308a211 */ /* 0x020fc800078c08ff */
[-C--:B---3--:R-:W-:Y:S02]  /*1cf30*/  @!P2 LEA.HI.X R9, R19, R7.reuse, R20, 0x1, P6 ;  /* 0x000000071309a211 */ /* 0x088fe400030f0c14 */
[----:B----4-:R-:W-:-:S03]  /*1cf40*/  @!P1 LEA.HI.X R5, R235, R7, R18, 0x1, P5 ;  /* 0x00000007eb059211 */ /* 0x010fc600028f0c12 */
[----:B------:R1:W-:Y:S01]  /*1cf50*/  @!P2 ST.E.128 [R8.64], RZ ;  /* 0x000000ff0800a985 */ /* 0x0003e2000c101d0c */
[----:B--2---:R-:W-:-:S03]  /*1cf60*/  @!P0 LEA.HI.X R3, R236, R7, R10, 0x1, P4 ;  /* 0x00000007ec038211 */ /* 0x004fc600020f0c0a */
[----:B------:R1:W-:Y:S04]  /*1cf70*/  @!P1 ST.E.128 [R4.64], RZ ;  /* 0x000000ff04009985 */ /* 0x0003e8000c101d0c */
[----:B------:R1:W-:Y:S02]  /*1cf80*/  @!P0 ST.E.128 [R2.64], RZ ;  /* 0x000000ff02008985 */ /* 0x0003e4000c101d0c */
.L_x_4573:
[----:B------:R-:W-:Y:S05]  /*1cf90*/  BSYNC B0 ;  /* 0x0000000000007941 */ /* 0x000fea0003800000 */
.L_x_4572:
[----:B------:R-:W-:Y:S05]  /*1cfa0*/  BRA.DIV ~URZ, `(.L_x_4574) ;  /* 0x000025c27f007947 */ /* 0x000fea000b800000 */
[----:B--2---:R2:W3:Y:S04]  /*1cfb0*/  SHFL.IDX PT, R7, R14, 0x1, 0x181f ;  /* 0x00381f000e077f89 */ /* 0x0044e800000e0000 */
[----:B-1----:R2:W1:Y:S02]  /*1cfc0*/  SHFL.IDX PT, R0, R17, 0x1, 0x181f ;  /* 0x00381f0011007f89 */ /* 0x00246400000e0000 */
.L_x_4627:
[----:B------:R-:W-:Y:S01]  /*1cfd0*/  IADD3 R2, R16, 0x20, RZ ;  /* 0x0000002010027810 */ /* 0x000fe20007ffe0ff */
        /* <DEDUP_REMOVED lines=17> */
[-C--:B--2---:R-:W-:Y:S02]  /*1d0f0*/  @!P2 LEA.HI.X R9, R19, R7.reuse, R20, 0x1, P6 ;  /* 0x000000071309a211 */ /* 0x084fe400030f0c14 */
[----:B----4-:R-:W-:-:S03]  /*1d100*/  @!P1 LEA.HI.X R5, R235, R7, R18, 0x1, P5 ;  /* 0x00000007eb059211 */ /* 0x010fc600028f0c12 */
[----:B------:R1:W-:Y:S01]  /*1d110*/  @!P2 ST.E.128 [R8.64], RZ ;  /* 0x000000ff0800a985 */ /* 0x0003e2000c101d0c */
[----:B---3--:R-:W-:-:S03]  /*1d120*/  @!P0 LEA.HI.X R3, R236, R7, R10, 0x1, P4 ;  /* 0x00000007ec038211 */ /* 0x008fc600020f0c0a */
[----:B------:R1:W-:Y:S04]  /*1d130*/  @!P1 ST.E.128 [R4.64], RZ ;  /* 0x000000ff04009985 */ /* 0x0003e8000c101d0c */
[----:B------:R1:W-:Y:S02]  /*1d140*/  @!P0 ST.E.128 [R2.64], RZ ;  /* 0x000000ff02008985 */ /* 0x0003e4000c101d0c */
.L_x_4576:
[----:B------:R-:W-:Y:S05]  /*1d150*/  BSYNC B0 ;  /* 0x0000000000007941 */ /* 0x000fea0003800000 */
.L_x_4575:
[----:B------:R-:W-:Y:S05]  /*1d160*/  BRA.DIV ~URZ, `(.L_x_4577) ;  /* 0x000024f27f007947 */ /* 0x000fea000b800000 */
[----:B---3--:R3:W2:Y:S02]  /*1d170*/  SHFL.IDX PT, R7, R14, 0x2, 0x181f ;  /* 0x00581f000e077f89 */ /* 0x0086a400000e0000 */
.L_x_4628:
[----:B------:R-:W-:Y:S05]  /*1d180*/  BRA.DIV ~URZ, `(.L_x_4578) ;  /* 0x000025527f007947 */ /* 0x000fea000b800000 */
[----:B-1----:R1:W3:Y:S02]  /*1d190*/  SHFL.IDX PT, R0, R17, 0x2, 0x181f ;  /* 0x00581f0011007f89 */ /* 0x0022e400000e0000 */
.L_x_4629:
[----:B------:R-:W-:Y:S01]  /*1d1a0*/  IADD3 R2, R16, 0x40, RZ ;  /* 0x0000004010027810 */ /* 0x000fe20007ffe0ff */
[----:B------:R-:W-:Y:S03]  /*1d1b0*/  BSSY B0, `(.L_x_4579) ;  /* 0x0000017000007945 */ /* 0x000fe60003800000 */
        /* <DEDUP_REMOVED lines=14> */
[----:B------:R1:W-:Y:S01]  /*1d2a0*/  @!P3 ST.E.128 [R12.64], RZ ;  /* 0x000000ff0c00b985 */ /* 0x0003e2000c101d0c */
[----:B-----5:R-:W-:-:S04]  /*1d2b0*/  @!P2 LEA R8, P6, R19, R0, 0x1 ;  /* 0x000000001308a211 */ /* 0x020fc800078c08ff */
[-C--:B----4-:R-:W-:Y:S02]  /*1d2c0*/  @!P2 LEA.HI.X R9, R19, R7.reuse, R20, 0x1, P6 ;  /* 0x000000071309a211 */ /* 0x090fe400030f0c14 */
[----:B---3--:R-:W-:-:S03]  /*1d2d0*/  @!P1 LEA.HI.X R5, R235, R7, R18, 0x1, P5 ;  /* 0x00000007eb059211 */ /* 0x008fc600028f0c12 */
[----:B------:R1:W-:Y:S01]  /*1d2e0*/  @!P2 ST.E.128 [R8.64], RZ ;  /* 0x000000ff0800a985 */ /* 0x0003e2000c101d0c */
[----:B--2---:R-:W-:-:S03]  /*1d2f0*/  @!P0 LEA.HI.X R3, R236, R7, R10, 0x1, P4 ;  /* 0x00000007ec038211 */ /* 0x004fc600020f0c0a */
[----:B------:R1:W-:Y:S04]  /*1d300*/  @!P1 ST.E.128 [R4.64], RZ ;  /* 0x000000ff04009985 */ /* 0x0003e8000c101d0c */
[----:B------:R1:W-:Y:S02]  /*1d310*/  @!P0 ST.E.128 [R2.64], RZ ;  /* 0x000000ff02008985 */ /* 0x0003e4000c101d0c */
.L_x_4580:
[----:B------:R-:W-:Y:S05]  /*1d320*/  BSYNC B0 ;  /* 0x0000000000007941 */ /* 0x000fea0003800000 */
.L_x_4579:
[----:B------:R-:W-:Y:S05]  /*1d330*/  BRA.DIV ~URZ, `(.L_x_4581) ;  /* 0x000024227f007947 */ /* 0x000fea000b800000 */
[----:B--2---:R2:W1:Y:S04]  /*1d340*/  SHFL.IDX PT, R7, R14, 0x3, 0x181f ;  /* 0x00781f000e077f89 */ /* 0x00446800000e0000 */
[----:B---3--:R2:W3:Y:S02]  /*1d350*/  SHFL.IDX PT, R0, R17, 0x3, 0x181f ;  /* 0x00781f0011007f89 */ /* 0x0084e400000e0000 */
.L_x_4630:
[----:B-1----:R-:W-:-:S04]  /*1d360*/  IADD3 R2, R16, 0x60, RZ ;  /* 0x0000006010027810 */ /* 0x002fc80007ffe0ff */
[----:B------:R-:W-:-:S13]  /*1d370*/  ISETP.GE.AND P0, PT, R2, R15, PT ;  /* 0x0000000f0200720c */ /* 0x000fda0003f06270 */
[----:B------:R-:W-:Y:S05]  /*1d380*/  @P0 BRA `(.L_x_4561) ;  /* 0x0000014000000947 */ /* 0x000fea0003800000 */
[----:B--2-4-:R-:W2:Y:S04]  /*1d390*/  LDL R17, [R1+0x70] ;  /* 0x0000700001117983 */ /* 0x014ea80000100800 */
[----:B------:R-:W4:Y:S04]  /*1d3a0*/  LDL R18, [R1+0x78] ;  /* 0x0000780001127983 */ /* 0x000f280000100800 */
[----:B------:R-:W5:Y:S04]  /*1d3b0*/  LDL R14, [R1+0x80] ;  /* 0x00008000010e7983 */ /* 0x000f680000100800 */
        /* <DEDUP_REMOVED lines=10> */
[----:B--2---:R-:W-:-:S04]  /*1d460*/  @!P2 LEA R8, P6, R17, R0, 0x1 ;  /* 0x000000001108a211 */ /* 0x004fc800078c08ff */
[-C--:B----4-:R-:W-:Y:S02]  /*1d470*/  @!P2 LEA.HI.X R9, R17, R7.reuse, R18, 0x1, P6 ;  /* 0x000000071109a211 */ /* 0x090fe400030f0c12 */
[----:B-----5:R-:W-:-:S03]  /*1d480*/  @!P1 LEA.HI.X R5, R235, R7, R14, 0x1, P5 ;  /* 0x00000007eb059211 */ /* 0x020fc600028f0c0e */
[----:B------:R1:W-:Y:S01]  /*1d490*/  @!P2 ST.E.128 [R8.64], RZ ;  /* 0x000000ff0800a985 */ /* 0x0003e2000c101d0c */
[----:B---3--:R-:W-:-:S03]  /*1d4a0*/  @!P0 LEA.HI.X R3, R236, R7, R10, 0x1, P4 ;  /* 0x00000007ec038211 */ /* 0x008fc600020f0c0a */
[----:B------:R1:W-:Y:S04]  /*1d4b0*/  @!P1 ST.E.128 [R4.64], RZ ;  /* 0x000000ff04009985 */ /* 0x0003e8000c101d0c */
[----:B------:R1:W-:Y:S02]  /*1d4c0*/  @!P0 ST.E.128 [R2.64], RZ ;  /* 0x000000ff02008985 */ /* 0x0003e4000c101d0c */
.L_x_4561:
[----:B------:R-:W-:Y:S05]  /*1d4d0*/  BSYNC B1 ;  /* 0x0000000000017941 */ /* 0x000fea0003800000 */
.L_x_4545:
        /* <DEDUP_REMOVED lines=16> */
.L_x_4631:
[----:B------:R-:W-:Y:S05]  /*1d5e0*/  BRA.DIV ~URZ, `(.L_x_4584) ;  /* 0x000022e27f007947 */ /* 0x000fea000b800000 */
[----:B------:R3:W4:Y:S02]  /*1d5f0*/  SHFL.IDX PT, R9, R172, 0x1, 0x1f ;  /* 0x00201f00ac097f89 */ /* 0x00072400000e0000 */
.L_x_4632:
        /* <DEDUP_REMOVED lines=18> */
.L_x_4633:
        /* <DEDUP_REMOVED lines=16> */
.L_x_4634:
[----:B---3--:R-:W-:Y:S01]  /*1d820*/  IMAD R0, R0, c[0x0][0x538], RZ ;  /* 0x00014e0000007a24 */ /* 0x008fe200078e02ff */
[----:B------:R-:W-:Y:S04]  /*1d830*/  BSSY B1, `(.L_x_4587) ;  /* 0x00000c5000017945 */ /* 0x000fe80003800000 */
[----:B----4-:R-:W-:-:S04]  /*1d840*/  IADD3 R9, R0, R9, RZ ;  /* 0x0000000900097210 */ /* 0x010fc80007ffe0ff */
[----:B--2---:R-:W-:-:S13]  /*1d850*/  ISETP.GT.AND P0, PT, R9, R14, PT ;  /* 0x0000000e0900720c */ /* 0x004fda0003f04270 */
[----:B------:R-:W-:Y:S05]  /*1d860*/  @P0 BRA `(.L_x_4588) ;  /* 0x0000025000000947 */ /* 0x000fea0003800000 */
.L_x_4592:
        /* <DEDUP_REMOVED lines=17> */
.L_x_4635:
        /* <DEDUP_REMOVED lines=16> */
.L_x_4636:
[----:B--2---:R-:W-:-:S05]  /*1da80*/  IMAD R0, R0, c[0x0][0x538], RZ ;  /* 0x00014e0000007a24 */ /* 0x004fca00078e02ff */
[----:B------:R-:W-:-:S04]  /*1da90*/  IADD3 R9, R0, R9, RZ ;  /* 0x0000000900097210 */ /* 0x000fc80007ffe0ff */
[----:B------:R-:W-:-:S13]  /*1daa0*/  ISETP.GT.AND P0, PT, R9, R14, PT ;  /* 0x0000000e0900720c */ /* 0x000fda0003f04270 */
[----:B-1----:R-:W-:Y:S05]  /*1dab0*/  @!P0 BRA `(.L_x_4592) ;  /* 0xfffffdb000008947 */ /* 0x002fea000383ffff */
.L_x_4588:
[----:B------:R-:W-:-:S05]  /*1dac0*/  IADD3 R15, -R0, R9, RZ ;  /* 0x00000009000f7210 */ /* 0x000fca0007ffe1ff */
[----:B------:R-:W-:-:S05]  /*1dad0*/  IMAD R0, R4, c[0x0][0x538], R15 ;  /* 0x00014e0004007a24 */ /* 0x000fca00078e020f */
[----:B------:R-:W-:Y:S01]  /*1dae0*/  ISETP.GT.AND P0, PT, R0, R14, PT ;  /* 0x0000000e0000720c */ /* 0x000fe20003f04270 */
[----:B------:R-:W-:-:S12]  /*1daf0*/  BRA.DIV ~URZ, `(.L_x_4593) ;  /* 0x000022627f007947 */ /* 0x000fd8000b800000 */
[----:B------:R-:W-:-:S04]  /*1db00*/  VOTE.ANY R5, PT, !P0 ;  /* 0x0000000000057806 */ /* 0x000fc800040e0100 */
.L_x_4637:
[----:B------:R-:W2:Y:S02]  /*1db10*/  POPC R0, R5 ;  /* 0x0000000500007309 */ /* 0x000ea40000000000 */
[----:B--2---:R-:W-:Y:S01]  /*1db20*/  IADD3 R243, R0, R243, RZ ;  /* 0x000000f300f37210 */ /* 0x004fe20007ffe0ff */
[----:B------:R-:W-:Y:S05]  /*1db30*/  BRA.DIV ~URZ, `(.L_x_4594) ;  /* 0x000022727f007947 */ /* 0x000fea000b800000 */
[----:B------:R2:W3:Y:S04]  /*1db40*/  SHFL.IDX PT, R9, R7, R0, 0x1f ;  /* 0x00001f0007097589 */ /* 0x0004e800000e0000 */
[----:B------:R2:W4:Y:S02]  /*1db50*/  SHFL.IDX PT, R8, R8, R0, 0x1f ;  /* 0x00001f0008087589 */ /* 0x00052400000e0000 */
.L_x_4638:
[----:B------:R-:W-:Y:S01]  /*1db60*/  ISETP.NE.AND P0, PT, R5, RZ, PT ;  /* 0x000000ff0500720c */ /* 0x000fe20003f05270 */
[----:B------:R-:W-:-:S12]  /*1db70*/  BSSY B0, `(.L_x_4595) ;  /* 0x0000005000007945 */ /* 0x000fd80003800000 */
[----:B------:R-:W-:Y:S05]  /*1db80*/  @!P0 BRA `(.L_x_4596) ;  /* 0x0000003000008947 */ /* 0x000fea0003800000 */
[----:B--2---:R-:W-:Y:S01]  /*1db90*/  IADD3 R0, R0, -0x1, RZ ;  /* 0xffffffff00007810 */ /* 0x004fe20007ffe0ff */
[----:B------:R-:W-:Y:S05]  /*1dba0*/  BRA.DIV ~URZ, `(.L_x_4597) ;  /* 0x000022f27f007947 */ /* 0x000fea000b800000 */
[----:B------:R2:W1:Y:S02]  /*1dbb0*/  SHFL.IDX PT, R16, R4, R0, 0x1f ;  /* 0x00001f0004107589 */ /* 0x00046400000e0000 */
.L_x_4596:
[----:B------:R-:W-:Y:S05]  /*1dbc0*/  BSYNC B0 ;  /* 0x0000000000007941 */ /* 0x000fea0003800000 */
.L_x_4595:
        /* <DEDUP_REMOVED lines=67> */
.L_x_4599:
        /* <DEDUP_REMOVED lines=63> */
.L_x_4600:
[----:B------:R-:W-:Y:S05]  /*1e3f0*/  BSYNC B0 ;  /* 0x0000000000007941 */ /* 0x000fea0003800000 */
.L_x_4598:
[----:B------:R-:W-:-:S04]  /*1e400*/  LOP3.LUT R2, RZ, R2, RZ, 0x33, !PT ;  /* 0x00000002ff027212 */ /* 0x000fc800078e33ff */
[----:B------:R-:W-:-:S05]  /*1e410*/  IADD3 R0, R2, R9, RZ ;  /* 0x0000000902007210 */ /* 0x000fca0007ffe0ff */
[----:B------:R1:W-:Y:S01]  /*1e420*/  STL [R1+0xbc], R0 ;  /* 0x0000bc0001007387 */ /* 0x0003e20000100800 */
[----:B------:R-:W-:Y:S05]  /*1e430*/  BRA `(.L_x_4601) ;  /* 0x0000004000007947 */ /* 0x000fea0003800000 */
.L_x_4589:
[----:B------:R2:W-:Y:S01]  /*1e440*/  STL [R1+0xa4], R14 ;  /* 0x0000a40e01007387 */ /* 0x0005e20000100800 */
[----:B------:R-:W-:Y:S02]  /*1e450*/  MOV R242, RZ ;  /* 0x000000ff00f27202 */ /* 0x000fe40000000f00 */
[----:B------:R-:W-:Y:S01]  /*1e460*/  MOV R243, c[0x0][0x53c] ;  /* 0x00014f0000f37a02 */ /* 0x000fe20000000f00 */
[----:B------:R2:W-:Y:S04]  /*1e470*/  STL [R1+0xbc], RZ ;  /* 0x0000bcff01007387 */ /* 0x0005e80000100800 */
.L_x_4601:
[----:B------:R-:W-:Y:S05]  /*1e480*/  BSYNC B1 ;  /* 0x0000000000017941 */ /* 0x000fea0003800000 */
.L_x_4587:
        /* <DEDUP_REMOVED lines=12> */
.L_x_4582:
[----:B------:R-:W-:-:S13]  /*1e550*/  ISETP.GE.AND P0, PT, R243, c[0x0][0x53c], PT ;  /* 0x00014f00f3007a0c */ /* 0x000fda0003f06270 */
[----:B-12---:R-:W-:Y:S01]  /*1e560*/  @P0 CALL.REL.NOINC `(.L_x_4602) ;  /* 0x0000001000000944 */ /* 0x006fe20003c00000 */
[----:B------:R-:W-:Y:S05]  /*1e570*/  BRA `(.L_x_4603) ;  /* 0xfffe3c6000007947 */ /* 0x000fea000383ffff */
.L_x_4602:
[----:B------:R-:W-:Y:S05]  /*1e580*/  EXIT ;  /* 0x000000000000794d */ /* 0x000fea0003800000 */
.L_x_4400:
[----:B------:R-:W-:Y:S01]  /*1e590*/  IMAD.MOV.U32 R0, RZ, RZ, R5 ;  /* 0x000000ffff007224 */ /* 0x000fe200078e0005 */
[----:B------:R-:W-:Y:S02]  /*1e5a0*/  MOV R3, 0x1 ;  /* 0x0000000100037802 */ /* 0x000fe40000000f00 */
[----:B------:R-:W-:Y:S02]  /*1e5b0*/  MOV R2, 0x1e5d0 ;  /* 0x0001e5d000027802 */ /* 0x000fe40000000f00 */
[----:B------:R-:W-:Y:S05]  /*1e5c0*/  CALL.REL.NOINC `($__internal_92_$__cuda_sm70_shflsync_up_p) ;  /* 0x0000c8d000007944 */ /* 0x000fea0003c00000 */
[----:B------:R-:W-:Y:S01]  /*1e5d0*/  MOV R0, R4 ;  /* 0x0000000400007202 */ /* 0x000fe20000000f00 */
[----:B------:R-:W-:Y:S05]  /*1e5e0*/  BRA `(.L_x_4604) ;  /* 0xfffe1ee000007947 */ /* 0x000fea000383ffff */
.L_x_4401:
[----:B------:R-:W-:Y:S01]  /*1e5f0*/  IMAD.MOV.U32 R0, RZ, RZ, R5 ;  /* 0x000000ffff007224 */ /* 0x000fe200078e0005 */
[----:B------:R-:W-:Y:S02]  /*1e600*/  MOV R3, 0x2 ;  /* 0x0000000200037802 */ /* 0x000fe40000000f00 */
[----:B------:R-:W-:Y:S02]  /*1e610*/  MOV R2, 0x1e630 ;  /* 0x0001e63000027802 */ /* 0x000fe40000000f00 */
[----:B------:R-:W-:Y:S05]  /*1e620*/  CALL.REL.NOINC `($__internal_92_$__cuda_sm70_shflsync_up_p) ;  /* 0x0000c87000007944 */ /* 0x000fea0003c00000 */
[----:B------:R-:W-:Y:S01]  /*1e630*/  SEL R4, R4, RZ, P4 ;  /* 0x000000ff04047207 */ /* 0x000fe20002000000 */
[----:B------:R-:W-:Y:S01]  /*1e640*/  IMAD.MOV.U32 R3, RZ, RZ, 0x4 ;  /* 0x00000004ff037424 */ /* 0x000fe200078e00ff */
[----:B------:R-:W-:-:S03]  /*1e650*/  MOV R2, 0x1e680 ;  /* 0x0001e68000027802 */ /* 0x000fc60000000f00 */
[----:B------:R-:W-:Y:S02]  /*1e660*/  IMAD.IADD R0, R5, 0x1, R4 ;  /* 0x0000000105007824 */ /* 0x000fe400078e0204 */
        /* <DEDUP_REMOVED lines=13> */
[----:B------:R-:W-:Y:S02]  /*1e740*/  MOV R10, 0x1f ;  /* 0x0000001f000a7802 */ /* 0x000fe40000000f00 */
[----:B------:R-:W-:Y:S01]  /*1e750*/  MOV R173, 0xffffffff ;  /* 0xffffffff00ad7802 */ /* 0x000fe20000000f00 */
[----:B------:R-:W-:Y:S01]  /*1e760*/  IMAD.IADD R4, R0, 0x1, R4 ;  /* 0x0000000100047824 */ /* 0x000fe200078e0204 */
[----:B------:R-:W-:-:S03]  /*1e770*/  MOV R2, 0x1e7a0 ;  /* 0x0001e7a000027802 */ /* 0x000fc60000000f00 */
[----:B------:R-:W-:Y:S02]  /*1e780*/  IMAD.MOV.U32 R12, RZ, RZ, R4 ;  /* 0x000000ffff0c7224 */ /* 0x000fe400078e0004 */
[----:B------:R-:W-:Y:S05]  /*1e790*/  CALL.REL.NOINC `($__internal_91_$__cuda_sm70_shflsync_idx_p) ;  /* 0x0000c6c000007944 */ /* 0x000fea0003c00000 */
[----:B------:R-:W-:Y:S01]  /*1e7a0*/  MOV R0, R13 ;  /* 0x0000000d00007202 */ /* 0x000fe20000000f00 */
[----:B------:R-:W-:Y:S05]  /*1e7b0*/  BRA `(.L_x_4605) ;  /* 0xfffe1e1000007947 */ /* 0x000fea000383ffff */
.L_x_4403:
[----:B------:R-:W-:Y:S02]  /*1e7c0*/  SEL R0, RZ, 0x1, P0 ;  /* 0x00000001ff007807 */ /* 0x000fe40000000000 */
[----:B------:R-:W-:Y:S02]  /*1e7d0*/  MOV R2, 0x1e7f0 ;  /* 0x0001e7f000027802 */ /* 0x000fe40000000f00 */
[----:B------:R-:W-:Y:S05]  /*1e7e0*/  CALL.REL.NOINC `($__internal_93_$__cuda_sm70_votesync_ballot) ;  /* 0x0000c71000007944 */ /* 0x000fea0003c00000 */
[----:B------:R-:W-:Y:S01]  /*1e7f0*/  MOV R5, R0 ;  /* 0x0000000000057202 */ /* 0x000fe20000000f00 */
[----:B------:R-:W-:Y:S05]  /*1e800*/  BRA `(.L_x_4606) ;  /* 0xfffe1e5000007947 */ /* 0x000fea000383ffff */
.L_x_4404:
[----:B------:R-:W-:Y:S01]  /*1e810*/  IMAD.MOV.U32 R12, RZ, RZ, R9 ;  /* 0x000000ffff0c7224 */ /* 0x000fe200078e0009 */
[----:B------:R-:W-:Y:S01]  /*1e820*/  MOV R3, 0x1f ;  /* 0x0000001f00037802 */ /* 0x000fe20000000f00 */
[----:B------:R-:W-:Y:S01]  /*1e830*/  IMAD.MOV.U32 R173, RZ, RZ, -0x1 ;  /* 0xffffffffffad7424 */ /* 0x000fe200078e00ff */
[----:B------:R-:W-:Y:S02]  /*1e840*/  MOV R2, 0x1e860 ;  /* 0x0001e86000027802 */ /* 0x000fe40000000f00 */
[----:B------:R-:W-:Y:S05]  /*1e850*/  CALL.REL.NOINC `($__internal_91_$__cuda_sm70_shflsync_idx_p) ;  /* 0x0000c60000007944 */ /* 0x000fea0003c00000 */
[----:B------:R-:W-:Y:S01]  /*1e860*/  IMAD.MOV.U32 R14, RZ, RZ, R13 ;  /* 0x000000ffff0e7224 */ /* 0x000fe200078e000d */
[----:B------:R-:W-:Y:S01]  /*1e870*/  MOV R12, R8 ;  /* 0x00000008000c7202 */ /* 0x000fe20000000f00 */
[----:B------:R-:W-:Y:S01]  /*1e880*/  IMAD.MOV.U32 R0, RZ, RZ, RZ ;  /* 0x000000ffff007224 */ /* 0x000fe200078e00ff */
[----:B------:R-:W-:Y:S01]  /*1e890*/  MOV R3, 0x1f ;  /* 0x0000001f00037802 */ /* 0x000fe20000000f00 */
[----:B------:R-:W-:Y:S01]  /*1e8a0*/  IMAD.MOV.U32 R173, RZ, RZ, -0x1 ;  /* 0xffffffffffad7424 */ /* 0x000fe200078e00ff */
[----:B------:R-:W-:-:S02]  /*1e8b0*/  MOV R2, 0x1e8d0 ;  /* 0x0001e8d000027802 */ /* 0x000fc40000000f00 */
[----:B------:R-:W-:Y:S05]  /*1e8c0*/  CALL.REL.NOINC `($__internal_91_$__cuda_sm70_shflsync_idx_p) ;  /* 0x0000c59000007944 */ /* 0x000fea0003c00000 */
[----:B------:R-:W-:Y:S01]  /*1e8d0*/  MOV R9, R13 ;  /* 0x0000000d00097202 */ /* 0x000fe20000000f00 */
[----:B------:R-:W-:Y:S05]  /*1e8e0*/  BRA `(.L_x_4607) ;  /* 0xfffe1dd000007947 */ /* 0x000fea000383ffff */
.L_x_4407:
[----:B------:R-:W-:Y:S01]  /*1e8f0*/  IMAD.MOV.U32 R12, RZ, RZ, R4 ;  /* 0x000000ffff0c7224 */ /* 0x000fe200078e0004 */
[----:B------:R-:W-:Y:S01]  /*1e900*/  MOV R3, 0x1f ;  /* 0x0000001f00037802 */ /* 0x000fe20000000f00 */
[----:B------:R-:W-:Y:S01]  /*1e910*/  IMAD.MOV.U32 R173, RZ, RZ, -0x1 ;  /* 0xffffffffffad7424 */ /* 0x000fe200078e00ff */
[----:B------:R-:W-:-:S02]  /*1e920*/  MOV R2, 0x1e940 ;  /* 0x0001e94000027802 */ /* 0x000fc40000000f00 */
[----:B--23--:R-:W-:Y:S05]  /*1e930*/  CALL.REL.NOINC `($__internal_91_$__cuda_sm70_shflsync_idx_p) ;  /* 0x0000c52000007944 */ /* 0x00cfea0003c00000 */
[----:B------:R-:W-:Y:S01]  /*1e940*/  MOV R0, R13 ;  /* 0x0000000d00007202 */ /* 0x000fe20000000f00 */
[----:B------:R-:W-:Y:S05]  /*1e950*/  BRA `(.L_x_4406) ;  /* 0xfffe1dc000007947 */ /* 0x000fea000383ffff */
.L_x_4478:
[----:B------:R-:W-:Y:S01]  /*1e960*/  IMAD.MOV.U32 R12, RZ, RZ, R17 ;  /* 0x000000ffff0c7224 */ /* 0x000fe200078e0011 */
[----:B------:R-:W-:Y:S01]  /*1e970*/  MOV R3, 0x181f ;  /* 0x0000181f00037802 */ /* 0x000fe20000000f00 */
[----:B------:R-:W-:Y:S01]  /*1e980*/  IMAD.MOV.U32 R10, RZ, RZ, RZ ;  /* 0x000000ffff0a7224 */ /* 0x000fe200078e00ff */
[----:B------:R-:W-:-:S02]  /*1e990*/  MOV R173, 0xffffffff ;  /* 0xffffffff00ad7802 */ /* 0x000fc40000000f00 */
[----:B------:R-:W-:Y:S02]  /*1e9a0*/  MOV R2, 0x1e9c0 ;  /* 0x0001e9c000027802 */ /* 0x000fe40000000f00 */
[----:B------:R-:W-:Y:S05]  /*1e9b0*/  CALL.REL.NOINC `($__internal_91_$__cuda_sm70_shflsync_idx_p) ;  /* 0x0000c4a000007944 */ /* 0x000fea0003c00000 */
[----:B------:R-:W-:Y:S01]  /*1e9c0*/  MOV R4, R13 ;  /* 0x0000000d00047202 */ /* 0x000fe20000000f00 */
[----:B------:R-:W-:Y:S05]  /*1e9d0*/  BRA `(.L_x_4608) ;  /* 0xfffec13000007947 */ /* 0x000fea000383ffff */
.L_x_4479:
[----:B------:R-:W-:Y:S01]  /*1e9e0*/  IMAD.MOV.U32 R12, RZ, RZ, R20 ;  /* 0x000000ffff0c7224 */ /* 0x000fe200078e0014 */
[----:B------:R-:W-:Y:S01]  /*1e9f0*/  MOV R3, 0x181f ;  /* 0x0000181f00037802 */ /* 0x000fe20000000f00 */
[----:B------:R-:W-:Y:S01]  /*1ea00*/  IMAD.MOV.U32 R10, RZ, RZ, RZ ;  /* 0x000000ffff0a7224 */ /* 0x000fe200078e00ff */
[----:B------:R-:W-:Y:S02]  /*1ea10*/  MOV R173, 0xffffffff ;  /* 0xffffffff00ad7802 */ /* 0x000fe40000000f00 */
[----:B------:R-:W-:Y:S02]  /*1ea20*/  MOV R2, 0x1ea40 ;  /* 0x0001ea4000027802 */ /* 0x000fe40000000f00 */
[----:B-12---:R-:W-:Y:S05]  /*1ea30*/  CALL.REL.NOINC `($__internal_91_$__cuda_sm70_shflsync_idx_p) ;  /* 0x0000c42000007944 */ /* 0x006fea0003c00000 */
[----:B------:R-:W-:Y:S01]  /*1ea40*/  MOV R0, R13 ;  /* 0x0000000d00007202 */ /* 0x000fe20000000f00 */
[----:B------:R-:W-:Y:S05]  /*1ea50*/  BRA `(.L_x_4609) ;  /* 0xfffec0d000007947 */ /* 0x000fea000383ffff */
.L_x_4482:
[----:B-1----:R-:W-:Y:S01]  /*1ea60*/  IMAD.MOV.U32 R12, RZ, RZ, R17 ;  /* 0x000000ffff0c7224 */ /* 0x002fe200078e0011 */
[----:B------:R-:W-:Y:S01]  /*1ea70*/  MOV R3, 0x181f ;  /* 0x0000181f00037802 */ /* 0x000fe20000000f00 */
[----:B------:R-:W-:Y:S01]  /*1ea80*/  IMAD.MOV.U32 R10, RZ, RZ, 0x1 ;  /* 0x00000001ff0a7424 */ /* 0x000fe200078e00ff */
[----:B------:R-:W-:-:S02]  /*1ea90*/  MOV R173, 0xffffffff ;  /* 0xffffffff00ad7802 */ /* 0x000fc40000000f00 */
[----:B------:R-:W-:Y:S02]  /*1eaa0*/  MOV R2, 0x1eac0 ;  /* 0x0001eac000027802 */ /* 0x000fe40000000f00 */
[----:B--234-:R-:W-:Y:S05]  /*1eab0*/  CALL.REL.NOINC `($__internal_91_$__cuda_sm70_shflsync_idx_p) ;  /* 0x0000c3a000007944 */ /* 0x01cfea0003c00000 */
[----:B------:R-:W-:Y:S01]  /*1eac0*/  IMAD.MOV.U32 R4, RZ, RZ, R13 ;  /* 0x000000ffff047224 */ /* 0x000fe200078e000d */
[----:B------:R-:W-:Y:S01]  /*1ead0*/  MOV R12, R20 ;  /* 0x00000014000c7202 */ /* 0x000fe20000000f00 */
[----:B------:R-:W-:Y:S01]  /*1eae0*/  IMAD.MOV.U32 R10, RZ, RZ, 0x1 ;  /* 0x00000001ff0a7424 */ /* 0x000fe200078e00ff */
[----:B------:R-:W-:Y:S01]  /*1eaf0*/  MOV R3, 0x181f ;  /* 0x0000181f00037802 */ /* 0x000fe20000000f00 */
[----:B------:R-:W-:Y:S01]  /*1eb00*/  IMAD.MOV.U32 R173, RZ, RZ, -0x1 ;  /* 0xffffffffffad7424 */ /* 0x000fe200078e00ff */
[----:B------:R-:W-:Y:S02]  /*1eb10*/  MOV R2, 0x1eb30 ;  /* 0x0001eb3000027802 */ /* 0x000fe40000000f00 */
[----:B------:R-:W-:Y:S05]  /*1eb20*/  CALL.REL.NOINC `($__internal_91_$__cuda_sm70_shflsync_idx_p) ;  /* 0x0000c33000007944 */ /* 0x000fea0003c00000 */
[----:B------:R-:W-:Y:S01]  /*1eb30*/  MOV R0, R13 ;  /* 0x0000000d00007202 */ /* 0x000fe20000000f00 */
[----:B------:R-:W-:Y:S05]  /*1eb40*/  BRA `(.L_x_4610) ;  /* 0xfffec19000007947 */ /* 0x000fea000383ffff */
.L_x_4485:
[----:B-1----:R-:W-:Y:S01]  /*1eb50*/  IMAD.MOV.U32 R12, RZ, RZ, R17 ;  /* 0x000000ffff0c7224 */ /* 0x002fe200078e0011 */
[----:B------:R-:W-:Y:S01]  /*1eb60*/  MOV R3, 0x181f ;  /* 0x0000181f00037802 */ /* 0x000fe20000000f00 */
[----:B------:R-:W-:Y:S01]  /*1eb70*/  IMAD.MOV.U32 R10, RZ, RZ, 0x2 ;  /* 0x00000002ff0a7424 */ /* 0x000fe200078e00ff */
[----:B------:R-:W-:Y:S02]  /*1eb80*/  MOV R173, 0xffffffff ;  /* 0xffffffff00ad7802 */ /* 0x000fe40000000f00 */
[----:B------:R-:W-:-:S02]  /*1eb90*/  MOV R2, 0x1ebb0 ;  /* 0x0001ebb000027802 */ /* 0x000fc40000000f00 */
[----:B--234-:R-:W-:Y:S05]  /*1eba0*/  CALL.REL.NOINC `($__internal_91_$__cuda_sm70_shflsync_idx_p) ;  /* 0x0000c2b000007944 */ /* 0x01cfea0003c00000 */
[----:B------:R-:W-:Y:S01]  /*1ebb0*/  MOV R4, R13 ;  /* 0x0000000d00047202 */ /* 0x000fe20000000f00 */
[----:B------:R-:W-:Y:S05]  /*1ebc0*/  BRA `(.L_x_4611) ;  /* 0xfffec2b000007947 */ /* 0x000fea000383ffff */
.L_x_4486:
[----:B-1----:R-:W-:Y:S01]  /*1ebd0*/  IMAD.MOV.U32 R12, RZ, RZ, R20 ;  /* 0x000000ffff0c7224 */ /* 0x002fe200078e0014 */
[----:B------:R-:W-:Y:S01]  /*1ebe0*/  MOV R3, 0x181f ;  /* 0x0000181f00037802 */ /* 0x000fe20000000f00 */
[----:B------:R-:W-:Y:S01]  /*1ebf0*/  IMAD.MOV.U32 R10, RZ, RZ, 0x2 ;  /* 0x00000002ff0a7424 */ /* 0x000fe200078e00ff */
[----:B------:R-:W-:-:S02]  /*1ec00*/  MOV R173, 0xffffffff ;  /* 0xffffffff00ad7802 */ /* 0x000fc40000000f00 */
[----:B------:R-:W-:Y:S02]  /*1ec10*/  MOV R2, 0x1ec30 ;  /* 0x0001ec3000027802 */ /* 0x000fe40000000f00 */
[----:B--234-:R-:W-:Y:S05]  /*1ec20*/  CALL.REL.NOINC `($__internal_91_$__cuda_sm70_shflsync_idx_p) ;  /* 0x0000c23000007944 */ /* 0x01cfea0003c00000 */
[----:B------:R-:W-:Y:S01]  /*1ec30*/  MOV R0, R13 ;  /* 0x0000000d00007202 */ /* 0x000fe20000000f00 */
[----:B------:R-:W-:Y:S05]  /*1ec40*/  BRA `(.L_x_4612) ;  /* 0xfffec25000007947 */ /* 0x000fea000383ffff */
.L_x_4489:
[----:B-1----:R-:W-:Y:S01]  /*1ec50*/  IMAD.MOV.U32 R12, RZ, RZ, R17 ;  /* 0x000000ffff0c7224 */ /* 0x002fe200078e0011 */
[----:B------:R-:W-:Y:S01]  /*1ec60*/  MOV R3, 0x181f ;  /* 0x0000181f00037802 */ /* 0x000fe20000000f00 */
[----:B------:R-:W-:Y:S01]  /*1ec70*/  IMAD.MOV.U32 R10, RZ, RZ, 0x3 ;  /* 0x00000003ff0a7424 */ /* 0x000fe200078e00ff */
[----:B------:R-:W-:Y:S02]  /*1ec80*/  MOV R173, 0xffffffff ;  /* 0xffffffff00ad7802 */ /* 0x000fe40000000f00 */
[----:B------:R-:W-:Y:S02]  /*1ec90*/  MOV R2, 0x1ecb0 ;  /* 0x0001ecb000027802 */ /* 0x000fe40000000f00 */
[----:B--234-:R-:W-:Y:S05]  /*1eca0*/  CALL.REL.NOINC `($__internal_91_$__cuda_sm70_shflsync_idx_p) ;  /* 0x0000c1b000007944 */ /* 0x01cfea0003c00000 */
[----:B------:R-:W-:Y:S01]  /*1ecb0*/  IMAD.MOV.U32 R4, RZ, RZ, R13 ;  /* 0x000000ffff047224 */ /* 0x000fe200078e000d */
[----:B------:R-:W-:Y:S01]  /*1ecc0*/  MOV R12, R20 ;  /* 0x00000014000c7202 */ /* 0x000fe20000000f00 */
[----:B------:R-:W-:Y:S01]  /*1ecd0*/  IMAD.MOV.U32 R10, RZ, RZ, 0x3 ;  /* 0x00000003ff0a7424 */ /* 0x000fe200078e00ff */
[----:B------:R-:W-:Y:S01]  /*1ece0*/  MOV R3, 0x181f ;  /* 0x0000181f00037802 */ /* 0x000fe20000000f00 */
[----:B------:R-:W-:Y:S01]  /*1ecf0*/  IMAD.MOV.U32 R173, RZ, RZ, -0x1 ;  /* 0xffffffffffad7424 */ /* 0x000fe200078e00ff */
[----:B------:R-:W-:-:S02]  /*1ed00*/  MOV R2, 0x1ed20 ;  /* 0x0001ed2000027802 */ /* 0x000fc40000000f00 */
[----:B------:R-:W-:Y:S05]  /*1ed10*/  CALL.REL.NOINC `($__internal_91_$__cuda_sm70_shflsync_idx_p) ;  /* 0x0000c14000007944 */ /* 0x000fea0003c00000 */
[----:B------:R-:W-:Y:S01]  /*1ed20*/  MOV R0, R13 ;  /* 0x0000000d00007202 */ /* 0x000fe20000000f00 */
[----:B------:R-:W-:Y:S05]  /*1ed30*/  BRA `(.L_x_4613) ;  /* 0xfffec31000007947 */ /* 0x000fea000383ffff */
.L_x_4541:
[----:B------:R-:W-:Y:S01]  /*1ed40*/  IMAD.MOV.U32 R2, RZ, RZ, R230 ;  /* 0x000000ffff027224 */ /* 0x000fe200078e00e6 */
[----:B------:R-:W-:-:S02]  /*1ed50*/  MOV R4, 0x2 ;  /* 0x0000000200047802 */ /* 0x000fc40000000f00 */
[----:B------:R-:W-:Y:S02]  /*1ed60*/  MOV R3, 0x1ed80 ;  /* 0x0001ed8000037802 */ /* 0x000fe40000000f00 */
[----:B------:R-:W-:Y:S05]  /*1ed70*/  CALL.REL.NOINC `($__internal_90_$__cuda_sm70_shflsync_bfly_p) ;  /* 0x0000c09000007944 */ /* 0x000fea0003c00000 */
[----:B------:R-:W-:Y:S01]  /*1ed80*/  MOV R0, R4 ;  /* 0x0000000400007202 */ /* 0x000fe20000000f00 */
[----:B------:R-:W-:Y:S05]  /*1ed90*/  BRA `(.L_x_4614) ;  /* 0xffff989000007947 */ /* 0x000fea000383ffff */
.L_x_4542:
[----:B------:R-:W-:Y:S01]  /*1eda0*/  IMAD.MOV.U32 R2, RZ, RZ, R0 ;  /* 0x000000ffff027224 */ /* 0x000fe200078e0000 */
[----:B------:R-:W-:Y:S02]  /*1edb0*/  MOV R4, 0x1 ;  /* 0x0000000100047802 */ /* 0x000fe40000000f00 */
[----:B------:R-:W-:Y:S02]  /*1edc0*/  MOV R3, 0x1ede0 ;  /* 0x0001ede000037802 */ /* 0x000fe40000000f00 */
[----:B-1----:R-:W-:Y:S05]  /*1edd0*/  CALL.REL.NOINC `($__internal_90_$__cuda_sm70_shflsync_bfly_p) ;  /* 0x0000c03000007944 */ /* 0x002fea0003c00000 */
[----:B------:R-:W-:Y:S01]  /*1ede0*/  FADD.FTZ R0, R0, R4 ;  /* 0x0000000400007221 */ /* 0x000fe20000010000 */
[----:B------:R-:W-:Y:S02]  /*1edf0*/  MOV R2, R231 ;  /* 0x000000e700027202 */ /* 0x000fe40000000f00 */
[----:B------:R-:W-:Y:S02]  /*1ee00*/  MOV R4, 0x2 ;  /* 0x0000000200047802 */ /* 0x000fe40000000f00 */
[----:B------:R-:W-:Y:S02]  /*1ee10*/  MOV R3, 0x1ee30 ;  /* 0x0001ee3000037802 */ /* 0x000fe40000000f00 */
[----:B------:R-:W-:Y:S05]  /*1ee20*/  CALL.REL.NOINC `($__internal_90_$__cuda_sm70_shflsync_bfly_p) ;  /* 0x0000bfe000007944 */ /* 0x000fea0003c00000 */
[----:B------:R-:W-:Y:S01]  /*1ee30*/  FADD.FTZ R231, R231, R4 ;  /* 0x00000004e7e77221 */ /* 0x000fe20000010000 */
[----:B------:R-:W-:-:S02]  /*1ee40*/  MOV R4, 0x1 ;  /* 0x0000000100047802 */ /* 0x000fc40000000f00 */
[----:B------:R-:W-:Y:S02]  /*1ee50*/  MOV R3, 0x1ee80 ;  /* 0x0001ee8000037802 */ /* 0x000fe40000000f00 */
[----:B------:R-:W-:Y:S02]  /*1ee60*/  MOV R2, R231 ;  /* 0x000000e700027202 */ /* 0x000fe40000000f00 */
[----:B------:R-:W-:Y:S05]  /*1ee70*/  CALL.REL.NOINC `($__internal_90_$__cuda_sm70_shflsync_bfly_p) ;  /* 0x0000bf9000007944 */ /* 0x000fea0003c00000 */
[----:B------:R-:W-:Y:S01]  /*1ee80*/  MOV R3, R4 ;  /* 0x0000000400037202 */ /* 0x000fe20000000f00 */
[----:B------:R-:W-:Y:S05]  /*1ee90*/  BRA `(.L_x_4615) ;  /* 0xffff980000007947 */ /* 0x000fea000383ffff */
.L_x_4549:
[----:B--234-:R-:W-:Y:S01]  /*1eea0*/  IMAD.MOV.U32 R12, RZ, RZ, R15 ;  /* 0x000000ffff0c7224 */ /* 0x01cfe200078e000f */
[----:B------:R-:W-:Y:S01]  /*1eeb0*/  MOV R3, 0x181f ;  /* 0x0000181f00037802 */ /* 0x000fe20000000f00 */
[----:B------:R-:W-:Y:S01]  /*1eec0*/  IMAD.MOV.U32 R10, RZ, RZ, RZ ;  /* 0x000000ffff0a7224 */ /* 0x000fe200078e00ff */
[----:B------:R-:W-:Y:S02]  /*1eed0*/  MOV R173, 0xffffffff ;  /* 0xffffffff00ad7802 */ /* 0x000fe40000000f00 */
[----:B------:R-:W-:Y:S02]  /*1eee0*/  MOV R2, 0x1ef00 ;  /* 0x0001ef0000027802 */ /* 0x000fe40000000f00 */
[----:B-1----:R-:W-:Y:S05]  /*1eef0*/  CALL.REL.NOINC `($__internal_91_$__cuda_sm70_shflsync_idx_p) ;  /* 0x0000bf6000007944 */ /* 0x002fea0003c00000 */
[----:B------:R-:W-:Y:S01]  /*1ef00*/  MOV R7, R13 ;  /* 0x0000000d00077202 */ /* 0x000fe20000000f00 */
[----:B------:R-:W-:Y:S05]  /*1ef10*/  BRA `(.L_x_4616) ;  /* 0xffffb3f000007947 */ /* 0x000fea000383ffff */
.L_x_4550:
[----:B------:R-:W-:Y:S01]  /*1ef20*/  IMAD.MOV.U32 R12, RZ, RZ, R17 ;  /* 0x000000ffff0c7224 */ /* 0x000fe200078e0011 */
[----:B------:R-:W-:Y:S01]  /*1ef30*/  MOV R3, 0x181f ;  /* 0x0000181f00037802 */ /* 0x000fe20000000f00 */
[----:B------:R-:W-:Y:S01]  /*1ef40*/  IMAD.MOV.U32 R10, RZ, RZ, RZ ;  /* 0x000000ffff0a7224 */ /* 0x000fe200078e00ff */
[----:B------:R-:W-:-:S02]  /*1ef50*/  MOV R173, 0xffffffff ;  /* 0xffffffff00ad7802 */ /* 0x000fc40000000f00 */
[----:B------:R-:W-:Y:S02]  /*1ef60*/  MOV R2, 0x1ef80 ;  /* 0x0001ef8000027802 */ /* 0x000fe40000000f00 */
[----:B-123--:R-:W-:Y:S05]  /*1ef70*/  CALL.REL.NOINC `($__internal_91_$__cuda_sm70_shflsync_idx_p) ;  /* 0x0000bee000007944 */ /* 0x00efea0003c00000 */
[----:B------:R-:W-:Y:S01]  /*1ef80*/  MOV R0, R13 ;  /* 0x0000000d00007202 */ /* 0x000fe20000000f00 */
[----:B------:R-:W-:Y:S05]  /*1ef90*/  BRA `(.L_x_4617) ;  /* 0xffffb39000007947 */ /* 0x000fea000383ffff */
.L_x_4553:
[----:B------:R-:W-:Y:S01]  /*1efa0*/  IMAD.MOV.U32 R12, RZ, RZ, R15 ;  /* 0x000000ffff0c7224 */ /* 0x000fe200078e000f */
[----:B-1----:R-:W-:Y:S01]  /*1efb0*/  MOV R3, 0x181f ;  /* 0x0000181f00037802 */ /* 0x002fe20000000f00 */
        /* <DEDUP_REMOVED lines=13> */
.L_x_4556:
        /* <DEDUP_REMOVED lines=8> */
.L_x_4557:
[----:B-1----:R-:W-:Y:S01]  /*1f110*/  IMAD.MOV.U32 R12, RZ, RZ, R17 ;  /* 0x000000ffff0c7224 */ /* 0x002fe200078e0011 */
[----:B------:R-:W-:Y:S01]  /*1f120*/  MOV R3, 0x181f ;  /* 0x0000181f00037802 */ /* 0x000fe20000000f00 */
[----:B------:R-:W-:Y:S01]  /*1f130*/  IMAD.MOV.U32 R10, RZ, RZ, 0x2 ;  /* 0x00000002ff0a7424 */ /* 0x000fe200078e00ff */
[----:B------:R-:W-:Y:S02]  /*1f140*/  MOV R173, 0xffffffff ;  /* 0xffffffff00ad7802 */ /* 0x000fe40000000f00 */
[----:B------:R-:W-:Y:S02]  /*1f150*/  MOV R2, 0x1f170 ;  /* 0x0001f17000027802 */ /* 0x000fe40000000f00 */
[----:B--234-:R-:W-:Y:S05]  /*1f160*/  CALL.REL.NOINC `($__internal_91_$__cuda_sm70_shflsync_idx_p) ;  /* 0x0000bcf000007944 */ /* 0x01cfea0003c00000 */
[----:B------:R-:W-:Y:S01]  /*1f170*/  MOV R0, R13 ;  /* 0x0000000d00007202 */ /* 0x000fe20000000f00 */
[----:B------:R-:W-:Y:S05]  /*1f180*/  BRA `(.L_x_4620) ;  /* 0xffffb53000007947 */ /* 0x000fea000383ffff */
.L_x_4560:
        /* <DEDUP_REMOVED lines=15> */
.L_x_4562:
[----:B------:R-:W-:Y:S01]  /*1f280*/  IMAD.MOV.U32 R12, RZ, RZ, R7 ;  /* 0x000000ffff0c7224 */ /* 0x000fe200078e0007 */
[----:B------:R-:W-:Y:S01]  /*1f290*/  MOV R3, 0x1c1f ;  /* 0x00001c1f00037802 */ /* 0x000fe20000000f00 */
[----:B------:R-:W-:Y:S01]  /*1f2a0*/  IMAD.MOV.U32 R10, RZ, RZ, RZ ;  /* 0x000000ffff0a7224 */ /* 0x000fe200078e00ff */
[----:B------:R-:W-:Y:S02]  /*1f2b0*/  MOV R173, 0xffffffff ;  /* 0xffffffff00ad7802 */ /* 0x000fe40000000f00 */
[----:B------:R-:W-:-:S02]  /*1f2c0*/  MOV R2, 0x1f2e0 ;  /* 0x0001f2e000027802 */ /* 0x000fc40000000f00 */
[----:B------:R-:W-:Y:S05]  /*1f2d0*/  CALL.REL.NOINC `($__internal_91_$__cuda_sm70_shflsync_idx_p) ;  /* 0x0000bb8000007944 */ /* 0x000fea0003c00000 */
[----:B------:R-:W-:Y:S01]  /*1f2e0*/  MOV R4, R13 ;  /* 0x0000000d00047202 */ /* 0x000fe20000000f00 */
[----:B------:R-:W-:Y:S05]  /*1f2f0*/  BRA `(.L_x_4622) ;  /* 0xffffb92000007947 */ /* 0x000fea000383ffff */
.L_x_4563:
[----:B------:R-:W-:Y:S01]  /*1f300*/  IMAD.MOV.U32 R12, RZ, RZ, R5 ;  /* 0x000000ffff0c7224 */ /* 0x000fe200078e0005 */
[----:B------:R-:W-:Y:S01]  /*1f310*/  MOV R3, 0x1c1f ;  /* 0x00001c1f00037802 */ /* 0x000fe20000000f00 */
[----:B------:R-:W-:Y:S01]  /*1f320*/  IMAD.MOV.U32 R10, RZ, RZ, RZ ;  /* 0x000000ffff0a7224 */ /* 0x000fe200078e00ff */
[----:B------:R-:W-:-:S02]  /*1f330*/  MOV R173, 0xffffffff ;  /* 0xffffffff00ad7802 */ /* 0x000fc40000000f00 */
[----:B------:R-:W-:Y:S02]  /*1f340*/  MOV R2, 0x1f360 ;  /* 0x0001f36000027802 */ /* 0x000fe40000000f00 */
[----:B-12---:R-:W-:Y:S05]  /*1f350*/  CALL.REL.NOINC `($__internal_91_$__cuda_sm70_shflsync_idx_p) ;  /* 0x0000bb0000007944 */ /* 0x006fea0003c00000 */
[----:B------:R-:W-:Y:S01]  /*1f360*/  MOV R0, R13 ;  /* 0x0000000d00007202 */ /* 0x000fe20000000f00 */
[----:B------:R-:W-:Y:S05]  /*1f370*/  BRA `(.L_x_4623) ;  /* 0xffffb8c000007947 */ /* 0x000fea000383ffff */
.L_x_4566:
        /* <DEDUP_REMOVED lines=15> */
.L_x_4570:
[----:B------:R-:W-:Y:S01]  /*1f470*/  IMAD.MOV.U32 R12, RZ, RZ, R14 ;  /* 0x000000ffff0c7224 */ /* 0x000fe200078e000e */
[----:B------:R-:W-:Y:S01]  /*1f480*/  MOV R3, 0x181f ;  /* 0x0000181f00037802 */ /* 0x000fe20000000f00 */
[----:B------:R-:W-:Y:S01]  /*1f490*/  IMAD.MOV.U32 R10, RZ, RZ, RZ ;  /* 0x000000ffff0a7224 */ /* 0x000fe200078e00ff */
[----:B------:R-:W-:-:S02]  /*1f4a0*/  MOV R173, 0xffffffff ;  /* 0xffffffff00ad7802 */ /* 0x000fc40000000f00 */
[----:B------:R-:W-:Y:S02]  /*1f4b0*/  MOV R2, 0x1f4d0 ;  /* 0x0001f4d000027802 */ /* 0x000fe40000000f00 */
[----:B---3--:R-:W-:Y:S05]  /*1f4c0*/  CALL.REL.NOINC `($__internal_91_$__cuda_sm70_shflsync_idx_p) ;  /* 0x0000b99000007944 */ /* 0x008fea0003c00000 */
[----:B------:R-:W-:Y:S01]  /*1f4d0*/  MOV R7, R13 ;  /* 0x0000000d00077202 */ /* 0x000fe20000000f00 */
[----:B------:R-:W-:Y:S05]  /*1f4e0*/  BRA `(.L_x_4625) ;  /* 0xffffd90000007947 */ /* 0x000fea000383ffff */
.L_x_4571:
[----:B------:R-:W-:Y:S01]  /*1f4f0*/  IMAD.MOV.U32 R12, RZ, RZ, R17 ;  /* 0x000000ffff0c7224 */ /* 0x000fe200078e0011 */
[----:B------:R-:W-:Y:S01]  /*1f500*/  MOV R3, 0x181f ;  /* 0x0000181f00037802 */ /* 0x000fe20000000f00 */
[----:B------:R-:W-:Y:S01]  /*1f510*/  IMAD.MOV.U32 R10, RZ, RZ, RZ ;  /* 0x000000ffff0a7224 */ /* 0x000fe200078e00ff */
[----:B------:R-:W-:Y:S02]  /*1f520*/  MOV R173, 0xffffffff ;  /* 0xffffffff00ad7802 */ /* 0x000fe40000000f00 */
[----:B------:R-:W-:Y:S02]  /*1f530*/  MOV R2, 0x1f550 ;  /* 0x0001f55000027802 */ /* 0x000fe40000000f00 */
[----:B-123--:R-:W-:Y:S05]  /*1f540*/  CALL.REL.NOINC `($__internal_91_$__cuda_sm70_shflsync_idx_p) ;  /* 0x0000b91000007944 */ /* 0x00efea0003c00000 */
[----:B------:R-:W-:Y:S01]  /*1f550*/  MOV R0, R13 ;  /* 0x0000000d00007202 */ /* 0x000fe20000000f00 */
[----:B------:R-:W-:Y:S05]  /*1f560*/  BRA `(.L_x_4626) ;  /* 0xffffd8a000007947 */ /* 0x000fea000383ffff */
.L_x_4574:
        /* <DEDUP_REMOVED lines=15> */
.L_x_4577:
        /* <DEDUP_REMOVED lines=8> */
.L_x_4578:
        /* <DEDUP_REMOVED lines=8> */
.L_x_4581:
        /* <DEDUP_REMOVED lines=15> */
.L_x_4583:
        /* <DEDUP_REMOVED lines=8> */
.L_x_4584:
[----:B------:R-:W-:Y:S01]  /*1f8d0*/  IMAD.MOV.U32 R12, RZ, RZ, R172 ;  /* 0x000000ffff0c7224 */ /* 0x000fe200078e00ac */
[----:B------:R-:W-:Y:S01]  /*1f8e0*/  MOV R3, 0x1f ;  /* 0x0000001f00037802 */ /* 0x000fe20000000f00 */
[----:B------:R-:W-:Y:S01]  /*1f8f0*/  IMAD.MOV.U32 R10, RZ, RZ, 0x1 ;  /* 0x00000001ff0a7424 */ /* 0x000fe200078e00ff */
[----:B------:R-:W-:Y:S02]  /*1f900*/  MOV R173, 0xffffffff ;  /* 0xffffffff00ad7802 */ /* 0x000fe40000000f00 */
[----:B------:R-:W-:Y:S02]  /*1f910*/  MOV R2, 0x1f930 ;  /* 0x0001f93000027802 */ /* 0x000fe40000000f00 */
[----:B-12---:R-:W-:Y:S05]  /*1f920*/  CALL.REL.NOINC `($__internal_91_$__cuda_sm70_shflsync_idx_p) ;  /* 0x0000b53000007944 */ /* 0x006fea0003c00000 */
[----:B------:R-:W-:Y:S01]  /*1f930*/  MOV R9, R13 ;  /* 0x0000000d00097202 */ /* 0x000fe20000000f00 */
[----:B------:R-:W-:Y:S05]  /*1f940*/  BRA `(.L_x_4632) ;  /* 0xffffdcb000007947 */ /* 0x000fea000383ffff */
.L_x_4585:
[----:B------:R-:W-:Y:S02]  /*1f950*/  MOV R3, 0x1 ;  /* 0x0000000100037802 */ /* 0x000fe40000000f00 */
[----:B------:R-:W-:Y:S02]  /*1f960*/  MOV R2, 0x1f980 ;  /* 0x0001f98000027802 */ /* 0x000fe40000000f00 */
[----:B-1234-:R-:W-:Y:S05]  /*1f970*/  CALL.REL.NOINC `($__internal_92_$__cuda_sm70_shflsync_up_p) ;  /* 0x0000b52000007944 */ /* 0x01efea0003c00000 */
[----:B------:R-:W-:Y:S05]  /*1f980*/  BRA `(.L_x_4633) ;  /* 0xffffdd9000007947 */ /* 0x000fea000383ffff */
.L_x_4586:
[----:B------:R-:W-:Y:S02]  /*1f990*/  MOV R3, 0x2 ;  /* 0x0000000200037802 */ /* 0x000fe40000000f00 */
[----:B------:R-:W-:-:S02]  /*1f9a0*/  MOV R2, 0x1f9c0 ;  /* 0x0001f9c000027802 */ /* 0x000fc40000000f00 */
[----:B--2-4-:R-:W-:Y:S05]  /*1f9b0*/  CALL.REL.NOINC `($__internal_92_$__cuda_sm70_shflsync_up_p) ;  /* 0x0000b4e000007944 */ /* 0x014fea0003c00000 */
        /* <DEDUP_REMOVED lines=25> */
.L_x_4590:
[----:B------:R-:W-:Y:S02]  /*1fb50*/  MOV R3, 0x1 ;  /* 0x0000000100037802 */ /* 0x000fe40000000f00 */
[----:B------:R-:W-:Y:S02]  /*1fb60*/  MOV R2, 0x1fb80 ;  /* 0x0001fb8000027802 */ /* 0x000fe40000000f00 */
[----:B------:R-:W-:Y:S05]  /*1fb70*/  CALL.REL.NOINC `($__internal_92_$__cuda_sm70_shflsync_up_p) ;  /* 0x0000b32000007944 */ /* 0x000fea0003c00000 */
[----:B------:R-:W-:Y:S01]  /*1fb80*/  MOV R2, R4 ;  /* 0x0000000400027202 */ /* 0x000fe20000000f00 */
[----:B------:R-:W-:Y:S05]  /*1fb90*/  BRA `(.L_x_4635) ;  /* 0xffffdde000007947 */ /* 0x000fea000383ffff */
.L_x_4591:
        /* <DEDUP_REMOVED lines=28> */
.L_x_4593:
[----:B------:R-:W-:Y:S02]  /*1fd60*/  SEL R0, RZ, 0x1, P0 ;  /* 0x00000001ff007807 */ /* 0x000fe40000000000 */
[----:B------:R-:W-:Y:S02]  /*1fd70*/  MOV R2, 0x1fd90 ;  /* 0x0001fd9000027802 */ /* 0x000fe40000000f00 */
[----:B-1----:R-:W-:Y:S05]  /*1fd80*/  CALL.REL.NOINC `($__internal_93_$__cuda_sm70_votesync_ballot) ;  /* 0x0000b17000007944 */ /* 0x002fea0003c00000 */
[----:B------:R-:W-:Y:S01]  /*1fd90*/  MOV R5, R0 ;  /* 0x0000000000057202 */ /* 0x000fe20000000f00 */
[----:B------:R-:W-:Y:S05]  /*1fda0*/  BRA `(.L_x_4637) ;  /* 0xffffdd6000007947 */ /* 0x000fea000383ffff */
.L_x_4594:
[----:B------:R-:W-:Y:S01]  /*1fdb0*/  IMAD.MOV.U32 R12, RZ, RZ, R7 ;  /* 0x000000ffff0c7224 */ /* 0x000fe200078e0007 */
[----:B------:R-:W-:Y:S01]  /*1fdc0*/  MOV R3, 0x1f ;  /* 0x0000001f00037802 */ /* 0x000fe20000000f00 */
[----:B------:R-:W-:Y:S01]  /*1fdd0*/  IMAD.MOV.U32 R10, RZ, RZ, R0 ;  /* 0x000000ffff0a7224 */ /* 0x000fe200078e0000 */
[----:B------:R-:W-:Y:S02]  /*1fde0*/  MOV R173, 0xffffffff ;  /* 0xffffffff00ad7802 */ /* 0x000fe40000000f00 */
[----:B------:R-:W-:Y:S02]  /*1fdf0*/  MOV R2, 0x1fe10 ;  /* 0x0001fe1000027802 */ /* 0x000fe40000000f00 */
[----:B-1----:R-:W-:Y:S05]  /*1fe00*/  CALL.REL.NOINC `($__internal_91_$__cuda_sm70_shflsync_idx_p) ;  /* 0x0000b05000007944 */ /* 0x002fea0003c00000 */
[----:B------:R-:W-:Y:S01]  /*1fe10*/  IMAD.MOV.U32 R9, RZ, RZ, R13 ;  /* 0x000000ffff097224 */ /* 0x000fe200078e000d */
[----:B------:R-:W-:Y:S01]  /*1fe20*/  MOV R12, R8 ;  /* 0x00000008000c7202 */ /* 0x000fe20000000f00 */
[----:B------:R-:W-:Y:S01]  /*1fe30*/  IMAD.MOV.U32 R10, RZ, RZ, R0 ;  /* 0x000000ffff0a7224 */ /* 0x000fe200078e0000 */
[----:B------:R-:W-:Y:S01]  /*1fe40*/  MOV R3, 0x1f ;  /* 0x0000001f00037802 */ /* 0x000fe20000000f00 */
[----:B------:R-:W-:Y:S01]  /*1fe50*/  IMAD.MOV.U32 R173, RZ, RZ, -0x1 ;  /* 0xffffffffffad7424 */ /* 0x000fe200078e00ff */
[----:B------:R-:W-:-:S02]  /*1fe60*/  MOV R2, 0x1fe80 ;  /* 0x0001fe8000027802 */ /* 0x000fc40000000f00 */
[----:B------:R-:W-:Y:S05]  /*1fe70*/  CALL.REL.NOINC `($__internal_91_$__cuda_sm70_shflsync_idx_p) ;  /* 0x0000afe000007944 */ /* 0x000fea0003c00000 */
[----:B------:R-:W-:Y:S01]  /*1fe80*/  MOV R8, R13 ;  /* 0x0000000d00087202 */ /* 0x000fe20000000f00 */
[----:B------:R-:W-:Y:S05]  /*1fe90*/  BRA `(.L_x_4638) ;  /* 0xffffdcc000007947 */ /* 0x000fea000383ffff */
.L_x_4597:
[----:B------:R-:W-:Y:S01]  /*1fea0*/  IMAD.MOV.U32 R12, RZ, RZ, R4 ;  /* 0x000000ffff0c7224 */ /* 0x000fe200078e0004 */
[----:B------:R-:W-:Y:S01]  /*1feb0*/  MOV R3, 0x1f ;  /* 0x0000001f00037802 */ /* 0x000fe20000000f00 */
[----:B------:R-:W-:Y:S01]  /*1fec0*/  IMAD.MOV.U32 R10, RZ, RZ, R0 ;  /* 0x000000ffff0a7224 */ /* 0x000fe200078e0000 */
[----:B------:R-:W-:-:S02]  /*1fed0*/  MOV R173, 0xffffffff ;  /* 0xffffffff00ad7802 */ /* 0x000fc40000000f00 */
[----:B------:R-:W-:Y:S02]  /*1fee0*/  MOV R2, 0x1ff00 ;  /* 0x0001ff0000027802 */ /* 0x000fe40000000f00 */
[----:B-1-34-:R-:W-:Y:S05]  /*1fef0*/  CALL.REL.NOINC `($__internal_91_$__cuda_sm70_shflsync_idx_p) ;  /* 0x0000af6000007944 */ /* 0x01afea0003c00000 */
[----:B------:R-:W-:Y:S01]  /*1ff00*/  MOV R16, R13 ;  /* 0x0000000d00107202 */ /* 0x000fe20000000f00 */
[----:B------:R-:W-:Y:S05]  /*1ff10*/  BRA `(.L_x_4596) ;  /* 0xffffdca000007947 */ /* 0x000fea000383ffff */
        .type           $_ZN7cutlass13device_kernelIN5flash19enable_sm80_to_sm89INS1_16FlashAttnFwdSm80INS1_25CollectiveMainloopFwdSm80ILi8ELi1ELb0EN4cute5tupleIJNS5_1CILi128EEENS7_ILi48EEENS7_ILi256EEEEEELi256ENS_10bfloat16_tEfNS_4arch4Sm80ELb0ELb1ELb0ELb1ELb0ELb1ELb1ELb1EEENS1_21CollectiveEpilogueFwdINS6_IJS8_SA_S9_EEENS6_IJNS7_ILi1EEESI_SI_EEESC_SE_Li256ELb1ELb1ELb1ELb0EEENS1_36VarlenDynamicPersistentTileSchedulerILi128ELi48ELi256ELi256ELb1ELb1ELb0ELb1ELb0ELb1EEEEEEEEEvNT_6ParamsE$_ZZN5flash25CollectiveMainloopFwdSm80ILi8ELi1ELb0EN4cute5tupleIJNS1_1CILi128EEENS3_ILi48EEENS3_ILi256EEEEEELi256EN7cutlass10bfloat16_tEfNS8_4arch4Sm80ELb0ELb1ELb0ELb1ELb0ELb1ELb1ELb1EE3mmaINS_16FlashAttnFwdSm80ISC_NS_21CollectiveEpilogueFwdINS2_IJS4_S6_S5_EEENS2_IJNS3_ILi1EEESH_SH_EEES9_SB_Li256ELb1ELb1ELb1ELb0EEENS_36VarlenDynamicPersistentTileSchedulerILi128ELi48ELi256ELi256ELb1ELb1ELb0ELb1ELb0ELb1EEEE13SharedStorageENS1_6TensorINS1_11ArrayEngineIfLm128EEENS1_6LayoutINS2_IJNS2_IJNS3_ILi2EEESS_EEESH_NS3_ILi32EEEEEENS2_IJNS2_IJSH_SS_EEENS3_ILi0EEENS3_ILi4EEEEEEEEEENS_7SoftmaxILi2ELi0EEEEEbRKNSC_6ParamsERT0_RT1_iRKNS_16SeqlenInfoQKNewKILb1ELb1EEENS2_IJiiiiEEERT_ENKUlvE_clEv,@function
        .size           $_ZN7cutlass13device_kernelIN5flash19enable_sm80_to_sm89INS1_16FlashAttnFwdSm80INS1_25CollectiveMainloopFwdSm80ILi8ELi1ELb0EN4cute5tupleIJNS5_1CILi128EEENS7_ILi48EEENS7_ILi256EEEEEELi256ENS_10bfloat16_tEfNS_4arch4Sm80ELb0ELb1ELb0ELb1ELb0ELb1ELb1ELb1EEENS1_21CollectiveEpilogueFwdINS6_IJS8_SA_S9_EEENS6_IJNS7_ILi1EEESI_SI_EEESC_SE_Li256ELb1ELb1ELb1ELb0EEENS1_36VarlenDynamicPersistentTileSchedulerILi128ELi48ELi256ELi256ELb1ELb1ELb0ELb1ELb0ELb1EEEEEEEEEvNT_6ParamsE$_ZZN5flash25CollectiveMainloopFwdSm80ILi8ELi1ELb0EN4cute5tupleIJNS1_1CILi128EEENS3_ILi48EEENS3_ILi256EEEEEELi256EN7cutlass10bfloat16_tEfNS8_4arch4Sm80ELb0ELb1ELb0ELb1ELb0ELb1ELb1ELb1EE3mmaINS_16FlashAttnFwdSm80ISC_NS_21CollectiveEpilogueFwdINS2_IJS4_S6_S5_EEENS2_IJNS3_ILi1EEESH_SH_EEES9_SB_Li256ELb1ELb1ELb1ELb0EEENS_36VarlenDynamicPersistentTileSchedulerILi128ELi48ELi256ELi256ELb1ELb1ELb0ELb1ELb0ELb1EEEE13SharedStorageENS1_6TensorINS1_11ArrayEngineIfLm128EEENS1_6LayoutINS2_IJNS2_IJNS3_ILi2EEESS_EEESH_NS3_ILi32EEEEEENS2_IJNS2_IJSH_SS_EEENS3_ILi0EEENS3_ILi4EEEEEEEEEENS_7SoftmaxILi2ELi0EEEEEbRKNSC_6ParamsERT0_RT1_iRKNS_16SeqlenInfoQKNewKILb1ELb1EEENS2_IJiiiiEEERT_ENKUlvE_clEv,($__internal_90_$__cuda_sm70_shflsync_bfly_p - $_ZN7cutlass13device_kernelIN5flash19enable_sm80_to_sm89INS1_16FlashAttnFwdSm80INS1_25CollectiveMainloopFwdSm80ILi8ELi1ELb0EN4cute5tupleIJNS5_1CILi128EEENS7_ILi48EEENS7_ILi256EEEEEELi256ENS_10bfloat16_tEfNS_4arch4Sm80ELb0ELb1ELb0ELb1ELb0ELb1ELb1ELb1EEENS1_21CollectiveEpilogueFwdINS6_IJS8_SA_S9_EEENS6_IJNS7_ILi1EEESI_SI_EEESC_SE_Li256ELb1ELb1ELb1ELb0EEENS1_36VarlenDynamicPersistentTileSchedulerILi128ELi48ELi256ELi256ELb1ELb1ELb0ELb1ELb0ELb1EEEEEEEEEvNT_6ParamsE$_ZZN5flash25CollectiveMainloopFwdSm80ILi8ELi1ELb0EN4cute5tupleIJNS1_1CILi128EEENS3_ILi48EEENS3_ILi256EEEEEELi256EN7cutlass10bfloat16_tEfNS8_4arch4Sm80ELb0ELb1ELb0ELb1ELb0ELb1ELb1ELb1EE3mmaINS_16FlashAttnFwdSm80ISC_NS_21CollectiveEpilogueFwdINS2_IJS4_S6_S5_EEENS2_IJNS3_ILi1EEESH_SH_EEES9_SB_Li256ELb1ELb1ELb1ELb0EEENS_36VarlenDynamicPersistentTileSchedulerILi128ELi48ELi256ELi256ELb1ELb1ELb0ELb1ELb0ELb1EEEE13SharedStorageENS1_6TensorINS1_11ArrayEngineIfLm128EEENS1_6LayoutINS2_IJNS2_IJNS3_ILi2EEESS_EEESH_NS3_ILi32EEEEEENS2_IJNS2_IJSH_SS_EEENS3_ILi0EEENS3_ILi4EEEEEEEEEENS_7SoftmaxILi2ELi0EEEEEbRKNSC_6ParamsERT0_RT1_iRKNS_16SeqlenInfoQKNewKILb1ELb1EEENS2_IJiiiiEEERT_ENKUlvE_clEv)
$_ZN7cutlass13device_kernelIN5flash19enable_sm80_to_sm89INS1_16FlashAttnFwdSm80INS1_25CollectiveMainloopFwdSm80ILi8ELi1ELb0EN4cute5tupleIJNS5_1CILi128EEENS7_ILi48EEENS7_ILi256EEEEEELi256ENS_10bfloat16_tEfNS_4arch4Sm80ELb0ELb1ELb0ELb1ELb0ELb1ELb1ELb1EEENS1_21CollectiveEpilogueFwdINS6_IJS8_SA_S9_EEENS6_IJNS7_ILi1EEESI_SI_EEESC_SE_Li256ELb1ELb1ELb1ELb0EEENS1_36VarlenDynamicPersistentTileSchedulerILi128ELi48ELi256ELi256ELb1ELb1ELb0ELb1ELb0ELb1EEEEEEEEEvNT_6ParamsE$_ZZN5flash25CollectiveMainloopFwdSm80ILi8ELi1ELb0EN4cute5tupleIJNS1_1CILi128EEENS3_ILi48EEENS3_ILi256EEEEEELi256EN7cutlass10bfloat16_tEfNS8_4arch4Sm80ELb0ELb1ELb0ELb1ELb0ELb1ELb1ELb1EE3mmaINS_16FlashAttnFwdSm80ISC_NS_21CollectiveEpilogueFwdINS2_IJS4_S6_S5_EEENS2_IJNS3_ILi1EEESH_SH_EEES9_SB_Li256ELb1ELb1ELb1ELb0EEENS_36VarlenDynamicPersistentTileSchedulerILi128ELi48ELi256ELi256ELb1ELb1ELb0ELb1ELb0ELb1EEEE13SharedStorageENS1_6TensorINS1_11ArrayEngineIfLm128EEENS1_6LayoutINS2_IJNS2_IJNS3_ILi2EEESS_EEESH_NS3_ILi32EEEEEENS2_IJNS2_IJSH_SS_EEENS3_ILi0EEENS3_ILi4EEEEEEEEEENS_7SoftmaxILi2ELi0EEEEEbRKNSC_6ParamsERT0_RT1_iRKNS_16SeqlenInfoQKNewKILb1ELb1EEENS2_IJiiiiEEERT_ENKUlvE_clEv:
        /* <DEDUP_REMOVED lines=9> */
[----:B------:R-:W-:Y:S05]  /*1ffb0*/  RET.REL.NODEC R2 `(_ZN7cutlass13device_kernelIN5flash19enable_sm80_to_sm89INS1_16FlashAttnFwdSm80INS1_25CollectiveMainloopFwdSm80ILi8ELi1ELb0EN4cute5tupleIJNS5_1CILi128EEENS7_ILi48EEENS7_ILi256EEEEEELi256ENS_10bfloat16_tEfNS_4arch4Sm80ELb0ELb1ELb0ELb1ELb0ELb1ELb1ELb1EEENS1_21CollectiveEpilogueFwdINS6_IJS8_SA_S9_EEENS6_IJNS7_ILi1EEESI_SI_EEESC_SE_Li256ELb1ELb1ELb1ELb0EEENS1_36VarlenDynamicPersistentTileSchedulerILi128ELi48ELi256ELi256ELb1ELb1ELb0ELb1ELb0ELb1EEEEEEEEEvNT_6ParamsE) ;  /* 0xfffe004002007950 */ /* 0x000fea0003c3ffff */
.L_x_4639:
        /* <DEDUP_REMOVED lines=55> */
.L_x_4715:
[----:B------:R-:W-:Y:S05]  /*20330*/  BRA.DIV ~URZ, `(.L_x_4642) ;  /* 0x00009c127f007947 */ /* 0x000fea000b800000 */
[----:B------:R3:W4:Y:S01]  /*20340*/  SHFL.IDX PT, R8, R33, RZ, 0x181f ;  /* 0x00181fff21087589 */ /* 0x00072200000e0000 */
[----:B--2---:R-:W-:-:S03]  /*20350*/  MOV R9, R7 ;  /* 0x0000000700097202 */ /* 0x004fc60000000f00 */
[----:B------:R3:W2:Y:S04]  /*20360*/  SHFL.IDX PT, R14, R30, RZ, 0x181f ;  /* 0x00181fff1e0e7589 */ /* 0x0006a800000e0000 */
[----:B------:R3:W1:Y:S02]  /*20370*/  SHFL.IDX PT, R2, R34, RZ, 0x181f ;  /* 0x00181fff22027589 */ /* 0x00066400000e0000 */
.L_x_4716:
        /* <DEDUP_REMOVED lines=54> */
.L_x_4644:
[----:B------:R-:W-:Y:S05]  /*206e0*/  BSYNC B0 ;  /* 0x0000000000007941 */ /* 0x000fea0003800000 */
.L_x_4643:
        /* <DEDUP_REMOVED lines=33> */
.L_x_4717:
        /* <DEDUP_REMOVED lines=52> */
.L_x_4647:
[----:B------:R-:W-:Y:S05]  /*20c40*/  BSYNC B0 ;  /* 0x0000000000007941 */ /* 0x000fea0003800000 */
.L_x_4646:
        /* <DEDUP_REMOVED lines=26> */
.L_x_4718:
[----:B------:R-:W-:Y:S05]  /*20df0*/  BRA.DIV ~URZ, `(.L_x_4649) ;  /* 0x000095227f007947 */ /* 0x000fea000b800000 */
[----:B------:R4:W1:Y:S01]  /*20e00*/  SHFL.IDX PT, R8, R33, 0x2, 0x181f ;  /* 0x00581f0021087f89 */ /* 0x00086200000e0000 */
[----:B--23--:R-:W-:-:S03]  /*20e10*/  MOV R9, R7 ;  /* 0x0000000700097202 */ /* 0x00cfc60000000f00 */
[----:B------:R4:W2:Y:S04]  /*20e20*/  SHFL.IDX PT, R14, R30, 0x2, 0x181f ;  /* 0x00581f001e0e7f89 */ /* 0x0008a800000e0000 */
[----:B------:R4:W3:Y:S02]  /*20e30*/  SHFL.IDX PT, R2, R34, 0x2, 0x181f ;  /* 0x00581f0022027f89 */ /* 0x0008e400000e0000 */
.L_x_4719:
        /* <DEDUP_REMOVED lines=53> */
.L_x_4651:
[----:B------:R-:W-:Y:S05]  /*21190*/  BSYNC B0 ;  /* 0x0000000000007941 */ /* 0x000fea0003800000 */
.L_x_4650:
        /* <DEDUP_REMOVED lines=34> */
.L_x_4720:
[----:B------:R-:W-:Y:S05]  /*213c0*/  BRA.DIV ~URZ, `(.L_x_4653) ;  /* 0x000091427f007947 */ /* 0x000fea000b800000 */
[----:B------:R3:W1:Y:S04]  /*213d0*/  SHFL.IDX PT, R8, R33, 0x3, 0x181f ;  /* 0x00781f0021087f89 */ /* 0x00066800000e0000 */
[----:B------:R3:W4:Y:S04]  /*213e0*/  SHFL.IDX PT, R14, R30, 0x3, 0x181f ;  /* 0x00781f001e0e7f89 */ /* 0x00072800000e0000 */
[----:B------:R3:W2:Y:S02]  /*213f0*/  SHFL.IDX PT, R2, R34, 0x3, 0x181f ;  /* 0x00781f0022027f89 */ /* 0x0006a400000e0000 */
.L_x_4721:
        /* <DEDUP_REMOVED lines=52> */
.L_x_4655:
[----:B------:R-:W-:Y:S05]  /*21740*/  BSYNC B0 ;  /* 0x0000000000007941 */ /* 0x000fea0003800000 */
.L_x_4654:
        /* <DEDUP_REMOVED lines=101> */
.L_x_4659:
[----:B------:R-:W-:Y:S05]  /*21da0*/  BSYNC B0 ;  /* 0x0000000000007941 */ /* 0x000fea0003800000 */
.L_x_4658:
        /* <DEDUP_REMOVED lines=50> */
.L_x_4661:
[----:B------:R-:W-:Y:S05]  /*220d0*/  BSYNC B0 ;  /* 0x0000000000007941 */ /* 0x000fea0003800000 */
.L_x_4660:
        /* <DEDUP_REMOVED lines=50> */
.L_x_4663:
[----:B------:R-:W-:Y:S05]  /*22400*/  BSYNC B0 ;  /* 0x0000000000007941 */ /* 0x000fea0003800000 */
.L_x_4662:
        /* <DEDUP_REMOVED lines=49> */
.L_x_4657:
[----:B------:R-:W-:Y:S05]  /*22720*/  BSYNC B1 ;  /* 0x0000000000017941 */ /* 0x000fea0003800000 */
.L_x_4656:
        /* <DEDUP_REMOVED lines=53> */
.L_x_4667:
[----:B------:R-:W-:Y:S05]  /*22a80*/  BSYNC B0 ;  /* 0x0000000000007941 */ /* 0x000fea0003800000 */
.L_x_4666:
        /* <DEDUP_REMOVED lines=50> */
.L_x_4669:
[----:B------:R-:W-:Y:S05]  /*22db0*/  BSYNC B0 ;  /* 0x0000000000007941 */ /* 0x000fea0003800000 */
.L_x_4668:
        /* <DEDUP_REMOVED lines=50> */
.L_x_4671:
[----:B------:R-:W-:Y:S05]  /*230e0*/  BSYNC B0 ;  /* 0x0000000000007941 */ /* 0x000fea0003800000 */
.L_x_4670:
        /* <DEDUP_REMOVED lines=49> */
.L_x_4665:
[----:B------:R-:W-:Y:S05]  /*23400*/  BSYNC B1 ;  /* 0x0000000000017941 */ /* 0x000fea0003800000 */
.L_x_4664:
        /* <DEDUP_REMOVED lines=53> */
.L_x_4675:
[----:B------:R-:W-:Y:S05]  /*23760*/  BSYNC B0 ;  /* 0x0000000000007941 */ /* 0x000fea0003800000 */
.L_x_4674:
        /* <DEDUP_REMOVED lines=50> */
.L_x_4677:
[----:B------:R-:W-:Y:S05]  /*23a90*/  BSYNC B0 ;  /* 0x0000000000007941 */ /* 0x000fea0003800000 */
.L_x_4676:
        /* <DEDUP_REMOVED lines=50> */
.L_x_4679:
[----:B------:R-:W-:Y:S05]  /*23dc0*/  BSYNC B0 ;  /* 0x0000000000007941 */ /* 0x000fea0003800000 */
.L_x_4678:
        /* <DEDUP_REMOVED lines=49> */
.L_x_4673:
[----:B------:R-:W-:Y:S05]  /*240e0*/  BSYNC B1 ;  /* 0x0000000000017941 */ /* 0x000fea0003800000 */
.L_x_4672:
[----:B------:R-:W-:Y:S01]  /*240f0*/  IADD3 R2, R80, 0x60, RZ ;  /* 0x0000006050027810 */ /* 0x000fe20007ffe0ff */
[----:B------:R-:W-:-:S03]  /*24100*/  IMAD.MOV.U32 R3, RZ, RZ, 0x0 ;  /* 0x00000000ff037424 */ /* 0x000fc600078e00ff */
[----:B------:R-:W-:Y:S01]  /*24110*/  ISETP.GE.AND P0, PT, R2, R32, PT ;  /* 0x000000200200720c */ /* 0x000fe20003f06270 */
[----:B------:R-:W-:-:S12]  /*24120*/  IMAD.MOV.U32 R2, RZ, RZ, R131 ;  /* 0x000000ffff027224 */ /* 0x000fd800078e0083 */
[----:B------:R-:W-:Y:S05]  /*24130*/  @P0 RET.REL.NODEC R2 `(_ZN7cutlass13device_kernelIN5flash19enable_sm80_to_sm89INS1_16FlashAttnFwdSm80INS1_25CollectiveMainloopFwdSm80ILi8ELi1ELb0EN4cute5tupleIJNS5_1CILi128EEENS7_ILi48EEENS7_ILi256EEEEEELi256ENS_10bfloat16_tEfNS_4arch4Sm80ELb0ELb1ELb0ELb1ELb0ELb1ELb1ELb1EEENS1_21CollectiveEpilogueFwdINS6_IJS8_SA_S9_EEENS6_IJNS7_ILi1EEESI_SI_EEESC_SE_Li256ELb1ELb1ELb1ELb0EEENS1_36VarlenDynamicPersistentTileSchedulerILi128ELi48ELi256ELi256ELb1ELb1ELb0ELb1ELb0ELb1EEEEEEEEEvNT_6ParamsE) ;  /* 0xfffdbec002000950 */ /* 0x000fea0003c3ffff */
        /* <DEDUP_REMOVED lines=49> */
.L_x_4681:
[----:B------:R-:W-:Y:S05]  /*24450*/  BSYNC B0 ;  /* 0x0000000000007941 */ /* 0x000fea0003800000 */
.L_x_4680:
        /* <DEDUP_REMOVED lines=50> */
.L_x_4683:
[----:B------:R-:W-:Y:S05]  /*24780*/  BSYNC B0 ;  /* 0x0000000000007941 */ /* 0x000fea0003800000 */
.L_x_4682:
        /* <DEDUP_REMOVED lines=50> */
.L_x_4685:
[----:B------:R-:W-:Y:S05]  /*24ab0*/  BSYNC B0 ;  /* 0x0000000000007941 */ /* 0x000fea0003800000 */
.L_x_4684:
[----:B------:R-:W-:Y:S01]  /*24ac0*/  IADD3 R4, R4, 0x60, RZ ;  /* 0x0000006004047810 */ /* 0x000fe20007ffe0ff */
[----:B------:R-:W-:Y:S02]  /*24ad0*/  IMAD.MOV.U32 R2, RZ, RZ, R131 ;  /* 0x000000ffff027224 */ /* 0x000fe400078e0083 */
[----:B------:R-:W-:Y:S01]  /*24ae0*/  IMAD.MOV.U32 R3, RZ, RZ, 0x0 ;  /* 0x00000000ff037424 */ /* 0x000fe200078e00ff */
[----:B------:R-:W-:-:S13]  /*24af0*/  ISETP.GE.AND P0, PT, R4, R0, PT ;  /* 0x000000000400720c */ /* 0x000fda0003f06270 */
[----:B------:R-:W-:Y:S05]  /*24b00*/  @P0 RET.REL.NODEC R2 `(_ZN7cutlass13device_kernelIN5flash19enable_sm80_to_sm89INS1_16FlashAttnFwdSm80INS1_25CollectiveMainloopFwdSm80ILi8ELi1ELb0EN4cute5tupleIJNS5_1CILi128EEENS7_ILi48EEENS7_ILi256EEEEEELi256ENS_10bfloat16_tEfNS_4arch4Sm80ELb0ELb1ELb0ELb1ELb0ELb1ELb1ELb1EEENS1_21CollectiveEpilogueFwdINS6_IJS8_SA_S9_EEENS6_IJNS7_ILi1EEESI_SI_EEESC_SE_Li256ELb1ELb1ELb1ELb0EEENS1_36VarlenDynamicPersistentTileSchedulerILi128ELi48ELi256ELi256ELb1ELb1ELb0ELb1ELb0ELb1EEEEEEEEEvNT_6ParamsE) ;  /* 0xfffdb4f002000950 */ /* 0x000fea0003c3ffff */
        /* <DEDUP_REMOVED lines=48> */
[----:B------:R-:W-:Y:S05]  /*24e10*/  RET.REL.NODEC R2 `(_ZN7cutlass13device_kernelIN5flash19enable_sm80_to_sm89INS1_16FlashAttnFwdSm80INS1_25CollectiveMainloopFwdSm80ILi8ELi1ELb0EN4cute5tupleIJNS5_1CILi128EEENS7_ILi48EEENS7_ILi256EEEEEELi256ENS_10bfloat16_tEfNS_4arch4Sm80ELb0ELb1ELb0ELb1ELb0ELb1ELb1ELb1EEENS1_21CollectiveEpilogueFwdINS6_IJS8_SA_S9_EEENS6_IJNS7_ILi1EEESI_SI_EEESC_SE_Li256ELb1ELb1ELb1ELb0EEENS1_36VarlenDynamicPersistentTileSchedulerILi128ELi48ELi256ELi256ELb1ELb1ELb0ELb1ELb0ELb1EEEEEEEEEvNT_6ParamsE) ;  /* 0xfffdb1e002007950 */ /* 0x000fea0003c3ffff */
.L_x_4640:
        /* <DEDUP_REMOVED lines=28> */
.L_x_4722:
[----:B------:R-:W-:Y:S05]  /*24fe0*/  BRA.DIV ~URZ, `(.L_x_4687) ;  /* 0x000057027f007947 */ /* 0x000fea000b800000 */
[----:B------:R3:W4:Y:S01]  /*24ff0*/  SHFL.IDX PT, R8, R21, RZ, 0x181f ;  /* 0x00181fff15087589 */ /* 0x00072200000e0000 */
[----:B--2---:R-:W-:-:S03]  /*25000*/  MOV R9, R4 ;  /* 0x0000000400097202 */ /* 0x004fc60000000f00 */
[----:B------:R3:W2:Y:S04]  /*25010*/  SHFL.IDX PT, R7, R16, RZ, 0x181f ;  /* 0x00181fff10077589 */ /* 0x0006a800000e0000 */
[----:B------:R3:W1:Y:S02]  /*25020*/  SHFL.IDX PT, R2, R22, RZ, 0x181f ;  /* 0x00181fff16027589 */ /* 0x00066400000e0000 */
.L_x_4723:
        /* <DEDUP_REMOVED lines=36> */
.L_x_4689:
[----:B------:R-:W-:Y:S05]  /*25270*/  BSYNC B0 ;  /* 0x0000000000007941 */ /* 0x000fea0003800000 */
.L_x_4688:
        /* <DEDUP_REMOVED lines=35> */
.L_x_4724:
        /* <DEDUP_REMOVED lines=34> */
.L_x_4692:
[----:B------:R-:W-:Y:S05]  /*256d0*/  BSYNC B0 ;  /* 0x0000000000007941 */ /* 0x000fea0003800000 */
.L_x_4691:
        /* <DEDUP_REMOVED lines=26> */
.L_x_4725:
[----:B------:R-:W-:Y:S05]  /*25880*/  BRA.DIV ~URZ, `(.L_x_4694) ;  /* 0x000052227f007947 */ /* 0x000fea000b800000 */
[----:B----4-:R3:W4:Y:S01]  /*25890*/  SHFL.IDX PT, R8, R21, 0x2, 0x181f ;  /* 0x00581f0015087f89 */ /* 0x01072200000e0000 */
[----:B--2---:R-:W-:-:S03]  /*258a0*/  MOV R9, R4 ;  /* 0x0000000400097202 */ /* 0x004fc60000000f00 */
[----:B------:R3:W2:Y:S04]  /*258b0*/  SHFL.IDX PT, R7, R16, 0x2, 0x181f ;  /* 0x00581f0010077f89 */ /* 0x0006a800000e0000 */
[----:B------:R3:W1:Y:S02]  /*258c0*/  SHFL.IDX PT, R2, R22, 0x2, 0x181f ;  /* 0x00581f0016027f89 */ /* 0x00066400000e0000 */
.L_x_4726:
        /* <DEDUP_REMOVED lines=35> */
.L_x_4696:
[----:B------:R-:W-:Y:S05]  /*25b00*/  BSYNC B0 ;  /* 0x0000000000007941 */ /* 0x000fea0003800000 */
.L_x_4695:
        /* <DEDUP_REMOVED lines=34> */
.L_x_4727:
[----:B------:R-:W-:Y:S05]  /*25d30*/  BRA.DIV ~URZ, `(.L_x_4698) ;  /* 0x00004f627f007947 */ /* 0x000fea000b800000 */
[----:B------:R4:W1:Y:S01]  /*25d40*/  SHFL.IDX PT, R8, R21, 0x3, 0x181f ;  /* 0x00781f0015087f89 */ /* 0x00086200000e0000 */
[----:B--2---:R-:W-:-:S03]  /*25d50*/  MOV R9, R4 ;  /* 0x0000000400097202 */ /* 0x004fc60000000f00 */
[----:B------:R4:W2:Y:S04]  /*25d60*/  SHFL.IDX PT, R14, R16, 0x3, 0x181f ;  /* 0x00781f00100e7f89 */ /* 0x0008a800000e0000 */
[----:B------:R4:W3:Y:S02]  /*25d70*/  SHFL.IDX PT, R2, R22, 0x3, 0x181f ;  /* 0x00781f0016027f89 */ /* 0x0008e400000e0000 */
.L_x_4728:
        /* <DEDUP_REMOVED lines=34> */
.L_x_4700:
[----:B------:R-:W-:Y:S05]  /*25fa0*/  BSYNC B0 ;  /* 0x0000000000007941 */ /* 0x000fea0003800000 */
.L_x_4699:
        /* <DEDUP_REMOVED lines=152> */
.L_x_4704:
[----:B------:R-:W-:Y:S05]  /*26930*/  BSYNC B0 ;  /* 0x0000000000007941 */ /* 0x000fea0003800000 */
.L_x_4703:
        /* <DEDUP_REMOVED lines=122> */
.L_x_4702:
[----:B---3--:R-:W-:Y:S05]  /*270e0*/  BSYNC B1 ;  /* 0x0000000000017941 */ /* 0x008fea0003800000 */
.L_x_4701:
        /* <DEDUP_REMOVED lines=119> */
.L_x_4708:
[----:B------:R-:W-:Y:S05]  /*27860*/  BSYNC B0 ;  /* 0x0000000000007941 */ /* 0x000fea0003800000 */
.L_x_4707:
        /* <DEDUP_REMOVED lines=122> */
.L_x_4706:
[----:B------:R-:W-:Y:S05]  /*28010*/  BSYNC B1 ;  /* 0x0000000000017941 */ /* 0x000fea0003800000 */
.L_x_4705:
        /* <DEDUP_REMOVED lines=119> */
.L_x_4712:
[----:B------:R-:W-:Y:S05]  /*28790*/  BSYNC B0 ;  /* 0x0000000000007941 */ /* 0x000fea0003800000 */
.L_x_4711:
        /* <DEDUP_REMOVED lines=122> */
.L_x_4710:
[----:B------:R-:W-:Y:S05]  /*28f40*/  BSYNC B1 ;  /* 0x0000000000017941 */ /* 0x000fea0003800000 */
.L_x_4709:
[----:B------:R-:W-:Y:S01]  /*28f50*/  IADD3 R4, R80, 0x60, RZ ;  /* 0x0000006050047810 */ /* 0x000fe20007ffe0ff */
[----:B------:R-:W-:-:S02]  /*28f60*/  IMAD.MOV.U32 R2, RZ, RZ, R131 ;  /* 0x000000ffff027224 */ /* 0x000fc400078e0083 */
[----:B------:R-:W-:Y:S01]  /*28f70*/  IMAD.MOV.U32 R3, RZ, RZ, 0x0 ;  /* 0x00000000ff037424 */ /* 0x000fe200078e00ff */
[----:B------:R-:W-:-:S13]  /*28f80*/  ISETP.GE.AND P0, PT, R4, R58, PT ;  /* 0x0000003a0400720c */ /* 0x000fda0003f06270 */
[----:B------:R-:W-:Y:S05]  /*28f90*/  @P0 RET.REL.NODEC R2 `(_ZN7cutlass13device_kernelIN5flash19enable_sm80_to_sm89INS1_16FlashAttnFwdSm80INS1_25CollectiveMainloopFwdSm80ILi8ELi1ELb0EN4cute5tupleIJNS5_1CILi128EEENS7_ILi48EEENS7_ILi256EEEEEELi256ENS_10bfloat16_tEfNS_4arch4Sm80ELb0ELb1ELb0ELb1ELb0ELb1ELb1ELb1EEENS1_21CollectiveEpilogueFwdINS6_IJS8_SA_S9_EEENS6_IJNS7_ILi1EEESI_SI_EEESC_SE_Li256ELb1ELb1ELb1ELb0EEENS1_36VarlenDynamicPersistentTileSchedulerILi128ELi48ELi256ELi256ELb1ELb1ELb0ELb1ELb0ELb1EEEEEEEEEvNT_6ParamsE) ;  /* 0xfffd706002000950 */ /* 0x000fea0003c3ffff */
        /* <DEDUP_REMOVED lines=115> */
.L_x_4714:
[----:B------:R-:W-:Y:S05]  /*296d0*/  BSYNC B0 ;  /* 0x0000000000007941 */ /* 0x000fea0003800000 */
.L_x_4713:
[----:B------:R-:W-:Y:S01]  /*296e0*/  IADD3 R7, R57, 0x40, RZ ;  /* 0x0000004039077810 */ /* 0x000fe20007ffe0ff */
[----:B------:R-:W-:-:S02]  /*296f0*/  IMAD.MOV.U32 R2, RZ, RZ, R131 ;  /* 0x000000ffff027224 */ /* 0x000fc400078e0083 */
[----:B------:R-:W-:Y:S01]  /*29700*/  IMAD.MOV.U32 R3, RZ, RZ, 0x0 ;  /* 0x00000000ff037424 */ /* 0x000fe200078e00ff */
[----:B------:R-:W-:-:S13]  /*29710*/  ISETP.GE.AND P0, PT, R7, R0, PT ;  /* 0x000000000700720c */ /* 0x000fda0003f06270 */
[----:B------:R-:W-:Y:S05]  /*29720*/  @P0 RET.REL.NODEC R2 `(_ZN7cutlass13device_kernelIN5flash19enable_sm80_to_sm89INS1_16FlashAttnFwdSm80INS1_25CollectiveMainloopFwdSm80ILi8ELi1ELb0EN4cute5tupleIJNS5_1CILi128EEENS7_ILi48EEENS7_ILi256EEEEEELi256ENS_10bfloat16_tEfNS_4arch4Sm80ELb0ELb1ELb0ELb1ELb0ELb1ELb1ELb1EEENS1_21CollectiveEpilogueFwdINS6_IJS8_SA_S9_EEENS6_IJNS7_ILi1EEESI_SI_EEESC_SE_Li256ELb1ELb1ELb1ELb0EEENS1_36VarlenDynamicPersistentTileSchedulerILi128ELi48ELi256ELi256ELb1ELb1ELb0ELb1ELb0ELb1EEEEEEEEEvNT_6ParamsE) ;  /* 0xfffd68d002000950 */ /* 0x000fea0003c3ffff */
        /* <DEDUP_REMOVED lines=121> */
[----:B------:R-:W-:Y:S05]  /*29ec0*/  RET.REL.NODEC R2 `(_ZN7cutlass13device_kernelIN5flash19enable_sm80_to_sm89INS1_16FlashAttnFwdSm80INS1_25CollectiveMainloopFwdSm80ILi8ELi1ELb0EN4cute5tupleIJNS5_1CILi128EEENS7_ILi48EEENS7_ILi256EEEEEELi256ENS_10bfloat16_tEfNS_4arch4Sm80ELb0ELb1ELb0ELb1ELb0ELb1ELb1ELb1EEENS1_21CollectiveEpilogueFwdINS6_IJS8_SA_S9_EEENS6_IJNS7_ILi1EEESI_SI_EEESC_SE_Li256ELb1ELb1ELb1ELb0EEENS1_36VarlenDynamicPersistentTileSchedulerILi128ELi48ELi256ELi256ELb1ELb1ELb0ELb1ELb0ELb1EEEEEEEEEvNT_6ParamsE) ;  /* 0xfffd613002007950 */ /* 0x000fea0003c3ffff */
.L_x_4641:
[----:B------:R-:W-:Y:S01]  /*29ed0*/  IMAD.MOV.U32 R12, RZ, RZ, R31 ;  /* 0x000000ffff0c7224 */ /* 0x000fe200078e001f */
[----:B------:R-:W-:Y:S01]  /*29ee0*/  MOV R3, 0x181f ;  /* 0x0000181f00037802 */ /* 0x000fe20000000f00 */
[----:B------:R-:W-:Y:S01]  /*29ef0*/  IMAD.MOV.U32 R10, RZ, RZ, RZ ;  /* 0x000000ffff0a7224 */ /* 0x000fe200078e00ff */
[----:B------:R-:W-:Y:S02]  /*29f00*/  MOV R173, 0xffffffff ;  /* 0xffffffff00ad7802 */ /* 0x000fe40000000f00 */
[----:B------:R-:W-:Y:S02]  /*29f10*/  MOV R2, 0x29f30 ;  /* 0x00029f3000027802 */ /* 0x000fe40000000f00 */
[----:B------:R-:W-:Y:S05]  /*29f20*/  CALL.REL.NOINC `($__internal_91_$__cuda_sm70_shflsync_idx_p) ;  /* 0x00000f3000007944 */ /* 0x000fea0003c00000 */
[----:B------:R-:W-:Y:S01]  /*29f30*/  MOV R7, R13 ;  /* 0x0000000d00077202 */ /* 0x000fe20000000f00 */
[----:B------:R-:W-:Y:S05]  /*29f40*/  BRA `(.L_x_4715) ;  /* 0xffff63e000007947 */ /* 0x000fea000383ffff */
.L_x_4642:
[----:B------:R-:W-:Y:S01]  /*29f50*/  IMAD.MOV.U32 R12, RZ, RZ, R33 ;  /* 0x000000ffff0c7224 */ /* 0x000fe200078e0021 */
[----:B------:R-:W-:Y:S01]  /*29f60*/  MOV R3, 0x181f ;  /* 0x0000181f00037802 */ /* 0x000fe20000000f00 */
[----:B------:R-:W-:Y:S01]  /*29f70*/  IMAD.MOV.U32 R10, RZ, RZ, RZ ;  /* 0x000000ffff0a7224 */ /* 0x000fe200078e00ff */
[----:B------:R-:W-:-:S02]  /*29f80*/  MOV R173, 0xffffffff ;  /* 0xffffffff00ad7802 */ /* 0x000fc40000000f00 */
[----:B------:R-:W-:Y:S02]  /*29f90*/  MOV R2, 0x29fb0 ;  /* 0x00029fb000027802 */ /* 0x000fe40000000f00 */
[----:B-12---:R-:W-:Y:S05]  /*29fa0*/  CALL.REL.NOINC `($__internal_91_$__cuda_sm70_shflsync_idx_p) ;  /* 0x00000eb000007944 */ /* 0x006fea0003c00000 */
[----:B------:R-:W-:Y:S01]  /*29fb0*/  IMAD.MOV.U32 R12, RZ, RZ, R30 ;  /* 0x000000ffff0c7224 */ /* 0x000fe200078e001e */
[----:B------:R-:W-:Y:S01]  /*29fc0*/  MOV R3, 0x181f ;  /* 0x0000181f00037802 */ /* 0x000fe20000000f00 */
[----:B------:R-:W-:Y:S01]  /*29fd0*/  IMAD.MOV.U32 R10, RZ, RZ, RZ ;  /* 0x000000ffff0a7224 */ /* 0x000fe200078e00ff */
[----:B------:R-:W-:Y:S01]  /*29fe0*/  MOV R8, R13 ;  /* 0x0000000d00087202 */ /* 0x000fe20000000f00 */
[----:B------:R-:W-:Y:S01]  /*29ff0*/  IMAD.MOV.U32 R173, RZ, RZ, -0x1 ;  /* 0xffffffffffad7424 */ /* 0x000fe200078e00ff */
[----:B------:R-:W-:Y:S02]  /*2a000*/  MOV R9, R7 ;  /* 0x0000000700097202 */ /* 0x000fe40000000f00 */
        /* <DEDUP_REMOVED lines=11> */
.L_x_4645:
[----:B------:R-:W-:Y:S01]  /*2a0c0*/  IMAD.MOV.U32 R12, RZ, RZ, R31 ;  /* 0x000000ffff0c7224 */ /* 0x000fe200078e001f */
[----:B------:R-:W-:Y:S01]  /*2a0d0*/  MOV R3, 0x181f ;  /* 0x0000181f00037802 */ /* 0x000fe20000000f00 */
[----:B------:R-:W-:Y:S01]  /*2a0e0*/  IMAD.MOV.U32 R10, RZ, RZ, 0x1 ;  /* 0x00000001ff0a7424 */ /* 0x000fe200078e00ff */
[----:B------:R-:W-:-:S02]  /*2a0f0*/  MOV R173, 0xffffffff ;  /* 0xffffffff00ad7802 */ /* 0x000fc40000000f00 */
[----:B------:R-:W-:Y:S02]  /*2a100*/  MOV R2, 0x2a120 ;  /* 0x0002a12000027802 */ /* 0x000fe40000000f00 */
[----:B---3--:R-:W-:Y:S05]  /*2a110*/  CALL.REL.NOINC `($__internal_91_$__cuda_sm70_shflsync_idx_p) ;  /* 0x00000d4000007944 */ /* 0x008fea0003c00000 */
[----:B------:R-:W-:Y:S01]  /*2a120*/  IMAD.MOV.U32 R7, RZ, RZ, R13 ;  /* 0x000000ffff077224 */ /* 0x000fe200078e000d */
[----:B------:R-:W-:Y:S01]  /*2a130*/  MOV R12, R33 ;  /* 0x00000021000c7202 */ /* 0x000fe20000000f00 */
[----:B------:R-:W-:Y:S01]  /*2a140*/  IMAD.MOV.U32 R10, RZ, RZ, 0x1 ;  /* 0x00000001ff0a7424 */ /* 0x000fe200078e00ff */
[----:B------:R-:W-:Y:S01]  /*2a150*/  MOV R3, 0x181f ;  /* 0x0000181f00037802 */ /* 0x000fe20000000f00 */
[----:B------:R-:W-:Y:S01]  /*2a160*/  IMAD.MOV.U32 R173, RZ, RZ, -0x1 ;  /* 0xffffffffffad7424 */ /* 0x000fe200078e00ff */
[----:B------:R-:W-:Y:S02]  /*2a170*/  MOV R2, 0x2a190 ;  /* 0x0002a19000027802 */ /* 0x000fe40000000f00 */
[----:B------:R-:W-:Y:S05]  /*2a180*/  CALL.REL.NOINC `($__internal_91_$__cuda_sm70_shflsync_idx_p) ;  /* 0x00000cd000007944 */ /* 0x000fea0003c00000 */
[----:B------:R-:W-:Y:S01]  /*2a190*/  IMAD.MOV.U32 R12, RZ, RZ, R30 ;  /* 0x000000ffff0c7224 */ /* 0x000fe200078e001e */
[----:B------:R-:W-:Y:S01]  /*2a1a0*/  MOV R3, 0x181f ;  /* 0x0000181f00037802 */ /* 0x000fe20000000f00 */
[----:B------:R-:W-:Y:S01]  /*2a1b0*/  IMAD.MOV.U32 R10, RZ, RZ, 0x1 ;  /* 0x00000001ff0a7424 */ /* 0x000fe200078e00ff */
[----:B------:R-:W-:Y:S01]  /*2a1c0*/  MOV R8, R13 ;  /* 0x0000000d00087202 */ /* 0x000fe20000000f00 */
[----:B------:R-:W-:Y:S01]  /*2a1d0*/  IMAD.MOV.U32 R173, RZ, RZ, -0x1 ;  /* 0xffffffffffad7424 */ /* 0x000fe200078e00ff */
[----:B------:R-:W-:-:S02]  /*2a1e0*/  MOV R9, R7 ;  /* 0x0000000700097202 */ /* 0x000fc40000000f00 */
[----:B------:R-:W-:Y:S02]  /*2a1f0*/  MOV R2, 0x2a210 ;  /* 0x0002a21000027802 */ /* 0x000fe40000000f00 */
[----:B------:R-:W-:Y:S05]  /*2a200*/  CALL.REL.NOINC `($__internal_91_$__cuda_sm70_shflsync_idx_p) ;  /* 0x00000c5000007944 */ /* 0x000fea0003c00000 */
        /* <DEDUP_REMOVED lines=9> */
.L_x_4648:
[----:B------:R-:W-:Y:S01]  /*2a2a0*/  IMAD.MOV.U32 R12, RZ, RZ, R31 ;  /* 0x000000ffff0c7224 */ /* 0x000fe200078e001f */
[----:B------:R-:W-:Y:S01]  /*2a2b0*/  MOV R3, 0x181f ;  /* 0x0000181f00037802 */ /* 0x000fe20000000f00 */
[----:B------:R-:W-:Y:S01]  /*2a2c0*/  IMAD.MOV.U32 R10, RZ, RZ, 0x2 ;  /* 0x00000002ff0a7424 */ /* 0x000fe200078e00ff */
[----:B------:R-:W-:Y:S02]  /*2a2d0*/  MOV R173, 0xffffffff ;  /* 0xffffffff00ad7802 */ /* 0x000fe40000000f00 */
[----:B------:R-:W-:-:S02]  /*2a2e0*/  MOV R2, 0x2a300 ;  /* 0x0002a30000027802 */ /* 0x000fc40000000f00 */
[----:B--2---:R-:W-:Y:S05]  /*2a2f0*/  CALL.REL.NOINC `($__internal_91_$__cuda_sm70_shflsync_idx_p) ;  /* 0x00000b6000007944 */ /* 0x004fea0003c00000 */
[----:B------:R-:W-:Y:S01]  /*2a300*/  MOV R7, R13 ;  /* 0x0000000d00077202 */ /* 0x000fe20000000f00 */
[----:B------:R-:W-:Y:S05]  /*2a310*/  BRA `(.L_x_4718) ;  /* 0xffff6ad000007947 */ /* 0x000fea000383ffff */
.L_x_4649:
[----:B------:R-:W-:Y:S01]  /*2a320*/  IMAD.MOV.U32 R12, RZ, RZ, R33 ;  /* 0x000000ffff0c7224 */ /* 0x000fe200078e0021 */
[----:B------:R-:W-:Y:S01]  /*2a330*/  MOV R3, 0x181f ;  /* 0x0000181f00037802 */ /* 0x000fe20000000f00 */
[----:B------:R-:W-:Y:S01]  /*2a340*/  IMAD.MOV.U32 R10, RZ, RZ, 0x2 ;  /* 0x00000002ff0a7424 */ /* 0x000fe200078e00ff */
[----:B------:R-:W-:-:S02]  /*2a350*/  MOV R173, 0xffffffff ;  /* 0xffffffff00ad7802 */ /* 0x000fc40000000f00 */
[----:B------:R-:W-:Y:S02]  /*2a360*/  MOV R2, 0x2a380 ;  /* 0x0002a38000027802 */ /* 0x000fe40000000f00 */
[----:B-123--:R-:W-:Y:S05]  /*2a370*/  CALL.REL.NOINC `($__internal_91_$__cuda_sm70_shflsync_idx_p) ;  /* 0x00000ae000007944 */ /* 0x00efea0003c00000 */
[----:B------:R-:W-:Y:S01]  /*2a380*/  IMAD.MOV.U32 R12, RZ, RZ, R30 ;  /* 0x000000ffff0c7224 */ /* 0x000fe200078e001e */
[----:B------:R-:W-:Y:S01]  /*2a390*/  MOV R3, 0x181f ;  /* 0x0000181f00037802 */ /* 0x000fe20000000f00 */
[----:B------:R-:W-:Y:S01]  /*2a3a0*/  IMAD.MOV.U32 R10, RZ, RZ, 0x2 ;  /* 0x00000002ff0a7424 */ /* 0x000fe200078e00ff */
[----:B------:R-:W-:Y:S01]  /*2a3b0*/  MOV R8, R13 ;  /* 0x0000000d00087202 */ /* 0x000fe20000000f00 */
[----:B------:R-:W-:Y:S01]  /*2a3c0*/  IMAD.MOV.U32 R173, RZ, RZ, -0x1 ;  /* 0xffffffffffad7424 */ /* 0x000fe200078e00ff */
[----:B------:R-:W-:Y:S02]  /*2a3d0*/  MOV R9, R7 ;  /* 0x0000000700097202 */ /* 0x000fe40000000f00 */
[----:B------:R-:W-:Y:S02]  /*2a3e0*/  MOV R2, 0x2a400 ;  /* 0x0002a40000027802 */ /* 0x000fe40000000f00 */
[----:B------:R-:W-:Y:S05]  /*2a3f0*/  CALL.REL.NOINC `($__internal_91_$__cuda_sm70_shflsync_idx_p) ;  /* 0x00000a6000007944 */ /* 0x000fea0003c00000 */
        /* <DEDUP_REMOVED lines=9> */
.L_x_4652:
[----:B------:R-:W-:Y:S01]  /*2a490*/  IMAD.MOV.U32 R12, RZ, RZ, R31 ;  /* 0x000000ffff0c7224 */ /* 0x000fe200078e001f */
[----:B------:R-:W-:Y:S01]  /*2a4a0*/  MOV R3, 0x181f ;  /* 0x0000181f00037802 */ /* 0x000fe20000000f00 */
[----:B------:R-:W-:Y:S01]  /*2a4b0*/  IMAD.MOV.U32 R10, RZ, RZ, 0x3 ;  /* 0x00000003ff0a7424 */ /* 0x000fe200078e00ff */
[----:B------:R-:W-:-:S02]  /*2a4c0*/  MOV R173, 0xffffffff ;  /* 0xffffffff00ad7802 */ /* 0x000fc40000000f00 */
[----:B------:R-:W-:Y:S02]  /*2a4d0*/  MOV R2, 0x2a4f0 ;  /* 0x0002a4f000027802 */ /* 0x000fe40000000f00 */
[----:B----4-:R-:W-:Y:S05]  /*2a4e0*/  CALL.REL.NOINC `($__internal_91_$__cuda_sm70_shflsync_idx_p) ;  /* 0x0000097000007944 */ /* 0x010fea0003c00000 */
[----:B------:R-:W-:Y:S01]  /*2a4f0*/  MOV R9, R13 ;  /* 0x0000000d00097202 */ /* 0x000fe20000000f00 */
[----:B------:R-:W-:Y:S05]  /*2a500*/  BRA `(.L_x_4720) ;  /* 0xffff6eb000007947 */ /* 0x000fea000383ffff */
.L_x_4653:
[----:B------:R-:W-:Y:S01]  /*2a510*/  IMAD.MOV.U32 R12, RZ, RZ, R33 ;  /* 0x000000ffff0c7224 */ /* 0x000fe200078e0021 */
[----:B------:R-:W-:Y:S01]  /*2a520*/  MOV R3, 0x181f ;  /* 0x0000181f00037802 */ /* 0x000fe20000000f00 */
[----:B------:R-:W-:Y:S01]  /*2a530*/  IMAD.MOV.U32 R10, RZ, RZ, 0x3 ;  /* 0x00000003ff0a7424 */ /* 0x000fe200078e00ff */
[----:B------:R-:W-:Y:S02]  /*2a540*/  MOV R173, 0xffffffff ;  /* 0xffffffff00ad7802 */ /* 0x000fe40000000f00 */
[----:B------:R-:W-:Y:S02]  /*2a550*/  MOV R2, 0x2a570 ;  /* 0x0002a57000027802 */ /* 0x000fe40000000f00 */
[----:B-12-4-:R-:W-:Y:S05]  /*2a560*/  CALL.REL.NOINC `($__internal_91_$__cuda_sm70_shflsync_idx_p) ;  /* 0x000008f000007944 */ /* 0x016fea0003c00000 */
[----:B------:R-:W-:Y:S01]  /*2a570*/  IMAD.MOV.U32 R12, RZ, RZ, R30 ;  /* 0x000000ffff0c7224 */ /* 0x000fe200078e001e */
[----:B------:R-:W-:Y:S01]  /*2a580*/  MOV R10, 0x3 ;  /* 0x00000003000a7802 */ /* 0x000fe20000000f00 */
[----:B------:R-:W-:Y:S01]  /*2a590*/  IMAD.MOV.U32 R3, RZ, RZ, 0x181f ;  /* 0x0000181fff037424 */ /* 0x000fe200078e00ff */
[----:B------:R-:W-:Y:S01]  /*2a5a0*/  MOV R173, 0xffffffff ;  /* 0xffffffff00ad7802 */ /* 0x000fe20000000f00 */
[----:B------:R-:W-:Y:S01]  /*2a5b0*/  IMAD.MOV.U32 R8, RZ, RZ, R13 ;  /* 0x000000ffff087224 */ /* 0x000fe200078e000d */
[----:B------:R-:W-:-:S02]  /*2a5c0*/  MOV R2, 0x2a5e0 ;  /* 0x0002a5e000027802 */ /* 0x000fc40000000f00 */
        /* <DEDUP_REMOVED lines=10> */
.L_x_4686:
        /* <DEDUP_REMOVED lines=8> */
.L_x_4687:
[----:B------:R-:W-:Y:S01]  /*2a6f0*/  IMAD.MOV.U32 R12, RZ, RZ, R21 ;  /* 0x000000ffff0c7224 */ /* 0x000fe200078e0015 */
[----:B------:R-:W-:Y:S01]  /*2a700*/  MOV R3, 0x181f ;  /* 0x0000181f00037802 */ /* 0x000fe20000000f00 */
[----:B------:R-:W-:Y:S01]  /*2a710*/  IMAD.MOV.U32 R10, RZ, RZ, RZ ;  /* 0x000000ffff0a7224 */ /* 0x000fe200078e00ff */
[----:B------:R-:W-:Y:S02]  /*2a720*/  MOV R173, 0xffffffff ;  /* 0xffffffff00ad7802 */ /* 0x000fe40000000f00 */
[----:B------:R-:W-:Y:S02]  /*2a730*/  MOV R2, 0x2a750 ;  /* 0x0002a75000027802 */ /* 0x000fe40000000f00 */
[----:B-12---:R-:W-:Y:S05]  /*2a740*/  CALL.REL.NOINC `($__internal_91_$__cuda_sm70_shflsync_idx_p) ;  /* 0x0000071000007944 */ /* 0x006fea0003c00000 */
[----:B------:R-:W-:Y:S01]  /*2a750*/  IMAD.MOV.U32 R12, RZ, RZ, R16 ;  /* 0x000000ffff0c7224 */ /* 0x000fe200078e0010 */
[----:B------:R-:W-:Y:S01]  /*2a760*/  MOV R3, 0x181f ;  /* 0x0000181f00037802 */ /* 0x000fe20000000f00 */
[----:B------:R-:W-:Y:S01]  /*2a770*/  IMAD.MOV.U32 R10, RZ, RZ, RZ ;  /* 0x000000ffff0a7224 */ /* 0x000fe200078e00ff */
[----:B------:R-:W-:Y:S01]  /*2a780*/  MOV R8, R13 ;  /* 0x0000000d00087202 */ /* 0x000fe20000000f00 */
[----:B------:R-:W-:Y:S01]  /*2a790*/  IMAD.MOV.U32 R173, RZ, RZ, -0x1 ;  /* 0xffffffffffad7424 */ /* 0x000fe200078e00ff */
[----:B------:R-:W-:-:S02]  /*2a7a0*/  MOV R9, R4 ;  /* 0x0000000400097202 */ /* 0x000fc40000000f00 */
[----:B------:R-:W-:Y:S02]  /*2a7b0*/  MOV R2, 0x2a7d0 ;  /* 0x0002a7d000027802 */ /* 0x000fe40000000f00 */
[----:B------:R-:W-:Y:S05]  /*2a7c0*/  CALL.REL.NOINC `($__internal_91_$__cuda_sm70_shflsync_idx_p) ;  /* 0x0000069000007944 */ /* 0x000fea0003c00000 */
[----:B------:R-:W-:Y:S01]  /*2a7d0*/  IMAD.MOV.U32 R7, RZ, RZ, R13 ;  /* 0x000000ffff077224 */ /* 0x000fe200078e000d */
[----:B------:R-:W-:Y:S01]  /*2a7e0*/  MOV R12, R22 ;  /* 0x00000016000c7202 */ /* 0x000fe20000000f00 */
[----:B------:R-:W-:Y:S01]  /*2a7f0*/  IMAD.MOV.U32 R10, RZ, RZ, RZ ;  /* 0x000000ffff0a7224 */ /* 0x000fe200078e00ff */
[----:B------:R-:W-:Y:S01]  /*2a800*/  MOV R3, 0x181f ;  /* 0x0000181f00037802 */ /* 0x000fe20000000f00 */
[----:B------:R-:W-:Y:S01]  /*2a810*/  IMAD.MOV.U32 R173, RZ, RZ, -0x1 ;  /* 0xffffffffffad7424 */ /* 0x000fe200078e00ff */
[----:B------:R-:W-:Y:S02]  /*2a820*/  MOV R2, 0x2a840 ;  /* 0x0002a84000027802 */ /* 0x000fe40000000f00 */
[----:B------:R-:W-:Y:S05]  /*2a830*/  CALL.REL.NOINC `($__internal_91_$__cuda_sm70_shflsync_idx_p) ;  /* 0x0000062000007944 */ /* 0x000fea0003c00000 */
[----:B------:R-:W-:Y:S01]  /*2a840*/  MOV R2, R13 ;  /* 0x0000000d00027202 */ /* 0x000fe20000000f00 */
[----:B------:R-:W-:Y:S05]  /*2a850*/  BRA `(.L_x_4723) ;  /* 0xffffa7d000007947 */ /* 0x000fea000383ffff */
.L_x_4690:
[----:B------:R-:W-:Y:S01]  /*2a860*/  IMAD.MOV.U32 R12, RZ, RZ, R18 ;  /* 0x000000ffff0c7224 */ /* 0x000fe200078e0012 */
[----:B------:R-:W-:Y:S01]  /*2a870*/  MOV R3, 0x181f ;  /* 0x0000181f00037802 */ /* 0x000fe20000000f00 */
[----:B------:R-:W-:Y:S01]  /*2a880*/  IMAD.MOV.U32 R10, RZ, RZ, 0x1 ;  /* 0x00000001ff0a7424 */ /* 0x000fe200078e00ff */
[----:B------:R-:W-:Y:S02]  /*2a890*/  MOV R173, 0xffffffff ;  /* 0xffffffff00ad7802 */ /* 0x000fe40000000f00 */
[----:B------:R-:W-:-:S02]  /*2a8a0*/  MOV R2, 0x2a8c0 ;  /* 0x0002a8c000027802 */ /* 0x000fc40000000f00 */
[----:B---34-:R-:W-:Y:S05]  /*2a8b0*/  CALL.REL.NOINC `($__internal_91_$__cuda_sm70_shflsync_idx_p) ;  /* 0x000005a000007944 */ /* 0x018fea0003c00000 */
[----:B------:R-:W-:Y:S01]  /*2a8c0*/  IMAD.MOV.U32 R9, RZ, RZ, R13 ;  /* 0x000000ffff097224 */ /* 0x000fe200078e000d */
[----:B------:R-:W-:Y:S01]  /*2a8d0*/  MOV R12, R21 ;  /* 0x00000015000c7202 */ /* 0x000fe20000000f00 */
[----:B------:R-:W-:Y:S01]  /*2a8e0*/  IMAD.MOV.U32 R10, RZ, RZ, 0x1 ;  /* 0x00000001ff0a7424 */ /* 0x000fe200078e00ff */
[----:B------:R-:W-:Y:S01]  /*2a8f0*/  MOV R3, 0x181f ;  /* 0x0000181f00037802 */ /* 0x000fe20000000f00 */
[----:B------:R-:W-:Y:S01]  /*2a900*/  IMAD.MOV.U32 R173, RZ, RZ, -0x1 ;  /* 0xffffffffffad7424 */ /* 0x000fe200078e00ff */
[----:B------:R-:W-:-:S02]  /*2a910*/  MOV R2, 0x2a930 ;  /* 0x0002a93000027802 */ /* 0x000fc40000000f00 */
[----:B------:R-:W-:Y:S05]  /*2a920*/  CALL.REL.NOINC `($__internal_91_$__cuda_sm70_shflsync_idx_p) ;  /* 0x0000053000007944 */ /* 0x000fea0003c00000 */
        /* <DEDUP_REMOVED lines=16> */
.L_x_4693:
        /* <DEDUP_REMOVED lines=8> */
.L_x_4694:
        /* <DEDUP_REMOVED lines=23> */
.L_x_4697:
[----:B------:R-:W-:Y:S01]  /*2ac20*/  IMAD.MOV.U32 R12, RZ, RZ, R18 ;  /* 0x000000ffff0c7224 */ /* 0x000fe200078e0012 */
[----:B------:R-:W-:Y:S01]  /*2ac30*/  MOV R3, 0x181f ;  /* 0x0000181f00037802 */ /* 0x000fe20000000f00 */
[----:B------:R-:W-:Y:S01]  /*2ac40*/  IMAD.MOV.U32 R10, RZ, RZ, 0x3 ;  /* 0x00000003ff0a7424 */ /* 0x000fe200078e00ff */
[----:B------:R-:W-:Y:S02]  /*2ac50*/  MOV R173, 0xffffffff ;  /* 0xffffffff00ad7802 */ /* 0x000fe40000000f00 */
[----:B------:R-:W-:-:S02]  /*2ac60*/  MOV R2, 0x2ac80 ;  /* 0x0002ac8000027802 */ /* 0x000fc40000000f00 */
[----:B---3--:R-:W-:Y:S05]  /*2ac70*/  CALL.REL.NOINC `($__internal_91_$__cuda_sm70_shflsync_idx_p) ;  /* 0x000001e000007944 */ /* 0x008fea0003c00000 */
[----:B------:R-:W-:Y:S01]  /*2ac80*/  MOV R4, R13 ;  /* 0x0000000d00047202 */ /* 0x000fe20000000f00 */
[----:B------:R-:W-:Y:S05]  /*2ac90*/  BRA `(.L_x_4727) ;  /* 0xffffb09000007947 */ /* 0x000fea000383ffff */
.L_x_4698:
        /* <DEDUP_REMOVED lines=23> */
        .weak           $__internal_90_$__cuda_sm70_shflsync_bfly_p
        .type           $__internal_90_$__cuda_sm70_shflsync_bfly_p,@function
        .size           $__internal_90_$__cuda_sm70_shflsync_bfly_p,($__internal_91_$__cuda_sm70_shflsync_idx_p - $__internal_90_$__cuda_sm70_shflsync_bfly_p)
$__internal_90_$__cuda_sm70_shflsync_bfly_p:
[----:B------:R-:W-:Y:S04]  /*2ae10*/  WARPSYNC R5 ;  /* 0x0000000500007348 */ /* 0x000fe80003800000 */
[----:B------:R1:W2:Y:S02]  /*2ae20*/  SHFL.BFLY PT, R4, R2, R4, R9 ;  /* 0x0c00000402047389 */ /* 0x0002a400000e0009 */
[----:B-1----:R-:W-:-:S02]  /*2ae30*/  MOV R2, R3 ;  /* 0x0000000300027202 */ /* 0x002fc40000000f00 */
[----:B------:R-:W-:-:S04]  /*2ae40*/  MOV R3, 0x0 ;  /* 0x0000000000037802 */ /* 0x000fc80000000f00 */
[----:B--2---:R-:W-:Y:S05]  /*2ae50*/  RET.REL.NODEC R2 `(_ZN7cutlass13device_kernelIN5flash19enable_sm80_to_sm89INS1_16FlashAttnFwdSm80INS1_25CollectiveMainloopFwdSm80ILi8ELi1ELb0EN4cute5tupleIJNS5_1CILi128EEENS7_ILi48EEENS7_ILi256EEEEEELi256ENS_10bfloat16_tEfNS_4arch4Sm80ELb0ELb1ELb0ELb1ELb0ELb1ELb1ELb1EEENS1_21CollectiveEpilogueFwdINS6_IJS8_SA_S9_EEENS6_IJNS7_ILi1EEESI_SI_EEESC_SE_Li256ELb1ELb1ELb1ELb0EEENS1_36VarlenDynamicPersistentTileSchedulerILi128ELi48ELi256ELi256ELb1ELb1ELb0ELb1ELb0ELb1EEEEEEEEEvNT_6ParamsE) ;  /* 0xfffd51a002007950 */ /* 0x004fea0003c3ffff */
        .weak           $__internal_91_$__cuda_sm70_shflsync_idx_p
        .type           $__internal_91_$__cuda_sm70_shflsync_idx_p,@function
        .size           $__internal_91_$__cuda_sm70_shflsync_idx_p,($__internal_92_$__cuda_sm70_shflsync_up_p - $__internal_91_$__cuda_sm70_shflsync_idx_p)
$__internal_91_$__cuda_sm70_shflsync_idx_p:
[----:B------:R-:W-:Y:S04]  /*2ae60*/  WARPSYNC R173 ;  /* 0x000000ad00007348 */ /* 0x000fe80003800000 */
[----:B------:R1:W2:Y:S02]  /*2ae70*/  SHFL.IDX PT, R13, R12, R10, R3 ;  /* 0x0000000a0c0d7389 */ /* 0x0002a400000e0003 */
[----:B-1----:R-:W-:-:S04]  /*2ae80*/  MOV R3, 0x0 ;  /* 0x0000000000037802 */ /* 0x002fc80000000f00 */
[----:B--2---:R-:W-:Y:S05]  /*2ae90*/  RET.REL.NODEC R2 `(_ZN7cutlass13device_kernelIN5flash19enable_sm80_to_sm89INS1_16FlashAttnFwdSm80INS1_25CollectiveMainloopFwdSm80ILi8ELi1ELb0EN4cute5tupleIJNS5_1CILi128EEENS7_ILi48EEENS7_ILi256EEEEEELi256ENS_10bfloat16_tEfNS_4arch4Sm80ELb0ELb1ELb0ELb1ELb0ELb1ELb1ELb1EEENS1_21CollectiveEpilogueFwdINS6_IJS8_SA_S9_EEENS6_IJNS7_ILi1EEESI_SI_EEESC_SE_Li256ELb1ELb1ELb1ELb0EEENS1_36VarlenDynamicPersistentTileSchedulerILi128ELi48ELi256ELi256ELb1ELb1ELb0ELb1ELb0ELb1EEEEEEEEEvNT_6ParamsE) ;  /* 0xfffd516002007950 */ /* 0x004fea0003c3ffff */
        .weak           $__internal_92_$__cuda_sm70_shflsync_up_p
        .type           $__internal_92_$__cuda_sm70_shflsync_up_p,@function
        .size           $__internal_92_$__cuda_sm70_shflsync_up_p,($__internal_93_$__cuda_sm70_votesync_ballot - $__internal_92_$__cuda_sm70_shflsync_up_p)
$__internal_92_$__cuda_sm70_shflsync_up_p:
[----:B------:R-:W-:Y:S02]  /*2aea0*/  MOV R4, RZ ;  /* 0x000000ff00047202 */ /* 0x000fe40000000f00 */
[----:B------:R-:W-:-:S04]  /*2aeb0*/  MOV R10, 0xffffffff ;  /* 0xffffffff000a7802 */ /* 0x000fc80000000f00 */
[----:B------:R-:W-:Y:S04]  /*2aec0*/  WARPSYNC R10 ;  /* 0x0000000a00007348 */ /* 0x000fe80003800000 */
[----:B------:R1:W2:Y:S02]  /*2aed0*/  SHFL.UP PT, R4, R0, R3, R4 ;  /* 0x0400000300047389 */ /* 0x0002a400000e0004 */
[----:B-1----:R-:W-:-:S04]  /*2aee0*/  MOV R3, 0x0 ;  /* 0x0000000000037802 */ /* 0x002fc80000000f00 */
[----:B--2---:R-:W-:Y:S05]  /*2aef0*/  RET.REL.NODEC R2 `(_ZN7cutlass13device_kernelIN5flash19enable_sm80_to_sm89INS1_16FlashAttnFwdSm80INS1_25CollectiveMainloopFwdSm80ILi8ELi1ELb0EN4cute5tupleIJNS5_1CILi128EEENS7_ILi48EEENS7_ILi256EEEEEELi256ENS_10bfloat16_tEfNS_4arch4Sm80ELb0ELb1ELb0ELb1ELb0ELb1ELb1ELb1EEENS1_21CollectiveEpilogueFwdINS6_IJS8_SA_S9_EEENS6_IJNS7_ILi1EEESI_SI_EEESC_SE_Li256ELb1ELb1ELb1ELb0EEENS1_36VarlenDynamicPersistentTileSchedulerILi128ELi48ELi256ELi256ELb1ELb1ELb0ELb1ELb0ELb1EEEEEEEEEvNT_6ParamsE) ;  /* 0xfffd510002007950 */ /* 0x004fea0003c3ffff */
        .weak           $__internal_93_$__cuda_sm70_votesync_ballot
        .type           $__internal_93_$__cuda_sm70_votesync_ballot,@function
        .size           $__internal_93_$__cuda_sm70_votesync_ballot,(.L_x_5291 - $__internal_93_$__cuda_sm70_votesync_ballot)
$__internal_93_$__cuda_sm70_votesync_ballot:
[----:B------:R-:W-:Y:S01]  /*2af00*/  ISETP.NE.U32.AND P0, PT, R0, 0x1, PT ;  /* 0x000000010000780c */ /* 0x000fe20003f05070 */
[----:B------:R-:W-:-:S04]  /*2af10*/  IMAD.MOV.U32 R3, RZ, RZ, -0x1 ;  /* 0xffffffffff037424 */ /* 0x000fc800078e00ff */
[----:B------:R-:W-:Y:S08]  /*2af20*/  WARPSYNC R3 ;  /* 0x0000000300007348 */ /* 0x000ff00003800000 */
[----:B------:R-:W-:-:S04]  /*2af30*/  VOTE.ANY R0, PT, !P0 ;  /* 0x0000000000007806 */ /* 0x000fc800040e0100 */
[----:B------:R-:W-:Y:S01]  /*2af40*/  LOP3.LUT R0, R0, R3, RZ, 0xc0, !PT ;  /* 0x0000000300007212 */ /* 0x000fe200078ec0ff */
[----:B------:R-:W-:-:S04]  /*2af50*/  IMAD.MOV.U32 R3, RZ, RZ, 0x0 ;  /* 0x00000000ff037424 */ /* 0x000fc800078e00ff */
[----:B------:R-:W-:Y:S05]  /*2af60*/  RET.REL.NODEC R2 `(_ZN7cutlass13device_kernelIN5flash19enable_sm80_to_sm89INS1_16FlashAttnFwdSm80INS1_25CollectiveMainloopFwdSm80ILi8ELi1ELb0EN4cute5tupleIJNS5_1CILi128EEENS7_ILi48EEENS7_ILi256EEEEEELi256ENS_10bfloat16_tEfNS_4arch4Sm80ELb0ELb1ELb0ELb1ELb0ELb1ELb1ELb1EEENS1_21CollectiveEpilogueFwdINS6_IJS8_SA_S9_EEENS6_IJNS7_ILi1EEESI_SI_EEESC_SE_Li256ELb1ELb1ELb1ELb0EEENS1_36VarlenDynamicPersistentTileSchedulerILi128ELi48ELi256ELi256ELb1ELb1ELb0ELb1ELb0ELb1EEEEEEEEEvNT_6ParamsE) ;  /* 0xfffd509002007950 */ /* 0x000fea0003c3ffff */
.L_x_4729:
        /* <DEDUP_REMOVED lines=9> */
.L_x_5291:


//--------------------- .text._ZN7cutlass13device_kernelIN5flash19enable_sm80_to_sm89INS1_16FlashAttnFwdSm80INS1_25CollectiveMainloopFwdSm80ILi8ELi1ELb0EN4cute5tupleIJNS5_1CILi128EEENS7_ILi96EEENS7_ILi256EEEEEELi256ENS_10bfloat16_tEfNS_4arch4Sm80ELb1ELb0ELb0ELb0ELb0ELb0ELb1ELb1EEENS1_21CollectiveEpilogueFwdINS6_IJS8_SA_S9_EEENS6_IJNS7_ILi1EEESI_SI_EEESC_SE_Li256ELb0ELb1ELb1ELb0EEENS1_30DynamicPersistentTileSchedulerILi256ELi256ELb1ELb1ELb0EEEEEEEEEvNT_6ParamsE --------------------------
	.section	.text._ZN7cutlass13device_kernelIN5flash19enable_sm80_to_sm89INS1_16FlashAttnFwdSm80INS1_25CollectiveMainloopFwdSm80ILi8ELi1ELb0EN4cute5tupleIJNS5_1CILi128EEENS7_ILi96EEENS7_ILi256EEEEEELi256ENS_10bfloat16_tEfNS_4arch4Sm80ELb1ELb0ELb0ELb0ELb0ELb0ELb1ELb1EEENS1_21CollectiveEpilogueFwdINS6_IJS8_SA_S9_EEENS6_IJNS7_ILi1EEESI_SI_EEESC_SE_Li256ELb0ELb1ELb1ELb0EEENS1_30DynamicPersistentTileSchedulerILi256ELi256ELb1ELb1ELb0EEEEEEEEEvNT_6ParamsE,"ax",@progbits
	.sectioninfo	@"SHI_REGISTERS=255"
	.align	128
.text._ZN7cutlass13device_kernelIN5flash19enable_sm80_to_sm89INS1_16FlashAttnFwdSm80INS1_25CollectiveMainloopFwdSm80ILi8ELi1ELb0EN4cute5tupleIJNS5_1CILi128EEENS7_ILi96EEENS7_ILi256EEEEEELi256ENS_10bfloat16_tEfNS_4arch4Sm80ELb1ELb0ELb0ELb0ELb0ELb0ELb1ELb1EEENS1_21CollectiveEpilogueFwdINS6_IJS8_SA_S9_EEENS6_IJNS7_ILi1EEESI_SI_EEESC_SE_Li256ELb0ELb1ELb1ELb0EEENS1_30DynamicPersistentTileSchedulerILi256ELi256ELb1ELb1ELb0EEEEEEEEEvNT_6ParamsE:
        .type           _ZN7cutlass13device_kernelIN5flash19enable_sm80_to_sm89INS1_16FlashAttnFwdSm80INS1_25CollectiveMainloopFwdSm80ILi8ELi1ELb0EN4cute5tupleIJNS5_1CILi128EEENS7_ILi96EEENS7_ILi256EEEEEELi256ENS_10bfloat16_tEfNS_4arch4Sm80ELb1ELb0ELb0ELb0ELb0ELb0ELb1ELb1EEENS1_21CollectiveEpilogueFwdINS6_IJS8_SA_S9_EEENS6_IJNS7_ILi1EEESI_SI_EEESC_SE_Li256ELb0ELb1ELb1ELb0EEENS1_30DynamicPersistentTileSchedulerILi256ELi256ELb1ELb1ELb0EEEEEEEEEvNT_6ParamsE,@function
        .size           _ZN7cutlass13device_kernelIN5flash19enable_sm80_to_sm89INS1_16FlashAttnFwdSm80INS1_25CollectiveMainloopFwdSm80ILi8ELi1ELb0EN4cute5tupleIJNS5_1CILi128EEENS7_ILi96EEENS7_ILi256EEEEEELi256ENS_10bfloat16_tEfNS_4arch4Sm80ELb1ELb0ELb0ELb0ELb0ELb0ELb1ELb1EEENS1_21CollectiveEpilogueFwdINS6_IJS8_SA_S9_EEENS6_IJNS7_ILi1EEESI_SI_EEESC_SE_Li256ELb0ELb1ELb1ELb0EEENS1_30DynamicPersistentTileSchedulerILi256ELi256ELb1ELb1ELb0EEEEEEEEEvNT_6ParamsE,(.L_x_5297 - _ZN7cutlass13device_kernelIN5flash19enable_sm80_to_sm89INS1_16FlashAttnFwdSm80INS1_25CollectiveMainloopFwdSm80ILi8ELi1ELb0EN4cute5tupleIJNS5_1CILi128EEENS7_ILi96EEENS7_ILi256EEEEEELi256ENS_10bfloat16_tEfNS_4arch4Sm80ELb1ELb0ELb0ELb0ELb0ELb0ELb1ELb1EEENS1_21CollectiveEpilogueFwdINS6_IJS8_SA_S9_EEENS6_IJNS7_ILi1EEESI_SI_EEESC_SE_Li256ELb0ELb1ELb1ELb0EEENS1_30DynamicPersistentTileSchedulerILi256ELi256ELb1ELb1ELb0EEEEEEEEEvNT_6ParamsE)
        .other          _ZN7cutlass13device_kernelIN5flash19enable_sm80_to_sm89INS1_16FlashAttnFwdSm80INS1_25CollectiveMainloopFwdSm80ILi8ELi1ELb0EN4cute5tupleIJNS5_1CILi128EEENS7_ILi96EEENS7_ILi256EEEEEELi256ENS_10bfloat16_tEfNS_4arch4Sm80ELb1ELb0ELb0ELb0ELb0ELb0ELb1ELb1EEENS1_21CollectiveEpilogueFwdINS6_IJS8_SA_S9_EEENS6_IJNS7_ILi1EEESI_SI_EEESC_SE_Li256ELb0ELb1ELb1ELb0EEENS1_30DynamicPersistentTileSchedulerILi256ELi256ELb1ELb1ELb0EEEEEEEEEvNT_6ParamsE,@"STO_CUDA_ENTRY STV_DEFAULT"
_ZN7cutlass13device_kernelIN5flash19enable_sm80_to_sm89INS1_16FlashAttnFwdSm80INS1_25CollectiveMainloopFwdSm80ILi8ELi1ELb0EN4cute5tupleIJNS5_1CILi128EEENS7_ILi96EEENS7_ILi256EEEEEELi256ENS_10bfloat16_tEfNS_4arch4Sm80ELb1ELb0ELb0ELb0ELb0ELb0ELb1ELb1EEENS1_21CollectiveEpilogueFwdINS6_IJS8_SA_S9_EEENS6_IJNS7_ILi1EEESI_SI_EEESC_SE_Li256ELb0ELb1ELb1ELb0EEENS1_30DynamicPersistentTileSchedulerILi256ELi256ELb1ELb1ELb0EEEEEEEEEvNT_6ParamsE:
[----:B------:R-:W-:-:S03]  /*0000*/  MOV R1, c[0x0][0x28] ;  /* 0x00000a0000017a02 */ /* 0x000fc60000000f00 */
[----:B------:R-:W1:Y:S01]  /*0010*/  S2R R16, SR_TID.X ;  /* 0x0000000000107919 */ /* 0x000e620000002100 */
[----:B------:R-:W-:-:S03]  /*0020*/  IADD3 R1, R1, -0xb8, RZ ;  /* 0xffffff4801017810 */ /* 0x000fc60007ffe0ff */
[----:B------:R-:W2:Y:S01]  /*0030*/  S2R R15, SR_CTAID.X ;  /* 0x00000000000f7919 */ /* 0x000ea20000002500 */
[----:B-1----:R-:W-:-:S05]  /*0040*/  SHF.R.U32.HI R0, RZ, 0x5, R16 ;  /* 0x00000005ff007819 */ /* 0x002fca0000011610 */
[----:B------:R-:W1:Y:S04]  /*0050*/  SHFL.IDX PT, R2, R0, RZ, 0x1f ;  /* 0x00001fff00027589 */ /* 0x000e6800000e0000 */
[----:B------:R-:W3:Y:S01]  /*0060*/  SHFL.IDX PT, R0, R0, RZ, 0x1f ;  /* 0x00001fff00007589 */ /* 0x000ee200000e0000 */
[----:B-1----:R-:W-:Y:S01]  /*0070*/  ISETP.GE.AND P0, PT, R2, 0x1, PT ;  /* 0x000000010200780c */ /* 0x002fe20003f06270 */
[----:B---3--:R1:W3:-:S12]  /*0080*/  R2UR UR6, R0 ;  /* 0x00000000000673c2 */ /* 0x0082d800000e0000 */
[----:B------:R-:W-:Y:S06]  /*0090*/  @P0 BAR.ARV 0x4, 0x100 ;  /* 0x0104000000000b1d */ /* 0x000fec0000002000 */
[----:B--2---:R-:W-:-:S13]  /*00a0*/  ISETP.GE.AND P0, PT, R15, c[0x0][0x538], PT ;  /* 0x00014e000f007a0c */ /* 0x004fda0003f06270 */
[----:B------:R-:W-:Y:S05]  /*00b0*/  @P0 EXIT ;  /* 0x000000000000094d */ /* 0x000fea0003800000 */
[----:B-1-3--:R-:W-:Y:S01]  /*00c0*/  SHF.R.S32.HI R8, RZ, 0x1f, R16 ;  /* 0x0000001fff087819 */ /* 0x00afe20000011410 */
[----:B------:R-:W-:Y:S01]  /*00d0*/  IMAD.MOV.U32 R218, RZ, RZ, 0x20 ;  /* 0x00000020ffda7424 */ /* 0x000fe200078e00ff */
[----:B------:R-:W-:Y:S01]  /*00e0*/  ULDC.64 UR8, c[0x0][0x118] ;  /* 0x0000460000087ab9 */ /* 0x000fe20000000a00 */
[----:B------:R-:W-:Y:S01]  /*00f0*/  IMAD.MOV.U32 R220, RZ, RZ, 0x40 ;  /* 0x00000040ffdc7424 */ /* 0x000fe200078e00ff */
[CC--:B------:R-:W-:Y:S02]  /*0100*/  LEA.HI R0, R8.reuse, R16.reuse, RZ, 0x2 ;  /* 0x0000001008007211 */ /* 0x0c0fe400078f10ff */
[CC--:B------:R-:W-:Y:S02]  /*0110*/  LEA.HI R10, R8.reuse, R16.reuse, RZ, 0x3 ;  /* 0x00000010080a7211 */ /* 0x0c0fe400078f18ff */
[----:B------:R-:W-:Y:S02]  /*0120*/  LEA.HI R6, R8, R16, RZ, 0x4 ;  /* 0x0000001008067211 */ /* 0x000fe400078f20ff */
[----:B------:R-:W-:-:S02]  /*0130*/  LOP3.LUT R4, R0, 0xfffffffc, RZ, 0xc0, !PT ;  /* 0xfffffffc00047812 */ /* 0x000fc400078ec0ff */
[----:B------:R-:W-:Y:S02]  /*0140*/  SHF.R.S32.HI R20, RZ, 0x3, R10 ;  /* 0x00000003ff147819 */ /* 0x000fe4000001140a */
[----:B------:R-:W-:Y:S01]  /*0150*/  LOP3.LUT R2, R10, 0xfffffff8, RZ, 0xc0, !PT ;  /* 0xfffffff80a027812 */ /* 0x000fe200078ec0ff */
[----:B------:R-:W-:Y:S01]  /*0160*/  IMAD.IADD R4, R16, 0x1, -R4 ;  /* 0x0000000110047824 */ /* 0x000fe200078e0a04 */
[----:B------:R-:W-:Y:S01]  /*0170*/  LOP3.LUT R0, R6, 0xfffffff0, RZ, 0xc0, !PT ;  /* 0xfffffff006007812 */ /* 0x000fe200078ec0ff */
[----:B------:R-:W-:Y:S01]  /*0180*/  IMAD.SHL.U32 R7, R20, 0x40, RZ ;  /* 0x0000004014077824 */ /* 0x000fe200078e00ff */
[----:B------:R-:W-:Y:S01]  /*0190*/  SHF.R.S32.HI R5, RZ, 0x4, R6 ;  /* 0x00000004ff057819 */ /* 0x000fe20000011406 */
[C---:B------:R-:W-:Y:S02]  /*01a0*/  IMAD.IADD R9, R16.reuse, 0x1, -R2 ;  /* 0x0000000110097824 */ /* 0x040fe400078e0a02 */
[----:B------:R-:W-:Y:S01]  /*01b0*/  IMAD.IADD R3, R16, 0x1, -R0 ;  /* 0x0000000110037824 */ /* 0x000fe200078e0a00 */
[----:B------:R-:W-:Y:S01]  /*01c0*/  LEA.HI R2, R6, R5, RZ, 0x1 ;  /* 0x0000000506027211 */ /* 0x000fe200078f08ff */
[----:B------:R-:W-:Y:S01]  /*01d0*/  IMAD.SHL.U32 R18, R9, 0x8, RZ ;  /* 0x0000000809127824 */ /* 0x000fe200078e00ff */
[----:B------:R-:W-:-:S02]  /*01e0*/  LOP3.LUT R0, R7, 0x1c0, RZ, 0xc0, !PT ;  /* 0x000001c007007812 */ /* 0x000fc400078ec0ff */
[----:B------:R-:W-:Y:S02]  /*01f0*/  SHF.R.S32.HI R11, RZ, 0x1f, R3 ;  /* 0x0000001fff0b7819 */ /* 0x000fe40000011403 */
[----:B------:R-:W-:Y:S01]  /*0200*/  LOP3.LUT R6, R2, 0xfffffffe, RZ, 0xc0, !PT ;  /* 0xfffffffe02067812 */ /* 0x000fe200078ec0ff */
[----:B------:R-:W-:Y:S01]  /*0210*/  STL [R1+0x48], R18 ;  /* 0x0000481201007387 */ /* 0x000fe20000100800 */
[----:B------:R-:W-:Y:S02]  /*0220*/  LOP3.LUT R7, R0, 0x38, R18, 0xf8, !PT ;  /* 0x0000003800077812 */ /* 0x000fe400078ef812 */
[----:B------:R-:W-:Y:S01]  /*0230*/  SHF.R.U32.HI R2, RZ, 0x3, R0 ;  /* 0x00000003ff027819 */ /* 0x000fe20000011600 */
[----:B------:R-:W-:Y:S01]  /*0240*/  IMAD.IADD R12, R5, 0x1, -R6 ;  /* 0x00000001050c7824 */ /* 0x000fe200078e0a06 */
[----:B------:R-:W-:Y:S01]  /*0250*/  LEA.HI R11, R11, R3, RZ, 0x3 ;  /* 0x000000030b0b7211 */ /* 0x000fe200078f18ff */
[----:B------:R-:W-:Y:S01]  /*0260*/  IMAD.SHL.U32 R5, R9, 0x40, RZ ;  /* 0x0000004009057824 */ /* 0x000fe200078e00ff */
[----:B------:R-:W-:-:S02]  /*0270*/  LEA.HI R0, R4, R4, RZ, 0x1 ;  /* 0x0000000404007211 */ /* 0x000fc400078f08ff */
[----:B------:R-:W-:Y:S02]  /*0280*/  LOP3.LUT R13, R7, R2, RZ, 0x3c, !PT ;  /* 0x00000002070d7212 */ /* 0x000fe400078e3cff */
[----:B------:R-:W-:Y:S02]  /*0290*/  LOP3.LUT R2, R11, 0xfffffff8, RZ, 0xc0, !PT ;  /* 0xfffffff80b027812 */ /* 0x000fe400078ec0ff */
[----:B------:R-:W-:Y:S02]  /*02a0*/  LOP3.LUT R0, R0, 0x1ffffffe, RZ, 0xc0, !PT ;  /* 0x1ffffffe00007812 */ /* 0x000fe400078ec0ff */
[----:B------:R-:W-:Y:S01]  /*02b0*/  LEA.HI R6, R8, R16, RZ, 0x5 ;  /* 0x0000001008067211 */ /* 0x000fe200078f28ff */
[----:B------:R-:W-:Y:S02]  /*02c0*/  IMAD.IADD R7, R3, 0x1, -R2 ;  /* 0x0000000103077824 */ /* 0x000fe400078e0a02 */
[----:B------:R-:W-:Y:S01]  /*02d0*/  IMAD.IADD R14, R4, 0x1, -R0 ;  /* 0x00000001040e7824 */ /* 0x000fe200078e0a00 */
[----:B------:R-:W-:-:S02]  /*02e0*/  LOP3.LUT R3, R6, 0xffffffe0, RZ, 0xc0, !PT ;  /* 0xffffffe006037812 */ /* 0x000fc400078ec0ff */
[----:B------:R-:W-:Y:S02]  /*02f0*/  LOP3.LUT R0, R5, 0x1c0, RZ, 0xc0, !PT ;  /* 0x000001c005007812 */ /* 0x000fe400078ec0ff */
[----:B------:R-:W-:Y:S01]  /*0300*/  SHF.R.S32.HI R223, RZ, 0x5, R6 ;  /* 0x00000005ffdf7819 */ /* 0x000fe20000011406 */
[----:B------:R-:W-:Y:S01]  /*0310*/  IMAD.IADD R17, R16, 0x1, -R3 ;  /* 0x0000000110117824 */ /* 0x000fe200078e0a03 */
[----:B------:R-:W-:Y:S02]  /*0320*/  LOP3.LUT R4, R0, 0x8, R10, 0xf8, !PT ;  /* 0x0000000800047812 */ /* 0x000fe400078ef80a */
[----:B------:R-:W-:Y:S02]  /*0330*/  SHF.R.U32.HI R2, RZ, 0x3, R0 ;  /* 0x00000003ff027819 */ /* 0x000fe40000011600 */
[----:B------:R-:W-:Y:S02]  /*0340*/  SHF.R.S32.HI R0, RZ, 0x1f, R6 ;  /* 0x0000001fff007819 */ /* 0x000fe40000011406 */
[----:B------:R-:W-:-:S02]  /*0350*/  LEA.HI R3, R8, R16, RZ, 0x6 ;  /* 0x0000001008037211 */ /* 0x000fc400078f30ff */
[----:B------:R-:W-:Y:S02]  /*0360*/  LEA.HI R0, R0, R223, RZ, 0x3 ;  /* 0x000000df00007211 */ /* 0x000fe400078f18ff */
        /* <DEDUP_REMOVED lines=14> */
[----:B------:R-:W-:Y:S02]  /*0450*/  SHF.R.S32.HI R5, RZ, 0x2, R8 ;  /* 0x00000002ff057819 */ /* 0x000fe40000011408 */
[----:B------:R-:W-:Y:S02]  /*0460*/  LOP3.LUT R2, R2, 0xfffffe00, RZ, 0xc0, !PT ;  /* 0xfffffe0002027812 */ /* 0x000fe400078ec0ff */
[----:B------:R-:W-:Y:S01]  /*0470*/  LOP3.LUT R0, R3, R0, RZ, 0x3c, !PT ;  /* 0x0000000003007212 */ /* 0x000fe200078e3cff */
[----:B------:R-:W-:Y:S01]  /*0480*/  IMAD R16, R6, 0x10, R5 ;  /* 0x0000001006107824 */ /* 0x000fe200078e0205 */
[----:B------:R-:W-:Y:S01]  /*0490*/  IADD3 R4, R18, 0x80, RZ ;  /* 0x0000008012047810 */ /* 0x000fe20007ffe0ff */
[----:B------:R-:W-:Y:S01]  /*04a0*/  IMAD R223, R223, 0x400, R2 ;  /* 0x00000400dfdf7824 */ /* 0x000fe200078e0202 */
[----:B------:R-:W-:Y:S01]  /*04b0*/  LOP3.LUT R217, R0, R2, RZ, 0xfc, !PT ;  /* 0x0000000200d97212 */ /* 0x000fe200078efcff */
[----:B------:R-:W-:Y:S01]  /*04c0*/  IMAD R2, R9, 0x20, R20 ;  /* 0x0000002009027824 */ /* 0x000fe200078e0214 */
[----:B------:R-:W-:Y:S01]  /*04d0*/  STL [R1+0x90], R16 ;  /* 0x0000901001007387 */ /* 0x000fe20000100800 */
[----:B------:R-:W-:Y:S01]  /*04e0*/  IMAD.IADD R223, R223, 0x1, R0 ;  /* 0x00000001dfdf7824 */ /* 0x000fe200078e0200 */
[----:B------:R-:W-:-:S02]  /*04f0*/  IADD3 R0, R18, 0x40, RZ ;  /* 0x0000004012007810 */ /* 0x000fc40007ffe0ff */
[----:B------:R-:W-:Y:S01]  /*0500*/  STL [R1+0x5c], R15 ;  /* 0x00005c0f01007387 */ /* 0x000fe20000100800 */
[----:B------:R-:W-:Y:S02]  /*0510*/  IADD3 R3, R18, 0xc0, RZ ;  /* 0x000000c012037810 */ /* 0x000fe40007ffe0ff */
[----:B------:R-:W-:Y:S01]  /*0520*/  SHF.R.S32.HI R5, RZ, 0x1f, R0 ;  /* 0x0000001fff057819 */ /* 0x000fe20000011400 */
[----:B------:R1:W-:Y:S01]  /*0530*/  STL [R1+0x94], R2 ;  /* 0x0000940201007387 */ /* 0x0003e20000100800 */
[----:B------:R-:W-:Y:S02]  /*0540*/  SHF.R.S32.HI R4, RZ, 0x1f, R4 ;  /* 0x0000001fff047819 */ /* 0x000fe40000011404 */
[----:B------:R-:W-:Y:S01]  /*0550*/  LOP3.LUT P0, RZ, R7, 0x4, RZ, 0xc0, !PT ;  /* 0x0000000407ff7812 */ /* 0x000fe2000780c0ff */
[----:B------:R-:W-:Y:S01]  /*0560*/  STL [R1+0x78], R5 ;  /* 0x0000780501007387 */ /* 0x000fe20000100800 */
[----:B------:R-:W-:Y:S02]  /*0570*/  LEA R216, R216, 0xc100, 0x1 ;  /* 0x0000c100d8d87811 */ /* 0x000fe400078e08ff */
[----:B------:R-:W-:Y:S01]  /*0580*/  R2P PR, R9, 0x6 ;  /* 0x0000000609007804 */ /* 0x000fe20000000000 */
[----:B------:R2:W-:Y:S01]  /*0590*/  STL [R1+0x74], R4 ;  /* 0x0000740401007387 */ /* 0x0005e20000100800 */
[----:B------:R-:W-:-:S02]  /*05a0*/  SEL R218, R218, 0xffffffe0, !P3 ;  /* 0xffffffe0dada7807 */ /* 0x000fc40005800000 */
[----:B------:R-:W-:Y:S02]  /*05b0*/  LEA R223, R223, 0x18100, 0x1 ;  /* 0x00018100dfdf7811 */ /* 0x000fe400078e08ff */
        /* <DEDUP_REMOVED lines=8> */
[--C-:B------:R-:W-:Y:S01]  /*0640*/  IMAD.IADD R226, R223, 0x1, R220.reuse ;  /* 0x00000001dfe27824 */ /* 0x100fe200078e02dc */
[----:B------:R-:W-:Y:S01]  /*0650*/  @P1 IADD3 R227, R216, -0x20, RZ ;  /* 0xffffffe0d8e31810 */ /* 0x000fe20007ffe0ff */
[----:B------:R-:W-:Y:S01]  /*0660*/  IMAD.IADD R221, R220, 0x1, R217 ;  /* 0x00000001dcdd7824 */ /* 0x000fe200078e02d9 */
[----:B-1----:R-:W-:Y:S01]  /*0670*/  LOP3.LUT R2, R8, 0x7ffffffc, RZ, 0xc0, !PT ;  /* 0x7ffffffc08027812 */ /* 0x002fe200078ec0ff */
[----:B------:R-:W-:Y:S01]  /*0680*/  IMAD.IADD R225, R224, 0x1, R220 ;  /* 0x00000001e0e17824 */ /* 0x000fe200078e02dc */
[C---:B------:R-:W-:Y:S01]  /*0690*/  IADD3 R250, R227.reuse, 0x800, RZ ;  /* 0x00000800e3fa7810 */ /* 0x040fe20007ffe0ff */
[----:B------:R-:W-:Y:S01]  /*06a0*/  IMAD.SHL.U32 R251, R10, 0x2, RZ ;  /* 0x000000020afb7824 */ /* 0x000fe200078e00ff */
[----:B------:R-:W-:Y:S01]  /*06b0*/  IADD3 R249, R227, 0x1000, RZ ;  /* 0x00001000e3f97810 */ /* 0x000fe20007ffe0ff */
[----:B------:R-:W-:Y:S01]  /*06c0*/  IMAD.IADD R0, R17, 0x1, -R2 ;  /* 0x0000000111007824 */ /* 0x000fe200078e0a02 */
[----:B------:R-:W-:Y:S01]  /*06d0*/  SHF.R.S32.HI R2, RZ, 0x1f, R3 ;  /* 0x0000001fff027819 */ /* 0x000fe20000011403 */
[----:B------:R-:W-:Y:S01]  /*06e0*/  IMAD.IADD R219, R219, 0x1, R227 ;  /* 0x00000001dbdb7824 */ /* 0x000fe200078e02e3 */
[C---:B------:R-:W-:Y:S01]  /*06f0*/  IADD3 R248, R227.reuse, 0x1800, RZ ;  /* 0x00001800e3f87810 */ /* 0x040fe20007ffe0ff */
[----:B------:R-:W-:Y:S01]  /*0700*/  IMAD.SHL.U32 R0, R0, 0x2, RZ ;  /* 0x0000000200007824 */ /* 0x000fe200078e00ff */
[C---:B------:R-:W-:Y:S01]  /*0710*/  IADD3 R247, R227.reuse, 0x2000, RZ ;  /* 0x00002000e3f77810 */ /* 0x040fe20007ffe0ff */
[----:B------:R1:W-:Y:S01]  /*0720*/  STL [R1+0x70], R2 ;  /* 0x0000700201007387 */ /* 0x0003e20000100800 */
[----:B------:R-:W-:Y:S01]  /*0730*/  IADD3 R246, R227, 0x2800, RZ ;  /* 0x00002800e3f67810 */ /* 0x000fe20007ffe0ff */
[----:B------:R-:W-:Y:S01]  /*0740*/  IMAD.IADD R220, R220, 0x1, R218 ;  /* 0x00000001dcdc7824 */ /* 0x000fe200078e02da */
[----:B--2---:R-:W-:-:S02]  /*0750*/  IADD3 R4, R0, 0xe0, RZ ;  /* 0x000000e000047810 */ /* 0x004fc40007ffe0ff */
[----:B------:R-:W-:Y:S02]  /*0760*/  IADD3 R3, R0, 0xe8, RZ ;  /* 0x000000e800037810 */ /* 0x000fe40007ffe0ff */
        /* <DEDUP_REMOVED lines=8> */
[C---:B------:R-:W-:Y:S01]  /*07f0*/  IADD3 R237, R227.reuse, 0x7000, RZ ;  /* 0x00007000e3ed7810 */ /* 0x040fe20007ffe0ff */
[----:B-1----:R-:W-:Y:S01]  /*0800*/  IMAD R2, R14, 0x8, R16 ;  /* 0x000000080e027824 */ /* 0x002fe200078e0210 */
[C---:B------:R-:W-:Y:S02]  /*0810*/  IADD3 R236, R227.reuse, 0x7800, RZ ;  /* 0x00007800e3ec7810 */ /* 0x040fe40007ffe0ff */
[----:B------:R-:W-:-:S02]  /*0820*/  IADD3 R235, R227, 0x8000, RZ ;  /* 0x00008000e3eb7810 */ /* 0x000fc40007ffe0ff */
[----:B------:R1:W-:Y:S01]  /*0830*/  STL [R1+0x8c], R2 ;  /* 0x00008c0201007387 */ /* 0x0003e20000100800 */
[C---:B------:R-:W-:Y:S02]  /*0840*/  IADD3 R234, R227.reuse, 0x8800, RZ ;  /* 0x00008800e3ea7810 */ /* 0x040fe40007ffe0ff */
[C---:B------:R-:W-:Y:S01]  /*0850*/  IADD3 R233, R227.reuse, 0x9000, RZ ;  /* 0x00009000e3e97810 */ /* 0x040fe20007ffe0ff */
        /* <DEDUP_REMOVED lines=8> */
[C---:B-1----:R-:W-:Y:S02]  /*08e0*/  IADD3 R2, R0.reuse, 0xf0, RZ ;  /* 0x000000f000027810 */ /* 0x042fe40007ffe0ff */
[----:B--2---:R-:W-:-:S03]  /*08f0*/  IADD3 R0, R0, 0xf8, RZ ;  /* 0x000000f800007810 */ /* 0x004fc60007ffe0ff */
[----:B------:R1:W-:Y:S01]  /*0900*/  STL [R1+0x64], R2 ;  /* 0x0000640201007387 */ /* 0x0003e20000100800 */
[----:B---3--:R-:W-:-:S03]  /*0910*/  SHF.R.S32.HI R4, RZ, 0x1f, R4 ;  /* 0x0000001fff047819 */ /* 0x008fc60000011404 */
[----:B------:R2:W-:Y:S01]  /*0920*/  STL [R1+0x60], R0 ;  /* 0x0000600001007387 */ /* 0x0005e20000100800 */
[----:B----4-:R-:W-:-:S03]  /*0930*/  SHF.R.S32.HI R3, RZ, 0x1f, R3 ;  /* 0x0000001fff037819 */ /* 0x010fc60000011403 */
[----:B------:R3:W-:Y:S04]  /*0940*/  STL [R1+0x88], R4 ;  /* 0x0000880401007387 */ /* 0x0007e80000100800 */
[----:B------:R3:W-:Y:S01]  /*0950*/  STL [R1+0x84], R3 ;  /* 0x0000840301007387 */ /* 0x0007e20000100800 */
[----:B-1----:R-:W-:Y:S02]  /*0960*/  SHF.R.S32.HI R2, RZ, 0x1f, R2 ;  /* 0x0000001fff027819 */ /* 0x002fe40000011402 */
[----:B--2---:R-:W-:-:S03]  /*0970*/  SHF.R.S32.HI R0, RZ, 0x1f, R0 ;  /* 0x0000001fff007819 */ /* 0x004fc60000011400 */
[----:B------:R3:W-:Y:S04]  /*0980*/  STL [R1+0x80], R2 ;  /* 0x0000800201007387 */ /* 0x0007e80000100800 */
[----:B------:R3:W-:Y:S02]  /*0990*/  STL [R1+0x7c], R0 ;  /* 0x00007c0001007387 */ /* 0x0007e40000100800 */
.L_x_4767:
[----:B---3--:R-:W2:Y:S01]  /*09a0*/  LDL R4, [R1+0x5c] ;  /* 0x00005c0001047983 */ /* 0x008ea20000100800 */
        /* <DEDUP_REMOVED lines=18> */
.L_x_4731:
[----:B------:R-:W-:-:S04]  /*0ad0*/  MOV R0, c[0x0][0x554] ;  /* 0x0001550000007a02 */ /* 0x000fc80000000f00 */
[----:B------:R-:W-:Y:S02]  /*0ae0*/  ISETP.NE.AND P0, PT, R0, 0x1, PT ;  /* 0x000000010000780c */ /* 0x000fe40003f05270 */
[----:B------:R-:W-:-:S11]  /*0af0*/  MOV R0, R2 ;  /* 0x0000000200007202 */ /* 0x000fd60000000f00 */
[----:B------:R-:W-:-:S05]  /*0b00*/  @P0 IMAD.HI.U32 R4, R2, c[0x0][0x558], RZ ;  /* 0x0001560002040a27 */ /* 0x000fca00078e00ff */
[----:B------:R-:W-:-:S05]  /*0b10*/  @P0 SHF.R.U32.HI R0, RZ, c[0x0][0x55c], R4 ;  /* 0x00015700ff000a19 */ /* 0x000fca0000011604 */
[----:B------:R-:W-:Y:S02]  /*0b20*/  IMAD R4, R0, c[0x0][0x554], RZ ;  /* 0x0001550000047a24 */ /* 0x000fe400078e02ff */
.L_x_4732:
[----:B------:R-:W-:Y:S05]  /*0b30*/  BSYNC B0 ;  /* 0x0000000000007941 */ /* 0x000fea0003800000 */
.L_x_4730:
[----:B------:R-:W2:Y:S01]  /*0b40*/  LDL.LU R11, [R1] ;  /* 0x00000000010b7983 */ /* 0x000ea20000300800 */
        /* <DEDUP_REMOVED lines=42> */
[----:B------:R1:W-:Y:S04]  /*0df0*/  STL [R1], R11 ;  /* 0x0000000b01007387 */ /* 0x0003e80000100800 */
        /* <DEDUP_REMOVED lines=34> */
.L_x_4734:
[----:B------:R-:W-:Y:S05]  /*1020*/  BSYNC B0 ;  /* 0x0000000000007941 */ /* 0x000fea0003800000 */
.L_x_4733:
        /* <DEDUP_REMOVED lines=157> */
[----:B------:R1:W-:Y:S01]  /*1a00*/  STL [R1], R23 ;  /* 0x0000001701007387 */ /* 0x0003e20000100800 */
        /* <DEDUP_REMOVED lines=22> */
.L_x_4768:
[----:B------:R-:W-:Y:S05]  /*1b70*/  BRA.DIV ~URZ, `(.L_x_4737) ;  /* 0x00011fd27f007947 */ /* 0x000fea000b800000 */
[----:B-1----:R1:W4:Y:S02]  /*1b80*/  SHFL.IDX PT, R2, R11, RZ, 0x181f ;  /* 0x00181fff0b027589 */ /* 0x00232400000e0000 */
.L_x_4769:
        /* <DEDUP_REMOVED lines=25> */
.L_x_4739:
[----:B------:R-:W-:Y:S05]  /*1d20*/  BSYNC B0 ;  /* 0x0000000000007941 */ /* 0x000fea0003800000 */
.L_x_4738:
[----:B------:R-:W-:Y:S05]  /*1d30*/  BRA.DIV ~URZ, `(.L_x_4740) ;  /* 0x00011e827f007947 */ /* 0x000fea000b800000 */
[----:B---3--:R3:W1:Y:S04]  /*1d40*/  SHFL.IDX PT, R6, R10, 0x1, 0x181f ;  /* 0x00381f000a067f89 */ /* 0x00866800000e0000 */
[----:B--2-4-:R3:W2:Y:S02]  /*1d50*/  SHFL.IDX PT, R2, R11, 0x1, 0x181f ;  /* 0x00381f000b027f89 */ /* 0x0146a400000e0000 */
.L_x_4770:
        /* <DEDUP_REMOVED lines=24> */
.L_x_4742:
[----:B------:R-:W-:Y:S05]  /*1ee0*/  BSYNC B0 ;  /* 0x0000000000007941 */ /* 0x000fea0003800000 */
.L_x_4741:
[----:B------:R-:W-:Y:S05]  /*1ef0*/  BRA.DIV ~URZ, `(.L_x_4743) ;  /* 0x00011d927f007947 */ /* 0x000fea000b800000 */
[----:B-1----:R1:W4:Y:S02]  /*1f00*/  SHFL.IDX PT, R6, R10, 0x2, 0x181f ;  /* 0x00581f000a067f89 */ /* 0x00232400000e0000 */
.L_x_4771:
[----:B------:R-:W-:Y:S05]  /*1f10*/  BRA.DIV ~URZ, `(.L_x_4744) ;  /* 0x00011de27f007947 */ /* 0x000fea000b800000 */
[----:B--2---:R2:W1:Y:S02]  /*1f20*/  SHFL.IDX PT, R2, R11, 0x2, 0x181f ;  /* 0x00581f000b027f89 */ /* 0x00446400000e0000 */
.L_x_4772:
        /* <DEDUP_REMOVED lines=24> */
.L_x_4746:
[----:B------:R-:W-:Y:S05]  /*20b0*/  BSYNC B0 ;  /* 0x0000000000007941 */ /* 0x000fea0003800000 */
.L_x_4745:
[----:B------:R-:W-:Y:S05]  /*20c0*/  BRA.DIV ~URZ, `(.L_x_4747) ;  /* 0x00011ca27f007947 */ /* 0x000fea000b800000 */
[----:B----4-:R4:W2:Y:S04]  /*20d0*/  SHFL.IDX PT, R6, R10, 0x3, 0x181f ;  /* 0x00781f000a067f89 */ /* 0x0108a800000e0000 */
[----:B-1----:R4:W1:Y:S02]  /*20e0*/  SHFL.IDX PT, R2, R11, 0x3, 0x181f ;  /* 0x00781f000b027f89 */ /* 0x00286400000e0000 */
.L_x_4773:
        /* <DEDUP_REMOVED lines=25> */
[----:B------:R-:W3:Y:S04]  /*2280*/  LDL R9, [R1+0x20] ;  /* 0x0000200001097983 */ /* 0x000ee80000100800 */
[----:B------:R-:W4:Y:S04]  /*2290*/  LDL.64 R20, [R1+0x28] ;  /* 0x0000280001147983 */ /* 0x000f280000100a00 */
[----:B------:R-:W5:Y:S04]  /*22a0*/  LDL R130, [R1] ;  /* 0x0000000001827983 */ /* 0x000f680000100800 */
[----:B------:R-:W5:Y:S04]  /*22b0*/  LDL R16, [R1+0x38] ;  /* 0x0000380001107983 */ /* 0x000f680000100800 */
[----:B------:R-:W5:Y:S04]  /*22c0*/  LDL.64 R14, [R1+0x30] ;  /* 0x00003000010e7983 */ /* 0x000f680000100a00 */
[----:B------:R-:W1:Y:S01]  /*22d0*/  S2R R19, SR_TID.X ;  /* 0x0000000000137919 */ /* 0x000e620000002100 */
[----:B------:R-:W-:Y:S01]  /*22e0*/  IMAD.MOV.U32 R121, RZ, RZ, -0x60 ;  /* 0xffffffa0ff797424 */ /* 0x000fe200078e00ff */
[----:B------:R-:W-:Y:S01]  /*22f0*/  SHF.R.S32.HI R6, RZ, 0x1f, R120 ;  /* 0x0000001fff067819 */ /* 0x000fe20000011478 */
[----:B-1----:R-:W-:Y:S01]  /*2300*/  IMAD.WIDE.U32 R4, R120, c[0x0][0x1e0], RZ ;  /* 0x0000780078047a25 */ /* 0x002fe200078e00ff */
[----:B------:R-:W5:Y:S03]  /*2310*/  LDL R126, [R1+0xc] ;  /* 0x00000c00017e7983 */ /* 0x000f660000100800 */
[----:B------:R-:W-:Y:S01]  /*2320*/  IMAD R2, R6, c[0x0][0x1e0], RZ ;  /* 0x0000780006027a24 */ /* 0x000fe200078e02ff */
[----:B------:R-:W-:-:S04]  /*2330*/  SHF.R.S32.HI R17, RZ, 0x1f, R19 ;  /* 0x0000001fff117819 */ /* 0x000fc80000011413 */
[----:B------:R-:W-:-:S04]  /*2340*/  LEA.HI R17, R17, R19, RZ, 0x3 ;  /* 0x0000001311117211 */ /* 0x000fc800078f18ff */
[----:B------:R-:W-:Y:S01]  /*2350*/  SHF.R.S32.HI R17, RZ, 0x3, R17 ;  /* 0x00000003ff117819 */ /* 0x000fe20000011411 */
[----:B------:R-:W-:-:S04]  /*2360*/  IMAD R2, R120, c[0x0][0x1e4], R2 ;  /* 0x0000790078027a24 */ /* 0x000fc800078e0202 */
[----:B------:R-:W-:-:S04]  /*2370*/  IMAD.IADD R2, R5, 0x1, R2 ;  /* 0x0000000105027824 */ /* 0x000fc800078e0202 */
[----:B------:R-:W-:Y:S02]  /*2380*/  IMAD R3, R2, 0x60, RZ ;  /* 0x0000006002037824 */ /* 0x000fe400078e02ff */
[----:B------:R-:W-:Y:S02]  /*2390*/  IMAD.MOV.U32 R124, RZ, RZ, c[0x0][0x1e0] ;  /* 0x00007800ff7c7624 */ /* 0x000fe400078e00ff */
[----:B------:R-:W-:Y:S02]  /*23a0*/  IMAD.MOV.U32 R125, RZ, RZ, c[0x0][0x1e4] ;  /* 0x00007900ff7d7624 */ /* 0x000fe400078e00ff */
[----:B------:R-:W-:-:S04]  /*23b0*/  IMAD R6, R6, c[0x0][0x208], RZ ;  /* 0x0000820006067a24 */ /* 0x000fc800078e02ff */
[----:B------:R-:W-:Y:S02]  /*23c0*/  IMAD R10, R120, c[0x0][0x20c], R6 ;  /* 0x00008300780a7a24 */ /* 0x000fe400078e0206 */
[----:B------:R-:W-:Y:S02]  /*23d0*/  IMAD.MOV.U32 R34, RZ, RZ, c[0x0][0x208] ;  /* 0x00008200ff227624 */ /* 0x000fe400078e00ff */
[----:B------:R-:W-:-:S05]  /*23e0*/  IMAD.MOV.U32 R33, RZ, RZ, 0x6 ;  /* 0x00000006ff217424 */ /* 0x000fca00078e00ff */
[C---:B------:R-:W-:Y:S01]  /*23f0*/  SHF.L.U64.HI R33, R34.reuse, R33, c[0x0][0x20c] ;  /* 0x0000830022217619 */ /* 0x040fe20000010221 */
[----:B------:R-:W-:Y:S01]  /*2400*/  IMAD.SHL.U32 R34, R34, 0x40, RZ ;  /* 0x0000004022227824 */ /* 0x000fe200078e00ff */
[----:B------:R-:W-:Y:S01]  /*2410*/  LOP3.LUT P2, RZ, R32, 0x8, RZ, 0xc0, !PT ;  /* 0x0000000820ff7812 */ /* 0x000fe2000784c0ff */
[----:B------:R-:W-:Y:S01]  /*2420*/  BAR.SYNC.DEFER_BLOCKING 0x0 ;  /* 0x0000000000007b1d */ /* 0x000fe20000010000 */
[----:B--2---:R-:W-:-:S05]  /*2430*/  IMAD R121, R127, R121, 0x60 ;  /* 0x000000607f797424 */ /* 0x004fca00078e0279 */
[----:B------:R-:W-:-:S04]  /*2440*/  IADD3 R0, R121, c[0x0][0x1d0], -R17 ;  /* 0x0000740079007a10 */ /* 0x000fc80007ffe811 */
[----:B------:R-:W-:Y:S01]  /*2450*/  ISETP.GE.AND P0, PT, R0, 0x1, PT ;  /* 0x000000010000780c */ /* 0x000fe20003f06270 */
[----:B----4-:R-:W-:Y:S02]  /*2460*/  IMAD.MOV.U32 R122, RZ, RZ, R20 ;  /* 0x000000ffff7a7224 */ /* 0x010fe400078e0014 */
[----:B---3--:R-:W-:-:S04]  /*2470*/  IMAD.MOV.U32 R123, RZ, RZ, R9 ;  /* 0x000000ffff7b7224 */ /* 0x008fc800078e0009 */
[----:B------:R-:W-:Y:S01]  /*2480*/  IMAD.WIDE.U32 R4, R4, 0x60, R122 ;  /* 0x0000006004047825 */ /* 0x000fe200078e007a */
[----:B-----5:R-:W-:-:S03]  /*2490*/  LOP3.LUT P3, RZ, R130, 0x2, RZ, 0xc0, !PT ;  /* 0x0000000282ff7812 */ /* 0x020fc6000786c0ff */
[----:B------:R-:W-:Y:S02]  /*24a0*/  IMAD.IADD R5, R5, 0x1, R3 ;  /* 0x0000000105057824 */ /* 0x000fe400078e0203 */
        /* <DEDUP_REMOVED lines=13> */
[----:B------:R-:W-:-:S04]  /*2580*/  IMAD.WIDE.U32 R8, R120, c[0x0][0x208], RZ ;  /* 0x0000820078087a25 */ /* 0x000fc800078e00ff */
[----:B------:R-:W-:Y:S02]  /*2590*/  IMAD.IADD R9, R9, 0x1, R10 ;  /* 0x0000000109097824 */ /* 0x000fe400078e020a */
[----:B------:R-:W-:Y:S01]  /*25a0*/  IMAD.MOV.U32 R6, RZ, RZ, R14 ;  /* 0x000000ffff067224 */ /* 0x000fe200078e000e */
[----:B-1----:R-:W-:-:S04]  /*25b0*/  @P1 LEA R3, P0, R124, R4, 0x5 ;  /* 0x000000047c031211 */ /* 0x002fc800078028ff */
[----:B------:R-:W-:Y:S02]  /*25c0*/  @P1 LEA.HI.X R7, R124, R5, R125, 0x5, P0 ;  /* 0x000000057c071211 */ /* 0x000fe400000f2c7d */
[----:B------:R-:W-:-:S04]  /*25d0*/  @P1 LEA R2, P0, R3, c[0x0][0x1c8], 0x1 ;  /* 0x0000720003021a11 */ /* 0x000fc800078008ff */
[----:B------:R-:W-:Y:S02]  /*25e0*/  @P1 LEA.HI.X R3, R3, c[0x0][0x1cc], R7, 0x1, P0 ;  /* 0x0000730003031a11 */ /* 0x000fe400000f0c07 */
[----:B------:R-:W-:Y:S01]  /*25f0*/  ISETP.GE.AND P0, PT, R0, 0x41, PT ;  /* 0x000000410000780c */ /* 0x000fe20003f06270 */
[----:B------:R-:W-:Y:S02]  /*2600*/  IMAD.MOV.U32 R7, RZ, RZ, R16 ;  /* 0x000000ffff077224 */ /* 0x000fe400078e0010 */
[----:B------:R-:W-:Y:S01]  /*2610*/  IMAD.WIDE.U32 R10, R124, 0x40, RZ ;  /* 0x000000407c0a7825 */ /* 0x000fe200078e00ff */
[----:B------:R1:W-:Y:S04]  /*2620*/  @P1 LDGSTS.E.BYPASS.LTC128B.128 [R251+0xd100], [R2.64], !P5 ;  /* 0x0d10000002fb1fae */ /* 0x0003e8000e901d48 */
[----:B------:R1:W-:Y:S01]  /*2630*/  @P1 LDGSTS.E.BYPASS.LTC128B.128 [R251+0x10100], [R2.64+0x80], !P3 ;  /* 0x1010008002fb1fae */ /* 0x0003e2000d901d48 */
[----:B------:R-:W-:-:S03]  /*2640*/  IMAD.WIDE.U32 R6, R8, 0x60, R6 ;  /* 0x0000006008067825 */ /* 0x000fc600078e0006 */
[----:B------:R1:W-:Y:S04]  /*2650*/  @P1 LDGSTS.E.BYPASS.LTC128B.128 [R251+0x13100], [R2.64+0x100], !P4 ;  /* 0x1310010002fb1fae */ /* 0x0003e8000e101d48 */
[----:B------:R1:W-:Y:S01]  /*2660*/  @P1 LDGSTS.E.BYPASS.LTC128B.128 [R251+0x16100], [R2.64+0x180], !P6 ;  /* 0x1610018002fb1fae */ /* 0x0003e2000f101d48 */
[----:B------:R-:W-:Y:S02]  /*2670*/  @P0 IADD3 R8, P1, R4, R10, RZ ;  /* 0x0000000a04080210 */ /* 0x000fe40007f3e0ff */
[----:B------:R-:W-:Y:S01]  /*2680*/  @P0 ISETP.GE.AND P5, PT, R128, c[0x0][0x1d4], PT ;  /* 0x0000750080000a0c */ /* 0x000fe20003fa6270 */
[----:B-1----:R-:W-:Y:S02]  /*2690*/  IMAD.SHL.U32 R2, R125, 0x40, RZ ;  /* 0x000000407d027824 */ /* 0x002fe400078e00ff */
[----:B------:R-:W-:-:S03]  /*26a0*/  IMAD R3, R9, 0x60, RZ ;  /* 0x0000006009037824 */ /* 0x000fc600078e02ff */
[----:B------:R-:W-:Y:S01]  /*26b0*/  @P0 IADD3.X R5, R5, R11, R2, P1, !PT ;  /* 0x0000000b05050210 */ /* 0x000fe20000ffe402 */
[----:B------:R-:W-:Y:S01]  /*26c0*/  IMAD.IADD R3, R7, 0x1, R3 ;  /* 0x0000000107037824 */ /* 0x000fe200078e0203 */
[----:B------:R-:W-:-:S04]  /*26d0*/  LEA R2, P1, R6, c[0x0][0x1f8], 0x1 ;  /* 0x00007e0006027a11 */ /* 0x000fc800078208ff */
        /* <DEDUP_REMOVED lines=22> */
[----:B------:R-:W-:Y:S04]  /*2840*/  LDSM.16.M88.4 R28, [R216] ;  /* 0x00000000d81c783b */ /* 0x000fe80000000200 */
[----:B------:R-:W1:Y:S04]  /*2850*/  LDSM.16.M88.4 R24, [R216+0x800] ;  /* 0x00080000d818783b */ /* 0x000e680000000200 */
[----:B------:R-:W2:Y:S04]  /*2860*/  LDSM.16.M88.4 R20, [R216+0x1000] ;  /* 0x00100000d814783b */ /* 0x000ea80000000200 */
[----:B------:R-:W3:Y:S04]  /*2870*/  LDSM.16.M88.4 R48, [R216+0x1800] ;  /* 0x00180000d830783b */ /* 0x000ee80000000200 */
[----:B------:R-:W4:Y:S04]  /*2880*/  LDSM.16.M88.4 R56, [R216+0x2000] ;  /* 0x00200000d838783b */ /* 0x000f280000000200 */
[----:B------:R-:W5:Y:S04]  /*2890*/  LDSM.16.M88.4 R68, [R216+0x2800] ;  /* 0x00280000d844783b */ /* 0x000f680000000200 */
[----:B------:R-:W-:Y:S04]  /*28a0*/  LDSM.16.M88.4 R8, [R224] ;  /* 0x00000000e008783b */ /* 0x000fe80000000200 */
[----:B------:R-:W-:Y:S04]  /*28b0*/  LDSM.16.M88.4 R64, [R227] ;  /* 0x00000000e340783b */ /* 0x000fe80000000200 */
[----:B------:R-:W1:Y:S04]  /*28c0*/  LDSM.16.M88.4 R60, [R250] ;  /* 0x00000000fa3c783b */ /* 0x000e680000000200 */
[----:B------:R-:W1:Y:S04]  /*28d0*/  LDSM.16.M88.4 R80, [R249] ;  /* 0x00000000f950783b */ /* 0x000e680000000200 */
        /* <DEDUP_REMOVED lines=14> */
[----:B------:R-:W-:-:S05]  /*29c0*/  IADD3 R12, P0, R34, R2, RZ ;  /* 0x00000002220c7210 */ /* 0x000fca0007f1e0ff */
[----:B------:R-:W-:Y:S01]  /*29d0*/  IMAD.X R13, R33, 0x1, R3, P0 ;  /* 0x00000001210d7824 */ /* 0x000fe200000e0603 */
[----:B-1----:R-:W-:-:S05]  /*29e0*/  IADD3 R2, P0, R12, R34, RZ ;  /* 0x000000220c027210 */ /* 0x002fca0007f1e0ff */
[----:B------:R-:W-:Y:S01]  /*29f0*/  IMAD.X R3, R13, 0x1, R33, P0 ;  /* 0x000000010d037824 */ /* 0x000fe200000e0621 */
        /* <DEDUP_REMOVED lines=8> */
[----:B------:R-:W-:-:S13]  /*2a80*/  ISETP.LT.OR P0, PT, R0, 0x41, P1 ;  /* 0x000000410000780c */ /* 0x000fda0000f01670 */
[----:B------:R1:W-:Y:S01]  /*2a90*/  LDGSTS.E.BYPASS.LTC128B.128 [R251+0x2100], [R2.64], !P0 ;  /* 0x0210000002fb7fae */ /* 0x0003e2000c101d48 */
[C---:B------:R-:W-:Y:S02]  /*2aa0*/  ISETP.LT.OR P0, PT, R0.reuse, 0x41, !P4 ;  /* 0x000000410000780c */ /* 0x040fe40006701670 */
[C---:B------:R-:W-:Y:S01]  /*2ab0*/  ISETP.LT.OR P1, PT, R0.reuse, 0x41, !P3 ;  /* 0x000000410000780c */ /* 0x040fe20005f21670 */
[C---:B------:R-:W-:Y:S10]  /*2ac0*/  HMMA.16816.F32.BF16 R40, R4.reuse, R24, RZ ;  /* 0x000000180428723c */ /* 0x040ff400000418ff */
[----:B------:R1:W-:Y:S01]  /*2ad0*/  LDGSTS.E.BYPASS.LTC128B.128 [R251+0x5100], [R2.64+0x80], !P0 ;  /* 0x0510008002fb7fae */ /* 0x0003e2000c101d48 */
[----:B------:R-:W-:Y:S01]  /*2ae0*/  ISETP.LT.OR P0, PT, R0, 0x41, !P2 ;  /* 0x000000410000780c */ /* 0x000fe20005701670 */
[C---:B------:R-:W-:Y:S02]  /*2af0*/  HMMA.16816.F32.BF16 R32, R4.reuse, R26, RZ ;  /* 0x0000001a0420723c */ /* 0x040fe400000418ff */
[----:B------:R1:W-:Y:S06]  /*2b00*/  LDGSTS.E.BYPASS.LTC128B.128 [R251+0x8100], [R2.64+0x100], !P1 ;  /* 0x0810010002fb7fae */ /* 0x0003ec000c901d48 */
[C---:B--2---:R-:W-:Y:S04]  /*2b10*/  HMMA.16816.F32.BF16 R36, R4.reuse, R20, RZ ;  /* 0x000000140424723c */ /* 0x044fe800000418ff */
[----:B------:R2:W-:Y:S04]  /*2b20*/  LDGSTS.E.BYPASS.LTC128B.128 [R251+0xb100], [R2.64+0x180], !P0 ;  /* 0x0b10018002fb7fae */ /* 0x0005e8000c101d48 */
[C---:B------:R-:W-:Y:S01]  /*2b30*/  HMMA.16816.F32.BF16 R52, R4.reuse, R28, RZ ;  /* 0x0000001c0434723c */ /* 0x040fe200000418ff */
[----:B------:R-:W0:Y:S07]  /*2b40*/  LDGDEPBAR ;  /* 0x00000000000079af */ /* 0x000e2e0000000000 */
[C---:B------:R-:W-:Y:S08]  /*2b50*/  HMMA.16816.F32.BF16 R44, R4.reuse, R30, RZ ;  /* 0x0000001e042c723c */ /* 0x040ff000000418ff */
[C---:B------:R-:W-:Y:S08]  /*2b60*/  HMMA.16816.F32.BF16 R28, R4.reuse, R22, RZ ;  /* 0x00000016041c723c */ /* 0x040ff000000418ff */
[C---:B---3--:R-:W-:Y:S08]  /*2b70*/  HMMA.16816.F32.BF16 R24, R4.reuse, R48, RZ ;  /* 0x000000300418723c */ /* 0x048ff000000418ff */
[C---:B------:R-:W-:Y:S08]  /*2b80*/  HMMA.16816.F32.BF16 R20, R4.reuse, R50, RZ ;  /* 0x000000320414723c */ /* 0x040ff000000418ff */
[C---:B----4-:R-:W-:Y:S08]  /*2b90*/  HMMA.16816.F32.BF16 R16, R4.reuse, R56, RZ ;  /* 0x000000380410723c */ /* 0x050ff000000418ff */
[C---:B-1----:R-:W-:Y:S08]  /*2ba0*/  HMMA.16816.F32.BF16 R12, R4.reuse, R58, RZ ;  /* 0x0000003a040c723c */ /* 0x042ff000000418ff */
[C---:B-----5:R-:W-:Y:S08]  /*2bb0*/  HMMA.16816.F32.BF16 R96, R4.reuse, R68, RZ ;  /* 0x000000440460723c */ /* 0x060ff000000418ff */
[----:B------:R-:W-:Y:S01]  /*2bc0*/  HMMA.16816.F32.BF16 R92, R4, R70, RZ ;  /* 0x00000046045c723c */ /* 0x000fe200000418ff */
[----:B------:R-:W-:Y:S04]  /*2bd0*/  LDSM.16.M88.4 R4, [R226] ;  /* 0x00000000e204783b */ /* 0x000fe80000000200 */
[----:B------:R-:W1:Y:S03]  /*2be0*/  LDSM.16.M88.4 R68, [R222+0x800] ;  /* 0x00080000de44783b */ /* 0x000e660000000200 */
[C---:B------:R-:W-:Y:S01]  /*2bf0*/  HMMA.16816.F32.BF16 R48, R8.reuse, R60, R40 ;  /* 0x0000003c0830723c */ /* 0x040fe20000041828 */
[----:B------:R-:W3:Y:S07]  /*2c00*/  LDSM.16.M88.4 R40, [R222] ;  /* 0x00000000de28783b */ /* 0x000eee0000000200 */
[C---:B------:R-:W-:Y:S01]  /*2c10*/  HMMA.16816.F32.BF16 R76, R8.reuse, R62, R32 ;  /* 0x0000003e084c723c */ /* 0x040fe20000041820 */
[----:B------:R-:W4:Y:S04]  /*2c20*/  LDSM.16.M88.4 R60, [R222+0x1000] ;  /* 0x00100000de3c783b */ /* 0x000f280000000200 */
[----:B------:R-:W-:Y:S03]  /*2c30*/  LDSM.16.M88.4 R32, [R222+0x2000] ;  /* 0x00200000de20783b */ /* 0x000fe60000000200 */
[C---:B------:R-:W-:Y:S01]  /*2c40*/  HMMA.16816.F32.BF16 R72, R8.reuse, R80, R36 ;  /* 0x000000500848723c */ /* 0x040fe20000041824 */
[----:B------:R-:W5:Y:S07]  /*2c50*/  LDSM.16.M88.4 R36, [R222+0x1800] ;  /* 0x00180000de24783b */ /* 0x000f6e0000000200 */
[C---:B------:R-:W-:Y:S08]  /*2c60*/  HMMA.16816.F32.BF16 R88, R8.reuse, R64, R52 ;  /* 0x000000400858723c */ /* 0x040ff00000041834 */
[C---:B------:R-:W-:Y:S08]  /*2c70*/  HMMA.16816.F32.BF16 R84, R8.reuse, R66, R44 ;  /* 0x000000420854723c */ /* 0x040ff0000004182c */
[C---:B------:R-:W-:Y:S01]  /*2c80*/  HMMA.16816.F32.BF16 R64, R8.reuse, R82, R28 ;  /* 0x000000520840723c */ /* 0x040fe2000004181c */
[----:B------:R-:W1:Y:S04]  /*2c90*/  LDSM.16.M88.4 R28, [R222+0x2800] ;  /* 0x00280000de1c783b */ /* 0x000e680000000200 */
[----:B------:R-:W-:Y:S03]  /*2ca0*/  LDSM.16.M88.4 R80, [R219] ;  /* 0x00000000db50783b */ /* 0x000fe60000000200 */
[C---:B------:R-:W-:Y:S08]  /*2cb0*/  HMMA.16816.F32.BF16 R56, R8.reuse, R100, R24 ;  /* 0x000000640838723c */ /* 0x040ff00000041818 */
[C---:B------:R-:W-:Y:S01]  /*2cc0*/  HMMA.16816.F32.BF16 R52, R8.reuse, R102, R20 ;  /* 0x000000660834723c */ /* 0x040fe20000041814 */
[----:B------:R-:W-:Y:S07]  /*2cd0*/  LDSM.16.M88.4 R100, [R219+0x800] ;  /* 0x00080000db64783b */ /* 0x000fee0000000200 */
[C---:B------:R-:W-:Y:S01]  /*2ce0*/  HMMA.16816.F32.BF16 R20, R8.reuse, R108, R96 ;  /* 0x0000006c0814723c */ /* 0x040fe20000041860 */
[----:B------:R-:W-:Y:S07]  /*2cf0*/  LDSM.16.M88.4 R96, [R219+0x2000] ;  /* 0x00200000db60783b */ /* 0x000fee0000000200 */
[C---:B------:R-:W-:Y:S01]  /*2d00*/  HMMA.16816.F32.BF16 R44, R8.reuse, R104, R16 ;  /* 0x00000068082c723c */ /* 0x040fe20000041810 */
[----:B------:R-:W2:Y:S07]  /*2d10*/  LDSM.16.M88.4 R16, [R225] ;  /* 0x00000000e110783b */ /* 0x000eae0000000200 */
[C---:B------:R-:W-:Y:S01]  /*2d20*/  HMMA.16816.F32.BF16 R24, R8.reuse, R106, R12 ;  /* 0x0000006a0818723c */ /* 0x040fe2000004180c */
[----:B------:R-:W-:Y:S07]  /*2d30*/  LDSM.16.M88.4 R104, [R245] ;  /* 0x00000000f568783b */ /* 0x000fee0000000200 */
[----:B------:R-:W-:Y:S01]  /*2d40*/  HMMA.16816.F32.BF16 R12, R8, R110, R92 ;  /* 0x0000006e080c723c */ /* 0x000fe2000004185c */
[----:B------:R-:W2:Y:S04]  /*2d50*/  LDSM.16.M88.4 R92, [R219+0x1000] ;  /* 0x00100000db5c783b */ /* 0x000ea80000000200 */
[----:B------:R-:W-:Y:S03]  /*2d60*/  LDSM.16.M88.4 R108, [R242] ;  /* 0x00000000f26c783b */ /* 0x000fe60000000200 */
[C---:B-1----:R-:W-:Y:S08]  /*2d70*/  HMMA.16816.F32.BF16 R48, R4.reuse, R68, R48 ;  /* 0x000000440430723c */ /* 0x042ff00000041830 */
[C---:B------:R-:W-:Y:S01]  /*2d80*/  HMMA.16816.F32.BF16 R76, R4.reuse, R70, R76 ;  /* 0x00000046044c723c */ /* 0x040fe2000004184c */
[----:B------:R-:W1:Y:S07]  /*2d90*/  LDSM.16.M88.4 R68, [R219+0x1800] ;  /* 0x00180000db44783b */ /* 0x000e6e0000000200 */
[C---:B---3--:R-:W-:Y:S08]  /*2da0*/  HMMA.16816.F32.BF16 R8, R4.reuse, R40, R88 ;  /* 0x000000280408723c */ /* 0x048ff00000041858 */
[C---:B------:R-:W-:Y:S08]  /*2db0*/  HMMA.16816.F32.BF16 R40, R4.reuse, R42, R84 ;  /* 0x0000002a0428723c */ /* 0x040ff00000041854 */
[C---:B----4-:R-:W-:Y:S08]  /*2dc0*/  HMMA.16816.F32.BF16 R72, R4.reuse, R60, R72 ;  /* 0x0000003c0448723c */ /* 0x050ff00000041848 */
[C---:B------:R-:W-:Y:S08]  /*2dd0*/  HMMA.16816.F32.BF16 R64, R4.reuse, R62, R64 ;  /* 0x0000003e0440723c */ /* 0x040ff00000041840 */
[C---:B-----5:R-:W-:Y:S08]  /*2de0*/  HMMA.16816.F32.BF16 R60, R4.reuse, R36, R56 ;  /* 0x00000024043c723c */ /* 0x060ff00000041838 */
[C---:B------:R-:W-:Y:S08]  /*2df0*/  HMMA.16816.F32.BF16 R56, R4.reuse, R38, R52 ;  /* 0x000000260438723c */ /* 0x040ff00000041834 */
[C---:B------:R-:W-:Y:S01]  /*2e00*/  HMMA.16816.F32.BF16 R88, R4.reuse, R28, R20 ;  /* 0x0000001c0458723c */ /* 0x040fe20000041814 */
[----:B------:R-:W3:Y:S07]  /*2e10*/  LDSM.16.M88.4 R20, [R219+0x2800] ;  /* 0x00280000db14783b */ /* 0x000eee0000000200 */
[C---:B------:R-:W-:Y:S01]  /*2e20*/  HMMA.16816.F32.BF16 R52, R4.reuse, R32, R44 ;  /* 0x000000200434723c */ /* 0x040fe2000004182c */
[----:B------:R-:W-:Y:S07]  /*2e30*/  LDSM.16.M88.4 R44, [R216+0x3800] ;  /* 0x00380000d82c783b */ /* 0x000fee0000000200 */
[C---:B------:R-:W-:Y:S08]  /*2e40*/  HMMA.16816.F32.BF16 R32, R4.reuse, R34, R24 ;  /* 0x000000220420723c */ /* 0x040ff00000041818 */
[----:B------:R-:W-:Y:S01]  /*2e50*/  HMMA.16816.F32.BF16 R24, R4, R30, R12 ;  /* 0x0000001e0418723c */ /* 0x000fe2000004180c */
[----:B------:R-:W-:Y:S04]  /*2e60*/  LDSM.16.M88.4 R4, [R223+0x4000] ;  /* 0x00400000df04783b */ /* 0x000fe80000000200 */
[----:B------:R-:W4:Y:S03]  /*2e70*/  LDSM.16.M88.4 R28, [R216+0x3000] ;  /* 0x00300000d81c783b */ /* 0x000f260000000200 */
[C---:B--2---:R-:W-:Y:S01]  /*2e80*/  HMMA.16816.F32.BF16 R8, R16.reuse, R80, R8 ;  /* 0x000000501008723c */ /* 0x044fe20000041808 */
[----:B------:R-:W-:Y:S07]  /*2e90*/  LDSM.16.M88.4 R12, [R224+0x4000] ;  /* 0x00400000e00c783b */ /* 0x000fee0000000200 */
[C---:B------:R-:W-:Y:S08]  /*2ea0*/  HMMA.16816.F32.BF16 R36, R16.reuse, R82, R40 ;  /* 0x000000521024723c */ /* 0x040ff00000041828 */
[C---:B------:R-:W-:Y:S08]  /*2eb0*/  HMMA.16816.F32.BF16 R80, R16.reuse, R92, R72 ;  /* 0x0000005c1050723c */ /* 0x040ff00000041848 */
[C---:B-1----:R-:W-:Y:S01]  /*2ec0*/  HMMA.16816.F32.BF16 R72, R16.reuse, R68, R60 ;  /* 0x000000441048723c */ /* 0x042fe2000004183c */
[----:B------:R-:W1:Y:S07]  /*2ed0*/  LDSM.16.M88.4 R60, [R216+0x4800] ;  /* 0x00480000d83c783b */ /* 0x000e6e0000000200 */
[C---:B------:R-:W-:Y:S08]  /*2ee0*/  HMMA.16816.F32.BF16 R84, R16.reuse, R102, R76 ;  /* 0x000000661054723c */ /* 0x040ff0000004184c */
[C---:B------:R-:W-:Y:S01]  /*2ef0*/  HMMA.16816.F32.BF16 R68, R16.reuse, R70, R56 ;  /* 0x000000461044723c */ /* 0x040fe20000041838 */
[----:B------:R-:W2:Y:S07]  /*2f00*/  LDSM.16.M88.4 R56, [R216+0x5000] ;  /* 0x00500000d838783b */ /* 0x000eae0000000200 */
[C---:B------:R-:W-:Y:S01]  /*2f10*/  HMMA.16816.F32.BF16 R76, R16.reuse, R94, R64 ;  /* 0x0000005e104c723c */ /* 0x040fe20000041840 */
[----:B------:R-:W5:Y:S04]  /*2f20*/  LDSM.16.M88.4 R64, [R216+0x4000] ;  /* 0x00400000d840783b */ /* 0x000f680000000200 */
[----:B------:R-:W1:Y:S03]  /*2f30*/  LDSM.16.M88.4 R92, [R216+0x5800] ;  /* 0x00580000d85c783b */ /* 0x000e660000000200 */
[C---:B------:R-:W-:Y:S01]  /*2f40*/  HMMA.16816.F32.BF16 R40, R16.reuse, R100, R48 ;  /* 0x000000641028723c */ /* 0x040fe20000041830 */
[----:B------:R-:W-:Y:S07]  /*2f50*/  LDSM.16.M88.4 R100, [R243] ;  /* 0x00000000f364783b */ /* 0x000fee0000000200 */
[C---:B------:R-:W-:Y:S08]  /*2f60*/  HMMA.16816.F32.BF16 R52, R16.reuse, R96, R52 ;  /* 0x000000601034723c */ /* 0x040ff00000041834 */
[C---:B------:R-:W-:Y:S01]  /*2f70*/  HMMA.16816.F32.BF16 R48, R16.reuse, R98, R32 ;  /* 0x000000621030723c */ /* 0x040fe20000041820 */
[----:B------:R-:W1:Y:S07]  /*2f80*/  LDSM.16.M88.4 R96, [R244] ;  /* 0x00000000f460783b */ /* 0x000e6e0000000200 */
[C---:B---3--:R-:W-:Y:S08]  /*2f90*/  HMMA.16816.F32.BF16 R88, R16.reuse, R20, R88 ;  /* 0x000000141058723c */ /* 0x048ff00000041858 */
[----:B------:R-:W-:Y:S08]  /*2fa0*/  HMMA.16816.F32.BF16 R32, R16, R22, R24 ;  /* 0x000000161020723c */ /* 0x000ff00000041818 */
[C---:B----4-:R-:W-:Y:S08]  /*2fb0*/  HMMA.16816.F32.BF16 R24, R4.reuse, R28, R8 ;  /* 0x0000001c0418723c */ /* 0x050ff00000041808 */
[C---:B------:R-:W-:Y:S01]  /*2fc0*/  HMMA.16816.F32.BF16 R20, R4.reuse, R30, R36 ;  /* 0x0000001e0414723c */ /* 0x040fe20000041824 */
[----:B------:R-:W-:Y:S04]  /*2fd0*/  LDSM.16.M88.4 R36, [R240] ;  /* 0x00000000f024783b */ /* 0x000fe80000000200 */
[----:B------:R-:W-:Y:S03]  /*2fe0*/  LDSM.16.M88.4 R28, [R222+0x3000] ;  /* 0x00300000de1c783b */ /* 0x000fe60000000200 */
[C---:B------:R-:W-:Y:S08]  /*2ff0*/  HMMA.16816.F32.BF16 R8, R4.reuse, R46, R84 ;  /* 0x0000002e0408723c */ /* 0x040ff00000041854 */
[C---:B-1----:R-:W-:Y:S08]  /*3000*/  HMMA.16816.F32.BF16 R72, R4.reuse, R60, R72 ;  /* 0x0000003c0448723c */ /* 0x042ff00000041848 */
[C---:B------:R-:W-:Y:S08]  /*3010*/  HMMA.16816.F32.BF16 R84, R4.reuse, R62, R68 ;  /* 0x0000003e0454723c */ /* 0x040ff00000041844 */
[C---:B------:R-:W-:Y:S01]  /*3020*/  HMMA.16816.F32.BF16 R16, R4.reuse, R44, R40 ;  /* 0x0000002c0410723c */ /* 0x040fe20000041828 */
[----:B------:R-:W1:Y:S07]  /*3030*/  LDSM.16.M88.4 R44, [R241] ;  /* 0x00000000f12c783b */ /* 0x000e6e0000000200 */
[C---:B--2---:R-:W-:Y:S08]  /*3040*/  HMMA.16816.F32.BF16 R68, R4.reuse, R56, R52 ;  /* 0x000000380444723c */ /* 0x044ff00000041834 */
[C---:B------:R-:W-:Y:S08]  /*3050*/  HMMA.16816.F32.BF16 R60, R4.reuse, R58, R48 ;  /* 0x0000003a043c723c */ /* 0x040ff00000041830 */
[C---:B-----5:R-:W-:Y:S08]  /*3060*/  HMMA.16816.F32.BF16 R80, R4.reuse, R64, R80 ;  /* 0x000000400450723c */ /* 0x060ff00000041850 */
[C---:B------:R-:W-:Y:S01]  /*3070*/  HMMA.16816.F32.BF16 R76, R4.reuse, R66, R76 ;  /* 0x00000042044c723c */ /* 0x040fe2000004184c */
[----:B------:R-:W-:Y:S07]  /*3080*/  LDSM.16.M88.4 R64, [R222+0x4000] ;  /* 0x00400000de40783b */ /* 0x000fee0000000200 */
[C---:B------:R-:W-:Y:S01]  /*3090*/  HMMA.16816.F32.BF16 R56, R4.reuse, R92, R88 ;  /* 0x0000005c0438723c */ /* 0x040fe20000041858 */
[----:B------:R-:W-:Y:S07]  /*30a0*/  LDSM.16.M88.4 R88, [R222+0x5000] ;  /* 0x00500000de58783b */ /* 0x000fee0000000200 */
[----:B------:R-:W-:Y:S01]  /*30b0*/  HMMA.16816.F32.BF16 R52, R4, R94, R32 ;  /* 0x0000005e0434723c */ /* 0x000fe20000041820 */
[----:B------:R-:W2:Y:S07]  /*30c0*/  LDSM.16.M88.4 R4, [R226+0x4000] ;  /* 0x00400000e204783b */ /* 0x000eae0000000200 */
[C---:B------:R-:W-:Y:S01]  /*30d0*/  HMMA.16816.F32.BF16 R48, R12.reuse, R104, R24 ;  /* 0x000000680c30723c */ /* 0x040fe20000041818 */
[----:B------:R-:W3:Y:S07]  /*30e0*/  LDSM.16.M88.4 R24, [R222+0x3800] ;  /* 0x00380000de18783b */ /* 0x000eee0000000200 */
[C---:B------:R-:W-:Y:S01]  /*30f0*/  HMMA.16816.F32.BF16 R40, R12.reuse, R106, R20 ;  /* 0x0000006a0c28723c */ /* 0x040fe20000041814 */
[----:B------:R-:W-:Y:S07]  /*3100*/  LDSM.16.M88.4 R104, [R219+0x3800] ;  /* 0x00380000db68783b */ /* 0x000fee0000000200 */
[C---:B------:R-:W-:Y:S08]  /*3110*/  HMMA.16816.F32.BF16 R32, R12.reuse, R96, R16 ;  /* 0x000000600c20723c */ /* 0x040ff00000041810 */
[C---:B------:R-:W-:Y:S01]  /*3120*/  HMMA.16816.F32.BF16 R16, R12.reuse, R100, R80 ;  /* 0x000000640c10723c */ /* 0x040fe20000041850 */
[----:B------:R-:W4:Y:S07]  /*3130*/  LDSM.16.M88.4 R80, [R222+0x4800] ;  /* 0x00480000de50783b */ /* 0x000f2e0000000200 */
[C---:B------:R-:W-:Y:S08]  /*3140*/  HMMA.16816.F32.BF16 R76, R12.reuse, R102, R76 ;  /* 0x000000660c4c723c */ /* 0x040ff0000004184c */
[C---:B------:R-:W-:Y:S01]  /*3150*/  HMMA.16816.F32.BF16 R20, R12.reuse, R98, R8 ;  /* 0x000000620c14723c */ /* 0x040fe20000041808 */
[----:B------:R-:W5:Y:S04]  /*3160*/  LDSM.16.M88.4 R96, [R222+0x5800] ;  /* 0x00580000de60783b */ /* 0x000f680000000200 */
[----:B------:R-:W-:Y:S03]  /*3170*/  LDSM.16.M88.4 R8, [R225+0x4000] ;  /* 0x00400000e108783b */ /* 0x000fe60000000200 */
[C---:B------:R-:W-:Y:S08]  /*3180*/  HMMA.16816.F32.BF16 R72, R12.reuse, R108, R72 ;  /* 0x0000006c0c48723c */ /* 0x040ff00000041848 */
[C---:B------:R-:W-:Y:S01]  /*3190*/  HMMA.16816.F32.BF16 R84, R12.reuse, R110, R84 ;  /* 0x0000006e0c54723c */ /* 0x040fe20000041854 */
[----:B------:R-:W3:Y:S07]  /*31a0*/  LDSM.16.M88.4 R108, [R219+0x3000] ;  /* 0x00300000db6c783b */ /* 0x000eee0000000200 */
[C---:B-1----:R-:W-:Y:S08]  /*31b0*/  HMMA.16816.F32.BF16 R68, R12.reuse, R44, R68 ;  /* 0x0000002c0c44723c */ /* 0x042ff00000041844 */
[C---:B------:R-:W-:Y:S08]  /*31c0*/  HMMA.16816.F32.BF16 R60, R12.reuse, R46, R60 ;  /* 0x0000002e0c3c723c */ /* 0x040ff0000004183c */
[C---:B------:R-:W-:Y:S08]  /*31d0*/  HMMA.16816.F32.BF16 R56, R12.reuse, R36, R56 ;  /* 0x000000240c38723c */ /* 0x040ff00000041838 */
[----:B------:R-:W-:Y:S08]  /*31e0*/  HMMA.16816.F32.BF16 R52, R12, R38, R52 ;  /* 0x000000260c34723c */ /* 0x000ff00000041834 */
[C---:B--2---:R-:W-:Y:S01]  /*31f0*/  HMMA.16816.F32.BF16 R12, R4.reuse, R30, R40 ;  /* 0x0000001e040c723c */ /* 0x044fe20000041828 */
[----:B------:R-:W1:Y:S07]  /*3200*/  LDSM.16.M88.4 R40, [R219+0x4000] ;  /* 0x00400000db28783b */ /* 0x000e6e0000000200 */
[C---:B------:R-:W-:Y:S08]  /*3210*/  HMMA.16816.F32.BF16 R48, R4.reuse, R28, R48 ;  /* 0x0000001c0430723c */ /* 0x040ff00000041830 */
[C---:B---3--:R-:W-:Y:S08]  /*3220*/  HMMA.16816.F32.BF16 R44, R4.reuse, R24, R32 ;  /* 0x00000018042c723c */ /* 0x048ff00000041820 */
[C---:B------:R-:W-:Y:S01]  /*3230*/  HMMA.16816.F32.BF16 R32, R4.reuse, R64, R16 ;  /* 0x000000400420723c */ /* 0x040fe20000041810 */
[----:B------:R-:W2:Y:S07]  /*3240*/  LDSM.16.M88.4 R16, [R219+0x4800] ;  /* 0x00480000db10783b */ /* 0x000eae0000000200 */
[C---:B------:R-:W-:Y:S08]  /*3250*/  HMMA.16816.F32.BF16 R28, R4.reuse, R66, R76 ;  /* 0x00000042041c723c */ /* 0x040ff0000004184c */
[C---:B------:R-:W-:Y:S08]  /*3260*/  HMMA.16816.F32.BF16 R36, R4.reuse, R26, R20 ;  /* 0x0000001a0424723c */ /* 0x040ff00000041814 */
[C---:B----4-:R-:W-:Y:S01]  /*3270*/  HMMA.16816.F32.BF16 R24, R4.reuse, R80, R72 ;  /* 0x000000500418723c */ /* 0x050fe20000041848 */
[----:B------:R-:W-:Y:S07]  /*3280*/  LDSM.16.M88.4 R72, [R216+0x6000] ;  /* 0x00600000d848783b */ /* 0x000fee0000000200 */
[C---:B------:R-:W-:Y:S08]  /*3290*/  HMMA.16816.F32.BF16 R20, R4.reuse, R82, R84 ;  /* 0x000000520414723c */ /* 0x040ff00000041854 */
[C---:B------:R-:W-:Y:S08]  /*32a0*/  HMMA.16816.F32.BF16 R84, R4.reuse, R88, R68 ;  /* 0x000000580454723c */ /* 0x040ff00000041844 */
[C---:B-----5:R-:W-:Y:S01]  /*32b0*/  HMMA.16816.F32.BF16 R100, R4.reuse, R96, R56 ;  /* 0x000000600464723c */ /* 0x060fe20000041838 */
[----:B------:R-:W3:Y:S07]  /*32c0*/  LDSM.16.M88.4 R56, [R219+0x5800] ;  /* 0x00580000db38783b */ /* 0x000eee0000000200 */
[C---:B------:R-:W-:Y:S08]  /*32d0*/  HMMA.16816.F32.BF16 R80, R4.reuse, R90, R60 ;  /* 0x0000005a0450723c */ /* 0x040ff0000004183c */
[----:B------:R-:W-:Y:S01]  /*32e0*/  HMMA.16816.F32.BF16 R96, R4, R98, R52 ;  /* 0x000000620460723c */ /* 0x000fe20000041834 */
[----:B------:R-:W-:Y:S04]  /*32f0*/  LDSM.16.M88.4 R4, [R223+0x8000] ;  /* 0x00800000df04783b */ /* 0x000fe80000000200 */
[----:B------:R-:W-:Y:S03]  /*3300*/  LDSM.16.M88.4 R52, [R216+0x7000] ;  /* 0x00700000d834783b */ /* 0x000fe60000000200 */
[C---:B------:R-:W-:Y:S08]  /*3310*/  HMMA.16816.F32.BF16 R92, R8.reuse, R108, R48 ;  /* 0x0000006c085c723c */ /* 0x040ff00000041830 */
[C---:B-1----:R-:W-:Y:S01]  /*3320*/  HMMA.16816.F32.BF16 R68, R8.reuse, R42, R28 ;  /* 0x0000002a0844723c */ /* 0x042fe2000004181c */
[----:B------:R-:W1:Y:S07]  /*3330*/  LDSM.16.M88.4 R28, [R216+0x6800] ;  /* 0x00680000d81c783b */ /* 0x000e6e0000000200 */
[C---:B------:R-:W-:Y:S01]  /*3340*/  HMMA.16816.F32.BF16 R108, R8.reuse, R110, R12 ;  /* 0x0000006e086c723c */ /* 0x040fe2000004180c */
[----:B------:R-:W4:Y:S07]  /*3350*/  LDSM.16.M88.4 R12, [R219+0x5000] ;  /* 0x00500000db0c783b */ /* 0x000f2e0000000200 */
[C---:B------:R-:W-:Y:S01]  /*3360*/  HMMA.16816.F32.BF16 R88, R8.reuse, R104, R44 ;  /* 0x000000680858723c */ /* 0x040fe2000004182c */
[----:B------:R-:W-:Y:S07]  /*3370*/  LDSM.16.M88.4 R44, [R216+0x8000] ;  /* 0x00800000d82c783b */ /* 0x000fee0000000200 */
[C---:B--2---:R-:W-:Y:S01]  /*3380*/  HMMA.16816.F32.BF16 R60, R8.reuse, R16, R24 ;  /* 0x00000010083c723c */ /* 0x044fe20000041818 */
[----:B------:R-:W2:Y:S07]  /*3390*/  LDSM.16.M88.4 R24, [R216+0x7800] ;  /* 0x00780000d818783b */ /* 0x000eae0000000200 */
[C---:B------:R-:W-:Y:S08]  /*33a0*/  HMMA.16816.F32.BF16 R76, R8.reuse, R106, R36 ;  /* 0x0000006a084c723c */ /* 0x040ff00000041824 */
[C---:B------:R-:W-:Y:S08]  /*33b0*/  HMMA.16816.F32.BF16 R64, R8.reuse, R40, R32 ;  /* 0x000000280840723c */ /* 0x040ff00000041820 */
[C---:B------:R-:W-:Y:S01]  /*33c0*/  HMMA.16816.F32.BF16 R40, R8.reuse, R18, R20 ;  /* 0x000000120828723c */ /* 0x040fe20000041814 */
[----:B------:R-:W5:Y:S07]  /*33d0*/  LDSM.16.M88.4 R20, [R216+0x8800] ;  /* 0x00880000d814783b */ /* 0x000f6e0000000200 */
[----:B---3--:R-:W-:Y:S08]  /*33e0*/  HMMA.16816.F32.BF16 R16, R8, R58, R96 ;  /* 0x0000003a0810723c */ /* 0x008ff00000041860 */
[----:B-1----:R-:W-:Y:S08]  /*33f0*/  HMMA.16816.F32.BF16 R96, R4, R28, R88 ;  /* 0x0000001c0460723c */ /* 0x002ff00000041858 */
[C---:B----4-:R-:W-:Y:S08]  /*3400*/  HMMA.16816.F32.BF16 R48, R8.reuse, R12, R84 ;  /* 0x0000000c0830723c */ /* 0x050ff00000041854 */
[----:B------:R-:W-:Y:S01]  /*3410*/  HMMA.16816.F32.BF16 R36, R8, R14, R80 ;  /* 0x0000000e0824723c */ /* 0x000fe20000041850 */
[----:B------:R-:W-:Y:S07]  /*3420*/  LDSM.16.M88.4 R12, [R224+0x8000] ;  /* 0x00800000e00c783b */ /* 0x000fee0000000200 */
[----:B------:R-:W-:Y:S01]  /*3430*/  HMMA.16816.F32.BF16 R88, R4, R30, R76 ;  /* 0x0000001e0458723c */ /* 0x000fe2000004184c */
[----:B------:R-:W1:Y:S04]  /*3440*/  LDSM.16.M88.4 R28, [R239] ;  /* 0x00000000ef1c783b */ /* 0x000e680000000200 */
[----:B------:R-:W-:Y:S03]  /*3450*/  LDSM.16.M88.4 R76, [R235] ;  /* 0x00000000eb4c783b */ /* 0x000fe60000000200 */
[----:B------:R-:W-:Y:S01]  /*3460*/  HMMA.16816.F32.BF16 R32, R8, R56, R100 ;  /* 0x000000380820723c */ /* 0x000fe20000041864 */
[----:B------:R-:W-:Y:S07]  /*3470*/  LDSM.16.M88.4 R56, [R222+0x6000] ;  /* 0x00600000de38783b */ /* 0x000fee0000000200 */
[C---:B------:R-:W-:Y:S08]  /*3480*/  HMMA.16816.F32.BF16 R104, R4.reuse, R74, R108 ;  /* 0x0000004a0468723c */ /* 0x040ff0000004186c */
[C---:B--2---:R-:W-:Y:S08]  /*3490*/  HMMA.16816.F32.BF16 R108, R4.reuse, R24, R60 ;  /* 0x00000018046c723c */ /* 0x044ff0000004183c */
[C---:B------:R-:W-:Y:S01]  /*34a0*/  HMMA.16816.F32.BF16 R100, R4.reuse, R26, R40 ;  /* 0x0000001a0464723c */ /* 0x040fe20000041828 */
[----:B------:R-:W2:Y:S04]  /*34b0*/  LDSM.16.M88.4 R24, [R238] ;  /* 0x00000000ee18783b */ /* 0x000ea80000000200 */
[----:B------:R-:W-:Y:S03]  /*34c0*/  LDSM.16.M88.4 R40, [R222+0x7000] ;  /* 0x00700000de28783b */ /* 0x000fe60000000200 */
[C---:B------:R-:W-:Y:S01]  /*34d0*/  HMMA.16816.F32.BF16 R8, R4.reuse, R72, R92 ;  /* 0x000000480408723c */ /* 0x040fe2000004185c */
[----:B------:R-:W3:Y:S07]  /*34e0*/  LDSM.16.M88.4 R72, [R237] ;  /* 0x00000000ed48783b */ /* 0x000eee0000000200 */
[C---:B------:R-:W-:Y:S01]  /*34f0*/  HMMA.16816.F32.BF16 R112, R4.reuse, R54, R68 ;  /* 0x000000360470723c */ /* 0x040fe20000041844 */
[----:B------:R-:W4:Y:S07]  /*3500*/  LDSM.16.M88.4 R68, [R236] ;  /* 0x00000000ec44783b */ /* 0x000f2e0000000200 */
[C---:B------:R-:W-:Y:S01]  /*3510*/  HMMA.16816.F32.BF16 R116, R4.reuse, R52, R64 ;  /* 0x000000340474723c */ /* 0x040fe20000041840 */
[----:B------:R-:W2:Y:S07]  /*3520*/  LDSM.16.M88.4 R64, [R234] ;  /* 0x00000000ea40783b */ /* 0x000eae0000000200 */
[C---:B------:R-:W-:Y:S08]  /*3530*/  HMMA.16816.F32.BF16 R92, R4.reuse, R44, R48 ;  /* 0x0000002c045c723c */ /* 0x040ff00000041830 */
[C---:B------:R-:W-:Y:S01]  /*3540*/  HMMA.16816.F32.BF16 R84, R4.reuse, R46, R36 ;  /* 0x0000002e0454723c */ /* 0x040fe20000041824 */
[----:B------:R-:W-:Y:S04]  /*3550*/  LDSM.16.M88.4 R44, [R222+0x6800] ;  /* 0x00680000de2c783b */ /* 0x000fe80000000200 */
[----:B------:R-:W-:Y:S03]  /*3560*/  LDSM.16.M88.4 R36, [R222+0x7800] ;  /* 0x00780000de24783b */ /* 0x000fe60000000200 */
[C---:B-----5:R-:W-:Y:S08]  /*3570*/  HMMA.16816.F32.BF16 R80, R4.reuse, R20, R32 ;  /* 0x000000140450723c */ /* 0x060ff00000041820 */
[----:B------:R-:W-:Y:S08]  /*3580*/  HMMA.16816.F32.BF16 R60, R4, R22, R16 ;  /* 0x00000016043c723c */ /* 0x000ff00000041810 */
[C---:B-1----:R-:W-:Y:S01]  /*3590*/  HMMA.16816.F32.BF16 R4, R12.reuse, R28, R8 ;  /* 0x0000001c0c04723c */ /* 0x042fe20000041808 */
[----:B------:R-:W1:Y:S07]  /*35a0*/  LDSM.16.M88.4 R8, [R226+0x8000] ;  /* 0x00800000e208783b */ /* 0x000e6e0000000200 */
[C---:B------:R-:W-:Y:S01]  /*35b0*/  HMMA.16816.F32.BF16 R52, R12.reuse, R30, R104 ;  /* 0x0000001e0c34723c */ /* 0x040fe20000041868 */
[----:B------:R-:W-:Y:S07]  /*35c0*/  LDSM.16.M88.4 R104, [R222+0x8800] ;  /* 0x00880000de68783b */ /* 0x000fee0000000200 */
[C---:B--2---:R-:W-:Y:S08]  /*35d0*/  HMMA.16816.F32.BF16 R48, R12.reuse, R24, R96 ;  /* 0x000000180c30723c */ /* 0x044ff00000041860 */
[C---:B------:R-:W-:Y:S08]  /*35e0*/  HMMA.16816.F32.BF16 R32, R12.reuse, R26, R88 ;  /* 0x0000001a0c20723c */ /* 0x040ff00000041858 */
[C---:B---3--:R-:W-:Y:S01]  /*35f0*/  HMMA.16816.F32.BF16 R28, R12.reuse, R72, R116 ;  /* 0x000000480c1c723c */ /* 0x048fe20000041874 */
[----:B------:R-:W2:Y:S07]  /*3600*/  LDSM.16.M88.4 R116, [R222+0x8000] ;  /* 0x00800000de74783b */ /* 0x000eae0000000200 */
[C---:B------:R-:W-:Y:S01]  /*3610*/  HMMA.16816.F32.BF16 R24, R12.reuse, R74, R112 ;  /* 0x0000004a0c18723c */ /* 0x040fe20000041870 */
[----:B------:R-:W-:Y:S07]  /*3620*/  LDSM.16.M88.4 R112, [R222+0x9000] ;  /* 0x00900000de70783b */ /* 0x000fee0000000200 */
[C---:B----4-:R-:W-:Y:S01]  /*3630*/  HMMA.16816.F32.BF16 R20, R12.reuse, R68, R108 ;  /* 0x000000440c14723c */ /* 0x050fe2000004186c */
[----:B------:R-:W-:Y:S07]  /*3640*/  LDSM.16.M88.4 R108, [R228] ;  /* 0x00000000e46c783b */ /* 0x000fee0000000200 */
[C---:B------:R-:W-:Y:S08]  /*3650*/  HMMA.16816.F32.BF16 R16, R12.reuse, R70, R100 ;  /* 0x000000460c10723c */ /* 0x040ff00000041864 */
[C---:B------:R-:W-:Y:S01]  /*3660*/  HMMA.16816.F32.BF16 R68, R12.reuse, R76, R92 ;  /* 0x0000004c0c44723c */ /* 0x040fe2000004185c */
[----:B------:R-:W-:Y:S07]  /*3670*/  LDSM.16.M88.4 R92, [R219+0x6000] ;  /* 0x00600000db5c783b */ /* 0x000fee0000000200 */
[C---:B------:R-:W-:Y:S08]  /*3680*/  HMMA.16816.F32.BF16 R84, R12.reuse, R78, R84 ;  /* 0x0000004e0c54723c */ /* 0x040ff00000041854 */
[C---:B------:R-:W-:Y:S08]  /*3690*/  HMMA.16816.F32.BF16 R100, R12.reuse, R64, R80 ;  /* 0x000000400c64723c */ /* 0x040ff00000041850 */
[----:B------:R-:W-:Y:S01]  /*36a0*/  HMMA.16816.F32.BF16 R96, R12, R66, R60 ;  /* 0x000000420c60723c */ /* 0x000fe2000004183c */
[----:B------:R-:W-:Y:S07]  /*36b0*/  LDSM.16.M88.4 R12, [R223+0xc000] ;  /* 0x00c00000df0c783b */ /* 0x000fee0000000200 */
[C---:B-1----:R-:W-:Y:S01]  /*36c0*/  HMMA.16816.F32.BF16 R88, R8.reuse, R56, R4 ;  /* 0x000000380858723c */ /* 0x042fe20000041804 */
[----:B------:R-:W-:Y:S07]  /*36d0*/  LDSM.16.M88.4 R4, [R225+0x8000] ;  /* 0x00800000e104783b */ /* 0x000fee0000000200 */
[C---:B------:R-:W-:Y:S08]  /*36e0*/  HMMA.16816.F32.BF16 R72, R8.reuse, R40, R28 ;  /* 0x000000280848723c */ /* 0x040ff0000004181c */
[C---:B------:R-:W-:Y:S01]  /*36f0*/  HMMA.16816.F32.BF16 R60, R8.reuse, R42, R24 ;  /* 0x0000002a083c723c */ /* 0x040fe20000041818 */
[----:B------:R-:W1:Y:S07]  /*3700*/  LDSM.16.M88.4 R40, [R219+0x7800] ;  /* 0x00780000db28783b */ /* 0x000e6e0000000200 */
[C---:B------:R-:W-:Y:S01]  /*3710*/  HMMA.16816.F32.BF16 R76, R8.reuse, R46, R32 ;  /* 0x0000002e084c723c */ /* 0x040fe20000041820 */
[----:B------:R-:W3:Y:S07]  /*3720*/  LDSM.16.M88.4 R32, [R219+0x8800] ;  /* 0x00880000db20783b */ /* 0x000eee0000000200 */
[C---:B------:R-:W-:Y:S01]  /*3730*/  HMMA.16816.F32.BF16 R80, R8.reuse, R44, R48 ;  /* 0x0000002c0850723c */ /* 0x040fe20000041830 */
[----:B------:R-:W4:Y:S04]  /*3740*/  LDSM.16.M88.4 R48, [R219+0x6800] ;  /* 0x00680000db30783b */ /* 0x000f280000000200 */
[----:B------:R-:W5:Y:S03]  /*3750*/  LDSM.16.M88.4 R44, [R219+0x7000] ;  /* 0x00700000db2c783b */ /* 0x000f660000000200 */
[C---:B------:R-:W-:Y:S08]  /*3760*/  HMMA.16816.F32.BF16 R64, R8.reuse, R58, R52 ;  /* 0x0000003a0840723c */ /* 0x040ff00000041834 */
[C---:B------:R-:W-:Y:S08]  /*3770*/  HMMA.16816.F32.BF16 R56, R8.reuse, R36, R20 ;  /* 0x000000240838723c */ /* 0x040ff00000041814 */
[C---:B------:R-:W-:Y:S01]  /*3780*/  HMMA.16816.F32.BF16 R28, R8.reuse, R38, R16 ;  /* 0x00000026081c723c */ /* 0x040fe20000041810 */
[----:B------:R-:W3:Y:S07]  /*3790*/  LDSM.16.M88.4 R36, [R219+0x8000] ;  /* 0x00800000db24783b */ /* 0x000eee0000000200 */
[C---:B--2---:R-:W-:Y:S08]  /*37a0*/  HMMA.16816.F32.BF16 R24, R8.reuse, R116, R68 ;  /* 0x000000740818723c */ /* 0x044ff00000041844 */
[C---:B------:R-:W-:Y:S08]  /*37b0*/  HMMA.16816.F32.BF16 R20, R8.reuse, R118, R84 ;  /* 0x000000760814723c */ /* 0x040ff00000041854 */
[C---:B------:R-:W-:Y:S01]  /*37c0*/  HMMA.16816.F32.BF16 R16, R8.reuse, R104, R100 ;  /* 0x000000680810723c */ /* 0x040fe20000041864 */
[----:B------:R-:W2:Y:S07]  /*37d0*/  LDSM.16.M88.4 R100, [R216+0x9000] ;  /* 0x00900000d864783b */ /* 0x000eae0000000200 */
[----:B------:R-:W-:Y:S01]  /*37e0*/  HMMA.16816.F32.BF16 R8, R8, R106, R96 ;  /* 0x0000006a0808723c */ /* 0x000fe20000041860 */
[----:B------:R-:W2:Y:S04]  /*37f0*/  LDSM.16.M88.4 R96, [R216+0x9800] ;  /* 0x00980000d860783b */ /* 0x000ea80000000200 */
[----:B------:R-:W2:Y:S03]  /*3800*/  LDSM.16.M88.4 R104, [R216+0xa000] ;  /* 0x00a00000d868783b */ /* 0x000ea60000000200 */
[C---:B-1----:R-:W-:Y:S08]  /*3810*/  HMMA.16816.F32.BF16 R84, R4.reuse, R40, R56 ;  /* 0x000000280454723c */ /* 0x042ff00000041838 */
[C---:B---3--:R-:W-:Y:S01]  /*3820*/  HMMA.16816.F32.BF16 R56, R4.reuse, R32, R16 ;  /* 0x000000200438723c */ /* 0x048fe20000041810 */
[----:B------:R-:W-:Y:S07]  /*3830*/  LDSM.16.M88.4 R16, [R216+0xb000] ;  /* 0x00b00000d810783b */ /* 0x000fee0000000200 */
[C---:B------:R-:W-:Y:S01]  /*3840*/  HMMA.16816.F32.BF16 R32, R4.reuse, R34, R8 ;  /* 0x000000220420723c */ /* 0x040fe20000041808 */
[----:B------:R-:W1:Y:S07]  /*3850*/  LDSM.16.M88.4 R8, [R216+0xa800] ;  /* 0x00a80000d808783b */ /* 0x000e6e0000000200 */
[C---:B------:R-:W-:Y:S08]  /*3860*/  HMMA.16816.F32.BF16 R52, R4.reuse, R92, R88 ;  /* 0x0000005c0434723c */ /* 0x040ff00000041858 */
[C---:B------:R-:W-:Y:S08]  /*3870*/  HMMA.16816.F32.BF16 R64, R4.reuse, R94, R64 ;  /* 0x0000005e0440723c */ /* 0x040ff00000041840 */
[C---:B----4-:R-:W-:Y:S08]  /*3880*/  HMMA.16816.F32.BF16 R68, R4.reuse, R48, R80 ;  /* 0x000000300444723c */ /* 0x050ff00000041850 */
[C---:B------:R-:W-:Y:S08]  /*3890*/  HMMA.16816.F32.BF16 R48, R4.reuse, R50, R76 ;  /* 0x000000320430723c */ /* 0x040ff0000004184c */
[C---:B-----5:R-:W-:Y:S08]  /*38a0*/  HMMA.16816.F32.BF16 R88, R4.reuse, R44, R72 ;  /* 0x0000002c0458723c */ /* 0x060ff00000041848 */
[C---:B------:R-:W-:Y:S01]  /*38b0*/  HMMA.16816.F32.BF16 R92, R4.reuse, R46, R60 ;  /* 0x0000002e045c723c */ /* 0x040fe2000004183c */
[----:B------:R-:W-:Y:S04]  /*38c0*/  LDSM.16.M88.4 R44, [R232] ;  /* 0x00000000e82c783b */ /* 0x000fe80000000200 */
[----:B------:R-:W-:Y:S03]  /*38d0*/  LDSM.16.M88.4 R60, [R231] ;  /* 0x00000000e73c783b */ /* 0x000fe60000000200 */
[C---:B------:R-:W-:Y:S08]  /*38e0*/  HMMA.16816.F32.BF16 R76, R4.reuse, R36, R24 ;  /* 0x00000024044c723c */ /* 0x040ff00000041818 */
[C---:B------:R-:W-:Y:S01]  /*38f0*/  HMMA.16816.F32.BF16 R72, R4.reuse, R38, R20 ;  /* 0x000000260448723c */ /* 0x040fe20000041814 */
[----:B------:R-:W3:Y:S07]  /*3900*/  LDSM.16.M88.4 R36, [R216+0xb800] ;  /* 0x00b80000d824783b */ /* 0x000eee0000000200 */
[----:B------:R-:W-:Y:S01]  /*3910*/  HMMA.16816.F32.BF16 R80, R4, R42, R28 ;  /* 0x0000002a0450723c */ /* 0x000fe2000004181c */
[----:B------:R-:W-:Y:S04]  /*3920*/  LDSM.16.M88.4 R4, [R224+0xc000] ;  /* 0x00c00000e004783b */ /* 0x000fe80000000200 */
[----:B------:R-:W4:Y:S03]  /*3930*/  LDSM.16.M88.4 R28, [R233] ;  /* 0x00000000e91c783b */ /* 0x000f260000000200 */
[C---:B--2---:R-:W-:Y:S08]  /*3940*/  HMMA.16816.F32.BF16 R24, R12.reuse, R100, R52 ;  /* 0x000000640c18723c */ /* 0x044ff00000041834 */
[C---:B------:R-:W-:Y:S01]  /*3950*/  HMMA.16816.F32.BF16 R20, R12.reuse, R102, R64 ;  /* 0x000000660c14723c */ /* 0x040fe20000041840 */
[----:B------:R-:W2:Y:S07]  /*3960*/  LDSM.16.M88.4 R100, [R230] ;  /* 0x00000000e664783b */ /* 0x000eae0000000200 */
[C---:B------:R-:W-:Y:S08]  /*3970*/  HMMA.16816.F32.BF16 R40, R12.reuse, R96, R68 ;  /* 0x000000600c28723c */ /* 0x040ff00000041844 */
[C---:B------:R-:W-:Y:S01]  /*3980*/  HMMA.16816.F32.BF16 R48, R12.reuse, R98, R48 ;  /* 0x000000620c30723c */ /* 0x040fe20000041830 */
[----:B------:R-:W-:Y:S07]  /*3990*/  LDSM.16.M88.4 R96, [R222+0xb000] ;  /* 0x00b00000de60783b */ /* 0x000fee0000000200 */
[C---:B------:R-:W-:Y:S01]  /*39a0*/  HMMA.16816.F32.BF16 R68, R12.reuse, R106, R92 ;  /* 0x0000006a0c44723c */ /* 0x040fe2000004185c */
[----:B------:R-:W5:Y:S07]  /*39b0*/  LDSM.16.M88.4 R92, [R229] ;  /* 0x00000000e55c783b */ /* 0x000f6e0000000200 */
[C---:B-1----:R-:W-:Y:S08]  /*39c0*/  HMMA.16816.F32.BF16 R84, R12.reuse, R8, R84 ;  /* 0x000000080c54723c */ /* 0x042ff00000041854 */
[C---:B------:R-:W-:Y:S01]  /*39d0*/  HMMA.16816.F32.BF16 R80, R12.reuse, R10, R80 ;  /* 0x0000000a0c50723c */ /* 0x040fe20000041850 */
[----:B------:R-:W1:Y:S07]  /*39e0*/  LDSM.16.M88.4 R8, [R226+0xc000] ;  /* 0x00c00000e208783b */ /* 0x000e6e0000000200 */
[C---:B------:R-:W-:Y:S01]  /*39f0*/  HMMA.16816.F32.BF16 R52, R12.reuse, R104, R88 ;  /* 0x000000680c34723c */ /* 0x040fe20000041858 */
[----:B------:R-:W-:Y:S07]  /*3a00*/  LDSM.16.M88.4 R104, [R222+0xb800] ;  /* 0x00b80000de68783b */ /* 0x000fee0000000200 */
[C---:B------:R-:W-:Y:S08]  /*3a10*/  HMMA.16816.F32.BF16 R88, R12.reuse, R16, R76 ;  /* 0x000000100c58723c */ /* 0x040ff0000004184c */
[C---:B------:R-:W-:Y:S08]  /*3a20*/  HMMA.16816.F32.BF16 R76, R12.reuse, R18, R72 ;  /* 0x000000120c4c723c */ /* 0x040ff00000041848 */
[C---:B---3--:R-:W-:Y:S08]  /*3a30*/  HMMA.16816.F32.BF16 R72, R12.reuse, R36, R56 ;  /* 0x000000240c48723c */ /* 0x048ff00000041838 */
[----:B------:R-:W-:Y:S01]  /*3a40*/  HMMA.16816.F32.BF16 R64, R12, R38, R32 ;  /* 0x000000260c40723c */ /* 0x000fe20000041820 */
[----:B------:R-:W3:Y:S04]  /*3a50*/  LDSM.16.M88.4 R36, [R222+0x9800] ;  /* 0x00980000de24783b */ /* 0x000ee80000000200 */
[----:B------:R-:W1:Y:S03]  /*3a60*/  LDSM.16.M88.4 R32, [R222+0xa000] ;  /* 0x00a00000de20783b */ /* 0x000e660000000200 */
[C---:B----4-:R-:W-:Y:S08]  /*3a70*/  HMMA.16816.F32.BF16 R56, R4.reuse, R28, R24 ;  /* 0x0000001c0438723c */ /* 0x050ff00000041818 */
[C---:B------:R-:W-:Y:S08]  /*3a80*/  HMMA.16816.F32.BF16 R28, R4.reuse, R30, R20 ;  /* 0x0000001e041c723c */ /* 0x040ff00000041814 */
[C---:B------:R-:W-:Y:S08]  /*3a90*/  HMMA.16816.F32.BF16 R24, R4.reuse, R44, R40 ;  /* 0x0000002c0418723c */ /* 0x040ff00000041828 */
[C---:B------:R-:W-:Y:S01]  /*3aa0*/  HMMA.16816.F32.BF16 R20, R4.reuse, R46, R48 ;  /* 0x0000002e0414723c */ /* 0x040fe20000041830 */
[----:B------:R-:W4:Y:S07]  /*3ab0*/  LDSM.16.M88.4 R44, [R222+0xa800] ;  /* 0x00a80000de2c783b */ /* 0x000f2e0000000200 */
[C---:B------:R-:W-:Y:S08]  /*3ac0*/  HMMA.16816.F32.BF16 R16, R4.reuse, R60, R52 ;  /* 0x0000003c0410723c */ /* 0x040ff00000041834 */
[C---:B------:R-:W-:Y:S01]  /*3ad0*/  HMMA.16816.F32.BF16 R12, R4.reuse, R62, R68 ;  /* 0x0000003e040c723c */ /* 0x040fe20000041844 */
[----:B------:R-:W-:Y:S07]  /*3ae0*/  LDSM.16.M88.4 R68, [R219+0x9800] ;  /* 0x00980000db44783b */ /* 0x000fee0000000200 */
[C---:B--2---:R-:W-:Y:S08]  /*3af0*/  HMMA.16816.F32.BF16 R40, R4.reuse, R100, R84 ;  /* 0x000000640428723c */ /* 0x044ff00000041854 */
[C---:B------:R-:W-:Y:S01]  /*3b00*/  HMMA.16816.F32.BF16 R52, R4.reuse, R102, R80 ;  /* 0x000000660434723c */ /* 0x040fe20000041850 */
[----:B------:R-:W-:Y:S07]  /*3b10*/  LDSM.16.M88.4 R100, [R219+0xa800] ;  /* 0x00a80000db64783b */ /* 0x000fee0000000200 */
[C---:B-----5:R-:W-:Y:S08]  /*3b20*/  HMMA.16816.F32.BF16 R88, R4.reuse, R92, R88 ;  /* 0x0000005c0458723c */ /* 0x060ff00000041858 */
[C---:B------:R-:W-:Y:S01]  /*3b30*/  HMMA.16816.F32.BF16 R84, R4.reuse, R94, R76 ;  /* 0x0000005e0454723c */ /* 0x040fe2000004184c */
[----:B------:R-:W-:Y:S04]  /*3b40*/  LDSM.16.M88.4 R92, [R219+0xa000] ;  /* 0x00a00000db5c783b */ /* 0x000fe80000000200 */
[----:B------:R-:W-:Y:S03]  /*3b50*/  LDSM.16.M88.4 R76, [R219+0x9000] ;  /* 0x00900000db4c783b */ /* 0x000fe60000000200 */
[C---:B------:R-:W-:Y:S08]  /*3b60*/  HMMA.16816.F32.BF16 R80, R4.reuse, R108, R72 ;  /* 0x0000006c0450723c */ /* 0x040ff00000041848 */
[----:B------:R-:W-:Y:S01]  /*3b70*/  HMMA.16816.F32.BF16 R72, R4, R110, R64 ;  /* 0x0000006e0448723c */ /* 0x000fe20000041840 */
[----:B------:R-:W2:Y:S04]  /*3b80*/  LDSM.16.M88.4 R4, [R225+0xc000] ;  /* 0x00c00000e104783b */ /* 0x000ea80000000200 */
[----:B------:R-:W5:Y:S03]  /*3b90*/  LDSM.16.M88.4 R108, [R219+0xb000] ;  /* 0x00b00000db6c783b */ /* 0x000f660000000200 */
[C---:B-1----:R-:W-:Y:S08]  /*3ba0*/  HMMA.16816.F32.BF16 R64, R8.reuse, R112, R56 ;  /* 0x000000700840723c */ /* 0x042ff00000041838 */
[----:B------:R-:W-:Y:S01]  /*3bb0*/  HMMA.16816.F32.BF16 R60, R8, R114, R28 ;  /* 0x00000072083c723c */ /* 0x000fe2000004181c */
[----:B------:R-:W1:Y:S01]  /*3bc0*/  LDSM.16.M88.4 R112, [R219+0xb800] ;  /* 0x00b80000db70783b */ /* 0x000e620000000200 */
[----:B------:R-:W-:Y:S01]  /*3bd0*/  ISETP.GT.AND P0, PT, R120, R126, PT ;  /* 0x0000007e7800720c */ /* 0x000fe20003f04270 */
[----:B------:R-:W-:-:S05]  /*3be0*/  DEPBAR.LE SB0, 0x0 ;  /* 0x000080000000791a */ /* 0x000fca0000000000 */
[C---:B---3--:R-:W-:Y:S08]  /*3bf0*/  HMMA.16816.F32.BF16 R56, R8.reuse, R36, R24 ;  /* 0x000000240838723c */ /* 0x048ff00000041818 */
[C---:B------:R-:W-:Y:S08]  /*3c00*/  HMMA.16816.F32.BF16 R48, R8.reuse, R38, R20 ;  /* 0x000000260830723c */ /* 0x040ff00000041814 */
[C---:B------:R-:W-:Y:S08]  /*3c10*/  HMMA.16816.F32.BF16 R36, R8.reuse, R32, R16 ;  /* 0x000000200824723c */ /* 0x040ff00000041810 */
[C---:B------:R-:W-:Y:S08]  /*3c20*/  HMMA.16816.F32.BF16 R32, R8.reuse, R34, R12 ;  /* 0x000000220820723c */ /* 0x040ff0000004180c */
[C---:B----4-:R-:W-:Y:S08]  /*3c30*/  HMMA.16816.F32.BF16 R28, R8.reuse, R44, R40 ;  /* 0x0000002c081c723c */ /* 0x050ff00000041828 */
[C---:B------:R-:W-:Y:S08]  /*3c40*/  HMMA.16816.F32.BF16 R24, R8.reuse, R46, R52 ;  /* 0x0000002e0818723c */ /* 0x040ff00000041834 */
[C---:B------:R-:W-:Y:S08]  /*3c50*/  HMMA.16816.F32.BF16 R20, R8.reuse, R96, R88 ;  /* 0x000000600814723c */ /* 0x040ff00000041858 */
[C---:B------:R-:W-:Y:S08]  /*3c60*/  HMMA.16816.F32.BF16 R16, R8.reuse, R98, R84 ;  /* 0x000000620810723c */ /* 0x040ff00000041854 */
[C---:B------:R-:W-:Y:S08]  /*3c70*/  HMMA.16816.F32.BF16 R12, R8.reuse, R104, R80 ;  /* 0x00000068080c723c */ /* 0x040ff00000041850 */
[----:B------:R-:W-:Y:S01]  /*3c80*/  HMMA.16816.F32.BF16 R8, R8, R106, R72 ;  /* 0x0000006a0808723c */ /* 0x000fe20000041848 */
[----:B------:R-:W-:Y:S07]  /*3c90*/  BSSY B0, `(.L_x_4748) ;  /* 0x0000039000007945 */ /* 0x000fee0003800000 */
        /* <DEDUP_REMOVED lines=8> */
[C---:B-----5:R-:W-:Y:S08]  /*3d20*/  HMMA.16816.F32.BF16 R24, R4.reuse, R108, R20 ;  /* 0x0000006c0418723c */ /* 0x060ff00000041814 */
[C---:B------:R-:W-:Y:S08]  /*3d30*/  HMMA.16816.F32.BF16 R40, R4.reuse, R110, R16 ;  /* 0x0000006e0428723c */ /* 0x040ff00000041810 */
[C---:B-1----:R-:W-:Y:S08]  /*3d40*/  HMMA.16816.F32.BF16 R60, R4.reuse, R112, R12 ;  /* 0x00000070043c723c */ /* 0x042ff0000004180c */
[----:B------:R-:W-:Y:S01]  /*3d50*/  HMMA.16816.F32.BF16 R52, R4, R114, R8 ;  /* 0x000000720434723c */ /* 0x000fe20000041808 */
[----:B------:R-:W-:Y:S06]  /*3d60*/  BAR.SYNC.DEFER_BLOCKING 0x0 ;  /* 0x0000000000007b1d */ /* 0x000fec0000010000 */
[----:B------:R-:W-:Y:S01]  /*3d70*/  @!UPT UIADD3 URZ, URZ, URZ, URZ ;  /* 0x0000003f3f3ff290 */ /* 0x000fe2000fffe03f */
[----:B------:R-:W-:Y:S11]  /*3d80*/  @!P0 BRA `(.L_x_4749) ;  /* 0x0000029000008947 */ /* 0x000ff60003800000 */
[----:B------:R-:W-:Y:S01]  /*3d90*/  IADD3 R0, R127, -0x2, RZ ;  /* 0xfffffffe7f007810 */ /* 0x000fe20007ffe0ff */
[----:B------:R-:W-:Y:S01]  /*3da0*/  IMAD.SHL.U32 R7, R124, 0x40, RZ ;  /* 0x000000407c077824 */ /* 0x000fe200078e00ff */
[----:B------:R-:W-:-:S02]  /*3db0*/  ISETP.GE.AND P5, PT, R128, c[0x0][0x1d4], PT ;  /* 0x0000750080007a0c */ /* 0x000fc40003fa6270 */
[----:B------:R-:W-:Y:S02]  /*3dc0*/  SHF.R.S32.HI R2, RZ, 0x1f, R0 ;  /* 0x0000001fff027819 */ /* 0x000fe40000011400 */
[C---:B------:R-:W-:Y:S02]  /*3dd0*/  LOP3.LUT P3, RZ, R130.reuse, 0x2, RZ, 0xc0, !PT ;  /* 0x0000000282ff7812 */ /* 0x040fe4000786c0ff */
[----:B------:R-:W-:Y:S01]  /*3de0*/  LOP3.LUT P4, RZ, R130, 0x1, RZ, 0xc0, !PT ;  /* 0x0000000182ff7812 */ /* 0x000fe2000788c0ff */
[----:B------:R-:W-:Y:S02]  /*3df0*/  IMAD R4, R2, c[0x0][0x1e0], RZ ;  /* 0x0000780002047a24 */ /* 0x000fe400078e02ff */
[----:B------:R-:W-:-:S04]  /*3e00*/  IMAD.WIDE.U32 R2, R0, c[0x0][0x1e0], RZ ;  /* 0x0000780000027a25 */ /* 0x000fc800078e00ff */
[----:B------:R-:W-:Y:S02]  /*3e10*/  IMAD R0, R0, c[0x0][0x1e4], R4 ;  /* 0x0000790000007a24 */ /* 0x000fe400078e0204 */
[----:B------:R-:W-:-:S04]  /*3e20*/  IMAD.WIDE.U32 R4, R2, 0x60, R122 ;  /* 0x0000006002047825 */ /* 0x000fc800078e007a */
[----:B------:R-:W-:Y:S01]  /*3e30*/  IMAD.IADD R0, R3, 0x1, R0 ;  /* 0x0000000103007824 */ /* 0x000fe200078e0200 */
[----:B------:R-:W-:-:S03]  /*3e40*/  LEA R2, P2, R4, c[0x0][0x1c8], 0x1 ;  /* 0x0000720004027a11 */ /* 0x000fc600078408ff */
[----:B------:R-:W-:Y:S01]  /*3e50*/  IMAD R0, R0, 0x60, RZ ;  /* 0x0000006000007824 */ /* 0x000fe200078e02ff */
[----:B------:R-:W-:-:S03]  /*3e60*/  IADD3 R12, P1, P0, R7, 0x80, R2 ;  /* 0x00000080070c7810 */ /* 0x000fc6000783e002 */
[----:B------:R-:W-:Y:S01]  /*3e70*/  IMAD.IADD R0, R5, 0x1, R0 ;  /* 0x0000000105007824 */ /* 0x000fe200078e0200 */
[----:B------:R-:W-:-:S04]  /*3e80*/  SHF.L.U64.HI R5, R124, 0x6, R125 ;  /* 0x000000067c057819 */ /* 0x000fc8000001027d */
        /* <DEDUP_REMOVED lines=25> */
.L_x_4749:
[----:B------:R-:W-:Y:S05]  /*4020*/  BSYNC B0 ;  /* 0x0000000000007941 */ /* 0x000fea0003800000 */
.L_x_4748:
[----:B------:R-:W2:Y:S04]  /*4030*/  LDL R0, [R1+0x8c] ;  /* 0x00008c0001007983 */ /* 0x000ea80000100800 */
[----:B-1----:R-:W3:Y:S04]  /*4040*/  LDL R6, [R1+0x18] ;  /* 0x0000180001067983 */ /* 0x002ee80000100800 */
[----:B------:R1:W-:Y:S01]  /*4050*/  STL [R1+0xb4], R227 ;  /* 0x0000b4e301007387 */ /* 0x0003e20000100800 */
[----:B------:R-:W-:-:S03]  /*4060*/  IMAD.MOV.U32 R2, RZ, RZ, c[0x0][0x2c4] ;  /* 0x0000b100ff027624 */ /* 0x000fc600078e00ff */
[----:B------:R-:W-:Y:S04]  /*4070*/  LDSM.16.MT88.4 R68, [R221+0x6000] ;  /* 0x00600000dd44783b */ /* 0x000fe80000004200 */
[----:B------:R-:W0:Y:S04]  /*4080*/  LDGDEPBAR ;  /* 0x00000000000079af */ /* 0x000e280000000000 */
[----:B-1----:R-:W2:Y:S01]  /*4090*/  LDL R227, [R1+0x58] ;  /* 0x0000580001e37983 */ /* 0x002ea20000100800 */
[----:B------:R-:W-:-:S03]  /*40a0*/  ISETP.NE.AND P2, PT, R2, 0x1, PT ;  /* 0x000000010200780c */ /* 0x000fc60003f45270 */
[----:B------:R-:W-:Y:S04]  /*40b0*/  STL [R1+0xb0], R226 ;  /* 0x0000b0e201007387 */ /* 0x000fe80000100800 */
[----:B------:R-:W-:Y:S04]  /*40c0*/  STL [R1+0xac], R225 ;  /* 0x0000ace101007387 */ /* 0x000fe80000100800 */
[----:B------:R-:W-:Y:S04]  /*40d0*/  STL [R1+0xa8], R224 ;  /* 0x0000a8e001007387 */ /* 0x000fe80000100800 */
[----:B------:R-:W-:Y:S04]  /*40e0*/  STL [R1+0xa4], R223 ;  /* 0x0000a4df01007387 */ /* 0x000fe80000100800 */
[----:B------:R-:W-:Y:S04]  /*40f0*/  STL [R1+0xa0], R222 ;  /* 0x0000a0de01007387 */ /* 0x000fe80000100800 */
[----:B------:R-:W-:Y:S04]  /*4100*/  STL [R1+0x9c], R219 ;  /* 0x00009cdb01007387 */ /* 0x000fe80000100800 */
[----:B------:R-:W-:Y:S01]  /*4110*/  STL [R1+0x98], R216 ;  /* 0x000098d801007387 */ /* 0x000fe20000100800 */
[----:B--2---:R-:W-:-:S04]  /*4120*/  IMAD.IADD R0, R0, 0x1, R227 ;  /* 0x0000000100007824 */ /* 0x004fc800078e02e3 */
[----:B------:R-:W-:Y:S01]  /*4130*/  @P2 IMAD.HI.U32 R2, R0, c[0x0][0x2c8], RZ ;  /* 0x0000b20000022a27 */ /* 0x000fe200078e00ff */
[----:B------:R1:W-:Y:S04]  /*4140*/  STL [R1+0x1c], R0 ;  /* 0x00001c0001007387 */ /* 0x0003e80000100800 */
[----:B-1----:R-:W-:Y:S02]  /*4150*/  @P2 SHF.R.U32.HI R0, RZ, c[0x0][0x2cc], R2 ;  /* 0x0000b300ff002a19 */ /* 0x002fe40000011602 */
[----:B------:R-:W-:-:S03]  /*4160*/  IADD3 R2, R121, c[0x0][0x1d0], RZ ;  /* 0x0000740079027a10 */ /* 0x000fc60007ffe0ff */
[----:B------:R-:W1:Y:S01]  /*4170*/  SHFL.IDX PT, R5, R0, RZ, 0x1c1f ;  /* 0x001c1fff00057589 */ /* 0x000e6200000e0000 */
[----:B---3--:R-:W-:-:S03]  /*4180*/  IADD3 R3, -R6, 0x1, R2 ;  /* 0x0000000106037810 */ /* 0x008fc60007ffe102 */
[----:B------:R-:W2:Y:S01]  /*4190*/  SHFL.IDX PT, R0, R0, 0x1, 0x1c1f ;  /* 0x003c1f0000007f89 */ /* 0x000ea200000e0000 */
[----:B------:R-:W-:Y:S02]  /*41a0*/  IADD3 R4, R3, -c[0x0][0x168], RZ ;  /* 0x80005a0003047a10 */ /* 0x000fe40007ffe0ff */
[----:B------:R-:W-:-:S03]  /*41b0*/  IADD3 R3, -R6, R2, RZ ;  /* 0x0000000206037210 */ /* 0x000fc60007ffe1ff */
[C---:B-1----:R-:W-:Y:S02]  /*41c0*/  IMAD.IADD R2, R4.reuse, 0x1, R5 ;  /* 0x0000000104027824 */ /* 0x042fe400078e0205 */
[----:B--2---:R-:W-:-:S03]  /*41d0*/  IMAD.IADD R0, R4, 0x1, R0 ;  /* 0x0000000104007824 */ /* 0x004fc600078e0200 */
        /* <DEDUP_REMOVED lines=25> */
[----:B------:R-:W-:Y:S02]  /*4370*/  IMNMX R0, R3, R0, PT ;  /* 0x0000000003007217 */ /* 0x000fe40003800200 */
        /* <DEDUP_REMOVED lines=9> */
[----:B------:R-:W-:Y:S02]  /*4410*/  ISETP.GT.AND P0, PT, R2, 0x40, PT ;  /* 0x000000400200780c */ /* 0x000fe40003f04270 */
[----:B------:R-:W-:-:S02]  /*4420*/  FMNMX.FTZ R3, R9, R3, !PT ;  /* 0x0000000309037209 */ /* 0x000fc40007810000 */
[----:B------:R-:W-:Y:S02]  /*4430*/  FSEL R97, R29, -INF , P1 ;  /* 0xff8000001d617808 */ /* 0x000fe40000800000 */
[----:B------:R-:W-:Y:S02]  /*4440*/  ISETP.GT.AND P1, PT, R2, 0x41, PT ;  /* 0x000000410200780c */ /* 0x000fe40003f24270 */
[----:B------:R-:W-:Y:S02]  /*4450*/  FSEL R116, R24, -INF , P0 ;  /* 0xff80000018747808 */ /* 0x000fe40000000000 */
[----:B------:R-:W-:Y:S02]  /*4460*/  ISETP.GT.AND P0, PT, R2, 0x48, PT ;  /* 0x000000480200780c */ /* 0x000fe40003f04270 */
[----:B------:R-:W-:Y:S02]  /*4470*/  FMNMX.FTZ R3, R10, R3, !PT ;  /* 0x000000030a037209 */ /* 0x000fe40007810000 */
[----:B------:R-:W-:-:S02]  /*4480*/  FSEL R103, R25, -INF , P1 ;  /* 0xff80000019677808 */ /* 0x000fc40000800000 */
[----:B------:R-:W-:Y:S02]  /*4490*/  ISETP.GT.AND P1, PT, R0, RZ, PT ;  /* 0x000000ff0000720c */ /* 0x000fe40003f24270 */
[----:B------:R-:W-:Y:S02]  /*44a0*/  FSEL R107, R40, -INF , P0 ;  /* 0xff800000286b7808 */ /* 0x000fe40000000000 */
[----:B------:R-:W-:Y:S02]  /*44b0*/  FMNMX.FTZ R3, R12, R3, !PT ;  /* 0x000000030c037209 */ /* 0x000fe40007810000 */
[----:B------:R-:W-:Y:S02]  /*44c0*/  ISETP.GT.AND P0, PT, R0, 0x1, PT ;  /* 0x000000010000780c */ /* 0x000fe40003f04270 */
[----:B------:R-:W-:Y:S02]  /*44d0*/  FSEL R8, R66, -INF , P1 ;  /* 0xff80000042087808 */ /* 0x000fe40000800000 */
[----:B------:R-:W-:-:S02]  /*44e0*/  FMNMX.FTZ R3, R18, R3, !PT ;  /* 0x0000000312037209 */ /* 0x000fc40007810000 */
[C---:B------:R-:W-:Y:S02]  /*44f0*/  ISETP.GT.AND P1, PT, R0.reuse, 0x8, PT ;  /* 0x000000080000780c */ /* 0x040fe40003f24270 */
[----:B------:R-:W-:Y:S02]  /*4500*/  FSEL R16, R67, -INF , P0 ;  /* 0xff80000043107808 */ /* 0x000fe40000000000 */
[----:B------:R-:W-:Y:S01]  /*4510*/  ISETP.GT.AND P0, PT, R0, 0x9, PT ;  /* 0x000000090000780c */ /* 0x000fe20003f04270 */
[----:B------:R-:W-:Y:S01]  /*4520*/  LDSM.16.MT88.4 R64, [R218+0x3000] ;  /* 0x00300000da40783b */ /* 0x000fe20000004200 */
[----:B------:R-:W-:Y:S02]  /*4530*/  FMNMX.FTZ R3, R23, R3, !PT ;  /* 0x0000000317037209 */ /* 0x000fe40007810000 */
[----:B------:R-:W-:Y:S02]  /*4540*/  FSEL R11, R78, -INF , P1 ;  /* 0xff8000004e0b7808 */ /* 0x000fe40000800000 */
[----:B------:R-:W-:-:S02]  /*4550*/  FMNMX.FTZ R4, R8, R16, !PT ;  /* 0x0000001008047209 */ /* 0x000fc40007810000 */
[----:B------:R-:W-:Y:S02]  /*4560*/  FSEL R17, R79, -INF , P0 ;  /* 0xff8000004f117808 */ /* 0x000fe40000000000 */
[----:B------:R-:W-:Y:S02]  /*4570*/  ISETP.GT.AND P0, PT, R0, 0x11, PT ;  /* 0x000000110000780c */ /* 0x000fe40003f04270 */
[----:B------:R-:W-:Y:S02]  /*4580*/  FMNMX.FTZ R3, R80, R3, !PT ;  /* 0x0000000350037209 */ /* 0x000fe40007810000 */
[----:B------:R-:W-:Y:S02]  /*4590*/  ISETP.GT.AND P1, PT, R0, 0x10, PT ;  /* 0x000000100000780c */ /* 0x000fe40003f24270 */
[----:B------:R-:W-:Y:S02]  /*45a0*/  FMNMX.FTZ R4, R11, R4, !PT ;  /* 0x000000040b047209 */ /* 0x000fe40007810000 */
[----:B------:R-:W-:-:S02]  /*45b0*/  FSEL R20, R59, -INF , P0 ;  /* 0xff8000003b147808 */ /* 0x000fc40000000000 */
[----:B------:R-:W-:Y:S02]  /*45c0*/  ISETP.GT.AND P0, PT, R0, 0x19, PT ;  /* 0x000000190000780c */ /* 0x000fe40003f04270 */
[----:B------:R-:W-:Y:S02]  /*45d0*/  FMNMX.FTZ R3, R83, R3, !PT ;  /* 0x0000000353037209 */ /* 0x000fe40007810000 */
[----:B------:R-:W-:Y:S02]  /*45e0*/  FSEL R21, R58, -INF , P1 ;  /* 0xff8000003a157808 */ /* 0x000fe40000800000 */
[----:B------:R-:W-:Y:S01]  /*45f0*/  FMNMX.FTZ R4, R17, R4, !PT ;  /* 0x0000000411047209 */ /* 0x000fe20007810000 */
[----:B------:R-:W-:Y:S01]  /*4600*/  LDSM.16.MT88.4 R56, [R220] ;  /* 0x00000000dc38783b */ /* 0x000fe20000004200 */
[----:B------:R-:W-:Y:S02]  /*4610*/  FSEL R24, R51, -INF , P0 ;  /* 0xff80000033187808 */ /* 0x000fe40000000000 */
[----:B------:R-:W-:-:S02]  /*4620*/  FMNMX.FTZ R3, R82, R3, !PT ;  /* 0x0000000352037209 */ /* 0x000fc40007810000 */
[C---:B------:R-:W-:Y:S02]  /*4630*/  ISETP.GT.AND P1, PT, R0.reuse, 0x18, PT ;  /* 0x000000180000780c */ /* 0x040fe40003f24270 */
[----:B------:R-:W-:Y:S02]  /*4640*/  ISETP.GT.AND P0, PT, R0, 0x20, PT ;  /* 0x000000200000780c */ /* 0x000fe40003f04270 */
[----:B------:R-:W-:Y:S02]  /*4650*/  FMNMX.FTZ R4, R21, R4, !PT ;  /* 0x0000000415047209 */ /* 0x000fe40007810000 */
[----:B------:R-:W-:Y:S02]  /*4660*/  FMNMX.FTZ R3, R81, R3, !PT ;  /* 0x0000000351037209 */ /* 0x000fe40007810000 */
[----:B------:R-:W-:Y:S02]  /*4670*/  FSEL R22, R50, -INF , P1 ;  /* 0xff80000032167808 */ /* 0x000fe40000800000 */
[----:B------:R-:W-:-:S02]  /*4680*/  FSEL R77, R46, -INF , P0 ;  /* 0xff8000002e4d7808 */ /* 0x000fc40000000000 */
[----:B------:R-:W-:Y:S02]  /*4690*/  FMNMX.FTZ R4, R20, R4, !PT ;  /* 0x0000000414047209 */ /* 0x000fe40007810000 */
[C---:B------:R-:W-:Y:S02]  /*46a0*/  ISETP.GT.AND P0, PT, R2.reuse, 0x50, PT ;  /* 0x000000500200780c */ /* 0x040fe40003f04270 */
[----:B------:R-:W-:Y:S02]  /*46b0*/  ISETP.GT.AND P1, PT, R2, 0x49, PT ;  /* 0x000000490200780c */ /* 0x000fe40003f24270 */
[----:B------:R-:W-:Y:S02]  /*46c0*/  FMNMX.FTZ R3, R117, R3, !PT ;  /* 0x0000000375037209 */ /* 0x000fe40007810000 */
[----:B------:R-:W-:Y:S02]  /*46d0*/  FMNMX.FTZ R4, R22, R4, !PT ;  /* 0x0000000416047209 */ /* 0x000fe40007810000 */
[----:B------:R-:W-:-:S02]  /*46e0*/  FSEL R114, R60, -INF , P0 ;  /* 0xff8000003c727808 */ /* 0x000fc40000000000 */
[----:B------:R-:W-:Y:S02]  /*46f0*/  ISETP.GT.AND P0, PT, R0, 0x28, PT ;  /* 0x000000280000780c */ /* 0x000fe40003f04270 */
[----:B------:R-:W-:Y:S02]  /*4700*/  FSEL R109, R41, -INF , P1 ;  /* 0xff800000296d7808 */ /* 0x000fe40000800000 */
        /* <DEDUP_REMOVED lines=8> */
[----:B------:R-:W-:Y:S01]  /*4790*/  LDSM.16.MT88.4 R44, [R220+0x800] ;  /* 0x00080000dc2c783b */ /* 0x000fe20000004200 */
        /* <DEDUP_REMOVED lines=20> */
[----:B------:R-:W-:-:S02]  /*48e0*/  ISETP.GT.AND P1, PT, R0, 0x39, PT ;  /* 0x000000390000780c */ /* 0x000fc40003f24270 */
[----:B------:R-:W-:Y:S02]  /*48f0*/  ISETP.GT.AND P0, PT, R2, 0x59, PT ;  /* 0x000000590200780c */ /* 0x000fe40003f04270 */
[----:B------:R-:W-:Y:S02]  /*4900*/  FMNMX.FTZ R173, R109, R173, !PT ;  /* 0x000000ad6dad7209 */ /* 0x000fe40007810000 */
[----:B------:R-:W-:Y:S02]  /*4910*/  FMNMX.FTZ R2, R98, R3, !PT ;  /* 0x0000000362027209 */ /* 0x000fe40007810000 */
[----:B------:R-:W-:Y:S02]  /*4920*/  FSEL R111, R31, -INF , P1 ;  /* 0xff8000001f6f7808 */ /* 0x000fe40000800000 */
[----:B------:R-:W-:Y:S01]  /*4930*/  FMNMX.FTZ R173, R114, R173, !PT ;  /* 0x000000ad72ad7209 */ /* 0x000fe20007810000 */
[----:B------:R-:W-:Y:S01]  /*4940*/  LDSM.16.MT88.4 R28, [R218+0x800] ;  /* 0x00080000da1c783b */ /* 0x000fe20000004200 */
[----:B------:R-:W-:-:S02]  /*4950*/  ISETP.GT.AND P1, PT, R0, 0x40, PT ;  /* 0x000000400000780c */ /* 0x000fc40003f24270 */
[----:B------:R-:W-:Y:S02]  /*4960*/  FMNMX.FTZ R2, R113, R2, !PT ;  /* 0x0000000271027209 */ /* 0x000fe40007810000 */
[----:B------:R-:W-:Y:S02]  /*4970*/  FSEL R78, R53, -INF , P0 ;  /* 0xff800000354e7808 */ /* 0x000fe40000000000 */
[----:B------:R-:W-:Y:S02]  /*4980*/  FMNMX.FTZ R173, R219, R173, !PT ;  /* 0x000000addbad7209 */ /* 0x000fe40007810000 */
[----:B------:R-:W-:Y:S02]  /*4990*/  ISETP.GT.AND P0, PT, R0, 0x41, PT ;  /* 0x000000410000780c */ /* 0x000fe40003f04270 */
[----:B------:R-:W-:Y:S02]  /*49a0*/  FSEL R110, R26, -INF , P1 ;  /* 0xff8000001a6e7808 */ /* 0x000fe40000800000 */
[----:B------:R-:W-:-:S02]  /*49b0*/  FMNMX.FTZ R2, R111, R2, !PT ;  /* 0x000000026f027209 */ /* 0x000fc40007810000 */
[----:B------:R-:W-:Y:S02]  /*49c0*/  FMNMX.FTZ R173, R216, R173, !PT ;  /* 0x000000add8ad7209 */ /* 0x000fe40007810000 */
[----:B------:R-:W-:Y:S02]  /*49d0*/  FSEL R106, R27, -INF , P0 ;  /* 0xff8000001b6a7808 */ /* 0x000fe40000000000 */
[----:B------:R-:W-:Y:S02]  /*49e0*/  ISETP.GT.AND P1, PT, R0, 0x48, PT ;  /* 0x000000480000780c */ /* 0x000fe40003f24270 */
[----:B------:R-:W-:Y:S02]  /*49f0*/  FMNMX.FTZ R2, R110, R2, !PT ;  /* 0x000000026e027209 */ /* 0x000fe40007810000 */
[----:B------:R-:W-:Y:S02]  /*4a00*/  FMNMX.FTZ R173, R78, R173, !PT ;  /* 0x000000ad4ead7209 */ /* 0x000fe40007810000 */
[----:B------:R-:W-:-:S02]  /*4a10*/  ISETP.GT.AND P0, PT, R0, 0x49, PT ;  /* 0x000000490000780c */ /* 0x000fc40003f04270 */
[----:B------:R-:W-:Y:S01]  /*4a20*/  FSEL R224, R42, -INF , P1 ;  /* 0xff8000002ae07808 */ /* 0x000fe20000800000 */
[----:B------:R-:W1:Y:S01]  /*4a30*/  SHFL.BFLY PT, R3, R173, 0x2, 0x1f ;  /* 0x0c401f00ad037f89 */ /* 0x000e6200000e0000 */
        /* <DEDUP_REMOVED lines=8> */
[----:B------:R-:W-:Y:S01]  /*4ac0*/  ISETP.GT.AND P1, PT, R0, 0x58, PT ;  /* 0x000000580000780c */ /* 0x000fe20003f24270 */
[----:B------:R-:W-:Y:S01]  /*4ad0*/  LDSM.16.MT88.4 R60, [R217+0x800] ;  /* 0x00080000d93c783b */ /* 0x000fe20000004200 */
[----:B------:R-:W-:Y:S02]  /*4ae0*/  FMNMX.FTZ R2, R102, R2, !PT ;  /* 0x0000000266027209 */ /* 0x000fe40007810000 */
[----:B------:R-:W-:-:S02]  /*4af0*/  ISETP.GT.AND P0, PT, R0, 0x59, PT ;  /* 0x000000590000780c */ /* 0x000fc40003f04270 */
[----:B------:R-:W-:Y:S02]  /*4b00*/  FSEL R118, R54, -INF , P1 ;  /* 0xff80000036767808 */ /* 0x000fe40000800000 */
[----:B------:R-:W-:Y:S02]  /*4b10*/  FMNMX.FTZ R0, R108, R2, !PT ;  /* 0x000000026c007209 */ /* 0x000fe40007810000 */
[----:B------:R-:W-:Y:S02]  /*4b20*/  FSEL R104, R55, -INF , P0 ;  /* 0xff80000037687808 */ /* 0x000fe40000000000 */
[----:B------:R-:W-:Y:S02]  /*4b30*/  FMNMX.FTZ R0, R118, R0, !PT ;  /* 0x0000000076007209 */ /* 0x000fe40007810000 */
[----:B-1----:R-:W-:Y:S02]  /*4b40*/  FMNMX.FTZ R173, R173, R3, !PT ;  /* 0x00000003adad7209 */ /* 0x002fe40007810000 */
[----:B------:R-:W-:-:S02]  /*4b50*/  FMNMX.FTZ R0, R104, R0, !PT ;  /* 0x0000000068007209 */ /* 0x000fc40007810000 */
[----:B------:R-:W-:Y:S01]  /*4b60*/  MOV R79, R126 ;  /* 0x0000007e004f7202 */ /* 0x000fe20000000f00 */
        /* <DEDUP_REMOVED lines=18> */
[----:B--2---:R-:W-:Y:S02]  /*4c90*/  FFMA.FTZ R3, R7, c[0x0][0x2d0], -R2 ;  /* 0x0000b40007037a23 */ /* 0x004fe40000010802 */
[----:B------:R-:W-:Y:S01]  /*4ca0*/  LDSM.16.MT88.4 R4, [R218] ;  /* 0x00000000da04783b */ /* 0x000fe20000004200 */
[----:B---3--:R-:W-:Y:S01]  /*4cb0*/  FADD.FTZ R125, R73, R72 ;  /* 0x00000048497d7221 */ /* 0x008fe20000010000 */
[----:B------:R1:W2:Y:S02]  /*4cc0*/  MUFU.EX2 R214, R3 ;  /* 0x0000000300d67308 */ /* 0x0002a40000000800 */
[----:B-1----:R-:W-:Y:S01]  /*4cd0*/  FFMA.FTZ R3, R10, c[0x0][0x2d0], -R2 ;  /* 0x0000b4000a037a23 */ /* 0x002fe20000010802 */
[----:B--2---:R-:W-:-:S05]  /*4ce0*/  F2FP.BF16.PACK_AB R10, R213, R214 ;  /* 0x000000d6d50a723e */ /* 0x004fca00000010ff */
[----:B------:R1:W-:Y:S02]  /*4cf0*/  MUFU.EX2 R252, R3 ;  /* 0x0000000300fc7308 */ /* 0x0003e40000000800 */
[----:B-1----:R-:W-:Y:S02]  /*4d00*/  FFMA.FTZ R3, R12, c[0x0][0x2d0], -R2 ;  /* 0x0000b4000c037a23 */ /* 0x002fe40000010802 */
[----:B------:R-:W1:Y:S04]  /*4d10*/  LDSM.16.MT88.4 R12, [R217] ;  /* 0x00000000d90c783b */ /* 0x000e680000004200 */
[----:B------:R2:W-:Y:S02]  /*4d20*/  MUFU.EX2 R215, R3 ;  /* 0x0000000300d77308 */ /* 0x0005e40000000800 */
[----:B--2---:R-:W-:Y:S01]  /*4d30*/  FFMA.FTZ R3, R8, c[0x0][0x2d0], -R0 ;  /* 0x0000b40008037a23 */ /* 0x004fe20000010800 */
[----:B------:R-:W-:-:S05]  /*4d40*/  F2FP.BF16.PACK_AB R8, R72, R73 ;  /* 0x000000494808723e */ /* 0x000fca00000010ff */
        /* <DEDUP_REMOVED lines=8> */
[--C-:B--2---:R-:W-:Y:S01]  /*4dd0*/  FFMA.FTZ R3, R18, c[0x0][0x2d0], -R2.reuse ;  /* 0x0000b40012037a23 */ /* 0x104fe20000010802 */
[----:B---3--:R-:W-:Y:S01]  /*4de0*/  F2FP.BF16.PACK_AB R11, R212, R127 ;  /* 0x0000007fd40b723e */ /* 0x008fe200000010ff */
[----:B------:R-:W2:Y:S04]  /*4df0*/  LDSM.16.MT88.4 R16, [R221] ;  /* 0x00000000dd10783b */ /* 0x000ea80000004200 */
[----:B------:R3:W-:Y:S02]  /*4e00*/  MUFU.EX2 R222, R3 ;  /* 0x0000000300de7308 */ /* 0x0007e40000000800 */
[C---:B-1----:R-:W-:Y:S08]  /*4e10*/  HMMA.16816.F32.BF16 R48, R8.reuse, R12, RZ ;  /* 0x0000000c0830723c */ /* 0x042ff000000418ff */
[----:B------:R-:W-:Y:S01]  /*4e20*/  HMMA.16816.F32.BF16 R40, R8, R4, RZ ;  /* 0x000000040828723c */ /* 0x000fe200000418ff */
[----:B---3--:R-:W-:-:S06]  /*4e30*/  FFMA.FTZ R3, R23, c[0x0][0x2d0], -R2 ;  /* 0x0000b40017037a23 */ /* 0x008fcc0000010802 */
[----:B------:R-:W-:Y:S01]  /*4e40*/  F2FP.BF16.PACK_AB R4, R215, R252 ;  /* 0x000000fcd704723e */ /* 0x000fe200000010ff */
[----:B------:R1:W3:Y:S01]  /*4e50*/  MUFU.EX2 R101, R3 ;  /* 0x0000000300657308 */ /* 0x0002e20000000800 */
[C---:B------:R-:W-:Y:S08]  /*4e60*/  HMMA.16816.F32.BF16 R36, R8.reuse, R6, RZ ;  /* 0x000000060824723c */ /* 0x040ff000000418ff */
[----:B------:R-:W-:Y:S01]  /*4e70*/  HMMA.16816.F32.BF16 R52, R8, R14, RZ ;  /* 0x0000000e0834723c */ /* 0x000fe200000418ff */
[----:B-1----:R-:W-:Y:S01]  /*4e80*/  FFMA.FTZ R3, R21, c[0x0][0x2d0], -R0 ;  /* 0x0000b40015037a23 */ /* 0x002fe20000010800 */
[----:B---3--:R-:W-:-:S06]  /*4e90*/  F2FP.BF16.PACK_AB R6, R101, R222 ;  /* 0x000000de6506723e */ /* 0x008fcc00000010ff */
[----:B------:R-:W-:Y:S01]  /*4ea0*/  HMMA.16816.F32.BF16 R12, R8, R56, RZ ;  /* 0x00000038080c723c */ /* 0x000fe200000418ff */
[----:B------:R1:W-:Y:S02]  /*4eb0*/  MUFU.EX2 R174, R3 ;  /* 0x0000000300ae7308 */ /* 0x0003e40000000800 */
[----:B-1----:R-:W-:-:S06]  /*4ec0*/  FFMA.FTZ R3, R20, c[0x0][0x2d0], -R0 ;  /* 0x0000b40014037a23 */ /* 0x002fcc0000010800 */
[----:B------:R1:W3:Y:S02]  /*4ed0*/  MUFU.EX2 R112, R3 ;  /* 0x0000000300707308 */ /* 0x0002e40000000800 */
[--C-:B-1----:R-:W-:Y:S01]  /*4ee0*/  FFMA.FTZ R3, R22, c[0x0][0x2d0], -R0.reuse ;  /* 0x0000b40016037a23 */ /* 0x102fe20000010800 */
[----:B---3--:R-:W-:Y:S01]  /*4ef0*/  F2FP.BF16.PACK_AB R5, R112, R174 ;  /* 0x000000ae7005723e */ /* 0x008fe200000010ff */
[C---:B--2---:R-:W-:Y:S04]  /*4f00*/  HMMA.16816.F32.BF16 R20, R8.reuse, R16, RZ ;  /* 0x000000100814723c */ /* 0x044fe800000418ff */
[----:B------:R1:W-:Y:S04]  /*4f10*/  MUFU.EX2 R100, R3 ;  /* 0x0000000300647308 */ /* 0x0003e80000000800 */
[----:B------:R-:W-:Y:S01]  /*4f20*/  HMMA.16816.F32.BF16 R16, R8, R18, RZ ;  /* 0x000000120810723c */ /* 0x000fe200000418ff */
[----:B-1----:R-:W-:-:S02]  /*4f30*/  FFMA.FTZ R3, R24, c[0x0][0x2d0], -R0 ;  /* 0x0000b40018037a23 */ /* 0x002fc40000010800 */
[----:B------:R-:W1:Y:S02]  /*4f40*/  LDSM.16.MT88.4 R24, [R221+0x800] ;  /* 0x00080000dd18783b */ /* 0x000e640000004200 */
[----:B------:R-:W2:Y:S02]  /*4f50*/  MUFU.EX2 R105, R3 ;  /* 0x0000000300697308 */ /* 0x000ea40000000800 */
[----:B--2---:R-:W-:Y:S01]  /*4f60*/  F2FP.BF16.PACK_AB R7, R105, R100 ;  /* 0x000000646907723e */ /* 0x004fe200000010ff */
[----:B------:R-:W-:-:S05]  /*4f70*/  FFMA.FTZ R3, R80, c[0x0][0x2d0], -R2 ;  /* 0x0000b40050037a23 */ /* 0x000fca0000010802 */
[----:B------:R2:W-:Y:S01]  /*4f80*/  MUFU.EX2 R124, R3 ;  /* 0x00000003007c7308 */ /* 0x0005e20000000800 */
[----:B------:R-:W-:Y:S08]  /*4f90*/  HMMA.16816.F32.BF16 R88, R4, R60, R48 ;  /* 0x0000003c0458723c */ /* 0x000ff00000041830 */
[----:B------:R-:W-:Y:S01]  /*4fa0*/  HMMA.16816.F32.BF16 R48, R8, R58, RZ ;  /* 0x0000003a0830723c */ /* 0x000fe200000418ff */
[----:B------:R-:W3:Y:S01]  /*4fb0*/  LDSM.16.MT88.4 R56, [R217+0x3800] ;  /* 0x00380000d938783b */ /* 0x000ee20000004200 */
[----:B--2---:R-:W-:-:S06]  /*4fc0*/  FFMA.FTZ R3, R83, c[0x0][0x2d0], -R2 ;  /* 0x0000b40053037a23 */ /* 0x004fcc0000010802 */
[C---:B-1----:R-:W-:Y:S08]  /*4fd0*/  HMMA.16816.F32.BF16 R204, R4.reuse, R24, R20 ;  /* 0x0000001804cc723c */ /* 0x042ff00000041814 */
[----:B------:R-:W-:Y:S01]  /*4fe0*/  HMMA.16816.F32.BF16 R192, R4, R26, R16 ;  /* 0x0000001a04c0723c */ /* 0x000fe20000041810 */
[----:B------:R-:W-:Y:S07]  /*4ff0*/  LDSM.16.MT88.4 R24, [R221+0x3000] ;  /* 0x00300000dd18783b */ /* 0x000fee0000004200 */
[C---:B------:R-:W-:Y:S08]  /*5000*/  HMMA.16816.F32.BF16 R20, R8.reuse, R32, RZ ;  /* 0x000000200814723c */ /* 0x040ff000000418ff */
[----:B------:R-:W-:Y:S01]  /*5010*/  HMMA.16816.F32.BF16 R16, R8, R34, RZ ;  /* 0x000000220810723c */ /* 0x000fe200000418ff */
[----:B------:R-:W1:Y:S07]  /*5020*/  LDSM.16.MT88.4 R32, [R218+0x3800] ;  /* 0x00380000da20783b */ /* 0x000e6e0000004200 */
[C---:B------:R-:W-:Y:S01]  /*5030*/  HMMA.16816.F32.BF16 R208, R4.reuse, R28, R40 ;  /* 0x0000001c04d0723c */ /* 0x040fe20000041828 */
[----:B------:R-:W2:Y:S07]  /*5040*/  LDSM.16.MT88.4 R40, [R220+0x3000] ;  /* 0x00300000dc28783b */ /* 0x000eae0000004200 */
[C---:B------:R-:W-:Y:S01]  /*5050*/  HMMA.16816.F32.BF16 R196, R4.reuse, R30, R36 ;  /* 0x0000001e04c4723c */ /* 0x040fe20000041824 */
[----:B------:R-:W4:Y:S07]  /*5060*/  LDSM.16.MT88.4 R36, [R217+0x6000] ;  /* 0x00600000d924783b */ /* 0x000f2e0000004200 */
[----:B------:R-:W-:Y:S08]  /*5070*/  HMMA.16816.F32.BF16 R200, R4, R44, R12 ;  /* 0x0000002c04c8723c */ /* 0x000ff0000004180c */
[----:B------:R-:W-:Y:S08]  /*5080*/  HMMA.16816.F32.BF16 R12, R8, R64, RZ ;  /* 0x00000040080c723c */ /* 0x000ff000000418ff */
[C---:B------:R-:W-:Y:S01]  /*5090*/  HMMA.16816.F32.BF16 R84, R4.reuse, R62, R52 ;  /* 0x0000003e0454723c */ /* 0x040fe20000041834 */
[----:B------:R-:W-:Y:S04]  /*50a0*/  LDSM.16.MT88.4 R60, [R220+0x3800] ;  /* 0x00380000dc3c783b */ /* 0x000fe80000004200 */
[----:B------:R-:W-:Y:S03]  /*50b0*/  LDSM.16.MT88.4 R52, [R218+0x6000] ;  /* 0x00600000da34783b */ /* 0x000fe60000004200 */
[----:B------:R-:W-:Y:S01]  /*50c0*/  HMMA.16816.F32.BF16 R188, R4, R46, R48 ;  /* 0x0000002e04bc723c */ /* 0x000fe20000041830 */
[----:B------:R-:W2:Y:S04]  /*50d0*/  LDSM.16.MT88.4 R44, [R221+0x3800] ;  /* 0x00380000dd2c783b */ /* 0x000ea80000004200 */
[----:B------:R-:W-:Y:S03]  /*50e0*/  LDSM.16.MT88.4 R48, [R220+0x6000] ;  /* 0x00600000dc30783b */ /* 0x000fe60000004200 */
[----:B------:R-:W-:Y:S01]  /*50f0*/  HMMA.16816.F32.BF16 R28, R8, R66, RZ ;  /* 0x00000042081c723c */ /* 0x000fe200000418ff */
[----:B------:R-:W-:Y:S07]  /*5100*/  LDSM.16.MT88.4 R64, [R221+0x6800] ;  /* 0x00680000dd40783b */ /* 0x000fee0000004200 */
[C---:B---3--:R-:W-:Y:S08]  /*5110*/  HMMA.16816.F32.BF16 R184, R4.reuse, R56, R20 ;  /* 0x0000003804b8723c */ /* 0x048ff00000041814 */
[C---:B------:R-:W-:Y:S01]  /*5120*/  HMMA.16816.F32.BF16 R180, R4.reuse, R58, R16 ;  /* 0x0000003a04b4723c */ /* 0x040fe20000041810 */
[----:B------:R-:W3:Y:S07]  /*5130*/  LDSM.16.MT88.4 R56, [R217+0x6800] ;  /* 0x00680000d938783b */ /* 0x000eee0000004200 */
[----:B-1----:R-:W-:Y:S08]  /*5140*/  HMMA.16816.F32.BF16 R176, R4, R32, R12 ;  /* 0x0000002004b0723c */ /* 0x002ff0000004180c */
[C---:B------:R-:W-:Y:S08]  /*5150*/  HMMA.16816.F32.BF16 R16, R8.reuse, R26, RZ ;  /* 0x0000001a0810723c */ /* 0x040ff000000418ff */
[C---:B--2---:R-:W-:Y:S08]  /*5160*/  HMMA.16816.F32.BF16 R12, R8.reuse, R40, RZ ;  /* 0x00000028080c723c */ /* 0x044ff000000418ff */
[----:B------:R-:W-:Y:S08]  /*5170*/  HMMA.16816.F32.BF16 R20, R8, R24, RZ ;  /* 0x000000180814723c */ /* 0x000ff000000418ff */
[----:B------:R-:W-:Y:S08]  /*5180*/  HMMA.16816.F32.BF16 R164, R4, R34, R28 ;  /* 0x0000002204a4723c */ /* 0x000ff0000004181c */
[C---:B------:R-:W-:Y:S01]  /*5190*/  HMMA.16816.F32.BF16 R32, R8.reuse, R42, RZ ;  /* 0x0000002a0820723c */ /* 0x040fe200000418ff */
[----:B------:R-:W1:Y:S07]  /*51a0*/  LDSM.16.MT88.4 R40, [R218+0x6800] ;  /* 0x00680000da28783b */ /* 0x000e6e0000004200 */
[----:B----4-:R-:W-:Y:S08]  /*51b0*/  HMMA.16816.F32.BF16 R28, R8, R36, RZ ;  /* 0x00000024081c723c */ /* 0x010ff000000418ff */
[C---:B------:R-:W-:Y:S08]  /*51c0*/  HMMA.16816.F32.BF16 R152, R4.reuse, R46, R16 ;  /* 0x0000002e0498723c */ /* 0x040ff00000041810 */
[C---:B------:R-:W-:Y:S07]  /*51d0*/  HMMA.16816.F32.BF16 R156, R4.reuse, R60, R12 ;  /* 0x0000003c049c723c */ /* 0x040fee000004180c */
[----:B------:R-:W-:Y:S01]  /*51e0*/  MOV R60, R99 ;  /* 0x00000063003c7202 */ /* 0x000fe20000000f00 */
[----:B------:R-:W-:Y:S01]  /*51f0*/  HMMA.16816.F32.BF16 R160, R4, R44, R20 ;  /* 0x0000002c04a0723c */ /* 0x000fe20000041814 */
[----:B------:R-:W-:-:S07]  /*5200*/  IMAD.MOV.U32 R61, RZ, RZ, R117 ;  /* 0x000000ffff3d7224 */ /* 0x000fce00078e0075 */
[C---:B------:R-:W-:Y:S08]  /*5210*/  HMMA.16816.F32.BF16 R16, R8.reuse, R54, RZ ;  /* 0x000000360810723c */ /* 0x040ff000000418ff */
[C---:B------:R-:W-:Y:S07]  /*5220*/  HMMA.16816.F32.BF16 R12, R8.reuse, R68, RZ ;  /* 0x00000044080c723c */ /* 0x040fee00000418ff */
[----:B------:R-:W-:Y:S01]  /*5230*/  IMAD.MOV.U32 R69, RZ, RZ, R98 ;  /* 0x000000ffff457224 */ /* 0x000fe200078e0062 */
[----:B------:R-:W-:Y:S01]  /*5240*/  HMMA.16816.F32.BF16 R20, R8, R52, RZ ;  /* 0x000000340814723c */ /* 0x000fe200000418ff */
[----:B------:R-:W-:-:S07]  /*5250*/  IMAD.MOV.U32 R68, RZ, RZ, R97 ;  /* 0x000000ffff447224 */ /* 0x000fce00078e0061 */
[----:B------:R-:W-:Y:S01]  /*5260*/  HMMA.16816.F32.BF16 R140, R4, R62, R32 ;  /* 0x0000003e048c723c */ /* 0x000fe20000041820 */
[----:B------:R-:W2:Y:S06]  /*5270*/  LDSM.16.MT88.4 R32, [R220+0x6800] ;  /* 0x00680000dc20783b */ /* 0x000eac0000004200 */
[----:B------:R-:W-:Y:S01]  /*5280*/  MOV R63, R96 ;  /* 0x00000060003f7202 */ /* 0x000fe20000000f00 */
[----:B------:R-:W-:Y:S01]  /*5290*/  HMMA.16816.F32.BF16 R24, R8, R38, RZ ;  /* 0x000000260818723c */ /* 0x000fe200000418ff */
[----:B------:R-:W-:Y:S01]  /*52a0*/  LDSM.16.MT88.4 R36, [R218+0x9000] ;  /* 0x00900000da24783b */ /* 0x000fe20000004200 */
[----:B------:R-:W-:-:S06]  /*52b0*/  MOV R62, R114 ;  /* 0x00000072003e7202 */ /* 0x000fcc0000000f00 */
[C---:B---3--:R-:W-:Y:S01]  /*52c0*/  HMMA.16816.F32.BF16 R148, R4.reuse, R56, R28 ;  /* 0x000000380494723c */ /* 0x048fe2000004181c */
[----:B------:R-:W3:Y:S06]  /*52d0*/  LDSM.16.MT88.4 R28, [R217+0x9000] ;  /* 0x00900000d91c783b */ /* 0x000eec0000004200 */
[----:B------:R-:W-:Y:S01]  /*52e0*/  IMAD.MOV.U32 R57, RZ, RZ, R115 ;  /* 0x000000ffff397224 */ /* 0x000fe200078e0073 */
[----:B-1----:R-:W-:Y:S01]  /*52f0*/  HMMA.16816.F32.BF16 R96, R4, R42, R16 ;  /* 0x0000002a0460723c */ /* 0x002fe20000041810 */
[----:B------:R-:W-:-:S06]  /*5300*/  IMAD.MOV.U32 R56, RZ, RZ, R113 ;  /* 0x000000ffff387224 */ /* 0x000fcc00078e0071 */
[----:B------:R-:W-:Y:S01]  /*5310*/  IMAD.MOV.U32 R43, RZ, RZ, R116 ;  /* 0x000000ffff2b7224 */ /* 0x000fe200078e0074 */
[----:B------:R-:W-:Y:S01]  /*5320*/  HMMA.16816.F32.BF16 R168, R4, R64, R12 ;  /* 0x0000004004a8723c */ /* 0x000fe2000004180c */
[----:B------:R-:W-:-:S06]  /*5330*/  IMAD.MOV.U32 R42, RZ, RZ, R110 ;  /* 0x000000ffff2a7224 */ /* 0x000fcc00078e006e */
[----:B------:R-:W-:Y:S01]  /*5340*/  IMAD.MOV.U32 R65, RZ, RZ, R109 ;  /* 0x000000ffff417224 */ /* 0x000fe200078e006d */
[----:B------:R-:W-:Y:S01]  /*5350*/  HMMA.16816.F32.BF16 R144, R4, R40, R20 ;  /* 0x000000280490723c */ /* 0x000fe20000041814 */
[----:B------:R-:W-:-:S06]  /*5360*/  MOV R64, R108 ;  /* 0x0000006c00407202 */ /* 0x000fcc0000000f00 */
[----:B------:R-:W-:Y:S01]  /*5370*/  IMAD.MOV.U32 R40, RZ, RZ, R118 ;  /* 0x000000ffff287224 */ /* 0x000fe200078e0076 */
[C---:B------:R-:W-:Y:S08]  /*5380*/  HMMA.16816.F32.BF16 R16, R8.reuse, R48, RZ ;  /* 0x000000300810723c */ /* 0x040ff000000418ff */
[C---:B------:R-:W-:Y:S08]  /*5390*/  HMMA.16816.F32.BF16 R12, R8.reuse, R50, RZ ;  /* 0x00000032080c723c */ /* 0x040ff000000418ff */
[----:B------:R-:W-:Y:S07]  /*53a0*/  HMMA.16816.F32.BF16 R20, R8, R70, RZ ;  /* 0x000000460814723c */ /* 0x000fee00000418ff */
[----:B------:R-:W-:Y:S01]  /*53b0*/  IMAD.MOV.U32 R71, RZ, RZ, R107 ;  /* 0x000000ffff477224 */ /* 0x000fe200078e006b */
[----:B------:R-:W-:Y:S01]  /*53c0*/  HMMA.16816.F32.BF16 R92, R4, R58, R24 ;  /* 0x0000003a045c723c */ /* 0x000fe20000041818 */
[----:B------:R-:W1:Y:S01]  /*53d0*/  LDSM.16.MT88.4 R24, [R217+0x9800] ;  /* 0x00980000d918783b */ /* 0x000e620000004200 */
[----:B------:R-:W-:-:S05]  /*53e0*/  IMAD.MOV.U32 R70, RZ, RZ, R106 ;  /* 0x000000ffff467224 */ /* 0x000fca00078e006a */
[----:B------:R-:W-:Y:S01]  /*53f0*/  IMAD.MOV.U32 R59, RZ, RZ, R112 ;  /* 0x000000ffff3b7224 */ /* 0x000fe200078e0070 */
[----:B--2---:R-:W-:Y:S01]  /*5400*/  HMMA.16816.F32.BF16 R136, R4, R32, R16 ;  /* 0x000000200488723c */ /* 0x004fe20000041810 */
[----:B------:R-:W-:-:S07]  /*5410*/  MOV R58, R111 ;  /* 0x0000006f003a7202 */ /* 0x000fce0000000f00 */
[C---:B------:R-:W-:Y:S01]  /*5420*/  HMMA.16816.F32.BF16 R132, R4.reuse, R34, R12 ;  /* 0x000000220484723c */ /* 0x040fe2000004180c */
[----:B------:R-:W2:Y:S07]  /*5430*/  LDSM.16.MT88.4 R32, [R218+0x9800] ;  /* 0x00980000da20783b */ /* 0x000eae0000004200 */
[----:B------:R-:W-:Y:S07]  /*5440*/  HMMA.16816.F32.BF16 R120, R4, R66, R20 ;  /* 0x000000420478723c */ /* 0x000fee0000041814 */
[----:B------:R-:W-:Y:S01]  /*5450*/  MOV R67, R105 ;  /* 0x0000006900437202 */ /* 0x000fe20000000f00 */
[----:B---3--:R-:W-:Y:S01]  /*5460*/  HMMA.16816.F32.BF16 R20, R8, R28, RZ ;  /* 0x0000001c0814723c */ /* 0x008fe200000418ff */
[----:B------:R-:W-:-:S06]  /*5470*/  IMAD.MOV.U32 R66, RZ, RZ, R104 ;  /* 0x000000ffff427224 */ /* 0x000fcc00078e0068 */
[----:B------:R-:W-:Y:S01]  /*5480*/  IMAD.MOV.U32 R29, RZ, RZ, R103 ;  /* 0x000000ffff1d7224 */ /* 0x000fe200078e0067 */
[C---:B------:R-:W-:Y:S07]  /*5490*/  HMMA.16816.F32.BF16 R12, R8.reuse, R36, RZ ;  /* 0x00000024080c723c */ /* 0x040fee00000418ff */
[----:B------:R-:W-:Y:S01]  /*54a0*/  MOV R37, R102 ;  /* 0x0000006600257202 */ /* 0x000fe20000000f00 */
[----:B------:R-:W-:Y:S01]  /*54b0*/  HMMA.16816.F32.BF16 R16, R8, R30, RZ ;  /* 0x0000001e0810723c */ /* 0x000fe200000418ff */
[----:B------:R-:W-:Y:S01]  /*54c0*/  IMAD.MOV.U32 R36, RZ, RZ, R101 ;  /* 0x000000ffff247224 */ /* 0x000fe200078e0065 */
[----:B------:R3:W4:Y:S06]  /*54d0*/  MUFU.EX2 R31, R3 ;  /* 0x00000003001f7308 */ /* 0x00072c0000000800 */
[C---:B-1----:R-:W-:Y:S01]  /*54e0*/  HMMA.16816.F32.BF16 R128, R4.reuse, R24, R20 ;  /* 0x000000180480723c */ /* 0x042fe20000041814 */
[----:B------:R-:W1:Y:S06]  /*54f0*/  LDSM.16.MT88.4 R20, [R221+0x9000] ;  /* 0x00900000dd14783b */ /* 0x000e6c0000004200 */
[----:B------:R-:W-:Y:S01]  /*5500*/  IMAD.MOV.U32 R25, RZ, RZ, R100 ;  /* 0x000000ffff197224 */ /* 0x000fe200078e0064 */
[----:B--2---:R-:W-:Y:S01]  /*5510*/  HMMA.16816.F32.BF16 R112, R4, R32, R12 ;  /* 0x000000200470723c */ /* 0x004fe2000004180c */
[----:B------:R-:W-:Y:S01]  /*5520*/  MOV R24, R78 ;  /* 0x0000004e00187202 */ /* 0x000fe20000000f00 */
[----:B---3--:R-:W-:-:S04]  /*5530*/  FFMA.FTZ R3, R82, c[0x0][0x2d0], -R2 ;  /* 0x0000b40052037a23 */ /* 0x008fc80000010802 */
[----:B------:R2:W-:Y:S02]  /*5540*/  MUFU.EX2 R225, R3 ;  /* 0x0000000300e17308 */ /* 0x0005e40000000800 */
[----:B------:R-:W-:Y:S08]  /*5550*/  HMMA.16816.F32.BF16 R12, R8, R38, RZ ;  /* 0x00000026080c723c */ /* 0x000ff000000418ff */
[----:B------:R-:W-:Y:S01]  /*5560*/  HMMA.16816.F32.BF16 R116, R4, R26, R16 ;  /* 0x0000001a0474723c */ /* 0x000fe20000041810 */
[----:B------:R-:W3:Y:S01]  /*5570*/  LDSM.16.MT88.4 R16, [R221+0x9800] ;  /* 0x00980000dd10783b */ /* 0x000ee20000004200 */
[----:B--2---:R-:W-:-:S04]  /*5580*/  FFMA.FTZ R3, R81, c[0x0][0x2d0], -R2 ;  /* 0x0000b40051037a23 */ /* 0x004fc80000010802 */
[----:B------:R2:W-:Y:S10]  /*5590*/  MUFU.EX2 R226, R3 ;  /* 0x0000000300e27308 */ /* 0x0005f40000000800 */
[----:B------:R-:W-:Y:S08]  /*55a0*/  HMMA.16816.F32.BF16 R108, R4, R34, R12 ;  /* 0x00000022046c723c */ /* 0x000ff0000004180c */
[----:B-1----:R-:W-:Y:S01]  /*55b0*/  HMMA.16816.F32.BF16 R12, R8, R20, RZ ;  /* 0x00000014080c723c */ /* 0x002fe200000418ff */
[----:B--2---:R-:W-:-:S04]  /*55c0*/  FFMA.FTZ R3, R77, c[0x0][0x2d0], -R0 ;  /* 0x0000b4004d037a23 */ /* 0x004fc80000010800 */
[----:B------:R1:W-:Y:S02]  /*55d0*/  MUFU.EX2 R28, R3 ;  /* 0x00000003001c7308 */ /* 0x0003e40000000800 */
[--C-:B-1----:R-:W-:Y:S11]  /*55e0*/  FFMA.FTZ R3, R76, c[0x0][0x2d0], -R0.reuse ;  /* 0x0000b4004c037a23 */ /* 0x102ff60000010800 */
[----:B------:R-:W-:Y:S06]  /*55f0*/  @!UPT UIADD3 URZ, URZ, URZ, URZ ;  /* 0x0000003f3f3ff290 */ /* 0x000fec000fffe03f */
[----:B---3--:R-:W-:Y:S01]  /*5600*/  HMMA.16816.F32.BF16 R104, R4, R16, R12 ;  /* 0x000000100468723c */ /* 0x008fe2000004180c */
[----:B------:R1:W2:Y:S07]  /*5610*/  MUFU.EX2 R78, R3 ;  /* 0x00000003004e7308 */ /* 0x0002ae0000000800 */
[----:B------:R-:W-:Y:S01]  /*5620*/  HMMA.16816.F32.BF16 R12, R8, R22, RZ ;  /* 0x00000016080c723c */ /* 0x000fe200000418ff */
[----:B-1----:R-:W-:-:S04]  /*5630*/  FFMA.FTZ R3, R75, c[0x0][0x2d0], -R0 ;  /* 0x0000b4004b037a23 */ /* 0x002fc80000010800 */
[----:B------:R1:W-:Y:S11]  /*5640*/  MUFU.EX2 R30, R3 ;  /* 0x00000003001e7308 */ /* 0x0003f60000000800 */
[----:B------:R-:W-:Y:S08]  /*5650*/  @!UPT UIADD3 URZ, URZ, URZ, URZ ;  /* 0x0000003f3f3ff290 */ /* 0x000ff0000fffe03f */
[----:B------:R-:W-:Y:S01]  /*5660*/  HMMA.16816.F32.BF16 R100, R4, R18, R12 ;  /* 0x000000120464723c */ /* 0x000fe2000004180c */
[----:B------:R-:W3:Y:S01]  /*5670*/  LDSM.16.MT88.4 R12, [R220+0x9000] ;  /* 0x00900000dc0c783b */ /* 0x000ee20000004200 */
[----:B-1----:R-:W-:-:S04]  /*5680*/  FFMA.FTZ R3, R74, c[0x0][0x2d0], -R0 ;  /* 0x0000b4004a037a23 */ /* 0x002fc80000010800 */
[----:B------:R1:W1:Y:S02]  /*5690*/  MUFU.EX2 R41, R3 ;  /* 0x0000000300297308 */ /* 0x0002640000000800 */
[----:B-1----:R-:W-:-:S04]  /*56a0*/  IMAD.MOV.U32 R3, RZ, RZ, R61 ;  /* 0x000000ffff037224 */ /* 0x002fc800078e003d */
[----:B------:R-:W-:Y:S01]  /*56b0*/  FFMA.FTZ R3, R3, c[0x0][0x2d0], -R2 ;  /* 0x0000b40003037a23 */ /* 0x000fe20000010802 */
[C---:B---3--:R-:W-:Y:S08]  /*56c0*/  HMMA.16816.F32.BF16 R16, R8.reuse, R12, RZ ;  /* 0x0000000c0810723c */ /* 0x048ff000000418ff */
[----:B------:R-:W-:Y:S01]  /*56d0*/  HMMA.16816.F32.BF16 R8, R8, R14, RZ ;  /* 0x0000000e0808723c */ /* 0x000fe200000418ff */
[----:B------:R-:W1:Y:S11]  /*56e0*/  LDSM.16.MT88.4 R12, [R220+0x9800] ;  /* 0x00980000dc0c783b */ /* 0x000e760000004200 */
[----:B------:R-:W-:Y:S04]  /*56f0*/  @!UPT UIADD3 URZ, URZ, URZ, URZ ;  /* 0x0000003f3f3ff290 */ /* 0x000fe8000fffe03f */
[C---:B-1----:R-:W-:Y:S08]  /*5700*/  HMMA.16816.F32.BF16 R52, R4.reuse, R12, R16 ;  /* 0x0000000c0434723c */ /* 0x042ff00000041810 */
[----:B------:R-:W-:Y:S01]  /*5710*/  HMMA.16816.F32.BF16 R12, R4, R14, R8 ;  /* 0x0000000e040c723c */ /* 0x000fe20000041808 */
[----:B------:R-:W1:Y:S06]  /*5720*/  LDSM.16.MT88.4 R8, [R217+0x1000] ;  /* 0x00100000d908783b */ /* 0x000e6c0000004200 */
[----:B----4-:R-:W-:-:S02]  /*5730*/  F2FP.BF16.PACK_AB R4, R31, R124 ;  /* 0x0000007c1f04723e */ /* 0x010fc400000010ff */
[----:B--2---:R-:W-:Y:S02]  /*5740*/  F2FP.BF16.PACK_AB R5, R78, R28 ;  /* 0x0000001c4e05723e */ /* 0x004fe400000010ff */
[----:B------:R-:W-:Y:S02]  /*5750*/  F2FP.BF16.PACK_AB R6, R226, R225 ;  /* 0x000000e1e206723e */ /* 0x000fe400000010ff */
[----:B------:R-:W-:-:S07]  /*5760*/  F2FP.BF16.PACK_AB R7, R41, R30 ;  /* 0x0000001e2907723e */ /* 0x000fce00000010ff */
[C---:B-1----:R-:W-:Y:S08]  /*5770*/  HMMA.16816.F32.BF16 R88, R4.reuse, R8, R88 ;  /* 0x000000080458723c */ /* 0x042ff00000041858 */
[C---:B------:R-:W-:Y:S01]  /*5780*/  HMMA.16816.F32.BF16 R48, R4.reuse, R10, R84 ;  /* 0x0000000a0430723c */ /* 0x040fe20000041854 */
[----:B------:R-:W1:Y:S07]  /*5790*/  LDSM.16.MT88.4 R8, [R218+0x1000] ;  /* 0x00100000da08783b */ /* 0x000e6e0000004200 */
        /* <DEDUP_REMOVED lines=8> */
[----:B------:R-:W-:Y:S01]  /*5820*/  MOV R197, R40 ;  /* 0x0000002800c57202 */ /* 0x000fe20000000f00 */
[----:B------:R-:W-:Y:S01]  /*5830*/  IMAD.MOV.U32 R196, RZ, RZ, R24 ;  /* 0x000000ffffc47224 */ /* 0x000fe200078e0018 */
[----:B------:R-:W-:Y:S01]  /*5840*/  MOV R198, R67 ;  /* 0x0000004300c67202 */ /* 0x000fe20000000f00 */
[----:B------:R-:W-:Y:S02]  /*5850*/  IMAD.MOV.U32 R208, RZ, RZ, R25 ;  /* 0x000000ffffd07224 */ /* 0x000fe400078e0019 */
[----:B------:R-:W-:Y:S01]  /*5860*/  IMAD.MOV.U32 R199, RZ, RZ, R66 ;  /* 0x000000ffffc77224 */ /* 0x000fe200078e0042 */
[C---:B-1----:R-:W-:Y:S07]  /*5870*/  HMMA.16816.F32.BF16 R80, R4.reuse, R8, R204 ;  /* 0x000000080450723c */ /* 0x042fee00000418cc */
[----:B------:R-:W-:Y:S01]  /*5880*/  IMAD.MOV.U32 R205, RZ, RZ, R43 ;  /* 0x000000ffffcd7224 */ /* 0x000fe200078e002b */
[----:B------:R-:W-:Y:S01]  /*5890*/  MOV R207, R62 ;  /* 0x0000003e00cf7202 */ /* 0x000fe20000000f00 */
[----:B------:R-:W-:Y:S01]  /*58a0*/  IMAD.MOV.U32 R204, RZ, RZ, R41 ;  /* 0x000000ffffcc7224 */ /* 0x000fe200078e0029 */
[----:B------:R-:W-:Y:S01]  /*58b0*/  MOV R206, R59 ;  /* 0x0000003b00ce7202 */ /* 0x000fe20000000f00 */
[----:B------:R-:W-:Y:S01]  /*58c0*/  HMMA.16816.F32.BF16 R40, R4, R10, R192 ;  /* 0x0000000a0428723c */ /* 0x000fe200000418c0 */
[----:B------:R-:W1:Y:S06]  /*58d0*/  LDSM.16.MT88.4 R8, [R220+0x1000] ;  /* 0x00100000dc08783b */ /* 0x000e6c0000004200 */
[----:B------:R-:W-:Y:S01]  /*58e0*/  IMAD.MOV.U32 R193, RZ, RZ, R79 ;  /* 0x000000ffffc17224 */ /* 0x000fe200078e004f */
[----:B------:R-:W-:Y:S01]  /*58f0*/  MOV R194, R31 ;  /* 0x0000001f00c27202 */ /* 0x000fe20000000f00 */
[----:B------:R-:W-:-:S02]  /*5900*/  IMAD.MOV.U32 R192, RZ, RZ, R78 ;  /* 0x000000ffffc07224 */ /* 0x000fc400078e004e */
[----:B------:R-:W-:Y:S01]  /*5910*/  IMAD.MOV.U32 R195, RZ, RZ, R30 ;  /* 0x000000ffffc37224 */ /* 0x000fe200078e001e */
[C---:B-1----:R-:W-:Y:S07]  /*5920*/  HMMA.16816.F32.BF16 R76, R4.reuse, R8, R200 ;  /* 0x00000008044c723c */ /* 0x042fee00000418c8 */
[----:B------:R-:W-:Y:S01]  /*5930*/  MOV R203, R28 ;  /* 0x0000001c00cb7202 */ /* 0x000fe20000000f00 */
[----:B------:R-:W-:Y:S01]  /*5940*/  HMMA.16816.F32.BF16 R36, R4, R10, R188 ;  /* 0x0000000a0424723c */ /* 0x000fe200000418bc */
[----:B------:R-:W1:Y:S01]  /*5950*/  LDSM.16.MT88.4 R8, [R217+0x4000] ;  /* 0x00400000d908783b */ /* 0x000e620000004200 */
[----:B------:R-:W-:-:S02]  /*5960*/  IMAD.MOV.U32 R202, RZ, RZ, R29 ;  /* 0x000000ffffca7224 */ /* 0x000fc400078e001d */
[----:B------:R-:W-:Y:S02]  /*5970*/  IMAD.MOV.U32 R201, RZ, RZ, R70 ;  /* 0x000000ffffc97224 */ /* 0x000fe400078e0046 */
[----:B------:R-:W-:Y:S01]  /*5980*/  IMAD.MOV.U32 R200, RZ, RZ, R71 ;  /* 0x000000ffffc87224 */ /* 0x000fe200078e0047 */
[----:B------:R-:W-:Y:S01]  /*5990*/  MOV R191, R64 ;  /* 0x0000004000bf7202 */ /* 0x000fe20000000f00 */
[----:B------:R-:W-:Y:S02]  /*59a0*/  IMAD.MOV.U32 R190, RZ, RZ, R65 ;  /* 0x000000ffffbe7224 */ /* 0x000fe400078e0041 */
[----:B------:R-:W-:Y:S02]  /*59b0*/  IMAD.MOV.U32 R189, RZ, RZ, R58 ;  /* 0x000000ffffbd7224 */ /* 0x000fe400078e003a */
[----:B------:R-:W-:Y:S01]  /*59c0*/  IMAD.MOV.U32 R188, RZ, RZ, R56 ;  /* 0x000000ffffbc7224 */ /* 0x000fe200078e0038 */
[C---:B-1----:R-:W-:Y:S07]  /*59d0*/  HMMA.16816.F32.BF16 R72, R4.reuse, R8, R184 ;  /* 0x000000080448723c */ /* 0x042fee00000418b8 */
[----:B------:R-:W-:Y:S01]  /*59e0*/  IMAD.MOV.U32 R185, RZ, RZ, R68 ;  /* 0x000000ffffb97224 */ /* 0x000fe200078e0044 */
[----:B------:R-:W-:Y:S01]  /*59f0*/  HMMA.16816.F32.BF16 R32, R4, R10, R180 ;  /* 0x0000000a0420723c */ /* 0x000fe200000418b4 */
[----:B------:R-:W1:Y:S01]  /*5a00*/  LDSM.16.MT88.4 R8, [R218+0x4000] ;  /* 0x00400000da08783b */ /* 0x000e620000004200 */
[----:B------:R-:W-:Y:S01]  /*5a10*/  MOV R187, R69 ;  /* 0x0000004500bb7202 */ /* 0x000fe20000000f00 */
[----:B------:R-:W-:-:S02]  /*5a20*/  IMAD.MOV.U32 R184, RZ, RZ, R60 ;  /* 0x000000ffffb87224 */ /* 0x000fc400078e003c */
[----:B------:R-:W-:Y:S02]  /*5a30*/  IMAD.MOV.U32 R186, RZ, RZ, R57 ;  /* 0x000000ffffba7224 */ /* 0x000fe400078e0039 */
[----:B------:R-:W-:Y:S01]  /*5a40*/  IMAD.MOV.U32 R183, RZ, RZ, R63 ;  /* 0x000000ffffb77224 */ /* 0x000fe200078e003f */
[C---:B-1----:R-:W-:Y:S01]  /*5a50*/  HMMA.16816.F32.BF16 R68, R4.reuse, R8, R176 ;  /* 0x000000080444723c */ /* 0x042fe200000418b0 */
[----:B------:R1:W-:Y:S06]  /*5a60*/  MUFU.EX2 R179, R3 ;  /* 0x0000000300b37308 */ /* 0x0003ec0000000800 */
[----:B------:R-:W-:Y:S01]  /*5a70*/  IMAD.MOV.U32 R178, RZ, RZ, R193 ;  /* 0x000000ffffb27224 */ /* 0x000fe200078e00c1 */
[----:B------:R-:W-:Y:S01]  /*5a80*/  HMMA.16816.F32.BF16 R28, R4, R10, R164 ;  /* 0x0000000a041c723c */ /* 0x000fe200000418a4 */
[----:B------:R-:W2:Y:S01]  /*5a90*/  LDSM.16.MT88.4 R8, [R221+0x4000] ;  /* 0x00400000dd08783b */ /* 0x000ea20000004200 */
[----:B-1----:R-:W-:-:S04]  /*5aa0*/  FFMA.FTZ R3, R183, c[0x0][0x2d0], -R2 ;  /* 0x0000b400b7037a23 */ /* 0x002fc80000010802 */
[----:B------:R1:W-:Y:S02]  /*5ab0*/  MUFU.EX2 R177, R3 ;  /* 0x0000000300b17308 */ /* 0x0003e40000000800 */
[----:B-1----:R-:W-:-:S06]  /*5ac0*/  FFMA.FTZ R3, R184, c[0x0][0x2d0], -R2 ;  /* 0x0000b400b8037a23 */ /* 0x002fcc0000010802 */
[----:B------:R1:W-:Y:S01]  /*5ad0*/  MUFU.EX2 R176, R3 ;  /* 0x0000000300b07308 */ /* 0x0003e20000000800 */
[C---:B--2---:R-:W-:Y:S08]  /*5ae0*/  HMMA.16816.F32.BF16 R64, R4.reuse, R8, R160 ;  /* 0x000000080440723c */ /* 0x044ff000000418a0 */
[----:B------:R-:W-:Y:S01]  /*5af0*/  HMMA.16816.F32.BF16 R24, R4, R10, R152 ;  /* 0x0000000a0418723c */ /* 0x000fe20000041898 */
[----:B------:R-:W2:Y:S01]  /*5b00*/  LDSM.16.MT88.4 R8, [R220+0x4000] ;  /* 0x00400000dc08783b */ /* 0x000ea20000004200 */
[----:B-1----:R-:W-:-:S06]  /*5b10*/  FFMA.FTZ R3, R185, c[0x0][0x2d0], -R2 ;  /* 0x0000b400b9037a23 */ /* 0x002fcc0000010802 */
        /* <DEDUP_REMOVED lines=24> */
[----:B------:R2:W3:Y:S02]  /*5ca0*/  MUFU.EX2 R100, R3 ;  /* 0x0000000300647308 */ /* 0x0004e40000000800 */
[----:B--2---:R-:W-:-:S02]  /*5cb0*/  FADD.FTZ R3, R175, R126 ;  /* 0x0000007eaf037221 */ /* 0x004fc40000010000 */
[----:B------:R-:W-:Y:S02]  /*5cc0*/  IMAD.MOV.U32 R175, RZ, RZ, R194 ;  /* 0x000000ffffaf7224 */ /* 0x000fe400078e00c2 */
[C---:B-1----:R-:W-:Y:S07]  /*5cd0*/  HMMA.16816.F32.BF16 R148, R4.reuse, R8, R52 ;  /* 0x000000080494723c */ /* 0x042fee0000041834 */
[----:B------:R-:W-:Y:S01]  /*5ce0*/  MOV R54, R201 ;  /* 0x000000c900367202 */ /* 0x000fe20000000f00 */
[----:B------:R-:W-:Y:S01]  /*5cf0*/  HMMA.16816.F32.BF16 R12, R4, R10, R12 ;  /* 0x0000000a040c723c */ /* 0x000fe2000004180c */
[----:B------:R-:W1:Y:S01]  /*5d00*/  LDSM.16.MT88.4 R8, [R217+0x1800] ;  /* 0x00180000d908783b */ /* 0x000e620000004200 */
[----:B------:R-:W-:Y:S01]  /*5d10*/  IMAD.MOV.U32 R55, RZ, RZ, R202 ;  /* 0x000000ffff377224 */ /* 0x000fe200078e00ca */
[----:B------:R-:W-:Y:S01]  /*5d20*/  MOV R53, R190 ;  /* 0x000000be00357202 */ /* 0x000fe20000000f00 */
[----:B------:R-:W-:-:S03]  /*5d30*/  IMAD.MOV.U32 R52, RZ, RZ, R191 ;  /* 0x000000ffff347224 */ /* 0x000fc600078e00bf */
[--C-:B------:R-:W-:Y:S01]  /*5d40*/  FFMA.FTZ R4, R186, c[0x0][0x2d0], -R0.reuse ;  /* 0x0000b400ba047a23 */ /* 0x100fe20000010800 */
[----:B---3--:R-:W-:Y:S01]  /*5d50*/  F2FP.BF16.PACK_AB R6, R100, R176 ;  /* 0x000000b06406723e */ /* 0x008fe200000010ff */
[----:B------:R-:W-:Y:S02]  /*5d60*/  FADD.FTZ R5, R214, R125 ;  /* 0x0000007dd6057221 */ /* 0x000fe40000010000 */
[----:B------:R2:W-:Y:S02]  /*5d70*/  MUFU.EX2 R106, R4 ;  /* 0x00000004006a7308 */ /* 0x0005e40000000800 */
[----:B------:R-:W-:Y:S02]  /*5d80*/  FADD.FTZ R5, R213, R5 ;  /* 0x00000005d5057221 */ /* 0x000fe40000010000 */
[----:B--2---:R-:W-:Y:S02]  /*5d90*/  FADD.FTZ R4, R127, R3 ;  /* 0x000000037f047221 */ /* 0x004fe40000010000 */
[----:B------:R-:W-:-:S02]  /*5da0*/  FFMA.FTZ R3, R187, c[0x0][0x2d0], -R0 ;  /* 0x0000b400bb037a23 */ /* 0x000fc40000010800 */
[----:B------:R-:W-:Y:S02]  /*5db0*/  FADD.FTZ R4, R212, R4 ;  /* 0x00000004d4047221 */ /* 0x000fe40000010000 */
[----:B------:R2:W3:Y:S02]  /*5dc0*/  MUFU.EX2 R101, R3 ;  /* 0x0000000300657308 */ /* 0x0004e40000000800 */
[----:B------:R-:W-:Y:S01]  /*5dd0*/  FADD.FTZ R126, R174, R4 ;  /* 0x00000004ae7e7221 */ /* 0x000fe20000010000 */
[----:B------:R-:W-:Y:S02]  /*5de0*/  F2FP.BF16.PACK_AB R4, R177, R179 ;  /* 0x000000b3b104723e */ /* 0x000fe400000010ff */
[----:B------:R-:W-:Y:S01]  /*5df0*/  MOV R174, R195 ;  /* 0x000000c300ae7202 */ /* 0x000fe20000000f00 */
[----:B--2---:R-:W-:-:S04]  /*5e00*/  FFMA.FTZ R3, R188, c[0x0][0x2d0], -R0 ;  /* 0x0000b400bc037a23 */ /* 0x004fc80000010800 */
[----:B------:R2:W-:Y:S02]  /*5e10*/  MUFU.EX2 R125, R3 ;  /* 0x00000003007d7308 */ /* 0x0005e40000000800 */
[----:B--2---:R-:W-:-:S06]  /*5e20*/  FFMA.FTZ R3, R189, c[0x0][0x2d0], -R0 ;  /* 0x0000b400bd037a23 */ /* 0x004fcc0000010800 */
[----:B------:R2:W4:Y:S02]  /*5e30*/  MUFU.EX2 R102, R3 ;  /* 0x0000000300667308 */ /* 0x0005240000000800 */
[----:B--2---:R-:W-:Y:S01]  /*5e40*/  FADD.FTZ R3, R252, R5 ;  /* 0x00000005fc037221 */ /* 0x004fe20000010000 */
[----:B---3--:R-:W-:Y:S01]  /*5e50*/  F2FP.BF16.PACK_AB R5, R101, R106 ;  /* 0x0000006a6505723e */ /* 0x008fe200000010ff */
[----:B------:R-:W-:Y:S01]  /*5e60*/  IMAD.MOV.U32 R252, RZ, RZ, R204 ;  /* 0x000000fffffc7224 */ /* 0x000fe200078e00cc */
[----:B----4-:R-:W-:Y:S01]  /*5e70*/  F2FP.BF16.PACK_AB R7, R102, R125 ;  /* 0x0000007d6607723e */ /* 0x010fe200000010ff */
[----:B------:R-:W-:Y:S01]  /*5e80*/  FADD.FTZ R127, R215, R3 ;  /* 0x00000003d77f7221 */ /* 0x000fe20000010000 */
[----:B------:R-:W-:-:S05]  /*5e90*/  MOV R3, R205 ;  /* 0x000000cd00037202 */ /* 0x000fca0000000f00 */
[----:B-1----:R-:W-:Y:S01]  /*5ea0*/  HMMA.16816.F32.BF16 R180, R4, R8, R88 ;  /* 0x0000000804b4723c */ /* 0x002fe20000041858 */
[----:B------:R-:W-:-:S07]  /*5eb0*/  FFMA.FTZ R3, R3, c[0x0][0x2d0], -R2 ;  /* 0x0000b40003037a23 */ /* 0x000fce0000010802 */
[C---:B------:R-:W-:Y:S01]  /*5ec0*/  HMMA.16816.F32.BF16 R88, R4.reuse, R10, R48 ;  /* 0x0000000a0458723c */ /* 0x040fe20000041830 */
[----:B------:R-:W1:Y:S06]  /*5ed0*/  LDSM.16.MT88.4 R8, [R218+0x1800] ;  /* 0x00180000da08783b */ /* 0x000e6c0000004200 */
[----:B------:R-:W-:Y:S01]  /*5ee0*/  IMAD.MOV.U32 R48, RZ, RZ, R101 ;  /* 0x000000ffff307224 */ /* 0x000fe200078e0065 */
[----:B------:R-:W-:Y:S01]  /*5ef0*/  MOV R49, R192 ;  /* 0x000000c000317202 */ /* 0x000fe20000000f00 */
[----:B------:R-:W-:Y:S02]  /*5f00*/  IMAD.MOV.U32 R51, RZ, RZ, R200 ;  /* 0x000000ffff337224 */ /* 0x000fe400078e00c8 */
[----:B------:R-:W-:Y:S01]  /*5f10*/  IMAD.MOV.U32 R50, RZ, RZ, R203 ;  /* 0x000000ffff327224 */ /* 0x000fe200078e00cb */
[C---:B-1----:R-:W-:Y:S08]  /*5f20*/  HMMA.16816.F32.BF16 R84, R4.reuse, R8, R84 ;  /* 0x000000080454723c */ /* 0x042ff00000041854 */
[----:B------:R-:W-:Y:S01]  /*5f30*/  HMMA.16816.F32.BF16 R212, R4, R10, R44 ;  /* 0x0000000a04d4723c */ /* 0x000fe2000004182c */
[----:B------:R-:W1:Y:S06]  /*5f40*/  LDSM.16.MT88.4 R8, [R221+0x1800] ;  /* 0x00180000dd08783b */ /* 0x000e6c0000004200 */
[----:B------:R-:W-:Y:S01]  /*5f50*/  MOV R47, R208 ;  /* 0x000000d0002f7202 */ /* 0x000fe20000000f00 */
[----:B------:R-:W-:Y:S01]  /*5f60*/  IMAD.MOV.U32 R46, RZ, RZ, R209 ;  /* 0x000000ffff2e7224 */ /* 0x000fe200078e00d1 */
[----:B------:R-:W-:Y:S01]  /*5f70*/  MOV R44, R211 ;  /* 0x000000d3002c7202 */ /* 0x000fe20000000f00 */
[----:B------:R-:W-:-:S06]  /*5f80*/  IMAD.MOV.U32 R45, RZ, RZ, R210 ;  /* 0x000000ffff2d7224 */ /* 0x000fcc00078e00d2 */
[----:B------:R-:W-:Y:S01]  /*5f90*/  IMAD.MOV.U32 R104, RZ, RZ, R87 ;  /* 0x000000ffff687224 */ /* 0x000fe200078e0057 */
[----:B------:R-:W-:Y:S01]  /*5fa0*/  MOV R103, R84 ;  /* 0x0000005400677202 */ /* 0x000fe20000000f00 */
[----:B------:R-:W-:Y:S02]  /*5fb0*/  IMAD.MOV.U32 R101, RZ, RZ, R85 ;  /* 0x000000ffff657224 */ /* 0x000fe400078e0055 */
[----:B------:R-:W-:Y:S02]  /*5fc0*/  IMAD.MOV.U32 R87, RZ, RZ, R206 ;  /* 0x000000ffff577224 */ /* 0x000fe400078e00ce */
[----:B------:R-:W-:Y:S02]  /*5fd0*/  IMAD.MOV.U32 R85, RZ, RZ, R207 ;  /* 0x000000ffff557224 */ /* 0x000fe400078e00cf */
[----:B------:R-:W-:Y:S02]  /*5fe0*/  IMAD.MOV.U32 R84, RZ, RZ, R196 ;  /* 0x000000ffff547224 */ /* 0x000fe400078e00c4 */
[----:B------:R-:W-:Y:S01]  /*5ff0*/  IMAD.MOV.U32 R105, RZ, RZ, R86 ;  /* 0x000000ffff697224 */ /* 0x000fe200078e0056 */
[----:B------:R-:W-:Y:S01]  /*6000*/  MOV R86, R106 ;  /* 0x0000006a00567202 */ /* 0x000fe20000000f00 */
[C---:B-1----:R-:W-:Y:S07]  /*6010*/  HMMA.16816.F32.BF16 R208, R4.reuse, R8, R80 ;  /* 0x0000000804d0723c */ /* 0x042fee0000041850 */
[----:B------:R-:W-:Y:S01]  /*6020*/  IMAD.MOV.U32 R83, RZ, RZ, R197 ;  /* 0x000000ffff537224 */ /* 0x000fe200078e00c5 */
[----:B------:R-:W-:Y:S01]  /*6030*/  HMMA.16816.F32.BF16 R204, R4, R10, R40 ;  /* 0x0000000a04cc723c */ /* 0x000fe20000041828 */
[----:B------:R-:W1:Y:S01]  /*6040*/  LDSM.16.MT88.4 R8, [R220+0x1800] ;  /* 0x00180000dc08783b */ /* 0x000e620000004200 */
[----:B------:R-:W-:Y:S01]  /*6050*/  IMAD.MOV.U32 R80, RZ, RZ, R105 ;  /* 0x000000ffff507224 */ /* 0x000fe200078e0069 */
[----:B------:R-:W-:Y:S01]  /*6060*/  MOV R82, R103 ;  /* 0x0000006700527202 */ /* 0x000fe20000000f00 */
[----:B------:R-:W-:-:S03]  /*6070*/  IMAD.MOV.U32 R81, RZ, RZ, R104 ;  /* 0x000000ffff517224 */ /* 0x000fc600078e0068 */
[----:B------:R-:W-:Y:S01]  /*6080*/  MOV R41, R198 ;  /* 0x000000c600297202 */ /* 0x000fe20000000f00 */
[----:B------:R-:W-:Y:S02]  /*6090*/  IMAD.MOV.U32 R42, RZ, RZ, R199 ;  /* 0x000000ffff2a7224 */ /* 0x000fe400078e00c7 */
[----:B------:R-:W-:Y:S02]  /*60a0*/  IMAD.MOV.U32 R40, RZ, RZ, R102 ;  /* 0x000000ffff287224 */ /* 0x000fe400078e0066 */
[----:B------:R-:W-:Y:S01]  /*60b0*/  IMAD.MOV.U32 R43, RZ, RZ, R101 ;  /* 0x000000ffff2b7224 */ /* 0x000fe200078e0065 */
[C---:B-1----:R-:W-:Y:S07]  /*60c0*/  HMMA.16816.F32.BF16 R200, R4.reuse, R8, R76 ;  /* 0x0000000804c8723c */ /* 0x042fee000004184c */
[----:B------:R-:W-:Y:S01]  /*60d0*/  MOV R79, R100 ;  /* 0x00000064004f7202 */ /* 0x000fe20000000f00 */
[----:B------:R-:W-:Y:S01]  /*60e0*/  HMMA.16816.F32.BF16 R192, R4, R10, R36 ;  /* 0x0000000a04c0723c */ /* 0x000fe20000041824 */
[----:B------:R-:W1:Y:S01]  /*60f0*/  LDSM.16.MT88.4 R8, [R217+0x4800] ;  /* 0x00480000d908783b */ /* 0x000e620000004200 */
        /* <DEDUP_REMOVED lines=19> */
[----:B------:R-:W-:-:S02]  /*6230*/  IMAD.MOV.U32 R27, RZ, RZ, R78 ;  /* 0x000000ffff1b7224 */ /* 0x000fc400078e004e */
[----:B------:R-:W-:Y:S02]  /*6240*/  IMAD.MOV.U32 R24, RZ, RZ, R86 ;  /* 0x000000ffff187224 */ /* 0x000fe400078e0056 */
[----:B------:R-:W-:Y:S02]  /*6250*/  IMAD.MOV.U32 R26, RZ, RZ, R45 ;  /* 0x000000ffff1a7224 */ /* 0x000fe400078e002d */
[----:B------:R-:W-:Y:S01]  /*6260*/  IMAD.MOV.U32 R25, RZ, RZ, R46 ;  /* 0x000000ffff197224 */ /* 0x000fe200078e002e */
[C---:B-1----:R-:W-:Y:S08]  /*6270*/  HMMA.16816.F32.BF16 R112, R4.reuse, R8, R60 ;  /* 0x000000080470723c */ /* 0x042ff0000004183c */
[C---:B------:R-:W-:Y:S01]  /*6280*/  HMMA.16816.F32.BF16 R104, R4.reuse, R10, R20 ;  /* 0x0000000a0468723c */ /* 0x040fe20000041814 */
[----:B------:R-:W1:Y:S06]  /*6290*/  LDSM.16.MT88.4 R8, [R217+0x7800] ;  /* 0x00780000d908783b */ /* 0x000e6c0000004200 */
[----:B------:R-:W-:Y:S01]  /*62a0*/  MOV R22, R81 ;  /* 0x0000005100167202 */ /* 0x000fe20000000f00 */
[C---:B-1----:R-:W-:Y:S08]  /*62b0*/  HMMA.16816.F32.BF16 R100, R4.reuse, R8, R56 ;  /* 0x000000080464723c */ /* 0x042ff00000041838 */
[----:B------:R-:W-:Y:S01]  /*62c0*/  HMMA.16816.F32.BF16 R60, R4, R10, R16 ;  /* 0x0000000a043c723c */ /* 0x000fe20000041810 */
[----:B------:R-:W1:Y:S06]  /*62d0*/  LDSM.16.MT88.4 R8, [R218+0x7800] ;  /* 0x00780000da08783b */ /* 0x000e6c0000004200 */
[----:B------:R-:W-:Y:S01]  /*62e0*/  IMAD.MOV.U32 R16, RZ, RZ, R40 ;  /* 0x000000ffff107224 */ /* 0x000fe200078e0028 */
[----:B------:R-:W-:Y:S01]  /*62f0*/  MOV R40, R80 ;  /* 0x0000005000287202 */ /* 0x000fe20000000f00 */
[----:B------:R-:W-:-:S02]  /*6300*/  IMAD.MOV.U32 R17, RZ, RZ, R79 ;  /* 0x000000ffff117224 */ /* 0x000fc400078e004f */
[----:B------:R-:W-:Y:S01]  /*6310*/  IMAD.MOV.U32 R79, RZ, RZ, R43 ;  /* 0x000000ffff4f7224 */ /* 0x000fe200078e002b */
[----:B------:R-:W-:Y:S01]  /*6320*/  MOV R43, R83 ;  /* 0x00000053002b7202 */ /* 0x000fe20000000f00 */
        /* <DEDUP_REMOVED lines=11> */
[C---:B-1----:R-:W-:Y:S07]  /*63e0*/  HMMA.16816.F32.BF16 R48, R4.reuse, R8, R92 ;  /* 0x000000080430723c */ /* 0x042fee000004185c */
[----:B------:R-:W-:Y:S01]  /*63f0*/  MOV R93, R79 ;  /* 0x0000004f005d7202 */ /* 0x000fe20000000f00 */
[----:B------:R-:W-:Y:S01]  /*6400*/  HMMA.16816.F32.BF16 R36, R4, R10, R96 ;  /* 0x0000000a0424723c */ /* 0x000fe20000041860 */
[----:B------:R-:W1:Y:S01]  /*6410*/  LDSM.16.MT88.4 R8, [R221+0x7800] ;  /* 0x00780000dd08783b */ /* 0x000e620000004200 */
[----:B------:R-:W-:Y:S01]  /*6420*/  IMAD.MOV.U32 R94, RZ, RZ, R40 ;  /* 0x000000ffff5e7224 */ /* 0x000fe200078e0028 */
[----:B------:R-:W-:Y:S01]  /*6430*/  MOV R92, R42 ;  /* 0x0000002a005c7202 */ /* 0x000fe20000000f00 */
[----:B------:R-:W-:-:S03]  /*6440*/  IMAD.MOV.U32 R95, RZ, RZ, R41 ;  /* 0x000000ffff5f7224 */ /* 0x000fc600078e0029 */
[----:B------:R-:W-:Y:S01]  /*6450*/  IMAD.MOV.U32 R99, RZ, RZ, R77 ;  /* 0x000000ffff637224 */ /* 0x000fe200078e004d */
[----:B------:R-:W-:Y:S01]  /*6460*/  MOV R96, R84 ;  /* 0x0000005400607202 */ /* 0x000fe20000000f00 */
[----:B------:R-:W-:Y:S02]  /*6470*/  IMAD.MOV.U32 R98, RZ, RZ, R82 ;  /* 0x000000ffff627224 */ /* 0x000fe400078e0052 */
[----:B------:R-:W-:Y:S01]  /*6480*/  IMAD.MOV.U32 R97, RZ, RZ, R83 ;  /* 0x000000ffff617224 */ /* 0x000fe200078e0053 */
[C---:B-1----:R-:W-:Y:S07]  /*6490*/  HMMA.16816.F32.BF16 R84, R4.reuse, R8, R168 ;  /* 0x000000080454723c */ /* 0x042fee00000418a8 */
[----:B------:R-:W-:Y:S01]  /*64a0*/  IMAD.MOV.U32 R168, RZ, RZ, R47 ;  /* 0x000000ffffa87224 */ /* 0x000fe200078e002f */
[----:B------:R-:W-:Y:S01]  /*64b0*/  HMMA.16816.F32.BF16 R76, R4, R10, R120 ;  /* 0x0000000a044c723c */ /* 0x000fe20000041878 */
[----:B------:R-:W1:Y:S01]  /*64c0*/  LDSM.16.MT88.4 R8, [R220+0x7800] ;  /* 0x00780000dc08783b */ /* 0x000e620000004200 */
[----:B------:R-:W-:Y:S01]  /*64d0*/  IMAD.MOV.U32 R169, RZ, RZ, R52 ;  /* 0x000000ffffa97224 */ /* 0x000fe200078e0034 */
[----:B------:R-:W-:Y:S01]  /*64e0*/  MOV R170, R53 ;  /* 0x0000003500aa7202 */ /* 0x000fe20000000f00 */
[----:B------:R-:W-:-:S03]  /*64f0*/  IMAD.MOV.U32 R171, RZ, RZ, R54 ;  /* 0x000000ffffab7224 */ /* 0x000fc600078e0036 */
[----:B------:R-:W-:-:S05]  /*6500*/  IMAD.MOV.U32 R123, RZ, RZ, R55 ;  /* 0x000000ffff7b7224 */ /* 0x000fca00078e0037 */
        /* <DEDUP_REMOVED lines=8> */
[----:B------:R-:W-:Y:S02]  /*6590*/  IMAD.MOV.U32 R97, RZ, RZ, R98 ;  /* 0x000000ffff617224 */ /* 0x000fe400078e0062 */
[----:B------:R-:W-:Y:S01]  /*65a0*/  IMAD.MOV.U32 R98, RZ, RZ, R99 ;  /* 0x000000ffff627224 */ /* 0x000fe200078e0063 */
[----:B------:R-:W-:Y:S01]  /*65b0*/  MOV R99, R16 ;  /* 0x0000001000637202 */ /* 0x000fe20000000f00 */
[----:B------:R-:W-:-:S02]  /*65c0*/  IMAD.MOV.U32 R16, RZ, RZ, R17 ;  /* 0x000000ffff107224 */ /* 0x000fc400078e0011 */
[----:B------:R-:W-:Y:S02]  /*65d0*/  IMAD.MOV.U32 R17, RZ, RZ, R125 ;  /* 0x000000ffff117224 */ /* 0x000fe400078e007d */
[----:B------:R2:W-:Y:S01]  /*65e0*/  MUFU.EX2 R125, R3 ;  /* 0x00000003007d7308 */ /* 0x0005e20000000800 */
[----:B------:R-:W-:Y:S02]  /*65f0*/  IMAD.MOV.U32 R123, RZ, RZ, R169 ;  /* 0x000000ffff7b7224 */ /* 0x000fe400078e00a9 */
[----:B------:R-:W-:Y:S01]  /*6600*/  IMAD.MOV.U32 R169, RZ, RZ, R171 ;  /* 0x000000ffffa97224 */ /* 0x000fe200078e00ab */
[----:B------:R-:W-:Y:S01]  /*6610*/  MOV R171, R97 ;  /* 0x0000006100ab7202 */ /* 0x000fe20000000f00 */
[----:B------:R-:W-:Y:S02]  /*6620*/  IMAD.MOV.U32 R97, RZ, RZ, R99 ;  /* 0x000000ffff617224 */ /* 0x000fe400078e0063 */
[----:B------:R-:W-:Y:S01]  /*6630*/  IMAD.MOV.U32 R99, RZ, RZ, R17 ;  /* 0x000000ffff637224 */ /* 0x000fe200078e0011 */
[----:B------:R-:W-:-:S02]  /*6640*/  MOV R17, R227 ;  /* 0x000000e300117202 */ /* 0x000fc40000000f00 */
[----:B------:R3:W5:Y:S01]  /*6650*/  LDL.LU R227, [R1+0xb4] ;  /* 0x0000b40001e37983 */ /* 0x0007620000300800 */
[----:B-1----:R-:W-:Y:S01]  /*6660*/  HMMA.16816.F32.BF16 R68, R4, R8, R164 ;  /* 0x000000080444723c */ /* 0x002fe200000418a4 */
[----:B--2---:R-:W-:Y:S02]  /*6670*/  FFMA.FTZ R3, R122, c[0x0][0x2d0], -R2 ;  /* 0x0000b4007a037a23 */ /* 0x004fe40000010802 */
[----:B------:R-:W-:Y:S01]  /*6680*/  IMAD.MOV.U32 R122, RZ, RZ, R168 ;  /* 0x000000ffff7a7224 */ /* 0x000fe200078e00a8 */
[----:B------:R-:W-:-:S04]  /*6690*/  MOV R168, R170 ;  /* 0x000000aa00a87202 */ /* 0x000fc80000000f00 */
[C---:B------:R-:W-:Y:S01]  /*66a0*/  HMMA.16816.F32.BF16 R56, R4.reuse, R10, R144 ;  /* 0x0000000a0438723c */ /* 0x040fe20000041890 */
[----:B------:R-:W1:Y:S01]  /*66b0*/  LDSM.16.MT88.4 R8, [R217+0xa800] ;  /* 0x00a80000d908783b */ /* 0x000e620000004200 */
[----:B------:R-:W-:Y:S02]  /*66c0*/  IMAD.MOV.U32 R170, RZ, RZ, R96 ;  /* 0x000000ffffaa7224 */ /* 0x000fe400078e0060 */
[----:B------:R-:W-:Y:S01]  /*66d0*/  IMAD.MOV.U32 R96, RZ, RZ, R98 ;  /* 0x000000ffff607224 */ /* 0x000fe200078e0062 */
[----:B------:R-:W-:Y:S01]  /*66e0*/  MOV R98, R16 ;  /* 0x0000001000627202 */ /* 0x000fe20000000f00 */
[----:B------:R-:W-:Y:S02]  /*66f0*/  IMAD.MOV.U32 R16, RZ, RZ, R176 ;  /* 0x000000ffff107224 */ /* 0x000fe400078e00b0 */
[C---:B-1----:R-:W-:Y:S08]  /*6700*/  HMMA.16816.F32.BF16 R44, R4.reuse, R8, R160 ;  /* 0x00000008042c723c */ /* 0x042ff000000418a0 */
[C---:B------:R-:W-:Y:S01]  /*6710*/  HMMA.16816.F32.BF16 R32, R4.reuse, R10, R140 ;  /* 0x0000000a0420723c */ /* 0x040fe2000004188c */
[----:B------:R-:W1:Y:S07]  /*6720*/  LDSM.16.MT88.4 R8, [R218+0xa800] ;  /* 0x00a80000da08783b */ /* 0x000e6e0000004200 */
[C---:B-1----:R-:W-:Y:S08]  /*6730*/  HMMA.16816.F32.BF16 R80, R4.reuse, R8, R156 ;  /* 0x000000080450723c */ /* 0x042ff0000004189c */
[----:B------:R-:W-:Y:S01]  /*6740*/  HMMA.16816.F32.BF16 R72, R4, R10, R136 ;  /* 0x0000000a0448723c */ /* 0x000fe20000041888 */
[----:B------:R-:W1:Y:S01]  /*6750*/  LDSM.16.MT88.4 R8, [R221+0xa800] ;  /* 0x00a80000dd08783b */ /* 0x000e620000004200 */
[----:B------:R2:W4:Y:S02]  /*6760*/  MUFU.EX2 R176, R3 ;  /* 0x0000000300b07308 */ /* 0x0005240000000800 */
[----:B--2---:R-:W-:-:S02]  /*6770*/  FFMA.FTZ R3, R121, c[0x0][0x2d0], -R2 ;  /* 0x0000b40079037a23 */ /* 0x004fc40000010802 */
[----:B------:R-:W-:Y:S02]  /*6780*/  IMAD.MOV.U32 R121, RZ, RZ, R122 ;  /* 0x000000ffff797224 */ /* 0x000fe400078e007a */
[----:B------:R-:W-:Y:S01]  /*6790*/  IMAD.MOV.U32 R122, RZ, RZ, R123 ;  /* 0x000000ffff7a7224 */ /* 0x000fe200078e007b */
[----:B------:R-:W-:Y:S01]  /*67a0*/  MOV R123, R168 ;  /* 0x000000a8007b7202 */ /* 0x000fe20000000f00 */
[----:B------:R-:W-:Y:S01]  /*67b0*/  IMAD.MOV.U32 R168, RZ, RZ, R169 ;  /* 0x000000ffffa87224 */ /* 0x000fe200078e00a9 */
[C---:B-1----:R-:W-:Y:S08]  /*67c0*/  HMMA.16816.F32.BF16 R64, R4.reuse, R8, R152 ;  /* 0x000000080440723c */ /* 0x042ff00000041898 */
[----:B------:R-:W-:Y:S01]  /*67d0*/  HMMA.16816.F32.BF16 R52, R4, R10, R132 ;  /* 0x0000000a0434723c */ /* 0x000fe20000041884 */
[----:B------:R-:W1:Y:S01]  /*67e0*/  LDSM.16.MT88.4 R8, [R220+0xa800] ;  /* 0x00a80000dc08783b */ /* 0x000e620000004200 */
        /* <DEDUP_REMOVED lines=10> */
[----:B------:R2:W-:Y:S01]  /*6890*/  MUFU.EX2 R177, R3 ;  /* 0x0000000300b17308 */ /* 0x0005e20000000800 */
[----:B------:R-:W-:Y:S01]  /*68a0*/  MOV R120, R122 ;  /* 0x0000007a00787202 */ /* 0x000fe20000000f00 */
[----:B------:R-:W-:-:S02]  /*68b0*/  IMAD.MOV.U32 R122, RZ, RZ, R168 ;  /* 0x000000ffff7a7224 */ /* 0x000fc400078e00a8 */
[----:B------:R-:W-:Y:S01]  /*68c0*/  IMAD.MOV.U32 R168, RZ, RZ, R170 ;  /* 0x000000ffffa87224 */ /* 0x000fe200078e00aa */
[----:B------:R-:W-:Y:S01]  /*68d0*/  MOV R170, R96 ;  /* 0x0000006000aa7202 */ /* 0x000fe20000000f00 */
[----:B------:R-:W-:Y:S02]  /*68e0*/  IMAD.MOV.U32 R96, RZ, RZ, R98 ;  /* 0x000000ffff607224 */ /* 0x000fe400078e0062 */
[----:B--2---:R-:W-:Y:S02]  /*68f0*/  FFMA.FTZ R3, R121, c[0x0][0x2d0], -R2 ;  /* 0x0000b40079037a23 */ /* 0x004fe40000010802 */
        /* <DEDUP_REMOVED lines=8> */
[----:B-1----:R-:W-:Y:S01]  /*6980*/  HMMA.16816.F32.BF16 R40, R4, R8, R148 ;  /* 0x000000080428723c */ /* 0x002fe20000041894 */
[----:B------:R1:W2:Y:S01]  /*6990*/  MUFU.EX2 R252, R3 ;  /* 0x0000000300fc7308 */ /* 0x0002a20000000800 */
[----:B------:R-:W-:Y:S01]  /*69a0*/  IMAD.MOV.U32 R98, RZ, RZ, R16 ;  /* 0x000000ffff627224 */ /* 0x000fe200078e0010 */
[----:B------:R-:W-:Y:S01]  /*69b0*/  MOV R16, R18 ;  /* 0x0000001200107202 */ /* 0x000fe20000000f00 */
[----:B------:R-:W-:-:S02]  /*69c0*/  IMAD.MOV.U32 R121, RZ, RZ, R123 ;  /* 0x000000ffff797224 */ /* 0x000fc400078e007b */
[----:B------:R-:W-:Y:S02]  /*69d0*/  IMAD.MOV.U32 R123, RZ, RZ, R169 ;  /* 0x000000ffff7b7224 */ /* 0x000fe400078e00a9 */
[----:B------:R-:W-:Y:S01]  /*69e0*/  HMMA.16816.F32.BF16 R28, R4, R10, R12 ;  /* 0x0000000a041c723c */ /* 0x000fe2000004180c */
[----:B------:R-:W-:Y:S01]  /*69f0*/  IMAD.MOV.U32 R18, RZ, RZ, R226 ;  /* 0x000000ffff127224 */ /* 0x000fe200078e00e2 */
[----:B------:R-:W-:Y:S01]  /*6a00*/  MOV R169, R171 ;  /* 0x000000ab00a97202 */ /* 0x000fe20000000f00 */
[----:B-1----:R-:W-:Y:S01]  /*6a10*/  FFMA.FTZ R3, R120, c[0x0][0x2d0], -R0 ;  /* 0x0000b40078037a23 */ /* 0x002fe20000010800 */
        /* <DEDUP_REMOVED lines=8> */
[----:B------:R-:W1:Y:S01]  /*6aa0*/  LDSM.16.MT88.4 R12, [R221+0x2000] ;  /* 0x00200000dd0c783b */ /* 0x000e620000004200 */
[----:B------:R-:W-:-:S02]  /*6ab0*/  IMAD.MOV.U32 R167, RZ, RZ, R121 ;  /* 0x000000ffffa77224 */ /* 0x000fc400078e0079 */
[----:B------:R-:W-:Y:S02]  /*6ac0*/  IMAD.MOV.U32 R98, RZ, RZ, R16 ;  /* 0x000000ffff627224 */ /* 0x000fe400078e0010 */
[----:B------:R-:W-:Y:S02]  /*6ad0*/  IMAD.MOV.U32 R121, RZ, RZ, R123 ;  /* 0x000000ffff797224 */ /* 0x000fe400078e007b */
[----:B------:R-:W-:Y:S02]  /*6ae0*/  IMAD.MOV.U32 R171, RZ, RZ, R97 ;  /* 0x000000ffffab7224 */ /* 0x000fe400078e0061 */
        /* <DEDUP_REMOVED lines=26> */
[----:B------:R-:W-:Y:S01]  /*6c90*/  IMAD.MOV.U32 R170, RZ, RZ, R96 ;  /* 0x000000ffffaa7224 */ /* 0x000fe200078e0060 */
[----:B------:R2:W-:Y:S01]  /*6ca0*/  MUFU.EX2 R175, R4 ;  /* 0x0000000400af7308 */ /* 0x0005e20000000800 */
[----:B------:R-:W-:Y:S01]  /*6cb0*/  MOV R96, R98 ;  /* 0x0000006200607202 */ /* 0x000fe20000000f00 */
[----:B------:R-:W-:Y:S02]  /*6cc0*/  IMAD.MOV.U32 R98, RZ, RZ, R16 ;  /* 0x000000ffff627224 */ /* 0x000fe400078e0010 */
[----:B------:R-:W-:Y:S02]  /*6cd0*/  FADD.FTZ R5, R222, R127 ;  /* 0x0000007fde057221 */ /* 0x000fe40000010000 */
[----:B------:R-:W-:-:S02]  /*6ce0*/  IMAD.MOV.U32 R16, RZ, RZ, R18 ;  /* 0x000000ffff107224 */ /* 0x000fc400078e0012 */
[--C-:B-1----:R-:W-:Y:S02]  /*6cf0*/  FFMA.FTZ R3, R224, c[0x0][0x2d0], -R0.reuse ;  /* 0x0000b400e0037a23 */ /* 0x102fe40000010800 */
[----:B------:R3:W5:Y:S01]  /*6d00*/  LDL.LU R224, [R1+0xa8] ;  /* 0x0000a80001e07983 */ /* 0x0007620000300800 */
[----:B------:R-:W-:Y:S01]  /*6d10*/  MOV R18, R24 ;  /* 0x0000001800127202 */ /* 0x000fe20000000f00 */
[----:B--2---:R-:W-:Y:S02]  /*6d20*/  FFMA.FTZ R4, R223, c[0x0][0x2d0], -R0 ;  /* 0x0000b400df047a23 */ /* 0x004fe40000010800 */
[----:B------:R3:W5:Y:S04]  /*6d30*/  LDL.LU R223, [R1+0xa4] ;  /* 0x0000a40001df7983 */ /* 0x0007680000300800 */
[----:B------:R3:W5:Y:S04]  /*6d40*/  LDL.LU R222, [R1+0xa0] ;  /* 0x0000a00001de7983 */ /* 0x0007680000300800 */
[----:B------:R-:W2:Y:S01]  /*6d50*/  LDL.LU R24, [R1+0x3c] ;  /* 0x00003c0001187983 */ /* 0x000ea20000300800 */
[----:B------:R1:W-:Y:S01]  /*6d60*/  MUFU.EX2 R179, R3 ;  /* 0x0000000300b37308 */ /* 0x0003e20000000800 */
[----:B------:R-:W-:-:S04]  /*6d70*/  IMAD.MOV.U32 R164, RZ, RZ, R165 ;  /* 0x000000ffffa47224 */ /* 0x000fc800078e00a5 */
[----:B------:R-:W-:Y:S02]  /*6d80*/  IMAD.MOV.U32 R147, RZ, RZ, R164 ;  /* 0x000000ffff937224 */ /* 0x000fe400078e00a4 */
[----:B-1----:R-:W-:Y:S02]  /*6d90*/  FADD.FTZ R3, R166, R126 ;  /* 0x0000007ea6037221 */ /* 0x002fe40000010000 */
[----:B------:R-:W-:Y:S02]  /*6da0*/  IMAD.MOV.U32 R166, RZ, RZ, R120 ;  /* 0x000000ffffa67224 */ /* 0x000fe400078e0078 */
        /* <DEDUP_REMOVED lines=15> */
[----:B------:R4:W1:Y:S01]  /*6ea0*/  MUFU.EX2 R178, R4 ;  /* 0x0000000400b27308 */ /* 0x0008620000000800 */
        /* <DEDUP_REMOVED lines=19> */
[--C-:B------:R-:W-:Y:S02]  /*6fe0*/  FFMA.FTZ R26, R26, c[0x0][0x2d0], -R2.reuse ;  /* 0x0000b4001a1a7a23 */ /* 0x100fe40000010802 */
[----:B------:R-:W-:Y:S01]  /*6ff0*/  FFMA.FTZ R23, R23, c[0x0][0x2d0], -R2 ;  /* 0x0000b40017177a23 */ /* 0x000fe20000010802 */
[----:B----4-:R-:W-:Y:S02]  /*7000*/  F2FP.BF16.PACK_AB R4, R176, R125 ;  /* 0x0000007db004723e */ /* 0x010fe400000010ff */
[----:B------:R-:W-:-:S02]  /*7010*/  F2FP.BF16.PACK_AB R6, R252, R177 ;  /* 0x000000b1fc06723e */ /* 0x000fc400000010ff */
[----:B-1----:R-:W-:Y:S01]  /*7020*/  F2FP.BF16.PACK_AB R7, R178, R179 ;  /* 0x000000b3b207723e */ /* 0x002fe200000010ff */
[----:B------:R-:W-:Y:S01]  /*7030*/  FADD.FTZ R3, R147, R3 ;  /* 0x0000000393037221 */ /* 0x000fe20000010000 */
[----:B------:R-:W-:Y:S01]  /*7040*/  MOV R144, R170 ;  /* 0x000000aa00907202 */ /* 0x000fe20000000f00 */
[--C-:B------:R-:W-:Y:S02]  /*7050*/  FFMA.FTZ R22, R22, c[0x0][0x2d0], -R0.reuse ;  /* 0x0000b40016167a23 */ /* 0x100fe40000010800 */
[--C-:B------:R-:W-:Y:S02]  /*7060*/  FFMA.FTZ R21, R21, c[0x0][0x2d0], -R0.reuse ;  /* 0x0000b40015157a23 */ /* 0x100fe40000010800 */
[--C-:B------:R-:W-:Y:S02]  /*7070*/  FFMA.FTZ R20, R20, c[0x0][0x2d0], -R0.reuse ;  /* 0x0000b40014147a23 */ /* 0x100fe40000010800 */
[----:B------:R-:W-:Y:S02]  /*7080*/  FFMA.FTZ R27, R27, c[0x0][0x2d0], -R0 ;  /* 0x0000b4001b1b7a23 */ /* 0x000fe40000010800 */
[----:B------:R-:W-:Y:S01]  /*7090*/  FADD.FTZ R0, R165, R3 ;  /* 0x00000003a5007221 */ /* 0x000fe20000010000 */
        /* <DEDUP_REMOVED lines=11> */
[----:B--2---:R-:W-:Y:S01]  /*7150*/  IMAD.MOV.U32 R19, RZ, RZ, R24 ;  /* 0x000000ffff137224 */ /* 0x004fe200078e0018 */
[----:B------:R-:W-:Y:S01]  /*7160*/  MOV R24, R25 ;  /* 0x0000001900187202 */ /* 0x000fe20000000f00 */
[----:B------:R-:W-:-:S02]  /*7170*/  FFMA.FTZ R25, R219, c[0x0][0x2d0], -R2 ;  /* 0x0000b400db197a23 */ /* 0x000fc40000010802 */
[----:B------:R-:W-:Y:S01]  /*7180*/  IMAD.MOV.U32 R18, RZ, RZ, R19 ;  /* 0x000000ffff127224 */ /* 0x000fe200078e0013 */
[----:B------:R-:W-:Y:S01]  /*7190*/  MOV R19, R24 ;  /* 0x0000001800137202 */ /* 0x000fe20000000f00 */
[----:B------:R-:W-:Y:S01]  /*71a0*/  FFMA.FTZ R24, R216, c[0x0][0x2d0], -R2 ;  /* 0x0000b400d8187a23 */ /* 0x000fe20000010802 */
[----:B------:R3:W5:Y:S01]  /*71b0*/  LDL.LU R219, [R1+0x9c] ;  /* 0x00009c0001db7983 */ /* 0x0007620000300800 */
[----:B------:R-:W-:Y:S01]  /*71c0*/  FADD.FTZ R2, R164, R5 ;  /* 0x00000005a4027221 */ /* 0x000fe20000010000 */
[----:B------:R-:W-:Y:S01]  /*71d0*/  F2FP.BF16.PACK_AB R5, R175, R174 ;  /* 0x000000aeaf05723e */ /* 0x000fe200000010ff */
[----:B------:R-:W-:Y:S01]  /*71e0*/  IMAD.MOV.U32 R169, RZ, RZ, R19 ;  /* 0x000000ffffa97224 */ /* 0x000fe200078e0013 */
[----:B------:R-:W-:Y:S01]  /*71f0*/  MOV R170, R18 ;  /* 0x0000001200aa7202 */ /* 0x000fe20000000f00 */
[----:B------:R3:W5:Y:S04]  /*7200*/  LDL.LU R216, [R1+0x98] ;  /* 0x0000980001d87983 */ /* 0x0007680000300800 */
[C---:B------:R-:W-:Y:S01]  /*7210*/  HMMA.16816.F32.BF16 R180, R4.reuse, R8, R180 ;  /* 0x0000000804b4723c */ /* 0x040fe200000418b4 */
[----:B------:R-:W1:Y:S07]  /*7220*/  LDSM.16.MT88.4 R16, [R218+0x2000] ;  /* 0x00200000da10783b */ /* 0x000e6e0000004200 */
[----:B------:R-:W-:Y:S01]  /*7230*/  HMMA.16816.F32.BF16 R88, R4, R10, R88 ;  /* 0x0000000a0458723c */ /* 0x000fe20000041858 */
[----:B------:R-:W2:Y:S01]  /*7240*/  LDSM.16.MT88.4 R8, [R220+0x2000] ;  /* 0x00200000dc08783b */ /* 0x000ea20000004200 */
[----:B------:R-:W-:-:S06]  /*7250*/  IMAD.MOV.U32 R164, RZ, RZ, R99 ;  /* 0x000000ffffa47224 */ /* 0x000fcc00078e0063 */
[C---:B------:R-:W-:Y:S08]  /*7260*/  HMMA.16816.F32.BF16 R140, R4.reuse, R12, R208 ;  /* 0x0000000c048c723c */ /* 0x040ff000000418d0 */
[C---:B------:R-:W-:Y:S01]  /*7270*/  HMMA.16816.F32.BF16 R96, R4.reuse, R14, R204 ;  /* 0x0000000e0460723c */ /* 0x040fe200000418cc */
[----:B------:R-:W4:Y:S07]  /*7280*/  LDSM.16.MT88.4 R12, [R218+0x5000] ;  /* 0x00500000da0c783b */ /* 0x000f2e0000004200 */
[C---:B-1----:R-:W-:Y:S08]  /*7290*/  HMMA.16816.F32.BF16 R132, R4.reuse, R16, R92 ;  /* 0x000000100484723c */ /* 0x042ff0000004185c */
[C---:B--2---:R-:W-:Y:S08]  /*72a0*/  HMMA.16816.F32.BF16 R136, R4.reuse, R10, R192 ;  /* 0x0000000a0488723c */ /* 0x044ff000000418c0 */
[----:B------:R-:W-:Y:S01]  /*72b0*/  HMMA.16816.F32.BF16 R92, R4, R18, R212 ;  /* 0x00000012045c723c */ /* 0x000fe200000418d4 */
[----:B------:R-:W1:Y:S01]  /*72c0*/  LDSM.16.MT88.4 R16, [R217+0x5000] ;  /* 0x00500000d910783b */ /* 0x000e620000004200 */
[----:B------:R-:W-:-:S06]  /*72d0*/  FADD.FTZ R2, R124, R2 ;  /* 0x000000027c027221 */ /* 0x000fcc0000010000 */
[C---:B------:R-:W-:Y:S01]  /*72e0*/  HMMA.16816.F32.BF16 R148, R4.reuse, R8, R200 ;  /* 0x000000080494723c */ /* 0x040fe200000418c8 */
[----:B------:R-:W2:Y:S07]  /*72f0*/  LDSM.16.MT88.4 R8, [R221+0x5000] ;  /* 0x00500000dd08783b */ /* 0x000eae0000004200 */
        /* <DEDUP_REMOVED lines=12> */
[C---:B----4-:R-:W-:Y:S08]  /*73c0*/  HMMA.16816.F32.BF16 R120, R4.reuse, R14, R128 ;  /* 0x0000000e0478723c */ /* 0x050ff00000041880 */
[C---:B------:R-:W-:Y:S01]  /*73d0*/  HMMA.16816.F32.BF16 R164, R4.reuse, R12, R184 ;  /* 0x0000000c04a4723c */ /* 0x040fe200000418b8 */
[----:B------:R-:W4:Y:S07]  /*73e0*/  LDSM.16.MT88.4 R12, [R217+0x8000] ;  /* 0x00800000d90c783b */ /* 0x000f2e0000004200 */
[C---:B-1----:R-:W-:Y:S08]  /*73f0*/  HMMA.16816.F32.BF16 R156, R4.reuse, R16, R196 ;  /* 0x00000010049c723c */ /* 0x042ff000000418c4 */
[C---:B------:R-:W-:Y:S01]  /*7400*/  HMMA.16816.F32.BF16 R208, R4.reuse, R18, R188 ;  /* 0x0000001204d0723c */ /* 0x040fe200000418bc */
[----:B------:R-:W1:Y:S07]  /*7410*/  LDSM.16.MT88.4 R16, [R220+0x5000] ;  /* 0x00500000dc10783b */ /* 0x000e6e0000004200 */
[C---:B--2---:R-:W-:Y:S08]  /*7420*/  HMMA.16816.F32.BF16 R116, R4.reuse, R8, R116 ;  /* 0x000000080474723c */ /* 0x044ff00000041874 */
[----:B------:R-:W-:Y:S01]  /*7430*/  HMMA.16816.F32.BF16 R108, R4, R10, R108 ;  /* 0x0000000a046c723c */ /* 0x000fe2000004186c */
[----:B------:R-:W2:Y:S01]  /*7440*/  LDSM.16.MT88.4 R8, [R218+0x8000] ;  /* 0x00800000da08783b */ /* 0x000ea20000004200 */
[----:B------:R-:W-:Y:S01]  /*7450*/  IMAD.MOV.U32 R3, RZ, RZ, R137 ;  /* 0x000000ffff037224 */ /* 0x000fe200078e0089 */
[----:B------:R-:W-:-:S02]  /*7460*/  MOV R153, R136 ;  /* 0x0000008800997202 */ /* 0x000fc40000000f00 */
[----:B------:R-:W-:Y:S03]  /*7470*/  LDSM.16.MT88.4 R184, [R217+0x2800] ;  /* 0x00280000d9b8783b */ /* 0x000fe60000004200 */
[C---:B----4-:R-:W-:Y:S08]  /*7480*/  HMMA.16816.F32.BF16 R100, R4.reuse, R12, R100 ;  /* 0x0000000c0464723c */ /* 0x050ff00000041864 */
[C---:B------:R-:W-:Y:S08]  /*7490*/  HMMA.16816.F32.BF16 R12, R4.reuse, R14, R60 ;  /* 0x0000000e040c723c */ /* 0x040ff0000004183c */
[C---:B-1----:R-:W-:Y:S08]  /*74a0*/  HMMA.16816.F32.BF16 R112, R4.reuse, R16, R112 ;  /* 0x000000100470723c */ /* 0x042ff00000041870 */
[----:B------:R-:W-:Y:S01]  /*74b0*/  HMMA.16816.F32.BF16 R104, R4, R18, R104 ;  /* 0x000000120468723c */ /* 0x000fe20000041868 */
[----:B------:R-:W1:Y:S07]  /*74c0*/  LDSM.16.MT88.4 R16, [R221+0x8000] ;  /* 0x00800000dd10783b */ /* 0x000e6e0000004200 */
[----:B------:R-:W-:Y:S01]  /*74d0*/  MOV R63, R12 ;  /* 0x0000000c003f7202 */ /* 0x000fe20000000f00 */
[----:B------:R-:W-:Y:S01]  /*74e0*/  IMAD.MOV.U32 R62, RZ, RZ, R13 ;  /* 0x000000ffff3e7224 */ /* 0x000fe200078e000d */
[----:B------:R-:W-:Y:S01]  /*74f0*/  MOV R61, R14 ;  /* 0x0000000e003d7202 */ /* 0x000fe20000000f00 */
[----:B------:R-:W-:-:S02]  /*7500*/  IMAD.MOV.U32 R60, RZ, RZ, R15 ;  /* 0x000000ffff3c7224 */ /* 0x000fc400078e000f */
[----:B------:R-:W4:Y:S01]  /*7510*/  LDSM.16.MT88.4 R12, [R220+0x8000] ;  /* 0x00800000dc0c783b */ /* 0x000f220000004200 */
[C---:B--2---:R-:W-:Y:S08]  /*7520*/  HMMA.16816.F32.BF16 R212, R4.reuse, R8, R48 ;  /* 0x0000000804d4723c */ /* 0x044ff00000041830 */
[----:B------:R-:W-:Y:S01]  /*7530*/  HMMA.16816.F32.BF16 R204, R4, R10, R36 ;  /* 0x0000000a04cc723c */ /* 0x000fe20000041824 */
[----:B------:R-:W2:Y:S01]  /*7540*/  LDSM.16.MT88.4 R8, [R217+0xb000] ;  /* 0x00b00000d908783b */ /* 0x000ea20000004200 */
[----:B------:R-:W-:Y:S01]  /*7550*/  MOV R131, R100 ;  /* 0x0000006400837202 */ /* 0x000fe20000000f00 */
[----:B------:R-:W-:Y:S01]  /*7560*/  IMAD.MOV.U32 R130, RZ, RZ, R101 ;  /* 0x000000ffff827224 */ /* 0x000fe200078e0065 */
[----:B------:R-:W-:Y:S01]  /*7570*/  MOV R129, R102 ;  /* 0x0000006600817202 */ /* 0x000fe20000000f00 */
[----:B------:R-:W-:-:S03]  /*7580*/  IMAD.MOV.U32 R128, RZ, RZ, R103 ;  /* 0x000000ffff807224 */ /* 0x000fc600078e0067 */
[C---:B-1----:R-:W-:Y:S08]  /*7590*/  HMMA.16816.F32.BF16 R84, R4.reuse, R16, R84 ;  /* 0x000000100454723c */ /* 0x042ff00000041854 */
[C---:B------:R-:W-:Y:S01]  /*75a0*/  HMMA.16816.F32.BF16 R100, R4.reuse, R18, R76 ;  /* 0x000000120464723c */ /* 0x040fe2000004184c */
[----:B------:R-:W1:Y:S07]  /*75b0*/  LDSM.16.MT88.4 R16, [R218+0xb000] ;  /* 0x00b00000da10783b */ /* 0x000e6e0000004200 */
[C---:B----4-:R-:W-:Y:S08]  /*75c0*/  HMMA.16816.F32.BF16 R48, R4.reuse, R12, R68 ;  /* 0x0000000c0430723c */ /* 0x050ff00000041844 */
[----:B------:R-:W-:Y:S01]  /*75d0*/  HMMA.16816.F32.BF16 R36, R4, R14, R56 ;  /* 0x0000000e0424723c */ /* 0x000fe20000041838 */
[----:B------:R-:W4:Y:S01]  /*75e0*/  LDSM.16.MT88.4 R12, [R221+0xb000] ;  /* 0x00b00000dd0c783b */ /* 0x000f220000004200 */
[----:B------:R-:W-:-:S06]  /*75f0*/  MOV R70, R146 ;  /* 0x0000009200467202 */ /* 0x000fcc0000000f00 */
[C---:B--2---:R-:W-:Y:S08]  /*7600*/  HMMA.16816.F32.BF16 R44, R4.reuse, R8, R44 ;  /* 0x00000008042c723c */ /* 0x044ff0000004182c */
[----:B------:R-:W-:Y:S01]  /*7610*/  HMMA.16816.F32.BF16 R192, R4, R10, R32 ;  /* 0x0000000a04c0723c */ /* 0x000fe20000041820 */
[----:B------:R-:W2:Y:S01]  /*7620*/  LDSM.16.MT88.4 R8, [R220+0xb000] ;  /* 0x00b00000dc08783b */ /* 0x000ea20000004200 */
[----:B------:R-:W-:Y:S01]  /*7630*/  MOV R76, R138 ;  /* 0x0000008a004c7202 */ /* 0x000fe20000000f00 */
[----:B------:R-:W-:-:S02]  /*7640*/  IMAD.MOV.U32 R71, RZ, RZ, R147 ;  /* 0x000000ffff477224 */ /* 0x000fc400078e0093 */
[----:B------:R-:W-:Y:S02]  /*7650*/  FADD.FTZ R0, R70, R0 ;  /* 0x0000000046007221 */ /* 0x000fe40000010000 */
[----:B------:R-:W-:Y:S01]  /*7660*/  FADD.FTZ R3, R3, R2 ;  /* 0x0000000203037221 */ /* 0x000fe20000010000 */
[----:B------:R-:W-:Y:S01]  /*7670*/  MOV R78, R144 ;  /* 0x00000090004e7202 */ /* 0x000fe20000000f00 */
[----:B------:R-:W-:Y:S02]  /*7680*/  IMAD.MOV.U32 R77, RZ, RZ, R139 ;  /* 0x000000ffff4d7224 */ /* 0x000fe400078e008b */
[----:B------:R-:W-:Y:S01]  /*7690*/  IMAD.MOV.U32 R79, RZ, RZ, R145 ;  /* 0x000000ffff4f7224 */ /* 0x000fe200078e0091 */
[----:B-1----:R-:W-:Y:S01]  /*76a0*/  HMMA.16816.F32.BF16 R188, R4, R18, R72 ;  /* 0x0000001204bc723c */ /* 0x002fe20000041848 */
[----:B------:R-:W-:Y:S01]  /*76b0*/  FADD.FTZ R0, R71, R0 ;  /* 0x0000000047007221 */ /* 0x000fe20000010000 */
[----:B------:R-:W-:Y:S01]  /*76c0*/  LDSM.16.MT88.4 R144, [R221+0x2800] ;  /* 0x00280000dd90783b */ /* 0x000fe20000004200 */
[----:B------:R-:W-:-:S02]  /*76d0*/  FADD.FTZ R3, R76, R3 ;  /* 0x000000034c037221 */ /* 0x000fc40000010000 */
[----:B------:R-:W-:-:S03]  /*76e0*/  FADD.FTZ R2, R77, R0 ;  /* 0x000000004d027221 */ /* 0x000fc60000010000 */
[C---:B------:R-:W-:Y:S01]  /*76f0*/  HMMA.16816.F32.BF16 R200, R4.reuse, R16, R80 ;  /* 0x0000001004c8723c */ /* 0x040fe20000041850 */
[----:B------:R-:W-:Y:S01]  /*7700*/  FADD.FTZ R0, R78, R3 ;  /* 0x000000034e007221 */ /* 0x000fe20000010000 */
[----:B------:R-:W-:Y:S01]  /*7710*/  MOV R74, R126 ;  /* 0x0000007e004a7202 */ /* 0x000fe20000000f00 */
[----:B------:R-:W-:Y:S01]  /*7720*/  IMAD.MOV.U32 R73, RZ, RZ, R127 ;  /* 0x000000ffff497224 */ /* 0x000fe200078e007f */
        /* <DEDUP_REMOVED lines=8> */
[----:B------:R-:W1:Y:S01]  /*77b0*/  LDSM.16.MT88.4 R152, [R220+0x2800] ;  /* 0x00280000dc98783b */ /* 0x000e620000004200 */
[----:B------:R-:W-:Y:S01]  /*77c0*/  IMAD.MOV.U32 R79, RZ, RZ, R60 ;  /* 0x000000ffff4f7224 */ /* 0x000fe200078e003c */
[C---:B----4-:R-:W-:Y:S01]  /*77d0*/  HMMA.16816.F32.BF16 R32, R4.reuse, R12, R64 ;  /* 0x0000000c0420723c */ /* 0x050fe20000041840 */
[----:B------:R-:W-:Y:S01]  /*77e0*/  MOV R60, R168 ;  /* 0x000000a8003c7202 */ /* 0x000fe20000000f00 */
[----:B------:R-:W-:Y:S01]  /*77f0*/  IMAD.MOV.U32 R61, RZ, RZ, R169 ;  /* 0x000000ffff3d7224 */ /* 0x000fe200078e00a9 */
[----:B------:R-:W-:Y:S01]  /*7800*/  MOV R62, R170 ;  /* 0x000000aa003e7202 */ /* 0x000fe20000000f00 */
[----:B------:R-:W-:Y:S01]  /*7810*/  IMAD.MOV.U32 R63, RZ, RZ, R171 ;  /* 0x000000ffff3f7224 */ /* 0x000fe200078e00ab */
[----:B------:R-:W-:Y:S04]  /*7820*/  LDSM.16.MT88.4 R64, [R220+0x5800] ;  /* 0x00580000dc40783b */ /* 0x000fe80000004200 */
[----:B------:R-:W4:Y:S01]  /*7830*/  LDSM.16.MT88.4 R168, [R218+0x5800] ;  /* 0x00580000daa8783b */ /* 0x000f220000004200 */
[----:B------:R3:W-:Y:S01]  /*7840*/  MUFU.EX2 R12, R24 ;  /* 0x00000018000c7308 */ /* 0x0007e20000000800 */
[----:B------:R-:W-:Y:S01]  /*7850*/  IMAD.MOV.U32 R83, RZ, RZ, R163 ;  /* 0x000000ffff537224 */ /* 0x000fe200078e00a3 */
[C---:B------:R-:W-:Y:S01]  /*7860*/  HMMA.16816.F32.BF16 R196, R4.reuse, R14, R52 ;  /* 0x0000000e04c4723c */ /* 0x040fe20000041834 */
[----:B------:R-:W-:Y:S01]  /*7870*/  IMAD.MOV.U32 R81, RZ, RZ, R161 ;  /* 0x000000ffff517224 */ /* 0x000fe200078e00a1 */
[----:B------:R-:W-:Y:S01]  /*7880*/  MOV R82, R162 ;  /* 0x000000a200527202 */ /* 0x000fe20000000f00 */
[----:B------:R-:W-:Y:S01]  /*7890*/  IMAD.MOV.U32 R75, RZ, RZ, R124 ;  /* 0x000000ffff4b7224 */ /* 0x000fe200078e007c */
[----:B------:R-:W-:Y:S01]  /*78a0*/  MOV R68, R131 ;  /* 0x0000008300447202 */ /* 0x000fe20000000f00 */
[----:B------:R-:W-:Y:S01]  /*78b0*/  IMAD.MOV.U32 R69, RZ, RZ, R130 ;  /* 0x000000ffff457224 */ /* 0x000fe200078e0082 */
[----:B------:R-:W1:Y:S01]  /*78c0*/  MUFU.EX2 R13, R23 ;  /* 0x00000017000d7308 */ /* 0x000e620000000800 */
[----:B------:R-:W-:Y:S01]  /*78d0*/  LDSM.16.MT88.4 R56, [R221+0x5800] ;  /* 0x00580000dd38783b */ /* 0x000fe20000004200 */
[C---:B--2---:R-:W-:Y:S08]  /*78e0*/  HMMA.16816.F32.BF16 R40, R4.reuse, R8, R40 ;  /* 0x000000080428723c */ /* 0x044ff00000041828 */
[----:B------:R-:W-:Y:S01]  /*78f0*/  HMMA.16816.F32.BF16 R28, R4, R10, R28 ;  /* 0x0000000a041c723c */ /* 0x000fe2000004181c */
[----:B---3--:R-:W-:Y:S01]  /*7900*/  MOV R24, R61 ;  /* 0x0000003d00187202 */ /* 0x008fe20000000f00 */
[----:B------:R2:W-:Y:S01]  /*7910*/  MUFU.EX2 R10, R26 ;  /* 0x0000001a000a7308 */ /* 0x0005e20000000800 */
[----:B------:R-:W-:Y:S01]  /*7920*/  MOV R124, R160 ;  /* 0x000000a0007c7202 */ /* 0x000fe20000000f00 */
[----:B------:R-:W-:Y:S01]  /*7930*/  IMAD.MOV.U32 R71, RZ, RZ, R128 ;  /* 0x000000ffff477224 */ /* 0x000fe200078e0080 */
[----:B------:R-:W-:Y:S01]  /*7940*/  MOV R70, R129 ;  /* 0x0000008100467202 */ /* 0x000fe20000000f00 */
[----:B------:R-:W-:Y:S01]  /*7950*/  FADD.FTZ R0, R24, R2 ;  /* 0x0000000218007221 */ /* 0x000fe20000010000 */
[----:B------:R-:W-:Y:S01]  /*7960*/  MOV R5, R83 ;  /* 0x0000005300057202 */ /* 0x000fe20000000f00 */
[----:B------:R-:W-:Y:S01]  /*7970*/  IMAD.MOV.U32 R14, RZ, RZ, R62 ;  /* 0x000000ffff0e7224 */ /* 0x000fe200078e003e */
[----:B------:R-:W3:Y:S01]  /*7980*/  LDSM.16.MT88.4 R136, [R218+0x2800] ;  /* 0x00280000da88783b */ /* 0x000ee20000004200 */
[----:B------:R4:W3:Y:S01]  /*7990*/  MUFU.EX2 R11, R25 ;  /* 0x00000019000b7308 */ /* 0x0008e20000000800 */
[----:B------:R-:W-:Y:S01]  /*79a0*/  MOV R4, R81 ;  /* 0x0000005100047202 */ /* 0x000fe20000000f00 */
[----:B------:R-:W-:Y:S01]  /*79b0*/  FADD.FTZ R5, R5, R0 ;  /* 0x0000000005057221 */ /* 0x000fe20000010000 */
[----:B-1----:R-:W-:Y:S01]  /*79c0*/  F2FP.BF16.PACK_AB R130, R13, R12 ;  /* 0x0000000c0d82723e */ /* 0x002fe200000010ff */
[----:B------:R-:W-:Y:S04]  /*79d0*/  LDSM.16.MT88.4 R160, [R217+0x5800] ;  /* 0x00580000d9a0783b */ /* 0x000fe80000004200 */
[----:B------:R-:W-:Y:S01]  /*79e0*/  MUFU.EX2 R6, R22 ;  /* 0x0000001600067308 */ /* 0x000fe20000000800 */
[----:B--2---:R-:W-:Y:S01]  /*79f0*/  IMAD.MOV.U32 R26, RZ, RZ, R82 ;  /* 0x000000ffff1a7224 */ /* 0x004fe200078e0052 */
[----:B------:R-:W-:Y:S01]  /*7a00*/  MOV R15, R63 ;  /* 0x0000003f000f7202 */ /* 0x000fe20000000f00 */
[----:B------:R-:W-:Y:S04]  /*7a10*/  LDSM.16.MT88.4 R80, [R218+0x8800] ;  /* 0x00880000da50783b */ /* 0x000fe80000004200 */
[----:B------:R-:W-:Y:S01]  /*7a20*/  LDSM.16.MT88.4 R16, [R220+0xb800] ;  /* 0x00b80000dc10783b */ /* 0x000fe20000004200 */
[----:B------:R-:W1:Y:S01]  /*7a30*/  MUFU.EX2 R8, R21 ;  /* 0x0000001500087308 */ /* 0x000e620000000800 */
[----:B----4-:R-:W-:-:S07]  /*7a40*/  IMAD.MOV.U32 R25, RZ, RZ, R60 ;  /* 0x000000ffff197224 */ /* 0x010fce00078e003c */
[----:B------:R-:W-:Y:S01]  /*7a50*/  MUFU.EX2 R9, R20 ;  /* 0x0000001400097308 */ /* 0x000fe20000000800 */
[----:B------:R-:W-:-:S07]  /*7a60*/  FADD.FTZ R3, R25, R3 ;  /* 0x0000000319037221 */ /* 0x000fce0000010000 */
[----:B------:R-:W2:Y:S01]  /*7a70*/  MUFU.EX2 R7, R27 ;  /* 0x0000001b00077308 */ /* 0x000ea20000000800 */
[----:B------:R-:W-:-:S04]  /*7a80*/  @P2 IMAD.HI.U32 R2, R26, c[0x0][0x2c8], RZ ;  /* 0x0000b2001a022a27 */ /* 0x000fc800078e00ff */
[----:B------:R-:W-:Y:S02]  /*7a90*/  FADD.FTZ R4, R4, R3 ;  /* 0x0000000304047221 */ /* 0x000fe40000010000 */
[----:B------:R-:W-:Y:S02]  /*7aa0*/  FADD.FTZ R3, R124, R5 ;  /* 0x000000057c037221 */ /* 0x000fe40000010000 */
[----:B------:R-:W-:Y:S01]  /*7ab0*/  IMAD.MOV.U32 R0, RZ, RZ, R26 ;  /* 0x000000ffff007224 */ /* 0x000fe200078e001a */
[----:B------:R-:W-:Y:S01]  /*7ac0*/  @P2 SHF.R.U32.HI R0, RZ, c[0x0][0x2cc], R2 ;  /* 0x0000b300ff002a19 */ /* 0x000fe20000011602 */
[----:B------:R-:W-:Y:S01]  /*7ad0*/  FADD.FTZ R3, R126, R3 ;  /* 0x000000037e037221 */ /* 0x000fe20000010000 */
[----:B---3--:R-:W-:Y:S01]  /*7ae0*/  F2FP.BF16.PACK_AB R128, R11, R10 ;  /* 0x0000000a0b80723e */ /* 0x008fe200000010ff */
[----:B------:R-:W-:Y:S01]  /*7af0*/  FADD.FTZ R2, R127, R4 ;  /* 0x000000047f027221 */ /* 0x000fe20000010000 */
[----:B-1----:R-:W-:Y:S02]  /*7b00*/  F2FP.BF16.PACK_AB R129, R8, R6 ;  /* 0x000000060881723e */ /* 0x002fe400000010ff */
[----:B--2---:R-:W-:-:S02]  /*7b10*/  F2FP.BF16.PACK_AB R131, R7, R9 ;  /* 0x000000090783723e */ /* 0x004fc400000010ff */
[----:B------:R-:W-:Y:S01]  /*7b20*/  MOV R4, c[0x0][0x168] ;  /* 0x00005a0000047a02 */ /* 0x000fe20000000f00 */
[----:B------:R-:W-:Y:S02]  /*7b30*/  FADD.FTZ R3, R174, R3 ;  /* 0x00000003ae037221 */ /* 0x000fe40000010000 */
[----:B------:R-:W-:Y:S01]  /*7b40*/  FADD.FTZ R2, R125, R2 ;  /* 0x000000027d027221 */ /* 0x000fe20000010000 */
[----:B------:R-:W-:Y:S01]  /*7b50*/  IADD3 R0, R0, c[0x0][0x1d0], -R4 ;  /* 0x0000740000007a10 */ /* 0x000fe20007ffe804 */
[----:B------:R-:W-:Y:S01]  /*7b60*/  FADD.FTZ R3, R175, R3 ;  /* 0x00000003af037221 */ /* 0x000fe20000010000 */
[----:B------:R-:W-:Y:S01]  /*7b70*/  HMMA.16816.F32.BF16 R180, R128, R184, R180 ;  /* 0x000000b880b4723c */ /* 0x000fe200000418b4 */
[----:B------:R-:W-:Y:S02]  /*7b80*/  FADD.FTZ R2, R176, R2 ;  /* 0x00000002b0027221 */ /* 0x000fe40000010000 */
[----:B------:R-:W-:-:S05]  /*7b90*/  IMAD.HI R4, R0, 0x2aaaaaab, RZ ;  /* 0x2aaaaaab00047827 */ /* 0x000fca00078e02ff */
[----:B------:R-:W-:Y:S01]  /*7ba0*/  HMMA.16816.F32.BF16 R148, R128, R152, R148 ;  /* 0x000000988094723c */ /* 0x000fe20000041894 */
[----:B------:R-:W-:Y:S02]  /*7bb0*/  FADD.FTZ R0, R179, R3 ;  /* 0x00000003b3007221 */ /* 0x000fe40000010000 */
[----:B------:R-:W-:-:S05]  /*7bc0*/  FADD.FTZ R2, R177, R2 ;  /* 0x00000002b1027221 */ /* 0x000fca0000010000 */
[----:B------:R-:W-:Y:S01]  /*7bd0*/  HMMA.16816.F32.BF16 R184, R128, R186, R88 ;  /* 0x000000ba80b8723c */ /* 0x000fe20000041858 */
[----:B------:R-:W-:Y:S01]  /*7be0*/  LDSM.16.MT88.4 R88, [R221+0x8800] ;  /* 0x00880000dd58783b */ /* 0x000fe20000004200 */
[----:B------:R-:W-:-:S06]  /*7bf0*/  FADD.FTZ R0, R178, R0 ;  /* 0x00000000b2007221 */ /* 0x000fcc0000010000 */
[----:B------:R-:W-:Y:S01]  /*7c00*/  HMMA.16816.F32.BF16 R152, R128, R154, R72 ;  /* 0x0000009a8098723c */ /* 0x000fe20000041848 */
[----:B------:R-:W1:Y:S01]  /*7c10*/  LDSM.16.MT88.4 R72, [R217+0x8800] ;  /* 0x00880000d948783b */ /* 0x000e620000004200 */
[----:B------:R-:W-:-:S06]  /*7c20*/  FADD.FTZ R2, R252, R2 ;  /* 0x00000002fc027221 */ /* 0x000fcc0000010000 */
[C---:B------:R-:W-:Y:S08]  /*7c30*/  HMMA.16816.F32.BF16 R140, R128.reuse, R144, R140 ;  /* 0x00000090808c723c */ /* 0x040ff0000004188c */
[C---:B------:R-:W-:Y:S08]  /*7c40*/  HMMA.16816.F32.BF16 R164, R128.reuse, R168, R164 ;  /* 0x000000a880a4723c */ /* 0x040ff000000418a4 */
[C---:B------:R-:W-:Y:S01]  /*7c50*/  HMMA.16816.F32.BF16 R60, R128.reuse, R64, R112 ;  /* 0x00000040803c723c */ /* 0x040fe20000041870 */
[----:B------:R-:W-:Y:S07]  /*7c60*/  LDSM.16.MT88.4 R112, [R218+0xb800] ;  /* 0x00b80000da70783b */ /* 0x000fee0000004200 */
[C---:B------:R-:W-:Y:S01]  /*7c70*/  HMMA.16816.F32.BF16 R144, R128.reuse, R146, R96 ;  /* 0x000000928090723c */ /* 0x040fe20000041860 */
[----:B------:R-:W2:Y:S07]  /*7c80*/  LDSM.16.MT88.4 R96, [R220+0x8800] ;  /* 0x00880000dc60783b */ /* 0x000eae0000004200 */
[C---:B------:R-:W-:Y:S01]  /*7c90*/  HMMA.16816.F32.BF16 R168, R128.reuse, R170, R120 ;  /* 0x000000aa80a8723c */ /* 0x040fe20000041878 */
[----:B------:R-:W-:Y:S07]  /*7ca0*/  LDSM.16.MT88.4 R120, [R221+0xb800] ;  /* 0x00b80000dd78783b */ /* 0x000fee0000004200 */
[----:B------:R-:W-:Y:S01]  /*7cb0*/  HMMA.16816.F32.BF16 R64, R128, R66, R104 ;  /* 0x000000428040723c */ /* 0x000fe20000041868 */
[----:B------:R-:W3:Y:S01]  /*7cc0*/  LDSM.16.MT88.4 R104, [R217+0xb800] ;  /* 0x00b80000d968783b */ /* 0x000ee20000004200 */
        /* <DEDUP_REMOVED lines=11> */
[----:B------:R4:W-:Y:S01]  /*7d80*/  STL [R1+0x10], R3 ;  /* 0x0000100301007387 */ /* 0x0009e20000100800 */
[----:B------:R-:W-:-:S03]  /*7d90*/  IADD3 R252, R14, -0x2, RZ ;  /* 0xfffffffe0efc7810 */ /* 0x000fc60007ffe0ff */
[----:B------:R4:W-:Y:S04]  /*7da0*/  STL [R1+0x8], R0 ;  /* 0x0000080001007387 */ /* 0x0009e80000100800 */
[----:B------:R4:W-:Y:S01]  /*7db0*/  STL [R1+0x4], R2 ;  /* 0x0000040201007387 */ /* 0x0009e20000100800 */
[----:B------:R-:W-:Y:S01]  /*7dc0*/  ISETP.GE.AND P0, PT, R252, R3, PT ;  /* 0x00000003fc00720c */ /* 0x000fe20003f06270 */
[C---:B------:R-:W-:Y:S08]  /*7dd0*/  HMMA.16816.F32.BF16 R132, R128.reuse, R136, R132 ;  /* 0x000000888084723c */ /* 0x040ff00000041884 */
[C---:B------:R-:W-:Y:S08]  /*7de0*/  HMMA.16816.F32.BF16 R52, R128.reuse, R56, R116 ;  /* 0x000000388034723c */ /* 0x040ff00000041874 */
        /* <DEDUP_REMOVED lines=8> */
[C---:B--2---:R-:W-:Y:S08]  /*7e70*/  HMMA.16816.F32.BF16 R92, R128.reuse, R96, R48 ;  /* 0x00000060805c723c */ /* 0x044ff00000041830 */
        /* <DEDUP_REMOVED lines=14> */
[----:B------:R-:W-:Y:S02]  /*7f60*/  MOV R175, R173 ;  /* 0x000000ad00af7202 */ /* 0x000fe40000000f00 */
[----:B------:R-:W-:Y:S01]  /*7f70*/  MOV R201, R252 ;  /* 0x000000fc00c97202 */ /* 0x000fe20000000f00 */
[----:B--2---:R-:W-:-:S05]  /*7f80*/  @P2 IMAD.HI.U32 R0, R15, c[0x0][0x2c8], RZ ;  /* 0x0000b2000f002a27 */ /* 0x004fca00078e00ff */
[----:B------:R-:W-:-:S05]  /*7f90*/  @P2 SHF.R.U32.HI R0, RZ, c[0x0][0x2cc], R0 ;  /* 0x0000b300ff002a19 */ /* 0x000fca0000011600 */
[----:B------:R1:W-:Y:S02]  /*7fa0*/  @P2 STL [R1+0x14], R0 ;  /* 0x0000140001002387 */ /* 0x0003e40000100800 */
.L_x_4751:
[----:B------:R-:W-:Y:S04]  /*7fb0*/  DEPBAR.LE SB0, 0x0 ;  /* 0x000080000000791a */ /* 0x000fe80000000000 */
[----:B------:R-:W-:Y:S01]  /*7fc0*/  WARPSYNC 0xffffffff ;  /* 0xffffffff00007948 */ /* 0x000fe20003800000 */
[----:B------:R-:W-:Y:S01]  /*7fd0*/  BAR.SYNC.DEFER_BLOCKING 0x0 ;  /* 0x0000000000007b1d */ /* 0x000fe20000010000 */
[----:B------:R-:W-:Y:S05]  /*7fe0*/  MOV R196, c[0x0][0x2c4] ;  /* 0x0000b10000c47a02 */ /* 0x000fea0000000f00 */
[----:B-----5:R-:W-:Y:S06]  /*7ff0*/  LDSM.16.M88.4 R48, [R223] ;  /* 0x00000000df30783b */ /* 0x020fec0000000200 */
[----:B------:R-:W2:Y:S06]  /*8000*/  LDSM.16.M88.4 R8, [R216] ;  /* 0x00000000d808783b */ /* 0x000eac0000000200 */
[----:B------:R-:W3:Y:S06]  /*8010*/  LDSM.16.M88.4 R16, [R216+0x800] ;  /* 0x00080000d810783b */ /* 0x000eec0000000200 */
[----:B------:R-:W4:Y:S06]  /*8020*/  LDL R252, [R1+0xc] ;  /* 0x00000c0001fc7983 */ /* 0x000f2c0000100800 */
[----:B------:R-:W1:Y:S06]  /*8030*/  LDSM.16.M88.4 R24, [R216+0x1000] ;  /* 0x00100000d818783b */ /* 0x000e6c0000000200 */
[----:B------:R-:W4:Y:S06]  /*8040*/  LDL R174, [R1+0x38] ;  /* 0x0000380001ae7983 */ /* 0x000f2c0000100800 */
[----:B------:R-:W4:Y:S06]  /*8050*/  LDL.64 R172, [R1+0x30] ;  /* 0x0000300001ac7983 */ /* 0x000f2c0000100a00 */
[----:B------:R-:W1:Y:S01]  /*8060*/  LDSM.16.M88.4 R32, [R216+0x1800] ;  /* 0x00180000d820783b */ /* 0x000e620000000200 */
[C---:B--2---:R-:W-:Y:S05]  /*8070*/  HMMA.16816.F32.BF16 R4, R48.reuse, R8, RZ ;  /* 0x000000083004723c */ /* 0x044fea00000418ff */
[----:B------:R2:W-:Y:S03]  /*8080*/  STL [R1+0x98], R220 ;  /* 0x000098dc01007387 */ /* 0x0005e60000100800 */
[C---:B------:R-:W-:Y:S03]  /*8090*/  HMMA.16816.F32.BF16 R8, R48.reuse, R10, RZ ;  /* 0x0000000a3008723c */ /* 0x040fe600000418ff */
[----:B------:R-:W1:Y:S06]  /*80a0*/  LDSM.16.M88.4 R40, [R216+0x2000] ;  /* 0x00200000d828783b */ /* 0x000e6c0000000200 */
[----:B------:R-:W1:Y:S01]  /*80b0*/  LDSM.16.M88.4 R188, [R216+0x2800] ;  /* 0x00280000d8bc783b */ /* 0x000e620000000200 */
[C---:B---3--:R-:W-:Y:S05]  /*80c0*/  HMMA.16816.F32.BF16 R12, R48.reuse, R16, RZ ;  /* 0x00000010300c723c */ /* 0x048fea00000418ff */
[----:B------:R-:W-:Y:S03]  /*80d0*/  LDSM.16.M88.4 R192, [R227] ;  /* 0x00000000e3c0783b */ /* 0x000fe60000000200 */
[C---:B------:R-:W-:Y:S03]  /*80e0*/  HMMA.16816.F32.BF16 R16, R48.reuse, R18, RZ ;  /* 0x000000123010723c */ /* 0x040fe600000418ff */
[----:B--2---:R-:W2:Y:S05]  /*80f0*/  LDL R220, [R1] ;  /* 0x0000000001dc7983 */ /* 0x004eaa0000100800 */
[C---:B-1----:R-:W-:Y:S01]  /*8100*/  HMMA.16816.F32.BF16 R20, R48.reuse, R24, RZ ;  /* 0x000000183014723c */ /* 0x042fe200000418ff */
[----:B------:R-:W3:Y:S07]  /*8110*/  LDL R177, [R1+0x14] ;  /* 0x0000140001b17983 */ /* 0x000eee0000100800 */
        /* <DEDUP_REMOVED lines=16> */
[----:B------:R-:W1:Y:S02]  /*8220*/  LDSM.16.M88.4 R192, [R248] ;  /* 0x00000000f8c0783b */ /* 0x000e640000000200 */
[----:B----4-:R-:W-:Y:S05]  /*8230*/  ISETP.GT.AND P0, PT, R252, R201, PT ;  /* 0x000000c9fc00720c */ /* 0x010fea0003f04270 */
[C---:B-1----:R-:W-:Y:S08]  /*8240*/  HMMA.16816.F32.BF16 R28, R188.reuse, R192, R28 ;  /* 0x000000c0bc1c723c */ /* 0x042ff0000004181c */
[C---:B------:R-:W-:Y:S01]  /*8250*/  HMMA.16816.F32.BF16 R32, R188.reuse, R194, R32 ;  /* 0x000000c2bc20723c */ /* 0x040fe20000041820 */
[----:B------:R-:W1:Y:S03]  /*8260*/  LDSM.16.M88.4 R192, [R247] ;  /* 0x00000000f7c0783b */ /* 0x000e660000000200 */
[----:B------:R-:W-:Y:S01]  /*8270*/  @!P0 SHF.R.S32.HI R0, RZ, 0x1f, R201 ;  /* 0x0000001fff008819 */ /* 0x000fe200000114c9 */
[C---:B------:R-:W-:Y:S01]  /*8280*/  @!P0 IMAD.WIDE.U32 R2, R201.reuse, c[0x0][0x208], RZ ;  /* 0x00008200c9028a25 */ /* 0x040fe200078e00ff */
[----:B------:R-:W-:Y:S02]  /*8290*/  @!P0 MOV R179, R174 ;  /* 0x000000ae00b38202 */ /* 0x000fe40000000f00 */
[----:B------:R-:W4:Y:S01]  /*82a0*/  LDL R174, [R1+0x18] ;  /* 0x0000180001ae7983 */ /* 0x000f220000100800 */
[----:B------:R-:W-:Y:S03]  /*82b0*/  @!P0 IMAD R0, R0, c[0x0][0x208], RZ ;  /* 0x0000820000008a24 */ /* 0x000fe600078e02ff */
[----:B------:R-:W-:Y:S02]  /*82c0*/  @!P0 IMAD.MOV.U32 R178, RZ, RZ, R172 ;  /* 0x000000ffffb28224 */ /* 0x000fe400078e00ac */
[----:B------:R-:W-:Y:S02]  /*82d0*/  @!P0 IMAD R0, R201, c[0x0][0x20c], R0 ;  /* 0x00008300c9008a24 */ /* 0x000fe400078e0200 */
[----:B------:R-:W-:Y:S03]  /*82e0*/  @!P0 IMAD.WIDE.U32 R178, R2, 0x60, R178 ;  /* 0x0000006002b28825 */ /* 0x000fe600078e00b2 */
[----:B------:R-:W-:Y:S01]  /*82f0*/  @!P0 IADD3 R0, R3, R0, RZ ;  /* 0x0000000003008210 */ /* 0x000fe20007ffe0ff */
[----:B------:R-:W-:Y:S04]  /*8300*/  @!P0 IMAD.SHL.U32 R172, R178, 0x2, RZ ;  /* 0x00000002b2ac8824 */ /* 0x000fe800078e00ff */
[----:B------:R-:W-:Y:S01]  /*8310*/  @!P0 IMAD R0, R0, 0x60, RZ ;  /* 0x0000006000008824 */ /* 0x000fe200078e02ff */
[----:B------:R-:W-:Y:S04]  /*8320*/  @!P0 IADD3 R2, P1, R172, c[0x0][0x1f8], RZ ;  /* 0x00007e00ac028a10 */ /* 0x000fe80007f3e0ff */
[----:B------:R-:W-:Y:S04]  /*8330*/  @!P0 IADD3 R0, R179, R0, RZ ;  /* 0x00000000b3008210 */ /* 0x000fe80007ffe0ff */
[----:B------:R-:W-:Y:S02]  /*8340*/  @!P0 SHF.L.U64.HI R0, R178, 0x1, R0 ;  /* 0x00000001b2008819 */ /* 0x000fe40000010200 */
[----:B------:R-:W-:Y:S02]  /*8350*/  @!P0 IADD3 R178, P2, R172, 0x80, RZ ;  /* 0x00000080acb28810 */ /* 0x000fe40007f5e0ff */
[----:B------:R-:W-:Y:S02]  /*8360*/  @!P0 IADD3.X R3, R0, c[0x0][0x1fc], RZ, P1, !PT ;  /* 0x00007f0000038a10 */ /* 0x000fe40000ffe4ff */
[----:B------:R-:W-:Y:S01]  /*8370*/  @!P0 IADD3 R178, P1, R178, c[0x0][0x1f8], RZ ;  /* 0x00007e00b2b28a10 */ /* 0x000fe20007f3e0ff */
[C---:B-1----:R-:W-:Y:S03]  /*8380*/  HMMA.16816.F32.BF16 R36, R188.reuse, R192, R36 ;  /* 0x000000c0bc24723c */ /* 0x042fe60000041824 */
[C---:B--2---:R-:W-:Y:S02]  /*8390*/  LOP3.LUT P4, RZ, R220.reuse, 0x2, RZ, 0xc0, !PT ;  /* 0x00000002dcff7812 */ /* 0x044fe4000788c0ff */
[--C-:B------:R-:W-:Y:S02]  /*83a0*/  @!P0 IADD3.X R179, RZ, c[0x0][0x1fc], R0.reuse, P1, P2 ;  /* 0x00007f00ffb38a10 */ /* 0x100fe40000fe4400 */
[----:B------:R-:W-:Y:S01]  /*83b0*/  LOP3.LUT P3, RZ, R220, 0x1, RZ, 0xc0, !PT ;  /* 0x00000001dcff7812 */ /* 0x000fe2000786c0ff */
[C---:B------:R-:W-:Y:S01]  /*83c0*/  HMMA.16816.F32.BF16 R40, R188.reuse, R194, R40 ;  /* 0x000000c2bc28723c */ /* 0x040fe20000041828 */
[----:B------:R-:W1:Y:S06]  /*83d0*/  LDSM.16.M88.4 R192, [R246] ;  /* 0x00000000f6c0783b */ /* 0x000e6c0000000200 */
[----:B------:R-:W-:Y:S01]  /*83e0*/  @!PT LDS RZ, [RZ] ;  /* 0x00000000fffff984 */ /* 0x000fe20000000800 */
[----:B------:R-:W-:Y:S01]  /*83f0*/  @!PT LDS RZ, [RZ] ;  /* 0x00000000fffff984 */ /* 0x000fe20000000800 */
[----:B------:R-:W-:Y:S01]  /*8400*/  @!PT LDS RZ, [RZ] ;  /* 0x00000000fffff984 */ /* 0x000fe20000000800 */
[----:B------:R2:W-:Y:S06]  /*8410*/  @!P0 LDGSTS.E.BYPASS.LTC128B.128 [R251+0x100], [R2.64], !P5 ;  /* 0x0010000002fb8fae */ /* 0x0005ec000e901d48 */
[----:B------:R2:W-:Y:S02]  /*8420*/  @!P0 LDGSTS.E.BYPASS.LTC128B.128 [R251+0x3100], [R178.64], !P4 ;  /* 0x03100000b2fb8fae */ /* 0x0005e4000e101d48 */
[----:B--2---:R-:W-:Y:S01]  /*8430*/  @!P0 IADD3 R178, P2, R172, 0x100, RZ ;  /* 0x00000100acb28810 */ /* 0x004fe20007f5e0ff */
[C---:B-1----:R-:W-:Y:S03]  /*8440*/  HMMA.16816.F32.BF16 R44, R188.reuse, R192, R44 ;  /* 0x000000c0bc2c723c */ /* 0x042fe6000004182c */
[----:B------:R-:W-:Y:S04]  /*8450*/  @!P0 IADD3 R178, P1, R178, c[0x0][0x1f8], RZ ;  /* 0x00007e00b2b28a10 */ /* 0x000fe80007f3e0ff */
[--C-:B------:R-:W-:Y:S01]  /*8460*/  @!P0 IADD3.X R179, RZ, c[0x0][0x1fc], R0.reuse, P1, P2 ;  /* 0x00007f00ffb38a10 */ /* 0x100fe20000fe4400 */
[----:B------:R-:W-:Y:S04]  /*8470*/  HMMA.16816.F32.BF16 R48, R188, R194, R48 ;  /* 0x000000c2bc30723c */ /* 0x000fe80000041830 */
[----:B------:R-:W-:Y:S01]  /*8480*/  @!P0 IADD3 R172, P2, R172, 0x180, RZ ;  /* 0x00000180acac8810 */ /* 0x000fe20007f5e0ff */
[----:B------:R1:W-:Y:S03]  /*8490*/  @!P0 LDGSTS.E.BYPASS.LTC128B.128 [R251+0x6100], [R178.64], !P3 ;  /* 0x06100000b2fb8fae */ /* 0x0003e6000d901d48 */
[----:B------:R-:W-:Y:S04]  /*84a0*/  @!P0 IADD3 R172, P1, R172, c[0x0][0x1f8], RZ ;  /* 0x00007e00acac8a10 */ /* 0x000fe80007f3e0ff */
[----:B------:R-:W-:Y:S01]  /*84b0*/  @!P0 IADD3.X R173, RZ, c[0x0][0x1fc], R0, P1, P2 ;  /* 0x00007f00ffad8a10 */ /* 0x000fe20000fe4400 */
[----:B------:R-:W-:Y:S04]  /*84c0*/  @!P0 IMAD.MOV.U32 R0, RZ, RZ, c[0x0][0x208] ;  /* 0x00008200ff008624 */ /* 0x000fe800078e00ff */
[----:B------:R2:W-:Y:S02]  /*84d0*/  @!P0 LDGSTS.E.BYPASS.LTC128B.128 [R251+0x9100], [R172.64], !P6 ;  /* 0x09100000acfb8fae */ /* 0x0005e4000f101d48 */
[C---:B--2---:R-:W-:Y:S01]  /*84e0*/  @!P0 IMAD.SHL.U32 R172, R0.reuse, 0x40, RZ ;  /* 0x0000004000ac8824 */ /* 0x044fe200078e00ff */
[----:B------:R-:W-:Y:S04]  /*84f0*/  @!P0 MOV R173, 0x6 ;  /* 0x0000000600ad8802 */ /* 0x000fe80000000f00 */
[----:B------:R-:W-:Y:S02]  /*8500*/  @!P0 SHF.L.U64.HI R0, R0, R173, c[0x0][0x20c] ;  /* 0x0000830000008619 */ /* 0x000fe400000102ad */
[----:B------:R-:W-:Y:S04]  /*8510*/  @!P0 IADD3 R2, P1, R2, R172, RZ ;  /* 0x000000ac02028210 */ /* 0x000fe80007f3e0ff */
[----:B------:R-:W-:Y:S02]  /*8520*/  @!P0 IADD3.X R3, R3, R0, RZ, P1, !PT ;  /* 0x0000000003038210 */ /* 0x000fe40000ffe4ff */
[----:B------:R-:W-:Y:S03]  /*8530*/  @!P0 IADD3 R172, P1, R172, R2, RZ ;  /* 0x00000002acac8210 */ /* 0x000fe60007f3e0ff */
[----:B------:R2:W-:Y:S02]  /*8540*/  @!P0 LDGSTS.E.BYPASS.LTC128B.128 [R251+0x1100], [R2.64], !P5 ;  /* 0x0110000002fb8fae */ /* 0x0005e4000e901d48 */
[----:B------:R-:W-:Y:S01]  /*8550*/  @!P0 IMAD.X R173, R0, 0x1, R3, P1 ;  /* 0x0000000100ad8824 */ /* 0x000fe200008e0603 */
[----:B------:R-:W-:Y:S03]  /*8560*/  ISETP.NE.AND P1, PT, R196, 0x1, PT ;  /* 0x00000001c400780c */ /* 0x000fe60003f25270 */
[----:B------:R2:W-:Y:S06]  /*8570*/  @!P0 LDGSTS.E.BYPASS.LTC128B.128 [R251+0x4100], [R2.64+0x80], !P4 ;  /* 0x0410008002fb8fae */ /* 0x0005ec000e101d48 */
[----:B------:R2:W-:Y:S06]  /*8580*/  @!P0 LDGSTS.E.BYPASS.LTC128B.128 [R251+0x7100], [R2.64+0x100], !P3 ;  /* 0x0710010002fb8fae */ /* 0x0005ec000d901d48 */
[----:B------:R2:W-:Y:S06]  /*8590*/  @!P0 LDGSTS.E.BYPASS.LTC128B.128 [R251+0xa100], [R2.64+0x180], !P6 ;  /* 0x0a10018002fb8fae */ /* 0x0005ec000f101d48 */
[----:B------:R1:W-:Y:S06]  /*85a0*/  @!P0 LDGSTS.E.BYPASS.LTC128B.128 [R251+0x2100], [R172.64], !P5 ;  /* 0x02100000acfb8fae */ /* 0x0003ec000e901d48 */
[----:B------:R1:W-:Y:S06]  /*85b0*/  @!P0 LDGSTS.E.BYPASS.LTC128B.128 [R251+0x5100], [R172.64+0x80], !P4 ;  /* 0x05100080acfb8fae */ /* 0x0003ec000e101d48 */
[----:B------:R1:W-:Y:S06]  /*85c0*/  @!P0 LDGSTS.E.BYPASS.LTC128B.128 [R251+0x8100], [R172.64+0x100], !P3 ;  /* 0x08100100acfb8fae */ /* 0x0003ec000d901d48 */
[----:B------:R1:W-:Y:S06]  /*85d0*/  @!P0 LDGSTS.E.BYPASS.LTC128B.128 [R251+0xb100], [R172.64+0x180], !P6 ;  /* 0x0b100180acfb8fae */ /* 0x0003ec000f101d48 */
[----:B------:R-:W-:Y:S06]  /*85e0*/  LDSM.16.M88.4 R188, [R226] ;  /* 0x00000000e2bc783b */ /* 0x000fec0000000200 */
[----:B------:R-:W1:Y:S06]  /*85f0*/  LDSM.16.M88.4 R192, [R222] ;  /* 0x00000000dec0783b */ /* 0x000e6c0000000200 */
[----:B------:R-:W0:Y:S06]  /*8600*/  LDGDEPBAR ;  /* 0x00000000000079af */ /* 0x000e2c0000000000 */
[----:B------:R1:W3:Y:S02]  /*8610*/  LDL R0, [R1+0x1c] ;  /* 0x00001c0001007983 */ /* 0x0002e40000100800 */
        /* <DEDUP_REMOVED lines=18> */
[----:B------:R-:W1:Y:S01]  /*8740*/  LDSM.16.M88.4 R192, [R219] ;  /* 0x00000000dbc0783b */ /* 0x000e620000000200 */
[----:B---3--:R-:W-:Y:S05]  /*8750*/  @P1 IMAD.MOV.U32 R0, RZ, RZ, R177 ;  /* 0x000000ffff001224 */ /* 0x008fea00078e00b1 */
[----:B--2---:R-:W2:Y:S06]  /*8760*/  SHFL.IDX PT, R2, R0, RZ, 0x1c1f ;  /* 0x001c1fff00027589 */ /* 0x004eac00000e0000 */
[----:B------:R3:W2:Y:S01]  /*8770*/  SHFL.IDX PT, R3, R0, 0x1, 0x1c1f ;  /* 0x003c1f0000037f89 */ /* 0x0006a200000e0000 */
[C---:B-1----:R-:W-:Y:S03]  /*8780*/  HMMA.16816.F32.BF16 R4, R188.reuse, R192, R4 ;  /* 0x000000c0bc04723c */ /* 0x042fe60000041804 */
[----:B---3--:R-:W-:Y:S05]  /*8790*/  IMAD R0, R201, -0x60, RZ ;  /* 0xffffffa0c9007824 */ /* 0x008fea00078e02ff */
[C---:B------:R-:W-:Y:S01]  /*87a0*/  HMMA.16816.F32.BF16 R8, R188.reuse, R194, R8 ;  /* 0x000000c2bc08723c */ /* 0x040fe20000041808 */
[----:B------:R-:W1:Y:S03]  /*87b0*/  LDSM.16.M88.4 R192, [R219+0x800] ;  /* 0x00080000dbc0783b */ /* 0x000e660000000200 */
[----:B----4-:R-:W-:Y:S04]  /*87c0*/  IADD3 R0, -R174, 0x1, R0 ;  /* 0x00000001ae007810 */ /* 0x010fe80007ffe100 */
[----:B------:R-:W-:Y:S04]  /*87d0*/  IADD3 R0, R0, c[0x0][0x1d0], RZ ;  /* 0x0000740000007a10 */ /* 0x000fe80007ffe0ff */
[----:B------:R-:W-:Y:S04]  /*87e0*/  IADD3 R0, R0, -c[0x0][0x168], RZ ;  /* 0x80005a0000007a10 */ /* 0x000fe80007ffe0ff */
[C---:B--2---:R-:W-:Y:S01]  /*87f0*/  IADD3 R2, R0.reuse, R2, RZ ;  /* 0x0000000200027210 */ /* 0x044fe20007ffe0ff */
[----:B------:R-:W-:Y:S03]  /*8800*/  IMAD.IADD R0, R0, 0x1, R3 ;  /* 0x0000000100007824 */ /* 0x000fe600078e0203 */
[----:B------:R-:W-:Y:S02]  /*8810*/  ISETP.GT.AND P0, PT, R2, RZ, PT ;  /* 0x000000ff0200720c */ /* 0x000fe40003f04270 */
[----:B------:R-:W-:Y:S02]  /*8820*/  ISETP.GT.AND P1, PT, R0, RZ, PT ;  /* 0x000000ff0000720c */ /* 0x000fe40003f24270 */
[----:B------:R-:W-:Y:S01]  /*8830*/  ISETP.GT.AND P2, PT, R2, 0x1, PT ;  /* 0x000000010200780c */ /* 0x000fe20003f44270 */
        /* <DEDUP_REMOVED lines=229> */
[----:B------:R-:W-:Y:S02]  /*9690*/  FSEL R177, R6, -INF , P1 ;  /* 0xff80000006b17808 */ /* 0x000fe40000800000 */
[----:B------:R-:W-:Y:S02]  /*96a0*/  ISETP.GT.AND P1, PT, R2, 0x8, PT ;  /* 0x000000080200780c */ /* 0x000fe40003f24270 */
[----:B------:R-:W-:Y:S02]  /*96b0*/  FSEL R179, R5, -INF , P2 ;  /* 0xff80000005b37808 */ /* 0x000fe40001000000 */
[----:B------:R-:W-:Y:S02]  /*96c0*/  FSEL R178, R4, -INF , P0 ;  /* 0xff80000004b27808 */ /* 0x000fe40000000000 */
[----:B------:R-:W-:Y:S02]  /*96d0*/  ISETP.GT.AND P0, PT, R0, 0x1, PT ;  /* 0x000000010000780c */ /* 0x000fe40003f04270 */
[----:B------:R-:W-:Y:S02]  /*96e0*/  FMNMX.FTZ R3, R177, R176, !PT ;  /* 0x000000b0b1037209 */ /* 0x000fe40007810000 */
[----:B------:R-:W-:Y:S02]  /*96f0*/  FMNMX.FTZ R173, R178, R175, !PT ;  /* 0x000000afb2ad7209 */ /* 0x000fe40007810000 */
[C---:B------:R-:W-:Y:S02]  /*9700*/  ISETP.GT.AND P2, PT, R2.reuse, 0x39, PT ;  /* 0x000000390200780c */ /* 0x040fe40003f44270 */
[----:B------:R-:W-:Y:S01]  /*9710*/  FMNMX.FTZ R173, R179, R173, !PT ;  /* 0x000000adb3ad7209 */ /* 0x000fe20007810000 */
        /* <DEDUP_REMOVED lines=8> */
[----:B------:R-:W1:Y:S11]  /*97a0*/  LDSM.16.M88.4 R192, [R219+0xb000] ;  /* 0x00b00000dbc0783b */ /* 0x000e760000000200 */
[----:B------:R-:W-:Y:S11]  /*97b0*/  @!UPT UIADD3 URZ, URZ, URZ, URZ ;  /* 0x0000003f3f3ff290 */ /* 0x000ff6000fffe03f */
[----:B------:R-:W-:Y:S01]  /*97c0*/  @!UPT UIADD3 URZ, URZ, URZ, URZ ;  /* 0x0000003f3f3ff290 */ /* 0x000fe2000fffe03f */
[----:B------:R-:W-:Y:S02]  /*97d0*/  FSEL R213, R33, -INF , P2 ;  /* 0xff80000021d57808 */ /* 0x000fe40001000000 */
[C---:B------:R-:W-:Y:S01]  /*97e0*/  ISETP.GT.AND P2, PT, R2.reuse, 0x41, PT ;  /* 0x000000410200780c */ /* 0x040fe20003f44270 */
[C---:B-1----:R-:W-:Y:S08]  /*97f0*/  HMMA.16816.F32.BF16 R36, R188.reuse, R192, R36 ;  /* 0x000000c0bc24723c */ /* 0x042ff00000041824 */
[C---:B------:R-:W-:Y:S01]  /*9800*/  HMMA.16816.F32.BF16 R40, R188.reuse, R194, R40 ;  /* 0x000000c2bc28723c */ /* 0x040fe20000041828 */
[----:B------:R-:W1:Y:S01]  /*9810*/  LDSM.16.M88.4 R192, [R219+0xb800] ;  /* 0x00b80000dbc0783b */ /* 0x000e620000000200 */
[----:B------:R-:W-:Y:S05]  /*9820*/  DEPBAR.LE SB0, 0x0 ;  /* 0x000080000000791a */ /* 0x000fea0000000000 */
[----:B------:R-:W-:Y:S09]  /*9830*/  BAR.SYNC.DEFER_BLOCKING 0x0 ;  /* 0x0000000000007b1d */ /* 0x000ff20000010000 */
[----:B------:R-:W-:Y:S02]  /*9840*/  FSEL R37, R37, -INF , P2 ;  /* 0xff80000025257808 */ /* 0x000fe40001000000 */
[----:B------:R-:W-:Y:S06]  /*9850*/  ISETP.GT.AND P2, PT, R2, 0x49, PT ;  /* 0x000000490200780c */ /* 0x000fec0003f44270 */
[----:B------:R-:W-:Y:S02]  /*9860*/  FSEL R41, R41, -INF , P2 ;  /* 0xff80000029297808 */ /* 0x000fe40001000000 */
[C---:B------:R-:W-:Y:S02]  /*9870*/  ISETP.GT.AND P2, PT, R201.reuse, R252, PT ;  /* 0x000000fcc900720c */ /* 0x040fe40003f44270 */
[----:B------:R-:W-:Y:S11]  /*9880*/  IADD3 R252, R201, -0x1, RZ ;  /* 0xffffffffc9fc7810 */ /* 0x000ff60007ffe0ff */
[----:B------:R-:W-:Y:S01]  /*9890*/  @P2 SHF.R.S32.HI R6, RZ, 0x1f, R252 ;  /* 0x0000001fff062819 */ /* 0x000fe200000114fc */
[C---:B-1----:R-:W-:Y:S05]  /*98a0*/  HMMA.16816.F32.BF16 R44, R188.reuse, R192, R44 ;  /* 0x000000c0bc2c723c */ /* 0x042fea000004182c */
[----:B------:R-:W-:Y:S03]  /*98b0*/  @P2 IMAD R6, R6, c[0x0][0x1e0], RZ ;  /* 0x0000780006062a24 */ /* 0x000fe600078e02ff */
[----:B------:R-:W-:Y:S01]  /*98c0*/  HMMA.16816.F32.BF16 R48, R188, R194, R48 ;  /* 0x000000c2bc30723c */ /* 0x000fe20000041830 */
[----:B------:R-:W2:Y:S06]  /*98d0*/  LDL R191, [R1+0x20] ;  /* 0x0000200001bf7983 */ /* 0x000eac0000100800 */
[----:B------:R-:W-:Y:S02]  /*98e0*/  FSEL R188, R7, -INF , P0 ;  /* 0xff80000007bc7808 */ /* 0x000fe40000000000 */
[----:B------:R-:W-:Y:S03]  /*98f0*/  ISETP.GT.AND P0, PT, R2, 0x9, PT ;  /* 0x000000090200780c */ /* 0x000fe60003f04270 */
[----:B------:R-:W-:Y:S02]  /*9900*/  FSEL R189, R8, -INF , P1 ;  /* 0xff80000008bd7808 */ /* 0x000fe40000800000 */
[----:B------:R-:W-:Y:S02]  /*9910*/  FSEL R190, R9, -INF , P0 ;  /* 0xff80000009be7808 */ /* 0x000fe40000000000 */
[----:B------:R-:W3:Y:S01]  /*9920*/  LDL.64 R8, [R1+0x28] ;  /* 0x0000280001087983 */ /* 0x000ee20000100a00 */
[C---:B------:R-:W-:Y:S02]  /*9930*/  ISETP.GT.AND P0, PT, R0.reuse, 0x9, PT ;  /* 0x000000090000780c */ /* 0x040fe40003f04270 */
[----:B------:R-:W-:Y:S02]  /*9940*/  ISETP.GT.AND P1, PT, R0, 0x8, PT ;  /* 0x000000080000780c */ /* 0x000fe40003f24270 */
[----:B------:R-:W-:Y:S02]  /*9950*/  FSEL R192, R11, -INF , P0 ;  /* 0xff8000000bc07808 */ /* 0x000fe40000000000 */
[----:B------:R-:W-:Y:S01]  /*9960*/  FSEL R10, R10, -INF , P1 ;  /* 0xff8000000a0a7808 */ /* 0x000fe20000800000 */
[----:B------:R-:W4:Y:S01]  /*9970*/  LDL.LU R11, [R1+0x4] ;  /* 0x00000400010b7983 */ /* 0x000f220000300800 */
[C---:B------:R-:W-:Y:S02]  /*9980*/  ISETP.GT.AND P1, PT, R2.reuse, 0x10, PT ;  /* 0x000000100200780c */ /* 0x040fe40003f24270 */
[----:B------:R-:W-:Y:S02]  /*9990*/  ISETP.GT.AND P0, PT, R2, 0x11, PT ;  /* 0x000000110200780c */ /* 0x000fe40003f04270 */
[----:B------:R-:W-:Y:S02]  /*99a0*/  FMNMX.FTZ R3, R188, R3, !PT ;  /* 0x00000003bc037209 */ /* 0x000fe40007810000 */
[----:B------:R-:W-:Y:S02]  /*99b0*/  FSEL R193, R12, -INF , P1 ;  /* 0xff8000000cc17808 */ /* 0x000fe40000800000 */
[----:B------:R-:W-:Y:S02]  /*99c0*/  FSEL R194, R13, -INF , P0 ;  /* 0xff8000000dc27808 */ /* 0x000fe40000000000 */
[----:B------:R-:W-:Y:S02]  /*99d0*/  ISETP.GT.AND P0, PT, R0, 0x11, PT ;  /* 0x000000110000780c */ /* 0x000fe40003f04270 */
[----:B------:R-:W-:Y:S02]  /*99e0*/  FMNMX.FTZ R3, R10, R3, !PT ;  /* 0x000000030a037209 */ /* 0x000fe40007810000 */
        /* <DEDUP_REMOVED lines=10> */
[C---:B------:R-:W-:Y:S02]  /*9a90*/  ISETP.GT.AND P1, PT, R0.reuse, 0x18, PT ;  /* 0x000000180000780c */ /* 0x040fe40003f24270 */
[----:B------:R-:W-:Y:S02]  /*9aa0*/  ISETP.GT.AND P0, PT, R0, 0x19, PT ;  /* 0x000000190000780c */ /* 0x000fe40003f04270 */
[----:B------:R-:W-:Y:S02]  /*9ab0*/  FMNMX.FTZ R3, R195, R3, !PT ;  /* 0x00000003c3037209 */ /* 0x000fe40007810000 */
[----:B------:R-:W-:Y:S02]  /*9ac0*/  FMNMX.FTZ R173, R193, R173, !PT ;  /* 0x000000adc1ad7209 */ /* 0x000fe40007810000 */
[----:B------:R-:W-:Y:S02]  /*9ad0*/  FSEL R199, R18, -INF , P1 ;  /* 0xff80000012c77808 */ /* 0x000fe40000800000 */
[----:B------:R-:W-:Y:S02]  /*9ae0*/  FSEL R200, R19, -INF , P0 ;  /* 0xff80000013c87808 */ /* 0x000fe40000000000 */
[----:B------:R-:W-:Y:S02]  /*9af0*/  FMNMX.FTZ R3, R196, R3, !PT ;  /* 0x00000003c4037209 */ /* 0x000fe40007810000 */
[C---:B------:R-:W-:Y:S02]  /*9b00*/  ISETP.GT.AND P1, PT, R2.reuse, 0x20, PT ;  /* 0x000000200200780c */ /* 0x040fe40003f24270 */
[----:B------:R-:W-:Y:S02]  /*9b10*/  ISETP.GT.AND P0, PT, R2, 0x21, PT ;  /* 0x000000210200780c */ /* 0x000fe40003f04270 */
[----:B------:R-:W-:Y:S02]  /*9b20*/  FMNMX.FTZ R173, R194, R173, !PT ;  /* 0x000000adc2ad7209 */ /* 0x000fe40007810000 */
[----:B------:R-:W-:Y:S02]  /*9b30*/  FSEL R202, R20, -INF , P1 ;  /* 0xff80000014ca7808 */ /* 0x000fe40000800000 */
[C---:B------:R-:W-:Y:S02]  /*9b40*/  ISETP.GT.AND P1, PT, R0.reuse, 0x20, PT ;  /* 0x000000200000780c */ /* 0x040fe40003f24270 */
[----:B------:R-:W-:Y:S02]  /*9b50*/  FSEL R203, R21, -INF , P0 ;  /* 0xff80000015cb7808 */ /* 0x000fe40000000000 */
[----:B------:R-:W-:Y:S02]  /*9b60*/  ISETP.GT.AND P0, PT, R0, 0x21, PT ;  /* 0x000000210000780c */ /* 0x000fe40003f04270 */
[----:B------:R-:W-:Y:S02]  /*9b70*/  FMNMX.FTZ R3, R199, R3, !PT ;  /* 0x00000003c7037209 */ /* 0x000fe40007810000 */
        /* <DEDUP_REMOVED lines=8> */
[----:B------:R-:W-:Y:S02]  /*9c00*/  ISETP.GT.AND P1, PT, R0, 0x28, PT ;  /* 0x000000280000780c */ /* 0x000fe40003f24270 */
[----:B------:R-:W-:Y:S02]  /*9c10*/  FSEL R207, R25, -INF , P0 ;  /* 0xff80000019cf7808 */ /* 0x000fe40000000000 */
[----:B------:R-:W-:Y:S02]  /*9c20*/  FMNMX.FTZ R3, R204, R3, !PT ;  /* 0x00000003cc037209 */ /* 0x000fe40007810000 */
[----:B------:R-:W-:Y:S02]  /*9c30*/  ISETP.GT.AND P0, PT, R0, 0x29, PT ;  /* 0x000000290000780c */ /* 0x000fe40003f04270 */
[----:B------:R-:W-:Y:S02]  /*9c40*/  FMNMX.FTZ R173, R202, R173, !PT ;  /* 0x000000adcaad7209 */ /* 0x000fe40007810000 */
[----:B------:R-:W-:Y:S02]  /*9c50*/  FSEL R208, R26, -INF , P1 ;  /* 0xff8000001ad07808 */ /* 0x000fe40000800000 */
[----:B------:R-:W-:Y:S02]  /*9c60*/  FMNMX.FTZ R3, R205, R3, !PT ;  /* 0x00000003cd037209 */ /* 0x000fe40007810000 */
[----:B------:R-:W-:Y:S02]  /*9c70*/  FSEL R209, R27, -INF , P0 ;  /* 0xff8000001bd17808 */ /* 0x000fe40000000000 */
[C---:B------:R-:W-:Y:S02]  /*9c80*/  ISETP.GT.AND P1, PT, R2.reuse, 0x30, PT ;  /* 0x000000300200780c */ /* 0x040fe40003f24270 */
[----:B------:R-:W-:Y:S02]  /*9c90*/  ISETP.GT.AND P0, PT, R2, 0x31, PT ;  /* 0x000000310200780c */ /* 0x000fe40003f04270 */
[----:B------:R-:W-:Y:S02]  /*9ca0*/  FMNMX.FTZ R173, R203, R173, !PT ;  /* 0x000000adcbad7209 */ /* 0x000fe40007810000 */
[----:B------:R-:W-:Y:S02]  /*9cb0*/  FMNMX.FTZ R3, R208, R3, !PT ;  /* 0x00000003d0037209 */ /* 0x000fe40007810000 */
[----:B------:R-:W-:Y:S02]  /*9cc0*/  FSEL R211, R28, -INF , P1 ;  /* 0xff8000001cd37808 */ /* 0x000fe40000800000 */
[----:B------:R-:W-:Y:S02]  /*9cd0*/  FSEL R29, R29, -INF , P0 ;  /* 0xff8000001d1d7808 */ /* 0x000fe40000000000 */
[C---:B------:R-:W-:Y:S02]  /*9ce0*/  ISETP.GT.AND P1, PT, R0.reuse, 0x30, PT ;  /* 0x000000300000780c */ /* 0x040fe40003f24270 */
[----:B------:R-:W-:Y:S02]  /*9cf0*/  ISETP.GT.AND P0, PT, R0, 0x31, PT ;  /* 0x000000310000780c */ /* 0x000fe40003f04270 */
[----:B------:R-:W-:Y:S02]  /*9d00*/  FMNMX.FTZ R173, R206, R173, !PT ;  /* 0x000000adcead7209 */ /* 0x000fe40007810000 */
[----:B------:R-:W-:Y:S02]  /*9d10*/  FSEL R30, R30, -INF , P1 ;  /* 0xff8000001e1e7808 */ /* 0x000fe40000800000 */
[----:B------:R-:W-:Y:S02]  /*9d20*/  FSEL R31, R31, -INF , P0 ;  /* 0xff8000001f1f7808 */ /* 0x000fe40000000000 */
[----:B------:R-:W-:Y:S02]  /*9d30*/  ISETP.GT.AND P0, PT, R2, 0x38, PT ;  /* 0x000000380200780c */ /* 0x000fe40003f04270 */
[----:B------:R-:W-:Y:S02]  /*9d40*/  FMNMX.FTZ R3, R209, R3, !PT ;  /* 0x00000003d1037209 */ /* 0x000fe40007810000 */
[----:B------:R-:W-:Y:S02]  /*9d50*/  FMNMX.FTZ R173, R207, R173, !PT ;  /* 0x000000adcfad7209 */ /* 0x000fe40007810000 */
[----:B------:R-:W-:Y:S02]  /*9d60*/  FSEL R214, R32, -INF , P0 ;  /* 0xff80000020d67808 */ /* 0x000fe40000000000 */
[----:B------:R-:W-:Y:S02]  /*9d70*/  FMNMX.FTZ R3, R30, R3, !PT ;  /* 0x000000031e037209 */ /* 0x000fe40007810000 */
        /* <DEDUP_REMOVED lines=16> */
[----:B------:R-:W-:Y:S02]  /*9e80*/  ISETP.GT.AND P0, PT, R2, 0x48, PT ;  /* 0x000000480200780c */ /* 0x000fe40003f04270 */
[----:B------:R-:W-:Y:S02]  /*9e90*/  FMNMX.FTZ R173, R213, R173, !PT ;  /* 0x000000add5ad7209 */ /* 0x000fe40007810000 */
[----:B------:R-:W-:Y:S02]  /*9ea0*/  FSEL R40, R40, -INF , P0 ;  /* 0xff80000028287808 */ /* 0x000fe40000000000 */
[----:B------:R-:W-:Y:S02]  /*9eb0*/  ISETP.GT.AND P0, PT, R0, 0x49, PT ;  /* 0x000000490000780c */ /* 0x000fe40003f04270 */
[----:B------:R-:W-:Y:S02]  /*9ec0*/  FMNMX.FTZ R3, R38, R3, !PT ;  /* 0x0000000326037209 */ /* 0x000fe40007810000 */
[----:B------:R-:W-:Y:S02]  /*9ed0*/  ISETP.GT.AND P1, PT, R0, 0x48, PT ;  /* 0x000000480000780c */ /* 0x000fe40003f24270 */
        /* <DEDUP_REMOVED lines=14> */
[----:B------:R-:W-:Y:S02]  /*9fc0*/  FSEL R212, R48, -INF , P1 ;  /* 0xff80000030d47808 */ /* 0x000fe40000800000 */
[----:B------:R-:W-:Y:S02]  /*9fd0*/  ISETP.GT.AND P0, PT, R0, 0x51, PT ;  /* 0x000000510000780c */ /* 0x000fe40003f04270 */
        /* <DEDUP_REMOVED lines=8> */
[----:B------:R-:W-:Y:S02]  /*a060*/  ISETP.GT.AND P0, PT, R0, 0x59, PT ;  /* 0x000000590000780c */ /* 0x000fe40003f04270 */
[----:B------:R-:W-:Y:S02]  /*a070*/  FSEL R50, R50, -INF , P1 ;  /* 0xff80000032327808 */ /* 0x000fe40000800000 */
[----:B------:R-:W-:Y:S02]  /*a080*/  FMNMX.FTZ R0, R47, R2, !PT ;  /* 0x000000022f007209 */ /* 0x000fe40007810000 */
[----:B------:R-:W-:Y:S02]  /*a090*/  FMNMX.FTZ R173, R45, R173, !PT ;  /* 0x000000ad2dad7209 */ /* 0x000fe40007810000 */
[----:B------:R-:W-:Y:S02]  /*a0a0*/  FSEL R174, R51, -INF , P0 ;  /* 0xff80000033ae7808 */ /* 0x000fe40000000000 */
[----:B------:R-:W-:Y:S02]  /*a0b0*/  FMNMX.FTZ R0, R50, R0, !PT ;  /* 0x0000000032007209 */ /* 0x000fe40007810000 */
[----:B------:R-:W-:Y:S02]  /*a0c0*/  FMNMX.FTZ R173, R212, R173, !PT ;  /* 0x000000add4ad7209 */ /* 0x000fe40007810000 */
[----:B------:R-:W-:Y:S02]  /*a0d0*/  FMNMX.FTZ R0, R174, R0, !PT ;  /* 0x00000000ae007209 */ /* 0x000fe40007810000 */
[----:B------:R-:W-:Y:S03]  /*a0e0*/  FMNMX.FTZ R173, R210, R173, !PT ;  /* 0x000000add2ad7209 */ /* 0x000fe60007810000 */
[----:B------:R-:W1:Y:S06]  /*a0f0*/  SHFL.BFLY PT, R2, R0, 0x2, 0x1f ;  /* 0x0c401f0000027f89 */ /* 0x000e6c00000e0000 */
[----:B------:R-:W1:Y:S02]  /*a100*/  SHFL.BFLY PT, R3, R173, 0x2, 0x1f ;  /* 0x0c401f00ad037f89 */ /* 0x000e6400000e0000 */
[----:B-1----:R-:W-:Y:S02]  /*a110*/  FMNMX.FTZ R0, R0, R2, !PT ;  /* 0x0000000200007209 */ /* 0x002fe40007810000 */
[----:B------:R-:W-:Y:S03]  /*a120*/  FMNMX.FTZ R173, R173, R3, !PT ;  /* 0x00000003adad7209 */ /* 0x000fe60007810000 */
[----:B------:R-:W1:Y:S01]  /*a130*/  SHFL.BFLY PT, R3, R0, 0x1, 0x1f ;  /* 0x0c201f0000037f89 */ /* 0x000e6200000e0000 */
[----:B--2---:R-:W-:Y:S05]  /*a140*/  @P2 MOV R7, R191 ;  /* 0x000000bf00072202 */ /* 0x004fea0000000f00 */
[----:B------:R-:W2:Y:S01]  /*a150*/  SHFL.BFLY PT, R4, R173, 0x1, 0x1f ;  /* 0x0c201f00ad047f89 */ /* 0x000ea200000e0000 */
[----:B-1----:R-:W-:Y:S04]  /*a160*/  FMNMX.FTZ R172, R0, R3, !PT ;  /* 0x0000000300ac7209 */ /* 0x002fe80007810000 */
[----:B------:R-:W-:Y:S02]  /*a170*/  FSETP.NEU.FTZ.AND P0, PT, R172, -INF , PT ;  /* 0xff800000ac00780b */ /* 0x000fe40003f1d000 */
[----:B--2---:R-:W-:Y:S01]  /*a180*/  FMNMX.FTZ R173, R173, R4, !PT ;  /* 0x00000004adad7209 */ /* 0x004fe20007810000 */
[----:B------:R-:W-:Y:S01]  /*a190*/  @P2 IMAD.WIDE.U32 R4, R252, c[0x0][0x1e0], RZ ;  /* 0x00007800fc042a25 */ /* 0x000fe200078e00ff */
[----:B------:R-:W-:Y:S02]  /*a1a0*/  FSEL R0, R172, RZ, P0 ;  /* 0x000000ffac007208 */ /* 0x000fe40000000000 */
[C---:B------:R-:W-:Y:S03]  /*a1b0*/  FSETP.NEU.FTZ.AND P1, PT, R173.reuse, -INF , PT ;  /* 0xff800000ad00780b */ /* 0x040fe60003f3d000 */
[----:B------:R-:W-:Y:S01]  /*a1c0*/  FADD.FTZ R3, -R0, R176 ;  /* 0x000000b000037221 */ /* 0x000fe20000010100 */
[----:B------:R-:W-:Y:S01]  /*a1d0*/  FSEL R2, R173, RZ, P1 ;  /* 0x000000ffad027208 */ /* 0x000fe20000800000 */
[----:B------:R-:W-:Y:S02]  /*a1e0*/  @P2 IMAD R0, R252, c[0x0][0x1e4], R6 ;  /* 0x00007900fc002a24 */ /* 0x000fe400078e0206 */
[----:B---3--:R-:W-:Y:S02]  /*a1f0*/  @P2 IMAD.MOV.U32 R6, RZ, RZ, R8 ;  /* 0x000000ffff062224 */ /* 0x008fe400078e0008 */
[----:B------:R-:W-:Y:S01]  /*a200*/  FADD.FTZ R2, -R2, R175 ;  /* 0x000000af02027221 */ /* 0x000fe20000010100 */
[----:B------:R-:W-:Y:S01]  /*a210*/  @P2 IADD3 R0, R5, R0, RZ ;  /* 0x0000000005002210 */ /* 0x000fe20007ffe0ff */
[----:B------:R-:W-:Y:S04]  /*a220*/  @P2 IMAD.WIDE.U32 R6, R4, 0x60, R6 ;  /* 0x0000006004062825 */ /* 0x000fe800078e0006 */
[----:B------:R-:W-:Y:S02]  /*a230*/  @P2 IMAD R0, R0, 0x60, RZ ;  /* 0x0000006000002824 */ /* 0x000fe400078e02ff */
[----:B------:R-:W-:Y:S02]  /*a240*/  FMUL.FTZ R175, R173, c[0x0][0x2d0] ;  /* 0x0000b400adaf7a20 */ /* 0x000fe40000410000 */
[----:B------:R-:W-:Y:S01]  /*a250*/  FMUL.FTZ R176, R172, c[0x0][0x2d0] ;  /* 0x0000b400acb07a20 */ /* 0x000fe20000410000 */
[----:B------:R-:W-:Y:S02]  /*a260*/  @P2 IADD3 R0, R7, R0, RZ ;  /* 0x0000000007002210 */ /* 0x000fe40007ffe0ff */
[----:B------:R-:W-:Y:S02]  /*a270*/  FSEL R175, R175, RZ, P1 ;  /* 0x000000ffafaf7208 */ /* 0x000fe40000800000 */
[C---:B------:R-:W-:Y:S01]  /*a280*/  @P2 SHF.L.U64.HI R0, R6.reuse, 0x1, R0 ;  /* 0x0000000106002819 */ /* 0x040fe20000010200 */
[----:B------:R-:W-:Y:S01]  /*a290*/  @P2 IMAD.SHL.U32 R6, R6, 0x2, RZ ;  /* 0x0000000206062824 */ /* 0x000fe200078e00ff */
[----:B------:R-:W-:Y:S01]  /*a2a0*/  FSEL R176, R176, RZ, P0 ;  /* 0x000000ffb0b07208 */ /* 0x000fe20000000000 */
[--C-:B------:R-:W-:Y:S03]  /*a2b0*/  FFMA.FTZ R190, R190, c[0x0][0x2d0], -R175.reuse ;  /* 0x0000b400bebe7a23 */ /* 0x100fe600000108af */
[C---:B------:R-:W-:Y:S02]  /*a2c0*/  @P2 IADD3 R4, P3, R6.reuse, c[0x0][0x1c8], RZ ;  /* 0x0000720006042a10 */ /* 0x040fe40007f7e0ff */
[----:B------:R-:W-:Y:S01]  /*a2d0*/  @P2 IADD3 R8, P4, R6, 0x80, RZ ;  /* 0x0000008006082810 */ /* 0x000fe20007f9e0ff */
[----:B------:R-:W-:Y:S01]  /*a2e0*/  MUFU.EX2 R190, R190 ;  /* 0x000000be00be7308 */ /* 0x000fe20000000800 */
        /* <DEDUP_REMOVED lines=18> */
[----:B------:R3:W-:Y:S01]  /*a410*/  @P2 LDGSTS.E.BYPASS.LTC128B.128 [R251+0x15100], [R6.64], !P6 ;  /* 0x1510000006fb2fae */ /* 0x0007e2000f101d48 */
[----:B------:R1:W-:Y:S02]  /*a420*/  MUFU.EX2 R178, R0 ;  /* 0x0000000000b27308 */ /* 0x0003e40000000800 */
[--C-:B-1----:R-:W-:Y:S01]  /*a430*/  FFMA.FTZ R0, R177, c[0x0][0x2d0], -R176.reuse ;  /* 0x0000b400b1007a23 */ /* 0x102fe200000108b0 */
[----:B---3--:R-:W-:Y:S02]  /*a440*/  @P2 MOV R6, c[0x0][0x1e0] ;  /* 0x0000780000062a02 */ /* 0x008fe40000000f00 */
[----:B------:R-:W-:Y:S05]  /*a450*/  @P2 MOV R7, 0x6 ;  /* 0x0000000600072802 */ /* 0x000fea0000000f00 */
[----:B------:R1:W-:Y:S01]  /*a460*/  MUFU.EX2 R191, R0 ;  /* 0x0000000000bf7308 */ /* 0x0003e20000000800 */
[C---:B------:R-:W-:Y:S01]  /*a470*/  @P2 SHF.L.U64.HI R7, R6.reuse, R7, c[0x0][0x1e4] ;  /* 0x0000790006072619 */ /* 0x040fe20000010207 */
[----:B------:R-:W-:Y:S05]  /*a480*/  @P2 IMAD.SHL.U32 R6, R6, 0x40, RZ ;  /* 0x0000004006062824 */ /* 0x000fea00078e00ff */
[----:B------:R-:W-:Y:S04]  /*a490*/  @P2 IADD3 R4, P3, R4, R6, RZ ;  /* 0x0000000604042210 */ /* 0x000fe80007f7e0ff */
[C---:B------:R-:W-:Y:S02]  /*a4a0*/  @P2 IADD3.X R5, R7.reuse, R5, RZ, P3, !PT ;  /* 0x0000000507052210 */ /* 0x040fe40001ffe4ff */
[----:B------:R-:W-:Y:S02]  /*a4b0*/  LOP3.LUT P3, RZ, R220, 0x2, RZ, 0xc0, !PT ;  /* 0x00000002dcff7812 */ /* 0x000fe4000786c0ff */
[----:B------:R-:W3:Y:S01]  /*a4c0*/  LDL.LU R220, [R1+0x98] ;  /* 0x0000980001dc7983 */ /* 0x000ee20000300800 */
[----:B------:R-:W-:Y:S04]  /*a4d0*/  @P2 IADD3 R6, P0, R6, R4, RZ ;  /* 0x0000000406062210 */ /* 0x000fe80007f1e0ff */
[----:B------:R-:W-:Y:S01]  /*a4e0*/  @P2 IADD3.X R7, R7, R5, RZ, P0, !PT ;  /* 0x0000000507072210 */ /* 0x000fe200007fe4ff */
[----:B------:R2:W-:Y:S01]  /*a4f0*/  @P2 LDGSTS.E.BYPASS.LTC128B.128 [R251+0xd100], [R4.64], !P5 ;  /* 0x0d10000004fb2fae */ /* 0x0005e2000e901d48 */
[--C-:B-1----:R-:W-:Y:S04]  /*a500*/  FFMA.FTZ R0, R179, c[0x0][0x2d0], -R175.reuse ;  /* 0x0000b400b3007a23 */ /* 0x102fe800000108af */
[----:B------:R1:W-:Y:S01]  /*a510*/  MUFU.EX2 R177, R0 ;  /* 0x0000000000b17308 */ /* 0x0003e20000000800 */
[----:B------:R2:W-:Y:S06]  /*a520*/  @P2 LDGSTS.E.BYPASS.LTC128B.128 [R251+0x10100], [R4.64+0x80], !P3 ;  /* 0x1010008004fb2fae */ /* 0x0005ec000d901d48 */
[----:B------:R2:W-:Y:S06]  /*a530*/  @P2 LDGSTS.E.BYPASS.LTC128B.128 [R251+0x13100], [R4.64+0x100], !P4 ;  /* 0x1310010004fb2fae */ /* 0x0005ec000e101d48 */
[----:B------:R2:W-:Y:S06]  /*a540*/  @P2 LDGSTS.E.BYPASS.LTC128B.128 [R251+0x16100], [R4.64+0x180], !P6 ;  /* 0x1610018004fb2fae */ /* 0x0005ec000f101d48 */
[----:B------:R2:W-:Y:S01]  /*a550*/  @P2 LDGSTS.E.BYPASS.LTC128B.128 [R251+0xe100], [R6.64], !P5 ;  /* 0x0e10000006fb2fae */ /* 0x0005e2000e901d48 */
[----:B-1----:R-:W-:Y:S05]  /*a560*/  FMUL.FTZ R0, R2, c[0x0][0x2d0] ;  /* 0x0000b40002007a20 */ /* 0x002fea0000410000 */
[----:B------:R1:W-:Y:S01]  /*a570*/  @P2 LDGSTS.E.BYPASS.LTC128B.128 [R251+0x11100], [R6.64+0x80], !P3 ;  /* 0x1110008006fb2fae */ /* 0x0003e2000d901d48 */
[----:B------:R-:W-:Y:S04]  /*a580*/  FFMA.FTZ R2, R188, c[0x0][0x2d0], -R176 ;  /* 0x0000b400bc027a23 */ /* 0x000fe800000108b0 */
[----:B------:R1:W-:Y:S01]  /*a590*/  MUFU.EX2 R188, R2 ;  /* 0x0000000200bc7308 */ /* 0x0003e20000000800 */
[----:B------:R2:W-:Y:S06]  /*a5a0*/  @P2 LDGSTS.E.BYPASS.LTC128B.128 [R251+0x14100], [R6.64+0x100], !P4 ;  /* 0x1410010006fb2fae */ /* 0x0005ec000e101d48 */
[----:B------:R2:W-:Y:S03]  /*a5b0*/  @P2 LDGSTS.E.BYPASS.LTC128B.128 [R251+0x17100], [R6.64+0x180], !P6 ;  /* 0x1710018006fb2fae */ /* 0x0005e6000f101d48 */
[----:B------:R-:W2:Y:S03]  /*a5c0*/  MUFU.EX2 R0, R0 ;  /* 0x0000000000007308 */ /* 0x000ea60000000800 */
[----:B------:R-:W0:Y:S01]  /*a5d0*/  LDGDEPBAR ;  /* 0x00000000000079af */ /* 0x000e220000000000 */
[----:B-1----:R-:W-:Y:S01]  /*a5e0*/  FFMA.FTZ R2, R189, c[0x0][0x2d0], -R175 ;  /* 0x0000b400bd027a23 */ /* 0x002fe200000108af */
[----:B------:R-:W-:Y:S05]  /*a5f0*/  MOV R189, R38 ;  /* 0x0000002600bd7202 */ /* 0x000fea0000000f00 */
[----:B------:R1:W-:Y:S01]  /*a600*/  MUFU.EX2 R179, R2 ;  /* 0x0000000200b37308 */ /* 0x0003e20000000800 */
[C---:B--2---:R-:W-:Y:S01]  /*a610*/  FMUL.FTZ R20, R0.reuse, R140 ;  /* 0x0000008c00147220 */ /* 0x044fe20000410000 */
[----:B------:R-:W-:Y:S01]  /*a620*/  MOV R140, R40 ;  /* 0x00000028008c7202 */ /* 0x000fe20000000f00 */
[C---:B------:R-:W-:Y:S02]  /*a630*/  FMUL.FTZ R4, R0.reuse, R180 ;  /* 0x000000b400047220 */ /* 0x040fe40000410000 */
[C---:B------:R-:W-:Y:S01]  /*a640*/  FMUL.FTZ R5, R0.reuse, R181 ;  /* 0x000000b500057220 */ /* 0x040fe20000410000 */
[----:B------:R-:W-:Y:S01]  /*a650*/  MOV R181, R47 ;  /* 0x0000002f00b57202 */ /* 0x000fe20000000f00 */
[C---:B------:R-:W-:Y:S01]  /*a660*/  FMUL.FTZ R8, R0.reuse, R184 ;  /* 0x000000b800087220 */ /* 0x040fe20000410000 */
[----:B------:R-:W-:Y:S01]  /*a670*/  MOV R184, R46 ;  /* 0x0000002e00b87202 */ /* 0x000fe20000000f00 */
[C---:B------:R-:W-:Y:S02]  /*a680*/  FMUL.FTZ R9, R0.reuse, R185 ;  /* 0x000000b900097220 */ /* 0x040fe40000410000 */
[C---:B------:R-:W-:Y:S02]  /*a690*/  FMUL.FTZ R12, R0.reuse, R132 ;  /* 0x00000084000c7220 */ /* 0x040fe40000410000 */
[----:B------:R-:W-:Y:S02]  /*a6a0*/  IMAD.MOV.U32 R132, RZ, RZ, R29 ;  /* 0x000000ffff847224 */ /* 0x000fe400078e001d */
[C---:B------:R-:W-:Y:S01]  /*a6b0*/  FMUL.FTZ R13, R0.reuse, R133 ;  /* 0x00000085000d7220 */ /* 0x040fe20000410000 */
[----:B------:R-:W-:Y:S01]  /*a6c0*/  MOV R133, R30 ;  /* 0x0000001e00857202 */ /* 0x000fe20000000f00 */
[C---:B------:R-:W-:Y:S02]  /*a6d0*/  FMUL.FTZ R16, R0.reuse, R136 ;  /* 0x0000008800107220 */ /* 0x040fe40000410000 */
[----:B-1----:R-:W-:Y:S02]  /*a6e0*/  FMUL.FTZ R2, R3, c[0x0][0x2d0] ;  /* 0x0000b40003027a20 */ /* 0x002fe40000410000 */
[----:B------:R-:W-:Y:S02]  /*a6f0*/  IMAD.MOV.U32 R136, RZ, RZ, R36 ;  /* 0x000000ffff887224 */ /* 0x000fe400078e0024 */
[C---:B------:R-:W-:Y:S02]  /*a700*/  FMUL.FTZ R36, R0.reuse, R156 ;  /* 0x0000009c00247220 */ /* 0x040fe40000410000 */
[----:B------:R-:W1:Y:S01]  /*a710*/  MUFU.EX2 R2, R2 ;  /* 0x0000000200027308 */ /* 0x000e620000000800 */
[C---:B------:R-:W-:Y:S01]  /*a720*/  FMUL.FTZ R17, R0.reuse, R137 ;  /* 0x0000008900117220 */ /* 0x040fe20000410000 */
[----:B------:R-:W-:Y:S01]  /*a730*/  MOV R137, R37 ;  /* 0x0000002500897202 */ /* 0x000fe20000000f00 */
[C---:B------:R-:W-:Y:S01]  /*a740*/  FMUL.FTZ R21, R0.reuse, R141 ;  /* 0x0000008d00157220 */ /* 0x040fe20000410000 */
[----:B------:R-:W2:Y:S01]  /*a750*/  LDL.LU R156, [R1+0x8] ;  /* 0x00000800019c7983 */ /* 0x000ea20000300800 */
[----:B------:R-:W-:Y:S02]  /*a760*/  IMAD.MOV.U32 R141, RZ, RZ, R41 ;  /* 0x000000ffff8d7224 */ /* 0x000fe400078e0029 */
        /* <DEDUP_REMOVED lines=63> */
[----:B------:R-:W-:Y:S02]  /*ab60*/  FFMA.FTZ R0, R10, c[0x0][0x2d0], -R176 ;  /* 0x0000b4000a007a23 */ /* 0x000fe400000108b0 */
[C---:B-1----:R-:W-:Y:S02]  /*ab70*/  FMUL.FTZ R6, R2.reuse, R182 ;  /* 0x000000b602067220 */ /* 0x042fe40000410000 */
[----:B------:R-:W-:Y:S02]  /*ab80*/  IMAD.MOV.U32 R182, RZ, RZ, R140 ;  /* 0x000000ffffb67224 */ /* 0x000fe400078e008c */
[----:B------:R1:W-:Y:S01]  /*ab90*/  MUFU.EX2 R140, R0 ;  /* 0x00000000008c7308 */ /* 0x0003e20000000800 */
[C---:B------:R-:W-:Y:S02]  /*aba0*/  FMUL.FTZ R18, R2.reuse, R138 ;  /* 0x0000008a02127220 */ /* 0x040fe40000410000 */
[C---:B------:R-:W-:Y:S02]  /*abb0*/  FMUL.FTZ R19, R2.reuse, R139 ;  /* 0x0000008b02137220 */ /* 0x040fe40000410000 */
[C---:B------:R-:W-:Y:S01]  /*abc0*/  FMUL.FTZ R7, R2.reuse, R183 ;  /* 0x000000b702077220 */ /* 0x040fe20000410000 */
[----:B------:R-:W-:Y:S01]  /*abd0*/  MOV R183, R137 ;  /* 0x0000008900b77202 */ /* 0x000fe20000000f00 */
[C---:B------:R-:W-:Y:S01]  /*abe0*/  FMUL.FTZ R10, R2.reuse, R186 ;  /* 0x000000ba020a7220 */ /* 0x040fe20000410000 */
[----:B------:R-:W-:Y:S01]  /*abf0*/  MOV R186, R136 ;  /* 0x0000008800ba7202 */ /* 0x000fe20000000f00 */
[C---:B------:R-:W-:Y:S01]  /*ac00*/  FMUL.FTZ R27, R2.reuse, R147 ;  /* 0x00000093021b7220 */ /* 0x040fe20000410000 */
[----:B------:R-:W4:Y:S01]  /*ac10*/  LDSM.16.MT88.4 R136, [R217] ;  /* 0x00000000d988783b */ /* 0x000f220000004200 */
[----:B------:R-:W-:Y:S02]  /*ac20*/  IMAD.MOV.U32 R180, RZ, RZ, R50 ;  /* 0x000000ffffb47224 */ /* 0x000fe400078e0032 */
[C---:B------:R-:W-:Y:S02]  /*ac30*/  FMUL.FTZ R11, R2.reuse, R187 ;  /* 0x000000bb020b7220 */ /* 0x040fe40000410000 */
[----:B------:R-:W-:Y:S01]  /*ac40*/  FMUL.FTZ R14, R2, R134 ;  /* 0x00000086020e7220 */ /* 0x000fe20000410000 */
[----:B------:R-:W-:Y:S01]  /*ac50*/  F2FP.BF16.PACK_AB R134, R190, R179 ;  /* 0x000000b3be86723e */ /* 0x000fe200000010ff */
[C---:B------:R-:W-:Y:S02]  /*ac60*/  FMUL.FTZ R15, R2.reuse, R135 ;  /* 0x00000087020f7220 */ /* 0x040fe40000410000 */
[C---:B------:R-:W-:Y:S01]  /*ac70*/  FMUL.FTZ R50, R2.reuse, R170 ;  /* 0x000000aa02327220 */ /* 0x040fe20000410000 */
[----:B------:R-:W-:Y:S01]  /*ac80*/  MOV R170, R132 ;  /* 0x0000008400aa7202 */ /* 0x000fe20000000f00 */
[----:B------:R-:W-:Y:S01]  /*ac90*/  IMAD.MOV.U32 R187, RZ, RZ, R133 ;  /* 0x000000ffffbb7224 */ /* 0x000fe200078e0085 */
[----:B------:R-:W-:Y:S01]  /*aca0*/  F2FP.BF16.PACK_AB R132, R177, R178 ;  /* 0x000000b2b184723e */ /* 0x000fe200000010ff */
[----:B------:R-:W-:Y:S01]  /*acb0*/  FMUL.FTZ R22, R2, R142 ;  /* 0x0000008e02167220 */ /* 0x000fe20000410000 */
[----:B------:R-:W-:Y:S01]  /*acc0*/  F2FP.BF16.PACK_AB R133, R188, R191 ;  /* 0x000000bfbc85723e */ /* 0x000fe200000010ff */
[--C-:B-1----:R-:W-:Y:S02]  /*acd0*/  FFMA.FTZ R0, R192, c[0x0][0x2d0], -R176.reuse ;  /* 0x0000b400c0007a23 */ /* 0x102fe400000108b0 */
[C---:B------:R-:W-:Y:S02]  /*ace0*/  FMUL.FTZ R23, R2.reuse, R143 ;  /* 0x0000008f02177220 */ /* 0x040fe40000410000 */
[----:B------:R-:W1:Y:S01]  /*acf0*/  MUFU.EX2 R147, R0 ;  /* 0x0000000000937308 */ /* 0x000e620000000800 */
[C---:B------:R-:W-:Y:S02]  /*ad00*/  FMUL.FTZ R26, R2.reuse, R146 ;  /* 0x00000092021a7220 */ /* 0x040fe40000410000 */
[C---:B------:R-:W-:Y:S02]  /*ad10*/  FMUL.FTZ R30, R2.reuse, R150 ;  /* 0x00000096021e7220 */ /* 0x040fe40000410000 */
[----:B------:R-:W-:Y:S02]  /*ad20*/  IMAD.MOV.U32 R152, RZ, RZ, R31 ;  /* 0x000000ffff987224 */ /* 0x000fe400078e001f */
[C---:B------:R-:W-:Y:S02]  /*ad30*/  FMUL.FTZ R31, R2.reuse, R151 ;  /* 0x00000097021f7220 */ /* 0x040fe40000410000 */
[C---:B------:R-:W-:Y:S02]  /*ad40*/  FMUL.FTZ R34, R2.reuse, R154 ;  /* 0x0000009a02227220 */ /* 0x040fe40000410000 */
[C---:B------:R-:W-:Y:S02]  /*ad50*/  FMUL.FTZ R35, R2.reuse, R155 ;  /* 0x0000009b02237220 */ /* 0x040fe40000410000 */
[C---:B------:R-:W-:Y:S02]  /*ad60*/  FMUL.FTZ R38, R2.reuse, R158 ;  /* 0x0000009e02267220 */ /* 0x040fe40000410000 */
[C---:B------:R-:W-:Y:S02]  /*ad70*/  FMUL.FTZ R39, R2.reuse, R159 ;  /* 0x0000009f02277220 */ /* 0x040fe40000410000 */
[----:B------:R-:W-:Y:S02]  /*ad80*/  IMAD.MOV.U32 R185, RZ, RZ, R43 ;  /* 0x000000ffffb97224 */ /* 0x000fe400078e002b */
[C---:B------:R-:W-:Y:S02]  /*ad90*/  FMUL.FTZ R42, R2.reuse, R162 ;  /* 0x000000a2022a7220 */ /* 0x040fe40000410000 */
[C---:B------:R-:W-:Y:S02]  /*ada0*/  FMUL.FTZ R43, R2.reuse, R163 ;  /* 0x000000a3022b7220 */ /* 0x040fe40000410000 */
[C---:B------:R-:W-:Y:S01]  /*adb0*/  FMUL.FTZ R46, R2.reuse, R166 ;  /* 0x000000a6022e7220 */ /* 0x040fe20000410000 */
[----:B-1----:R-:W-:Y:S01]  /*adc0*/  F2FP.BF16.PACK_AB R135, R147, R140 ;  /* 0x0000008c9387723e */ /* 0x002fe200000010ff */
[C---:B------:R-:W-:Y:S01]  /*add0*/  FMUL.FTZ R51, R2.reuse, R171 ;  /* 0x000000ab02337220 */ /* 0x040fe20000410000 */
[----:B------:R-:W-:Y:S01]  /*ade0*/  MOV R166, R153 ;  /* 0x0000009900a67202 */ /* 0x000fe20000000f00 */
[--C-:B------:R-:W-:Y:S02]  /*adf0*/  FFMA.FTZ R149, R149, c[0x0][0x2d0], -R175.reuse ;  /* 0x0000b40095957a23 */ /* 0x100fe400000108af */
[C---:B------:R-:W-:Y:S02]  /*ae00*/  FMUL.FTZ R47, R2.reuse, R167 ;  /* 0x000000a7022f7220 */ /* 0x040fe40000410000 */
        /* <DEDUP_REMOVED lines=30> */
[----:B------:R-:W-:Y:S02]  /*aff0*/  FFMA.FTZ R0, R193, c[0x0][0x2d0], -R175 ;  /* 0x0000b400c1007a23 */ /* 0x000fe400000108af */
[C---:B------:R-:W-:Y:S02]  /*b000*/  FMUL.FTZ R102, R2.reuse, R102 ;  /* 0x0000006602667220 */ /* 0x040fe40000410000 */
[----:B------:R4:W-:Y:S02]  /*b010*/  MUFU.EX2 R146, R0 ;  /* 0x0000000000927308 */ /* 0x0009e40000000800 */
[C---:B------:R-:W-:Y:S02]  /*b020*/  FMUL.FTZ R103, R2.reuse, R103 ;  /* 0x0000006702677220 */ /* 0x040fe40000410000 */
        /* <DEDUP_REMOVED lines=8> */
[C---:B------:R-:W-:Y:S02]  /*b0b0*/  FMUL.FTZ R119, R2.reuse, R119 ;  /* 0x0000007702777220 */ /* 0x040fe40000410000 */
[----:B------:R-:W-:Y:S02]  /*b0c0*/  FMUL.FTZ R122, R2, R122 ;  /* 0x0000007a027a7220 */ /* 0x000fe40000410000 */
[----:B----4-:R-:W-:Y:S02]  /*b0d0*/  FFMA.FTZ R0, R194, c[0x0][0x2d0], -R175 ;  /* 0x0000b400c2007a23 */ /* 0x010fe400000108af */
[C---:B------:R-:W-:Y:S02]  /*b0e0*/  FMUL.FTZ R123, R2.reuse, R123 ;  /* 0x0000007b027b7220 */ /* 0x040fe40000410000 */
[----:B------:R4:W-:Y:S01]  /*b0f0*/  MUFU.EX2 R145, R0 ;  /* 0x0000000000917308 */ /* 0x0009e20000000800 */
[C---:B------:R-:W-:Y:S01]  /*b100*/  FMUL.FTZ R126, R2.reuse, R126 ;  /* 0x0000007e027e7220 */ /* 0x040fe20000410000 */
[C---:B-1----:R-:W-:Y:S03]  /*b110*/  HMMA.16816.F32.BF16 R20, R132.reuse, R136, R20 ;  /* 0x000000888414723c */ /* 0x042fe60000041814 */
[C---:B------:R-:W-:Y:S02]  /*b120*/  FMUL.FTZ R127, R2.reuse, R127 ;  /* 0x0000007f027f7220 */ /* 0x040fe40000410000 */
[C---:B------:R-:W-:Y:S02]  /*b130*/  FMUL.FTZ R130, R2.reuse, R130 ;  /* 0x0000008202827220 */ /* 0x040fe40000410000 */
[C---:B------:R-:W-:Y:S01]  /*b140*/  FMUL.FTZ R131, R2.reuse, R131 ;  /* 0x0000008302837220 */ /* 0x040fe20000410000 */
[C---:B------:R-:W-:Y:S01]  /*b150*/  HMMA.16816.F32.BF16 R24, R132.reuse, R138, R24 ;  /* 0x0000008a8418723c */ /* 0x040fe20000041818 */
[----:B---3--:R-:W1:Y:S03]  /*b160*/  LDSM.16.MT88.4 R136, [R220] ;  /* 0x00000000dc88783b */ /* 0x008e660000004200 */
[----:B------:R-:W-:Y:S02]  /*b170*/  FADD.FTZ R177, R177, R3 ;  /* 0x00000003b1b17221 */ /* 0x000fe40000010000 */
[----:B------:R-:W-:Y:S02]  /*b180*/  FFMA.FTZ R3, R199, c[0x0][0x2d0], -R176 ;  /* 0x0000b400c7037a23 */ /* 0x000fe400000108b0 */
[----:B------:R-:W-:Y:S02]  /*b190*/  IMAD.MOV.U32 R167, RZ, RZ, R152 ;  /* 0x000000ffffa77224 */ /* 0x000fe400078e0098 */
[----:B------:R3:W-:Y:S02]  /*b1a0*/  MUFU.EX2 R152, R3 ;  /* 0x0000000300987308 */ /* 0x0007e40000000800 */
[----:B----4-:R-:W-:Y:S02]  /*b1b0*/  FFMA.FTZ R0, R195, c[0x0][0x2d0], -R176 ;  /* 0x0000b400c3007a23 */ /* 0x010fe400000108b0 */
[----:B--2---:R-:W-:Y:S06]  /*b1c0*/  FFMA.FTZ R2, R2, R156, R191 ;  /* 0x0000009c02027223 */ /* 0x004fec00000100bf */
[----:B------:R2:W4:Y:S01]  /*b1d0*/  MUFU.EX2 R144, R0 ;  /* 0x0000000000907308 */ /* 0x0005220000000800 */
[----:B------:R-:W-:Y:S04]  /*b1e0*/  FADD.FTZ R2, R188, R2 ;  /* 0x00000002bc027221 */ /* 0x000fe80000010000 */
[----:B------:R-:W-:Y:S02]  /*b1f0*/  FADD.FTZ R2, R140, R2 ;  /* 0x000000028c027221 */ /* 0x000fe40000010000 */
[----:B------:R-:W-:Y:S02]  /*b200*/  LDSM.16.MT88.4 R140, [R218+0x1000] ;  /* 0x00100000da8c783b */ /* 0x000fe40000004200 */
[----:B------:R-:W-:Y:S02]  /*b210*/  FADD.FTZ R2, R147, R2 ;  /* 0x0000000293027221 */ /* 0x000fe40000010000 */
[--C-:B---3--:R-:W-:Y:S02]  /*b220*/  FFMA.FTZ R3, R208, c[0x0][0x2d0], -R176.reuse ;  /* 0x0000b400d0037a23 */ /* 0x108fe400000108b0 */
[----:B------:R-:W3:Y:S02]  /*b230*/  LDL R208, [R1+0x10] ;  /* 0x0000100001d07983 */ /* 0x000ee40000100800 */
[----:B------:R4:W-:Y:S01]  /*b240*/  MUFU.EX2 R159, R3 ;  /* 0x00000003009f7308 */ /* 0x0009e20000000800 */
[C---:B-1----:R-:W-:Y:S03]  /*b250*/  HMMA.16816.F32.BF16 R28, R132.reuse, R136, R28 ;  /* 0x00000088841c723c */ /* 0x042fe6000004181c */
[----:B--2---:R-:W-:Y:S06]  /*b260*/  FFMA.FTZ R0, R196, c[0x0][0x2d0], -R176 ;  /* 0x0000b400c4007a23 */ /* 0x004fec00000108b0 */
[----:B------:R-:W-:Y:S01]  /*b270*/  MUFU.EX2 R196, R149 ;  /* 0x0000009500c47308 */ /* 0x000fe20000000800 */
[C---:B------:R-:W-:Y:S01]  /*b280*/  HMMA.16816.F32.BF16 R32, R132.reuse, R138, R32 ;  /* 0x0000008a8420723c */ /* 0x040fe20000041820 */
[----:B------:R-:W1:Y:S08]  /*b290*/  LDSM.16.MT88.4 R136, [R217+0x3000] ;  /* 0x00300000d988783b */ /* 0x000e700000004200 */
[----:B------:R2:W-:Y:S03]  /*b2a0*/  MUFU.EX2 R148, R0 ;  /* 0x0000000000947308 */ /* 0x0005e60000000800 */
[----:B----4-:R-:W-:Y:S02]  /*b2b0*/  FADD.FTZ R3, R144, R2 ;  /* 0x0000000290037221 */ /* 0x010fe40000010000 */
[--C-:B------:R-:W-:Y:S02]  /*b2c0*/  FFMA.FTZ R2, R170, c[0x0][0x2d0], -R175.reuse ;  /* 0x0000b400aa027a23 */ /* 0x100fe400000108af */
[--C-:B--2---:R-:W-:Y:S04]  /*b2d0*/  FFMA.FTZ R0, R197, c[0x0][0x2d0], -R175.reuse ;  /* 0x0000b400c5007a23 */ /* 0x104fe800000108af */
[----:B------:R2:W4:Y:S01]  /*b2e0*/  MUFU.EX2 R151, R0 ;  /* 0x0000000000977308 */ /* 0x0005220000000800 */
[C---:B-1----:R-:W-:Y:S08]  /*b2f0*/  HMMA.16816.F32.BF16 R36, R132.reuse, R136, R36 ;  /* 0x000000888424723c */ /* 0x042ff00000041824 */
[C---:B------:R-:W-:Y:S01]  /*b300*/  HMMA.16816.F32.BF16 R40, R132.reuse, R138, R40 ;  /* 0x0000008a8428723c */ /* 0x040fe20000041828 */
[----:B------:R-:W1:Y:S03]  /*b310*/  LDSM.16.MT88.4 R136, [R218+0x3000] ;  /* 0x00300000da88783b */ /* 0x000e660000004200 */
[----:B--2---:R-:W-:Y:S04]  /*b320*/  FFMA.FTZ R0, R198, c[0x0][0x2d0], -R175 ;  /* 0x0000b400c6007a23 */ /* 0x004fe800000108af */
[----:B------:R2:W1:Y:S04]  /*b330*/  MUFU.EX2 R156, R0 ;  /* 0x00000000009c7308 */ /* 0x0004680000000800 */
[----:B--2---:R-:W-:Y:S01]  /*b340*/  FFMA.FTZ R0, R200, c[0x0][0x2d0], -R176 ;  /* 0x0000b400c8007a23 */ /* 0x004fe200000108b0 */
[C---:B-1----:R-:W-:Y:S05]  /*b350*/  HMMA.16816.F32.BF16 R44, R132.reuse, R136, R44 ;  /* 0x00000088842c723c */ /* 0x042fea000004182c */
[----:B------:R1:W-:Y:S03]  /*b360*/  MUFU.EX2 R155, R0 ;  /* 0x00000000009b7308 */ /* 0x0003e60000000800 */
[C---:B------:R-:W-:Y:S01]  /*b370*/  HMMA.16816.F32.BF16 R48, R132.reuse, R138, R48 ;  /* 0x0000008a8430723c */ /* 0x040fe20000041830 */
[----:B------:R-:W2:Y:S03]  /*b380*/  LDSM.16.MT88.4 R136, [R221+0x3000] ;  /* 0x00300000dd88783b */ /* 0x000ea60000004200 */
[----:B-1----:R-:W-:Y:S04]  /*b390*/  FADD.FTZ R0, R179, R177 ;  /* 0x000000b1b3007221 */ /* 0x002fe80000010000 */
[----:B------:R-:W-:Y:S04]  /*b3a0*/  FADD.FTZ R190, R190, R0 ;  /* 0x00000000bebe7221 */ /* 0x000fe80000010000 */
[--C-:B------:R-:W-:Y:S04]  /*b3b0*/  FFMA.FTZ R0, R202, c[0x0][0x2d0], -R175.reuse ;  /* 0x0000b400ca007a23 */ /* 0x100fe800000108af */
[----:B------:R1:W1:Y:S01]  /*b3c0*/  MUFU.EX2 R154, R0 ;  /* 0x00000000009a7308 */ /* 0x0002620000000800 */
[C---:B--2---:R-:W-:Y:S08]  /*b3d0*/  HMMA.16816.F32.BF16 R52, R132.reuse, R136, R52 ;  /* 0x000000888434723c */ /* 0x044ff00000041834 */
[C---:B------:R-:W-:Y:S01]  /*b3e0*/  HMMA.16816.F32.BF16 R56, R132.reuse, R138, R56 ;  /* 0x0000008a8438723c */ /* 0x040fe20000041838 */
[----:B------:R-:W2:Y:S03]  /*b3f0*/  LDSM.16.MT88.4 R136, [R220+0x3000] ;  /* 0x00300000dc88783b */ /* 0x000ea60000004200 */
[--C-:B-1----:R-:W-:Y:S04]  /*b400*/  FFMA.FTZ R0, R203, c[0x0][0x2d0], -R175.reuse ;  /* 0x0000b400cb007a23 */ /* 0x102fe800000108af */
[----:B------:R1:W1:Y:S04]  /*b410*/  MUFU.EX2 R163, R0 ;  /* 0x0000000000a37308 */ /* 0x0002680000000800 */
[--C-:B-1----:R-:W-:Y:S06]  /*b420*/  FFMA.FTZ R0, R204, c[0x0][0x2d0], -R176.reuse ;  /* 0x0000b400cc007a23 */ /* 0x102fec00000108b0 */
[----:B------:R1:W-:Y:S01]  /*b430*/  MUFU.EX2 R153, R0 ;  /* 0x0000000000997308 */ /* 0x0003e20000000800 */
[C---:B--2---:R-:W-:Y:S08]  /*b440*/  HMMA.16816.F32.BF16 R60, R132.reuse, R136, R60 ;  /* 0x00000088843c723c */ /* 0x044ff0000004183c */
[C---:B------:R-:W-:Y:S01]  /*b450*/  HMMA.16816.F32.BF16 R64, R132.reuse, R138, R64 ;  /* 0x0000008a8440723c */ /* 0x040fe20000041840 */
[----:B------:R-:W2:Y:S03]  /*b460*/  LDSM.16.MT88.4 R136, [R217+0x6000] ;  /* 0x00600000d988783b */ /* 0x000ea60000004200 */
[----:B-1----:R-:W-:Y:S04]  /*b470*/  FFMA.FTZ R0, R205, c[0x0][0x2d0], -R176 ;  /* 0x0000b400cd007a23 */ /* 0x002fe800000108b0 */
[----:B------:R1:W-:Y:S04]  /*b480*/  MUFU.EX2 R161, R0 ;  /* 0x0000000000a17308 */ /* 0x0003e80000000800 */
[--C-:B-1----:R-:W-:Y:S01]  /*b490*/  FFMA.FTZ R0, R206, c[0x0][0x2d0], -R175.reuse ;  /* 0x0000b400ce007a23 */ /* 0x102fe200000108af */
[C---:B--2---:R-:W-:Y:S05]  /*b4a0*/  HMMA.16816.F32.BF16 R68, R132.reuse, R136, R68 ;  /* 0x000000888444723c */ /* 0x044fea0000041844 */
[----:B------:R-:W-:Y:S03]  /*b4b0*/  MUFU.EX2 R206, R2 ;  /* 0x0000000200ce7308 */ /* 0x000fe60000000800 */
[C---:B------:R-:W-:Y:S01]  /*b4c0*/  HMMA.16816.F32.BF16 R72, R132.reuse, R138, R72 ;  /* 0x0000008a8448723c */ /* 0x040fe20000041848 */
[----:B------:R-:W1:Y:S06]  /*b4d0*/  LDSM.16.MT88.4 R136, [R218+0x6000] ;  /* 0x00600000da88783b */ /* 0x000e6c0000004200 */
[----:B------:R2:W1:Y:S02]  /*b4e0*/  MUFU.EX2 R162, R0 ;  /* 0x0000000000a27308 */ /* 0x0004640000000800 */
[--C-:B--2---:R-:W-:Y:S08]  /*b4f0*/  FFMA.FTZ R0, R207, c[0x0][0x2d0], -R175.reuse ;  /* 0x0000b400cf007a23 */ /* 0x104ff000000108af */
[----:B------:R2:W2:Y:S01]  /*b500*/  MUFU.EX2 R164, R0 ;  /* 0x0000000000a47308 */ /* 0x0004a20000000800 */
[C---:B-1----:R-:W-:Y:S03]  /*b510*/  HMMA.16816.F32.BF16 R76, R132.reuse, R136, R76 ;  /* 0x00000088844c723c */ /* 0x042fe6000004184c */
[----:B---3--:R-:W-:Y:S01]  /*b520*/  ISETP.GT.AND P0, PT, R201, R208, PT ;  /* 0x000000d0c900720c */ /* 0x008fe20003f04270 */
[----:B------:R-:W-:Y:S04]  /*b530*/  IMAD.MOV.U32 R201, RZ, RZ, R252 ;  /* 0x000000ffffc97224 */ /* 0x000fe800078e00fc */
[C---:B------:R-:W-:Y:S01]  /*b540*/  HMMA.16816.F32.BF16 R80, R132.reuse, R138, R80 ;  /* 0x0000008a8450723c */ /* 0x040fe20000041850 */
[----:B------:R-:W1:Y:S03]  /*b550*/  LDSM.16.MT88.4 R136, [R221+0x6000] ;  /* 0x00600000dd88783b */ /* 0x000e660000004200 */
[----:B--2---:R-:W-:Y:S04]  /*b560*/  FFMA.FTZ R0, R209, c[0x0][0x2d0], -R176 ;  /* 0x0000b400d1007a23 */ /* 0x004fe800000108b0 */
[----:B------:R2:W-:Y:S04]  /*b570*/  MUFU.EX2 R160, R0 ;  /* 0x0000000000a07308 */ /* 0x0005e80000000800 */
[----:B--2---:R-:W-:Y:S02]  /*b580*/  FADD.FTZ R0, R146, R190 ;  /* 0x000000be92007221 */ /* 0x004fe40000010000 */
[----:B------:R-:W-:Y:S02]  /*b590*/  FFMA.FTZ R190, R181, c[0x0][0x2d0], -R176 ;  /* 0x0000b400b5be7a23 */ /* 0x000fe400000108b0 */
[----:B------:R-:W-:Y:S02]  /*b5a0*/  FADD.FTZ R150, R145, R0 ;  /* 0x0000000091967221 */ /* 0x000fe40000010000 */
[----:B------:R-:W-:Y:S01]  /*b5b0*/  FFMA.FTZ R0, R211, c[0x0][0x2d0], -R175 ;  /* 0x0000b400d3007a23 */ /* 0x000fe200000108af */
[C---:B-1----:R-:W-:Y:S01]  /*b5c0*/  HMMA.16816.F32.BF16 R84, R132.reuse, R136, R84 ;  /* 0x000000888454723c */ /* 0x042fe20000041854 */
[----:B------:R-:W-:Y:S02]  /*b5d0*/  MUFU.EX2 R190, R190 ;  /* 0x000000be00be7308 */ /* 0x000fe40000000800 */
[----:B----4-:R-:W-:Y:S05]  /*b5e0*/  FADD.FTZ R150, R151, R150 ;  /* 0x0000009697967221 */ /* 0x010fea0000010000 */
[C---:B------:R-:W-:Y:S01]  /*b5f0*/  HMMA.16816.F32.BF16 R88, R132.reuse, R138, R88 ;  /* 0x0000008a8458723c */ /* 0x040fe20000041858 */
[----:B------:R-:W1:Y:S02]  /*b600*/  LDSM.16.MT88.4 R136, [R220+0x6000] ;  /* 0x00600000dc88783b */ /* 0x000e640000004200 */
[----:B------:R2:W3:Y:S02]  /*b610*/  MUFU.EX2 R158, R0 ;  /* 0x00000000009e7308 */ /* 0x0004e40000000800 */
[----:B--2---:R-:W-:Y:S01]  /*b620*/  FFMA.FTZ R0, R187, c[0x0][0x2d0], -R176 ;  /* 0x0000b400bb007a23 */ /* 0x004fe200000108b0 */
[----:B------:R-:W-:Y:S01]  /*b630*/  MOV R187, R186 ;  /* 0x000000ba00bb7202 */ /* 0x000fe20000000f00 */
[----:B------:R-:W-:Y:S01]  /*b640*/  IMAD.MOV.U32 R186, RZ, RZ, R183 ;  /* 0x000000ffffba7224 */ /* 0x000fe200078e00b7 */
[----:B------:R-:W-:Y:S04]  /*b650*/  MOV R183, R182 ;  /* 0x000000b600b77202 */ /* 0x000fe80000000f00 */
[----:B------:R-:W-:Y:S01]  /*b660*/  MOV R182, R169 ;  /* 0x000000a900b67202 */ /* 0x000fe20000000f00 */
[--C-:B------:R-:W-:Y:S02]  /*b670*/  FFMA.FTZ R2, R187, c[0x0][0x2d0], -R175.reuse ;  /* 0x0000b400bb027a23 */ /* 0x100fe400000108af */
[----:B------:R-:W-:Y:S01]  /*b680*/  IMAD.MOV.U32 R169, RZ, RZ, R168 ;  /* 0x000000ffffa97224 */ /* 0x000fe200078e00a8 */
[----:B------:R-:W-:Y:S01]  /*b690*/  MOV R168, R157 ;  /* 0x0000009d00a87202 */ /* 0x000fe20000000f00 */
[----:B------:R2:W-:Y:S01]  /*b6a0*/  MUFU.EX2 R200, R2 ;  /* 0x0000000200c87308 */ /* 0x0005e20000000800 */
[--C-:B------:R-:W-:Y:S02]  /*b6b0*/  FFMA.FTZ R191, R182, c[0x0][0x2d0], -R175.reuse ;  /* 0x0000b400b6bf7a23 */ /* 0x100fe400000108af */
[--C-:B------:R-:W-:Y:S01]  /*b6c0*/  FFMA.FTZ R192, R169, c[0x0][0x2d0], -R175.reuse ;  /* 0x0000b400a9c07a23 */ /* 0x100fe200000108af */
[C---:B-1----:R-:W-:Y:S03]  /*b6d0*/  HMMA.16816.F32.BF16 R92, R132.reuse, R136, R92 ;  /* 0x00000088845c723c */ /* 0x042fe6000004185c */
[----:B------:R-:W-:Y:S01]  /*b6e0*/  MOV R169, R189 ;  /* 0x000000bd00a97202 */ /* 0x000fe20000000f00 */
[--C-:B------:R-:W-:Y:S02]  /*b6f0*/  FFMA.FTZ R189, R212, c[0x0][0x2d0], -R175.reuse ;  /* 0x0000b400d4bd7a23 */ /* 0x100fe400000108af */
[----:B------:R1:W-:Y:S02]  /*b700*/  MUFU.EX2 R157, R0 ;  /* 0x00000000009d7308 */ /* 0x0003e40000000800 */
[C---:B------:R-:W-:Y:S01]  /*b710*/  HMMA.16816.F32.BF16 R96, R132.reuse, R138, R96 ;  /* 0x0000008a8460723c */ /* 0x040fe20000041860 */
[----:B------:R-:W4:Y:S07]  /*b720*/  LDSM.16.MT88.4 R136, [R217+0x9000] ;  /* 0x00900000d988783b */ /* 0x000f2e0000004200 */
[----:B------:R-:W-:Y:S01]  /*b730*/  MUFU.EX2 R191, R191 ;  /* 0x000000bf00bf7308 */ /* 0x000fe20000000800 */
[----:B--2---:R-:W-:Y:S04]  /*b740*/  FADD.FTZ R2, R156, R150 ;  /* 0x000000969c027221 */ /* 0x004fe80000010000 */
[----:B------:R-:W-:Y:S05]  /*b750*/  FADD.FTZ R2, R154, R2 ;  /* 0x000000029a027221 */ /* 0x000fea0000010000 */
[----:B------:R-:W-:Y:S01]  /*b760*/  MUFU.EX2 R192, R192 ;  /* 0x000000c000c07308 */ /* 0x000fe20000000800 */
[----:B------:R-:W-:Y:S02]  /*b770*/  FADD.FTZ R2, R163, R2 ;  /* 0x00000002a3027221 */ /* 0x000fe40000010000 */
[----:B-1----:R-:W-:Y:S02]  /*b780*/  FFMA.FTZ R0, R167, c[0x0][0x2d0], -R176 ;  /* 0x0000b400a7007a23 */ /* 0x002fe400000108b0 */
[----:B------:R-:W-:Y:S05]  /*b790*/  FADD.FTZ R2, R162, R2 ;  /* 0x00000002a2027221 */ /* 0x000fea0000010000 */
[----:B------:R1:W-:Y:S01]  /*b7a0*/  MUFU.EX2 R204, R0 ;  /* 0x0000000000cc7308 */ /* 0x0003e20000000800 */
[----:B------:R-:W-:Y:S04]  /*b7b0*/  FADD.FTZ R2, R164, R2 ;  /* 0x00000002a4027221 */ /* 0x000fe80000010000 */
[----:B---3--:R-:W-:Y:S04]  /*b7c0*/  FADD.FTZ R2, R158, R2 ;  /* 0x000000029e027221 */ /* 0x008fe80000010000 */
[----:B------:R-:W-:Y:S01]  /*b7d0*/  FADD.FTZ R2, R206, R2 ;  /* 0x00000002ce027221 */ /* 0x000fe20000010000 */
[----:B------:R-:W-:Y:S01]  /*b7e0*/  MUFU.EX2 R189, R189 ;  /* 0x000000bd00bd7308 */ /* 0x000fe20000000800 */
[C---:B----4-:R-:W-:Y:S08]  /*b7f0*/  HMMA.16816.F32.BF16 R100, R132.reuse, R136, R100 ;  /* 0x000000888464723c */ /* 0x050ff00000041864 */
[C---:B------:R-:W-:Y:S01]  /*b800*/  HMMA.16816.F32.BF16 R104, R132.reuse, R138, R104 ;  /* 0x0000008a8468723c */ /* 0x040fe20000041868 */
[----:B------:R-:W2:Y:S03]  /*b810*/  LDSM.16.MT88.4 R136, [R218+0x9000] ;  /* 0x00900000da88783b */ /* 0x000ea60000004200 */
[--C-:B-1----:R-:W-:Y:S04]  /*b820*/  FFMA.FTZ R0, R214, c[0x0][0x2d0], -R175.reuse ;  /* 0x0000b400d6007a23 */ /* 0x102fe800000108af */
[----:B------:R1:W3:Y:S04]  /*b830*/  MUFU.EX2 R205, R0 ;  /* 0x0000000000cd7308 */ /* 0x0002e80000000800 */
[----:B-1----:R-:W-:Y:S02]  /*b840*/  FFMA.FTZ R0, R213, c[0x0][0x2d0], -R175 ;  /* 0x0000b400d5007a23 */ /* 0x002fe400000108af */
[----:B---3--:R-:W-:Y:S04]  /*b850*/  FADD.FTZ R2, R205, R2 ;  /* 0x00000002cd027221 */ /* 0x008fe80000010000 */
[----:B------:R1:W3:Y:S01]  /*b860*/  MUFU.EX2 R207, R0 ;  /* 0x0000000000cf7308 */ /* 0x0002e20000000800 */
[C---:B--2---:R-:W-:Y:S08]  /*b870*/  HMMA.16816.F32.BF16 R108, R132.reuse, R136, R108 ;  /* 0x00000088846c723c */ /* 0x044ff0000004186c */
[C---:B------:R-:W-:Y:S01]  /*b880*/  HMMA.16816.F32.BF16 R112, R132.reuse, R138, R112 ;  /* 0x0000008a8470723c */ /* 0x040fe20000041870 */
[----:B------:R-:W2:Y:S03]  /*b890*/  LDSM.16.MT88.4 R136, [R221+0x9000] ;  /* 0x00900000dd88783b */ /* 0x000ea60000004200 */
[----:B-1----:R-:W-:Y:S02]  /*b8a0*/  FFMA.FTZ R0, R215, c[0x0][0x2d0], -R176 ;  /* 0x0000b400d7007a23 */ /* 0x002fe400000108b0 */
[----:B---3--:R-:W-:Y:S02]  /*b8b0*/  FADD.FTZ R2, R207, R2 ;  /* 0x00000002cf027221 */ /* 0x008fe40000010000 */
[----:B------:R1:W-:Y:S04]  /*b8c0*/  MUFU.EX2 R203, R0 ;  /* 0x0000000000cb7308 */ /* 0x0003e80000000800 */
[----:B------:R-:W-:Y:S02]  /*b8d0*/  FADD.FTZ R2, R200, R2 ;  /* 0x00000002c8027221 */ /* 0x000fe40000010000 */
[--C-:B-1----:R-:W-:Y:S01]  /*b8e0*/  FFMA.FTZ R0, R166, c[0x0][0x2d0], -R176.reuse ;  /* 0x0000b400a6007a23 */ /* 0x102fe200000108b0 */
[C---:B--2---:R-:W-:Y:S03]  /*b8f0*/  HMMA.16816.F32.BF16 R116, R132.reuse, R136, R116 ;  /* 0x000000888474723c */ /* 0x044fe60000041874 */
[----:B------:R1:W-:Y:S05]  /*b900*/  MUFU.EX2 R202, R0 ;  /* 0x0000000000ca7308 */ /* 0x0003ea0000000800 */
[C---:B------:R-:W-:Y:S01]  /*b910*/  HMMA.16816.F32.BF16 R120, R132.reuse, R138, R120 ;  /* 0x0000008a8478723c */ /* 0x040fe20000041878 */
[----:B------:R-:W2:Y:S03]  /*b920*/  LDSM.16.MT88.4 R136, [R220+0x9000] ;  /* 0x00900000dc88783b */ /* 0x000ea60000004200 */
[----:B-1----:R-:W-:Y:S02]  /*b930*/  FADD.FTZ R0, R148, R3 ;  /* 0x0000000394007221 */ /* 0x002fe40000010000 */
[--C-:B------:R-:W-:Y:S04]  /*b940*/  FFMA.FTZ R3, R186, c[0x0][0x2d0], -R175.reuse ;  /* 0x0000b400ba037a23 */ /* 0x100fe800000108af */
[----:B------:R1:W3:Y:S01]  /*b950*/  MUFU.EX2 R199, R3 ;  /* 0x0000000300c77308 */ /* 0x0002e20000000800 */
[C---:B--2---:R-:W-:Y:S08]  /*b960*/  HMMA.16816.F32.BF16 R124, R132.reuse, R136, R124 ;  /* 0x00000088847c723c */ /* 0x044ff0000004187c */
[----:B------:R-:W-:Y:S01]  /*b970*/  HMMA.16816.F32.BF16 R128, R132, R138, R128 ;  /* 0x0000008a8480723c */ /* 0x000fe20000041880 */
[----:B------:R-:W2:Y:S03]  /*b980*/  LDSM.16.MT88.4 R136, [R217+0x800] ;  /* 0x00080000d988783b */ /* 0x000ea60000004200 */
[----:B-1----:R-:W-:Y:S02]  /*b990*/  FFMA.FTZ R3, R184, c[0x0][0x2d0], -R176 ;  /* 0x0000b400b8037a23 */ /* 0x002fe400000108b0 */
[----:B---3--:R-:W-:Y:S01]  /*b9a0*/  FADD.FTZ R2, R199, R2 ;  /* 0x00000002c7027221 */ /* 0x008fe20000010000 */
[----:B------:R-:W-:Y:S02]  /*b9b0*/  F2FP.BF16.PACK_AB R132, R145, R146 ;  /* 0x000000929184723e */ /* 0x000fe400000010ff */
[----:B------:R-:W-:Y:S01]  /*b9c0*/  F2FP.BF16.PACK_AB R133, R148, R144 ;  /* 0x000000909485723e */ /* 0x000fe200000010ff */
[----:B------:R-:W1:Y:S01]  /*b9d0*/  MUFU.EX2 R3, R3 ;  /* 0x0000000300037308 */ /* 0x000e620000000800 */
[----:B------:R-:W-:Y:S01]  /*b9e0*/  LDSM.16.MT88.4 R144, [R221+0x1800] ;  /* 0x00180000dd90783b */ /* 0x000fe20000004200 */
[----:B------:R-:W-:Y:S01]  /*b9f0*/  F2FP.BF16.PACK_AB R134, R156, R151 ;  /* 0x000000979c86723e */ /* 0x000fe200000010ff */
[--C-:B------:R-:W-:Y:S01]  /*ba00*/  FFMA.FTZ R148, R183, c[0x0][0x2d0], -R175.reuse ;  /* 0x0000b400b7947a23 */ /* 0x100fe200000108af */
[----:B------:R-:W-:Y:S01]  /*ba10*/  F2FP.BF16.PACK_AB R135, R155, R152 ;  /* 0x000000989b87723e */ /* 0x000fe200000010ff */
[----:B------:R-:W-:Y:S02]  /*ba20*/  FADD.FTZ R152, R152, R0 ;  /* 0x0000000098987221 */ /* 0x000fe40000010000 */
[--C-:B------:R-:W-:Y:S02]  /*ba30*/  FFMA.FTZ R0, R169, c[0x0][0x2d0], -R176.reuse ;  /* 0x0000b400a9007a23 */ /* 0x100fe400000108b0 */
[----:B------:R-:W-:Y:S01]  /*ba40*/  FFMA.FTZ R156, R180, c[0x0][0x2d0], -R176 ;  /* 0x0000b400b49c7a23 */ /* 0x000fe200000108b0 */
[----:B------:R3:W4:Y:S01]  /*ba50*/  MUFU.EX2 R198, R148 ;  /* 0x0000009400c67308 */ /* 0x0007220000000800 */
[----:B------:R-:W-:Y:S09]  /*ba60*/  FFMA.FTZ R175, R210, c[0x0][0x2d0], -R175 ;  /* 0x0000b400d2af7a23 */ /* 0x000ff200000108af */
[----:B------:R4:W-:Y:S01]  /*ba70*/  MUFU.EX2 R195, R0 ;  /* 0x0000000000c37308 */ /* 0x0009e20000000800 */
[----:B-1----:R-:W-:Y:S09]  /*ba80*/  F2FP.BF16.PACK_AB R177, R190, R3 ;  /* 0x00000003beb1723e */ /* 0x002ff200000010ff */
[----:B------:R-:W1:Y:S01]  /*ba90*/  MUFU.EX2 R188, R175 ;  /* 0x000000af00bc7308 */ /* 0x000e620000000800 */
[C---:B--2---:R-:W-:Y:S01]  /*baa0*/  HMMA.16816.F32.BF16 R4, R132.reuse, R136, R4 ;  /* 0x000000888404723c */ /* 0x044fe20000041804 */
[----:B---3--:R-:W-:Y:S02]  /*bab0*/  LDSM.16.MT88.4 R148, [R221+0x2000] ;  /* 0x00200000dd94783b */ /* 0x008fe40000004200 */
[----:B----4-:R-:W-:Y:S05]  /*bac0*/  FADD.FTZ R2, R198, R2 ;  /* 0x00000002c6027221 */ /* 0x010fea0000010000 */
[C---:B------:R-:W-:Y:S01]  /*bad0*/  HMMA.16816.F32.BF16 R8, R132.reuse, R138, R8 ;  /* 0x0000008a8408723c */ /* 0x040fe20000041808 */
[----:B------:R-:W2:Y:S01]  /*bae0*/  LDSM.16.MT88.4 R136, [R218+0x800] ;  /* 0x00080000da88783b */ /* 0x000ea20000004200 */
[----:B------:R-:W-:Y:S02]  /*baf0*/  MUFU.EX2 R175, R156 ;  /* 0x0000009c00af7308 */ /* 0x000fe40000000800 */
[----:B------:R-:W-:Y:S02]  /*bb00*/  FADD.FTZ R2, R196, R2 ;  /* 0x00000002c4027221 */ /* 0x000fe40000010000 */
[----:B------:R-:W-:Y:S02]  /*bb10*/  FFMA.FTZ R0, R168, c[0x0][0x2d0], -R176 ;  /* 0x0000b400a8007a23 */ /* 0x000fe400000108b0 */
[----:B------:R-:W-:Y:S01]  /*bb20*/  LDSM.16.MT88.4 R168, [R218+0x5800] ;  /* 0x00580000daa8783b */ /* 0x000fe20000004200 */
[----:B------:R-:W-:Y:S03]  /*bb30*/  FADD.FTZ R2, R191, R2 ;  /* 0x00000002bf027221 */ /* 0x000fe60000010000 */
[----:B------:R3:W-:Y:S01]  /*bb40*/  MUFU.EX2 R197, R0 ;  /* 0x0000000000c57308 */ /* 0x0007e20000000800 */
[----:B-1----:R-:W-:Y:S01]  /*bb50*/  F2FP.BF16.PACK_AB R178, R188, R189 ;  /* 0x000000bdbcb2723e */ /* 0x002fe200000010ff */
[--C-:B---3--:R-:W-:Y:S08]  /*bb60*/  FFMA.FTZ R0, R165, c[0x0][0x2d0], -R176.reuse ;  /* 0x0000b400a5007a23 */ /* 0x108ff000000108b0 */
[----:B------:R1:W-:Y:S01]  /*bb70*/  MUFU.EX2 R194, R0 ;  /* 0x0000000000c27308 */ /* 0x0003e20000000800 */
[C---:B--2---:R-:W-:Y:S08]  /*bb80*/  HMMA.16816.F32.BF16 R12, R132.reuse, R136, R12 ;  /* 0x00000088840c723c */ /* 0x044ff0000004180c */
[C---:B------:R-:W-:Y:S01]  /*bb90*/  HMMA.16816.F32.BF16 R16, R132.reuse, R138, R16 ;  /* 0x0000008a8410723c */ /* 0x040fe20000041810 */
[----:B------:R-:W2:Y:S03]  /*bba0*/  LDSM.16.MT88.4 R136, [R221+0x800] ;  /* 0x00080000dd88783b */ /* 0x000ea60000004200 */
[--C-:B-1----:R-:W-:Y:S03]  /*bbb0*/  FFMA.FTZ R0, R185, c[0x0][0x2d0], -R176.reuse ;  /* 0x0000b400b9007a23 */ /* 0x102fe600000108b0 */
[----:B------:R-:W-:Y:S01]  /*bbc0*/  LDSM.16.MT88.4 R184, [R217+0x2800] ;  /* 0x00280000d9b8783b */ /* 0x000fe20000004200 */
[----:B------:R-:W-:Y:S01]  /*bbd0*/  FFMA.FTZ R176, R174, c[0x0][0x2d0], -R176 ;  /* 0x0000b400aeb07a23 */ /* 0x000fe200000108b0 */
[----:B------:R1:W-:Y:S10]  /*bbe0*/  MUFU.EX2 R193, R0 ;  /* 0x0000000000c17308 */ /* 0x0003f40000000800 */
[----:B------:R3:W4:Y:S01]  /*bbf0*/  MUFU.EX2 R174, R176 ;  /* 0x000000b000ae7308 */ /* 0x0007220000000800 */
[C---:B--2---:R-:W-:Y:S03]  /*bc00*/  HMMA.16816.F32.BF16 R20, R132.reuse, R136, R20 ;  /* 0x000000888414723c */ /* 0x044fe60000041814 */
[----:B-1----:R-:W-:Y:S04]  /*bc10*/  FADD.FTZ R0, R155, R152 ;  /* 0x000000989b007221 */ /* 0x002fe80000010000 */
[----:B------:R-:W-:Y:S01]  /*bc20*/  FADD.FTZ R0, R153, R0 ;  /* 0x0000000099007221 */ /* 0x000fe20000010000 */
[C---:B------:R-:W-:Y:S01]  /*bc30*/  HMMA.16816.F32.BF16 R24, R132.reuse, R138, R24 ;  /* 0x0000008a8418723c */ /* 0x040fe20000041818 */
[----:B------:R-:W1:Y:S03]  /*bc40*/  LDSM.16.MT88.4 R136, [R220+0x800] ;  /* 0x00080000dc88783b */ /* 0x000e660000004200 */
[----:B------:R-:W-:Y:S01]  /*bc50*/  FADD.FTZ R0, R161, R0 ;  /* 0x00000000a1007221 */ /* 0x000fe20000010000 */
[----:B---3--:R-:W-:Y:S02]  /*bc60*/  F2FP.BF16.PACK_AB R176, R192, R191 ;  /* 0x000000bfc0b0723e */ /* 0x008fe400000010ff */
[----:B----4-:R-:W-:Y:S01]  /*bc70*/  F2FP.BF16.PACK_AB R179, R174, R175 ;  /* 0x000000afaeb3723e */ /* 0x010fe200000010ff */
        /* <DEDUP_REMOVED lines=16> */
[----:B------:R-:W-:Y:S04]  /*bd80*/  FADD.FTZ R2, R189, R0 ;  /* 0x00000000bd027221 */ /* 0x000fe80000010000 */
[----:B------:R-:W-:Y:S02]  /*bd90*/  FADD.FTZ R2, R188, R2 ;  /* 0x00000002bc027221 */ /* 0x000fe40000010000 */
[----:B------:R-:W-:Y:S01]  /*bda0*/  FADD.FTZ R0, R175, R3 ;  /* 0x00000003af007221 */ /* 0x000fe20000010000 */
[----:B------:R-:W-:Y:S02]  /*bdb0*/  MOV R175, R173 ;  /* 0x000000ad00af7202 */ /* 0x000fe40000000f00 */
[----:B------:R-:W-:Y:S01]  /*bdc0*/  STL [R1+0x4], R2 ;  /* 0x0000040201007387 */ /* 0x000fe20000100800 */
[----:B------:R-:W-:Y:S05]  /*bdd0*/  FADD.FTZ R0, R174, R0 ;  /* 0x00000000ae007221 */ /* 0x000fea0000010000 */
        /* <DEDUP_REMOVED lines=41> */
[----:B------:R-:W-:Y:S03]  /*c070*/  F2FP.BF16.PACK_AB R135, R160, R159 ;  /* 0x0000009fa087723e */ /* 0x000fe600000010ff */
[----:B------:R-:W-:Y:S04]  /*c080*/  LDSM.16.MT88.4 R160, [R217+0x5800] ;  /* 0x00580000d9a0783b */ /* 0x000fe80000004200 */
        /* <DEDUP_REMOVED lines=139> */
[----:B------:R-:W-:Y:S07]  /*c940*/  LDSM.16.MT88.4 R144, [R221+0x2800] ;  /* 0x00280000dd90783b */ /* 0x000fee0000004200 */
[C---:B-1----:R-:W-:Y:S08]  /*c950*/  HMMA.16816.F32.BF16 R100, R132.reuse, R136, R100 ;  /* 0x000000888464723c */ /* 0x042ff00000041864 */
[C---:B------:R-:W-:Y:S01]  /*c960*/  HMMA.16816.F32.BF16 R104, R132.reuse, R138, R104 ;  /* 0x0000008a8468723c */ /* 0x040fe20000041868 */
[----:B------:R-:W1:Y:S07]  /*c970*/  LDSM.16.MT88.4 R136, [R218+0x2800] ;  /* 0x00280000da88783b */ /* 0x000e6e0000004200 */
[C---:B------:R-:W-:Y:S08]  /*c980*/  HMMA.16816.F32.BF16 R108, R132.reuse, R148, R108 ;  /* 0x00000094846c723c */ /* 0x040ff0000004186c */
[C---:B------:R-:W-:Y:S08]  /*c990*/  HMMA.16816.F32.BF16 R112, R132.reuse, R150, R112 ;  /* 0x000000968470723c */ /* 0x040ff00000041870 */
[C---:B--2---:R-:W-:Y:S08]  /*c9a0*/  HMMA.16816.F32.BF16 R116, R132.reuse, R140, R116 ;  /* 0x0000008c8474723c */ /* 0x044ff00000041874 */
[C---:B------:R-:W-:Y:S08]  /*c9b0*/  HMMA.16816.F32.BF16 R120, R132.reuse, R142, R120 ;  /* 0x0000008e8478723c */ /* 0x040ff00000041878 */
[C---:B----4-:R-:W-:Y:S08]  /*c9c0*/  HMMA.16816.F32.BF16 R124, R132.reuse, R152, R124 ;  /* 0x00000098847c723c */ /* 0x050ff0000004187c */
[----:B------:R-:W-:Y:S01]  /*c9d0*/  HMMA.16816.F32.BF16 R128, R132, R154, R128 ;  /* 0x0000009a8480723c */ /* 0x000fe20000041880 */
[----:B------:R-:W2:Y:S07]  /*c9e0*/  LDSM.16.MT88.4 R152, [R220+0x2800] ;  /* 0x00280000dc98783b */ /* 0x000eae0000004200 */
[C---:B------:R-:W-:Y:S01]  /*c9f0*/  HMMA.16816.F32.BF16 R180, R176.reuse, R184, R4 ;  /* 0x000000b8b0b4723c */ /* 0x040fe20000041804 */
[----:B------:R-:W3:Y:S07]  /*ca00*/  LDSM.16.MT88.4 R4, [R221+0x5800] ;  /* 0x00580000dd04783b */ /* 0x000eee0000004200 */
[C---:B------:R-:W-:Y:S01]  /*ca10*/  HMMA.16816.F32.BF16 R184, R176.reuse, R186, R8 ;  /* 0x000000bab0b8723c */ /* 0x040fe20000041808 */
[----:B------:R-:W4:Y:S07]  /*ca20*/  LDSM.16.MT88.4 R8, [R220+0x5800] ;  /* 0x00580000dc08783b */ /* 0x000f2e0000004200 */
[C---:B-1----:R-:W-:Y:S01]  /*ca30*/  HMMA.16816.F32.BF16 R132, R176.reuse, R136, R12 ;  /* 0x00000088b084723c */ /* 0x042fe2000004180c */
[----:B------:R-:W1:Y:S07]  /*ca40*/  LDSM.16.MT88.4 R12, [R217+0x8800] ;  /* 0x00880000d90c783b */ /* 0x000e6e0000004200 */
[C---:B------:R-:W-:Y:S01]  /*ca50*/  HMMA.16816.F32.BF16 R136, R176.reuse, R138, R16 ;  /* 0x0000008ab088723c */ /* 0x040fe20000041810 */
[----:B------:R-:W1:Y:S07]  /*ca60*/  LDSM.16.MT88.4 R16, [R218+0x8800] ;  /* 0x00880000da10783b */ /* 0x000e6e0000004200 */
[C---:B------:R-:W-:Y:S01]  /*ca70*/  HMMA.16816.F32.BF16 R140, R176.reuse, R144, R20 ;  /* 0x00000090b08c723c */ /* 0x040fe20000041814 */
[----:B------:R-:W-:Y:S07]  /*ca80*/  LDSM.16.MT88.4 R20, [R220+0x8800] ;  /* 0x00880000dc14783b */ /* 0x000fee0000004200 */
[C---:B------:R-:W-:Y:S01]  /*ca90*/  HMMA.16816.F32.BF16 R144, R176.reuse, R146, R24 ;  /* 0x00000092b090723c */ /* 0x040fe20000041818 */
[----:B------:R-:W-:Y:S07]  /*caa0*/  LDSM.16.MT88.4 R24, [R217+0xb800] ;  /* 0x00b80000d918783b */ /* 0x000fee0000004200 */
[C---:B--2---:R-:W-:Y:S01]  /*cab0*/  HMMA.16816.F32.BF16 R148, R176.reuse, R152, R28 ;  /* 0x00000098b094723c */ /* 0x044fe2000004181c */
[----:B------:R-:W-:Y:S07]  /*cac0*/  LDSM.16.MT88.4 R28, [R221+0xb800] ;  /* 0x00b80000dd1c783b */ /* 0x000fee0000004200 */
[C---:B------:R-:W-:Y:S08]  /*cad0*/  HMMA.16816.F32.BF16 R152, R176.reuse, R154, R32 ;  /* 0x0000009ab098723c */ /* 0x040ff00000041820 */
[C---:B------:R-:W-:Y:S08]  /*cae0*/  HMMA.16816.F32.BF16 R156, R176.reuse, R160, R36 ;  /* 0x000000a0b09c723c */ /* 0x040ff00000041824 */
[C---:B------:R-:W-:Y:S08]  /*caf0*/  HMMA.16816.F32.BF16 R160, R176.reuse, R162, R40 ;  /* 0x000000a2b0a0723c */ /* 0x040ff00000041828 */
[C---:B------:R-:W-:Y:S08]  /*cb00*/  HMMA.16816.F32.BF16 R164, R176.reuse, R168, R44 ;  /* 0x000000a8b0a4723c */ /* 0x040ff0000004182c */
        /* <DEDUP_REMOVED lines=26> */
.L_x_4750:
[----:B----4-:R-:W2:Y:S02]  /*ccb0*/  LDL R0, [R1+0xc] ;  /* 0x00000c0001007983 */ /* 0x010ea40000100800 */
[----:B--2---:R-:W-:-:S13]  /*ccc0*/  ISETP.GE.AND P0, PT, R252, R0, PT ;  /* 0x00000000fc00720c */ /* 0x004fda0003f06270 */
[----:B------:R-:W-:Y:S05]  /*ccd0*/  @!P0 BRA `(.L_x_4752) ;  /* 0x0000430000008947 */ /* 0x000fea0003800000 */
[----:B------:R-:W-:Y:S02]  /*cce0*/  MOV R175, R172 ;  /* 0x000000ac00af7202 */ /* 0x000fe40000000f00 */
[----:B------:R-:W-:Y:S02]  /*ccf0*/  MOV R174, R173 ;  /* 0x000000ad00ae7202 */ /* 0x000fe40000000f00 */
.L_x_4753:
[----:B------:R-:W2:Y:S01]  /*cd00*/  LDL R0, [R1] ;  /* 0x0000000001007983 */ /* 0x000ea20000100800 */
[----:B------:R-:W-:Y:S04]  /*cd10*/  DEPBAR.LE SB0, 0x0 ;  /* 0x000080000000791a */ /* 0x000fe80000000000 */
[----:B------:R-:W-:Y:S01]  /*cd20*/  WARPSYNC 0xffffffff ;  /* 0xffffffff00007948 */ /* 0x000fe20003800000 */
[----:B------:R-:W3:Y:S01]  /*cd30*/  LDL R14, [R1+0x38] ;  /* 0x00003800010e7983 */ /* 0x000ee20000100800 */
[----:B------:R-:W-:Y:S05]  /*cd40*/  IMAD.WIDE.U32 R12, R252, c[0x0][0x208], RZ ;  /* 0x00008200fc0c7a25 */ /* 0x000fea00078e00ff */
[----:B------:R-:W3:Y:S06]  /*cd50*/  LDL.64 R2, [R1+0x30] ;  /* 0x0000300001027983 */ /* 0x000eec0000100a00 */
[----:B------:R-:W-:Y:S06]  /*cd60*/  BAR.SYNC.DEFER_BLOCKING 0x0 ;  /* 0x0000000000007b1d */ /* 0x000fec0000010000 */
[----:B-----5:R-:W-:Y:S06]  /*cd70*/  LDSM.16.M88.4 R48, [R223] ;  /* 0x00000000df30783b */ /* 0x020fec0000000200 */
[----:B------:R-:W1:Y:S06]  /*cd80*/  LDSM.16.M88.4 R8, [R216] ;  /* 0x00000000d808783b */ /* 0x000e6c0000000200 */
[----:B------:R-:W4:Y:S06]  /*cd90*/  LDSM.16.M88.4 R16, [R216+0x800] ;  /* 0x00080000d810783b */ /* 0x000f2c0000000200 */
[----:B------:R-:W2:Y:S06]  /*cda0*/  LDSM.16.M88.4 R24, [R216+0x1000] ;  /* 0x00100000d818783b */ /* 0x000eac0000000200 */
[----:B------:R-:W2:Y:S06]  /*cdb0*/  LDSM.16.M88.4 R32, [R216+0x1800] ;  /* 0x00180000d820783b */ /* 0x000eac0000000200 */
[----:B------:R-:W2:Y:S06]  /*cdc0*/  LDSM.16.M88.4 R40, [R216+0x2000] ;  /* 0x00200000d828783b */ /* 0x000eac0000000200 */
[----:B------:R-:W2:Y:S06]  /*cdd0*/  LDSM.16.M88.4 R176, [R216+0x2800] ;  /* 0x00280000d8b0783b */ /* 0x000eac0000000200 */
[----:B------:R-:W-:Y:S01]  /*cde0*/  LDSM.16.M88.4 R188, [R224] ;  /* 0x00000000e0bc783b */ /* 0x000fe20000000200 */
[C---:B-1----:R-:W-:Y:S05]  /*cdf0*/  HMMA.16816.F32.BF16 R4, R48.reuse, R8, RZ ;  /* 0x000000083004723c */ /* 0x042fea00000418ff */
[----:B------:R-:W1:Y:S03]  /*ce00*/  LDSM.16.M88.4 R192, [R227] ;  /* 0x00000000e3c0783b */ /* 0x000e660000000200 */
[C---:B------:R-:W-:Y:S03]  /*ce10*/  HMMA.16816.F32.BF16 R8, R48.reuse, R10, RZ ;  /* 0x0000000a3008723c */ /* 0x040fe600000418ff */
[----:B------:R-:W1:Y:S06]  /*ce20*/  LDSM.16.M88.4 R196, [R250] ;  /* 0x00000000fac4783b */ /* 0x000e6c0000000200 */
[----:B------:R-:W1:Y:S06]  /*ce30*/  LDSM.16.M88.4 R200, [R249] ;  /* 0x00000000f9c8783b */ /* 0x000e6c0000000200 */
[----:B------:R-:W1:Y:S06]  /*ce40*/  LDSM.16.M88.4 R204, [R248] ;  /* 0x00000000f8cc783b */ /* 0x000e6c0000000200 */
[----:B------:R-:W1:Y:S06]  /*ce50*/  LDSM.16.M88.4 R208, [R247] ;  /* 0x00000000f7d0783b */ /* 0x000e6c0000000200 */
        /* <DEDUP_REMOVED lines=29> */
[----:B------:R-:W-:Y:S02]  /*d030*/  IADD3 R0, P1, R0, 0x180, RZ ;  /* 0x0000018000007810 */ /* 0x000fe40007f3e0ff */
[--C-:B------:R-:W-:Y:S02]  /*d040*/  IADD3.X R39, RZ, c[0x0][0x1fc], R2.reuse, P0, P2 ;  /* 0x00007f00ff277a10 */ /* 0x100fe400007e4402 */
[----:B------:R-:W-:Y:S02]  /*d050*/  IADD3 R36, P0, R0, c[0x0][0x1f8], RZ ;  /* 0x00007e0000247a10 */ /* 0x000fe40007f1e0ff */
[----:B------:R-:W-:Y:S01]  /*d060*/  MOV R0, c[0x0][0x208] ;  /* 0x0000820000007a02 */ /* 0x000fe20000000f00 */
[----:B------:R4:W-:Y:S01]  /*d070*/  LDGSTS.E.BYPASS.LTC128B.128 [R251+0x6100], [R38.64], !P3 ;  /* 0x0610000026fb7fae */ /* 0x0009e2000d901d48 */
        /* <DEDUP_REMOVED lines=9> */
[C---:B------:R-:W-:Y:S07]  /*d110*/  HMMA.16816.F32.BF16 R44, R48.reuse, R176, RZ ;  /* 0x000000b0302c723c */ /* 0x040fee00000418ff */
[----:B------:R-:W-:Y:S01]  /*d120*/  MOV R177, 0x6 ;  /* 0x0000000600b17802 */ /* 0x000fe20000000f00 */
[----:B------:R-:W-:Y:S04]  /*d130*/  HMMA.16816.F32.BF16 R48, R48, R178, RZ ;  /* 0x000000b23030723c */ /* 0x000fe800000418ff */
[----:B------:R-:W-:Y:S04]  /*d140*/  SHF.L.U64.HI R0, R0, R177, c[0x0][0x20c] ;  /* 0x0000830000007619 */ /* 0x000fe800000102b1 */
[C---:B-1----:R-:W-:Y:S05]  /*d150*/  HMMA.16816.F32.BF16 R4, R188.reuse, R192, R4 ;  /* 0x000000c0bc04723c */ /* 0x042fea0000041804 */
[----:B------:R-:W-:Y:S03]  /*d160*/  IADD3.X R3, R173, R0, RZ, P1, !PT ;  /* 0x00000000ad037210 */ /* 0x000fe60000ffe4ff */
[C---:B------:R-:W-:Y:S02]  /*d170*/  HMMA.16816.F32.BF16 R8, R188.reuse, R194, R8 ;  /* 0x000000c2bc08723c */ /* 0x040fe40000041808 */
[----:B------:R1:W-:Y:S02]  /*d180*/  LDGSTS.E.BYPASS.LTC128B.128 [R251+0x1100], [R2.64], !P5 ;  /* 0x0110000002fb7fae */ /* 0x0003e4000e901d48 */
[----:B------:R-:W-:Y:S04]  /*d190*/  IADD3.X R173, R0, R3, RZ, P0, !PT ;  /* 0x0000000300ad7210 */ /* 0x000fe800007fe4ff */
[C---:B------:R-:W-:Y:S01]  /*d1a0*/  HMMA.16816.F32.BF16 R12, R188.reuse, R196, R12 ;  /* 0x000000c4bc0c723c */ /* 0x040fe2000004180c */
[----:B------:R1:W-:Y:S06]  /*d1b0*/  LDGSTS.E.BYPASS.LTC128B.128 [R251+0x4100], [R2.64+0x80], !P4 ;  /* 0x0410008002fb7fae */ /* 0x0003ec000e101d48 */
[----:B------:R1:W-:Y:S01]  /*d1c0*/  LDGSTS.E.BYPASS.LTC128B.128 [R251+0x7100], [R2.64+0x100], !P3 ;  /* 0x0710010002fb7fae */ /* 0x0003e2000d901d48 */
[C---:B------:R-:W-:Y:S05]  /*d1d0*/  HMMA.16816.F32.BF16 R16, R188.reuse, R198, R16 ;  /* 0x000000c6bc10723c */ /* 0x040fea0000041810 */
[----:B------:R1:W-:Y:S03]  /*d1e0*/  LDGSTS.E.BYPASS.LTC128B.128 [R251+0xa100], [R2.64+0x180], !P6 ;  /* 0x0a10018002fb7fae */ /* 0x0003e6000f101d48 */
[C---:B------:R-:W-:Y:S03]  /*d1f0*/  HMMA.16816.F32.BF16 R20, R188.reuse, R200, R20 ;  /* 0x000000c8bc14723c */ /* 0x040fe60000041814 */
[----:B------:R2:W-:Y:S05]  /*d200*/  LDGSTS.E.BYPASS.LTC128B.128 [R251+0x2100], [R172.64], !P5 ;  /* 0x02100000acfb7fae */ /* 0x0005ea000e901d48 */
[C---:B------:R-:W-:Y:S01]  /*d210*/  HMMA.16816.F32.BF16 R24, R188.reuse, R202, R24 ;  /* 0x000000cabc18723c */ /* 0x040fe20000041818 */
[----:B------:R2:W-:Y:S06]  /*d220*/  LDGSTS.E.BYPASS.LTC128B.128 [R251+0x5100], [R172.64+0x80], !P4 ;  /* 0x05100080acfb7fae */ /* 0x0005ec000e101d48 */
[----:B------:R2:W-:Y:S01]  /*d230*/  LDGSTS.E.BYPASS.LTC128B.128 [R251+0x8100], [R172.64+0x100], !P3 ;  /* 0x08100100acfb7fae */ /* 0x0005e2000d901d48 */
[C---:B------:R-:W-:Y:S05]  /*d240*/  HMMA.16816.F32.BF16 R28, R188.reuse, R204, R28 ;  /* 0x000000ccbc1c723c */ /* 0x040fea000004181c */
[----:B------:R2:W-:Y:S03]  /*d250*/  LDGSTS.E.BYPASS.LTC128B.128 [R251+0xb100], [R172.64+0x180], !P6 ;  /* 0x0b100180acfb7fae */ /* 0x0005e6000f101d48 */
[C---:B------:R-:W-:Y:S03]  /*d260*/  HMMA.16816.F32.BF16 R32, R188.reuse, R206, R32 ;  /* 0x000000cebc20723c */ /* 0x040fe60000041820 */
[----:B------:R-:W-:Y:S05]  /*d270*/  LDSM.16.M88.4 R176, [R226] ;  /* 0x00000000e2b0783b */ /* 0x000fea0000000200 */
[C---:B------:R-:W-:Y:S01]  /*d280*/  HMMA.16816.F32.BF16 R36, R188.reuse, R208, R36 ;  /* 0x000000d0bc24723c */ /* 0x040fe20000041824 */
[----:B------:R-:W3:Y:S06]  /*d290*/  LDSM.16.M88.4 R192, [R222] ;  /* 0x00000000dec0783b */ /* 0x000eec0000000200 */
[----:B------:R-:W0:Y:S01]  /*d2a0*/  LDGDEPBAR ;  /* 0x00000000000079af */ /* 0x000e220000000000 */
[C---:B------:R-:W-:Y:S05]  /*d2b0*/  HMMA.16816.F32.BF16 R40, R188.reuse, R210, R40 ;  /* 0x000000d2bc28723c */ /* 0x040fea0000041828 */
[----:B------:R-:W4:Y:S03]  /*d2c0*/  LDSM.16.M88.4 R196, [R222+0x800] ;  /* 0x00080000dec4783b */ /* 0x000f260000000200 */
[C---:B------:R-:W-:Y:S03]  /*d2d0*/  HMMA.16816.F32.BF16 R44, R188.reuse, R212, R44 ;  /* 0x000000d4bc2c723c */ /* 0x040fe6000004182c */
[----:B------:R-:W1:Y:S05]  /*d2e0*/  LDSM.16.M88.4 R200, [R222+0x1000] ;  /* 0x00100000dec8783b */ /* 0x000e6a0000000200 */
[----:B------:R-:W-:Y:S01]  /*d2f0*/  HMMA.16816.F32.BF16 R48, R188, R214, R48 ;  /* 0x000000d6bc30723c */ /* 0x000fe20000041830 */
[----:B------:R-:W2:Y:S06]  /*d300*/  LDL R214, [R1+0xc] ;  /* 0x00000c0001d67983 */ /* 0x000eac0000100800 */
[----:B------:R-:W1:Y:S06]  /*d310*/  LDSM.16.M88.4 R204, [R222+0x1800] ;  /* 0x00180000decc783b */ /* 0x000e6c0000000200 */
[----:B------:R-:W2:Y:S01]  /*d320*/  LDL R215, [R1+0x20] ;  /* 0x0000200001d77983 */ /* 0x000ea20000100800 */
[C---:B---3--:R-:W-:Y:S05]  /*d330*/  HMMA.16816.F32.BF16 R4, R176.reuse, R192, R4 ;  /* 0x000000c0b004723c */ /* 0x048fea0000041804 */
[----:B------:R-:W3:Y:S03]  /*d340*/  LDSM.16.M88.4 R188, [R222+0x2000] ;  /* 0x00200000debc783b */ /* 0x000ee60000000200 */
[C---:B------:R-:W-:Y:S03]  /*d350*/  HMMA.16816.F32.BF16 R8, R176.reuse, R194, R8 ;  /* 0x000000c2b008723c */ /* 0x040fe60000041808 */
[----:B------:R-:W3:Y:S06]  /*d360*/  LDSM.16.M88.4 R208, [R222+0x2800] ;  /* 0x00280000ded0783b */ /* 0x000eec0000000200 */
[----:B------:R-:W-:Y:S01]  /*d370*/  LDSM.16.M88.4 R192, [R219] ;  /* 0x00000000dbc0783b */ /* 0x000fe20000000200 */
[C---:B----4-:R-:W-:Y:S05]  /*d380*/  HMMA.16816.F32.BF16 R12, R176.reuse, R196, R12 ;  /* 0x000000c4b00c723c */ /* 0x050fea000004180c */
[----:B------:R-:W4:Y:S03]  /*d390*/  LDL.64 R212, [R1+0x28] ;  /* 0x0000280001d47983 */ /* 0x000f260000100a00 */
[C---:B------:R-:W-:Y:S03]  /*d3a0*/  HMMA.16816.F32.BF16 R16, R176.reuse, R198, R16 ;  /* 0x000000c6b010723c */ /* 0x040fe60000041810 */
[----:B------:R-:W-:Y:S05]  /*d3b0*/  LDSM.16.M88.4 R196, [R219+0x800] ;  /* 0x00080000dbc4783b */ /* 0x000fea0000000200 */
        /* <DEDUP_REMOVED lines=9> */
[C---:B------:R-:W-:Y:S08]  /*d450*/  HMMA.16816.F32.BF16 R44, R176.reuse, R208, R44 ;  /* 0x000000d0b02c723c */ /* 0x040ff0000004182c */
[----:B------:R-:W-:Y:S01]  /*d460*/  HMMA.16816.F32.BF16 R48, R176, R210, R48 ;  /* 0x000000d2b030723c */ /* 0x000fe20000041830 */
[----:B------:R-:W3:Y:S06]  /*d470*/  LDSM.16.M88.4 R176, [R219+0x2000] ;  /* 0x00200000dbb0783b */ /* 0x000eec0000000200 */
        /* <DEDUP_REMOVED lines=16> */
[C---:B------:R-:W-:Y:S08]  /*d580*/  HMMA.16816.F32.BF16 R44, R188.reuse, R208, R44 ;  /* 0x000000d0bc2c723c */ /* 0x040ff0000004182c */
[----:B------:R-:W-:Y:S01]  /*d590*/  HMMA.16816.F32.BF16 R48, R188, R210, R48 ;  /* 0x000000d2bc30723c */ /* 0x000fe20000041830 */
[----:B------:R-:W3:Y:S06]  /*d5a0*/  LDSM.16.M88.4 R188, [R216+0x5000] ;  /* 0x00500000d8bc783b */ /* 0x000eec0000000200 */
[----:B------:R-:W2:Y:S01]  /*d5b0*/  LDSM.16.M88.4 R208, [R216+0x5800] ;  /* 0x00580000d8d0783b */ /* 0x000ea20000000200 */
        /* <DEDUP_REMOVED lines=11> */
[----:B------:R-:W-:Y:S02]  /*d670*/  LDSM.16.M88.4 R204, [R242] ;  /* 0x00000000f2cc783b */ /* 0x000fe40000000200 */
[C---:B--2---:R-:W-:Y:S02]  /*d680*/  ISETP.GT.AND P0, PT, R252.reuse, R214, PT ;  /* 0x000000d6fc00720c */ /* 0x044fe40003f04270 */
[----:B------:R-:W-:Y:S03]  /*d690*/  IADD3 R252, R252, -0x1, RZ ;  /* 0xfffffffffcfc7810 */ /* 0x000fe60007ffe0ff */
[C---:B---3--:R-:W-:Y:S08]  /*d6a0*/  HMMA.16816.F32.BF16 R36, R176.reuse, R188, R36 ;  /* 0x000000bcb024723c */ /* 0x048ff00000041824 */
[C---:B------:R-:W-:Y:S01]  /*d6b0*/  HMMA.16816.F32.BF16 R40, R176.reuse, R190, R40 ;  /* 0x000000beb028723c */ /* 0x040fe20000041828 */
[----:B------:R-:W1:Y:S07]  /*d6c0*/  LDSM.16.M88.4 R188, [R224+0x4000] ;  /* 0x00400000e0bc783b */ /* 0x000e6e0000000200 */
[C---:B------:R-:W-:Y:S08]  /*d6d0*/  HMMA.16816.F32.BF16 R44, R176.reuse, R208, R44 ;  /* 0x000000d0b02c723c */ /* 0x040ff0000004182c */
[----:B------:R-:W-:Y:S01]  /*d6e0*/  HMMA.16816.F32.BF16 R48, R176, R210, R48 ;  /* 0x000000d2b030723c */ /* 0x000fe20000041830 */
[----:B------:R-:W2:Y:S06]  /*d6f0*/  LDSM.16.M88.4 R176, [R241] ;  /* 0x00000000f1b0783b */ /* 0x000eac0000000200 */
[----:B------:R-:W3:Y:S01]  /*d700*/  LDSM.16.M88.4 R208, [R240] ;  /* 0x00000000f0d0783b */ /* 0x000ee20000000200 */
[----:B----4-:R-:W-:Y:S01]  /*d710*/  MOV R213, 0x6 ;  /* 0x0000000600d57802 */ /* 0x010fe20000000f00 */
        /* <DEDUP_REMOVED lines=22> */
[C---:B----4-:R-:W-:Y:S08]  /*d880*/  HMMA.16816.F32.BF16 R12, R192.reuse, R200, R12 ;  /* 0x000000c8c00c723c */ /* 0x050ff0000004180c */
        /* <DEDUP_REMOVED lines=14> */
[----:B------:R-:W-:Y:S01]  /*d970*/  LDSM.16.M88.4 R208, [R216+0x6800] ;  /* 0x00680000d8d0783b */ /* 0x000fe20000000200 */
[C---:B-1----:R-:W-:Y:S08]  /*d980*/  HMMA.16816.F32.BF16 R4, R196.reuse, R200, R4 ;  /* 0x000000c8c404723c */ /* 0x042ff00000041804 */
[C---:B------:R-:W-:Y:S01]  /*d990*/  HMMA.16816.F32.BF16 R8, R196.reuse, R202, R8 ;  /* 0x000000cac408723c */ /* 0x040fe20000041808 */
[----:B------:R-:W1:Y:S07]  /*d9a0*/  LDSM.16.M88.4 R200, [R219+0x5800] ;  /* 0x00580000dbc8783b */ /* 0x000e6e0000000200 */
[C---:B----4-:R-:W-:Y:S08]  /*d9b0*/  HMMA.16816.F32.BF16 R12, R196.reuse, R204, R12 ;  /* 0x000000ccc40c723c */ /* 0x050ff0000004180c */
        /* <DEDUP_REMOVED lines=14> */
[----:B------:R-:W1:Y:S01]  /*daa0*/  LDSM.16.M88.4 R200, [R216+0x8800] ;  /* 0x00880000d8c8783b */ /* 0x000e620000000200 */
[C---:B--2---:R-:W-:Y:S08]  /*dab0*/  HMMA.16816.F32.BF16 R4, R176.reuse, R204, R4 ;  /* 0x000000ccb004723c */ /* 0x044ff00000041804 */
[C---:B------:R-:W-:Y:S01]  /*dac0*/  HMMA.16816.F32.BF16 R8, R176.reuse, R206, R8 ;  /* 0x000000ceb008723c */ /* 0x040fe20000041808 */
[----:B------:R-:W-:Y:S07]  /*dad0*/  LDSM.16.M88.4 R204, [R239] ;  /* 0x00000000efcc783b */ /* 0x000fee0000000200 */
[C---:B------:R-:W-:Y:S08]  /*dae0*/  HMMA.16816.F32.BF16 R12, R176.reuse, R208, R12 ;  /* 0x000000d0b00c723c */ /* 0x040ff0000004180c */
[C---:B------:R-:W-:Y:S01]  /*daf0*/  HMMA.16816.F32.BF16 R16, R176.reuse, R210, R16 ;  /* 0x000000d2b010723c */ /* 0x040fe20000041810 */
[----:B------:R-:W-:Y:S07]  /*db00*/  LDSM.16.M88.4 R208, [R238] ;  /* 0x00000000eed0783b */ /* 0x000fee0000000200 */
[C---:B---3--:R-:W-:Y:S08]  /*db10*/  HMMA.16816.F32.BF16 R20, R176.reuse, R188, R20 ;  /* 0x000000bcb014723c */ /* 0x048ff00000041814 */
[C---:B------:R-:W-:Y:S01]  /*db20*/  HMMA.16816.F32.BF16 R24, R176.reuse, R190, R24 ;  /* 0x000000beb018723c */ /* 0x040fe20000041818 */
[----:B------:R-:W2:Y:S07]  /*db30*/  LDSM.16.M88.4 R188, [R224+0x8000] ;  /* 0x00800000e0bc783b */ /* 0x000eae0000000200 */
[C---:B----4-:R-:W-:Y:S08]  /*db40*/  HMMA.16816.F32.BF16 R28, R176.reuse, R192, R28 ;  /* 0x000000c0b01c723c */ /* 0x050ff0000004181c */
[C---:B------:R-:W-:Y:S01]  /*db50*/  HMMA.16816.F32.BF16 R32, R176.reuse, R194, R32 ;  /* 0x000000c2b020723c */ /* 0x040fe20000041820 */
[----:B------:R-:W3:Y:S07]  /*db60*/  LDSM.16.M88.4 R192, [R237] ;  /* 0x00000000edc0783b */ /* 0x000eee0000000200 */
[C---:B-1----:R-:W-:Y:S08]  /*db70*/  HMMA.16816.F32.BF16 R36, R176.reuse, R196, R36 ;  /* 0x000000c4b024723c */ /* 0x042ff00000041824 */
[C---:B------:R-:W-:Y:S01]  /*db80*/  HMMA.16816.F32.BF16 R40, R176.reuse, R198, R40 ;  /* 0x000000c6b028723c */ /* 0x040fe20000041828 */
[----:B------:R-:W1:Y:S07]  /*db90*/  LDSM.16.M88.4 R196, [R236] ;  /* 0x00000000ecc4783b */ /* 0x000e6e0000000200 */
[C---:B------:R-:W-:Y:S08]  /*dba0*/  HMMA.16816.F32.BF16 R44, R176.reuse, R200, R44 ;  /* 0x000000c8b02c723c */ /* 0x040ff0000004182c */
[----:B------:R-:W-:Y:S01]  /*dbb0*/  HMMA.16816.F32.BF16 R48, R176, R202, R48 ;  /* 0x000000cab030723c */ /* 0x000fe20000041830 */
[----:B------:R-:W4:Y:S06]  /*dbc0*/  LDSM.16.M88.4 R176, [R235] ;  /* 0x00000000ebb0783b */ /* 0x000f2c0000000200 */
[----:B------:R-:W1:Y:S01]  /*dbd0*/  LDSM.16.M88.4 R200, [R234] ;  /* 0x00000000eac8783b */ /* 0x000e620000000200 */
[C---:B--2---:R-:W-:Y:S08]  /*dbe0*/  HMMA.16816.F32.BF16 R4, R188.reuse, R204, R4 ;  /* 0x000000ccbc04723c */ /* 0x044ff00000041804 */
[C---:B------:R-:W-:Y:S01]  /*dbf0*/  HMMA.16816.F32.BF16 R8, R188.reuse, R206, R8 ;  /* 0x000000cebc08723c */ /* 0x040fe20000041808 */
[----:B------:R-:W-:Y:S07]  /*dc00*/  LDSM.16.M88.4 R204, [R226+0x8000] ;  /* 0x00800000e2cc783b */ /* 0x000fee0000000200 */
[C---:B------:R-:W-:Y:S08]  /*dc10*/  HMMA.16816.F32.BF16 R12, R188.reuse, R208, R12 ;  /* 0x000000d0bc0c723c */ /* 0x040ff0000004180c */
        /* <DEDUP_REMOVED lines=13> */
[----:B------:R-:W4:Y:S06]  /*dcf0*/  LDSM.16.M88.4 R188, [R222+0x8000] ;  /* 0x00800000debc783b */ /* 0x000f2c0000000200 */
[----:B------:R-:W-:Y:S01]  /*dd00*/  LDSM.16.M88.4 R200, [R225+0x8000] ;  /* 0x00800000e1c8783b */ /* 0x000fe20000000200 */
[C---:B--2---:R-:W-:Y:S08]  /*dd10*/  HMMA.16816.F32.BF16 R4, R204.reuse, R208, R4 ;  /* 0x000000d0cc04723c */ /* 0x044ff00000041804 */
[C---:B------:R-:W-:Y:S01]  /*dd20*/  HMMA.16816.F32.BF16 R8, R204.reuse, R210, R8 ;  /* 0x000000d2cc08723c */ /* 0x040fe20000041808 */
[----:B------:R-:W-:Y:S07]  /*dd30*/  LDSM.16.M88.4 R208, [R219+0x6000] ;  /* 0x00600000dbd0783b */ /* 0x000fee0000000200 */
[C---:B---3--:R-:W-:Y:S08]  /*dd40*/  HMMA.16816.F32.BF16 R12, R204.reuse, R192, R12 ;  /* 0x000000c0cc0c723c */ /* 0x048ff0000004180c */
[C---:B------:R-:W-:Y:S01]  /*dd50*/  HMMA.16816.F32.BF16 R16, R204.reuse, R194, R16 ;  /* 0x000000c2cc10723c */ /* 0x040fe20000041810 */
[----:B------:R-:W2:Y:S07]  /*dd60*/  LDSM.16.M88.4 R192, [R222+0x8800] ;  /* 0x00880000dec0783b */ /* 0x000eae0000000200 */
[C---:B-1----:R-:W-:Y:S08]  /*dd70*/  HMMA.16816.F32.BF16 R20, R204.reuse, R196, R20 ;  /* 0x000000c4cc14723c */ /* 0x042ff00000041814 */
[C---:B------:R-:W-:Y:S01]  /*dd80*/  HMMA.16816.F32.BF16 R24, R204.reuse, R198, R24 ;  /* 0x000000c6cc18723c */ /* 0x040fe20000041818 */
[----:B------:R-:W1:Y:S07]  /*dd90*/  LDSM.16.M88.4 R196, [R219+0x6800] ;  /* 0x00680000dbc4783b */ /* 0x000e6e0000000200 */
        /* <DEDUP_REMOVED lines=8> */
[----:B------:R-:W2:Y:S06]  /*de20*/  LDSM.16.M88.4 R192, [R219+0x8000] ;  /* 0x00800000dbc0783b */ /* 0x000eac0000000200 */
[----:B------:R-:W-:Y:S01]  /*de30*/  LDSM.16.M88.4 R204, [R223+0xc000] ;  /* 0x00c00000dfcc783b */ /* 0x000fe20000000200 */
[C---:B------:R-:W-:Y:S08]  /*de40*/  HMMA.16816.F32.BF16 R4, R200.reuse, R208, R4 ;  /* 0x000000d0c804723c */ /* 0x040ff00000041804 */
[C---:B------:R-:W-:Y:S01]  /*de50*/  HMMA.16816.F32.BF16 R8, R200.reuse, R210, R8 ;  /* 0x000000d2c808723c */ /* 0x040fe20000041808 */
[----:B------:R-:W-:Y:S07]  /*de60*/  LDSM.16.M88.4 R208, [R216+0x9000] ;  /* 0x00900000d8d0783b */ /* 0x000fee0000000200 */
        /* <DEDUP_REMOVED lines=10> */
[C---:B------:R-:W-:Y:S01]  /*df10*/  HMMA.16816.F32.BF16 R40, R200.reuse, R194, R40 ;  /* 0x000000c2c828723c */ /* 0x040fe20000041828 */
[----:B------:R-:W2:Y:S07]  /*df20*/  LDSM.16.M88.4 R192, [R216+0xa800] ;  /* 0x00a80000d8c0783b */ /* 0x000eae0000000200 */
[C---:B-1----:R-:W-:Y:S08]  /*df30*/  HMMA.16816.F32.BF16 R44, R200.reuse, R196, R44 ;  /* 0x000000c4c82c723c */ /* 0x042ff0000004182c */
[----:B------:R-:W-:Y:S01]  /*df40*/  HMMA.16816.F32.BF16 R48, R200, R198, R48 ;  /* 0x000000c6c830723c */ /* 0x000fe20000041830 */
[----:B------:R-:W1:Y:S06]  /*df50*/  LDSM.16.M88.4 R196, [R216+0xb000] ;  /* 0x00b00000d8c4783b */ /* 0x000e6c0000000200 */
        /* <DEDUP_REMOVED lines=10> */
[C---:B--2---:R-:W-:Y:S08]  /*e000*/  HMMA.16816.F32.BF16 R28, R204.reuse, R192, R28 ;  /* 0x000000c0cc1c723c */ /* 0x044ff0000004181c */
[C---:B------:R-:W-:Y:S01]  /*e010*/  HMMA.16816.F32.BF16 R32, R204.reuse, R194, R32 ;  /* 0x000000c2cc20723c */ /* 0x040fe20000041820 */
[----:B------:R-:W2:Y:S07]  /*e020*/  LDSM.16.M88.4 R192, [R231] ;  /* 0x00000000e7c0783b */ /* 0x000eae0000000200 */
[C---:B-1----:R-:W-:Y:S08]  /*e030*/  HMMA.16816.F32.BF16 R36, R204.reuse, R196, R36 ;  /* 0x000000c4cc24723c */ /* 0x042ff00000041824 */
[C---:B------:R-:W-:Y:S01]  /*e040*/  HMMA.16816.F32.BF16 R40, R204.reuse, R198, R40 ;  /* 0x000000c6cc28723c */ /* 0x040fe20000041828 */
[----:B------:R-:W-:Y:S07]  /*e050*/  LDSM.16.M88.4 R196, [R229] ;  /* 0x00000000e5c4783b */ /* 0x000fee0000000200 */
[C---:B---3--:R-:W-:Y:S08]  /*e060*/  HMMA.16816.F32.BF16 R44, R204.reuse, R176, R44 ;  /* 0x000000b0cc2c723c */ /* 0x048ff0000004182c */
[----:B------:R-:W-:Y:S01]  /*e070*/  HMMA.16816.F32.BF16 R48, R204, R178, R48 ;  /* 0x000000b2cc30723c */ /* 0x000fe20000041830 */
[----:B------:R-:W1:Y:S06]  /*e080*/  LDSM.16.M88.4 R176, [R230] ;  /* 0x00000000e6b0783b */ /* 0x000e6c0000000200 */
[----:B------:R-:W-:Y:S01]  /*e090*/  LDSM.16.M88.4 R204, [R226+0xc000] ;  /* 0x00c00000e2cc783b */ /* 0x000fe20000000200 */
[C---:B------:R-:W-:Y:S08]  /*e0a0*/  HMMA.16816.F32.BF16 R4, R200.reuse, R208, R4 ;  /* 0x000000d0c804723c */ /* 0x040ff00000041804 */
[C---:B------:R-:W-:Y:S01]  /*e0b0*/  HMMA.16816.F32.BF16 R8, R200.reuse, R210, R8 ;  /* 0x000000d2c808723c */ /* 0x040fe20000041808 */
[----:B------:R-:W-:Y:S07]  /*e0c0*/  LDSM.16.M88.4 R208, [R222+0x9000] ;  /* 0x00900000ded0783b */ /* 0x000fee0000000200 */
[C---:B----4-:R-:W-:Y:S08]  /*e0d0*/  HMMA.16816.F32.BF16 R12, R200.reuse, R188, R12 ;  /* 0x000000bcc80c723c */ /* 0x050ff0000004180c */
[C---:B------:R-:W-:Y:S01]  /*e0e0*/  HMMA.16816.F32.BF16 R16, R200.reuse, R190, R16 ;  /* 0x000000bec810723c */ /* 0x040fe20000041810 */
[----:B------:R-:W3:Y:S07]  /*e0f0*/  LDSM.16.M88.4 R188, [R228] ;  /* 0x00000000e4bc783b */ /* 0x000eee0000000200 */
[C---:B--2---:R-:W-:Y:S08]  /*e100*/  HMMA.16816.F32.BF16 R20, R200.reuse, R192, R20 ;  /* 0x000000c0c814723c */ /* 0x044ff00000041814 */
[C---:B------:R-:W-:Y:S01]  /*e110*/  HMMA.16816.F32.BF16 R24, R200.reuse, R194, R24 ;  /* 0x000000c2c818723c */ /* 0x040fe20000041818 */
[----:B------:R-:W2:Y:S07]  /*e120*/  LDSM.16.M88.4 R192, [R222+0x9800] ;  /* 0x00980000dec0783b */ /* 0x000eae0000000200 */
[C---:B-1----:R-:W-:Y:S08]  /*e130*/  HMMA.16816.F32.BF16 R28, R200.reuse, R176, R28 ;  /* 0x000000b0c81c723c */ /* 0x042ff0000004181c */
[C---:B------:R-:W-:Y:S01]  /*e140*/  HMMA.16816.F32.BF16 R32, R200.reuse, R178, R32 ;  /* 0x000000b2c820723c */ /* 0x040fe20000041820 */
[----:B------:R-:W1:Y:S07]  /*e150*/  LDSM.16.M88.4 R176, [R222+0xa000] ;  /* 0x00a00000deb0783b */ /* 0x000e6e0000000200 */
        /* <DEDUP_REMOVED lines=19> */
[C---:B------:R-:W-:Y:S08]  /*e290*/  HMMA.16816.F32.BF16 R36, R204.reuse, R196, R36 ;  /* 0x000000c4cc24723c */ /* 0x040ff00000041824 */
[C---:B------:R-:W-:Y:S08]  /*e2a0*/  HMMA.16816.F32.BF16 R40, R204.reuse, R198, R40 ;  /* 0x000000c6cc28723c */ /* 0x040ff00000041828 */
[C---:B--2---:R-:W-:Y:S08]  /*e2b0*/  HMMA.16816.F32.BF16 R44, R204.reuse, R192, R44 ;  /* 0x000000c0cc2c723c */ /* 0x044ff0000004182c */
[----:B------:R-:W-:Y:S01]  /*e2c0*/  HMMA.16816.F32.BF16 R48, R204, R194, R48 ;  /* 0x000000c2cc30723c */ /* 0x000fe20000041830 */
[----:B------:R-:W2:Y:S07]  /*e2d0*/  LDSM.16.M88.4 R192, [R219+0xa800] ;  /* 0x00a80000dbc0783b */ /* 0x000eae0000000200 */
[C---:B------:R-:W-:Y:S08]  /*e2e0*/  HMMA.16816.F32.BF16 R4, R200.reuse, R208, R4 ;  /* 0x000000d0c804723c */ /* 0x040ff00000041804 */
[C---:B------:R-:W-:Y:S08]  /*e2f0*/  HMMA.16816.F32.BF16 R8, R200.reuse, R210, R8 ;  /* 0x000000d2c808723c */ /* 0x040ff00000041808 */
[C---:B-1----:R-:W-:Y:S08]  /*e300*/  HMMA.16816.F32.BF16 R12, R200.reuse, R176, R12 ;  /* 0x000000b0c80c723c */ /* 0x042ff0000004180c */
[C---:B------:R-:W-:Y:S01]  /*e310*/  HMMA.16816.F32.BF16 R16, R200.reuse, R178, R16 ;  /* 0x000000b2c810723c */ /* 0x040fe20000041810 */
[----:B------:R-:W1:Y:S03]  /*e320*/  LDSM.16.M88.4 R176, [R219+0xb000] ;  /* 0x00b00000dbb0783b */ /* 0x000e660000000200 */
        /* <DEDUP_REMOVED lines=10> */
[C---:B--2---:R-:W-:Y:S05]  /*e3d0*/  HMMA.16816.F32.BF16 R28, R200.reuse, R192, R28 ;  /* 0x000000c0c81c723c */ /* 0x044fea000004181c */
[----:B------:R-:W-:Y:S02]  /*e3e0*/  FMNMX.FTZ R0, R9, R0, !PT ;  /* 0x0000000009007209 */ /* 0x000fe40007810000 */
[----:B------:R-:W-:Y:S01]  /*e3f0*/  FMNMX.FTZ R2, R10, R2, !PT ;  /* 0x000000020a027209 */ /* 0x000fe20007810000 */
[C---:B------:R-:W-:Y:S04]  /*e400*/  HMMA.16816.F32.BF16 R32, R200.reuse, R194, R32 ;  /* 0x000000c2c820723c */ /* 0x040fe80000041820 */
[----:B------:R-:W-:Y:S02]  /*e410*/  FMNMX.FTZ R0, R12, R0, !PT ;  /* 0x000000000c007209 */ /* 0x000fe40007810000 */
[----:B------:R-:W-:Y:S02]  /*e420*/  FMNMX.FTZ R2, R11, R2, !PT ;  /* 0x000000020b027209 */ /* 0x000fe40007810000 */
[----:B------:R-:W-:Y:S01]  /*e430*/  FMNMX.FTZ R0, R13, R0, !PT ;  /* 0x000000000d007209 */ /* 0x000fe20007810000 */
[C---:B-1----:R-:W-:Y:S03]  /*e440*/  HMMA.16816.F32.BF16 R36, R200.reuse, R176, R36 ;  /* 0x000000b0c824723c */ /* 0x042fe60000041824 */
[----:B------:R-:W-:Y:S02]  /*e450*/  FMNMX.FTZ R0, R16, R0, !PT ;  /* 0x0000000010007209 */ /* 0x000fe40007810000 */
[----:B------:R-:W-:Y:S02]  /*e460*/  FMNMX.FTZ R2, R14, R2, !PT ;  /* 0x000000020e027209 */ /* 0x000fe40007810000 */
[----:B------:R-:W-:Y:S01]  /*e470*/  FMNMX.FTZ R0, R17, R0, !PT ;  /* 0x0000000011007209 */ /* 0x000fe20007810000 */
[C---:B------:R-:W-:Y:S04]  /*e480*/  HMMA.16816.F32.BF16 R40, R200.reuse, R178, R40 ;  /* 0x000000b2c828723c */ /* 0x040fe80000041828 */
[----:B------:R-:W-:Y:S02]  /*e490*/  FMNMX.FTZ R2, R15, R2, !PT ;  /* 0x000000020f027209 */ /* 0x000fe40007810000 */
[----:B------:R-:W-:Y:S01]  /*e4a0*/  FMNMX.FTZ R0, R20, R0, !PT ;  /* 0x0000000014007209 */ /* 0x000fe20007810000 */
[----:B------:R-:W-:Y:S01]  /*e4b0*/  @P0 IMAD.WIDE.U32 R178, R252, c[0x0][0x1e0], RZ ;  /* 0x00007800fcb20a25 */ /* 0x000fe200078e00ff */
        /* <DEDUP_REMOVED lines=35> */
[----:B------:R-:W-:Y:S02]  /*e6f0*/  FMNMX.FTZ R0, R50, R0, !PT ;  /* 0x0000000032007209 */ /* 0x000fe40007810000 */
[----:B------:R-:W-:Y:S02]  /*e700*/  @P0 MOV R176, R212 ;  /* 0x000000d400b00202 */ /* 0x000fe40000000f00 */
[----:B------:R-:W-:Y:S03]  /*e710*/  FMNMX.FTZ R0, R51, R0, !PT ;  /* 0x0000000033007209 */ /* 0x000fe60007810000 */
[----:B------:R-:W-:Y:S02]  /*e720*/  @P0 IMAD.WIDE.U32 R176, R178, 0x60, R176 ;  /* 0x00000060b2b00825 */ /* 0x000fe400078e00b0 */
[----:B------:R-:W2:Y:S01]  /*e730*/  SHFL.BFLY PT, R2, R0, 0x2, 0x1f ;  /* 0x0c401f0000027f89 */ /* 0x000ea200000e0000 */
[----:B-1----:R-:W-:Y:S05]  /*e740*/  FMNMX.FTZ R173, R173, R3, !PT ;  /* 0x00000003adad7209 */ /* 0x002fea0007810000 */
[----:B------:R-:W1:Y:S01]  /*e750*/  SHFL.BFLY PT, R172, R173, 0x1, 0x1f ;  /* 0x0c201f00adac7f89 */ /* 0x000e6200000e0000 */
[----:B--2---:R-:W-:Y:S05]  /*e760*/  FMNMX.FTZ R0, R0, R2, !PT ;  /* 0x0000000200007209 */ /* 0x004fea0007810000 */
[----:B------:R-:W2:Y:S01]  /*e770*/  SHFL.BFLY PT, R3, R0, 0x1, 0x1f ;  /* 0x0c201f0000037f89 */ /* 0x000ea200000e0000 */
[----:B-1----:R-:W-:Y:S02]  /*e780*/  FMNMX.FTZ R173, R173, R172, !PT ;  /* 0x000000acadad7209 */ /* 0x002fe40007810000 */
[----:B------:R-:W-:Y:S03]  /*e790*/  @P0 SHF.R.S32.HI R172, RZ, 0x1f, R252 ;  /* 0x0000001fffac0819 */ /* 0x000fe600000114fc */
[C---:B------:R-:W-:Y:S02]  /*e7a0*/  FADD.FTZ R2, -R173.reuse, R174 ;  /* 0x000000aead027221 */ /* 0x040fe40000010100 */
[----:B------:R-:W-:Y:S02]  /*e7b0*/  @P0 IMAD R174, R172, c[0x0][0x1e0], RZ ;  /* 0x00007800acae0a24 */ /* 0x000fe400078e02ff */
[----:B------:R-:W-:Y:S01]  /*e7c0*/  FMUL.FTZ R196, R173, c[0x0][0x2d0] ;  /* 0x0000b400adc47a20 */ /* 0x000fe20000410000 */
[----:B--2---:R-:W-:Y:S01]  /*e7d0*/  FMNMX.FTZ R172, R0, R3, !PT ;  /* 0x0000000300ac7209 */ /* 0x004fe20007810000 */
[----:B------:R-:W-:Y:S02]  /*e7e0*/  FMUL.FTZ R0, R2, c[0x0][0x2d0] ;  /* 0x0000b40002007a20 */ /* 0x000fe40000410000 */
[--C-:B------:R-:W-:Y:S02]  /*e7f0*/  FFMA.FTZ R4, R4, c[0x0][0x2d0], -R196.reuse ;  /* 0x0000b40004047a23 */ /* 0x100fe400000108c4 */
[----:B------:R1:W2:Y:S01]  /*e800*/  MUFU.EX2 R2, R0 ;  /* 0x0000000000027308 */ /* 0x0002a20000000800 */
[----:B------:R-:W-:Y:S02]  /*e810*/  FFMA.FTZ R5, R5, c[0x0][0x2d0], -R196 ;  /* 0x0000b40005057a23 */ /* 0x000fe400000108c4 */
[----:B------:R-:W-:Y:S01]  /*e820*/  @P0 IMAD R3, R252, c[0x0][0x1e4], R174 ;  /* 0x00007900fc030a24 */ /* 0x000fe200078e02ae */
[----:B------:R-:W-:Y:S01]  /*e830*/  @P0 SHF.L.U32 R174, R176, 0x1, RZ ;  /* 0x00000001b0ae0819 */ /* 0x000fe200000006ff */
[--C-:B------:R-:W-:Y:S02]  /*e840*/  FFMA.FTZ R12, R12, c[0x0][0x2d0], -R196.reuse ;  /* 0x0000b4000c0c7a23 */ /* 0x100fe400000108c4 */
[--C-:B------:R-:W-:Y:S01]  /*e850*/  FFMA.FTZ R13, R13, c[0x0][0x2d0], -R196.reuse ;  /* 0x0000b4000d0d7a23 */ /* 0x100fe200000108c4 */
[----:B------:R-:W-:Y:S01]  /*e860*/  @P0 IADD3 R3, R179, R3, RZ ;  /* 0x00000003b3030210 */ /* 0x000fe20007ffe0ff */
[--C-:B------:R-:W-:Y:S01]  /*e870*/  FFMA.FTZ R16, R16, c[0x0][0x2d0], -R196.reuse ;  /* 0x0000b40010107a23 */ /* 0x100fe200000108c4 */
[----:B------:R3:W-:Y:S01]  /*e880*/  MUFU.EX2 R215, R4 ;  /* 0x0000000400d77308 */ /* 0x0007e20000000800 */
[----:B------:R-:W-:Y:S01]  /*e890*/  @P0 IADD3 R178, P2, R174, 0x80, RZ ;  /* 0x00000080aeb20810 */ /* 0x000fe20007f5e0ff */
[--C-:B------:R-:W-:Y:S02]  /*e8a0*/  FFMA.FTZ R17, R17, c[0x0][0x2d0], -R196.reuse ;  /* 0x0000b40011117a23 */ /* 0x100fe400000108c4 */
[----:B------:R-:W-:Y:S01]  /*e8b0*/  @P0 IMAD R3, R3, 0x60, RZ ;  /* 0x0000006003030824 */ /* 0x000fe200078e02ff */
[----:B------:R-:W-:Y:S01]  /*e8c0*/  @P0 IADD3 R178, P1, R178, c[0x0][0x1c8], RZ ;  /* 0x00007200b2b20a10 */ /* 0x000fe20007f3e0ff */
[--C-:B------:R-:W-:Y:S02]  /*e8d0*/  FFMA.FTZ R20, R20, c[0x0][0x2d0], -R196.reuse ;  /* 0x0000b40014147a23 */ /* 0x100fe400000108c4 */
[--C-:B------:R-:W-:Y:S01]  /*e8e0*/  FFMA.FTZ R21, R21, c[0x0][0x2d0], -R196.reuse ;  /* 0x0000b40015157a23 */ /* 0x100fe200000108c4 */
[----:B------:R-:W-:Y:S01]  /*e8f0*/  @P0 IADD3 R3, R177, R3, RZ ;  /* 0x00000003b1030210 */ /* 0x000fe20007ffe0ff */
[----:B------:R4:W-:Y:S01]  /*e900*/  MUFU.EX2 R205, R5 ;  /* 0x0000000500cd7308 */ /* 0x0009e20000000800 */
[--C-:B------:R-:W-:Y:S02]  /*e910*/  FFMA.FTZ R24, R24, c[0x0][0x2d0], -R196.reuse ;  /* 0x0000b40018187a23 */ /* 0x100fe400000108c4 */
[----:B------:R-:W-:Y:S01]  /*e920*/  @P0 SHF.L.U64.HI R3, R176, 0x1, R3 ;  /* 0x00000001b0030819 */ /* 0x000fe20000010203 */
[----:B-1----:R-:W-:Y:S02]  /*e930*/  FADD.FTZ R0, -R172, R175 ;  /* 0x000000afac007221 */ /* 0x002fe40000010100 */
[--C-:B------:R-:W-:Y:S01]  /*e940*/  FFMA.FTZ R175, R8, c[0x0][0x2d0], -R196.reuse ;  /* 0x0000b40008af7a23 */ /* 0x100fe200000108c4 */
[--C-:B------:R-:W-:Y:S01]  /*e950*/  @P0 IADD3.X R179, RZ, c[0x0][0x1cc], R3.reuse, P1, P2 ;  /* 0x00007300ffb30a10 */ /* 0x100fe20000fe4403 */
[----:B------:R-:W-:Y:S01]  /*e960*/  FMUL.FTZ R0, R0, c[0x0][0x2d0] ;  /* 0x0000b40000007a20 */ /* 0x000fe20000410000 */
[----:B------:R-:W-:Y:S01]  /*e970*/  @P0 IADD3 R176, P2, R174, 0x100, RZ ;  /* 0x00000100aeb00810 */ /* 0x000fe20007f5e0ff */
[----:B------:R1:W-:Y:S01]  /*e980*/  MUFU.EX2 R204, R175 ;  /* 0x000000af00cc7308 */ /* 0x0003e20000000800 */
[----:B------:R-:W-:Y:S01]  /*e990*/  @P0 MOV R8, c[0x0][0x1e0] ;  /* 0x0000780000080a02 */ /* 0x000fe20000000f00 */
[----:B--2---:R-:W-:Y:S01]  /*e9a0*/  FMUL.FTZ R132, R2, R132 ;  /* 0x0000008402847220 */ /* 0x004fe20000410000 */
[----:B---3--:R-:W-:Y:S01]  /*e9b0*/  @P0 IADD3 R4, P1, R174, c[0x0][0x1c8], RZ ;  /* 0x00007200ae040a10 */ /* 0x008fe20007f3e0ff */
[----:B------:R-:W-:Y:S01]  /*e9c0*/  FMUL.FTZ R133, R2, R133 ;  /* 0x0000008502857220 */ /* 0x000fe20000410000 */
[----:B------:R-:W-:Y:S01]  /*e9d0*/  @P0 SHF.L.U64.HI R188, R8, R213, c[0x0][0x1e4] ;  /* 0x0000790008bc0619 */ /* 0x000fe200000102d5 */
[C---:B------:R-:W-:Y:S02]  /*e9e0*/  FMUL.FTZ R136, R2.reuse, R136 ;  /* 0x0000008802887220 */ /* 0x040fe40000410000 */
[C---:B------:R-:W-:Y:S02]  /*e9f0*/  FMUL.FTZ R137, R2.reuse, R137 ;  /* 0x0000008902897220 */ /* 0x040fe40000410000 */
[----:B------:R-:W2:Y:S01]  /*ea00*/  MUFU.EX2 R0, R0 ;  /* 0x0000000000007308 */ /* 0x000ea20000000800 */
[C---:B------:R-:W-:Y:S02]  /*ea10*/  FMUL.FTZ R140, R2.reuse, R140 ;  /* 0x0000008c028c7220 */ /* 0x040fe40000410000 */
[C---:B------:R-:W-:Y:S01]  /*ea20*/  FMUL.FTZ R141, R2.reuse, R141 ;  /* 0x0000008d028d7220 */ /* 0x040fe20000410000 */
[----:B----4-:R-:W-:Y:S01]  /*ea30*/  @P0 IADD3.X R5, R3, c[0x0][0x1cc], RZ, P1, !PT ;  /* 0x0000730003050a10 */ /* 0x010fe20000ffe4ff */
[----:B------:R-:W-:Y:S01]  /*ea40*/  FMUL.FTZ R144, R2, R144 ;  /* 0x0000009002907220 */ /* 0x000fe20000410000 */
[----:B------:R-:W-:Y:S01]  /*ea50*/  @P0 IADD3 R176, P1, R176, c[0x0][0x1c8], RZ ;  /* 0x00007200b0b00a10 */ /* 0x000fe20007f3e0ff */
[C---:B------:R-:W-:Y:S02]  /*ea60*/  FMUL.FTZ R145, R2.reuse, R145 ;  /* 0x0000009102917220 */ /* 0x040fe40000410000 */
[----:B------:R3:W-:Y:S01]  /*ea70*/  @P0 LDGSTS.E.BYPASS.LTC128B.128 [R251+0xc100], [R4.64], !P5 ;  /* 0x0c10000004fb0fae */ /* 0x0007e2000e901d48 */
[--C-:B------:R-:W-:Y:S01]  /*ea80*/  @P0 IADD3.X R177, RZ, c[0x0][0x1cc], R3.reuse, P1, P2 ;  /* 0x00007300ffb10a10 */ /* 0x100fe20000fe4403 */
[C---:B------:R-:W-:Y:S01]  /*ea90*/  FMUL.FTZ R148, R2.reuse, R148 ;  /* 0x0000009402947220 */ /* 0x040fe20000410000 */
[----:B------:R-:W-:Y:S01]  /*eaa0*/  MUFU.EX2 R214, R12 ;  /* 0x0000000c00d67308 */ /* 0x000fe20000000800 */
[----:B------:R-:W-:Y:S02]  /*eab0*/  FMUL.FTZ R149, R2, R149 ;  /* 0x0000009502957220 */ /* 0x000fe40000410000 */
[--C-:B-1----:R-:W-:Y:S01]  /*eac0*/  FFMA.FTZ R175, R9, c[0x0][0x2d0], -R196.reuse ;  /* 0x0000b40009af7a23 */ /* 0x102fe200000108c4 */
[----:B------:R-:W-:Y:S01]  /*ead0*/  @P0 IADD3 R9, P2, R174, 0x180, RZ ;  /* 0x00000180ae090810 */ /* 0x000fe20007f5e0ff */
[----:B------:R1:W-:Y:S01]  /*eae0*/  @P0 LDGSTS.E.BYPASS.LTC128B.128 [R251+0xf100], [R178.64], !P4 ;  /* 0x0f100000b2fb0fae */ /* 0x0003e2000e101d48 */
[----:B------:R-:W-:Y:S02]  /*eaf0*/  FMUL.FTZ R174, R172, c[0x0][0x2d0] ;  /* 0x0000b400acae7a20 */ /* 0x000fe40000410000 */
[----:B------:R-:W-:Y:S02]  /*eb00*/  FFMA.FTZ R25, R25, c[0x0][0x2d0], -R196 ;  /* 0x0000b40019197a23 */ /* 0x000fe400000108c4 */
[----:B------:R4:W1:Y:S01]  /*eb10*/  MUFU.EX2 R203, R175 ;  /* 0x000000af00cb7308 */ /* 0x0008620000000800 */
[--C-:B------:R-:W-:Y:S01]  /*eb20*/  FFMA.FTZ R6, R6, c[0x0][0x2d0], -R174.reuse ;  /* 0x0000b40006067a23 */ /* 0x100fe200000108ae */
[----:B------:R3:W-:Y:S01]  /*eb30*/  @P0 LDGSTS.E.BYPASS.LTC128B.128 [R251+0x12100], [R176.64], !P3 ;  /* 0x12100000b0fb0fae */ /* 0x0007e2000d901d48 */
[--C-:B------:R-:W-:Y:S02]  /*eb40*/  FFMA.FTZ R10, R10, c[0x0][0x2d0], -R174.reuse ;  /* 0x0000b4000a0a7a23 */ /* 0x100fe400000108ae */
[--C-:B------:R-:W-:Y:S02]  /*eb50*/  FFMA.FTZ R11, R11, c[0x0][0x2d0], -R174.reuse ;  /* 0x0000b4000b0b7a23 */ /* 0x100fe400000108ae */
[C---:B--2---:R-:W-:Y:S02]  /*eb60*/  FMUL.FTZ R134, R0.reuse, R134 ;  /* 0x0000008600867220 */ /* 0x044fe40000410000 */
        /* <DEDUP_REMOVED lines=9> */
[----:B------:R-:W-:Y:S01]  /*ec00*/  FMUL.FTZ R150, R0, R150 ;  /* 0x0000009600967220 */ /* 0x000fe20000410000 */
[----:B----4-:R-:W-:Y:S01]  /*ec10*/  @P0 SHF.L.U32 R175, R8, 0x6, RZ ;  /* 0x0000000608af0819 */ /* 0x010fe200000006ff */
[----:B------:R-:W-:Y:S01]  /*ec20*/  FMUL.FTZ R151, R0, R151 ;  /* 0x0000009700977220 */ /* 0x000fe20000410000 */
[----:B------:R-:W-:Y:S01]  /*ec30*/  @P0 IADD3 R8, P1, R9, c[0x0][0x1c8], RZ ;  /* 0x0000720009080a10 */ /* 0x000fe20007f3e0ff */
[--C-:B------:R-:W-:Y:S01]  /*ec40*/  FFMA.FTZ R14, R14, c[0x0][0x2d0], -R174.reuse ;  /* 0x0000b4000e0e7a23 */ /* 0x100fe200000108ae */
[----:B-1----:R-:W-:Y:S01]  /*ec50*/  F2FP.BF16.PACK_AB R178, R203, R204 ;  /* 0x000000cccbb2723e */ /* 0x002fe200000010ff */
[--C-:B------:R-:W-:Y:S01]  /*ec60*/  FFMA.FTZ R15, R15, c[0x0][0x2d0], -R174.reuse ;  /* 0x0000b4000f0f7a23 */ /* 0x100fe200000108ae */
[----:B------:R-:W-:Y:S01]  /*ec70*/  @P0 IADD3.X R9, RZ, c[0x0][0x1cc], R3, P1, P2 ;  /* 0x00007300ff090a10 */ /* 0x000fe20000fe4403 */
[--C-:B------:R-:W-:Y:S01]  /*ec80*/  FFMA.FTZ R3, R7, c[0x0][0x2d0], -R174.reuse ;  /* 0x0000b40007037a23 */ /* 0x100fe200000108ae */
[----:B---3--:R-:W-:Y:S01]  /*ec90*/  @P0 IADD3 R4, P2, R4, R175, RZ ;  /* 0x000000af04040210 */ /* 0x008fe20007f5e0ff */
[----:B------:R-:W1:Y:S01]  /*eca0*/  MUFU.EX2 R200, R11 ;  /* 0x0000000b00c87308 */ /* 0x000e620000000800 */
[----:B------:R-:W-:Y:S01]  /*ecb0*/  F2FP.BF16.PACK_AB R176, R205, R215 ;  /* 0x000000d7cdb0723e */ /* 0x000fe200000010ff */
[----:B------:R3:W-:Y:S01]  /*ecc0*/  @P0 LDGSTS.E.BYPASS.LTC128B.128 [R251+0x15100], [R8.64], !P6 ;  /* 0x1510000008fb0fae */ /* 0x0007e2000f101d48 */
[----:B------:R-:W-:Y:S01]  /*ecd0*/  @P0 IADD3.X R5, R5, R188, RZ, P2, !PT ;  /* 0x000000bc05050210 */ /* 0x000fe200017fe4ff */
[--C-:B------:R-:W-:Y:S01]  /*ece0*/  FFMA.FTZ R18, R18, c[0x0][0x2d0], -R174.reuse ;  /* 0x0000b40012127a23 */ /* 0x100fe200000108ae */
[----:B--2---:R-:W-:Y:S01]  /*ecf0*/  @P0 IADD3 R6, P1, R175, R4, RZ ;  /* 0x00000004af060210 */ /* 0x004fe20007f3e0ff */
[--C-:B------:R-:W-:Y:S02]  /*ed00*/  FFMA.FTZ R19, R19, c[0x0][0x2d0], -R174.reuse ;  /* 0x0000b40013137a23 */ /* 0x100fe400000108ae */
[----:B------:R2:W-:Y:S01]  /*ed10*/  @P0 LDGSTS.E.BYPASS.LTC128B.128 [R251+0xd100], [R4.64], !P5 ;  /* 0x0d10000004fb0fae */ /* 0x0005e2000e901d48 */
[----:B------:R-:W-:Y:S01]  /*ed20*/  @P0 IADD3.X R7, R188, R5, RZ, P1, !PT ;  /* 0x00000005bc070210 */ /* 0x000fe20000ffe4ff */
[----:B------:R-:W4:Y:S01]  /*ed30*/  MUFU.EX2 R202, R3 ;  /* 0x0000000300ca7308 */ /* 0x000f220000000800 */
[----:B------:R-:W-:Y:S02]  /*ed40*/  FMUL.FTZ R10, R0, R186 ;  /* 0x000000ba000a7220 */ /* 0x000fe40000410000 */
[--C-:B------:R-:W-:Y:S01]  /*ed50*/  FFMA.FTZ R22, R22, c[0x0][0x2d0], -R174.reuse ;  /* 0x0000b40016167a23 */ /* 0x100fe200000108ae */
[----:B------:R2:W-:Y:S01]  /*ed60*/  @P0 LDGSTS.E.BYPASS.LTC128B.128 [R251+0x10100], [R4.64+0x80], !P4 ;  /* 0x1010008004fb0fae */ /* 0x0005e2000e101d48 */
[--C-:B------:R-:W-:Y:S02]  /*ed70*/  FFMA.FTZ R23, R23, c[0x0][0x2d0], -R174.reuse ;  /* 0x0000b40017177a23 */ /* 0x100fe400000108ae */
[--C-:B------:R-:W-:Y:S02]  /*ed80*/  FFMA.FTZ R26, R26, c[0x0][0x2d0], -R174.reuse ;  /* 0x0000b4001a1a7a23 */ /* 0x100fe400000108ae */
[----:B------:R-:W-:Y:S01]  /*ed90*/  FFMA.FTZ R27, R27, c[0x0][0x2d0], -R174 ;  /* 0x0000b4001b1b7a23 */ /* 0x000fe200000108ae */
[----:B------:R2:W-:Y:S01]  /*eda0*/  @P0 LDGSTS.E.BYPASS.LTC128B.128 [R251+0x13100], [R4.64+0x100], !P3 ;  /* 0x1310010004fb0fae */ /* 0x0005e2000d901d48 */
[----:B------:R-:W2:Y:S01]  /*edb0*/  MUFU.EX2 R213, R13 ;  /* 0x0000000d00d57308 */ /* 0x000ea20000000800 */
[--C-:B------:R-:W-:Y:S01]  /*edc0*/  FFMA.FTZ R28, R28, c[0x0][0x2d0], -R196.reuse ;  /* 0x0000b4001c1c7a23 */ /* 0x100fe200000108c4 */
[----:B-1----:R-:W-:Y:S01]  /*edd0*/  F2FP.BF16.PACK_AB R179, R200, R201 ;  /* 0x000000c9c8b3723e */ /* 0x002fe200000010ff */
[----:B------:R-:W-:Y:S02]  /*ede0*/  FMUL.FTZ R11, R0, R187 ;  /* 0x000000bb000b7220 */ /* 0x000fe40000410000 */
[----:B------:R2:W-:Y:S01]  /*edf0*/  @P0 LDGSTS.E.BYPASS.LTC128B.128 [R251+0x16100], [R4.64+0x180], !P6 ;  /* 0x1610018004fb0fae */ /* 0x0005e2000f101d48 */
[----:B------:R-:W-:Y:S02]  /*ee00*/  FFMA.FTZ R29, R29, c[0x0][0x2d0], -R196 ;  /* 0x0000b4001d1d7a23 */ /* 0x000fe400000108c4 */
[C---:B---3--:R-:W-:Y:S02]  /*ee10*/  FMUL.FTZ R8, R2.reuse, R184 ;  /* 0x000000b802087220 */ /* 0x048fe40000410000 */
[----:B------:R-:W-:Y:S01]  /*ee20*/  FMUL.FTZ R9, R2, R185 ;  /* 0x000000b902097220 */ /* 0x000fe20000410000 */
[----:B------:R1:W-:Y:S01]  /*ee30*/  @P0 LDGSTS.E.BYPASS.LTC128B.128 [R251+0xe100], [R6.64], !P5 ;  /* 0x0e10000006fb0fae */ /* 0x0003e2000e901d48 */
[----:B------:R-:W-:Y:S01]  /*ee40*/  MUFU.EX2 R198, R14 ;  /* 0x0000000e00c67308 */ /* 0x000fe20000000800 */
[----:B----4-:R-:W-:Y:S01]  /*ee50*/  F2FP.BF16.PACK_AB R177, R202, R199 ;  /* 0x000000c7cab1723e */ /* 0x010fe200000010ff */
[--C-:B------:R-:W-:Y:S02]  /*ee60*/  FFMA.FTZ R30, R30, c[0x0][0x2d0], -R174.reuse ;  /* 0x0000b4001e1e7a23 */ /* 0x100fe400000108ae */
[--C-:B------:R-:W-:Y:S01]  /*ee70*/  FFMA.FTZ R31, R31, c[0x0][0x2d0], -R174.reuse ;  /* 0x0000b4001f1f7a23 */ /* 0x100fe200000108ae */
[----:B------:R1:W-:Y:S01]  /*ee80*/  @P0 LDGSTS.E.BYPASS.LTC128B.128 [R251+0x11100], [R6.64+0x80], !P4 ;  /* 0x1110008006fb0fae */ /* 0x0003e2000e101d48 */
[----:B------:R-:W-:Y:S02]  /*ee90*/  FFMA.FTZ R3, R35, c[0x0][0x2d0], -R174 ;  /* 0x0000b40023037a23 */ /* 0x000fe400000108ae */
[--C-:B------:R-:W-:Y:S02]  /*eea0*/  FFMA.FTZ R32, R32, c[0x0][0x2d0], -R196.reuse ;  /* 0x0000b40020207a23 */ /* 0x100fe400000108c4 */
[----:B------:R3:W4:Y:S01]  /*eeb0*/  MUFU.EX2 R197, R15 ;  /* 0x0000000f00c57308 */ /* 0x0007220000000800 */
[----:B------:R1:W-:Y:S01]  /*eec0*/  @P0 LDGSTS.E.BYPASS.LTC128B.128 [R251+0x14100], [R6.64+0x100], !P3 ;  /* 0x1410010006fb0fae */ /* 0x0003e2000d901d48 */
[----:B------:R-:W-:Y:S02]  /*eed0*/  FFMA.FTZ R33, R33, c[0x0][0x2d0], -R196 ;  /* 0x0000b40021217a23 */ /* 0x000fe400000108c4 */
[----:B------:R-:W-:Y:S02]  /*eee0*/  FFMA.FTZ R34, R34, c[0x0][0x2d0], -R174 ;  /* 0x0000b40022227a23 */ /* 0x000fe400000108ae */
[C---:B------:R-:W-:Y:S01]  /*eef0*/  FMUL.FTZ R152, R2.reuse, R152 ;  /* 0x0000009802987220 */ /* 0x040fe20000410000 */
[----:B------:R1:W-:Y:S01]  /*ef00*/  @P0 LDGSTS.E.BYPASS.LTC128B.128 [R251+0x17100], [R6.64+0x180], !P6 ;  /* 0x1710018006fb0fae */ /* 0x0003e2000f101d48 */
[C---:B------:R-:W-:Y:S02]  /*ef10*/  FMUL.FTZ R153, R2.reuse, R153 ;  /* 0x0000009902997220 */ /* 0x040fe40000410000 */
[C---:B--2---:R-:W-:Y:S01]  /*ef20*/  FMUL.FTZ R4, R2.reuse, R180 ;  /* 0x000000b402047220 */ /* 0x044fe20000410000 */
[----:B------:R-:W-:Y:S01]  /*ef30*/  MUFU.EX2 R212, R16 ;  /* 0x0000001000d47308 */ /* 0x000fe20000000800 */
[----:B------:R-:W-:Y:S01]  /*ef40*/  FMUL.FTZ R5, R2, R181 ;  /* 0x000000b502057220 */ /* 0x000fe20000410000 */
[----:B------:R-:W2:Y:S01]  /*ef50*/  LDSM.16.MT88.4 R188, [R217] ;  /* 0x00000000d9bc783b */ /* 0x000ea20000004200 */
[C---:B------:R-:W-:Y:S02]  /*ef60*/  FMUL.FTZ R154, R0.reuse, R154 ;  /* 0x0000009a009a7220 */ /* 0x040fe40000410000 */
[----:B------:R-:W-:Y:S02]  /*ef70*/  FMUL.FTZ R155, R0, R155 ;  /* 0x0000009b009b7220 */ /* 0x000fe40000410000 */
[C---:B------:R-:W-:Y:S01]  /*ef80*/  FMUL.FTZ R156, R2.reuse, R156 ;  /* 0x0000009c029c7220 */ /* 0x040fe20000410000 */
[----:B------:R-:W4:Y:S01]  /*ef90*/  LDSM.16.MT88.4 R192, [R218] ;  /* 0x00000000dac0783b */ /* 0x000f220000004200 */
[----:B------:R-:W-:Y:S01]  /*efa0*/  FMUL.FTZ R157, R2, R157 ;  /* 0x0000009d029d7220 */ /* 0x000fe20000410000 */
[----:B------:R-:W2:Y:S01]  /*efb0*/  MUFU.EX2 R211, R17 ;  /* 0x0000001100d37308 */ /* 0x000ea20000000800 */
[C---:B------:R-:W-:Y:S02]  /*efc0*/  FMUL.FTZ R158, R0.reuse, R158 ;  /* 0x0000009e009e7220 */ /* 0x040fe40000410000 */
[----:B------:R-:W-:Y:S01]  /*efd0*/  FMUL.FTZ R159, R0, R159 ;  /* 0x0000009f009f7220 */ /* 0x000fe20000410000 */
[----:B------:R-:W-:Y:S01]  /*efe0*/  LDSM.16.MT88.4 R184, [R220] ;  /* 0x00000000dcb8783b */ /* 0x000fe20000004200 */
[C---:B------:R-:W-:Y:S02]  /*eff0*/  FMUL.FTZ R160, R2.reuse, R160 ;  /* 0x000000a002a07220 */ /* 0x040fe40000410000 */
[----:B------:R-:W-:Y:S02]  /*f000*/  FMUL.FTZ R161, R2, R161 ;  /* 0x000000a102a17220 */ /* 0x000fe40000410000 */
[C---:B------:R-:W-:Y:S01]  /*f010*/  FMUL.FTZ R162, R0.reuse, R162 ;  /* 0x000000a200a27220 */ /* 0x040fe20000410000 */
[----:B---3--:R-:W-:Y:S01]  /*f020*/  LDSM.16.MT88.4 R12, [R220+0x9000] ;  /* 0x00900000dc0c783b */ /* 0x008fe20000004200 */
[----:B------:R-:W-:Y:S01]  /*f030*/  MUFU.EX2 R210, R20 ;  /* 0x0000001400d27308 */ /* 0x000fe20000000800 */
[C---:B------:R-:W-:Y:S02]  /*f040*/  FMUL.FTZ R163, R0.reuse, R163 ;  /* 0x000000a300a37220 */ /* 0x040fe40000410000 */
[C---:B-1----:R-:W-:Y:S02]  /*f050*/  FMUL.FTZ R6, R0.reuse, R182 ;  /* 0x000000b600067220 */ /* 0x042fe40000410000 */
[----:B------:R-:W-:Y:S01]  /*f060*/  FMUL.FTZ R7, R0, R183 ;  /* 0x000000b700077220 */ /* 0x000fe20000410000 */
[----:B------:R-:W0:Y:S01]  /*f070*/  LDGDEPBAR ;  /* 0x00000000000079af */ /* 0x000e220000000000 */
[C---:B------:R-:W-:Y:S02]  /*f080*/  FMUL.FTZ R164, R2.reuse, R164 ;  /* 0x000000a402a47220 */ /* 0x040fe40000410000 */
[----:B------:R-:W-:Y:S01]  /*f090*/  FMUL.FTZ R165, R2, R165 ;  /* 0x000000a502a57220 */ /* 0x000fe20000410000 */
[----:B------:R-:W-:Y:S01]  /*f0a0*/  MUFU.EX2 R209, R21 ;  /* 0x0000001500d17308 */ /* 0x000fe20000000800 */
[C---:B------:R-:W-:Y:S01]  /*f0b0*/  FMUL.FTZ R166, R0.reuse, R166 ;  /* 0x000000a600a67220 */ /* 0x040fe20000410000 */
[----:B------:R-:W1:Y:S01]  /*f0c0*/  LDSM.16.MT88.4 R180, [R221] ;  /* 0x00000000ddb4783b */ /* 0x000e620000004200 */
[----:B------:R-:W-:Y:S02]  /*f0d0*/  FMUL.FTZ R167, R0, R167 ;  /* 0x000000a700a77220 */ /* 0x000fe40000410000 */
[C---:B------:R-:W-:Y:S02]  /*f0e0*/  FMUL.FTZ R168, R2.reuse, R168 ;  /* 0x000000a802a87220 */ /* 0x040fe40000410000 */
[----:B------:R-:W-:Y:S02]  /*f0f0*/  FMUL.FTZ R169, R2, R169 ;  /* 0x000000a902a97220 */ /* 0x000fe40000410000 */
[C---:B------:R-:W-:Y:S01]  /*f100*/  FMUL.FTZ R170, R0.reuse, R170 ;  /* 0x000000aa00aa7220 */ /* 0x040fe20000410000 */
[----:B------:R-:W-:Y:S01]  /*f110*/  MUFU.EX2 R208, R24 ;  /* 0x0000001800d07308 */ /* 0x000fe20000000800 */
[C---:B--2---:R-:W-:Y:S05]  /*f120*/  HMMA.16816.F32.BF16 R4, R176.reuse, R188, R4 ;  /* 0x000000bcb004723c */ /* 0x044fea0000041804 */
[----:B------:R-:W-:Y:S02]  /*f130*/  FMUL.FTZ R171, R0, R171 ;  /* 0x000000ab00ab7220 */ /* 0x000fe40000410000 */
[C---:B------:R-:W-:Y:S01]  /*f140*/  FMUL.FTZ R52, R2.reuse, R52 ;  /* 0x0000003402347220 */ /* 0x040fe20000410000 */
[C---:B------:R-:W-:Y:S01]  /*f150*/  HMMA.16816.F32.BF16 R8, R176.reuse, R190, R8 ;  /* 0x000000beb008723c */ /* 0x040fe20000041808 */
[----:B------:R-:W2:Y:S01]  /*f160*/  LDSM.16.MT88.4 R188, [R217+0x3000] ;  /* 0x00300000d9bc783b */ /* 0x000ea20000004200 */
[----:B------:R-:W-:Y:S02]  /*f170*/  MUFU.EX2 R207, R25 ;  /* 0x0000001900cf7308 */ /* 0x000fe40000000800 */
[----:B------:R-:W-:Y:S02]  /*f180*/  FMUL.FTZ R53, R2, R53 ;  /* 0x0000003502357220 */ /* 0x000fe40000410000 */
[C---:B------:R-:W-:Y:S02]  /*f190*/  FMUL.FTZ R54, R0.reuse, R54 ;  /* 0x0000003600367220 */ /* 0x040fe40000410000 */
[C---:B----4-:R-:W-:Y:S04]  /*f1a0*/  HMMA.16816.F32.BF16 R132, R176.reuse, R192, R132 ;  /* 0x000000c0b084723c */ /* 0x050fe80000041884 */
[----:B------:R-:W-:Y:S01]  /*f1b0*/  MUFU.EX2 R193, R22 ;  /* 0x0000001600c17308 */ /* 0x000fe20000000800 */
[----:B------:R-:W-:Y:S02]  /*f1c0*/  FMUL.FTZ R55, R0, R55 ;  /* 0x0000003700377220 */ /* 0x000fe40000410000 */
[C---:B------:R-:W-:Y:S01]  /*f1d0*/  FMUL.FTZ R56, R2.reuse, R56 ;  /* 0x0000003802387220 */ /* 0x040fe20000410000 */
[C---:B------:R-:W-:Y:S04]  /*f1e0*/  HMMA.16816.F32.BF16 R136, R176.reuse, R194, R136 ;  /* 0x000000c2b088723c */ /* 0x040fe80000041888 */
[----:B------:R-:W-:Y:S02]  /*f1f0*/  FMUL.FTZ R57, R2, R57 ;  /* 0x0000003902397220 */ /* 0x000fe40000410000 */
[----:B------:R-:W-:Y:S01]  /*f200*/  MUFU.EX2 R195, R18 ;  /* 0x0000001200c37308 */ /* 0x000fe20000000800 */
[C---:B------:R-:W-:Y:S01]  /*f210*/  FMUL.FTZ R58, R0.reuse, R58 ;  /* 0x0000003a003a7220 */ /* 0x040fe20000410000 */
[C---:B-1----:R-:W-:Y:S04]  /*f220*/  HMMA.16816.F32.BF16 R140, R176.reuse, R180, R140 ;  /* 0x000000b4b08c723c */ /* 0x042fe8000004188c */
[----:B------:R-:W-:Y:S02]  /*f230*/  FMUL.FTZ R59, R0, R59 ;  /* 0x0000003b003b7220 */ /* 0x000fe40000410000 */
[C---:B------:R-:W-:Y:S02]  /*f240*/  FMUL.FTZ R60, R2.reuse, R60 ;  /* 0x0000003c023c7220 */ /* 0x040fe40000410000 */
[C---:B------:R-:W-:Y:S01]  /*f250*/  HMMA.16816.F32.BF16 R144, R176.reuse, R182, R144 ;  /* 0x000000b6b090723c */ /* 0x040fe20000041890 */
[----:B------:R-:W1:Y:S01]  /*f260*/  LDSM.16.MT88.4 R180, [R218+0x3000] ;  /* 0x00300000dab4783b */ /* 0x000e620000004200 */
[----:B------:R3:W4:Y:S02]  /*f270*/  MUFU.EX2 R194, R19 ;  /* 0x0000001300c27308 */ /* 0x0007240000000800 */
[----:B------:R-:W-:Y:S02]  /*f280*/  FMUL.FTZ R61, R2, R61 ;  /* 0x0000003d023d7220 */ /* 0x000fe40000410000 */
[C---:B------:R-:W-:Y:S02]  /*f290*/  FMUL.FTZ R62, R0.reuse, R62 ;  /* 0x0000003e003e7220 */ /* 0x040fe40000410000 */
[C---:B------:R-:W-:Y:S04]  /*f2a0*/  HMMA.16816.F32.BF16 R148, R176.reuse, R184, R148 ;  /* 0x000000b8b094723c */ /* 0x040fe80000041894 */
[----:B------:R4:W1:Y:S01]  /*f2b0*/  MUFU.EX2 R192, R23 ;  /* 0x0000001700c07308 */ /* 0x0008620000000800 */
[----:B------:R-:W-:Y:S02]  /*f2c0*/  FMUL.FTZ R63, R0, R63 ;  /* 0x0000003f003f7220 */ /* 0x000fe40000410000 */
[C---:B------:R-:W-:Y:S01]  /*f2d0*/  FMUL.FTZ R64, R2.reuse, R64 ;  /* 0x0000004002407220 */ /* 0x040fe20000410000 */
[C---:B------:R-:W-:Y:S01]  /*f2e0*/  HMMA.16816.F32.BF16 R152, R176.reuse, R186, R152 ;  /* 0x000000bab098723c */ /* 0x040fe20000041898 */
[----:B------:R-:W1:Y:S03]  /*f2f0*/  LDSM.16.MT88.4 R184, [R221+0x3000] ;  /* 0x00300000ddb8783b */ /* 0x000e660000004200 */
[----:B------:R-:W-:Y:S02]  /*f300*/  FMUL.FTZ R65, R2, R65 ;  /* 0x0000004102417220 */ /* 0x000fe40000410000 */
[----:B------:R-:W-:Y:S01]  /*f310*/  MUFU.EX2 R206, R28 ;  /* 0x0000001c00ce7308 */ /* 0x000fe20000000800 */
[C---:B------:R-:W-:Y:S01]  /*f320*/  FMUL.FTZ R66, R0.reuse, R66 ;  /* 0x0000004200427220 */ /* 0x040fe20000410000 */
[C---:B--2---:R-:W-:Y:S01]  /*f330*/  HMMA.16816.F32.BF16 R156, R176.reuse, R188, R156 ;  /* 0x000000bcb09c723c */ /* 0x044fe2000004189c */
[----:B---3--:R-:W-:Y:S03]  /*f340*/  LDSM.16.MT88.4 R16, [R218+0x800] ;  /* 0x00080000da10783b */ /* 0x008fe60000004200 */
[----:B------:R-:W-:Y:S02]  /*f350*/  FMUL.FTZ R67, R0, R67 ;  /* 0x0000004300437220 */ /* 0x000fe40000410000 */
[C---:B------:R-:W-:Y:S02]  /*f360*/  FMUL.FTZ R68, R2.reuse, R68 ;  /* 0x0000004402447220 */ /* 0x040fe40000410000 */
[C---:B------:R-:W-:Y:S01]  /*f370*/  HMMA.16816.F32.BF16 R160, R176.reuse, R190, R160 ;  /* 0x000000beb0a0723c */ /* 0x040fe200000418a0 */
[----:B------:R-:W2:Y:S01]  /*f380*/  LDSM.16.MT88.4 R188, [R220+0x3000] ;  /* 0x00300000dcbc783b */ /* 0x000ea20000004200 */
[----:B------:R-:W-:Y:S02]  /*f390*/  MUFU.EX2 R175, R34 ;  /* 0x0000002200af7308 */ /* 0x000fe40000000800 */
[----:B------:R-:W-:Y:S02]  /*f3a0*/  FMUL.FTZ R69, R2, R69 ;  /* 0x0000004502457220 */ /* 0x000fe40000410000 */
[C---:B------:R-:W-:Y:S01]  /*f3b0*/  FMUL.FTZ R70, R0.reuse, R70 ;  /* 0x0000004600467220 */ /* 0x040fe20000410000 */
[----:B----4-:R-:W-:Y:S01]  /*f3c0*/  LDSM.16.MT88.4 R20, [R217+0x1000] ;  /* 0x00100000d914783b */ /* 0x010fe20000004200 */
[----:B------:R-:W-:Y:S01]  /*f3d0*/  FMUL.FTZ R71, R0, R71 ;  /* 0x0000004700477220 */ /* 0x000fe20000410000 */
[C---:B-1----:R-:W-:Y:S03]  /*f3e0*/  HMMA.16816.F32.BF16 R164, R176.reuse, R180, R164 ;  /* 0x000000b4b0a4723c */ /* 0x042fe600000418a4 */
[C---:B------:R-:W-:Y:S01]  /*f3f0*/  FMUL.FTZ R72, R2.reuse, R72 ;  /* 0x0000004802487220 */ /* 0x040fe20000410000 */
[----:B------:R-:W-:Y:S01]  /*f400*/  MUFU.EX2 R3, R3 ;  /* 0x0000000300037308 */ /* 0x000fe20000000800 */
        /* <DEDUP_REMOVED lines=70> */
[----:B------:R-:W-:Y:S02]  /*f870*/  LDSM.16.MT88.4 R188, [R217+0x3800] ;  /* 0x00380000d9bc783b */ /* 0x000fe40000004200 */
        /* <DEDUP_REMOVED lines=15> */
[C---:B------:R-:W-:Y:S03]  /*f970*/  HMMA.16816.F32.BF16 R124, R176.reuse, R12, R124 ;  /* 0x0000000cb07c723c */ /* 0x040fe6000004187c */
[C---:B------:R-:W-:Y:S02]  /*f980*/  FMUL.FTZ R130, R0.reuse, R130 ;  /* 0x0000008200827220 */ /* 0x040fe40000410000 */
[----:B------:R-:W-:Y:S02]  /*f990*/  FMUL.FTZ R131, R0, R131 ;  /* 0x0000008300837220 */ /* 0x000fe40000410000 */
[----:B------:R-:W-:Y:S01]  /*f9a0*/  F2FP.BF16.PACK_AB R12, R213, R214 ;  /* 0x000000d6d50c723e */ /* 0x000fe200000010ff */
[--C-:B------:R-:W-:Y:S01]  /*f9b0*/  FFMA.FTZ R49, R49, c[0x0][0x2d0], -R196.reuse ;  /* 0x0000b40031317a23 */ /* 0x100fe200000108c4 */
[----:B------:R-:W-:Y:S03]  /*f9c0*/  F2FP.BF16.PACK_AB R13, R197, R198 ;  /* 0x000000c6c50d723e */ /* 0x000fe600000010ff */
[----:B------:R-:W-:Y:S01]  /*f9d0*/  HMMA.16816.F32.BF16 R128, R176, R14, R128 ;  /* 0x0000000eb080723c */ /* 0x000fe20000041880 */
[----:B------:R-:W1:Y:S01]  /*f9e0*/  LDSM.16.MT88.4 R176, [R221+0x800] ;  /* 0x00080000ddb0783b */ /* 0x000e620000004200 */
[----:B------:R-:W-:Y:S01]  /*f9f0*/  MUFU.EX2 R49, R49 ;  /* 0x0000003100317308 */ /* 0x000fe20000000800 */
[--C-:B------:R-:W-:Y:S02]  /*fa00*/  FFMA.FTZ R36, R36, c[0x0][0x2d0], -R196.reuse ;  /* 0x0000b40024247a23 */ /* 0x100fe400000108c4 */
[----:B------:R-:W-:Y:S02]  /*fa10*/  FFMA.FTZ R37, R37, c[0x0][0x2d0], -R196 ;  /* 0x0000b40025257a23 */ /* 0x000fe400000108c4 */
[----:B------:R-:W-:Y:S01]  /*fa20*/  F2FP.BF16.PACK_AB R14, R211, R212 ;  /* 0x000000d4d30e723e */ /* 0x000fe200000010ff */
[--C-:B------:R-:W-:Y:S01]  /*fa30*/  FFMA.FTZ R38, R38, c[0x0][0x2d0], -R174.reuse ;  /* 0x0000b40026267a23 */ /* 0x100fe200000108ae */
[----:B------:R-:W-:Y:S03]  /*fa40*/  F2FP.BF16.PACK_AB R15, R194, R195 ;  /* 0x000000c3c20f723e */ /* 0x000fe600000010ff */
[----:B------:R-:W-:Y:S01]  /*fa50*/  MUFU.EX2 R36, R36 ;  /* 0x0000002400247308 */ /* 0x000fe20000000800 */
[----:B------:R-:W-:Y:S02]  /*fa60*/  FFMA.FTZ R39, R39, c[0x0][0x2d0], -R174 ;  /* 0x0000b40027277a23 */ /* 0x000fe400000108ae */
[--C-:B------:R-:W-:Y:S01]  /*fa70*/  FFMA.FTZ R40, R40, c[0x0][0x2d0], -R196.reuse ;  /* 0x0000b40028287a23 */ /* 0x100fe200000108c4 */
[C---:B---3--:R-:W-:Y:S05]  /*fa80*/  HMMA.16816.F32.BF16 R4, R12.reuse, R184, R4 ;  /* 0x000000b80c04723c */ /* 0x048fea0000041804 */
[----:B------:R-:W-:Y:S01]  /*fa90*/  FFMA.FTZ R41, R41, c[0x0][0x2d0], -R196 ;  /* 0x0000b40029297a23 */ /* 0x000fe200000108c4 */
[----:B------:R-:W-:Y:S01]  /*faa0*/  MUFU.EX2 R37, R37 ;  /* 0x0000002500257308 */ /* 0x000fe20000000800 */
[--C-:B------:R-:W-:Y:S01]  /*fab0*/  FFMA.FTZ R42, R42, c[0x0][0x2d0], -R174.reuse ;  /* 0x0000b4002a2a7a23 */ /* 0x100fe200000108ae */
[C---:B------:R-:W-:Y:S01]  /*fac0*/  HMMA.16816.F32.BF16 R8, R12.reuse, R186, R8 ;  /* 0x000000ba0c08723c */ /* 0x040fe20000041808 */
[----:B------:R-:W2:Y:S03]  /*fad0*/  LDSM.16.MT88.4 R184, [R218+0x3800] ;  /* 0x00380000dab8783b */ /* 0x000ea60000004200 */
[----:B------:R-:W-:Y:S02]  /*fae0*/  FFMA.FTZ R43, R43, c[0x0][0x2d0], -R174 ;  /* 0x0000b4002b2b7a23 */ /* 0x000fe400000108ae */
[--C-:B------:R-:W-:Y:S02]  /*faf0*/  FFMA.FTZ R44, R44, c[0x0][0x2d0], -R196.reuse ;  /* 0x0000b4002c2c7a23 */ /* 0x100fe400000108c4 */
[C---:B------:R-:W-:Y:S01]  /*fb00*/  HMMA.16816.F32.BF16 R132, R12.reuse, R16, R132 ;  /* 0x000000100c84723c */ /* 0x040fe20000041884 */
[----:B------:R-:W-:Y:S03]  /*fb10*/  MUFU.EX2 R38, R38 ;  /* 0x0000002600267308 */ /* 0x000fe60000000800 */
[----:B------:R-:W-:Y:S02]  /*fb20*/  FFMA.FTZ R45, R45, c[0x0][0x2d0], -R196 ;  /* 0x0000b4002d2d7a23 */ /* 0x000fe400000108c4 */
[--C-:B------:R-:W-:Y:S02]  /*fb30*/  FFMA.FTZ R46, R46, c[0x0][0x2d0], -R174.reuse ;  /* 0x0000b4002e2e7a23 */ /* 0x100fe400000108ae */
[C---:B------:R-:W-:Y:S01]  /*fb40*/  HMMA.16816.F32.BF16 R136, R12.reuse, R18, R136 ;  /* 0x000000120c88723c */ /* 0x040fe20000041888 */
[----:B------:R-:W3:Y:S02]  /*fb50*/  LDSM.16.MT88.4 R16, [R221+0x3800] ;  /* 0x00380000dd10783b */ /* 0x000ee40000004200 */
[----:B------:R-:W-:Y:S01]  /*fb60*/  MUFU.EX2 R39, R39 ;  /* 0x0000002700277308 */ /* 0x000fe20000000800 */
[----:B------:R-:W-:Y:S02]  /*fb70*/  FFMA.FTZ R47, R47, c[0x0][0x2d0], -R174 ;  /* 0x0000b4002f2f7a23 */ /* 0x000fe400000108ae */
[----:B------:R-:W-:Y:S02]  /*fb80*/  FFMA.FTZ R48, R48, c[0x0][0x2d0], -R196 ;  /* 0x0000b40030307a23 */ /* 0x000fe400000108c4 */
[C---:B-1----:R-:W-:Y:S04]  /*fb90*/  HMMA.16816.F32.BF16 R140, R12.reuse, R176, R140 ;  /* 0x000000b00c8c723c */ /* 0x042fe8000004188c */
[--C-:B------:R-:W-:Y:S01]  /*fba0*/  FFMA.FTZ R50, R50, c[0x0][0x2d0], -R174.reuse ;  /* 0x0000b40032327a23 */ /* 0x100fe200000108ae */
[----:B------:R-:W-:Y:S01]  /*fbb0*/  MUFU.EX2 R40, R40 ;  /* 0x0000002800287308 */ /* 0x000fe20000000800 */
[----:B------:R-:W-:Y:S02]  /*fbc0*/  FFMA.FTZ R174, R51, c[0x0][0x2d0], -R174 ;  /* 0x0000b40033ae7a23 */ /* 0x000fe400000108ae */
[C---:B------:R-:W-:Y:S01]  /*fbd0*/  HMMA.16816.F32.BF16 R144, R12.reuse, R178, R144 ;  /* 0x000000b20c90723c */ /* 0x040fe20000041890 */
[----:B------:R-:W1:Y:S06]  /*fbe0*/  LDSM.16.MT88.4 R176, [R220+0x3800] ;  /* 0x00380000dcb0783b */ /* 0x000e6c0000004200 */
[----:B------:R-:W-:Y:S01]  /*fbf0*/  MUFU.EX2 R174, R174 ;  /* 0x000000ae00ae7308 */ /* 0x000fe20000000800 */
[C---:B------:R-:W-:Y:S08]  /*fc00*/  HMMA.16816.F32.BF16 R148, R12.reuse, R180, R148 ;  /* 0x000000b40c94723c */ /* 0x040ff00000041894 */
[C---:B------:R-:W-:Y:S01]  /*fc10*/  HMMA.16816.F32.BF16 R152, R12.reuse, R182, R152 ;  /* 0x000000b60c98723c */ /* 0x040fe20000041898 */
[----:B------:R-:W4:Y:S01]  /*fc20*/  LDSM.16.MT88.4 R180, [R217+0x6800] ;  /* 0x00680000d9b4783b */ /* 0x000f220000004200 */
[----:B------:R-:W-:Y:S06]  /*fc30*/  MUFU.EX2 R41, R41 ;  /* 0x0000002900297308 */ /* 0x000fec0000000800 */
[C---:B------:R-:W-:Y:S04]  /*fc40*/  HMMA.16816.F32.BF16 R156, R12.reuse, R188, R156 ;  /* 0x000000bc0c9c723c */ /* 0x040fe8000004189c */
[----:B------:R-:W-:Y:S04]  /*fc50*/  MUFU.EX2 R42, R42 ;  /* 0x0000002a002a7308 */ /* 0x000fe80000000800 */
[C---:B------:R-:W-:Y:S01]  /*fc60*/  HMMA.16816.F32.BF16 R160, R12.reuse, R190, R160 ;  /* 0x000000be0ca0723c */ /* 0x040fe200000418a0 */
[----:B------:R-:W4:Y:S05]  /*fc70*/  LDSM.16.MT88.4 R188, [R218+0x6800] ;  /* 0x00680000dabc783b */ /* 0x000f2a0000004200 */
[----:B------:R-:W-:Y:S02]  /*fc80*/  MUFU.EX2 R43, R43 ;  /* 0x0000002b002b7308 */ /* 0x000fe40000000800 */
[C---:B--2---:R-:W-:Y:S08]  /*fc90*/  HMMA.16816.F32.BF16 R164, R12.reuse, R184, R164 ;  /* 0x000000b80ca4723c */ /* 0x044ff000000418a4 */
[C---:B------:R-:W-:Y:S01]  /*fca0*/  HMMA.16816.F32.BF16 R168, R12.reuse, R186, R168 ;  /* 0x000000ba0ca8723c */ /* 0x040fe200000418a8 */
[----:B------:R-:W2:Y:S01]  /*fcb0*/  LDSM.16.MT88.4 R184, [R221+0x6800] ;  /* 0x00680000ddb8783b */ /* 0x000ea20000004200 */
[----:B------:R-:W-:Y:S06]  /*fcc0*/  MUFU.EX2 R44, R44 ;  /* 0x0000002c002c7308 */ /* 0x000fec0000000800 */
[C---:B---3--:R-:W-:Y:S04]  /*fcd0*/  HMMA.16816.F32.BF16 R52, R12.reuse, R16, R52 ;  /* 0x000000100c34723c */ /* 0x048fe80000041834 */
[----:B------:R-:W-:Y:S04]  /*fce0*/  MUFU.EX2 R45, R45 ;  /* 0x0000002d002d7308 */ /* 0x000fe80000000800 */
[C---:B------:R-:W-:Y:S01]  /*fcf0*/  HMMA.16816.F32.BF16 R56, R12.reuse, R18, R56 ;  /* 0x000000120c38723c */ /* 0x040fe20000041838 */
[----:B------:R-:W3:Y:S05]  /*fd00*/  LDSM.16.MT88.4 R16, [R220+0x6800] ;  /* 0x00680000dc10783b */ /* 0x000eea0000004200 */
[----:B------:R-:W-:Y:S02]  /*fd10*/  MUFU.EX2 R46, R46 ;  /* 0x0000002e002e7308 */ /* 0x000fe40000000800 */
[C---:B-1----:R-:W-:Y:S08]  /*fd20*/  HMMA.16816.F32.BF16 R60, R12.reuse, R176, R60 ;  /* 0x000000b00c3c723c */ /* 0x042ff0000004183c */
[C---:B------:R-:W-:Y:S01]  /*fd30*/  HMMA.16816.F32.BF16 R64, R12.reuse, R178, R64 ;  /* 0x000000b20c40723c */ /* 0x040fe20000041840 */
[----:B------:R-:W1:Y:S01]  /*fd40*/  LDSM.16.MT88.4 R176, [R217+0x9800] ;  /* 0x00980000d9b0783b */ /* 0x000e620000004200 */
[----:B------:R-:W-:Y:S06]  /*fd50*/  MUFU.EX2 R47, R47 ;  /* 0x0000002f002f7308 */ /* 0x000fec0000000800 */
[C---:B----4-:R-:W-:Y:S04]  /*fd60*/  HMMA.16816.F32.BF16 R68, R12.reuse, R180, R68 ;  /* 0x000000b40c44723c */ /* 0x050fe80000041844 */
[----:B------:R-:W-:Y:S04]  /*fd70*/  MUFU.EX2 R48, R48 ;  /* 0x0000003000307308 */ /* 0x000fe80000000800 */
[C---:B------:R-:W-:Y:S01]  /*fd80*/  HMMA.16816.F32.BF16 R72, R12.reuse, R182, R72 ;  /* 0x000000b60c48723c */ /* 0x040fe20000041848 */
[----:B------:R-:W4:Y:S05]  /*fd90*/  LDSM.16.MT88.4 R180, [R218+0x9800] ;  /* 0x00980000dab4783b */ /* 0x000f2a0000004200 */
[----:B------:R-:W-:Y:S02]  /*fda0*/  MUFU.EX2 R50, R50 ;  /* 0x0000003200327308 */ /* 0x000fe40000000800 */
[C---:B------:R-:W-:Y:S08]  /*fdb0*/  HMMA.16816.F32.BF16 R76, R12.reuse, R188, R76 ;  /* 0x000000bc0c4c723c */ /* 0x040ff0000004184c */
[C---:B------:R-:W-:Y:S01]  /*fdc0*/  HMMA.16816.F32.BF16 R80, R12.reuse, R190, R80 ;  /* 0x000000be0c50723c */ /* 0x040fe20000041850 */
[----:B------:R-:W-:Y:S07]  /*fdd0*/  MUFU.EX2 R191, R26 ;  /* 0x0000001a00bf7308 */ /* 0x000fee0000000800 */
[C---:B--2---:R-:W-:Y:S03]  /*fde0*/  HMMA.16816.F32.BF16 R84, R12.reuse, R184, R84 ;  /* 0x000000b80c54723c */ /* 0x044fe60000041854 */
[----:B------:R2:W1:Y:S05]  /*fdf0*/  MUFU.EX2 R190, R27 ;  /* 0x0000001b00be7308 */ /* 0x00046a0000000800 */
[C---:B------:R-:W-:Y:S01]  /*fe00*/  HMMA.16816.F32.BF16 R88, R12.reuse, R186, R88 ;  /* 0x000000ba0c58723c */ /* 0x040fe20000041858 */
[----:B------:R-:W4:Y:S04]  /*fe10*/  LDSM.16.MT88.4 R184, [R221+0x9800] ;  /* 0x00980000ddb8783b */ /* 0x000f280000004200 */
[----:B------:R-:W-:Y:S03]  /*fe20*/  MUFU.EX2 R189, R30 ;  /* 0x0000001e00bd7308 */ /* 0x000fe60000000800 */
[C---:B---3--:R-:W-:Y:S07]  /*fe30*/  HMMA.16816.F32.BF16 R92, R12.reuse, R16, R92 ;  /* 0x000000100c5c723c */ /* 0x048fee000004185c */
[----:B------:R-:W-:Y:S01]  /*fe40*/  MUFU.EX2 R188, R31 ;  /* 0x0000001f00bc7308 */ /* 0x000fe20000000800 */
[C---:B------:R-:W-:Y:S01]  /*fe50*/  HMMA.16816.F32.BF16 R96, R12.reuse, R18, R96 ;  /* 0x000000120c60723c */ /* 0x040fe20000041860 */
[----:B------:R-:W3:Y:S06]  /*fe60*/  LDSM.16.MT88.4 R16, [R220+0x9800] ;  /* 0x00980000dc10783b */ /* 0x000eec0000004200 */
[----:B--2---:R-:W2:Y:S01]  /*fe70*/  LDSM.16.MT88.4 R24, [R218+0x1000] ;  /* 0x00100000da18783b */ /* 0x004ea20000004200 */
[C---:B-1----:R-:W-:Y:S08]  /*fe80*/  HMMA.16816.F32.BF16 R100, R12.reuse, R176, R100 ;  /* 0x000000b00c64723c */ /* 0x042ff00000041864 */
[C---:B------:R-:W-:Y:S01]  /*fe90*/  HMMA.16816.F32.BF16 R104, R12.reuse, R178, R104 ;  /* 0x000000b20c68723c */ /* 0x040fe20000041868 */
[----:B------:R-:W-:Y:S07]  /*fea0*/  LDSM.16.MT88.4 R176, [R220+0x1000] ;  /* 0x00100000dcb0783b */ /* 0x000fee0000004200 */
[C---:B----4-:R-:W-:Y:S08]  /*feb0*/  HMMA.16816.F32.BF16 R108, R12.reuse, R180, R108 ;  /* 0x000000b40c6c723c */ /* 0x050ff0000004186c */
[C---:B------:R-:W-:Y:S01]  /*fec0*/  HMMA.16816.F32.BF16 R112, R12.reuse, R182, R112 ;  /* 0x000000b60c70723c */ /* 0x040fe20000041870 */
[----:B------:R-:W-:Y:S07]  /*fed0*/  LDSM.16.MT88.4 R180, [R217+0x4000] ;  /* 0x00400000d9b4783b */ /* 0x000fee0000004200 */
[C---:B------:R-:W-:Y:S08]  /*fee0*/  HMMA.16816.F32.BF16 R116, R12.reuse, R184, R116 ;  /* 0x000000b80c74723c */ /* 0x040ff00000041874 */
[C---:B------:R-:W-:Y:S01]  /*fef0*/  HMMA.16816.F32.BF16 R120, R12.reuse, R186, R120 ;  /* 0x000000ba0c78723c */ /* 0x040fe20000041878 */
[----:B------:R-:W-:Y:S07]  /*ff00*/  LDSM.16.MT88.4 R184, [R217+0x2800] ;  /* 0x00280000d9b8783b */ /* 0x000fee0000004200 */
[C---:B---3--:R-:W-:Y:S08]  /*ff10*/  HMMA.16816.F32.BF16 R124, R12.reuse, R16, R124 ;  /* 0x000000100c7c723c */ /* 0x048ff0000004187c */
[----:B------:R-:W-:Y:S01]  /*ff20*/  HMMA.16816.F32.BF16 R128, R12, R18, R128 ;  /* 0x000000120c80723c */ /* 0x000fe20000041880 */
[----:B------:R-:W1:Y:S06]  /*ff30*/  LDSM.16.MT88.4 R16, [R221+0x1000] ;  /* 0x00100000dd10783b */ /* 0x000e6c0000004200 */
[----:B------:R-:W-:Y:S02]  /*ff40*/  F2FP.BF16.PACK_AB R12, R209, R210 ;  /* 0x000000d2d10c723e */ /* 0x000fe400000010ff */
[----:B------:R-:W-:Y:S03]  /*ff50*/  F2FP.BF16.PACK_AB R13, R192, R193 ;  /* 0x000000c1c00d723e */ /* 0x000fe600000010ff */
[----:B------:R-:W-:Y:S02]  /*ff60*/  F2FP.BF16.PACK_AB R14, R207, R208 ;  /* 0x000000d0cf0e723e */ /* 0x000fe400000010ff */
[----:B------:R-:W-:Y:S07]  /*ff70*/  F2FP.BF16.PACK_AB R15, R190, R191 ;  /* 0x000000bfbe0f723e */ /* 0x000fee00000010ff */
        /* <DEDUP_REMOVED lines=26> */
[----:B------:R-:W2:Y:S07]  /*10120*/  LDSM.16.MT88.4 R176, [R218+0xa000] ;  /* 0x00a00000dab0783b */ /* 0x000eae0000004200 */
[C---:B------:R-:W-:Y:S07]  /*10130*/  HMMA.16816.F32.BF16 R76, R12.reuse, R180, R76 ;  /* 0x000000b40c4c723c */ /* 0x040fee000004184c */
[----:B------:R-:W-:Y:S01]  /*10140*/  MOV R181, R205 ;  /* 0x000000cd00b57202 */ /* 0x000fe20000000f00 */
[C---:B------:R-:W-:Y:S01]  /*10150*/  HMMA.16816.F32.BF16 R80, R12.reuse, R182, R80 ;  /* 0x000000b60c50723c */ /* 0x040fe20000041850 */
[----:B------:R-:W4:Y:S01]  /*10160*/  LDL.LU R182, [R1+0x8] ;  /* 0x0000080001b67983 */ /* 0x000f220000300800 */
[----:B------:R1:W1:Y:S02]  /*10170*/  MUFU.EX2 R205, R29 ;  /* 0x0000001d00cd7308 */ /* 0x0002640000000800 */
[----:B------:R-:W-:Y:S03]  /*10180*/  MOV R180, R204 ;  /* 0x000000cc00b47202 */ /* 0x000fe60000000f00 */
[----:B------:R-:W-:Y:S01]  /*10190*/  MOV R183, R203 ;  /* 0x000000cb00b77202 */ /* 0x000fe20000000f00 */
[C---:B---3--:R-:W-:Y:S04]  /*101a0*/  HMMA.16816.F32.BF16 R84, R12.reuse, R20, R84 ;  /* 0x000000140c54723c */ /* 0x048fe80000041854 */
[----:B------:R-:W-:Y:S04]  /*101b0*/  MUFU.EX2 R204, R32 ;  /* 0x0000002000cc7308 */ /* 0x000fe80000000800 */
[C---:B------:R-:W-:Y:S01]  /*101c0*/  HMMA.16816.F32.BF16 R88, R12.reuse, R22, R88 ;  /* 0x000000160c58723c */ /* 0x040fe20000041858 */
[----:B------:R-:W3:Y:S05]  /*101d0*/  LDSM.16.MT88.4 R20, [R221+0xa000] ;  /* 0x00a00000dd14783b */ /* 0x000eea0000004200 */
[----:B------:R3:W3:Y:S02]  /*101e0*/  MUFU.EX2 R203, R33 ;  /* 0x0000002100cb7308 */ /* 0x0006e40000000800 */
[C---:B--2---:R-:W-:Y:S01]  /*101f0*/  HMMA.16816.F32.BF16 R92, R12.reuse, R24, R92 ;  /* 0x000000180c5c723c */ /* 0x044fe2000004185c */
[----:B-1----:R-:W-:Y:S07]  /*10200*/  LDSM.16.MT88.4 R28, [R218+0x1800] ;  /* 0x00180000da1c783b */ /* 0x002fee0000004200 */
[C---:B------:R-:W-:Y:S01]  /*10210*/  HMMA.16816.F32.BF16 R96, R12.reuse, R26, R96 ;  /* 0x0000001a0c60723c */ /* 0x040fe20000041860 */
[----:B------:R-:W1:Y:S07]  /*10220*/  LDSM.16.MT88.4 R24, [R220+0xa000] ;  /* 0x00a00000dc18783b */ /* 0x000e6e0000004200 */
[C---:B------:R-:W-:Y:S01]  /*10230*/  HMMA.16816.F32.BF16 R100, R12.reuse, R16, R100 ;  /* 0x000000100c64723c */ /* 0x040fe20000041864 */
[----:B---3--:R-:W-:Y:S07]  /*10240*/  LDSM.16.MT88.4 R32, [R221+0x1800] ;  /* 0x00180000dd20783b */ /* 0x008fee0000004200 */
[C---:B------:R-:W-:Y:S01]  /*10250*/  HMMA.16816.F32.BF16 R104, R12.reuse, R18, R104 ;  /* 0x000000120c68723c */ /* 0x040fe20000041868 */
[----:B------:R-:W2:Y:S07]  /*10260*/  LDSM.16.MT88.4 R16, [R217+0x1800] ;  /* 0x00180000d910783b */ /* 0x000eae0000004200 */
[C---:B------:R-:W-:Y:S01]  /*10270*/  HMMA.16816.F32.BF16 R108, R12.reuse, R176, R108 ;  /* 0x000000b00c6c723c */ /* 0x040fe2000004186c */
[----:B------:R-:W3:Y:S06]  /*10280*/  LDL.LU R177, [R1+0x4] ;  /* 0x0000040001b17983 */ /* 0x000eec0000300800 */
[----:B------:R-:W-:Y:S01]  /*10290*/  MOV R176, R180 ;  /* 0x000000b400b07202 */ /* 0x000fe20000000f00 */
[C---:B------:R-:W-:Y:S07]  /*102a0*/  HMMA.16816.F32.BF16 R112, R12.reuse, R178, R112 ;  /* 0x000000b20c70723c */ /* 0x040fee0000041870 */
[----:B------:R-:W-:Y:S01]  /*102b0*/  MOV R179, R181 ;  /* 0x000000b500b37202 */ /* 0x000fe20000000f00 */
[C---:B------:R-:W-:Y:S08]  /*102c0*/  HMMA.16816.F32.BF16 R116, R12.reuse, R20, R116 ;  /* 0x000000140c74723c */ /* 0x040ff00000041874 */
[C---:B------:R-:W-:Y:S01]  /*102d0*/  HMMA.16816.F32.BF16 R120, R12.reuse, R22, R120 ;  /* 0x000000160c78723c */ /* 0x040fe20000041878 */
[----:B------:R-:W2:Y:S07]  /*102e0*/  LDSM.16.MT88.4 R20, [R220+0x1800] ;  /* 0x00180000dc14783b */ /* 0x000eae0000004200 */
        /* <DEDUP_REMOVED lines=30> */
[----:B------:R-:W-:Y:S07]  /*104d0*/  LDSM.16.MT88.4 R32, [R217+0x5000] ;  /* 0x00500000d920783b */ /* 0x000fee0000004200 */
        /* <DEDUP_REMOVED lines=11> */
[----:B------:R-:W2:Y:S03]  /*10590*/  LDSM.16.MT88.4 R28, [R220+0xa800] ;  /* 0x00a80000dc1c783b */ /* 0x000ea60000004200 */
[----:B----4-:R-:W-:Y:S04]  /*105a0*/  FFMA.FTZ R0, R0, R182, R199 ;  /* 0x000000b600007223 */ /* 0x010fe800000100c7 */
[C---:B------:R-:W-:Y:S04]  /*105b0*/  HMMA.16816.F32.BF16 R100, R12.reuse, R20, R100 ;  /* 0x000000140c64723c */ /* 0x040fe80000041864 */
[----:B------:R-:W-:Y:S04]  /*105c0*/  FADD.FTZ R0, R202, R0 ;  /* 0x00000000ca007221 */ /* 0x000fe80000010000 */
[C---:B------:R-:W-:Y:S01]  /*105d0*/  HMMA.16816.F32.BF16 R104, R12.reuse, R22, R104 ;  /* 0x000000160c68723c */ /* 0x040fe20000041868 */
[----:B------:R-:W4:Y:S03]  /*105e0*/  LDSM.16.MT88.4 R20, [R217+0x2000] ;  /* 0x00200000d914783b */ /* 0x000f260000004200 */
[----:B------:R-:W-:Y:S04]  /*105f0*/  FADD.FTZ R0, R201, R0 ;  /* 0x00000000c9007221 */ /* 0x000fe80000010000 */
[C---:B-1----:R-:W-:Y:S04]  /*10600*/  HMMA.16816.F32.BF16 R108, R12.reuse, R24, R108 ;  /* 0x000000180c6c723c */ /* 0x042fe8000004186c */
[----:B------:R-:W-:Y:S04]  /*10610*/  FADD.FTZ R0, R200, R0 ;  /* 0x00000000c8007221 */ /* 0x000fe80000010000 */
[C---:B------:R-:W-:Y:S01]  /*10620*/  HMMA.16816.F32.BF16 R112, R12.reuse, R26, R112 ;  /* 0x0000001a0c70723c */ /* 0x040fe20000041870 */
[----:B------:R-:W1:Y:S03]  /*10630*/  LDSM.16.MT88.4 R24, [R218+0x2000] ;  /* 0x00200000da18783b */ /* 0x000e660000004200 */
[----:B------:R-:W-:Y:S04]  /*10640*/  FADD.FTZ R0, R198, R0 ;  /* 0x00000000c6007221 */ /* 0x000fe80000010000 */
[C---:B--2---:R-:W-:Y:S04]  /*10650*/  HMMA.16816.F32.BF16 R116, R12.reuse, R16, R116 ;  /* 0x000000100c74723c */ /* 0x044fe80000041874 */
[----:B------:R-:W-:Y:S04]  /*10660*/  FADD.FTZ R0, R197, R0 ;  /* 0x00000000c5007221 */ /* 0x000fe80000010000 */
[C---:B------:R-:W-:Y:S01]  /*10670*/  HMMA.16816.F32.BF16 R120, R12.reuse, R18, R120 ;  /* 0x000000120c78723c */ /* 0x040fe20000041878 */
[----:B------:R-:W2:Y:S03]  /*10680*/  LDSM.16.MT88.4 R16, [R221+0x2000] ;  /* 0x00200000dd10783b */ /* 0x000ea60000004200 */
[----:B------:R-:W-:Y:S04]  /*10690*/  FADD.FTZ R0, R195, R0 ;  /* 0x00000000c3007221 */ /* 0x000fe80000010000 */
[C---:B------:R-:W-:Y:S04]  /*106a0*/  HMMA.16816.F32.BF16 R124, R12.reuse, R28, R124 ;  /* 0x0000001c0c7c723c */ /* 0x040fe8000004187c */
[----:B---3--:R-:W-:Y:S01]  /*106b0*/  FFMA.FTZ R2, R2, R177, R215 ;  /* 0x000000b102027223 */ /* 0x008fe200000100d7 */
[----:B------:R-:W-:Y:S01]  /*106c0*/  MOV R177, R183 ;  /* 0x000000b700b17202 */ /* 0x000fe20000000f00 */
        /* <DEDUP_REMOVED lines=14> */
[C---:B----4-:R-:W-:Y:S03]  /*107b0*/  HMMA.16816.F32.BF16 R4, R12.reuse, R20, R4 ;  /* 0x000000140c04723c */ /* 0x050fe60000041804 */
[----:B------:R-:W-:Y:S02]  /*107c0*/  FADD.FTZ R0, R189, R0 ;  /* 0x00000000bd007221 */ /* 0x000fe40000010000 */
[----:B------:R-:W-:Y:S02]  /*107d0*/  FADD.FTZ R2, R214, R2 ;  /* 0x00000002d6027221 */ /* 0x000fe40000010000 */
[----:B------:R-:W-:Y:S01]  /*107e0*/  FADD.FTZ R0, R188, R0 ;  /* 0x00000000bc007221 */ /* 0x000fe20000010000 */
[C---:B------:R-:W-:Y:S01]  /*107f0*/  HMMA.16816.F32.BF16 R8, R12.reuse, R22, R8 ;  /* 0x000000160c08723c */ /* 0x040fe20000041808 */
[----:B------:R-:W4:Y:S03]  /*10800*/  LDSM.16.MT88.4 R20, [R218+0x5000] ;  /* 0x00500000da14783b */ /* 0x000f260000004200 */
[----:B------:R-:W-:Y:S01]  /*10810*/  FADD.FTZ R0, R175, R0 ;  /* 0x00000000af007221 */ /* 0x000fe20000010000 */
[----:B------:R-:W-:Y:S01]  /*10820*/  MOV R175, R172 ;  /* 0x000000ac00af7202 */ /* 0x000fe20000000f00 */
        /* <DEDUP_REMOVED lines=26> */
[----:B------:R-:W3:Y:S03]  /*109d0*/  LDSM.16.MT88.4 R32, [R218+0x8000] ;  /* 0x00800000da20783b */ /* 0x000ee60000004200 */
[----:B------:R-:W-:Y:S04]  /*109e0*/  FADD.FTZ R2, R205, R2 ;  /* 0x00000002cd027221 */ /* 0x000fe80000010000 */
[C---:B----4-:R-:W-:Y:S04]  /*109f0*/  HMMA.16816.F32.BF16 R164, R12.reuse, R20, R164 ;  /* 0x000000140ca4723c */ /* 0x050fe800000418a4 */
        /* <DEDUP_REMOVED lines=14> */
[C---:B---3--:R-:W-:Y:S04]  /*10ae0*/  HMMA.16816.F32.BF16 R68, R12.reuse, R28, R68 ;  /* 0x0000001c0c44723c */ /* 0x048fe80000041844 */
[----:B------:R-:W-:Y:S04]  /*10af0*/  FADD.FTZ R0, R44, R2 ;  /* 0x000000022c007221 */ /* 0x000fe80000010000 */
[C---:B------:R-:W-:Y:S01]  /*10b00*/  HMMA.16816.F32.BF16 R72, R12.reuse, R30, R72 ;  /* 0x0000001e0c48723c */ /* 0x040fe20000041848 */
[----:B------:R-:W3:Y:S03]  /*10b10*/  LDSM.16.MT88.4 R28, [R218+0xb000] ;  /* 0x00b00000da1c783b */ /* 0x000ee60000004200 */
[----:B------:R-:W-:Y:S04]  /*10b20*/  FADD.FTZ R0, R45, R0 ;  /* 0x000000002d007221 */ /* 0x000fe80000010000 */
[C---:B------:R-:W-:Y:S04]  /*10b30*/  HMMA.16816.F32.BF16 R76, R12.reuse, R32, R76 ;  /* 0x000000200c4c723c */ /* 0x040fe8000004184c */
[----:B------:R-:W-:Y:S02]  /*10b40*/  FADD.FTZ R2, R48, R0 ;  /* 0x0000000030027221 */ /* 0x000fe40000010000 */
[----:B------:R-:W-:Y:S02]  /*10b50*/  FADD.FTZ R0, R50, R3 ;  /* 0x0000000332007221 */ /* 0x000fe40000010000 */
[C---:B------:R-:W-:Y:S01]  /*10b60*/  HMMA.16816.F32.BF16 R80, R12.reuse, R34, R80 ;  /* 0x000000220c50723c */ /* 0x040fe20000041850 */
[----:B------:R-:W-:Y:S03]  /*10b70*/  LDSM.16.MT88.4 R32, [R217+0x5800] ;  /* 0x00580000d920783b */ /* 0x000fe60000004200 */
[----:B------:R-:W-:Y:S02]  /*10b80*/  FADD.FTZ R2, R49, R2 ;  /* 0x0000000231027221 */ /* 0x000fe40000010000 */
[C---:B------:R-:W-:Y:S02]  /*10b90*/  FADD.FTZ R0, R174.reuse, R0 ;  /* 0x00000000ae007221 */ /* 0x040fe40000010000 */
[C---:B----4-:R-:W-:Y:S01]  /*10ba0*/  HMMA.16816.F32.BF16 R84, R12.reuse, R20, R84 ;  /* 0x000000140c54723c */ /* 0x050fe20000041854 */
[----:B------:R-:W-:Y:S06]  /*10bb0*/  STL [R1+0x4], R2 ;  /* 0x0000040201007387 */ /* 0x000fec0000100800 */
[----:B------:R-:W-:Y:S01]  /*10bc0*/  STL [R1+0x8], R0 ;  /* 0x0000080001007387 */ /* 0x000fe20000100800 */
[C---:B------:R-:W-:Y:S05]  /*10bd0*/  HMMA.16816.F32.BF16 R88, R12.reuse, R22, R88 ;  /* 0x000000160c58723c */ /* 0x040fea0000041858 */
[----:B------:R-:W4:Y:S03]  /*10be0*/  LDSM.16.MT88.4 R20, [R221+0xb000] ;  /* 0x00b00000dd14783b */ /* 0x000f260000004200 */
        /* <DEDUP_REMOVED lines=13> */
[----:B------:R-:W-:Y:S01]  /*10cc0*/  HMMA.16816.F32.BF16 R128, R12, R26, R128 ;  /* 0x0000001a0c80723c */ /* 0x000fe20000041880 */
[----:B------:R-:W1:Y:S06]  /*10cd0*/  LDSM.16.MT88.4 R24, [R218+0x5800] ;  /* 0x00580000da18783b */ /* 0x000e6c0000004200 */
[----:B------:R-:W-:Y:S02]  /*10ce0*/  F2FP.BF16.PACK_AB R12, R45, R44 ;  /* 0x0000002c2d0c723e */ /* 0x000fe400000010ff */
[----:B------:R-:W-:Y:S03]  /*10cf0*/  F2FP.BF16.PACK_AB R13, R47, R46 ;  /* 0x0000002e2f0d723e */ /* 0x000fe600000010ff */
[----:B------:R-:W-:Y:S02]  /*10d00*/  F2FP.BF16.PACK_AB R14, R49, R48 ;  /* 0x00000030310e723e */ /* 0x000fe400000010ff */
[----:B------:R-:W-:Y:S02]  /*10d10*/  F2FP.BF16.PACK_AB R15, R174, R50 ;  /* 0x00000032ae0f723e */ /* 0x000fe400000010ff */
[----:B------:R-:W-:Y:S05]  /*10d20*/  MOV R174, R173 ;  /* 0x000000ad00ae7202 */ /* 0x000fea0000000f00 */
[C---:B------:R-:W-:Y:S01]  /*10d30*/  HMMA.16816.F32.BF16 R180, R12.reuse, R184, R4 ;  /* 0x000000b80cb4723c */ /* 0x040fe20000041804 */
[----:B------:R-:W1:Y:S07]  /*10d40*/  LDSM.16.MT88.4 R4, [R221+0x5800] ;  /* 0x00580000dd04783b */ /* 0x000e6e0000004200 */
        /* <DEDUP_REMOVED lines=11> */
[C---:B------:R-:W-:Y:S08]  /*10e00*/  HMMA.16816.F32.BF16 R156, R12.reuse, R32, R156 ;  /* 0x000000200c9c723c */ /* 0x040ff0000004189c */
[C---:B------:R-:W-:Y:S01]  /*10e10*/  HMMA.16816.F32.BF16 R160, R12.reuse, R34, R160 ;  /* 0x000000220ca0723c */ /* 0x040fe200000418a0 */
[----:B------:R-:W4:Y:S07]  /*10e20*/  LDSM.16.MT88.4 R32, [R220+0x8800] ;  /* 0x00880000dc20783b */ /* 0x000f2e0000004200 */
[C---:B-1----:R-:W-:Y:S08]  /*10e30*/  HMMA.16816.F32.BF16 R164, R12.reuse, R24, R164 ;  /* 0x000000180ca4723c */ /* 0x042ff000000418a4 */
[C---:B------:R-:W-:Y:S08]  /*10e40*/  HMMA.16816.F32.BF16 R168, R12.reuse, R26, R168 ;  /* 0x0000001a0ca8723c */ /* 0x040ff000000418a8 */
[C---:B------:R-:W-:Y:S08]  /*10e50*/  HMMA.16816.F32.BF16 R52, R12.reuse, R4, R52 ;  /* 0x000000040c34723c */ /* 0x040ff00000041834 */
[C---:B------:R-:W-:Y:S01]  /*10e60*/  HMMA.16816.F32.BF16 R56, R12.reuse, R6, R56 ;  /* 0x000000060c38723c */ /* 0x040fe20000041838 */
[----:B------:R-:W1:Y:S07]  /*10e70*/  LDSM.16.MT88.4 R4, [R217+0xb800] ;  /* 0x00b80000d904783b */ /* 0x000e6e0000004200 */
[C---:B------:R-:W-:Y:S08]  /*10e80*/  HMMA.16816.F32.BF16 R60, R12.reuse, R8, R60 ;  /* 0x000000080c3c723c */ /* 0x040ff0000004183c */
[C---:B------:R-:W-:Y:S01]  /*10e90*/  HMMA.16816.F32.BF16 R64, R12.reuse, R10, R64 ;  /* 0x0000000a0c40723c */ /* 0x040fe20000041840 */
[----:B------:R-:W1:Y:S07]  /*10ea0*/  LDSM.16.MT88.4 R8, [R218+0xb800] ;  /* 0x00b80000da08783b */ /* 0x000e6e0000004200 */
[C---:B--2---:R-:W-:Y:S08]  /*10eb0*/  HMMA.16816.F32.BF16 R68, R12.reuse, R16, R68 ;  /* 0x000000100c44723c */ /* 0x044ff00000041844 */
[C---:B------:R-:W-:Y:S01]  /*10ec0*/  HMMA.16816.F32.BF16 R72, R12.reuse, R18, R72 ;  /* 0x000000120c48723c */ /* 0x040fe20000041848 */
[----:B------:R-:W2:Y:S07]  /*10ed0*/  LDSM.16.MT88.4 R16, [R221+0xb800] ;  /* 0x00b80000dd10783b */ /* 0x000eae0000004200 */
[C---:B---3--:R-:W-:Y:S08]  /*10ee0*/  HMMA.16816.F32.BF16 R76, R12.reuse, R20, R76 ;  /* 0x000000140c4c723c */ /* 0x048ff0000004184c */
[C---:B------:R-:W-:Y:S08]  /*10ef0*/  HMMA.16816.F32.BF16 R80, R12.reuse, R22, R80 ;  /* 0x000000160c50723c */ /* 0x040ff00000041850 */
[C---:B------:R-:W-:Y:S08]  /*10f00*/  HMMA.16816.F32.BF16 R84, R12.reuse, R28, R84 ;  /* 0x0000001c0c54723c */ /* 0x040ff00000041854 */
[C---:B------:R-:W-:Y:S08]  /*10f10*/  HMMA.16816.F32.BF16 R88, R12.reuse, R30, R88 ;  /* 0x0000001e0c58723c */ /* 0x040ff00000041858 */
[C---:B----4-:R-:W-:Y:S08]  /*10f20*/  HMMA.16816.F32.BF16 R92, R12.reuse, R32, R92 ;  /* 0x000000200c5c723c */ /* 0x050ff0000004185c */
[C---:B------:R-:W-:Y:S08]  /*10f30*/  HMMA.16816.F32.BF16 R96, R12.reuse, R34, R96 ;  /* 0x000000220c60723c */ /* 0x040ff00000041860 */
[C---:B-1----:R-:W-:Y:S08]  /*10f40*/  HMMA.16816.F32.BF16 R100, R12.reuse, R4, R100 ;  /* 0x000000040c64723c */ /* 0x042ff00000041864 */
[C---:B------:R-:W-:Y:S01]  /*10f50*/  HMMA.16816.F32.BF16 R104, R12.reuse, R6, R104 ;  /* 0x000000060c68723c */ /* 0x040fe20000041868 */
[----:B------:R-:W1:Y:S07]  /*10f60*/  LDSM.16.MT88.4 R4, [R220+0xb800] ;  /* 0x00b80000dc04783b */ /* 0x000e6e0000004200 */
[C---:B------:R-:W-:Y:S08]  /*10f70*/  HMMA.16816.F32.BF16 R108, R12.reuse, R8, R108 ;  /* 0x000000080c6c723c */ /* 0x040ff0000004186c */
[C---:B------:R-:W-:Y:S08]  /*10f80*/  HMMA.16816.F32.BF16 R112, R12.reuse, R10, R112 ;  /* 0x0000000a0c70723c */ /* 0x040ff00000041870 */
[C---:B--2---:R-:W-:Y:S08]  /*10f90*/  HMMA.16816.F32.BF16 R116, R12.reuse, R16, R116 ;  /* 0x000000100c74723c */ /* 0x044ff00000041874 */
[C---:B------:R-:W-:Y:S08]  /*10fa0*/  HMMA.16816.F32.BF16 R120, R12.reuse, R18, R120 ;  /* 0x000000120c78723c */ /* 0x040ff00000041878 */
[C---:B-1----:R-:W-:Y:S08]  /*10fb0*/  HMMA.16816.F32.BF16 R124, R12.reuse, R4, R124 ;  /* 0x000000040c7c723c */ /* 0x042ff0000004187c */
[----:B------:R-:W-:Y:S01]  /*10fc0*/  HMMA.16816.F32.BF16 R128, R12, R6, R128 ;  /* 0x000000060c80723c */ /* 0x000fe20000041880 */
[----:B------:R-:W-:-:S07]  /*10fd0*/  @P0 BRA `(.L_x_4753) ;  /* 0xffffbd2000000947 */ /* 0x000fce000383ffff */
.L_x_4752:
[----:B------:R-:W-:Y:S07]  /*10fe0*/  @!UPT UIADD3 URZ, URZ, URZ, URZ ;  /* 0x0000003f3f3ff290 */ /* 0x000fee000fffe03f */
[----:B------:R-:W-:Y:S02]  /*10ff0*/  MOV R7, 0x1f ;  /* 0x0000001f00077802 */ /* 0x000fe40000000f00 */
[----:B------:R-:W-:Y:S01]  /*11000*/  MOV R6, 0xffffffff ;  /* 0xffffffff00067802 */ /* 0x000fe20000000f00 */
[----:B------:R-:W-:Y:S06]  /*11010*/  BRA.DIV ~URZ, `(.L_x_4754) ;  /* 0x00002e227f007947 */ /* 0x000fec000b800000 */
[----:B------:R-:W2:Y:S04]  /*11020*/  LDL R2, [R1+0x4] ;  /* 0x0000040001027983 */ /* 0x000ea80000100800 */
[----:B--2---:R1:W2:Y:S02]  /*11030*/  SHFL.BFLY PT, R0, R2, 0x2, 0x1f ;  /* 0x0c401f0002007f89 */ /* 0x0042a400000e0000 */
.L_x_4774:
        /* <DEDUP_REMOVED lines=9> */
.L_x_4775:
        /* <DEDUP_REMOVED lines=149> */
.L_x_4735:
[----:B--2---:R-:W2:Y:S04]  /*11a20*/  LDL.LU R2, [R1] ;  /* 0x0000000001027983 */ /* 0x004ea80000300800 */
[----:B------:R-:W3:Y:S04]  /*11a30*/  S2R R6, SR_TID.X ;  /* 0x0000000000067919 */ /* 0x000ee80000002100 */
[----:B------:R4:W5:Y:S01]  /*11a40*/  LDL R7, [R1+0x5c] ;  /* 0x00005c0001077983 */ /* 0x0009620000100800 */
[----:B------:R-:W-:Y:S01]  /*11a50*/  BSSY B0, `(.L_x_4756) ;  /* 0x0000014000007945 */ /* 0x000fe20003800000 */
[----:B---3--:R-:W-:-:S02]  /*11a60*/  LOP3.LUT P0, RZ, R6, 0xff, RZ, 0xc0, !PT ;  /* 0x000000ff06ff7812 */ /* 0x008fc4000780c0ff */
[----:B--2---:R-:W-:-:S11]  /*11a70*/  LOP3.LUT R2, R2, 0xfffffffd, RZ, 0xc0, !PT ;  /* 0xfffffffd02027812 */ /* 0x004fd600078ec0ff */
[----:B------:R-:W-:-:S05]  /*11a80*/  @P0 LOP3.LUT R2, R2, 0x2, RZ, 0xfc, !PT ;  /* 0x0000000202020812 */ /* 0x000fca00078efcff */
[----:B------:R4:W-:Y:S01]  /*11a90*/  STL [R1], R2 ;  /* 0x0000000201007387 */ /* 0x0009e20000100800 */
        /* <DEDUP_REMOVED lines=15> */
.L_x_4757:
[----:B------:R-:W-:Y:S05]  /*11b90*/  BSYNC B0 ;  /* 0x0000000000007941 */ /* 0x000fea0003800000 */
.L_x_4756:
        /* <DEDUP_REMOVED lines=14> */
[----:B--2---:R-:W-:Y:S05]  /*11c80*/  CALL.REL.NOINC `($__internal_95_$__cuda_sm70_shflsync_idx_p) ;  /* 0x000023e000007944 */ /* 0x004fea0003c00000 */
.L_x_4760:
        /* <DEDUP_REMOVED lines=111> */
[----:B-1----:R-:W-:-:S02]  /*12380*/  IADD3 R16, R201, 0x30, RZ ;  /* 0x00000030c9107810 */ /* 0x002fc40007ffe0ff */
[C---:B------:R-:W-:Y:S02]  /*12390*/  IADD3 R9, R201.reuse, 0x70, RZ ;  /* 0x00000070c9097810 */ /* 0x040fe40007ffe0ff */
        /* <DEDUP_REMOVED lines=13> */
[----:B------:R-:W-:Y:S02]  /*12470*/  IADD3 R36, R201, 0xd8, RZ ;  /* 0x000000d8c9247810 */ /* 0x000fe40007ffe0ff */
[----:B------:R-:W-:Y:S02]  /*12480*/  P2R R65, PR, RZ, 0x10 ;  /* 0x00000010ff417803 */ /* 0x000fe40000000000 */
        /* <DEDUP_REMOVED lines=26> */
[----:B------:R-:W-:Y:S01]  /*12630*/  SHF.R.S32.HI R64, RZ, 0x1f, R36 ;  /* 0x0000001fff407819 */ /* 0x000fe20000011424 */
[----:B------:R-:W-:Y:S05]  /*12640*/  @P0 BRA `(.L_x_4762) ;  /* 0x000007f000000947 */ /* 0x000fea0003800000 */
[----:B--2-4-:R-:W-:Y:S02]  /*12650*/  ISETP.GE.AND P0, PT, R201, c[0x0][0x3c8], PT ;  /* 0x0000f200c9007a0c */ /* 0x014fe40003f06270 */
[----:B------:R-:W-:Y:S02]  /*12660*/  ISETP.GE.AND P1, PT, R20, c[0x0][0x3c8], PT ;  /* 0x0000f20014007a0c */ /* 0x000fe40003f26270 */
[----:B------:R-:W-:Y:S02]  /*12670*/  ISETP.GE.AND P2, PT, R19, c[0x0][0x3c8], PT ;  /* 0x0000f20013007a0c */ /* 0x000fe40003f46270 */
[----:B------:R-:W-:Y:S02]  /*12680*/  ISETP.GE.AND P5, PT, R15, c[0x0][0x3c8], PT ;  /* 0x0000f2000f007a0c */ /* 0x000fe40003fa6270 */
[----:B------:R-:W-:Y:S02]  /*12690*/  ISETP.GE.AND P3, PT, R14, c[0x0][0x3c8], PT ;  /* 0x0000f2000e007a0c */ /* 0x000fe40003f66270 */
[----:B------:R-:W-:-:S02]  /*126a0*/  ISETP.GE.AND P4, PT, R13, c[0x0][0x3c8], PT ;  /* 0x0000f2000d007a0c */ /* 0x000fc40003f86270 */
[----:B-----5:R-:W-:Y:S01]  /*126b0*/  ISETP.GE.AND P6, PT, R199, c[0x0][0x3c8], PT ;  /* 0x0000f200c7007a0c */ /* 0x020fe20003fc6270 */
        /* <DEDUP_REMOVED lines=90> */
[----:B------:R-:W-:-:S05]  /*12c60*/  @!P5 LEA.HI.X R25, R32, R3, R60, 0x2, P0 ;  /* 0x000000032019d211 */ /* 0x000fca00000f143c */
[----:B------:R2:W-:Y:S01]  /*12c70*/  @!P5 ST.E.64 [R24.64], R96 ;  /* 0x000000601800d985 */ /* 0x0005e2000c101b08 */
[----:B------:R-:W-:Y:S02]  /*12c80*/  ISETP.GE.AND P5, PT, R36, c[0x0][0x3c8], PT ;  /* 0x0000f20024007a0c */ /* 0x000fe40003fa6270 */
[----:B-1----:R-:W-:-:S04]  /*12c90*/  @!P3 LEA R22, P0, R33, R2, 0x2 ;  /* 0x000000022116b211 */ /* 0x002fc800078010ff */
[-C--:B------:R-:W-:Y:S02]  /*12ca0*/  @!P3 LEA.HI.X R23, R33, R3.reuse, R61, 0x2, P0 ;  /* 0x000000032117b211 */ /* 0x080fe400000f143d */
[CC--:B------:R-:W-:Y:S02]  /*12cb0*/  @!P4 LEA R26, P0, R34.reuse, R2.reuse, 0x2 ;  /* 0x00000002221ac211 */ /* 0x0c0fe400078010ff */
[C---:B--2---:R-:W-:Y:S01]  /*12cc0*/  @!P2 LEA R24, P1, R35.reuse, R2, 0x2 ;  /* 0x000000022318a211 */ /* 0x044fe200078210ff */
[----:B------:R1:W-:Y:S01]  /*12cd0*/  @!P3 ST.E.64 [R22.64], R100 ;  /* 0x000000641600b985 */ /* 0x0003e2000c101b08 */
[-C--:B------:R-:W-:Y:S02]  /*12ce0*/  @!P4 LEA.HI.X R27, R34, R3.reuse, R62, 0x2, P0 ;  /* 0x00000003221bc211 */ /* 0x080fe400000f143e */
[----:B------:R-:W-:Y:S02]  /*12cf0*/  @!P2 LEA.HI.X R25, R35, R3, R63, 0x2, P1 ;  /* 0x000000032319a211 */ /* 0x000fe400008f143f */
[----:B------:R-:W-:Y:S01]  /*12d00*/  ISETP.GE.AND P3, PT, R197, c[0x0][0x3c8], PT ;  /* 0x0000f200c5007a0c */ /* 0x000fe20003f66270 */
        /* <DEDUP_REMOVED lines=19> */
.L_x_4762:
[----:B--2-4-:R-:W-:Y:S05]  /*12e40*/  BSYNC B0 ;  /* 0x0000000000007941 */ /* 0x014fea0003800000 */
.L_x_4761:
[----:B------:R-:W-:Y:S01]  /*12e50*/  ISETP.NE.AND P0, PT, R65, RZ, PT ;  /* 0x000000ff4100720c */ /* 0x000fe20003f05270 */
[----:B------:R1:W2:Y:S04]  /*12e60*/  SHFL.IDX PT, R3, R21, 0x1, 0x1c1f ;  /* 0x003c1f0015037f89 */ /* 0x0002a800000e0000 */
[----:B------:R1:W3:Y:S08]  /*12e70*/  SHFL.IDX PT, R2, R40, 0x1, 0x1c1f ;  /* 0x003c1f0028027f89 */ /* 0x0002f000000e0000 */
[----:B------:R-:W-:Y:S05]  /*12e80*/  @P0 BRA `(.L_x_4763) ;  /* 0x00000af000000947 */ /* 0x000fea0003800000 */
[----:B------:R-:W-:Y:S02]  /*12e90*/  ISETP.GE.AND P2, PT, R201, c[0x0][0x3c8], PT ;  /* 0x0000f200c9007a0c */ /* 0x000fe40003f46270 */
[----:B------:R-:W-:-:S02]  /*12ea0*/  ISETP.GE.AND P1, PT, R20, c[0x0][0x3c8], PT ;  /* 0x0000f20014007a0c */ /* 0x000fc40003f26270 */
[----:B------:R-:W-:Y:S02]  /*12eb0*/  ISETP.GE.AND P0, PT, R19, c[0x0][0x3c8], PT ;  /* 0x0000f20013007a0c */ /* 0x000fe40003f06270 */
[----:B------:R-:W-:Y:S02]  /*12ec0*/  ISETP.GE.AND P5, PT, R18, c[0x0][0x3c8], PT ;  /* 0x0000f20012007a0c */ /* 0x000fe40003fa6270 */
[----:B------:R-:W-:Y:S02]  /*12ed0*/  ISETP.GE.AND P6, PT, R16, c[0x0][0x3c8], PT ;  /* 0x0000f20010007a0c */ /* 0x000fe40003fc6270 */
[----:B------:R-:W-:-:S03]  /*12ee0*/  ISETP.GE.AND P4, PT, R17, c[0x0][0x3c8], PT ;  /* 0x0000f20011007a0c */ /* 0x000fc60003f86270 */
[----:B--23--:R-:W-:Y:S02]  /*12ef0*/  @!P2 IMAD.WIDE R22, R201, 0x4, R2 ;  /* 0x00000004c916a825 */ /* 0x00cfe400078e0202 */
[----:B------:R-:W-:-:S03]  /*12f00*/  @!P1 LEA R24, P3, R20, R2, 0x2 ;  /* 0x0000000214189211 */ /* 0x000fc600078610ff */
[----:B------:R2:W-:Y:S01]  /*12f10*/  @!P2 ST.E.64 [R22.64], R182 ;  /* 0x000000b61600a985 */ /* 0x0005e2000c101b08 */
[----:B------:R-:W-:Y:S02]  /*12f20*/  @!P1 LEA.HI.X R25, R20, R3, R37, 0x2, P3 ;  /* 0x0000000314199211 */ /* 0x000fe400018f1425 */
[----:B------:R-:W-:-:S03]  /*12f30*/  ISETP.GE.AND P3, PT, R15, c[0x0][0x3c8], PT ;  /* 0x0000f2000f007a0c */ /* 0x000fc60003f66270 */
[----:B------:R3:W-:Y:S01]  /*12f40*/  @!P1 ST.E.64 [R24.64], R186 ;  /* 0x000000ba18009985 */ /* 0x0007e2000c101b08 */
[----:B--2---:R-:W-:-:S04]  /*12f50*/  @!P0 LEA R22, P2, R19, R2, 0x2 ;  /* 0x0000000213168211 */ /* 0x004fc800078410ff */
[-C--:B------:R-:W-:Y:S02]  /*12f60*/  @!P0 LEA.HI.X R23, R19, R3.reuse, R38, 0x2, P2 ;  /* 0x0000000313178211 */ /* 0x080fe400010f1426 */
[CC--:B------:R-:W-:Y:S02]  /*12f70*/  @!P5 LEA R20, P2, R18.reuse, R2.reuse, 0x2 ;  /* 0x000000021214d211 */ /* 0x0c0fe400078410ff */
[C---:B---3--:R-:W-:Y:S01]  /*12f80*/  @!P4 LEA R24, P1, R17.reuse, R2, 0x2 ;  /* 0x000000021118c211 */ /* 0x048fe200078210ff */
[----:B------:R2:W-:Y:S01]  /*12f90*/  @!P0 ST.E.64 [R22.64], R134 ;  /* 0x0000008616008985 */ /* 0x0005e2000c101b08 */
[-C--:B-1----:R-:W-:Y:S02]  /*12fa0*/  @!P5 LEA.HI.X R21, R18, R3.reuse, R39, 0x2, P2 ;  /* 0x000000031215d211 */ /* 0x082fe400010f1427 */
[C---:B------:R-:W-:Y:S02]  /*12fb0*/  ISETP.GE.AND P2, PT, R4.reuse, c[0x0][0x3c8], PT ;  /* 0x0000f20004007a0c */ /* 0x040fe40003f46270 */
[----:B------:R-:W-:Y:S01]  /*12fc0*/  @!P4 LEA.HI.X R25, R17, R3, R42, 0x2, P1 ;  /* 0x000000031119c211 */ /* 0x000fe200008f142a */
[----:B------:R1:W-:Y:S01]  /*12fd0*/  @!P5 ST.E.64 [R20.64], R138 ;  /* 0x0000008a1400d985 */ /* 0x0003e2000c101b08 */
[----:B------:R-:W-:-:S02]  /*12fe0*/  ISETP.GE.AND P5, PT, R4, c[0x0][0x3c8], PT ;  /* 0x0000f20004007a0c */ /* 0x000fc40003fa6270 */
[----:B------:R-:W-:Y:S01]  /*12ff0*/  ISETP.GE.AND P1, PT, R13, c[0x0][0x3c8], PT ;  /* 0x0000f2000d007a0c */ /* 0x000fe20003f26270 */
[----:B------:R-:W-:Y:S06]  /*13000*/  @!P4 ST.E.64 [R24.64], R142 ;  /* 0x0000008e1800c985 */ /* 0x000fec000c101b08 */
[----:B------:R-:W-:-:S04]  /*13010*/  @!P2 LEA R26, P0, R4, R2, 0x2 ;  /* 0x00000002041aa211 */ /* 0x000fc800078010ff */
[----:B------:R-:W-:Y:S02]  /*13020*/  @!P2 LEA.HI.X R27, R4, R3, R41, 0x2, P0 ;  /* 0x00000003041ba211 */ /* 0x000fe400000f1429 */
[----:B------:R-:W-:-:S03]  /*13030*/  ISETP.GE.AND P2, PT, R14, c[0x0][0x3c8], PT ;  /* 0x0000f2000e007a0c */ /* 0x000fc60003f46270 */
[----:B------:R-:W-:Y:S01]  /*13040*/  @!P5 ST.E.64 [R26.64], R146 ;  /* 0x000000921a00d985 */ /* 0x000fe2000c101b08 */
[----:B------:R-:W-:Y:S02]  /*13050*/  ISETP.GE.AND P5, PT, R10, c[0x0][0x3c8], PT ;  /* 0x0000f2000a007a0c */ /* 0x000fe40003fa6270 */
[----:B--2---:R-:W-:-:S04]  /*13060*/  @!P6 LEA R22, P0, R16, R2, 0x2 ;  /* 0x000000021016e211 */ /* 0x004fc800078010ff */
[-C--:B------:R-:W-:Y:S02]  /*13070*/  @!P6 LEA.HI.X R23, R16, R3.reuse, R43, 0x2, P0 ;  /* 0x000000031017e211 */ /* 0x080fe400000f142b */
[-C--:B-1----:R-:W-:Y:S02]  /*13080*/  @!P3 LEA R20, P0, R15, R2.reuse, 0x2 ;  /* 0x000000020f14b211 */ /* 0x082fe400078010ff */
[-C--:B------:R-:W-:Y:S01]  /*13090*/  @!P1 LEA R16, P4, R13, R2.reuse, 0x2 ;  /* 0x000000020d109211 */ /* 0x080fe200078810ff */
[----:B------:R-:W-:Y:S01]  /*130a0*/  @!P6 ST.E.64 [R22.64], R150 ;  /* 0x000000961600e985 */ /* 0x000fe2000c101b08 */
[-C--:B------:R-:W-:Y:S02]  /*130b0*/  @!P3 LEA.HI.X R21, R15, R3.reuse, R44, 0x2, P0 ;  /* 0x000000030f15b211 */ /* 0x080fe400000f142c */
[C---:B------:R-:W-:Y:S02]  /*130c0*/  @!P2 LEA R18, P0, R14.reuse, R2, 0x2 ;  /* 0x000000020e12a211 */ /* 0x040fe400078010ff */
[-C--:B------:R-:W-:Y:S01]  /*130d0*/  @!P1 LEA.HI.X R17, R13, R3.reuse, R46, 0x2, P4 ;  /* 0x000000030d119211 */ /* 0x080fe200020f142e */
[----:B------:R-:W-:Y:S01]  /*130e0*/  @!P3 ST.E.64 [R20.64], R154 ;  /* 0x0000009a1400b985 */ /* 0x000fe2000c101b08 */
[----:B------:R-:W-:-:S02]  /*130f0*/  @!P2 LEA.HI.X R19, R14, R3, R45, 0x2, P0 ;  /* 0x000000030e13a211 */ /* 0x000fc400000f142d */
[----:B------:R-:W-:Y:S02]  /*13100*/  ISETP.GE.AND P0, PT, R12, c[0x0][0x3c8], PT ;  /* 0x0000f2000c007a0c */ /* 0x000fe40003f06270 */
[----:B------:R-:W-:Y:S01]  /*13110*/  ISETP.GE.AND P4, PT, R0, c[0x0][0x3c8], PT ;  /* 0x0000f20000007a0c */ /* 0x000fe20003f86270 */
[----:B------:R1:W-:Y:S01]  /*13120*/  @!P2 ST.E.64 [R18.64], R158 ;  /* 0x0000009e1200a985 */ /* 0x0003e2000c101b08 */
[----:B------:R-:W-:Y:S02]  /*13130*/  ISETP.GE.AND P3, PT, R11, c[0x0][0x3c8], PT ;  /* 0x0000f2000b007a0c */ /* 0x000fe40003f66270 */
[----:B------:R-:W-:Y:S01]  /*13140*/  ISETP.GE.AND P6, PT, R9, c[0x0][0x3c8], PT ;  /* 0x0000f20009007a0c */ /* 0x000fe20003fc6270 */
[----:B------:R2:W-:Y:S06]  /*13150*/  @!P1 ST.E.64 [R16.64], R162 ;  /* 0x000000a210009985 */ /* 0x0005ec000c101b08 */
[----:B------:R-:W-:-:S04]  /*13160*/  @!P0 LEA R14, P2, R12, R2, 0x2 ;  /* 0x000000020c0e8211 */ /* 0x000fc800078410ff */
[----:B------:R-:W-:Y:S02]  /*13170*/  @!P0 LEA.HI.X R15, R12, R3, R47, 0x2, P2 ;  /* 0x000000030c0f8211 */ /* 0x000fe400010f142f */
[----:B------:R-:W-:-:S03]  /*13180*/  @!P3 LEA R12, P2, R11, R2, 0x2 ;  /* 0x000000020b0cb211 */ /* 0x000fc600078410ff */
[----:B------:R3:W-:Y:S01]  /*13190*/  @!P0 ST.E.64 [R14.64], R166 ;  /* 0x000000a60e008985 */ /* 0x0007e2000c101b08 */
[----:B------:R-:W-:Y:S02]  /*131a0*/  @!P3 LEA.HI.X R13, R11, R3, R48, 0x2, P2 ;  /* 0x000000030b0db211 */ /* 0x000fe400010f1430 */
[----:B------:R-:W-:-:S03]  /*131b0*/  ISETP.GE.AND P2, PT, R6, c[0x0][0x3c8], PT ;  /* 0x0000f20006007a0c */ /* 0x000fc60003f46270 */
[----:B------:R4:W-:Y:S01]  /*131c0*/  @!P3 ST.E.64 [R12.64], R170 ;  /* 0x000000aa0c00b985 */ /* 0x0009e2000c101b08 */
[----:B------:R-:W-:Y:S02]  /*131d0*/  ISETP.GE.AND P3, PT, R7, c[0x0][0x3c8], PT ;  /* 0x0000f20007007a0c */ /* 0x000fe40003f66270 */
[-C--:B-1----:R-:W-:Y:S02]  /*131e0*/  @!P4 LEA R18, P0, R0, R2.reuse, 0x2 ;  /* 0x000000020012c211 */ /* 0x082fe400078010ff */
[----:B------:R-:W-:Y:S02]  /*131f0*/  ISETP.GE.AND P4, PT, R8, c[0x0][0x3c8], PT ;  /* 0x0000f20008007a0c */ /* 0x000fe40003f86270 */
[----:B--2---:R-:W-:-:S04]  /*13200*/  @!P5 LEA R16, P1, R10, R2, 0x2 ;  /* 0x000000020a10d211 */ /* 0x004fc800078210ff */
[----:B------:R-:W-:Y:S02]  /*13210*/  @!P5 LEA.HI.X R17, R10, R3, R50, 0x2, P1 ;  /* 0x000000030a11d211 */ /* 0x000fe400008f1432 */
[----:B------:R-:W-:-:S03]  /*13220*/  ISETP.GE.AND P1, PT, R0, c[0x0][0x3c8], PT ;  /* 0x0000f20000007a0c */ /* 0x000fc60003f26270 */
[----:B------:R-:W-:Y:S01]  /*13230*/  @!P5 ST.E.64 [R16.64], R116 ;  /* 0x000000741000d985 */ /* 0x000fe2000c101b08 */
[----:B------:R-:W-:-:S09]  /*13240*/  ISETP.GE.AND P5, PT, R34, c[0x0][0x3c8], PT ;  /* 0x0000f20022007a0c */ /* 0x000fd20003fa6270 */
[----:B------:R-:W-:Y:S02]  /*13250*/  @!P1 LEA.HI.X R19, R0, R3, R49, 0x2, P0 ;  /* 0x0000000300139211 */ /* 0x000fe400000f1431 */
[----:B---3--:R-:W-:-:S03]  /*13260*/  @!P6 LEA R14, P0, R9, R2, 0x2 ;  /* 0x00000002090ee211 */ /* 0x008fc600078010ff */
[----:B------:R-:W-:Y:S01]  /*13270*/  @!P1 ST.E.64 [R18.64], R190 ;  /* 0x000000be12009985 */ /* 0x000fe2000c101b08 */
[-C--:B------:R-:W-:Y:S02]  /*13280*/  @!P6 LEA.HI.X R15, R9, R3.reuse, R51, 0x2, P0 ;  /* 0x00000003090fe211 */ /* 0x080fe400000f1433 */
[CC--:B----4-:R-:W-:Y:S02]  /*13290*/  @!P4 LEA R12, P0, R8.reuse, R2.reuse, 0x2 ;  /* 0x00000002080cc211 */ /* 0x0d0fe400078010ff */
[----:B------:R-:W-:Y:S01]  /*132a0*/  ISETP.GE.AND P1, PT, R5, c[0x0][0x3c8], PT ;  /* 0x0000f20005007a0c */ /* 0x000fe20003f26270 */
[----:B------:R-:W-:Y:S01]  /*132b0*/  @!P6 ST.E.64 [R14.64], R192 ;  /* 0x000000c00e00e985 */ /* 0x000fe2000c101b08 */
[-C--:B------:R-:W-:Y:S02]  /*132c0*/  @!P4 LEA.HI.X R13, R8, R3.reuse, R52, 0x2, P0 ;  /* 0x00000003080dc211 */ /* 0x080fe400000f1434 */
[----:B------:R-:W-:Y:S02]  /*132d0*/  @!P3 LEA R10, P0, R7, R2, 0x2 ;  /* 0x00000002070ab211 */ /* 0x000fe400078010ff */
[----:B------:R-:W-:Y:S01]  /*132e0*/  ISETP.GE.AND P6, PT, R31, c[0x0][0x3c8], PT ;  /* 0x0000f2001f007a0c */ /* 0x000fe20003fc6270 */
[----:B------:R-:W-:Y:S01]  /*132f0*/  @!P4 ST.E.64 [R12.64], R66 ;  /* 0x000000420c00c985 */ /* 0x000fe2000c101b08 */
[----:B------:R-:W-:-:S02]  /*13300*/  @!P3 LEA.HI.X R11, R7, R3, R53, 0x2, P0 ;  /* 0x00000003070bb211 */ /* 0x000fc400000f1435 */
[-C--:B------:R-:W-:Y:S02]  /*13310*/  @!P2 LEA R8, P0, R6, R2.reuse, 0x2 ;  /* 0x000000020608a211 */ /* 0x080fe400078010ff */
[----:B------:R-:W-:Y:S01]  /*13320*/  ISETP.GE.AND P4, PT, R30, c[0x0][0x3c8], PT ;  /* 0x0000f2001e007a0c */ /* 0x000fe20003f86270 */
[----:B------:R1:W-:Y:S01]  /*13330*/  @!P3 ST.E.64 [R10.64], R70 ;  /* 0x000000460a00b985 */ /* 0x0003e2000c101b08 */
[-C--:B------:R-:W-:Y:S02]  /*13340*/  @!P2 LEA.HI.X R9, R6, R3.reuse, R54, 0x2, P0 ;  /* 0x000000030609a211 */ /* 0x080fe400000f1436 */
[----:B------:R-:W-:Y:S02]  /*13350*/  ISETP.GE.AND P0, PT, R28, c[0x0][0x3c8], PT ;  /* 0x0000f2001c007a0c */ /* 0x000fe40003f06270 */
[C---:B------:R-:W-:Y:S01]  /*13360*/  @!P1 LEA R4, P3, R5.reuse, R2, 0x2 ;  /* 0x0000000205049211 */ /* 0x040fe200078610ff */
[----:B------:R2:W-:Y:S03]  /*13370*/  @!P2 ST.E.64 [R8.64], R74 ;  /* 0x0000004a0800a985 */ /* 0x0005e6000c101b08 */
[----:B------:R-:W-:-:S05]  /*13380*/  @!P1 LEA.HI.X R5, R5, R3, R55, 0x2, P3 ;  /* 0x0000000305059211 */ /* 0x000fca00018f1437 */
[----:B------:R3:W-:Y:S02]  /*13390*/  @!P1 ST.E.64 [R4.64], R78 ;  /* 0x0000004e04009985 */ /* 0x0007e4000c101b08 */
[----:B------:R-:W-:-:S04]  /*133a0*/  @!P0 LEA R6, P3, R28, R2, 0x2 ;  /* 0x000000021c068211 */ /* 0x000fc800078610ff */
[----:B------:R-:W-:Y:S02]  /*133b0*/  @!P0 LEA.HI.X R7, R28, R3, R56, 0x2, P3 ;  /* 0x000000031c078211 */ /* 0x000fe400018f1438 */
[----:B------:R-:W-:-:S03]  /*133c0*/  ISETP.GE.AND P3, PT, R29, c[0x0][0x3c8], PT ;  /* 0x0000f2001d007a0c */ /* 0x000fc60003f66270 */
[----:B------:R4:W-:Y:S01]  /*133d0*/  @!P0 ST.E.64 [R6.64], R82 ;  /* 0x0000005206008985 */ /* 0x0009e2000c101b08 */
[----:B-1----:R-:W-:-:S04]  /*133e0*/  @!P6 LEA R10, P0, R31, R2, 0x2 ;  /* 0x000000021f0ae211 */ /* 0x002fc800078010ff */
[----:B------:R-:W-:-:S05]  /*133f0*/  @!P6 LEA.HI.X R11, R31, R3, R59, 0x2, P0 ;  /* 0x000000031f0be211 */ /* 0x000fca00000f143b */
[----:B--2---:R-:W-:-:S04]  /*13400*/  @!P3 LEA R8, P1, R29, R2, 0x2 ;  /* 0x000000021d08b211 */ /* 0x004fc800078210ff */
[----:B------:R-:W-:Y:S02]  /*13410*/  @!P3 LEA.HI.X R9, R29, R3, R57, 0x2, P1 ;  /* 0x000000031d09b211 */ /* 0x000fe400008f1439 */
[----:B------:R-:W-:Y:S02]  /*13420*/  ISETP.GE.AND P1, PT, R33, c[0x0][0x3c8], PT ;  /* 0x0000f20021007a0c */ /* 0x000fe40003f26270 */
[----:B---3--:R-:W-:-:S04]  /*13430*/  @!P4 LEA R4, P2, R30, R2, 0x2 ;  /* 0x000000021e04c211 */ /* 0x008fc800078410ff */
[----:B------:R-:W-:Y:S02]  /*13440*/  @!P4 LEA.HI.X R5, R30, R3, R58, 0x2, P2 ;  /* 0x000000031e05c211 */ /* 0x000fe400010f143a */
[----:B------:R-:W-:-:S03]  /*13450*/  ISETP.GE.AND P2, PT, R32, c[0x0][0x3c8], PT ;  /* 0x0000f20020007a0c */ /* 0x000fc60003f46270 */
[----:B------:R1:W-:Y:S01]  /*13460*/  @!P4 ST.E.64 [R4.64], R86 ;  /* 0x000000560400c985 */ /* 0x0003e2000c101b08 */
[----:B------:R-:W-:-:S03]  /*13470*/  ISETP.GE.AND P4, PT, R35, c[0x0][0x3c8], PT ;  /* 0x0000f20023007a0c */ /* 0x000fc60003f86270 */
[----:B------:R2:W-:Y:S01]  /*13480*/  @!P3 ST.E.64 [R8.64], R90 ;  /* 0x0000005a0800b985 */ /* 0x0005e2000c101b08 */
[----:B------:R-:W-:-:S03]  /*13490*/  ISETP.GE.AND P3, PT, R36, c[0x0][0x3c8], PT ;  /* 0x0000f20024007a0c */ /* 0x000fc60003f66270 */
[----:B------:R3:W-:Y:S02]  /*134a0*/  @!P6 ST.E.64 [R10.64], R94 ;  /* 0x0000005e0a00e985 */ /* 0x0007e4000c101b08 */
[----:B----4-:R-:W-:-:S04]  /*134b0*/  @!P2 LEA R6, P0, R32, R2, 0x2 ;  /* 0x000000022006a211 */ /* 0x010fc800078010ff */
[----:B------:R-:W-:-:S05]  /*134c0*/  @!P2 LEA.HI.X R7, R32, R3, R60, 0x2, P0 ;  /* 0x000000032007a211 */ /* 0x000fca00000f143c */
[----:B------:R4:W-:Y:S01]  /*134d0*/  @!P2 ST.E.64 [R6.64], R98 ;  /* 0x000000620600a985 */ /* 0x0009e2000c101b08 */
[----:B-----5:R-:W-:Y:S02]  /*134e0*/  ISETP.GE.AND P2, PT, R199, c[0x0][0x3c8], PT ;  /* 0x0000f200c7007a0c */ /* 0x020fe40003f46270 */
[----:B-1----:R-:W-:-:S04]  /*134f0*/  @!P1 LEA R4, P0, R33, R2, 0x2 ;  /* 0x0000000221049211 */ /* 0x002fc800078010ff */
[----:B------:R-:W-:Y:S02]  /*13500*/  @!P1 LEA.HI.X R5, R33, R3, R61, 0x2, P0 ;  /* 0x0000000321059211 */ /* 0x000fe400000f143d */
[----:B--2---:R-:W-:-:S03]  /*13510*/  @!P5 LEA R8, P0, R34, R2, 0x2 ;  /* 0x000000022208d211 */ /* 0x004fc600078010ff */
[----:B------:R1:W-:Y:S01]  /*13520*/  @!P1 ST.E.64 [R4.64], R102 ;  /* 0x0000006604009985 */ /* 0x0003e2000c101b08 */
[----:B------:R-:W-:Y:S02]  /*13530*/  @!P5 LEA.HI.X R9, R34, R3, R62, 0x2, P0 ;  /* 0x000000032209d211 */ /* 0x000fe400000f143e */
[----:B------:R-:W-:Y:S02]  /*13540*/  ISETP.GE.AND P1, PT, R197, c[0x0][0x3c8], PT ;  /* 0x0000f200c5007a0c */ /* 0x000fe40003f26270 */
[----:B------:R-:W-:Y:S01]  /*13550*/  ISETP.GE.AND P0, PT, R195, c[0x0][0x3c8], PT ;  /* 0x0000f200c3007a0c */ /* 0x000fe20003f06270 */
[----:B------:R2:W-:Y:S01]  /*13560*/  @!P5 ST.E.64 [R8.64], R106 ;  /* 0x0000006a0800d985 */ /* 0x0005e2000c101b08 */
[----:B---3--:R-:W-:-:S04]  /*13570*/  @!P3 LEA R10, P5, R36, R2, 0x2 ;  /* 0x00000002240ab211 */ /* 0x008fc800078a10ff */
[----:B------:R-:W-:-:S05]  /*13580*/  @!P3 LEA.HI.X R11, R36, R3, R64, 0x2, P5 ;  /* 0x00000003240bb211 */ /* 0x000fca00028f1440 */
[----:B----4-:R-:W-:-:S04]  /*13590*/  @!P1 LEA R6, P5, R197, R2, 0x2 ;  /* 0x00000002c5069211 */ /* 0x010fc800078a10ff */
[----:B------:R-:W-:Y:S02]  /*135a0*/  @!P1 LEA.HI.X R7, R197, R3, R198, 0x2, P5 ;  /* 0x00000003c5079211 */ /* 0x000fe400028f14c6 */
[----:B-1----:R-:W-:-:S04]  /*135b0*/  @!P4 LEA R4, P6, R35, R2, 0x2 ;  /* 0x000000022304c211 */ /* 0x002fc800078c10ff */
[----:B------:R-:W-:-:S05]  /*135c0*/  @!P4 LEA.HI.X R5, R35, R3, R63, 0x2, P6 ;  /* 0x000000032305c211 */ /* 0x000fca00030f143f */
[----:B------:R1:W-:Y:S01]  /*135d0*/  @!P4 ST.E.64 [R4.64], R110 ;  /* 0x0000006e0400c985 */ /* 0x0003e2000c101b08 */
[----:B--2---:R-:W-:-:S03]  /*135e0*/  @!P2 LEA R8, P4, R199, R2, 0x2 ;  /* 0x00000002c708a211 */ /* 0x004fc600078810ff */
[----:B------:R2:W-:Y:S01]  /*135f0*/  @!P3 ST.E.64 [R10.64], R114 ;  /* 0x000000720a00b985 */ /* 0x0005e2000c101b08 */
[----:B------:R-:W-:-:S05]  /*13600*/  @!P2 LEA.HI.X R9, R199, R3, R200, 0x2, P4 ;  /* 0x00000003c709a211 */ /* 0x000fca00020f14c8 */
        /* <DEDUP_REMOVED lines=11> */
.L_x_4759:
        /* <DEDUP_REMOVED lines=44> */
.L_x_4763:
[----:B------:R-:W-:Y:S05]  /*13980*/  BSYNC B1 ;  /* 0x0000000000017941 */ /* 0x000fea0003800000 */
.L_x_4758:
[----:B------:R-:W-:-:S13]  /*13990*/  ISETP.NE.AND P0, PT, RZ, UR6, PT ;  /* 0x00000006ff007c0c */ /* 0x000fda000bf05270 */
[----:B------:R-:W-:Y:S01]  /*139a0*/  @P0 WARPSYNC 0xffffffff ;  /* 0xffffffff00000948 */ /* 0x000fe20003800000 */
[----:B------:R-:W-:Y:S06]  /*139b0*/  @P0 BAR.SYNC.DEFER_BLOCKING 0x5, 0x100 ;  /* 0x0144000000000b1d */ /* 0x000fec0000010000 */
[----:B--2---:R-:W2:Y:S04]  /*139c0*/  @P0 LDS R0, [0x28100] ;  /* 0x02810000ff000984 */ /* 0x004ea80000000800 */
[----:B--2---:R2:W-:Y:S04]  /*139d0*/  @P0 STL [R1+0x5c], R0 ;  /* 0x00005c0001000387 */ /* 0x0045e80000100800 */
[----:B------:R-:W-:Y:S06]  /*139e0*/  @P0 BAR.ARV 0x4, 0x100 ;  /* 0x0104000000000b1d */ /* 0x000fec0000002000 */
[----:B------:R-:W-:Y:S05]  /*139f0*/  @P0 BRA `(.L_x_4764) ;  /* 0x0000009000000947 */ /* 0x000fea0003800000 */
[----:B------:R-:W-:Y:S05]  /*13a00*/  BRA.DIV ~URZ, `(.L_x_4765) ;  /* 0x000005a27f007947 */ /* 0x000fea000b800000 */
[----:B--2---:R2:W1:Y:S02]  /*13a10*/  SHFL.IDX PT, R0, R172, RZ, 0x1f ;  /* 0x00001fffac007589 */ /* 0x00446400000e0000 */
.L_x_4776:
[----:B-1-34-:R-:W1:Y:S01]  /*13a20*/  S2R R2, SR_TID.X ;  /* 0x0000000000027919 */ /* 0x01ae620000002100 */
[----:B------:R-:W-:Y:S03]  /*13a30*/  WARPSYNC 0xffffffff ;  /* 0xffffffff00007948 */ /* 0x000fe60003800000 */
[----:B------:R-:W-:Y:S06]  /*13a40*/  BAR.SYNC.DEFER_BLOCKING 0x4, 0x100 ;  /* 0x0104000000007b1d */ /* 0x000fec0000010000 */
[----:B------:R3:W-:Y:S01]  /*13a50*/  STL [R1+0x5c], R0 ;  /* 0x00005c0001007387 */ /* 0x0007e20000100800 */
[----:B-1----:R-:W-:-:S13]  /*13a60*/  LOP3.LUT P0, RZ, R2, 0xff, RZ, 0xc0, !PT ;  /* 0x000000ff02ff7812 */ /* 0x002fda000780c0ff */
[----:B------:R3:W-:Y:S04]  /*13a70*/  @!P0 STS [0x28100], R172 ;  /* 0x028100acff008388 */ /* 0x0007e80000000800 */
[----:B------:R-:W-:Y:S06]  /*13a80*/  BAR.ARV 0x5, 0x100 ;  /* 0x0144000000007b1d */ /* 0x000fec0000002000 */
.L_x_4764:
[----:B--23--:R-:W2:Y:S02]  /*13a90*/  LDL R0, [R1+0x5c] ;  /* 0x00005c0001007983 */ /* 0x00cea40000100800 */
[----:B--2---:R-:W-:-:S13]  /*13aa0*/  ISETP.GE.AND P0, PT, R0, c[0x0][0x538], PT ;  /* 0x00014e0000007a0c */ /* 0x004fda0003f06270 */
[----:B-1--45:R-:W-:Y:S01]  /*13ab0*/  @P0 CALL.REL.NOINC `(.L_x_4766) ;  /* 0x0000001000000944 */ /* 0x032fe20003c00000 */
[----:B------:R-:W-:Y:S05]  /*13ac0*/  BRA `(.L_x_4767) ;  /* 0xfffeced000007947 */ /* 0x000fea000383ffff */
.L_x_4766:
[----:B------:R-:W-:Y:S05]  /*13ad0*/  EXIT ;  /* 0x000000000000794d */ /* 0x000fea0003800000 */
.L_x_4736:
[----:B------:R-:W-:Y:S01]  /*13ae0*/  IMAD.MOV.U32 R12, RZ, RZ, R10 ;  /* 0x000000ffff0c7224 */ /* 0x000fe200078e000a */
[----:B------:R-:W-:Y:S01]  /*13af0*/  MOV R9, RZ ;  /* 0x000000ff00097202 */ /* 0x000fe20000000f00 */
[----:B-1----:R-:W-:Y:S01]  /*13b00*/  IMAD.MOV.U32 R3, RZ, RZ, 0x181f ;  /* 0x0000181fff037424 */ /* 0x002fe200078e00ff */
[----:B------:R-:W-:Y:S02]  /*13b10*/  MOV R2, 0x13b30 ;  /* 0x00013b3000027802 */ /* 0x000fe40000000f00 */
[----:B------:R-:W-:Y:S05]  /*13b20*/  CALL.REL.NOINC `($__internal_95_$__cuda_sm70_shflsync_idx_p) ;  /* 0x0000054000007944 */ /* 0x000fea0003c00000 */
[----:B------:R-:W-:Y:S01]  /*13b30*/  MOV R6, R9 ;  /* 0x0000000900067202 */ /* 0x000fe20000000f00 */
[----:B------:R-:W-:Y:S05]  /*13b40*/  BRA `(.L_x_4768) ;  /* 0xfffee02000007947 */ /* 0x000fea000383ffff */
.L_x_4737:
[----:B------:R-:W-:Y:S01]  /*13b50*/  IMAD.MOV.U32 R12, RZ, RZ, R11 ;  /* 0x000000ffff0c7224 */ /* 0x000fe200078e000b */
[----:B------:R-:W-:Y:S01]  /*13b60*/  MOV R9, RZ ;  /* 0x000000ff00097202 */ /* 0x000fe20000000f00 */
[----:B-1----:R-:W-:Y:S01]  /*13b70*/  IMAD.MOV.U32 R3, RZ, RZ, 0x181f ;  /* 0x0000181fff037424 */ /* 0x002fe200078e00ff */
[----:B------:R-:W-:Y:S02]  /*13b80*/  MOV R2, 0x13ba0 ;  /* 0x00013ba000027802 */ /* 0x000fe40000000f00 */
[----:B--23--:R-:W-:Y:S05]  /*13b90*/  CALL.REL.NOINC `($__internal_95_$__cuda_sm70_shflsync_idx_p) ;  /* 0x000004d000007944 */ /* 0x00cfea0003c00000 */
[----:B------:R-:W-:Y:S01]  /*13ba0*/  MOV R2, R9 ;  /* 0x0000000900027202 */ /* 0x000fe20000000f00 */
[----:B------:R-:W-:Y:S05]  /*13bb0*/  BRA `(.L_x_4769) ;  /* 0xfffedfd000007947 */ /* 0x000fea000383ffff */
.L_x_4740:
[----:B--2---:R-:W-:Y:S01]  /*13bc0*/  IMAD.MOV.U32 R12, RZ, RZ, R10 ;  /* 0x000000ffff0c7224 */ /* 0x004fe200078e000a */
[----:B------:R-:W-:Y:S01]  /*13bd0*/  MOV R9, 0x1 ;  /* 0x0000000100097802 */ /* 0x000fe20000000f00 */
[----:B------:R-:W-:Y:S01]  /*13be0*/  IMAD.MOV.U32 R3, RZ, RZ, 0x181f ;  /* 0x0000181fff037424 */ /* 0x000fe200078e00ff */
[----:B----4-:R-:W-:-:S02]  /*13bf0*/  MOV R2, 0x13c10 ;  /* 0x00013c1000027802 */ /* 0x010fc40000000f00 */
[----:B-1-3--:R-:W-:Y:S05]  /*13c00*/  CALL.REL.NOINC `($__internal_95_$__cuda_sm70_shflsync_idx_p) ;  /* 0x0000046000007944 */ /* 0x00afea0003c00000 */
[----:B------:R-:W-:Y:S01]  /*13c10*/  IMAD.MOV.U32 R6, RZ, RZ, R9 ;  /* 0x000000ffff067224 */ /* 0x000fe200078e0009 */
[----:B------:R-:W-:Y:S01]  /*13c20*/  MOV R9, 0x1 ;  /* 0x0000000100097802 */ /* 0x000fe20000000f00 */
[----:B------:R-:W-:Y:S01]  /*13c30*/  IMAD.MOV.U32 R12, RZ, RZ, R11 ;  /* 0x000000ffff0c7224 */ /* 0x000fe200078e000b */
[----:B------:R-:W-:-:S02]  /*13c40*/  MOV R3, 0x181f ;  /* 0x0000181f00037802 */ /* 0x000fc40000000f00 */
[----:B------:R-:W-:Y:S02]  /*13c50*/  MOV R2, 0x13c70 ;  /* 0x00013c7000027802 */ /* 0x000fe40000000f00 */
[----:B------:R-:W-:Y:S05]  /*13c60*/  CALL.REL.NOINC `($__internal_95_$__cuda_sm70_shflsync_idx_p) ;  /* 0x0000040000007944 */ /* 0x000fea0003c00000 */
[----:B------:R-:W-:Y:S01]  /*13c70*/  MOV R2, R9 ;  /* 0x0000000900027202 */ /* 0x000fe20000000f00 */
[----:B------:R-:W-:Y:S05]  /*13c80*/  BRA `(.L_x_4770) ;  /* 0xfffee0d000007947 */ /* 0x000fea000383ffff */
.L_x_4743:
[----:B-1----:R-:W-:Y:S01]  /*13c90*/  IMAD.MOV.U32 R12, RZ, RZ, R10 ;  /* 0x000000ffff0c7224 */ /* 0x002fe200078e000a */
[----:B------:R-:W-:Y:S01]  /*13ca0*/  MOV R9, 0x2 ;  /* 0x0000000200097802 */ /* 0x000fe20000000f00 */
[----:B------:R-:W-:Y:S01]  /*13cb0*/  IMAD.MOV.U32 R3, RZ, RZ, 0x181f ;  /* 0x0000181fff037424 */ /* 0x000fe200078e00ff */
[----:B--2---:R-:W-:Y:S02]  /*13cc0*/  MOV R2, 0x13ce0 ;  /* 0x00013ce000027802 */ /* 0x004fe40000000f00 */
[----:B---3--:R-:W-:Y:S05]  /*13cd0*/  CALL.REL.NOINC `($__internal_95_$__cuda_sm70_shflsync_idx_p) ;  /* 0x0000039000007944 */ /* 0x008fea0003c00000 */
[----:B------:R-:W-:Y:S01]  /*13ce0*/  MOV R6, R9 ;  /* 0x0000000900067202 */ /* 0x000fe20000000f00 */
[----:B------:R-:W-:Y:S05]  /*13cf0*/  BRA `(.L_x_4771) ;  /* 0xfffee21000007947 */ /* 0x000fea000383ffff */
.L_x_4744:
[----:B------:R-:W-:Y:S01]  /*13d00*/  IMAD.MOV.U32 R12, RZ, RZ, R11 ;  /* 0x000000ffff0c7224 */ /* 0x000fe200078e000b */
[----:B------:R-:W-:Y:S01]  /*13d10*/  MOV R9, 0x2 ;  /* 0x0000000200097802 */ /* 0x000fe20000000f00 */
[----:B------:R-:W-:Y:S01]  /*13d20*/  IMAD.MOV.U32 R3, RZ, RZ, 0x181f ;  /* 0x0000181fff037424 */ /* 0x000fe200078e00ff */
[----:B--2---:R-:W-:Y:S02]  /*13d30*/  MOV R2, 0x13d50 ;  /* 0x00013d5000027802 */ /* 0x004fe40000000f00 */
[----:B-1-34-:R-:W-:Y:S05]  /*13d40*/  CALL.REL.NOINC `($__internal_95_$__cuda_sm70_shflsync_idx_p) ;  /* 0x0000032000007944 */ /* 0x01afea0003c00000 */
[----:B------:R-:W-:Y:S01]  /*13d50*/  MOV R2, R9 ;  /* 0x0000000900027202 */ /* 0x000fe20000000f00 */
[----:B------:R-:W-:Y:S05]  /*13d60*/  BRA `(.L_x_4772) ;  /* 0xfffee1c000007947 */ /* 0x000fea000383ffff */
.L_x_4747:
[----:B-1----:R-:W-:Y:S01]  /*13d70*/  IMAD.MOV.U32 R12, RZ, RZ, R10 ;  /* 0x000000ffff0c7224 */ /* 0x002fe200078e000a */
[----:B------:R-:W-:Y:S01]  /*13d80*/  MOV R9, 0x3 ;  /* 0x0000000300097802 */ /* 0x000fe20000000f00 */
[----:B------:R-:W-:Y:S01]  /*13d90*/  IMAD.MOV.U32 R3, RZ, RZ, 0x181f ;  /* 0x0000181fff037424 */ /* 0x000fe200078e00ff */
[----:B------:R-:W-:-:S02]  /*13da0*/  MOV R2, 0x13dc0 ;  /* 0x00013dc000027802 */ /* 0x000fc40000000f00 */
[----:B--234-:R-:W-:Y:S05]  /*13db0*/  CALL.REL.NOINC `($__internal_95_$__cuda_sm70_shflsync_idx_p) ;  /* 0x000002b000007944 */ /* 0x01cfea0003c00000 */
        /* <DEDUP_REMOVED lines=8> */
.L_x_4754:
[----:B------:R1:W5:Y:S01]  /*13e40*/  LDL R2, [R1+0x4] ;  /* 0x0000040001027983 */ /* 0x0003620000100800 */
[----:B------:R-:W-:Y:S02]  /*13e50*/  MOV R5, 0x2 ;  /* 0x0000000200057802 */ /* 0x000fe40000000f00 */
[----:B------:R-:W-:Y:S02]  /*13e60*/  MOV R3, 0x13e80 ;  /* 0x00013e8000037802 */ /* 0x000fe40000000f00 */
[----:B-1---5:R-:W-:Y:S05]  /*13e70*/  CALL.REL.NOINC `($__internal_94_$__cuda_sm70_shflsync_bfly_p) ;  /* 0x000001a000007944 */ /* 0x022fea0003c00000 */
[----:B------:R-:W-:Y:S01]  /*13e80*/  MOV R0, R5 ;  /* 0x0000000500007202 */ /* 0x000fe20000000f00 */
[----:B------:R-:W-:Y:S05]  /*13e90*/  BRA `(.L_x_4774) ;  /* 0xffffd1a000007947 */ /* 0x000fea000383ffff */
.L_x_4755:
[----:B------:R-:W-:Y:S01]  /*13ea0*/  IMAD.MOV.U32 R2, RZ, RZ, R0 ;  /* 0x000000ffff027224 */ /* 0x000fe200078e0000 */
[----:B------:R-:W-:Y:S02]  /*13eb0*/  MOV R5, 0x1 ;  /* 0x0000000100057802 */ /* 0x000fe40000000f00 */
[----:B------:R-:W-:Y:S02]  /*13ec0*/  MOV R3, 0x13ee0 ;  /* 0x00013ee000037802 */ /* 0x000fe40000000f00 */
[----:B-----5:R-:W-:Y:S05]  /*13ed0*/  CALL.REL.NOINC `($__internal_94_$__cuda_sm70_shflsync_bfly_p) ;  /* 0x0000014000007944 */ /* 0x020fea0003c00000 */
[----:B------:R1:W5:Y:S01]  /*13ee0*/  LDL R2, [R1+0x8] ;  /* 0x0000080001027983 */ /* 0x0003620000100800 */
[----:B------:R-:W-:Y:S01]  /*13ef0*/  FADD.FTZ R0, R0, R5 ;  /* 0x0000000500007221 */ /* 0x000fe20000010000 */
[----:B------:R-:W-:-:S02]  /*13f00*/  MOV R5, 0x2 ;  /* 0x0000000200057802 */ /* 0x000fc40000000f00 */
[----:B------:R-:W-:Y:S02]  /*13f10*/  MOV R3, 0x13f30 ;  /* 0x00013f3000037802 */ /* 0x000fe40000000f00 */
[----:B-1---5:R-:W-:Y:S05]  /*13f20*/  CALL.REL.NOINC `($__internal_94_$__cuda_sm70_shflsync_bfly_p) ;  /* 0x000000f000007944 */ /* 0x022fea0003c00000 */
[----:B------:R-:W2:Y:S01]  /*13f30*/  LDL.LU R2, [R1+0x8] ;  /* 0x0000080001027983 */ /* 0x000ea20000300800 */
[----:B------:R-:W-:Y:S01]  /*13f40*/  MOV R3, 0x13f90 ;  /* 0x00013f9000037802 */ /* 0x000fe20000000f00 */
[----:B--2---:R-:W-:Y:S01]  /*13f50*/  FADD.FTZ R4, R2, R5 ;  /* 0x0000000502047221 */ /* 0x004fe20000010000 */
[----:B------:R-:W-:-:S04]  /*13f60*/  MOV R5, 0x1 ;  /* 0x0000000100057802 */ /* 0x000fc80000000f00 */
[----:B------:R-:W-:Y:S02]  /*13f70*/  MOV R2, R4 ;  /* 0x0000000400027202 */ /* 0x000fe40000000f00 */
[----:B------:R-:W-:Y:S05]  /*13f80*/  CALL.REL.NOINC `($__internal_94_$__cuda_sm70_shflsync_bfly_p) ;  /* 0x0000009000007944 */ /* 0x000fea0003c00000 */
[----:B------:R-:W-:Y:S01]  /*13f90*/  MOV R3, R5 ;  /* 0x0000000500037202 */ /* 0x000fe20000000f00 */
[----:B------:R-:W-:Y:S05]  /*13fa0*/  BRA `(.L_x_4775) ;  /* 0xffffd12000007947 */ /* 0x000fea000383ffff */
.L_x_4765:
[----:B-1----:R-:W-:Y:S01]  /*13fb0*/  IMAD.MOV.U32 R12, RZ, RZ, R172 ;  /* 0x000000ffff0c7224 */ /* 0x002fe200078e00ac */
[----:B------:R-:W-:Y:S01]  /*13fc0*/  MOV R9, RZ ;  /* 0x000000ff00097202 */ /* 0x000fe20000000f00 */
[----:B------:R-:W-:Y:S01]  /*13fd0*/  IMAD.MOV.U32 R3, RZ, RZ, 0x1f ;  /* 0x0000001fff037424 */ /* 0x000fe200078e00ff */
[----:B---34-:R-:W-:Y:S02]  /*13fe0*/  MOV R2, 0x14000 ;  /* 0x0001400000027802 */ /* 0x018fe40000000f00 */
[----:B--2--5:R-:W-:Y:S05]  /*13ff0*/  CALL.REL.NOINC `($__internal_95_$__cuda_sm70_shflsync_idx_p) ;  /* 0x0000007000007944 */ /* 0x024fea0003c00000 */
[----:B------:R-:W-:Y:S01]  /*14000*/  MOV R0, R9 ;  /* 0x0000000900007202 */ /* 0x000fe20000000f00 */
[----:B------:R-:W-:Y:S05]  /*14010*/  BRA `(.L_x_4776) ;  /* 0xfffffa0000007947 */ /* 0x000fea000383ffff */
        .weak           $__internal_94_$__cuda_sm70_shflsync_bfly_p
        .type           $__internal_94_$__cuda_sm70_shflsync_bfly_p,@function
        .size           $__internal_94_$__cuda_sm70_shflsync_bfly_p,($__internal_95_$__cuda_sm70_shflsync_idx_p - $__internal_94_$__cuda_sm70_shflsync_bfly_p)
$__internal_94_$__cuda_sm70_shflsync_bfly_p:
[----:B------:R-:W-:Y:S04]  /*14020*/  WARPSYNC R6 ;  /* 0x0000000600007348 */ /* 0x000fe80003800000 */
[----:B------:R1:W2:Y:S02]  /*14030*/  SHFL.BFLY PT, R5, R2, R5, R7 ;  /* 0x0c00000502057389 */ /* 0x0002a400000e0007 */
[----:B-1----:R-:W-:-:S02]  /*14040*/  MOV R2, R3 ;  /* 0x0000000300027202 */ /* 0x002fc40000000f00 */
[----:B------:R-:W-:-:S04]  /*14050*/  MOV R3, 0x0 ;  /* 0x0000000000037802 */ /* 0x000fc80000000f00 */
[----:B--2---:R-:W-:Y:S05]  /*14060*/  RET.REL.NODEC R2 `(_ZN7cutlass13device_kernelIN5flash19enable_sm80_to_sm89INS1_16FlashAttnFwdSm80INS1_25CollectiveMainloopFwdSm80ILi8ELi1ELb0EN4cute5tupleIJNS5_1CILi128EEENS7_ILi96EEENS7_ILi256EEEEEELi256ENS_10bfloat16_tEfNS_4arch4Sm80ELb1ELb0ELb0ELb0ELb0ELb0ELb1ELb1EEENS1_21CollectiveEpilogueFwdINS6_IJS8_SA_S9_EEENS6_IJNS7_ILi1EEESI_SI_EEESC_SE_Li256ELb0ELb1ELb1ELb0EEENS1_30DynamicPersistentTileSchedulerILi256ELi256ELb1ELb1ELb0EEEEEEEEEvNT_6ParamsE) ;  /* 0xfffebf9002007950 */ /* 0x004fea0003c3ffff */
        .weak           $__internal_95_$__cuda_sm70_shflsync_idx_p
        .type           $__internal_95_$__cuda_sm70_shflsync_idx_p,@function
        .size           $__internal_95_$__cuda_sm70_shflsync_idx_p,(.L_x_5297 - $__internal_95_$__cuda_sm70_shflsync_idx_p)
$__internal_95_$__cuda_sm70_shflsync_idx_p:
[----:B------:R-:W-:-:S04]  /*14070*/  MOV R13, 0xffffffff ;  /* 0xffffffff000d7802 */ /* 0x000fc80000000f00 */
[----:B------:R-:W-:Y:S04]  /*14080*/  WARPSYNC R13 ;  /* 0x0000000d00007348 */ /* 0x000fe80003800000 */
[----:B------:R1:W2:Y:S02]  /*14090*/  SHFL.IDX PT, R9, R12, R9, R3 ;  /* 0x000000090c097389 */ /* 0x0002a400000e0003 */
[----:B-1----:R-:W-:-:S04]  /*140a0*/  MOV R3, 0x0 ;  /* 0x0000000000037802 */ /* 0x002fc80000000f00 */
[----:B--2---:R-:W-:Y:S05]  /*140b0*/  RET.REL.NODEC R2 `(_ZN7cutlass13device_kernelIN5flash19enable_sm80_to_sm89INS1_16FlashAttnFwdSm80INS1_25CollectiveMainloopFwdSm80ILi8ELi1ELb0EN4cute5tupleIJNS5_1CILi128EEENS7_ILi96EEENS7_ILi256EEEEEELi256ENS_10bfloat16_tEfNS_4arch4Sm80ELb1ELb0ELb0ELb0ELb0ELb0ELb1ELb1EEENS1_21CollectiveEpilogueFwdINS6_IJS8_SA_S9_EEENS6_IJNS7_ILi1EEESI_SI_EEESC_SE_Li256ELb0ELb1ELb1ELb0EEENS1_30DynamicPersistentTileSchedulerILi256ELi256ELb1ELb1ELb0EEEEEEEEEvNT_6ParamsE) ;  /* 0xfffebf4002007950 */ /* 0x004fea0003c3ffff */
.L_x_4777:
        /* <DEDUP_REMOVED lines=12> */
.L_x_5297:


//--------------------- .text._ZN7cutlass13device_kernelIN5flash19enable_sm80_to_sm89INS1_16FlashAttnFwdSm80INS1_25CollectiveMainloopFwdSm80ILi8ELi1ELb0EN4cute5tupleIJNS5_1CILi128EEENS7_ILi64EEENS7_ILi256EEEEEELi256ENS_10bfloat16_tEfNS_4arch4Sm80ELb1ELb0ELb0ELb1ELb0ELb0ELb1ELb1EEENS1_21CollectiveEpilogueFwdINS6_IJS8_SA_S9_EEENS6_IJNS7_ILi1EEESI_SI_EEESC_SE_Li256ELb1ELb1ELb1ELb0EEENS1_36VarlenDynamicPersistentTileSchedulerILi128ELi64ELi256ELi256ELb1ELb1ELb0ELb1ELb1ELb1EEEEEEEEEvNT_6ParamsE --------------------------
	.section	.text._ZN7cutlass13device_kernelIN5flash19enable_sm80_to_sm89INS1_16FlashAttnFwdSm80INS1_25CollectiveMainloopFwdSm80ILi8ELi1ELb0EN4cute5tupleIJNS5_1CILi128EEENS7_ILi64EEENS7_ILi256EEEEEELi256ENS_10bfloat16_tEfNS_4arch4Sm80ELb1ELb0ELb0ELb1ELb0ELb0ELb1ELb1EEENS1_21CollectiveEpilogueFwdINS6_IJS8_SA_S9_EEENS6_IJNS7_ILi1EEESI_SI_EEESC_SE_Li256ELb1ELb1ELb1ELb0EEENS1_36VarlenDynamicPersistentTileSchedulerILi128ELi64ELi256ELi256ELb1ELb1ELb0ELb1ELb1ELb1EEEEEEEEEvNT_6ParamsE,"ax",@progbits
	.sectioninfo	@"SHI_REGISTERS=255"
	.align	128
.text._ZN7cutlass13device_kernelIN5flash19enable_sm80_to_sm89INS1_16FlashAttnFwdSm80INS1_25CollectiveMainloopFwdSm80ILi8ELi1ELb0EN4cute5tupleIJNS5_1CILi128EEENS7_ILi64EEENS7_ILi256EEEEEELi256ENS_10bfloat16_tEfNS_4arch4Sm80ELb1ELb0ELb0ELb1ELb0ELb0ELb1ELb1EEENS1_21CollectiveEpilogueFwdINS6_IJS8_SA_S9_EEENS6_IJNS7_ILi1EEESI_SI_EEESC_SE_Li256ELb1ELb1ELb1ELb0EEENS1_36VarlenDynamicPersistentTileSchedulerILi128ELi64ELi256ELi256ELb1ELb1ELb0ELb1ELb1ELb1EEEEEEEEEvNT_6ParamsE:
        .type           _ZN7cutlass13device_kernelIN5flash19enable_sm80_to_sm89INS1_16FlashAttnFwdSm80INS1_25CollectiveMainloopFwdSm80ILi8ELi1ELb0EN4cute5tupleIJNS5_1CILi128EEENS7_ILi64EEENS7_ILi256EEEEEELi256ENS_10bfloat16_tEfNS_4arch4Sm80ELb1ELb0ELb0ELb1ELb0ELb0ELb1ELb1EEENS1_21CollectiveEpilogueFwdINS6_IJS8_SA_S9_EEENS6_IJNS7_ILi1EEESI_SI_EEESC_SE_Li256ELb1ELb1ELb1ELb0EEENS1_36VarlenDynamicPersistentTileSchedulerILi128ELi64ELi256ELi256ELb1ELb1ELb0ELb1ELb1ELb1EEEEEEEEEvNT_6ParamsE,@function
        .size           _ZN7cutlass13device_kernelIN5flash19enable_sm80_to_sm89INS1_16FlashAttnFwdSm80INS1_25CollectiveMainloopFwdSm80ILi8ELi1ELb0EN4cute5tupleIJNS5_1CILi128EEENS7_ILi64EEENS7_ILi256EEEEEELi256ENS_10bfloat16_tEfNS_4arch4Sm80ELb1ELb0ELb0ELb1ELb0ELb0ELb1ELb1EEENS1_21CollectiveEpilogueFwdINS6_IJS8_SA_S9_EEENS6_IJNS7_ILi1EEESI_SI_EEESC_SE_Li256ELb1ELb1ELb1ELb0EEENS1_36VarlenDynamicPersistentTileSchedulerILi128ELi64ELi256ELi256ELb1ELb1ELb0ELb1ELb1ELb1EEEEEEEEEvNT_6ParamsE,(.L_x_5300 - _ZN7cutlass13device_kernelIN5flash19enable_sm80_to_sm89INS1_16FlashAttnFwdSm80INS1_25CollectiveMainloopFwdSm80ILi8ELi1ELb0EN4cute5tupleIJNS5_1CILi128EEENS7_ILi64EEENS7_ILi256EEEEEELi256ENS_10bfloat16_tEfNS_4arch4Sm80ELb1ELb0ELb0ELb1ELb0ELb0ELb1ELb1EEENS1_21CollectiveEpilogueFwdINS6_IJS8_SA_S9_EEENS6_IJNS7_ILi1EEESI_SI_EEESC_SE_Li256ELb1ELb1ELb1ELb0EEENS1_36VarlenDynamicPersistentTileSchedulerILi128ELi64ELi256ELi256ELb1ELb1ELb0ELb1ELb1ELb1EEEEEEEEEvNT_6ParamsE)
        .other          _ZN7cutlass13device_kernelIN5flash19enable_sm80_to_sm89INS1_16FlashAttnFwdSm80INS1_25CollectiveMainloopFwdSm80ILi8ELi1ELb0EN4cute5tupleIJNS5_1CILi128EEENS7_ILi64EEENS7_ILi256EEEEEELi256ENS_10bfloat16_tEfNS_4arch4Sm80ELb1ELb0ELb0ELb1ELb0ELb0ELb1ELb1EEENS1_21CollectiveEpilogueFwdINS6_IJS8_SA_S9_EEENS6_IJNS7_ILi1EEESI_SI_EEESC_SE_Li256ELb1ELb1ELb1ELb0EEENS1_36VarlenDynamicPersistentTileSchedulerILi128ELi64ELi256ELi256ELb1ELb1ELb0ELb1ELb1ELb1EEEEEEEEEvNT_6ParamsE,@"STO_CUDA_ENTRY STV_DEFAULT"
_ZN7cutlass13device_kernelIN5flash19enable_sm80_to_sm89INS1_16FlashAttnFwdSm80INS1_25CollectiveMainloopFwdSm80ILi8ELi1ELb0EN4cute5tupleIJNS5_1CILi128EEENS7_ILi64EEENS7_ILi256EEEEEELi256ENS_10bfloat16_tEfNS_4arch4Sm80ELb1ELb0ELb0ELb1ELb0ELb0ELb1ELb1EEENS1_21CollectiveEpilogueFwdINS6_IJS8_SA_S9_EEENS6_IJNS7_ILi1EEESI_SI_EEESC_SE_Li256ELb1ELb1ELb1ELb0EEENS1_36VarlenDynamicPersistentTileSchedulerILi128ELi64ELi256ELi256ELb1ELb1ELb0ELb1ELb1ELb1EEEEEEEEEvNT_6ParamsE:
[----:B------:R-:W-:-:S03]  /*0000*/  MOV R1, c[0x0][0x28] ;  /* 0x00000a0000017a02 */ /* 0x000fc60000000f00 */
[----:B------:R-:W1:Y:S01]  /*0010*/  S2R R246, SR_TID.X ;  /* 0x0000000000f67919 */ /* 0x000e620000002100 */
[----:B------:R-:W-:Y:S01]  /*0020*/  IADD3 R1, R1, -0x88, RZ ;  /* 0xffffff7801017810 */ /* 0x000fe20007ffe0ff */
[----:B------:R-:W-:Y:S01]  /*0030*/  ULDC.64 UR6, c[0x0][0x118] ;  /* 0x0000460000067ab9 */ /* 0x000fe20000000a00 */
[----:B------:R-:W-:Y:S01]  /*0040*/  IMAD.MOV.U32 R245, RZ, RZ, RZ ;  /* 0x000000fffff57224 */ /* 0x000fe200078e00ff */
[----:B------:R-:W-:Y:S01]  /*0050*/  MOV R240, 0xffffffff ;  /* 0xffffffff00f07802 */ /* 0x000fe20000000f00 */
[----:B------:R-:W-:Y:S02]  /*0060*/  IMAD.MOV.U32 R244, RZ, RZ, -0x1 ;  /* 0xfffffffffff47424 */ /* 0x000fe400078e00ff */
[----:B------:R-:W-:Y:S01]  /*0070*/  IMAD.MOV.U32 R235, RZ, RZ, -0x1 ;  /* 0xffffffffffeb7424 */ /* 0x000fe200078e00ff */
        /* <DEDUP_REMOVED lines=49> */
.L_x_4783:
[----:B------:R-:W-:-:S04]  /*0390*/  IADD3 R12, R12, 0x1f, RZ ;  /* 0x0000001f0c0c7810 */ /* 0x000fc80007ffe0ff */
[----:B------:R-:W-:-:S13]  /*03a0*/  ISETP.GE.AND P0, PT, R12, c[0x0][0x53c], PT ;  /* 0x00014f000c007a0c */ /* 0x000fda0003f06270 */
[----:B------:R-:W-:Y:S05]  /*03b0*/  @P0 BRA `(.L_x_4780) ;  /* 0x00000af000000947 */ /* 0x000fea0003800000 */
[----:B------:R-:W-:Y:S02]  /*03c0*/  IADD3 R5, R3, R12, RZ ;  /* 0x0000000c03057210 */ /* 0x000fe40007ffe0ff */
[----:B------:R-:W-:Y:S02]  /*03d0*/  MOV R15, RZ ;  /* 0x000000ff000f7202 */ /* 0x000fe40000000f00 */
[----:B------:R-:W-:Y:S02]  /*03e0*/  ISETP.GE.OR P0, PT, R5, c[0x0][0x53c], !P6 ;  /* 0x00014f0005007a0c */ /* 0x000fe40007706670 */
[----:B------:R-:W-:-:S11]  /*03f0*/  MOV R10, RZ ;  /* 0x000000ff000a7202 */ /* 0x000fd60000000f00 */
        /* <DEDUP_REMOVED lines=9> */
.L_x_4880:
        /* <DEDUP_REMOVED lines=16> */
.L_x_4881:
[----:B---3--:R-:W-:-:S05]  /*0590*/  IMAD R5, R5, c[0x0][0x538], RZ ;  /* 0x00014e0005057a24 */ /* 0x008fca00078e02ff */
[----:B------:R-:W-:-:S04]  /*05a0*/  IADD3 R2, R5, R2, RZ ;  /* 0x0000000205027210 */ /* 0x000fc80007ffe0ff */
[----:B------:R-:W-:-:S13]  /*05b0*/  ISETP.GT.AND P0, PT, R2, UR4, PT ;  /* 0x0000000402007c0c */ /* 0x000fda000bf04270 */
[----:B-12---:R-:W-:Y:S05]  /*05c0*/  @!P0 BRA `(.L_x_4783) ;  /* 0xfffffdc000008947 */ /* 0x006fea000383ffff */
.L_x_4779:
[----:B--2---:R-:W-:-:S05]  /*05d0*/  IADD3 R236, -R5, R2, RZ ;  /* 0x0000000205ec7210 */ /* 0x004fca0007ffe1ff */
[----:B------:R-:W-:-:S05]  /*05e0*/  IMAD R0, R13, c[0x0][0x538], R236 ;  /* 0x00014e000d007a24 */ /* 0x000fca00078e02ec */
[----:B------:R-:W-:Y:S01]  /*05f0*/  ISETP.GT.AND P0, PT, R0, UR4, PT ;  /* 0x0000000400007c0c */ /* 0x000fe2000bf04270 */
[----:B------:R-:W-:-:S12]  /*0600*/  BRA.DIV ~URZ, `(.L_x_4784) ;  /* 0x000129c27f007947 */ /* 0x000fd8000b800000 */
[----:B------:R-:W-:-:S04]  /*0610*/  VOTE.ANY R11, PT, !P0 ;  /* 0x00000000000b7806 */ /* 0x000fc800040e0100 */
.L_x_4882:
[----:B------:R-:W1:Y:S02]  /*0620*/  POPC R4, R11 ;  /* 0x0000000b00047309 */ /* 0x000e640000000000 */
[----:B-1----:R-:W-:Y:S01]  /*0630*/  IADD3 R239, R4, R12, RZ ;  /* 0x0000000c04ef7210 */ /* 0x002fe20007ffe0ff */
[----:B------:R-:W-:Y:S05]  /*0640*/  BRA.DIV ~URZ, `(.L_x_4785) ;  /* 0x000129c27f007947 */ /* 0x000fea000b800000 */
[----:B------:R1:W2:Y:S01]  /*0650*/  SHFL.IDX PT, R15, R15, R4, 0x1f ;  /* 0x00001f040f0f7589 */ /* 0x0002a200000e0000 */
[----:B------:R-:W-:-:S03]  /*0660*/  MOV R17, RZ ;  /* 0x000000ff00117202 */ /* 0x000fc60000000f00 */
[----:B------:R1:W3:Y:S04]  /*0670*/  SHFL.IDX PT, R10, R10, R4, 0x1f ;  /* 0x00001f040a0a7589 */ /* 0x0002e800000e0000 */
.L_x_4883:
[----:B------:R-:W-:Y:S01]  /*0680*/  ISETP.NE.AND P0, PT, R11, RZ, PT ;  /* 0x000000ff0b00720c */ /* 0x000fe20003f05270 */
[----:B------:R-:W-:-:S12]  /*0690*/  BSSY B0, `(.L_x_4786) ;  /* 0x0000005000007945 */ /* 0x000fd80003800000 */
[----:B------:R-:W-:Y:S05]  /*06a0*/  @!P0 BRA `(.L_x_4787) ;  /* 0x0000003000008947 */ /* 0x000fea0003800000 */
[----:B-1----:R-:W-:Y:S01]  /*06b0*/  IADD3 R4, R4, -0x1, RZ ;  /* 0xffffffff04047810 */ /* 0x002fe20007ffe0ff */
[----:B------:R-:W-:Y:S05]  /*06c0*/  BRA.DIV ~URZ, `(.L_x_4788) ;  /* 0x00012a027f007947 */ /* 0x000fea000b800000 */
[----:B------:R1:W4:Y:S02]  /*06d0*/  SHFL.IDX PT, R17, R13, R4, 0x1f ;  /* 0x00001f040d117589 */ /* 0x00032400000e0000 */
.L_x_4787:
[----:B------:R-:W-:Y:S05]  /*06e0*/  BSYNC B0 ;  /* 0x0000000000007941 */ /* 0x000fea0003800000 */
.L_x_4786:
[----:B---3--:R-:W-:Y:S01]  /*06f0*/  ISETP.NE.AND P0, PT, R10, 0x1, PT ;  /* 0x000000010a00780c */ /* 0x008fe20003f05270 */
[----:B----4-:R-:W-:Y:S01]  /*0700*/  IMAD R236, R17, c[0x0][0x538], R236 ;  /* 0x00014e0011ec7a24 */ /* 0x010fe200078e02ec */
[----:B------:R-:W-:Y:S04]  /*0710*/  BSSY B0, `(.L_x_4789) ;  /* 0x0000076000007945 */ /* 0x000fe80003800000 */
[----:B-1----:R-:W-:-:S07]  /*0720*/  IADD3 R4, -R236, UR4, RZ ;  /* 0x00000004ec047c10 */ /* 0x002fce000fffe1ff */
[----:B------:R-:W-:Y:S05]  /*0730*/  @!P0 BRA `(.L_x_4790) ;  /* 0x0000037000008947 */ /* 0x000fea0003800000 */
[-C--:B--2---:R-:W-:Y:S02]  /*0740*/  IABS R6, R15.reuse ;  /* 0x0000000f00067213 */ /* 0x084fe40000000000 */
[----:B------:R-:W-:Y:S02]  /*0750*/  IABS R7, R10 ;  /* 0x0000000a00077213 */ /* 0x000fe40000000000 */
[----:B------:R-:W1:Y:S01]  /*0760*/  I2F.RP R12, R6 ;  /* 0x00000006000c7306 */ /* 0x000e620000209400 */
[----:B------:R-:W-:Y:S02]  /*0770*/  IABS R2, R4 ;  /* 0x0000000400027213 */ /* 0x000fe40000000000 */
[----:B------:R-:W-:-:S05]  /*0780*/  IABS R0, R15 ;  /* 0x0000000f00007213 */ /* 0x000fca0000000000 */
[----:B------:R-:W-:Y:S01]  /*0790*/  I2F.RP R11, R7 ;  /* 0x00000007000b7306 */ /* 0x000fe20000209400 */
[----:B------:R-:W-:-:S07]  /*07a0*/  IMAD.MOV R0, RZ, RZ, -R0 ;  /* 0x000000ffff007224 */ /* 0x000fce00078e0a00 */
[----:B-1----:R-:W1:Y:S02]  /*07b0*/  MUFU.RCP R8, R12 ;  /* 0x0000000c00087308 */ /* 0x002e640000001000 */
[----:B-1----:R-:W-:-:S06]  /*07c0*/  IADD3 R8, R8, 0xffffffe, RZ ;  /* 0x0ffffffe08087810 */ /* 0x002fcc0007ffe0ff */
[----:B------:R-:W1:Y:S02]  /*07d0*/  F2I.FTZ.U32.TRUNC.NTZ R9, R8 ;  /* 0x0000000800097305 */ /* 0x000e64000021f000 */
[----:B-1----:R-:W-:Y:S02]  /*07e0*/  IMAD.MOV R5, RZ, RZ, -R9 ;  /* 0x000000ffff057224 */ /* 0x002fe400078e0a09 */
[----:B------:R-:W-:Y:S02]  /*07f0*/  IMAD.MOV.U32 R8, RZ, RZ, RZ ;  /* 0x000000ffff087224 */ /* 0x000fe400078e00ff */
[----:B------:R-:W-:-:S04]  /*0800*/  IMAD R5, R5, R6, RZ ;  /* 0x0000000605057224 */ /* 0x000fc800078e02ff */
[----:B------:R-:W-:Y:S02]  /*0810*/  IMAD.HI.U32 R5, R9, R5, R8 ;  /* 0x0000000509057227 */ /* 0x000fe400078e0008 */
[----:B------:R-:W1:Y:S04]  /*0820*/  MUFU.RCP R8, R11 ;  /* 0x0000000b00087308 */ /* 0x000e680000001000 */
[----:B------:R-:W-:-:S04]  /*0830*/  IMAD.HI.U32 R5, R5, R2, RZ ;  /* 0x0000000205057227 */ /* 0x000fc800078e00ff */
[----:B------:R-:W-:Y:S01]  /*0840*/  IMAD R9, R5, R0, R2 ;  /* 0x0000000005097224 */ /* 0x000fe200078e0202 */
[----:B------:R-:W-:-:S04]  /*0850*/  LOP3.LUT R0, R4, R15, RZ, 0x3c, !PT ;  /* 0x0000000f04007212 */ /* 0x000fc800078e3cff */
[----:B------:R-:W-:Y:S02]  /*0860*/  ISETP.GT.U32.AND P1, PT, R6, R9, PT ;  /* 0x000000090600720c */ /* 0x000fe40003f24070 */
[----:B------:R-:W-:Y:S02]  /*0870*/  ISETP.GE.AND P0, PT, R0, RZ, PT ;  /* 0x000000ff0000720c */ /* 0x000fe40003f06270 */
[----:B-1----:R-:W-:Y:S02]  /*0880*/  IADD3 R8, R8, 0xffffffe, RZ ;  /* 0x0ffffffe08087810 */ /* 0x002fe40007ffe0ff */
[----:B------:R-:W-:-:S05]  /*0890*/  IABS R0, R10 ;  /* 0x0000000a00007213 */ /* 0x000fca0000000000 */
[----:B------:R-:W-:Y:S02]  /*08a0*/  IMAD.MOV R0, RZ, RZ, -R0 ;  /* 0x000000ffff007224 */ /* 0x000fe400078e0a00 */
[----:B------:R-:W-:Y:S01]  /*08b0*/  @!P1 IMAD.IADD R9, R9, 0x1, -R6 ;  /* 0x0000000109099824 */ /* 0x000fe200078e0a06 */
[----:B------:R-:W-:Y:S02]  /*08c0*/  @!P1 IADD3 R5, R5, 0x1, RZ ;  /* 0x0000000105059810 */ /* 0x000fe40007ffe0ff */
[----:B------:R-:W-:Y:S02]  /*08d0*/  ISETP.NE.AND P1, PT, R15, RZ, PT ;  /* 0x000000ff0f00720c */ /* 0x000fe40003f25270 */
[----:B------:R-:W-:Y:S02]  /*08e0*/  ISETP.GE.U32.AND P2, PT, R9, R6, PT ;  /* 0x000000060900720c */ /* 0x000fe40003f46070 */
[----:B------:R-:W1:Y:S11]  /*08f0*/  F2I.FTZ.U32.TRUNC.NTZ R9, R8 ;  /* 0x0000000800097305 */ /* 0x000e76000021f000 */
[----:B------:R-:W-:Y:S01]  /*0900*/  @P2 IADD3 R5, R5, 0x1, RZ ;  /* 0x0000000105052810 */ /* 0x000fe20007ffe0ff */
[----:B-1----:R-:W-:-:S04]  /*0910*/  IMAD.MOV R6, RZ, RZ, -R9 ;  /* 0x000000ffff067224 */ /* 0x002fc800078e0a09 */
[----:B------:R-:W-:Y:S01]  /*0920*/  @!P0 IMAD.MOV R5, RZ, RZ, -R5 ;  /* 0x000000ffff058224 */ /* 0x000fe200078e0a05 */
[----:B------:R-:W-:Y:S01]  /*0930*/  @!P1 LOP3.LUT R5, RZ, R15, RZ, 0x33, !PT ;  /* 0x0000000fff059212 */ /* 0x000fe200078e33ff */
[----:B------:R-:W-:Y:S02]  /*0940*/  IMAD R6, R6, R7, RZ ;  /* 0x0000000706067224 */ /* 0x000fe400078e02ff */
[----:B------:R-:W-:Y:S01]  /*0950*/  IMAD.MOV.U32 R8, RZ, RZ, RZ ;  /* 0x000000ffff087224 */ /* 0x000fe200078e00ff */
[----:B------:R-:W-:-:S03]  /*0960*/  IABS R2, R5 ;  /* 0x0000000500027213 */ /* 0x000fc60000000000 */
[----:B------:R-:W-:-:S06]  /*0970*/  IMAD.HI.U32 R6, R9, R6, R8 ;  /* 0x0000000609067227 */ /* 0x000fcc00078e0008 */
[----:B------:R-:W-:-:S04]  /*0980*/  IMAD.HI.U32 R9, R6, R2, RZ ;  /* 0x0000000206097227 */ /* 0x000fc800078e00ff */
[----:B------:R-:W-:Y:S02]  /*0990*/  IMAD R0, R9, R0, R2 ;  /* 0x0000000009007224 */ /* 0x000fe400078e0202 */
[----:B------:R-:W-:-:S03]  /*09a0*/  IMAD.MOV R2, RZ, RZ, -R5 ;  /* 0x000000ffff027224 */ /* 0x000fc600078e0a05 */
[----:B------:R-:W-:Y:S01]  /*09b0*/  ISETP.GT.U32.AND P1, PT, R7, R0, PT ;  /* 0x000000000700720c */ /* 0x000fe20003f24070 */
[----:B------:R-:W-:-:S12]  /*09c0*/  IMAD R11, R15, R2, R4 ;  /* 0x000000020f0b7224 */ /* 0x000fd800078e0204 */
        /* <DEDUP_REMOVED lines=9> */
[--C-:B------:R-:W-:Y:S02]  /*0a60*/  IMAD.MOV R0, RZ, RZ, -R9.reuse ;  /* 0x000000ffff007224 */ /* 0x100fe400078e0a09 */
[C---:B------:R-:W-:Y:S02]  /*0a70*/  IMAD R9, R10.reuse, 0x1000000, R9 ;  /* 0x010000000a097824 */ /* 0x040fe400078e0209 */
[----:B------:R-:W-:-:S04]  /*0a80*/  IMAD R0, R10, R0, R5 ;  /* 0x000000000a007224 */ /* 0x000fc800078e0205 */
[----:B------:R-:W-:Y:S01]  /*0a90*/  IMAD R238, R0, 0x10000, R9 ;  /* 0x0001000000ee7824 */ /* 0x000fe200078e0209 */
[----:B------:R-:W-:Y:S05]  /*0aa0*/  BRA `(.L_x_4791) ;  /* 0x000003c000007947 */ /* 0x000fea0003800000 */
.L_x_4790:
[----:B------:R-:W-:-:S04]  /*0ab0*/  IMAD.MOV.U32 R0, RZ, RZ, 0x4 ;  /* 0x00000004ff007424 */ /* 0x000fc800078e00ff */
[----:B------:R-:W-:-:S05]  /*0ac0*/  IMAD.WIDE R12, R239, R0, c[0x0][0x590] ;  /* 0x00016400ef0c7625 */ /* 0x000fca00078e0200 */
[----:B------:R-:W3:Y:S01]  /*0ad0*/  LDG.E R6, [R12.64] ;  /* 0x000000060c067981 */ /* 0x000ee2000c1e1900 */
[----:B------:R-:W-:Y:S01]  /*0ae0*/  IABS R2, R4 ;  /* 0x0000000400027213 */ /* 0x000fe20000000000 */
[----:B--23--:R-:W-:-:S05]  /*0af0*/  IMAD R5, R6, R15, RZ ;  /* 0x0000000f06057224 */ /* 0x00cfca00078e02ff */
[-C--:B------:R-:W-:Y:S02]  /*0b00*/  IABS R8, R5.reuse ;  /* 0x0000000500087213 */ /* 0x080fe40000000000 */
[----:B------:R-:W-:Y:S02]  /*0b10*/  IABS R0, R5 ;  /* 0x0000000500007213 */ /* 0x000fe40000000000 */
[----:B------:R-:W1:Y:S03]  /*0b20*/  I2F.RP R9, R8 ;  /* 0x0000000800097306 */ /* 0x000e660000209400 */
[----:B------:R-:W-:-:S05]  /*0b30*/  IMAD.MOV R0, RZ, RZ, -R0 ;  /* 0x000000ffff007224 */ /* 0x000fca00078e0a00 */
[----:B-1----:R-:W1:Y:S02]  /*0b40*/  MUFU.RCP R10, R9 ;  /* 0x00000009000a7308 */ /* 0x002e640000001000 */
[----:B-1----:R-:W-:-:S06]  /*0b50*/  IADD3 R10, R10, 0xffffffe, RZ ;  /* 0x0ffffffe0a0a7810 */ /* 0x002fcc0007ffe0ff */
[----:B------:R-:W1:Y:S02]  /*0b60*/  F2I.FTZ.U32.TRUNC.NTZ R11, R10 ;  /* 0x0000000a000b7305 */ /* 0x000e64000021f000 */
[----:B-1----:R-:W-:Y:S02]  /*0b70*/  IMAD.MOV R7, RZ, RZ, -R11 ;  /* 0x000000ffff077224 */ /* 0x002fe400078e0a0b */
[----:B------:R-:W-:Y:S02]  /*0b80*/  IMAD.MOV.U32 R10, RZ, RZ, RZ ;  /* 0x000000ffff0a7224 */ /* 0x000fe400078e00ff */
[----:B------:R-:W-:-:S04]  /*0b90*/  IMAD R7, R7, R8, RZ ;  /* 0x0000000807077224 */ /* 0x000fc800078e02ff */
[----:B------:R-:W-:-:S06]  /*0ba0*/  IMAD.HI.U32 R7, R11, R7, R10 ;  /* 0x000000070b077227 */ /* 0x000fcc00078e000a */
[----:B------:R-:W-:-:S04]  /*0bb0*/  IMAD.HI.U32 R11, R7, R2, RZ ;  /* 0x00000002070b7227 */ /* 0x000fc800078e00ff */
[----:B------:R-:W-:Y:S01]  /*0bc0*/  IMAD R7, R11, R0, R2 ;  /* 0x000000000b077224 */ /* 0x000fe200078e0202 */
[----:B------:R-:W-:-:S04]  /*0bd0*/  LOP3.LUT R0, R4, R5, RZ, 0x3c, !PT ;  /* 0x0000000504007212 */ /* 0x000fc800078e3cff */
[----:B------:R-:W-:Y:S02]  /*0be0*/  ISETP.GT.U32.AND P1, PT, R8, R7, PT ;  /* 0x000000070800720c */ /* 0x000fe40003f24070 */
[----:B------:R-:W-:-:S11]  /*0bf0*/  ISETP.GE.AND P0, PT, R0, RZ, PT ;  /* 0x000000ff0000720c */ /* 0x000fd60003f06270 */
[----:B------:R-:W-:Y:S01]  /*0c00*/  @!P1 IMAD.IADD R7, R7, 0x1, -R8 ;  /* 0x0000000107079824 */ /* 0x000fe200078e0a08 */
[----:B------:R-:W-:Y:S02]  /*0c10*/  @!P1 IADD3 R11, R11, 0x1, RZ ;  /* 0x000000010b0b9810 */ /* 0x000fe40007ffe0ff */
[----:B------:R-:W-:Y:S02]  /*0c20*/  ISETP.NE.AND P1, PT, R5, RZ, PT ;  /* 0x000000ff0500720c */ /* 0x000fe40003f25270 */
[----:B------:R-:W-:-:S13]  /*0c30*/  ISETP.GE.U32.AND P2, PT, R7, R8, PT ;  /* 0x000000080700720c */ /* 0x000fda0003f46070 */
[----:B------:R-:W-:-:S05]  /*0c40*/  @P2 IADD3 R11, R11, 0x1, RZ ;  /* 0x000000010b0b2810 */ /* 0x000fca0007ffe0ff */
[----:B------:R-:W-:Y:S01]  /*0c50*/  @!P0 IMAD.MOV R11, RZ, RZ, -R11 ;  /* 0x000000ffff0b8224 */ /* 0x000fe200078e0a0b */
[----:B------:R-:W-:-:S05]  /*0c60*/  @!P1 LOP3.LUT R11, RZ, R5, RZ, 0x33, !PT ;  /* 0x00000005ff0b9212 */ /* 0x000fca00078e33ff */
[----:B------:R-:W-:Y:S02]  /*0c70*/  IMAD R0, R6, R11, RZ ;  /* 0x0000000b06007224 */ /* 0x000fe400078e02ff */
[----:B------:R-:W-:-:S03]  /*0c80*/  IMAD.MOV R8, RZ, RZ, -R11 ;  /* 0x000000ffff087224 */ /* 0x000fc600078e0a0b */
[----:B------:R-:W-:Y:S01]  /*0c90*/  IADD3 R7, -R0, c[0x0][0x538], RZ ;  /* 0x00014e0000077a10 */ /* 0x000fe20007ffe1ff */
[----:B------:R-:W-:Y:S02]  /*0ca0*/  IMAD R5, R5, R8, R4 ;  /* 0x0000000805057224 */ /* 0x000fe400078e0204 */
[----:B------:R-:W-:Y:S01]  /*0cb0*/  IMAD.MOV.U32 R8, RZ, RZ, RZ ;  /* 0x000000ffff087224 */ /* 0x000fe200078e00ff */
[----:B------:R-:W-:Y:S02]  /*0cc0*/  IMNMX R6, R6, R7, PT ;  /* 0x0000000706067217 */ /* 0x000fe40003800200 */
[----:B------:R-:W-:Y:S02]  /*0cd0*/  IABS R4, R5 ;  /* 0x0000000500047213 */ /* 0x000fe40000000000 */
[----:B------:R-:W-:Y:S01]  /*0ce0*/  IABS R7, R6 ;  /* 0x0000000600077213 */ /* 0x000fe20000000000 */
[----:B------:R-:W-:Y:S01]  /*0cf0*/  IMAD.MOV R238, RZ, RZ, -R6 ;  /* 0x000000ffffee7224 */ /* 0x000fe200078e0a06 */
[----:B------:R-:W-:-:S02]  /*0d00*/  IADD3 R0, R0, 0x1000000, R5 ;  /* 0x0100000000007810 */ /* 0x000fc40007ffe005 */
[----:B------:R-:W1:Y:S08]  /*0d10*/  I2F.RP R10, R7 ;  /* 0x00000007000a7306 */ /* 0x000e700000209400 */
[----:B-1----:R-:W1:Y:S02]  /*0d20*/  MUFU.RCP R9, R10 ;  /* 0x0000000a00097308 */ /* 0x002e640000001000 */
[----:B-1----:R-:W-:-:S06]  /*0d30*/  IADD3 R9, R9, 0xffffffe, RZ ;  /* 0x0ffffffe09097810 */ /* 0x002fcc0007ffe0ff */
[----:B------:R-:W1:Y:S02]  /*0d40*/  F2I.FTZ.U32.TRUNC.NTZ R9, R9 ;  /* 0x0000000900097305 */ /* 0x000e64000021f000 */
[----:B-1----:R-:W-:-:S04]  /*0d50*/  IMAD.MOV R2, RZ, RZ, -R9 ;  /* 0x000000ffff027224 */ /* 0x002fc800078e0a09 */
[----:B------:R-:W-:Y:S01]  /*0d60*/  IMAD R11, R2, R7, RZ ;  /* 0x00000007020b7224 */ /* 0x000fe200078e02ff */
[----:B------:R-:W-:-:S03]  /*0d70*/  IABS R2, R6 ;  /* 0x0000000600027213 */ /* 0x000fc60000000000 */
        /* <DEDUP_REMOVED lines=14> */
[----:B------:R-:W-:Y:S02]  /*0e60*/  IMAD R238, R11, R238, R0 ;  /* 0x000000ee0bee7224 */ /* 0x000fe400078e0200 */
.L_x_4791:
[----:B------:R-:W-:Y:S05]  /*0e70*/  BSYNC B0 ;  /* 0x0000000000007941 */ /* 0x000fea0003800000 */
.L_x_4789:
[----:B------:R-:W-:-:S04]  /*0e80*/  LOP3.LUT R0, RZ, R11, RZ, 0x33, !PT ;  /* 0x0000000bff007212 */ /* 0x000fc800078e33ff */
[----:B------:R-:W-:Y:S01]  /*0e90*/  IADD3 R237, R0, R15, RZ ;  /* 0x0000000f00ed7210 */ /* 0x000fe20007ffe0ff */
[----:B------:R-:W-:Y:S05]  /*0ea0*/  BRA `(.L_x_4792) ;  /* 0x0000004000007947 */ /* 0x000fea0003800000 */
.L_x_4780:
[----:B--2---:R-:W-:Y:S01]  /*0eb0*/  IMAD.MOV.U32 R237, RZ, RZ, RZ ;  /* 0x000000ffffed7224 */ /* 0x004fe200078e00ff */
[----:B------:R-:W-:Y:S01]  /*0ec0*/  MOV R238, RZ ;  /* 0x000000ff00ee7202 */ /* 0x000fe20000000f00 */
[----:B------:R-:W-:Y:S01]  /*0ed0*/  IMAD.U32 R236, RZ, RZ, UR4 ;  /* 0x00000004ffec7e24 */ /* 0x000fe2000f8e00ff */
[----:B------:R-:W-:Y:S02]  /*0ee0*/  MOV R239, c[0x0][0x53c] ;  /* 0x00014f0000ef7a02 */ /* 0x000fe40000000f00 */
.L_x_4792:
[----:B------:R-:W-:Y:S01]  /*0ef0*/  ISETP.NE.AND P0, PT, R3, RZ, PT ;  /* 0x000000ff0300720c */ /* 0x000fe20003f05270 */
[----:B------:R-:W-:-:S12]  /*0f00*/  WARPSYNC 0xffffffff ;  /* 0xffffffff00007948 */ /* 0x000fd80003800000 */
[----:B------:R1:W-:Y:S04]  /*0f10*/  @!P0 STS.128 [0x20100], R236 ;  /* 0x020100ecff008388 */ /* 0x0003e80000000c00 */
[----:B------:R-:W-:Y:S06]  /*0f20*/  BAR.ARV 0x5, 0x100 ;  /* 0x0144000000007b1d */ /* 0x000fec0000002000 */
.L_x_4778:
[----:B-12---:R-:W-:-:S13]  /*0f30*/  ISETP.GE.AND P0, PT, R239, c[0x0][0x53c], PT ;  /* 0x00014f00ef007a0c */ /* 0x006fda0003f06270 */
[----:B------:R-:W-:Y:S05]  /*0f40*/  @P0 EXIT ;  /* 0x000000000000094d */ /* 0x000fea0003800000 */
[----:B------:R-:W-:-:S04]  /*0f50*/  SHF.R.S32.HI R11, RZ, 0x1f, R246 ;  /* 0x0000001fff0b7819 */ /* 0x000fc800000114f6 */
[CC--:B------:R-:W-:Y:S02]  /*0f60*/  LEA.HI R9, R11.reuse, R246.reuse, RZ, 0x4 ;  /* 0x000000f60b097211 */ /* 0x0c0fe400078f20ff */
[----:B------:R-:W-:Y:S02]  /*0f70*/  LEA.HI R2, R11, R246, RZ, 0x3 ;  /* 0x000000f60b027211 */ /* 0x000fe400078f18ff */
[----:B------:R-:W-:Y:S02]  /*0f80*/  SHF.R.S32.HI R0, RZ, 0x4, R9 ;  /* 0x00000004ff007819 */ /* 0x000fe40000011409 */
[----:B------:R-:W-:Y:S02]  /*0f90*/  LOP3.LUT R5, R2, 0xfffffff8, RZ, 0xc0, !PT ;  /* 0xfffffff802057812 */ /* 0x000fe400078ec0ff */
[----:B------:R-:W-:Y:S02]  /*0fa0*/  SHF.R.S32.HI R18, RZ, 0x3, R2 ;  /* 0x00000003ff127819 */ /* 0x000fe40000011402 */
[C---:B------:R-:W-:Y:S01]  /*0fb0*/  LEA.HI R4, R9.reuse, R0, RZ, 0x1 ;  /* 0x0000000009047211 */ /* 0x040fe200078f08ff */
[----:B------:R-:W-:Y:S01]  /*0fc0*/  IMAD.IADD R5, R246, 0x1, -R5 ;  /* 0x00000001f6057824 */ /* 0x000fe200078e0a05 */
[----:B------:R-:W-:Y:S01]  /*0fd0*/  LOP3.LUT R9, R9, 0xfffffff0, RZ, 0xc0, !PT ;  /* 0xfffffff009097812 */ /* 0x000fe200078ec0ff */
[----:B------:R-:W-:Y:S01]  /*0fe0*/  IMAD.SHL.U32 R249, R18, 0x40, RZ ;  /* 0x0000004012f97824 */ /* 0x000fe200078e00ff */
[----:B------:R-:W-:Y:S01]  /*0ff0*/  LOP3.LUT R4, R4, 0xfffffffe, RZ, 0xc0, !PT ;  /* 0xfffffffe04047812 */ /* 0x000fe200078ec0ff */
[----:B------:R-:W-:Y:S01]  /*1000*/  IMAD.SHL.U32 R16, R5, 0x8, RZ ;  /* 0x0000000805107824 */ /* 0x000fe200078e00ff */
[-C--:B------:R-:W-:Y:S01]  /*1010*/  LEA.HI R7, R11, R246.reuse, RZ, 0x2 ;  /* 0x000000f60b077211 */ /* 0x080fe200078f10ff */
[----:B------:R-:W-:Y:S01]  /*1020*/  IMAD.IADD R9, R246, 0x1, -R9 ;  /* 0x00000001f6097824 */ /* 0x000fe200078e0a09 */
[----:B------:R-:W-:Y:S01]  /*1030*/  LOP3.LUT R249, R249, 0x1c0, RZ, 0xc0, !PT ;  /* 0x000001c0f9f97812 */ /* 0x000fe200078ec0ff */
[----:B------:R-:W-:Y:S01]  /*1040*/  IMAD.IADD R4, R0, 0x1, -R4 ;  /* 0x0000000100047824 */ /* 0x000fe200078e0a04 */
[----:B------:R-:W-:Y:S01]  /*1050*/  LEA.HI R12, R11, R246, RZ, 0x5 ;  /* 0x000000f60b0c7211 */ /* 0x000fe200078f28ff */
[----:B------:R-:W-:Y:S01]  /*1060*/  IMAD.SHL.U32 R3, R5, 0x40, RZ ;  /* 0x0000004005037824 */ /* 0x000fe200078e00ff */
[----:B------:R-:W-:-:S02]  /*1070*/  SHF.R.S32.HI R10, RZ, 0x1f, R9 ;  /* 0x0000001fff0a7819 */ /* 0x000fc40000011409 */
[----:B------:R-:W-:Y:S02]  /*1080*/  LOP3.LUT R0, R249, 0x38, R16, 0xf8, !PT ;  /* 0x00000038f9007812 */ /* 0x000fe400078ef810 */
[----:B------:R-:W-:Y:S02]  /*1090*/  SHF.R.U32.HI R249, RZ, 0x3, R249 ;  /* 0x00000003fff97819 */ /* 0x000fe400000116f9 */
[----:B------:R-:W-:Y:S02]  /*10a0*/  LEA.HI R10, R10, R9, RZ, 0x3 ;  /* 0x000000090a0a7211 */ /* 0x000fe400078f18ff */
[----:B------:R-:W-:Y:S02]  /*10b0*/  LOP3.LUT R249, R0, R249, RZ, 0x3c, !PT ;  /* 0x000000f900f97212 */ /* 0x000fe400078e3cff */
[C---:B------:R-:W-:Y:S01]  /*10c0*/  LOP3.LUT R6, R10.reuse, 0xfffffff8, RZ, 0xc0, !PT ;  /* 0xfffffff80a067812 */ /* 0x040fe200078ec0ff */
[----:B------:R-:W-:Y:S01]  /*10d0*/  IMAD.SHL.U32 R10, R10, 0x40, RZ ;  /* 0x000000400a0a7824 */ /* 0x000fe200078e00ff */
[----:B------:R-:W-:-:S02]  /*10e0*/  LEA.HI R0, R11, R246, RZ, 0x6 ;  /* 0x000000f60b007211 */ /* 0x000fc400078f30ff */
[--C-:B------:R-:W-:Y:S01]  /*10f0*/  SHF.R.S32.HI R13, RZ, 0x2, R7.reuse ;  /* 0x00000002ff0d7819 */ /* 0x100fe20000011407 */
[----:B------:R-:W-:Y:S01]  /*1100*/  IMAD.IADD R6, R9, 0x1, -R6 ;  /* 0x0000000109067824 */ /* 0x000fe200078e0a06 */
[----:B------:R-:W-:Y:S01]  /*1110*/  SHF.R.S32.HI R8, RZ, 0x1f, R7 ;  /* 0x0000001fff087819 */ /* 0x000fe20000011407 */
[----:B------:R-:W-:Y:S01]  /*1120*/  IMAD.SHL.U32 R0, R0, 0x8, RZ ;  /* 0x0000000800007824 */ /* 0x000fe200078e00ff */
[----:B------:R-:W-:Y:S02]  /*1130*/  LOP3.LUT R11, R12, 0xffffffe0, RZ, 0xc0, !PT ;  /* 0xffffffe00c0b7812 */ /* 0x000fe400078ec0ff */
[----:B------:R-:W-:Y:S02]  /*1140*/  LEA.HI R8, R8, R13, RZ, 0x3 ;  /* 0x0000000d08087211 */ /* 0x000fe400078f18ff */
[--C-:B------:R-:W-:Y:S01]  /*1150*/  SHF.R.S32.HI R9, RZ, 0x5, R12.reuse ;  /* 0x00000005ff097819 */ /* 0x100fe2000001140c */
[----:B------:R-:W-:Y:S01]  /*1160*/  IMAD.IADD R15, R246, 0x1, -R11 ;  /* 0x00000001f60f7824 */ /* 0x000fe200078e0a0b */
[----:B------:R-:W-:Y:S01]  /*1170*/  SHF.R.S32.HI R12, RZ, 0x1f, R12 ;  /* 0x0000001fff0c7819 */ /* 0x000fe2000001140c */
[----:B------:R-:W-:Y:S01]  /*1180*/  IMAD.SHL.U32 R11, R4, 0x8, RZ ;  /* 0x00000008040b7824 */ /* 0x000fe200078e00ff */
[----:B------:R-:W-:-:S02]  /*1190*/  LOP3.LUT R8, R8, 0xfffffff8, RZ, 0xc0, !PT ;  /* 0xfffffff808087812 */ /* 0x000fc400078ec0ff */
[----:B------:R-:W-:Y:S02]  /*11a0*/  LOP3.LUT R3, R3, 0x1c0, RZ, 0xc0, !PT ;  /* 0x000001c003037812 */ /* 0x000fe400078ec0ff */
[----:B------:R-:W-:Y:S01]  /*11b0*/  LEA.HI R12, R12, R9, RZ, 0x3 ;  /* 0x000000090c0c7211 */ /* 0x000fe200078f18ff */
[----:B------:R-:W-:Y:S01]  /*11c0*/  IMAD.IADD R8, R13, 0x1, -R8 ;  /* 0x000000010d087824 */ /* 0x000fe200078e0a08 */
[----:B------:R-:W-:Y:S02]  /*11d0*/  SHF.R.S32.HI R251, RZ, 0x1f, R15 ;  /* 0x0000001ffffb7819 */ /* 0x000fe4000001140f */
[----:B------:R-:W-:Y:S02]  /*11e0*/  LOP3.LUT R7, R7, 0xfffffffc, RZ, 0xc0, !PT ;  /* 0xfffffffc07077812 */ /* 0x000fe400078ec0ff */
[----:B------:R-:W-:Y:S02]  /*11f0*/  LOP3.LUT R2, R3, 0x8, R2, 0xf8, !PT ;  /* 0x0000000803027812 */ /* 0x000fe400078ef802 */
[----:B------:R-:W-:-:S02]  /*1200*/  LOP3.LUT R12, R12, 0xffffff8, RZ, 0xc0, !PT ;  /* 0x0ffffff80c0c7812 */ /* 0x000fc400078ec0ff */
[----:B------:R-:W-:Y:S02]  /*1210*/  LEA.HI R251, R251, R15, RZ, 0x2 ;  /* 0x0000000ffbfb7211 */ /* 0x000fe400078f10ff */
[----:B------:R-:W-:Y:S01]  /*1220*/  SHF.R.U32.HI R3, RZ, 0x3, R3 ;  /* 0x00000003ff037819 */ /* 0x000fe20000011603 */
[----:B------:R-:W-:Y:S01]  /*1230*/  IMAD.IADD R12, R9, 0x1, -R12 ;  /* 0x00000001090c7824 */ /* 0x000fe200078e0a0c */
[----:B------:R-:W-:Y:S01]  /*1240*/  LOP3.LUT R249, R249, 0x7ffffe00, R0, 0xf8, !PT ;  /* 0x7ffffe00f9f97812 */ /* 0x000fe200078ef800 */
[----:B------:R-:W-:Y:S01]  /*1250*/  IMAD.IADD R0, R246, 0x1, -R7 ;  /* 0x00000001f6007824 */ /* 0x000fe200078e0a07 */
[----:B------:R-:W-:Y:S01]  /*1260*/  LOP3.LUT R13, R8, 0x1, RZ, 0xc0, !PT ;  /* 0x00000001080d7812 */ /* 0x000fe200078ec0ff */
[----:B------:R-:W-:Y:S01]  /*1270*/  IMAD.SHL.U32 R9, R9, 0x400, RZ ;  /* 0x0000040009097824 */ /* 0x000fe200078e00ff */
[----:B------:R-:W-:Y:S01]  /*1280*/  SHF.R.S32.HI R7, RZ, 0x2, R251 ;  /* 0x00000002ff077819 */ /* 0x000fe200000114fb */
[----:B------:R-:W-:Y:S01]  /*1290*/  IMAD.SHL.U32 R249, R249, 0x2, RZ ;  /* 0x00000002f9f97824 */ /* 0x000fe200078e00ff */
[----:B------:R-:W-:Y:S01]  /*12a0*/  LOP3.LUT R3, R2, R3, RZ, 0x3c, !PT ;  /* 0x0000000302037212 */ /* 0x000fe200078e3cff */
[----:B------:R-:W-:Y:S01]  /*12b0*/  IMAD.SHL.U32 R2, R6, 0x40, RZ ;  /* 0x0000004006027824 */ /* 0x000fe200078e00ff */
[----:B------:R-:W-:Y:S01]  /*12c0*/  ISETP.NE.U32.AND P0, PT, R13, 0x1, PT ;  /* 0x000000010d00780c */ /* 0x000fe20003f05070 */
[----:B------:R-:W-:Y:S01]  /*12d0*/  IMAD R14, R12, 0x10, R7 ;  /* 0x000000100c0e7824 */ /* 0x000fe200078e0207 */
[----:B------:R-:W-:-:S02]  /*12e0*/  LEA.HI R7, R0, R0, RZ, 0x1 ;  /* 0x0000000000077211 */ /* 0x000fc400078f08ff */
[----:B------:R-:W-:Y:S02]  /*12f0*/  LOP3.LUT R2, R2, 0x1c0, RZ, 0xc0, !PT ;  /* 0x000001c002027812 */ /* 0x000fe400078ec0ff */
[C---:B------:R-:W-:Y:S01]  /*1300*/  R2P PR, R8.reuse, 0x6 ;  /* 0x0000000608007804 */ /* 0x040fe20000000000 */
[----:B------:R-:W-:Y:S01]  /*1310*/  IMAD.SHL.U32 R8, R8, 0x40, RZ ;  /* 0x0000004008087824 */ /* 0x000fe200078e00ff */
[----:B------:R-:W-:Y:S01]  /*1320*/  LOP3.LUT R7, R7, 0x1ffffffe, RZ, 0xc0, !PT ;  /* 0x1ffffffe07077812 */ /* 0x000fe200078ec0ff */
[----:B------:R1:W-:Y:S01]  /*1330*/  STL [R1], R14 ;  /* 0x0000000e01007387 */ /* 0x0003e20000100800 */
[----:B------:R-:W-:Y:S02]  /*1340*/  LOP3.LUT R11, R2, 0x8, R11, 0xf8, !PT ;  /* 0x00000008020b7812 */ /* 0x000fe400078ef80b */
[----:B------:R-:W-:Y:S01]  /*1350*/  SHF.R.U32.HI R2, RZ, 0x3, R2 ;  /* 0x00000003ff027819 */ /* 0x000fe20000011602 */
[----:B------:R-:W-:Y:S01]  /*1360*/  IMAD.IADD R252, R0, 0x1, -R7 ;  /* 0x0000000100fc7824 */ /* 0x000fe200078e0a07 */
[----:B------:R-:W-:-:S02]  /*1370*/  LOP3.LUT R251, R251, 0x7ffffffc, RZ, 0xc0, !PT ;  /* 0x7ffffffcfbfb7812 */ /* 0x000fc400078ec0ff */
[----:B------:R-:W-:Y:S01]  /*1380*/  LOP3.LUT R8, R8, 0x1c0, RZ, 0xc0, !PT ;  /* 0x000001c008087812 */ /* 0x000fe200078ec0ff */
[----:B------:R-:W-:Y:S01]  /*1390*/  IMAD R252, R252, 0x8, R14 ;  /* 0x00000008fcfc7824 */ /* 0x000fe200078e020e */
[----:B------:R-:W-:Y:S01]  /*13a0*/  LOP3.LUT R2, R11, R2, RZ, 0x3c, !PT ;  /* 0x000000020b027212 */ /* 0x000fe200078e3cff */
[----:B------:R-:W-:Y:S01]  /*13b0*/  IMAD R11, R0, 0x2, R9 ;  /* 0x00000002000b7824 */ /* 0x000fe200078e0209 */
[----:B------:R-:W-:Y:S01]  /*13c0*/  LOP3.LUT R7, R10, 0xfffffe00, RZ, 0xc0, !PT ;  /* 0xfffffe000a077812 */ /* 0x000fe200078ec0ff */
[----:B------:R-:W-:Y:S01]  /*13d0*/  IMAD.IADD R251, R15, 0x1, -R251 ;  /* 0x000000010ffb7824 */ /* 0x000fe200078e0afb */
[----:B------:R-:W-:Y:S01]  /*13e0*/  LEA.HI R8, R8, R8, RZ, 0x1d ;  /* 0x0000000808087211 */ /* 0x000fe200078fe8ff */
[----:B------:R-:W-:Y:S01]  /*13f0*/  IMAD R0, R4, 0x200, R3 ;  /* 0x0000020004007824 */ /* 0x000fe200078e0203 */
[----:B------:R-:W-:Y:S01]  /*1400*/  LOP3.LUT P4, RZ, R5, 0x2, RZ, 0xc0, !PT ;  /* 0x0000000205ff7812 */ /* 0x000fe2000788c0ff */
[----:B------:R-:W-:Y:S01]  /*1410*/  IMAD.SHL.U32 R251, R251, 0x2, RZ ;  /* 0x00000002fbfb7824 */ /* 0x000fe200078e00ff */
[-C--:B------:R-:W-:Y:S01]  /*1420*/  IADD3 R4, R2, R7.reuse, R9 ;  /* 0x0000000702047210 */ /* 0x080fe20007ffe009 */
[----:B------:R-:W-:Y:S01]  /*1430*/  IMAD.MOV.U32 R9, RZ, RZ, 0x20 ;  /* 0x00000020ff097424 */ /* 0x000fe200078e00ff */
[C---:B------:R-:W-:Y:S01]  /*1440*/  LOP3.LUT P3, RZ, R5.reuse, 0x4, RZ, 0xc0, !PT ;  /* 0x0000000405ff7812 */ /* 0x040fe2000786c0ff */
[----:B------:R-:W-:Y:S01]  /*1450*/  IMAD R5, R5, 0x20, R18 ;  /* 0x0000002005057824 */ /* 0x000fe200078e0212 */
[----:B------:R-:W-:Y:S01]  /*1460*/  LOP3.LUT P6, RZ, R6, 0x2, RZ, 0xc0, !PT ;  /* 0x0000000206ff7812 */ /* 0x000fe200078cc0ff */
[----:B------:R-:W-:Y:S01]  /*1470*/  IMAD.IADD R8, R11, 0x1, R8 ;  /* 0x000000010b087824 */ /* 0x000fe200078e0208 */
[----:B------:R-:W-:Y:S01]  /*1480*/  SHF.R.S32.HI R17, RZ, 0x1f, R16 ;  /* 0x0000001fff117819 */ /* 0x000fe20000011410 */
[----:B------:R-:W-:Y:S01]  /*1490*/  IMAD.MOV.U32 R3, RZ, RZ, 0x40 ;  /* 0x00000040ff037424 */ /* 0x000fe200078e00ff */
[----:B------:R-:W-:Y:S01]  /*14a0*/  LOP3.LUT R2, R2, R7, RZ, 0xfc, !PT ;  /* 0x0000000702027212 */ /* 0x000fe200078efcff */
[----:B------:R2:W-:Y:S01]  /*14b0*/  STL [R1+0x4], R5 ;  /* 0x0000040501007387 */ /* 0x0005e20000100800 */
[----:B------:R-:W-:-:S02]  /*14c0*/  LEA R233, R0, 0x8100, 0x1 ;  /* 0x0000810000e97811 */ /* 0x000fc400078e08ff */
[C---:B------:R-:W-:Y:S01]  /*14d0*/  SEL R7, R9.reuse, 0xffffffe0, !P1 ;  /* 0xffffffe009077807 */ /* 0x040fe20004800000 */
[----:B------:R3:W-:Y:S01]  /*14e0*/  STL.64 [R1+0x10], R16 ;  /* 0x0000101001007387 */ /* 0x0007e20000100a00 */
[----:B------:R-:W-:Y:S02]  /*14f0*/  SEL R0, R9, 0xffffffe0, !P6 ;  /* 0xffffffe009007807 */ /* 0x000fe40007000000 */
[C---:B------:R-:W-:Y:S02]  /*1500*/  IADD3 R10, R251.reuse, 0x8, RZ ;  /* 0x00000008fb0a7810 */ /* 0x040fe40007ffe0ff */
[C---:B------:R-:W-:Y:S02]  /*1510*/  IADD3 R9, R251.reuse, 0x10, RZ ;  /* 0x00000010fb097810 */ /* 0x040fe40007ffe0ff */
[C---:B------:R-:W-:Y:S02]  /*1520*/  IADD3 R19, R251.reuse, 0xb0, RZ ;  /* 0x000000b0fb137810 */ /* 0x040fe40007ffe0ff */
[----:B------:R-:W-:-:S02]  /*1530*/  IADD3 R9, R251, 0xf8, RZ ;  /* 0x000000f8fb097810 */ /* 0x000fc40007ffe0ff */
[----:B------:R-:W-:Y:S02]  /*1540*/  LEA R10, R8, 0x80, 0x1 ;  /* 0x00000080080a7811 */ /* 0x000fe400078e08ff */
[C---:B-1----:R-:W-:Y:S02]  /*1550*/  IADD3 R14, R251.reuse, 0xd8, RZ ;  /* 0x000000d8fb0e7810 */ /* 0x042fe40007ffe0ff */
[----:B------:R-:W-:Y:S01]  /*1560*/  LOP3.LUT P5, RZ, R6, 0x4, RZ, 0xc0, !PT ;  /* 0x0000000406ff7812 */ /* 0x000fe200078ac0ff */
[----:B------:R-:W-:Y:S01]  /*1570*/  STL [R1+0x24], R10 ;  /* 0x0000240a01007387 */ /* 0x000fe20000100800 */
[----:B------:R-:W-:Y:S02]  /*1580*/  IADD3 R11, R251, 0xf0, RZ ;  /* 0x000000f0fb0b7810 */ /* 0x000fe40007ffe0ff */
[----:B------:R-:W-:Y:S02]  /*1590*/  IADD3 R231, R233, 0x20, RZ ;  /* 0x00000020e9e77810 */ /* 0x000fe40007ffe0ff */
[----:B--2---:R-:W-:-:S02]  /*15a0*/  SEL R5, R3, 0xffffffc0, !P2 ;  /* 0xffffffc003057807 */ /* 0x004fc40005000000 */
[----:B------:R-:W-:Y:S02]  /*15b0*/  SEL R6, R3, 0xffffffc0, !P3 ;  /* 0xffffffc003067807 */ /* 0x000fe40005800000 */
[----:B------:R-:W-:Y:S02]  /*15c0*/  SHF.R.S32.HI R8, RZ, 0x1f, R19 ;  /* 0x0000001fff087819 */ /* 0x000fe40000011413 */
[----:B---3--:R-:W-:Y:S01]  /*15d0*/  IADD3 R17, R251, 0xc0, RZ ;  /* 0x000000c0fb117810 */ /* 0x008fe20007ffe0ff */
[C---:B------:R-:W-:Y:S01]  /*15e0*/  IMAD.IADD R229, R233.reuse, 0x1, R6 ;  /* 0x00000001e9e57824 */ /* 0x040fe200078e0206 */
[----:B------:R-:W-:Y:S02]  /*15f0*/  @P4 IADD3 R231, R233, -0x20, RZ ;  /* 0xffffffe0e9e74810 */ /* 0x000fe40007ffe0ff */
[----:B------:R-:W-:Y:S02]  /*1600*/  SHF.R.S32.HI R8, RZ, 0x1f, R17 ;  /* 0x0000001fff087819 */ /* 0x000fe40000011411 */
[----:B------:R-:W-:Y:S01]  /*1610*/  SHF.R.S32.HI R9, RZ, 0x1f, R9 ;  /* 0x0000001fff097819 */ /* 0x000fe20000011409 */
[----:B------:R-:W-:Y:S01]  /*1620*/  IMAD.IADD R9, R10, 0x1, R7 ;  /* 0x000000010a097824 */ /* 0x000fe200078e0207 */
[----:B------:R-:W-:Y:S01]  /*1630*/  SHF.R.S32.HI R8, RZ, 0x1f, R14 ;  /* 0x0000001fff087819 */ /* 0x000fe2000001140e */
[----:B------:R-:W-:Y:S01]  /*1640*/  IMAD.IADD R220, R6, 0x1, R231 ;  /* 0x0000000106dc7824 */ /* 0x000fe200078e02e7 */
[----:B------:R-:W-:Y:S01]  /*1650*/  SHF.R.S32.HI R8, RZ, 0x1f, R11 ;  /* 0x0000001fff087819 */ /* 0x000fe2000001140b */
[C-C-:B------:R-:W-:Y:S01]  /*1660*/  IMAD.IADD R11, R10.reuse, 0x1, R5.reuse ;  /* 0x000000010a0b7824 */ /* 0x140fe200078e0205 */
[C---:B------:R-:W-:Y:S01]  /*1670*/  IADD3 R8, R10.reuse, -0x10, RZ ;  /* 0xfffffff00a087810 */ /* 0x040fe20007ffe0ff */
[----:B------:R-:W-:Y:S01]  /*1680*/  IMAD.IADD R6, R9, 0x1, R5 ;  /* 0x0000000109067824 */ /* 0x000fe200078e0205 */
[----:B------:R-:W-:-:S02]  /*1690*/  @P0 IADD3 R8, R10, 0x10, RZ ;  /* 0x000000100a080810 */ /* 0x000fc40007ffe0ff */
[----:B------:R-:W-:Y:S01]  /*16a0*/  STL [R1+0x18], R11 ;  /* 0x0000180b01007387 */ /* 0x000fe20000100800 */
[----:B------:R-:W-:Y:S02]  /*16b0*/  LEA R234, R4, 0x10100, 0x1 ;  /* 0x0001010004ea7811 */ /* 0x000fe400078e08ff */
[----:B------:R-:W-:Y:S01]  /*16c0*/  LEA R227, R2, 0x100, 0x1 ;  /* 0x0000010002e37811 */ /* 0x000fe200078e08ff */
[----:B------:R-:W-:Y:S01]  /*16d0*/  STL [R1+0x1c], R9 ;  /* 0x00001c0901007387 */ /* 0x000fe20000100800 */
[----:B------:R-:W-:Y:S01]  /*16e0*/  IMAD.IADD R2, R5, 0x1, R8 ;  /* 0x0000000105027824 */ /* 0x000fe200078e0208 */
[----:B------:R-:W-:Y:S01]  /*16f0*/  IADD3 R250, R16, 0x40, RZ ;  /* 0x0000004010fa7810 */ /* 0x000fe20007ffe0ff */
[----:B------:R-:W-:Y:S01]  /*1700*/  IMAD.IADD R232, R234, 0x1, R0 ;  /* 0x00000001eae87824 */ /* 0x000fe200078e0200 */
[----:B------:R1:W-:Y:S01]  /*1710*/  STL [R1+0x28], R6 ;  /* 0x0000280601007387 */ /* 0x0003e20000100800 */
[----:B------:R-:W-:Y:S01]  /*1720*/  IMAD.IADD R226, R0, 0x1, R227 ;  /* 0x0000000100e27824 */ /* 0x000fe200078e02e3 */
[----:B------:R-:W-:-:S02]  /*1730*/  IADD3 R247, R16, 0x80, RZ ;  /* 0x0000008010f77810 */ /* 0x000fc40007ffe0ff */
[----:B------:R2:W-:Y:S01]  /*1740*/  STL [R1+0x20], R8 ;  /* 0x0000200801007387 */ /* 0x0005e20000100800 */
[----:B------:R-:W-:Y:S02]  /*1750*/  IADD3 R248, R16, 0xc0, RZ ;  /* 0x000000c010f87810 */ /* 0x000fe40007ffe0ff */
[----:B------:R-:W-:Y:S01]  /*1760*/  SEL R3, R3, 0xffffffc0, !P5 ;  /* 0xffffffc003037807 */ /* 0x000fe20006800000 */
[----:B------:R2:W-:Y:S01]  /*1770*/  STL [R1+0x2c], R2 ;  /* 0x00002c0201007387 */ /* 0x0005e20000100800 */
[C---:B------:R-:W-:Y:S02]  /*1780*/  IADD3 R18, R251.reuse, 0xb8, RZ ;  /* 0x000000b8fb127810 */ /* 0x040fe40007ffe0ff */
[C---:B------:R-:W-:Y:S01]  /*1790*/  IADD3 R16, R251.reuse, 0xc8, RZ ;  /* 0x000000c8fb107810 */ /* 0x040fe20007ffe0ff */
[----:B------:R-:W-:Y:S01]  /*17a0*/  IMAD.IADD R230, R234, 0x1, R3 ;  /* 0x00000001eae67824 */ /* 0x000fe200078e0203 */
[----:B------:R-:W-:Y:S01]  /*17b0*/  IADD3 R15, R251, 0xd0, RZ ;  /* 0x000000d0fb0f7810 */ /* 0x000fe20007ffe0ff */
[----:B------:R-:W-:Y:S01]  /*17c0*/  IMAD.IADD R225, R3, 0x1, R227 ;  /* 0x0000000103e17824 */ /* 0x000fe200078e02e3 */
[C---:B------:R-:W-:Y:S01]  /*17d0*/  IADD3 R13, R251.reuse, 0xe0, RZ ;  /* 0x000000e0fb0d7810 */ /* 0x040fe20007ffe0ff */
[----:B------:R-:W-:Y:S01]  /*17e0*/  IMAD.IADD R228, R232, 0x1, R3 ;  /* 0x00000001e8e47824 */ /* 0x000fe200078e0203 */
[----:B------:R-:W-:Y:S01]  /*17f0*/  IADD3 R12, R251, 0xe8, RZ ;  /* 0x000000e8fb0c7810 */ /* 0x000fe20007ffe0ff */
[----:B------:R-:W-:Y:S01]  /*1800*/  IMAD.IADD R224, R3, 0x1, R226 ;  /* 0x0000000103e07824 */ /* 0x000fe200078e02e2 */
[----:B------:R-:W-:-:S02]  /*1810*/  SHF.R.S32.HI R243, RZ, 0x1f, R250 ;  /* 0x0000001ffff37819 */ /* 0x000fc400000114fa */
[----:B------:R-:W-:Y:S02]  /*1820*/  SHF.R.S32.HI R242, RZ, 0x1f, R247 ;  /* 0x0000001ffff27819 */ /* 0x000fe400000114f7 */
[----:B------:R-:W-:Y:S01]  /*1830*/  SHF.R.S32.HI R241, RZ, 0x1f, R248 ;  /* 0x0000001ffff17819 */ /* 0x000fe200000114f8 */
[----:B-1----:R-:W-:Y:S01]  /*1840*/  IMAD.IADD R6, R7, 0x1, R8 ;  /* 0x0000000107067824 */ /* 0x002fe200078e0208 */
[----:B------:R-:W-:Y:S02]  /*1850*/  SHF.R.S32.HI R18, RZ, 0x1f, R18 ;  /* 0x0000001fff127819 */ /* 0x000fe40000011412 */
[----:B------:R-:W-:Y:S01]  /*1860*/  SHF.R.S32.HI R16, RZ, 0x1f, R16 ;  /* 0x0000001fff107819 */ /* 0x000fe20000011410 */
[----:B------:R-:W-:Y:S01]  /*1870*/  IMAD.IADD R0, R6, 0x1, R5 ;  /* 0x0000000106007824 */ /* 0x000fe200078e0205 */
[----:B------:R2:W-:Y:S01]  /*1880*/  STL [R1+0x30], R6 ;  /* 0x0000300601007387 */ /* 0x0005e20000100800 */
[----:B------:R-:W-:Y:S02]  /*1890*/  SHF.R.S32.HI R15, RZ, 0x1f, R15 ;  /* 0x0000001fff0f7819 */ /* 0x000fe4000001140f */
[----:B------:R-:W-:Y:S01]  /*18a0*/  SHF.R.S32.HI R13, RZ, 0x1f, R13 ;  /* 0x0000001fff0d7819 */ /* 0x000fe2000001140d */
[----:B------:R2:W-:Y:S01]  /*18b0*/  STL [R1+0x34], R0 ;  /* 0x0000340001007387 */ /* 0x0005e20000100800 */
[----:B------:R-:W-:-:S02]  /*18c0*/  SHF.R.S32.HI R12, RZ, 0x1f, R12 ;  /* 0x0000001fff0c7819 */ /* 0x000fc4000001140c */
        /* <DEDUP_REMOVED lines=14> */
[----:B--2---:R-:W-:Y:S02]  /*19b0*/  IADD3 R208, R231, 0x7800, RZ ;  /* 0x00007800e7d07810 */ /* 0x004fe40007ffe0ff */
.L_x_4879:
[----:B------:R-:W-:-:S04]  /*19c0*/  IMAD.MOV.U32 R2, RZ, RZ, 0x4 ;  /* 0x00000004ff027424 */ /* 0x000fc800078e00ff */
[----:B------:R-:W-:-:S05]  /*19d0*/  IMAD.WIDE R4, R239, R2, c[0x0][0x588] ;  /* 0x00016200ef047625 */ /* 0x000fca00078e0202 */
[----:B------:R1:W2:Y:S01]  /*19e0*/  LDG.E R24, [R4.64] ;  /* 0x0000000604187981 */ /* 0x0002a2000c1e1900 */
        /* <DEDUP_REMOVED lines=9> */
[----:B-1----:R-:W-:Y:S01]  /*1a80*/  IMAD.MOV.U32 R5, RZ, RZ, RZ ;  /* 0x000000ffff057224 */ /* 0x002fe200078e00ff */
[----:B--2---:R-:W-:Y:S01]  /*1a90*/  SHF.R.S32.HI R23, RZ, 0x1f, R24 ;  /* 0x0000001fff177819 */ /* 0x004fe20000011418 */
[----:B------:R1:W-:Y:S01]  /*1aa0*/  STL [R1+0x3c], R24 ;  /* 0x00003c1801007387 */ /* 0x0003e20000100800 */
[C---:B------:R-:W-:Y:S02]  /*1ab0*/  @P0 LEA R14, P1, R24.reuse, c[0x0][0x370], 0x2 ;  /* 0x0000dc00180e0a11 */ /* 0x040fe400078210ff */
[C---:B------:R-:W-:Y:S01]  /*1ac0*/  LEA R10, P3, R24.reuse, c[0x0][0x348], 0x2 ;  /* 0x0000d200180a7a11 */ /* 0x040fe200078610ff */
[----:B------:R1:W-:Y:S01]  /*1ad0*/  STL [R1+0x38], R23 ;  /* 0x0000381701007387 */ /* 0x0003e20000100800 */
[----:B------:R-:W-:-:S05]  /*1ae0*/  @P0 LEA.HI.X R15, R24, c[0x0][0x374], R23, 0x2, P1 ;  /* 0x0000dd00180f0a11 */ /* 0x000fca00008f1417 */
[----:B------:R1:W5:Y:S01]  /*1af0*/  @P0 LDG.E R7, [R14.64] ;  /* 0x000000060e070981 */ /* 0x000362000c1e1900 */
[C---:B------:R-:W-:Y:S02]  /*1b00*/  @P4 LEA R12, P0, R24.reuse, c[0x0][0x360], 0x2 ;  /* 0x0000d800180c4a11 */ /* 0x040fe400078010ff */
[C---:B------:R-:W-:Y:S02]  /*1b10*/  LEA R8, P1, R24.reuse, c[0x0][0x350], 0x2 ;  /* 0x0000d40018087a11 */ /* 0x040fe400078210ff */
[C-C-:B------:R-:W-:Y:S02]  /*1b20*/  @P4 LEA.HI.X R13, R24.reuse, c[0x0][0x364], R23.reuse, 0x2, P0 ;  /* 0x0000d900180d4a11 */ /* 0x140fe400000f1417 */
[C-C-:B------:R-:W-:Y:S02]  /*1b30*/  LEA.HI.X R11, R24.reuse, c[0x0][0x34c], R23.reuse, 0x2, P3 ;  /* 0x0000d300180b7a11 */ /* 0x140fe400018f1417 */
[----:B------:R-:W-:Y:S01]  /*1b40*/  LEA.HI.X R9, R24, c[0x0][0x354], R23, 0x2, P1 ;  /* 0x0000d50018097a11 */ /* 0x000fe200008f1417 */
[----:B------:R-:W2:Y:S04]  /*1b50*/  @P4 LDG.E R0, [R12.64] ;  /* 0x000000060c004981 */ /* 0x000ea8000c1e1900 */
[----:B------:R1:W5:Y:S04]  /*1b60*/  @P2 LDG.E R5, [R10.64] ;  /* 0x000000060a052981 */ /* 0x000368000c1e1900 */
[----:B------:R1:W5:Y:S01]  /*1b70*/  @P6 LDG.E R6, [R8.64] ;  /* 0x0000000608066981 */ /* 0x000362000c1e1900 */
[----:B------:R-:W-:Y:S01]  /*1b80*/  LOP3.LUT R22, R238, 0xffff, RZ, 0xc0, !PT ;  /* 0x0000ffffee167812 */ /* 0x000fe200078ec0ff */
[----:B------:R-:W-:Y:S04]  /*1b90*/  YIELD ;  /* 0x0000000000007946 */ /* 0x000fe80003800000 */
[----:B------:R1:W-:Y:S04]  /*1ba0*/  STL [R1+0x40], R22 ;  /* 0x0000401601007387 */ /* 0x0003e80000100800 */
[----:B--2---:R1:W-:Y:S01]  /*1bb0*/  @P4 STL [R1+0x74], R0 ;  /* 0x0000740001004387 */ /* 0x0043e20000100800 */
[----:B------:R-:W-:Y:S05]  /*1bc0*/  @P4 BRA `(.L_x_4793) ;  /* 0x0000007000004947 */ /* 0x000fea0003800000 */
[----:B-1----:R-:W-:-:S05]  /*1bd0*/  MOV R0, c[0x0][0x168] ;  /* 0x00005a0000007a02 */ /* 0x002fca0000000f00 */
[----:B------:R1:W-:Y:S01]  /*1be0*/  STL [R1+0x74], R0 ;  /* 0x0000740001007387 */ /* 0x0003e20000100800 */
[----:B------:R-:W-:Y:S05]  /*1bf0*/  @!P2 BRA `(.L_x_4793) ;  /* 0x000000400000a947 */ /* 0x000fea0003800000 */
[----:B-1----:R-:W2:Y:S04]  /*1c00*/  LDG.E R0, [R10.64] ;  /* 0x000000060a007981 */ /* 0x002ea8000c1e1900 */
[----:B------:R-:W2:Y:S02]  /*1c10*/  LDG.E R3, [R10.64+0x4] ;  /* 0x000004060a037981 */ /* 0x000ea4000c1e1900 */
[----:B--2---:R-:W-:-:S05]  /*1c20*/  IADD3 R0, -R0, R3, RZ ;  /* 0x0000000300007210 */ /* 0x004fca0007ffe1ff */
[----:B------:R1:W-:Y:S02]  /*1c30*/  STL [R1+0x74], R0 ;  /* 0x0000740001007387 */ /* 0x0003e40000100800 */
.L_x_4793:
[----:B------:R-:W-:-:S04]  /*1c40*/  ISETP.NE.U32.AND P0, PT, RZ, c[0x0][0x368], PT ;  /* 0x0000da00ff007a0c */ /* 0x000fc80003f05070 */
[----:B------:R-:W-:-:S13]  /*1c50*/  ISETP.NE.AND.EX P0, PT, RZ, c[0x0][0x36c], PT, P0 ;  /* 0x0000db00ff007a0c */ /* 0x000fda0003f05300 */
[----:B------:R-:W-:Y:S05]  /*1c60*/  @!P0 BRA `(.L_x_4794) ;  /* 0x0000004000008947 */ /* 0x000fea0003800000 */
[----:B-1----:R-:W-:-:S04]  /*1c70*/  LEA R8, P0, R24, c[0x0][0x368], 0x2 ;  /* 0x0000da0018087a11 */ /* 0x002fc800078010ff */
[----:B------:R-:W-:-:S05]  /*1c80*/  LEA.HI.X R9, R24, c[0x0][0x36c], R23, 0x2, P0 ;  /* 0x0000db0018097a11 */ /* 0x000fca00000f1417 */
[----:B------:R1:W5:Y:S01]  /*1c90*/  LDG.E R4, [R8.64] ;  /* 0x0000000608047981 */ /* 0x000362000c1e1900 */
[----:B------:R-:W-:Y:S05]  /*1ca0*/  BRA `(.L_x_4795) ;  /* 0x0000005000007947 */ /* 0x000fea0003800000 */
.L_x_4794:
[----:B------:R-:W-:Y:S01]  /*1cb0*/  MOV R4, c[0x0][0x1d0] ;  /* 0x0000740000047a02 */ /* 0x000fe20000000f00 */
[----:B------:R-:W-:Y:S05]  /*1cc0*/  @!P6 BRA `(.L_x_4795) ;  /* 0x000000300000e947 */ /* 0x000fea0003800000 */
[----:B------:R-:W2:Y:S04]  /*1cd0*/  LDG.E R4, [R8.64] ;  /* 0x0000000608047981 */ /* 0x000ea8000c1e1900 */
[----:B------:R-:W2:Y:S02]  /*1ce0*/  LDG.E R3, [R8.64+0x4] ;  /* 0x0000040608037981 */ /* 0x000ea4000c1e1900 */
[----:B--2---:R-:W-:Y:S02]  /*1cf0*/  IADD3 R4, -R4, R3, RZ ;  /* 0x0000000304047210 */ /* 0x004fe40007ffe1ff */
.L_x_4795:
[----:B------:R-:W2:Y:S01]  /*1d00*/  LDL R3, [R1+0x74] ;  /* 0x0000740001037983 */ /* 0x000ea20000100800 */
[----:B-1----:R-:W-:Y:S01]  /*1d10*/  IMAD.MOV.U32 R0, RZ, RZ, c[0x0][0x2c4] ;  /* 0x0000b100ff007624 */ /* 0x002fe200078e00ff */
[----:B------:R-:W-:Y:S01]  /*1d20*/  BSSY B0, `(.L_x_4796) ;  /* 0x000003a000007945 */ /* 0x000fe20003800000 */
[----:B------:R-:W-:-:S02]  /*1d30*/  IMAD.SHL.U32 R237, R237, 0x80, RZ ;  /* 0x00000080eded7824 */ /* 0x000fc400078e00ff */
[--C-:B-----5:R-:W-:Y:S01]  /*1d40*/  IMAD.IADD R8, R4, 0x1, -R7.reuse ;  /* 0x0000000104087824 */ /* 0x120fe200078e0a07 */
[----:B------:R-:W-:Y:S01]  /*1d50*/  ISETP.NE.AND P1, PT, R0, 0x1, PT ;  /* 0x000000010000780c */ /* 0x000fe20003f25270 */
[----:B------:R-:W-:Y:S01]  /*1d60*/  IMAD.IADD R6, R6, 0x1, R7 ;  /* 0x0000000106067824 */ /* 0x000fe200078e0207 */
[----:B------:R-:W-:Y:S02]  /*1d70*/  IADD3 R0, R237, 0x7f, RZ ;  /* 0x0000007fed007810 */ /* 0x000fe40007ffe0ff */
[----:B------:R-:W-:Y:S01]  /*1d80*/  IADD3 R9, R8, 0x3f, RZ ;  /* 0x0000003f08097810 */ /* 0x000fe20007ffe0ff */
[----:B------:R1:W-:Y:S08]  /*1d90*/  STL [R1+0x78], R8 ;  /* 0x0000780801007387 */ /* 0x0003f00000100800 */
[----:B------:R-:W-:-:S05]  /*1da0*/  @P1 IMAD.HI.U32 R4, R0, c[0x0][0x2c8], RZ ;  /* 0x0000b20000041a27 */ /* 0x000fca00078e00ff */
[----:B------:R-:W-:Y:S02]  /*1db0*/  @P1 SHF.R.U32.HI R0, RZ, c[0x0][0x2cc], R4 ;  /* 0x0000b300ff001a19 */ /* 0x000fe40000011604 */
[----:B------:R-:W-:-:S04]  /*1dc0*/  SHF.R.S32.HI R4, RZ, 0x1f, R9 ;  /* 0x0000001fff047819 */ /* 0x000fc80000011409 */
[----:B------:R-:W-:-:S04]  /*1dd0*/  LEA.HI R4, R4, R9, RZ, 0x6 ;  /* 0x0000000904047211 */ /* 0x000fc800078f30ff */
[----:B------:R-:W-:Y:S02]  /*1de0*/  SHF.R.S32.HI R4, RZ, 0x6, R4 ;  /* 0x00000006ff047819 */ /* 0x000fe40000011404 */
[----:B--2---:R-:W-:-:S05]  /*1df0*/  IADD3 R3, R8, 0x40, -R3 ;  /* 0x0000004008037810 */ /* 0x004fca0007ffe803 */
[----:B------:R-:W-:-:S05]  /*1e00*/  IMAD.IADD R3, R3, 0x1, R0 ;  /* 0x0000000103037824 */ /* 0x000fca00078e0200 */
[----:B------:R-:W-:-:S04]  /*1e10*/  SHF.R.S32.HI R0, RZ, 0x1f, R3 ;  /* 0x0000001fff007819 */ /* 0x000fc80000011403 */
[----:B------:R-:W-:Y:S02]  /*1e20*/  LEA.HI R3, R0, R3, RZ, 0x6 ;  /* 0x0000000300037211 */ /* 0x000fe400078f30ff */
[C---:B------:R-:W-:Y:S02]  /*1e30*/  LOP3.LUT R0, R238.reuse, 0xff000000, RZ, 0xc0, !PT ;  /* 0xff000000ee007812 */ /* 0x040fe400078ec0ff */
[----:B------:R-:W-:Y:S02]  /*1e40*/  LOP3.LUT R238, R238, 0xff0000, RZ, 0xc0, !PT ;  /* 0x00ff0000eeee7812 */ /* 0x000fe400078ec0ff */
[----:B------:R-:W-:Y:S02]  /*1e50*/  SHF.R.U32.HI R9, RZ, 0x8, R0 ;  /* 0x00000008ff097819 */ /* 0x000fe40000011600 */
[----:B------:R-:W-:Y:S02]  /*1e60*/  SHF.R.S32.HI R3, RZ, 0x6, R3 ;  /* 0x00000006ff037819 */ /* 0x000fe40000011403 */
[----:B------:R-:W-:-:S02]  /*1e70*/  LEA.HI R0, R238, R9, RZ, 0x10 ;  /* 0x00000009ee007211 */ /* 0x000fc400078f80ff */
[----:B------:R-:W-:Y:S01]  /*1e80*/  IMNMX R3, R4, R3, PT ;  /* 0x0000000304037217 */ /* 0x000fe20003800200 */
[----:B------:R-:W-:Y:S01]  /*1e90*/  IMAD.MOV.U32 R4, RZ, RZ, RZ ;  /* 0x000000ffff047224 */ /* 0x000fe200078e00ff */
[----:B------:R-:W-:Y:S02]  /*1ea0*/  LOP3.LUT R14, R0, 0xff, RZ, 0xc0, !PT ;  /* 0x000000ff000e7812 */ /* 0x000fe400078ec0ff */
[----:B-1----:R-:W-:Y:S02]  /*1eb0*/  SHF.R.U32.HI R8, RZ, 0x10, R0 ;  /* 0x00000010ff087819 */ /* 0x002fe40000011600 */
[----:B------:R-:W-:Y:S01]  /*1ec0*/  ISETP.GE.AND P0, PT, R3, 0x1, PT ;  /* 0x000000010300780c */ /* 0x000fe20003f06270 */
[----:B------:R1:W-:Y:S04]  /*1ed0*/  STL [R1+0x54], R14 ;  /* 0x0000540e01007387 */ /* 0x0003e80000100800 */
[----:B------:R1:W-:Y:S08]  /*1ee0*/  STL [R1+0x50], R8 ;  /* 0x0000500801007387 */ /* 0x0003f00000100800 */
[----:B------:R-:W-:Y:S05]  /*1ef0*/  @!P0 BRA `(.L_x_4797) ;  /* 0x000001c000008947 */ /* 0x000fea0003800000 */
[----:B------:R-:W-:-:S04]  /*1f00*/  ISETP.NE.AND P0, PT, R8, RZ, PT ;  /* 0x000000ff0800720c */ /* 0x000fc80003f05270 */
[----:B-1----:R-:W-:-:S04]  /*1f10*/  SEL R8, R8, c[0x0][0x338], P0 ;  /* 0x0000ce0008087a07 */ /* 0x002fc80000000000 */
[-C--:B------:R-:W-:Y:S02]  /*1f20*/  IABS R9, R8.reuse ;  /* 0x0000000800097213 */ /* 0x080fe40000000000 */
[----:B------:R-:W-:Y:S02]  /*1f30*/  IADD3 R11, R8, -0x1, R3 ;  /* 0xffffffff080b7810 */ /* 0x000fe40007ffe003 */
[----:B------:R-:W1:Y:S01]  /*1f40*/  I2F.RP R10, R9 ;  /* 0x00000009000a7306 */ /* 0x000e620000209400 */
[----:B------:R-:W-:-:S05]  /*1f50*/  IABS R0, R8 ;  /* 0x0000000800007213 */ /* 0x000fca0000000000 */
[----:B------:R-:W-:Y:S02]  /*1f60*/  IMAD.MOV R0, RZ, RZ, -R0 ;  /* 0x000000ffff007224 */ /* 0x000fe400078e0a00 */
[----:B-1----:R-:W1:Y:S02]  /*1f70*/  MUFU.RCP R12, R10 ;  /* 0x0000000a000c7308 */ /* 0x002e640000001000 */
[----:B-1----:R-:W-:-:S06]  /*1f80*/  IADD3 R12, R12, 0xffffffe, RZ ;  /* 0x0ffffffe0c0c7810 */ /* 0x002fcc0007ffe0ff */
[----:B------:R-:W1:Y:S02]  /*1f90*/  F2I.FTZ.U32.TRUNC.NTZ R13, R12 ;  /* 0x0000000c000d7305 */ /* 0x000e64000021f000 */
[--C-:B-1----:R-:W-:Y:S02]  /*1fa0*/  IMAD.MOV R4, RZ, RZ, -R13.reuse ;  /* 0x000000ffff047224 */ /* 0x102fe400078e0a0d */
[----:B------:R-:W-:Y:S02]  /*1fb0*/  IMAD.MOV.U32 R12, RZ, RZ, RZ ;  /* 0x000000ffff0c7224 */ /* 0x000fe400078e00ff */
[----:B------:R-:W-:Y:S01]  /*1fc0*/  IMAD R7, R4, R9, RZ ;  /* 0x0000000904077224 */ /* 0x000fe200078e02ff */
[----:B------:R-:W-:Y:S02]  /*1fd0*/  IABS R4, R11 ;  /* 0x0000000b00047213 */ /* 0x000fe40000000000 */
[----:B------:R-:W-:Y:S01]  /*1fe0*/  LOP3.LUT R11, R11, R8, RZ, 0x3c, !PT ;  /* 0x000000080b0b7212 */ /* 0x000fe200078e3cff */
[----:B------:R-:W-:-:S03]  /*1ff0*/  IMAD.HI.U32 R7, R13, R7, R12 ;  /* 0x000000070d077227 */ /* 0x000fc600078e000c */
[----:B------:R-:W-:-:S03]  /*2000*/  ISETP.GE.AND P0, PT, R11, RZ, PT ;  /* 0x000000ff0b00720c */ /* 0x000fc60003f06270 */
        /* <DEDUP_REMOVED lines=8> */
[----:B------:R-:W-:-:S04]  /*2090*/  IMAD.MOV.U32 R4, RZ, RZ, R7 ;  /* 0x000000ffff047224 */ /* 0x000fc800078e0007 */
[----:B------:R-:W-:Y:S01]  /*20a0*/  @!P0 IMAD.MOV R4, RZ, RZ, -R4 ;  /* 0x000000ffff048224 */ /* 0x000fe200078e0a04 */
[----:B------:R-:W-:Y:S02]  /*20b0*/  @!P3 LOP3.LUT R4, RZ, R8, RZ, 0x33, !PT ;  /* 0x00000008ff04b212 */ /* 0x000fe400078e33ff */
.L_x_4797:
[----:B------:R-:W-:Y:S05]  /*20c0*/  BSYNC B0 ;  /* 0x0000000000007941 */ /* 0x000fea0003800000 */
.L_x_4796:
[----:B-1----:R-:W-:Y:S01]  /*20d0*/  IMAD R8, R14, R4, RZ ;  /* 0x000000040e087224 */ /* 0x002fe200078e02ff */
[----:B------:R-:W-:Y:S01]  /*20e0*/  PRMT R7, RZ, 0x7610, R7 ;  /* 0x00007610ff077816 */ /* 0x000fe20000000007 */
[----:B------:R-:W-:Y:S01]  /*20f0*/  CS2R R130, SRZ ;  /* 0x0000000000827805 */ /* 0x000fe2000001ff00 */
[----:B------:R-:W-:Y:S01]  /*2100*/  MOV R0, RZ ;  /* 0x000000ff00007202 */ /* 0x000fe20000000f00 */
[----:B------:R-:W-:Y:S01]  /*2110*/  IMAD.IADD R4, R8, 0x1, R4 ;  /* 0x0000000108047824 */ /* 0x000fe200078e0204 */
[----:B------:R1:W-:Y:S01]  /*2120*/  STL [R1+0x4c], R8 ;  /* 0x00004c0801007387 */ /* 0x0003e20000100800 */
[----:B------:R-:W-:Y:S01]  /*2130*/  CS2R R128, SRZ ;  /* 0x0000000000807805 */ /* 0x000fe2000001ff00 */
[----:B------:R-:W-:Y:S01]  /*2140*/  CS2R R126, SRZ ;  /* 0x00000000007e7805 */ /* 0x000fe2000001ff00 */
[----:B------:R-:W-:Y:S01]  /*2150*/  CS2R R124, SRZ ;  /* 0x00000000007c7805 */ /* 0x000fe2000001ff00 */
[----:B------:R-:W-:Y:S01]  /*2160*/  IMNMX R3, R3, R4, PT ;  /* 0x0000000403037217 */ /* 0x000fe20003800200 */
[----:B------:R-:W-:Y:S01]  /*2170*/  IMAD.MOV.U32 R4, RZ, RZ, RZ ;  /* 0x000000ffff047224 */ /* 0x000fe200078e00ff */
        /* <DEDUP_REMOVED lines=62> */
[----:B-1----:R-:W2:Y:S01]  /*2560*/  LDL R12, [R1+0x4] ;  /* 0x00000400010c7983 */ /* 0x002ea20000100800 */
[----:B------:R-:W-:-:S03]  /*2570*/  ISETP.NE.U32.AND P0, PT, RZ, c[0x0][0x340], PT ;  /* 0x0000d000ff007a0c */ /* 0x000fc60003f05070 */
[----:B------:R-:W3:Y:S01]  /*2580*/  LDL.64 R20, [R1+0x10] ;  /* 0x0000100001147983 */ /* 0x000ee20000100a00 */
[----:B------:R-:W-:-:S03]  /*2590*/  ISETP.NE.AND.EX P0, PT, RZ, c[0x0][0x344], PT, P0 ;  /* 0x0000d100ff007a0c */ /* 0x000fc60003f05300 */
[----:B------:R-:W4:Y:S10]  /*25a0*/  LDL.LU R18, [R1+0x44] ;  /* 0x0000440001127983 */ /* 0x000f340000300800 */
[----:B------:R-:W-:-:S05]  /*25b0*/  @P0 IMAD.WIDE R10, R24, R2, c[0x0][0x340] ;  /* 0x0000d000180a0625 */ /* 0x000fca00078e0202 */
[----:B------:R1:W5:Y:S01]  /*25c0*/  @P0 LDG.E R0, [R10.64] ;  /* 0x000000060a000981 */ /* 0x000362000c1e1900 */
[----:B------:R-:W-:Y:S01]  /*25d0*/  SHF.R.S32.HI R2, RZ, 0x1f, R5 ;  /* 0x0000001fff027819 */ /* 0x000fe20000011405 */
[----:B------:R-:W-:-:S04]  /*25e0*/  IMAD.WIDE.U32 R8, R5, c[0x0][0x178], RZ ;  /* 0x00005e0005087a25 */ /* 0x000fc800078e00ff */
[----:B------:R-:W-:-:S04]  /*25f0*/  IMAD R2, R2, c[0x0][0x178], RZ ;  /* 0x00005e0002027a24 */ /* 0x000fc800078e02ff */
[----:B------:R-:W-:Y:S01]  /*2600*/  IMAD R5, R5, c[0x0][0x17c], R2 ;  /* 0x00005f0005057a24 */ /* 0x000fe200078e0202 */
[----:B------:R-:W-:-:S03]  /*2610*/  SHF.R.S32.HI R19, RZ, 0x1f, R246 ;  /* 0x0000001fff137819 */ /* 0x000fc600000114f6 */
[----:B------:R-:W-:Y:S01]  /*2620*/  IMAD.IADD R9, R9, 0x1, R5 ;  /* 0x0000000109097824 */ /* 0x000fe200078e0205 */
[----:B------:R-:W-:Y:S02]  /*2630*/  SEL R4, R23, RZ, !P2 ;  /* 0x000000ff17047207 */ /* 0x000fe40005000000 */
[----:B------:R-:W-:Y:S01]  /*2640*/  LEA.HI R19, R19, R246, RZ, 0x3 ;  /* 0x000000f613137211 */ /* 0x000fe200078f18ff */
[----:B------:R-:W-:-:S03]  /*2650*/  IMAD.WIDE.U32 R8, R22, c[0x0][0x1b8], R8 ;  /* 0x00006e0016087a25 */ /* 0x000fc600078e0008 */
[----:B------:R-:W-:Y:S01]  /*2660*/  SHF.R.S32.HI R19, RZ, 0x3, R19 ;  /* 0x00000003ff137819 */ /* 0x000fe20000011413 */
[----:B------:R-:W-:Y:S02]  /*2670*/  IMAD R9, R22, c[0x0][0x1bc], R9 ;  /* 0x00006f0016097a24 */ /* 0x000fe400078e0209 */
[----:B-1----:R-:W-:Y:S01]  /*2680*/  IMAD R11, R4, c[0x0][0x1c0], RZ ;  /* 0x00007000040b7a24 */ /* 0x002fe200078e02ff */
[----:B------:R-:W-:Y:S02]  /*2690*/  ISETP.GE.AND P4, PT, R250, c[0x0][0x1d4], PT ;  /* 0x00007500fa007a0c */ /* 0x000fe40003f86270 */
[----:B------:R-:W-:Y:S01]  /*26a0*/  ISETP.GE.AND P3, PT, R247, c[0x0][0x1d4], PT ;  /* 0x00007500f7007a0c */ /* 0x000fe20003f66270 */
[----:B--2---:R-:W-:Y:S01]  /*26b0*/  IMAD.IADD R2, R12, 0x1, R237 ;  /* 0x000000010c027824 */ /* 0x004fe200078e02ed */
[----:B------:R-:W-:-:S03]  /*26c0*/  SEL R12, R24, RZ, !P2 ;  /* 0x000000ff180c7207 */ /* 0x000fc60005000000 */
[----:B------:R-:W-:-:S04]  /*26d0*/  @P1 IMAD.HI.U32 R7, R2, c[0x0][0x2c8], RZ ;  /* 0x0000b20002071a27 */ /* 0x000fc800078e00ff */
[----:B------:R-:W-:Y:S01]  /*26e0*/  IMAD.MOV.U32 R5, RZ, RZ, R2 ;  /* 0x000000ffff057224 */ /* 0x000fe200078e0002 */
[----:B------:R-:W-:Y:S01]  /*26f0*/  @P1 SHF.R.U32.HI R5, RZ, c[0x0][0x2cc], R7 ;  /* 0x0000b300ff051a19 */ /* 0x000fe20000011607 */
[C---:B------:R-:W-:Y:S01]  /*2700*/  IMAD R4, R12.reuse, c[0x0][0x1c4], R11 ;  /* 0x000071000c047a24 */ /* 0x040fe200078e020b */
[----:B------:R-:W-:Y:S01]  /*2710*/  SHF.R.S32.HI R7, RZ, 0x1f, R6 ;  /* 0x0000001fff077819 */ /* 0x000fe20000011406 */
[----:B------:R-:W-:Y:S01]  /*2720*/  IMAD.WIDE.U32 R12, R12, c[0x0][0x1c0], R8 ;  /* 0x000070000c0c7a25 */ /* 0x000fe200078e0008 */
[----:B------:R-:W-:-:S04]  /*2730*/  IADD3 R9, P2, R19, R6, RZ ;  /* 0x0000000613097210 */ /* 0x000fc80007f5e0ff */
[----:B------:R-:W-:-:S05]  /*2740*/  LEA.HI.X.SX32 R7, R19, R7, 0x1, P2 ;  /* 0x0000000713077211 */ /* 0x000fca00010f0eff */
[C---:B------:R-:W-:Y:S02]  /*2750*/  IMAD R8, R7.reuse, c[0x0][0x1e0], RZ ;  /* 0x0000780007087a24 */ /* 0x040fe400078e02ff */
[----:B------:R-:W-:Y:S02]  /*2760*/  IMAD R7, R7, c[0x0][0x208], RZ ;  /* 0x0000820007077a24 */ /* 0x000fe400078e02ff */
[----:B---3--:R-:W-:-:S04]  /*2770*/  IMAD.WIDE.U32 R16, R9, c[0x0][0x1e0], R20 ;  /* 0x0000780009107a25 */ /* 0x008fc800078e0014 */
[----:B------:R-:W-:-:S04]  /*2780*/  IMAD.WIDE.U32 R14, R9, c[0x0][0x208], R20 ;  /* 0x00008200090e7a25 */ /* 0x000fc800078e0014 */
[C---:B------:R-:W-:Y:S02]  /*2790*/  IMAD R8, R9.reuse, c[0x0][0x1e4], R8 ;  /* 0x0000790009087a24 */ /* 0x040fe400078e0208 */
[----:B------:R-:W-:Y:S02]  /*27a0*/  IMAD R7, R9, c[0x0][0x20c], R7 ;  /* 0x0000830009077a24 */ /* 0x000fe400078e0207 */
[----:B------:R-:W-:Y:S01]  /*27b0*/  IMAD.IADD R13, R13, 0x1, R4 ;  /* 0x000000010d0d7824 */ /* 0x000fe200078e0204 */
[--C-:B------:R-:W-:Y:S01]  /*27c0*/  SHF.R.S32.HI R4, RZ, 0x1f, R5.reuse ;  /* 0x0000001fff047819 */ /* 0x100fe20000011405 */
[----:B------:R-:W-:Y:S01]  /*27d0*/  IMAD.MOV R9, RZ, RZ, -R5 ;  /* 0x000000ffff097224 */ /* 0x000fe200078e0a05 */
[----:B------:R-:W-:Y:S02]  /*27e0*/  ISETP.GE.AND P5, PT, R20, c[0x0][0x1d4], PT ;  /* 0x0000750014007a0c */ /* 0x000fe40003fa6270 */
[----:B------:R-:W-:Y:S01]  /*27f0*/  SEL R6, RZ, 0xffffffff, P4 ;  /* 0xffffffffff067807 */ /* 0x000fe20002000000 */
[----:B------:R-:W-:-:S02]  /*2800*/  IMAD R9, R9, c[0x0][0x2c4], R2 ;  /* 0x0000b10009097a24 */ /* 0x000fc400078e0202 */
[----:B------:R-:W-:Y:S01]  /*2810*/  IMAD R4, R4, c[0x0][0x1b0], RZ ;  /* 0x00006c0004047a24 */ /* 0x000fe200078e02ff */
[----:B------:R-:W-:Y:S01]  /*2820*/  SEL R11, RZ, 0x1, P5 ;  /* 0x00000001ff0b7807 */ /* 0x000fe20002800000 */
[C---:B------:R-:W-:Y:S01]  /*2830*/  IMAD.WIDE.U32 R12, R5.reuse, c[0x0][0x1b0], R12 ;  /* 0x00006c00050c7a25 */ /* 0x040fe200078e000c */
[----:B------:R-:W-:Y:S02]  /*2840*/  SHF.L.U32 R6, R6, 0x1, RZ ;  /* 0x0000000106067819 */ /* 0x000fe400000006ff */
[----:B------:R-:W-:Y:S01]  /*2850*/  SHF.R.S32.HI R2, RZ, 0x1f, R9 ;  /* 0x0000001fff027819 */ /* 0x000fe20000011409 */
[----:B------:R-:W-:Y:S01]  /*2860*/  IMAD R4, R5, c[0x0][0x1b4], R4 ;  /* 0x00006d0005047a24 */ /* 0x000fe200078e0204 */
[----:B------:R-:W-:Y:S01]  /*2870*/  LOP3.LUT R6, R6, 0x2, R11, 0xe2, !PT ;  /* 0x0000000206067812 */ /* 0x000fe200078ee20b */
[----:B------:R-:W-:Y:S01]  /*2880*/  IMAD.IADD R15, R15, 0x1, R7 ;  /* 0x000000010f0f7824 */ /* 0x000fe200078e0207 */
[----:B------:R-:W-:Y:S01]  /*2890*/  MOV R10, R12 ;  /* 0x0000000c000a7202 */ /* 0x000fe20000000f00 */
[----:B------:R-:W-:Y:S01]  /*28a0*/  IMAD.IADD R11, R13, 0x1, R4 ;  /* 0x000000010d0b7824 */ /* 0x000fe200078e0204 */
[----:B-----5:R-:W-:Y:S01]  /*28b0*/  @P0 SHF.R.S32.HI R7, RZ, 0x1f, R0 ;  /* 0x0000001fff070819 */ /* 0x020fe20000011400 */
[----:B------:R-:W-:-:S02]  /*28c0*/  IMAD R2, R2, c[0x0][0x1a8], RZ ;  /* 0x00006a0002027a24 */ /* 0x000fc400078e02ff */
[----:B------:R-:W-:Y:S02]  /*28d0*/  @!P0 IMAD.MOV.U32 R0, RZ, RZ, R24 ;  /* 0x000000ffff008224 */ /* 0x000fe400078e0018 */
[----:B------:R-:W-:Y:S02]  /*28e0*/  @!P0 IMAD.MOV.U32 R7, RZ, RZ, R23 ;  /* 0x000000ffff078224 */ /* 0x000fe400078e0017 */
[C---:B------:R-:W-:Y:S01]  /*28f0*/  IMAD R12, R9.reuse, c[0x0][0x1ac], R2 ;  /* 0x00006b00090c7a24 */ /* 0x040fe200078e0202 */
[----:B------:R-:W-:Y:S01]  /*2900*/  SEL R2, R0, RZ, !P6 ;  /* 0x000000ff00027207 */ /* 0x000fe20007000000 */
[----:B------:R-:W-:Y:S01]  /*2910*/  IMAD.WIDE.U32 R10, R9, c[0x0][0x1a8], R10 ;  /* 0x00006a00090a7a25 */ /* 0x000fe200078e000a */
[----:B------:R-:W-:Y:S02]  /*2920*/  SEL R7, R7, RZ, !P6 ;  /* 0x000000ff07077207 */ /* 0x000fe40007000000 */
[----:B------:R-:W-:Y:S02]  /*2930*/  ISETP.GE.AND P6, PT, R20, c[0x0][0x198], PT ;  /* 0x0000660014007a0c */ /* 0x000fe40003fc6270 */
[----:B------:R-:W-:-:S02]  /*2940*/  IADD3 R12, R11, R12, RZ ;  /* 0x0000000c0b0c7210 */ /* 0x000fc40007ffe0ff */
[----:B------:R-:W-:Y:S02]  /*2950*/  LEA R13, P0, R10, c[0x0][0x160], 0x1 ;  /* 0x000058000a0d7a11 */ /* 0x000fe400078008ff */
[----:B----4-:R-:W-:Y:S02]  /*2960*/  LOP3.LUT R18, R18, 0xfffffff7, RZ, 0xc0, !PT ;  /* 0xfffffff712127812 */ /* 0x010fe400078ec0ff */
[----:B------:R-:W-:Y:S02]  /*2970*/  LEA.HI.X R12, R10, c[0x0][0x164], R12, 0x1, P0 ;  /* 0x000059000a0c7a11 */ /* 0x000fe400000f0c0c */
[----:B------:R-:W-:-:S03]  /*2980*/  ISETP.GE.AND P0, PT, R250, c[0x0][0x198], PT ;  /* 0x00006600fa007a0c */ /* 0x000fc60003f06270 */
[----:B------:R-:W-:Y:S02]  /*2990*/  @P6 LOP3.LUT R18, R18, 0x8, RZ, 0xfc, !PT ;  /* 0x0000000812126812 */ /* 0x000fe400078efcff */
[----:B------:R-:W-:Y:S02]  /*29a0*/  ISETP.GE.AND P2, PT, R248, c[0x0][0x1d4], PT ;  /* 0x00007500f8007a0c */ /* 0x000fe40003f46270 */
[----:B------:R-:W-:Y:S02]  /*29b0*/  LOP3.LUT R18, R18, 0xfffffffb, RZ, 0xc0, !PT ;  /* 0xfffffffb12127812 */ /* 0x000fe400078ec0ff */
[----:B------:R-:W-:Y:S02]  /*29c0*/  SEL R5, RZ, 0x4, P3 ;  /* 0x00000004ff057807 */ /* 0x000fe40001800000 */
[----:B------:R-:W-:Y:S02]  /*29d0*/  SEL R29, RZ, 0x8, P2 ;  /* 0x00000008ff1d7807 */ /* 0x000fe40001000000 */
[----:B------:R-:W-:-:S02]  /*29e0*/  IADD3 R17, R17, R8, RZ ;  /* 0x0000000811117210 */ /* 0x000fc40007ffe0ff */
[----:B------:R-:W-:Y:S02]  /*29f0*/  ISETP.GE.AND P6, PT, R247, c[0x0][0x198], PT ;  /* 0x00006600f7007a0c */ /* 0x000fe40003fc6270 */
[----:B------:R-:W-:Y:S02]  /*2a00*/  @P0 LOP3.LUT R18, R18, 0x4, RZ, 0xfc, !PT ;  /* 0x0000000412120812 */ /* 0x000fe400078efcff */
[----:B------:R-:W-:Y:S01]  /*2a10*/  LOP3.LUT R29, R29, R6, R5, 0xfe, !PT ;  /* 0x000000061d1d7212 */ /* 0x000fe200078efe05 */
[----:B------:R-:W-:Y:S01]  /*2a20*/  IMAD.WIDE.U32 R4, R22, c[0x0][0x1e8], R16 ;  /* 0x00007a0016047a25 */ /* 0x000fe200078e0010 */
[----:B------:R-:W-:Y:S02]  /*2a30*/  ISETP.GE.AND P0, PT, R248, c[0x0][0x198], PT ;  /* 0x00006600f8007a0c */ /* 0x000fe40003f06270 */
[----:B------:R-:W-:Y:S01]  /*2a40*/  LOP3.LUT R18, R18, 0xfffffffe, RZ, 0xc0, !PT ;  /* 0xfffffffe12127812 */ /* 0x000fe200078ec0ff */
[----:B------:R-:W-:-:S03]  /*2a50*/  IMAD.WIDE.U32 R8, R22, c[0x0][0x210], R14 ;  /* 0x0000840016087a25 */ /* 0x000fc600078e000e */
[----:B------:R-:W-:Y:S01]  /*2a60*/  LOP3.LUT R18, R18, 0xfffffffd, RZ, 0xc0, !PT ;  /* 0xfffffffd12127812 */ /* 0x000fe200078ec0ff */
[C---:B------:R-:W-:Y:S02]  /*2a70*/  IMAD R5, R22.reuse, c[0x0][0x1ec], R5 ;  /* 0x00007b0016057a24 */ /* 0x040fe400078e0205 */
[----:B------:R-:W-:Y:S02]  /*2a80*/  IMAD R11, R7, c[0x0][0x1f0], RZ ;  /* 0x00007c00070b7a24 */ /* 0x000fe400078e02ff */
[----:B------:R-:W-:Y:S01]  /*2a90*/  IMAD R9, R22, c[0x0][0x214], R9 ;  /* 0x0000850016097a24 */ /* 0x000fe200078e0209 */
[----:B------:R-:W-:Y:S01]  /*2aa0*/  @P6 LOP3.LUT R18, R18, 0x2, RZ, 0xfc, !PT ;  /* 0x0000000212126812 */ /* 0x000fe200078efcff */
[C---:B------:R-:W-:Y:S02]  /*2ab0*/  IMAD R0, R2.reuse, c[0x0][0x1f4], R11 ;  /* 0x00007d0002007a24 */ /* 0x040fe400078e020b */
[----:B------:R-:W-:Y:S01]  /*2ac0*/  IMAD.WIDE.U32 R4, R2, c[0x0][0x1f0], R4 ;  /* 0x00007c0002047a25 */ /* 0x000fe200078e0004 */
[----:B------:R-:W-:-:S03]  /*2ad0*/  @P0 LOP3.LUT R18, R18, 0x1, RZ, 0xfc, !PT ;  /* 0x0000000112120812 */ /* 0x000fc600078efcff */
[----:B------:R-:W-:Y:S01]  /*2ae0*/  IMAD.WIDE.U32 R14, R2, c[0x0][0x218], R8 ;  /* 0x00008600020e7a25 */ /* 0x000fe200078e0008 */
[----:B------:R1:W-:Y:S03]  /*2af0*/  STL.64 [R1+0x68], R4 ;  /* 0x0000680401007387 */ /* 0x0003e60000100a00 */
[----:B------:R-:W-:Y:S01]  /*2b00*/  IMAD.IADD R0, R5, 0x1, R0 ;  /* 0x0000000105007824 */ /* 0x000fe200078e0200 */
[----:B------:R1:W-:Y:S04]  /*2b10*/  STL.64 [R1+0x60], R14 ;  /* 0x0000600e01007387 */ /* 0x0003e80000100a00 */
[----:B------:R1:W-:Y:S04]  /*2b20*/  STL [R1+0x48], R0 ;  /* 0x0000480001007387 */ /* 0x0003e80000100800 */
[----:B------:R1:W-:Y:S01]  /*2b30*/  STL [R1+0x44], R18 ;  /* 0x0000441201007387 */ /* 0x0003e20000100800 */
[----:B------:R-:W-:-:S04]  /*2b40*/  IMAD R7, R7, c[0x0][0x218], RZ ;  /* 0x0000860007077a24 */ /* 0x000fc800078e02ff */
[----:B------:R-:W-:Y:S01]  /*2b50*/  IMAD R238, R2, c[0x0][0x21c], R7 ;  /* 0x0000870002ee7a24 */ /* 0x000fe200078e0207 */
[----:B------:R-:W-:Y:S01]  /*2b60*/  IADD3 R2, R3, -0x1, RZ ;  /* 0xffffffff03027810 */ /* 0x000fe20007ffe0ff */
[----:B------:R-:W-:-:S03]  /*2b70*/  IMAD.IADD R11, R19, 0x1, R237 ;  /* 0x00000001130b7824 */ /* 0x000fc600078e02ed */
[----:B------:R-:W-:Y:S01]  /*2b80*/  IADD3 R238, R15, R238, RZ ;  /* 0x000000ee0fee7210 */ /* 0x000fe20007ffe0ff */
[----:B------:R-:W-:Y:S05]  /*2b90*/  BRA.DIV ~URZ, `(.L_x_4799) ;  /* 0x000105927f007947 */ /* 0x000fea000b800000 */
[----:B-1----:R1:W2:Y:S02]  /*2ba0*/  SHFL.IDX PT, R14, R12, RZ, 0x181f ;  /* 0x00181fff0c0e7589 */ /* 0x0022a400000e0000 */
.L_x_4884:
[----:B------:R-:W-:Y:S05]  /*2bb0*/  BRA.DIV ~URZ, `(.L_x_4800) ;  /* 0x000105e27f007947 */ /* 0x000fea000b800000 */
[----:B------:R3:W4:Y:S02]  /*2bc0*/  SHFL.IDX PT, R5, R13, RZ, 0x181f ;  /* 0x00181fff0d057589 */ /* 0x00072400000e0000 */
.L_x_4885:
[----:B------:R-:W5:Y:S01]  /*2bd0*/  LDL R0, [R1+0x74] ;  /* 0x0000740001007983 */ /* 0x000f620000100800 */
[----:B------:R-:W-:Y:S01]  /*2be0*/  BSSY B0, `(.L_x_4801) ;  /* 0x000001d000007945 */ /* 0x000fe20003800000 */
[----:B-----5:R-:W-:-:S05]  /*2bf0*/  IMAD R10, R0, c[0x0][0x2c4], RZ ;  /* 0x0000b100000a7a24 */ /* 0x020fca00078e02ff */
[----:B------:R-:W-:-:S13]  /*2c00*/  ISETP.GE.AND P0, PT, R11, R10, PT ;  /* 0x0000000a0b00720c */ /* 0x000fda0003f06270 */
[----:B------:R-:W-:Y:S05]  /*2c10*/  @P0 BRA `(.L_x_4802) ;  /* 0x0000019000000947 */ /* 0x000fea0003800000 */
[----:B------:R-:W5:Y:S04]  /*2c20*/  LDL.64 R6, [R1+0x10] ;  /* 0x0000100001067983 */ /* 0x000f680000100a00 */
[----:B---3--:R-:W3:Y:S01]  /*2c30*/  LDL R15, [R1+0x44] ;  /* 0x00004400010f7983 */ /* 0x008ee20000100800 */
[----:B------:R-:W-:Y:S02]  /*2c40*/  P2R R4, PR, RZ, 0x4 ;  /* 0x00000004ff047803 */ /* 0x000fe40000000000 */
[----:B------:R-:W-:Y:S02]  /*2c50*/  P2R R0, PR, RZ, 0x2 ;  /* 0x00000002ff007803 */ /* 0x000fe40000000000 */
[----:B----45:R-:W-:-:S04]  /*2c60*/  LEA R16, P0, R6, R5, 0x1 ;  /* 0x0000000506107211 */ /* 0x030fc800078008ff */
[-C--:B--2---:R-:W-:Y:S02]  /*2c70*/  LEA.HI.X R17, R6, R14.reuse, R7, 0x1, P0 ;  /* 0x0000000e06117211 */ /* 0x084fe400000f0c07 */
[CC--:B------:R-:W-:Y:S02]  /*2c80*/  LEA R8, P0, R250.reuse, R5.reuse, 0x1 ;  /* 0x00000005fa087211 */ /* 0x0c0fe400078008ff */
[----:B---3--:R-:W-:Y:S02]  /*2c90*/  LOP3.LUT P2, RZ, R15, 0x8, RZ, 0xc0, !PT ;  /* 0x000000080fff7812 */ /* 0x008fe4000784c0ff */
[----:B------:R-:W-:Y:S02]  /*2ca0*/  LEA.HI.X R9, R250, R14, R243, 0x1, P0 ;  /* 0x0000000efa097211 */ /* 0x000fe400000f0cf3 */
[----:B------:R-:W-:Y:S02]  /*2cb0*/  LEA R6, P0, R247, R5, 0x1 ;  /* 0x00000005f7067211 */ /* 0x000fe400078008ff */
[----:B------:R-:W-:-:S02]  /*2cc0*/  LOP3.LUT P1, RZ, R15, 0x4, RZ, 0xc0, !PT ;  /* 0x000000040fff7812 */ /* 0x000fc4000782c0ff */
[-C--:B------:R-:W-:Y:S02]  /*2cd0*/  LEA.HI.X R7, R247, R14.reuse, R242, 0x1, P0 ;  /* 0x0000000ef7077211 */ /* 0x080fe400000f0cf2 */
[C---:B------:R-:W-:Y:S02]  /*2ce0*/  LEA R18, P0, R248.reuse, R5, 0x1 ;  /* 0x00000005f8127211 */ /* 0x040fe400078008ff */
[C---:B------:R-:W-:Y:S01]  /*2cf0*/  LOP3.LUT P6, RZ, R15.reuse, 0x1, RZ, 0xc0, !PT ;  /* 0x000000010fff7812 */ /* 0x040fe200078cc0ff */
[----:B------:R-:W-:Y:S01]  /*2d00*/  @!PT LDS RZ, [RZ] ;  /* 0x00000000fffff984 */ /* 0x000fe20000000800 */
[----:B------:R-:W-:Y:S01]  /*2d10*/  @!PT LDS RZ, [RZ] ;  /* 0x00000000fffff984 */ /* 0x000fe20000000800 */
[----:B------:R-:W-:Y:S01]  /*2d20*/  @!PT LDS RZ, [RZ] ;  /* 0x00000000fffff984 */ /* 0x000fe20000000800 */
[----:B------:R2:W-:Y:S01]  /*2d30*/  LDGSTS.E.BYPASS.LTC128B.128 [R249+0x10100], [R16.64], !P2 ;  /* 0x1010000010f97fae */ /* 0x0005e2000d101d46 */
[----:B------:R-:W-:Y:S02]  /*2d40*/  LEA.HI.X R19, R248, R14, R241, 0x1, P0 ;  /* 0x0000000ef8137211 */ /* 0x000fe400000f0cf1 */
[----:B------:R-:W-:Y:S02]  /*2d50*/  LOP3.LUT P0, RZ, R15, 0x2, RZ, 0xc0, !PT ;  /* 0x000000020fff7812 */ /* 0x000fe4000780c0ff */
[----:B------:R-:W-:Y:S01]  /*2d60*/  ISETP.NE.AND P2, PT, R4, RZ, PT ;  /* 0x000000ff0400720c */ /* 0x000fe20003f45270 */
[----:B------:R2:W-:Y:S01]  /*2d70*/  LDGSTS.E.BYPASS.LTC128B.128 [R249+0x14100], [R8.64], !P1 ;  /* 0x1410000008f97fae */ /* 0x0005e2000c901d46 */
[----:B------:R-:W-:-:S09]  /*2d80*/  ISETP.NE.AND P1, PT, R0, RZ, PT ;  /* 0x000000ff0000720c */ /* 0x000fd20003f25270 */
[----:B------:R2:W-:Y:S04]  /*2d90*/  LDGSTS.E.BYPASS.LTC128B.128 [R249+0x18100], [R6.64], !P0 ;  /* 0x1810000006f97fae */ /* 0x0005e8000c101d46 */
[----:B------:R2:W-:Y:S02]  /*2da0*/  LDGSTS.E.BYPASS.LTC128B.128 [R249+0x1c100], [R18.64], !P6 ;  /* 0x1c10000012f97fae */ /* 0x0005e4000f101d46 */
.L_x_4802:
[----:B------:R-:W-:Y:S05]  /*2db0*/  BSYNC B0 ;  /* 0x0000000000007941 */ /* 0x000fea0003800000 */
.L_x_4801:
[----:B------:R-:W-:Y:S05]  /*2dc0*/  BRA.DIV ~URZ, `(.L_x_4803) ;  /* 0x000104327f007947 */ /* 0x000fea000b800000 */
[----:B--2---:R2:W1:Y:S04]  /*2dd0*/  SHFL.IDX PT, R14, R12, 0x1, 0x181f ;  /* 0x00381f000c0e7f89 */ /* 0x00446800000e0000 */
[----:B----4-:R2:W4:Y:S02]  /*2de0*/  SHFL.IDX PT, R5, R13, 0x1, 0x181f ;  /* 0x00381f000d057f89 */ /* 0x01052400000e0000 */
.L_x_4886:
[----:B------:R-:W-:Y:S01]  /*2df0*/  IADD3 R7, R11, 0x20, RZ ;  /* 0x000000200b077810 */ /* 0x000fe20007ffe0ff */
[----:B------:R-:W-:Y:S03]  /*2e00*/  BSSY B0, `(.L_x_4804) ;  /* 0x000001c000007945 */ /* 0x000fe60003800000 */
[----:B------:R-:W-:-:S13]  /*2e10*/  ISETP.GE.AND P0, PT, R7, R10, PT ;  /* 0x0000000a0700720c */ /* 0x000fda0003f06270 */
[----:B------:R-:W-:Y:S05]  /*2e20*/  @P0 BRA `(.L_x_4805) ;  /* 0x0000019000000947 */ /* 0x000fea0003800000 */
[----:B------:R-:W5:Y:S04]  /*2e30*/  LDL.64 R8, [R1+0x10] ;  /* 0x0000100001087983 */ /* 0x000f680000100a00 */
[----:B--2---:R-:W2:Y:S01]  /*2e40*/  LDL R15, [R1+0x44] ;  /* 0x00004400010f7983 */ /* 0x004ea20000100800 */
[----:B------:R-:W-:Y:S02]  /*2e50*/  P2R R4, PR, RZ, 0x4 ;  /* 0x00000004ff047803 */ /* 0x000fe40000000000 */
[----:B------:R-:W-:Y:S02]  /*2e60*/  P2R R0, PR, RZ, 0x2 ;  /* 0x00000002ff007803 */ /* 0x000fe40000000000 */
[----:B----45:R-:W-:-:S04]  /*2e70*/  LEA R16, P0, R8, R5, 0x1 ;  /* 0x0000000508107211 */ /* 0x030fc800078008ff */
[-C--:B-1----:R-:W-:Y:S02]  /*2e80*/  LEA.HI.X R17, R8, R14.reuse, R9, 0x1, P0 ;  /* 0x0000000e08117211 */ /* 0x082fe400000f0c09 */
[CC--:B------:R-:W-:Y:S02]  /*2e90*/  LEA R8, P0, R250.reuse, R5.reuse, 0x1 ;  /* 0x00000005fa087211 */ /* 0x0c0fe400078008ff */
[----:B--2---:R-:W-:Y:S02]  /*2ea0*/  LOP3.LUT P2, RZ, R15, 0x8, RZ, 0xc0, !PT ;  /* 0x000000080fff7812 */ /* 0x004fe4000784c0ff */
        /* <DEDUP_REMOVED lines=17> */
.L_x_4805:
[----:B------:R-:W-:Y:S05]  /*2fc0*/  BSYNC B0 ;  /* 0x0000000000007941 */ /* 0x000fea0003800000 */
.L_x_4804:
[----:B------:R-:W-:Y:S05]  /*2fd0*/  BRA.DIV ~URZ, `(.L_x_4806) ;  /* 0x000102e27f007947 */ /* 0x000fea000b800000 */
[----:B-1----:R1:W2:Y:S02]  /*2fe0*/  SHFL.IDX PT, R14, R12, 0x2, 0x181f ;  /* 0x00581f000c0e7f89 */ /* 0x0022a400000e0000 */
.L_x_4887:
[----:B------:R-:W-:Y:S05]  /*2ff0*/  BRA.DIV ~URZ, `(.L_x_4807) ;  /* 0x000103327f007947 */ /* 0x000fea000b800000 */
[----:B----4-:R4:W1:Y:S02]  /*3000*/  SHFL.IDX PT, R5, R13, 0x2, 0x181f ;  /* 0x00581f000d057f89 */ /* 0x01086400000e0000 */
.L_x_4888:
[----:B------:R-:W-:Y:S01]  /*3010*/  IADD3 R7, R11, 0x40, RZ ;  /* 0x000000400b077810 */ /* 0x000fe20007ffe0ff */
[----:B------:R-:W-:Y:S03]  /*3020*/  BSSY B0, `(.L_x_4808) ;  /* 0x000001c000007945 */ /* 0x000fe60003800000 */
[----:B------:R-:W-:-:S13]  /*3030*/  ISETP.GE.AND P0, PT, R7, R10, PT ;  /* 0x0000000a0700720c */ /* 0x000fda0003f06270 */
[----:B------:R-:W-:Y:S05]  /*3040*/  @P0 BRA `(.L_x_4809) ;  /* 0x0000019000000947 */ /* 0x000fea0003800000 */
[----:B------:R-:W5:Y:S04]  /*3050*/  LDL.64 R8, [R1+0x10] ;  /* 0x0000100001087983 */ /* 0x000f680000100a00 */
[----:B---3--:R-:W3:Y:S01]  /*3060*/  LDL R15, [R1+0x44] ;  /* 0x00004400010f7983 */ /* 0x008ee20000100800 */
[----:B------:R-:W-:Y:S02]  /*3070*/  P2R R4, PR, RZ, 0x4 ;  /* 0x00000004ff047803 */ /* 0x000fe40000000000 */
[----:B------:R-:W-:Y:S02]  /*3080*/  P2R R0, PR, RZ, 0x2 ;  /* 0x00000002ff007803 */ /* 0x000fe40000000000 */
[----:B-1---5:R-:W-:-:S04]  /*3090*/  LEA R16, P0, R8, R5, 0x1 ;  /* 0x0000000508107211 */ /* 0x022fc800078008ff */
        /* <DEDUP_REMOVED lines=20> */
.L_x_4809:
[----:B------:R-:W-:Y:S05]  /*31e0*/  BSYNC B0 ;  /* 0x0000000000007941 */ /* 0x000fea0003800000 */
.L_x_4808:
[----:B------:R-:W-:Y:S05]  /*31f0*/  BRA.DIV ~URZ, `(.L_x_4810) ;  /* 0x000101927f007947 */ /* 0x000fea000b800000 */
[----:B-12---:R-:W1:Y:S04]  /*3200*/  SHFL.IDX PT, R12, R12, 0x3, 0x181f ;  /* 0x00781f000c0c7f89 */ /* 0x006e6800000e0000 */
[----:B------:R2:W3:Y:S02]  /*3210*/  SHFL.IDX PT, R5, R13, 0x3, 0x181f ;  /* 0x00781f000d057f89 */ /* 0x0004e400000e0000 */
.L_x_4889:
[----:B------:R-:W5:Y:S04]  /*3220*/  LDL.64 R6, [R1+0x10] ;  /* 0x0000100001067983 */ /* 0x000f680000100a00 */
[----:B--2---:R-:W2:Y:S04]  /*3230*/  LDL R4, [R1+0x44] ;  /* 0x0000440001047983 */ /* 0x004ea80000100800 */
[----:B----4-:R-:W4:Y:S04]  /*3240*/  LDL R170, [R1+0x78] ;  /* 0x0000780001aa7983 */ /* 0x010f280000100800 */
[----:B---3--:R-:W3:Y:S04]  /*3250*/  LDL.64 R80, [R1+0x68] ;  /* 0x0000680001507983 */ /* 0x008ee80000100a00 */
[----:B------:R-:W2:Y:S04]  /*3260*/  LDL R78, [R1+0x48] ;  /* 0x00004800014e7983 */ /* 0x000ea80000100800 */
[----:B------:R-:W3:Y:S01]  /*3270*/  LDL.64 R20, [R1+0x60] ;  /* 0x0000600001147983 */ /* 0x000ee20000100a00 */
[----:B------:R-:W-:-:S02]  /*3280*/  IADD3 R11, R11, 0x60, RZ ;  /* 0x000000600b0b7810 */ /* 0x000fc40007ffe0ff */
[----:B------:R-:W-:Y:S01]  /*3290*/  SHF.R.S32.HI R18, RZ, 0x1f, R246 ;  /* 0x0000001fff127819 */ /* 0x000fe200000114f6 */
[----:B------:R-:W3:Y:S01]  /*32a0*/  LDL R168, [R1+0x4c] ;  /* 0x00004c0001a87983 */ /* 0x000ee20000100800 */
[----:B------:R-:W-:Y:S02]  /*32b0*/  ISETP.GE.AND P6, PT, R11, R10, PT ;  /* 0x0000000a0b00720c */ /* 0x000fe40003fc6270 */
[----:B------:R-:W-:Y:S02]  /*32c0*/  LEA.HI R18, R18, R246, RZ, 0x3 ;  /* 0x000000f612127211 */ /* 0x000fe400078f18ff */
[----:B------:R-:W-:Y:S02]  /*32d0*/  P2R R0, PR, RZ, 0x4 ;  /* 0x00000004ff007803 */ /* 0x000fe40000000000 */
[----:B------:R-:W-:Y:S02]  /*32e0*/  P2R R30, PR, RZ, 0x2 ;  /* 0x00000002ff1e7803 */ /* 0x000fe40000000000 */
[----:B------:R-:W-:-:S02]  /*32f0*/  SHF.R.S32.HI R18, RZ, 0x3, R18 ;  /* 0x00000003ff127819 */ /* 0x000fc40000011412 */
[----:B------:R-:W-:Y:S02]  /*3300*/  P2R R31, PR, RZ, 0x20 ;  /* 0x00000020ff1f7803 */ /* 0x000fe40000000000 */
[----:B------:R-:W-:Y:S02]  /*3310*/  P2R R36, PR, RZ, 0x10 ;  /* 0x00000010ff247803 */ /* 0x000fe40000000000 */
[----:B-----5:R-:W-:-:S04]  /*3320*/  @!P6 LEA R8, P0, R6, R5, 0x1 ;  /* 0x000000050608e211 */ /* 0x020fc800078008ff */
[----:B-1----:R-:W-:Y:S02]  /*3330*/  @!P6 LEA.HI.X R9, R6, R12, R7, 0x1, P0 ;  /* 0x0000000c0609e211 */ /* 0x002fe400000f0c07 */
[----:B------:R-:W-:-:S04]  /*3340*/  @!P6 LEA R16, P0, R250, R5, 0x1 ;  /* 0x00000005fa10e211 */ /* 0x000fc800078008ff */
[----:B------:R-:W-:Y:S02]  /*3350*/  @!P6 LEA.HI.X R17, R250, R12, R243, 0x1, P0 ;  /* 0x0000000cfa11e211 */ /* 0x000fe400000f0cf3 */
[----:B------:R-:W-:-:S04]  /*3360*/  @!P6 LEA R14, P0, R247, R5, 0x1 ;  /* 0x00000005f70ee211 */ /* 0x000fc800078008ff */
[----:B------:R-:W-:Y:S02]  /*3370*/  @!P6 LEA.HI.X R15, R247, R12, R242, 0x1, P0 ;  /* 0x0000000cf70fe211 */ /* 0x000fe400000f0cf2 */
[C---:B--2---:R-:W-:Y:S02]  /*3380*/  LOP3.LUT P0, RZ, R4.reuse, 0x8, RZ, 0xc0, !PT ;  /* 0x0000000804ff7812 */ /* 0x044fe4000780c0ff */
[C---:B------:R-:W-:Y:S02]  /*3390*/  LOP3.LUT P2, RZ, R4.reuse, 0x4, RZ, 0xc0, !PT ;  /* 0x0000000404ff7812 */ /* 0x040fe4000784c0ff */
[----:B------:R-:W-:-:S09]  /*33a0*/  LOP3.LUT P1, RZ, R4, 0x1, RZ, 0xc0, !PT ;  /* 0x0000000104ff7812 */ /* 0x000fd2000782c0ff */
[----:B------:R-:W-:Y:S01]  /*33b0*/  @!PT LDS RZ, [RZ] ;  /* 0x00000000fffff984 */ /* 0x000fe20000000800 */
[----:B------:R-:W-:Y:S01]  /*33c0*/  @!PT LDS RZ, [RZ] ;  /* 0x00000000fffff984 */ /* 0x000fe20000000800 */
[----:B------:R-:W-:Y:S01]  /*33d0*/  @!PT LDS RZ, [RZ] ;  /* 0x00000000fffff984 */ /* 0x000fe20000000800 */
[----:B------:R1:W-:Y:S01]  /*33e0*/  @!P6 LDGSTS.E.BYPASS.LTC128B.128 [R249+0x13100], [R8.64], !P0 ;  /* 0x1310000008f9efae */ /* 0x0003e2000c101d46 */
[C---:B------:R-:W-:Y:S02]  /*33f0*/  @!P6 LEA R10, P0, R248.reuse, R5, 0x1 ;  /* 0x00000005f80ae211 */ /* 0x040fe400078008ff */
[----:B------:R-:W-:Y:S01]  /*3400*/  SHF.R.S32.HI R7, RZ, 0x1f, R2 ;  /* 0x0000001fff077819 */ /* 0x000fe20000011402 */
[----:B------:R2:W-:Y:S01]  /*3410*/  @!P6 LDGSTS.E.BYPASS.LTC128B.128 [R249+0x17100], [R16.64], !P2 ;  /* 0x1710000010f9efae */ /* 0x0005e2000d101d46 */
[----:B------:R-:W-:Y:S02]  /*3420*/  @!P6 LEA.HI.X R11, R248, R12, R241, 0x1, P0 ;  /* 0x0000000cf80be211 */ /* 0x000fe400000f0cf1 */
[----:B------:R-:W-:Y:S01]  /*3430*/  LOP3.LUT P0, RZ, R4, 0x2, RZ, 0xc0, !PT ;  /* 0x0000000204ff7812 */ /* 0x000fe2000780c0ff */
[----:B----4-:R-:W-:-:S04]  /*3440*/  IMAD.IADD R5, R170, 0x1, -R18 ;  /* 0x00000001aa057824 */ /* 0x010fc800078e0a12 */
[----:B------:R-:W-:Y:S02]  /*3450*/  IMAD R6, R2, -0x40, R5 ;  /* 0xffffffc002067824 */ /* 0x000fe400078e0205 */
[----:B------:R-:W-:Y:S01]  /*3460*/  IMAD R5, R7, c[0x0][0x1e0], RZ ;  /* 0x0000780007057a24 */ /* 0x000fe200078e02ff */
[----:B------:R-:W-:-:S05]  /*3470*/  ISETP.NE.AND P2, PT, R0, RZ, PT ;  /* 0x000000ff0000720c */ /* 0x000fca0003f45270 */
[----:B------:R4:W-:Y:S01]  /*3480*/  @!P6 LDGSTS.E.BYPASS.LTC128B.128 [R249+0x1b100], [R14.64], !P0 ;  /* 0x1b1000000ef9efae */ /* 0x0009e2000c101d46 */
[----:B------:R-:W-:-:S03]  /*3490*/  ISETP.GE.AND P0, PT, R6, 0x1, PT ;  /* 0x000000010600780c */ /* 0x000fc60003f06270 */
[----:B------:R5:W-:Y:S01]  /*34a0*/  @!P6 LDGSTS.E.BYPASS.LTC128B.128 [R249+0x1f100], [R10.64], !P1 ;  /* 0x1f1000000af9efae */ /* 0x000be2000c901d46 */
[----:B------:R-:W-:-:S03]  /*34b0*/  IMAD R0, R2, c[0x0][0x1e4], R5 ;  /* 0x0000790002007a24 */ /* 0x000fc600078e0205 */
[----:B------:R-:W0:Y:S01]  /*34c0*/  LDGDEPBAR ;  /* 0x00000000000079af */ /* 0x000e220000000000 */
[----:B------:R-:W-:Y:S01]  /*34d0*/  WARPSYNC 0xffffffff ;  /* 0xffffffff00007948 */ /* 0x000fe20003800000 */
[----:B-1----:R-:W-:Y:S02]  /*34e0*/  IMAD.WIDE.U32 R8, R2, c[0x0][0x1e0], RZ ;  /* 0x0000780002087a25 */ /* 0x002fe400078e00ff */
[----:B------:R-:W-:Y:S02]  /*34f0*/  BAR.SYNC.DEFER_BLOCKING 0x0 ;  /* 0x0000000000007b1d */ /* 0x000fe40000010000 */
[----:B------:R-:W-:Y:S01]  /*3500*/  IMAD.IADD R0, R9, 0x1, R0 ;  /* 0x0000000109007824 */ /* 0x000fe200078e0200 */
[----:B---3--:R-:W-:-:S04]  /*3510*/  LEA R5, P6, R8, R80, 0x6 ;  /* 0x0000005008057211 */ /* 0x008fc800078c30ff */
[----:B------:R-:W-:Y:S02]  /*3520*/  LEA.HI.X R0, R8, R78, R0, 0x6, P6 ;  /* 0x0000004e08007211 */ /* 0x000fe400030f3400 */
[----:B------:R-:W-:-:S04]  /*3530*/  @P0 LEA R12, P6, R5, c[0x0][0x1c8], 0x1 ;  /* 0x00007200050c0a11 */ /* 0x000fc800078c08ff */
[----:B------:R-:W-:Y:S02]  /*3540*/  @P0 LEA.HI.X R13, R5, c[0x0][0x1cc], R0, 0x1, P6 ;  /* 0x00007300050d0a11 */ /* 0x000fe400030f0c00 */
[----:B------:R-:W-:Y:S01]  /*3550*/  ISETP.GE.AND P6, PT, R6, 0x21, PT ;  /* 0x000000210600780c */ /* 0x000fe20003fc6270 */
[----:B------:R-:W-:-:S04]  /*3560*/  IMAD.MOV.U32 R4, RZ, RZ, 0x20 ;  /* 0x00000020ff047424 */ /* 0x000fc800078e00ff */
[C---:B-----5:R-:W-:Y:S01]  /*3570*/  IMAD.WIDE.U32 R10, R4.reuse, c[0x0][0x1e0], RZ ;  /* 0x00007800040a7a25 */ /* 0x060fe200078e00ff */
[----:B------:R-:W-:Y:S01]  /*3580*/  @!PT LDS RZ, [RZ] ;  /* 0x00000000fffff984 */ /* 0x000fe20000000800 */
[----:B------:R-:W-:Y:S01]  /*3590*/  @!PT LDS RZ, [RZ] ;  /* 0x00000000fffff984 */ /* 0x000fe20000000800 */
[----:B------:R-:W-:Y:S01]  /*35a0*/  @!PT LDS RZ, [RZ] ;  /* 0x00000000fffff984 */ /* 0x000fe20000000800 */
[----:B------:R4:W-:Y:S03]  /*35b0*/  @P0 LDGSTS.E.BYPASS.LTC128B.128 [R249+0x8100], [R12.64], !P5 ;  /* 0x081000000cf90fae */ /* 0x0009e6000e901d46 */
[----:B------:R-:W-:Y:S01]  /*35c0*/  IMAD R9, R4, c[0x0][0x1e4], RZ ;  /* 0x0000790004097a24 */ /* 0x000fe200078e02ff */
[----:B------:R4:W-:Y:S04]  /*35d0*/  @P0 LDGSTS.E.BYPASS.LTC128B.128 [R249+0xa100], [R12.64+0x80], !P4 ;  /* 0x0a1000800cf90fae */ /* 0x0009e8000e101d46 */
[----:B------:R4:W-:Y:S04]  /*35e0*/  @P0 LDGSTS.E.BYPASS.LTC128B.128 [R249+0xc100], [R12.64+0x100], !P3 ;  /* 0x0c1001000cf90fae */ /* 0x0009e8000d901d46 */
[----:B------:R4:W-:Y:S01]  /*35f0*/  @P0 LDGSTS.E.BYPASS.LTC128B.128 [R249+0xe100], [R12.64+0x180], !P2 ;  /* 0x0e1001800cf90fae */ /* 0x0009e2000d101d46 */
[----:B------:R-:W-:-:S04]  /*3600*/  @P6 IADD3 R5, P0, R5, R10, RZ ;  /* 0x0000000a05056210 */ /* 0x000fc80007f1e0ff */
        /* <DEDUP_REMOVED lines=11> */
[----:B------:R-:W-:-:S03]  /*36c0*/  LEA R5, P0, R8, R20, 0x6 ;  /* 0x0000001408057211 */ /* 0x000fc600078030ff */
[----:B------:R-:W-:Y:S01]  /*36d0*/  IMAD.IADD R7, R9, 0x1, R7 ;  /* 0x0000000109077824 */ /* 0x000fe200078e0207 */
[----:B------:R-:W-:Y:S01]  /*36e0*/  LOP3.LUT R6, R29, 0x1, RZ, 0xc0, !PT ;  /* 0x000000011d067812 */ /* 0x000fe200078ec0ff */
[----:B------:R-:W-:-:S03]  /*36f0*/  IMAD R0, R2, -0x40, R170 ;  /* 0xffffffc002007824 */ /* 0x000fc600078e02aa */
[----:B------:R-:W-:Y:S01]  /*3700*/  LEA.HI.X R4, R8, R238, R7, 0x6, P0 ;  /* 0x000000ee08047211 */ /* 0x000fe200000f3407 */
[----:B------:R-:W-:Y:S01]  /*3710*/  IMAD.MOV.U32 R7, RZ, RZ, c[0x0][0x208] ;  /* 0x00008200ff077624 */ /* 0x000fe200078e00ff */
[----:B------:R-:W-:Y:S01]  /*3720*/  LEA R38, P0, R5, c[0x0][0x1f8], 0x1 ;  /* 0x00007e0005267a11 */ /* 0x000fe200078008ff */
[----:B------:R-:W-:-:S04]  /*3730*/  DEPBAR.LE SB0, 0x1 ;  /* 0x000080400000791a */ /* 0x000fc80000000000 */
[----:B------:R-:W-:-:S04]  /*3740*/  DEPBAR.LE SB0, 0x0 ;  /* 0x000080000000791a */ /* 0x000fc80000000000 */
[----:B------:R-:W-:Y:S01]  /*3750*/  BAR.SYNC.DEFER_BLOCKING 0x0 ;  /* 0x0000000000007b1d */ /* 0x000fe20000010000 */
[----:B------:R-:W-:Y:S01]  /*3760*/  LEA.HI.X R39, R5, c[0x0][0x1fc], R4, 0x1, P0 ;  /* 0x00007f0005277a11 */ /* 0x000fe200000f0c04 */
[----:B------:R-:W-:Y:S01]  /*3770*/  IMAD.MOV.U32 R5, RZ, RZ, c[0x0][0x20c] ;  /* 0x00008300ff057624 */ /* 0x000fe200078e00ff */
[C---:B------:R-:W-:Y:S01]  /*3780*/  LEA R76, P0, R7.reuse, R38, 0x6 ;  /* 0x00000026074c7211 */ /* 0x040fe200078030ff */
[----:B------:R-:W-:Y:S01]  /*3790*/  IMAD.IADD R28, R0, 0x1, -R18 ;  /* 0x00000001001c7824 */ /* 0x000fe200078e0a12 */
[----:B------:R-:W-:Y:S02]  /*37a0*/  ISETP.NE.U32.AND P5, PT, R6, 0x1, PT ;  /* 0x000000010600780c */ /* 0x000fe40003fa5070 */
[----:B------:R-:W-:Y:S02]  /*37b0*/  LEA.HI.X R77, R7, R39, R5, 0x6, P0 ;  /* 0x00000027074d7211 */ /* 0x000fe400000f3405 */
[C---:B------:R-:W-:Y:S02]  /*37c0*/  ISETP.LT.OR P0, PT, R28.reuse, 0x1, P5 ;  /* 0x000000011c00780c */ /* 0x040fe40002f01670 */
[----:B------:R-:W-:Y:S01]  /*37d0*/  LOP3.LUT P1, RZ, R29, 0x2, RZ, 0xc0, !PT ;  /* 0x000000021dff7812 */ /* 0x000fe2000782c0ff */
[----:B------:R-:W-:Y:S04]  /*37e0*/  LDSM.16.M88.4 R24, [R234] ;  /* 0x00000000ea18783b */ /* 0x000fe80000000200 */
[----:B------:R-:W3:Y:S04]  /*37f0*/  LDSM.16.M88.4 R48, [R233] ;  /* 0x00000000e930783b */ /* 0x000ee80000000200 */
[----:B------:R-:W5:Y:S04]  /*3800*/  LDSM.16.M88.4 R40, [R233+0x800] ;  /* 0x00080000e928783b */ /* 0x000f680000000200 */
[----:B------:R-:W-:Y:S04]  /*3810*/  LDSM.16.M88.4 R32, [R233+0x1000] ;  /* 0x00100000e920783b */ /* 0x000fe80000000200 */
[----:B------:R-:W3:Y:S04]  /*3820*/  LDSM.16.M88.4 R56, [R233+0x1800] ;  /* 0x00180000e938783b */ /* 0x000ee80000000200 */
[----:B------:R-:W-:Y:S04]  /*3830*/  LDSM.16.M88.4 R4, [R232] ;  /* 0x00000000e804783b */ /* 0x000fe80000000200 */
[----:B------:R-:W3:Y:S04]  /*3840*/  LDSM.16.M88.4 R20, [R231] ;  /* 0x00000000e714783b */ /* 0x000ee80000000200 */
[----:B--2---:R-:W2:Y:S04]  /*3850*/  LDSM.16.M88.4 R16, [R223] ;  /* 0x00000000df10783b */ /* 0x004ea80000000200 */
[----:B----4-:R-:W4:Y:S04]  /*3860*/  LDSM.16.M88.4 R12, [R222] ;  /* 0x00000000de0c783b */ /* 0x010f280000000200 */
[----:B-1----:R-:W1:Y:S04]  /*3870*/  LDSM.16.M88.4 R8, [R221] ;  /* 0x00000000dd08783b */ /* 0x002e680000000200 */
        /* <DEDUP_REMOVED lines=15> */
[C---:B---3--:R-:W-:Y:S08]  /*3970*/  HMMA.16816.F32.BF16 R52, R24.reuse, R48, RZ ;  /* 0x000000301834723c */ /* 0x048ff000000418ff */
[----:B------:R1:W-:Y:S01]  /*3980*/  LDGSTS.E.BYPASS.LTC128B.128 [R249+0x6100], [R38.64+0x180], !P4 ;  /* 0x0610018026f97fae */ /* 0x0003e2000e101d46 */
[----:B------:R-:W-:Y:S01]  /*3990*/  ISETP.NE.AND P4, PT, R36, RZ, PT ;  /* 0x000000ff2400720c */ /* 0x000fe20003f85270 */
[----:B-----5:R-:W-:Y:S02]  /*39a0*/  HMMA.16816.F32.BF16 R44, R24, R40, RZ ;  /* 0x00000028182c723c */ /* 0x020fe400000418ff */
[----:B------:R3:W-:Y:S01]  /*39b0*/  LDGSTS.E.BYPASS.LTC128B.128 [R249+0x1100], [R76.64], !P5 ;  /* 0x011000004cf97fae */ /* 0x0007e2000e901d46 */
[----:B------:R-:W-:-:S03]  /*39c0*/  ISETP.NE.AND P5, PT, R31, RZ, PT ;  /* 0x000000ff1f00720c */ /* 0x000fc60003fa5270 */
[----:B------:R3:W-:Y:S01]  /*39d0*/  LDGSTS.E.BYPASS.LTC128B.128 [R249+0x3100], [R76.64+0x80], !P1 ;  /* 0x031000804cf97fae */ /* 0x0007e2000c901d46 */
[----:B------:R-:W-:Y:S01]  /*39e0*/  ISETP.NE.AND P1, PT, R30, RZ, PT ;  /* 0x000000ff1e00720c */ /* 0x000fe20003f25270 */
[C---:B------:R-:W-:Y:S02]  /*39f0*/  HMMA.16816.F32.BF16 R48, R24.reuse, R50, RZ ;  /* 0x000000321830723c */ /* 0x040fe400000418ff */
[----:B------:R3:W-:Y:S04]  /*3a00*/  LDGSTS.E.BYPASS.LTC128B.128 [R249+0x5100], [R76.64+0x100], !P6 ;  /* 0x051001004cf97fae */ /* 0x0007e8000f101d46 */
[----:B------:R3:W-:Y:S02]  /*3a10*/  LDGSTS.E.BYPASS.LTC128B.128 [R249+0x7100], [R76.64+0x180], !P0 ;  /* 0x071001804cf97fae */ /* 0x0007e4000c101d46 */
[C---:B------:R-:W-:Y:S02]  /*3a20*/  HMMA.16816.F32.BF16 R40, R24.reuse, R42, RZ ;  /* 0x0000002a1828723c */ /* 0x040fe400000418ff */
[----:B------:R-:W-:Y:S04]  /*3a30*/  LDSM.16.M88.4 R72, [R229] ;  /* 0x00000000e548783b */ /* 0x000fe80000000200 */
[----:B------:R-:W-:Y:S02]  /*3a40*/  LDSM.16.M88.4 R68, [R229+0x800] ;  /* 0x00080000e544783b */ /* 0x000fe40000000200 */
[C---:B------:R-:W-:Y:S02]  /*3a50*/  HMMA.16816.F32.BF16 R28, R24.reuse, R56, RZ ;  /* 0x00000038181c723c */ /* 0x040fe400000418ff */
[----:B------:R-:W-:Y:S04]  /*3a60*/  LDSM.16.M88.4 R64, [R229+0x1000] ;  /* 0x00100000e540783b */ /* 0x000fe80000000200 */
[----:B------:R-:W-:Y:S02]  /*3a70*/  LDSM.16.M88.4 R60, [R229+0x1800] ;  /* 0x00180000e53c783b */ /* 0x000fe40000000200 */
[C---:B-1----:R-:W-:Y:S02]  /*3a80*/  HMMA.16816.F32.BF16 R36, R24.reuse, R32, RZ ;  /* 0x000000201824723c */ /* 0x042fe400000418ff */
[----:B------:R-:W0:Y:S06]  /*3a90*/  LDGDEPBAR ;  /* 0x00000000000079af */ /* 0x000e2c0000000000 */
[C---:B------:R-:W-:Y:S08]  /*3aa0*/  HMMA.16816.F32.BF16 R32, R24.reuse, R34, RZ ;  /* 0x000000221820723c */ /* 0x040ff000000418ff */
[----:B------:R-:W-:Y:S01]  /*3ab0*/  HMMA.16816.F32.BF16 R24, R24, R58, RZ ;  /* 0x0000003a1818723c */ /* 0x000fe200000418ff */
[----:B------:R-:W1:Y:S07]  /*3ac0*/  LDSM.16.M88.4 R56, [R230] ;  /* 0x00000000e638783b */ /* 0x000e6e0000000200 */
[C---:B------:R-:W-:Y:S08]  /*3ad0*/  HMMA.16816.F32.BF16 R52, R4.reuse, R20, R52 ;  /* 0x000000140434723c */ /* 0x040ff00000041834 */
[C---:B------:R-:W-:Y:S01]  /*3ae0*/  HMMA.16816.F32.BF16 R48, R4.reuse, R22, R48 ;  /* 0x000000160430723c */ /* 0x040fe20000041830 */
[----:B------:R-:W-:Y:S07]  /*3af0*/  LDSM.16.M88.4 R20, [R220] ;  /* 0x00000000dc14783b */ /* 0x000fee0000000200 */
[C---:B--2---:R-:W-:Y:S08]  /*3b00*/  HMMA.16816.F32.BF16 R44, R4.reuse, R16, R44 ;  /* 0x00000010042c723c */ /* 0x044ff0000004182c */
[C---:B------:R-:W-:Y:S01]  /*3b10*/  HMMA.16816.F32.BF16 R40, R4.reuse, R18, R40 ;  /* 0x000000120428723c */ /* 0x040fe20000041828 */
[----:B------:R-:W-:Y:S07]  /*3b20*/  LDSM.16.M88.4 R16, [R220+0x800] ;  /* 0x00080000dc10783b */ /* 0x000fee0000000200 */
[C---:B----4-:R-:W-:Y:S08]  /*3b30*/  HMMA.16816.F32.BF16 R36, R4.reuse, R12, R36 ;  /* 0x0000000c0424723c */ /* 0x050ff00000041824 */
[C---:B------:R-:W-:Y:S01]  /*3b40*/  HMMA.16816.F32.BF16 R32, R4.reuse, R14, R32 ;  /* 0x0000000e0420723c */ /* 0x040fe20000041820 */
[----:B------:R-:W-:Y:S07]  /*3b50*/  LDSM.16.M88.4 R12, [R220+0x1000] ;  /* 0x00100000dc0c783b */ /* 0x000fee0000000200 */
[C---:B------:R-:W-:Y:S08]  /*3b60*/  HMMA.16816.F32.BF16 R28, R4.reuse, R8, R28 ;  /* 0x00000008041c723c */ /* 0x040ff0000004181c */
[----:B------:R-:W-:Y:S01]  /*3b70*/  HMMA.16816.F32.BF16 R24, R4, R10, R24 ;  /* 0x0000000a0418723c */ /* 0x000fe20000041818 */
[----:B------:R-:W2:Y:S04]  /*3b80*/  LDSM.16.M88.4 R4, [R228] ;  /* 0x00000000e404783b */ /* 0x000ea80000000200 */
[----:B------:R-:W4:Y:S03]  /*3b90*/  LDSM.16.M88.4 R8, [R220+0x1800] ;  /* 0x00180000dc08783b */ /* 0x000f260000000200 */
        /* <DEDUP_REMOVED lines=12> */
[----:B------:R-:W5:Y:S03]  /*3c60*/  LDSM.16.M88.4 R60, [R233+0x3800] ;  /* 0x00380000e93c783b */ /* 0x000f660000000200 */
        /* <DEDUP_REMOVED lines=12> */
[----:B------:R-:W4:Y:S03]  /*3d30*/  LDSM.16.M88.4 R8, [R216] ;  /* 0x00000000d808783b */ /* 0x000f260000000200 */
        /* <DEDUP_REMOVED lines=9> */
[C---:B-----5:R-:W-:Y:S08]  /*3dd0*/  HMMA.16816.F32.BF16 R28, R56.reuse, R60, R28 ;  /* 0x0000003c381c723c */ /* 0x060ff0000004181c */
[----:B------:R-:W-:Y:S01]  /*3de0*/  HMMA.16816.F32.BF16 R24, R56, R62, R24 ;  /* 0x0000003e3818723c */ /* 0x000fe20000041818 */
[----:B------:R-:W1:Y:S04]  /*3df0*/  LDSM.16.M88.4 R56, [R230+0x4000] ;  /* 0x00400000e638783b */ /* 0x000e680000000200 */
[----:B------:R-:W5:Y:S03]  /*3e00*/  LDSM.16.M88.4 R60, [R229+0x3800] ;  /* 0x00380000e53c783b */ /* 0x000f660000000200 */
        /* <DEDUP_REMOVED lines=100> */
[C---:B-----5:R-:W-:Y:S08]  /*4450*/  HMMA.16816.F32.BF16 R28, R56.reuse, R60, R28 ;  /* 0x0000003c381c723c */ /* 0x060ff0000004181c */
[----:B------:R-:W-:Y:S01]  /*4460*/  HMMA.16816.F32.BF16 R24, R56, R62, R24 ;  /* 0x0000003e3818723c */ /* 0x000fe20000041818 */
[----:B------:R-:W5:Y:S04]  /*4470*/  LDSM.16.M88.4 R60, [R229+0x7000] ;  /* 0x00700000e53c783b */ /* 0x000f680000000200 */
[----:B------:R-:W1:Y:S03]  /*4480*/  LDSM.16.M88.4 R56, [R229+0x7800] ;  /* 0x00780000e538783b */ /* 0x000e660000000200 */
[C---:B--2---:R-:W-:Y:S08]  /*4490*/  HMMA.16816.F32.BF16 R52, R4.reuse, R20, R52 ;  /* 0x000000140434723c */ /* 0x044ff00000041834 */
[C---:B------:R-:W-:Y:S01]  /*44a0*/  HMMA.16816.F32.BF16 R48, R4.reuse, R22, R48 ;  /* 0x000000160430723c */ /* 0x040fe20000041830 */
[----:B------:R-:W-:Y:S07]  /*44b0*/  LDSM.16.M88.4 R20, [R228+0xc000] ;  /* 0x00c00000e414783b */ /* 0x000fee0000000200 */
        /* <DEDUP_REMOVED lines=8> */
[----:B------:R-:W4:Y:S04]  /*4540*/  LDSM.16.M88.4 R8, [R220+0x7000] ;  /* 0x00700000dc08783b */ /* 0x000f280000000200 */
[----:B------:R-:W2:Y:S01]  /*4550*/  LDSM.16.M88.4 R4, [R220+0x7800] ;  /* 0x00780000dc04783b */ /* 0x000ea20000000200 */
[----:B------:R-:W-:Y:S01]  /*4560*/  ISETP.GT.AND P0, PT, R2, R168, PT ;  /* 0x000000a80200720c */ /* 0x000fe20003f04270 */
[----:B------:R-:W-:-:S04]  /*4570*/  DEPBAR.LE SB0, 0x0 ;  /* 0x000080000000791a */ /* 0x000fc80000000000 */
[C---:B-1----:R-:W-:Y:S08]  /*4580*/  HMMA.16816.F32.BF16 R52, R72.reuse, R68, R52 ;  /* 0x000000444834723c */ /* 0x042ff00000041834 */
[C---:B------:R-:W-:Y:S08]  /*4590*/  HMMA.16816.F32.BF16 R48, R72.reuse, R70, R48 ;  /* 0x000000464830723c */ /* 0x040ff00000041830 */
[C---:B------:R-:W-:Y:S08]  /*45a0*/  HMMA.16816.F32.BF16 R44, R72.reuse, R64, R44 ;  /* 0x00000040482c723c */ /* 0x040ff0000004182c */
[C---:B------:R-:W-:Y:S08]  /*45b0*/  HMMA.16816.F32.BF16 R40, R72.reuse, R66, R40 ;  /* 0x000000424828723c */ /* 0x040ff00000041828 */
[C---:B-----5:R-:W-:Y:S08]  /*45c0*/  HMMA.16816.F32.BF16 R36, R72.reuse, R60, R36 ;  /* 0x0000003c4824723c */ /* 0x060ff00000041824 */
        /* <DEDUP_REMOVED lines=8> */
[C---:B----4-:R-:W-:Y:S08]  /*4650*/  HMMA.16816.F32.BF16 R36, R20.reuse, R8, R36 ;  /* 0x000000081424723c */ /* 0x050ff00000041824 */
[C---:B------:R-:W-:Y:S08]  /*4660*/  HMMA.16816.F32.BF16 R32, R20.reuse, R10, R32 ;  /* 0x0000000a1420723c */ /* 0x040ff00000041820 */
[C---:B------:R-:W-:Y:S08]  /*4670*/  HMMA.16816.F32.BF16 R28, R20.reuse, R4, R28 ;  /* 0x00000004141c723c */ /* 0x040ff0000004181c */
[----:B------:R-:W-:Y:S01]  /*4680*/  HMMA.16816.F32.BF16 R24, R20, R6, R24 ;  /* 0x000000061418723c */ /* 0x000fe20000041818 */
[----:B------:R-:W-:Y:S06]  /*4690*/  BAR.SYNC.DEFER_BLOCKING 0x0 ;  /* 0x0000000000007b1d */ /* 0x000fec0000010000 */
[----:B------:R-:W-:Y:S01]  /*46a0*/  @!UPT UIADD3 URZ, URZ, URZ, URZ ;  /* 0x0000003f3f3ff290 */ /* 0x000fe2000fffe03f */
[----:B------:R-:W-:Y:S11]  /*46b0*/  @!P0 BRA `(.L_x_4812) ;  /* 0x0000019000008947 */ /* 0x000ff60003800000 */
[----:B---3--:R-:W-:-:S04]  /*46c0*/  IADD3 R7, R3, -0x2, RZ ;  /* 0xfffffffe03077810 */ /* 0x008fc80007ffe0ff */
        /* <DEDUP_REMOVED lines=8> */
[----:B------:R-:W-:Y:S01]  /*4750*/  LEA.HI.X R6, R4, R78, R6, 0x6, P0 ;  /* 0x0000004e04067211 */ /* 0x000fe200000f3406 */
[----:B------:R-:W-:Y:S01]  /*4760*/  IMAD.MOV.U32 R4, RZ, RZ, c[0x0][0x1e4] ;  /* 0x00007900ff047624 */ /* 0x000fe200078e00ff */
        /* <DEDUP_REMOVED lines=14> */
.L_x_4812:
[----:B---3--:R-:W-:Y:S05]  /*4850*/  BSYNC B0 ;  /* 0x0000000000007941 */ /* 0x008fea0003800000 */
.L_x_4811:
[----:B------:R-:W2:Y:S01]  /*4860*/  LDL R172, [R1+0x74] ;  /* 0x0000740001ac7983 */ /* 0x000ea20000100800 */
[----:B------:R-:W-:Y:S01]  /*4870*/  IMAD.IADD R7, R252, 0x1, R237 ;  /* 0x00000001fc077824 */ /* 0x000fe200078e02ed */
[----:B------:R-:W-:Y:S01]  /*4880*/  IADD3 R200, R3, -0x2, RZ ;  /* 0xfffffffe03c87810 */ /* 0x000fe20007ffe0ff */
[----:B------:R-:W-:Y:S01]  /*4890*/  IMAD.MOV.U32 R5, RZ, RZ, -0x40 ;  /* 0xffffffc0ff057424 */ /* 0x000fe200078e00ff */
[----:B------:R-:W-:Y:S01]  /*48a0*/  LDSM.16.MT88.4 R72, [R227+0x4000] ;  /* 0x00400000e348783b */ /* 0x000fe20000004200 */
[----:B------:R-:W-:-:S03]  /*48b0*/  @P1 IMAD.HI.U32 R4, R7, c[0x0][0x2c8], RZ ;  /* 0x0000b20007041a27 */ /* 0x000fc600078e00ff */
[----:B------:R-:W-:Y:S01]  /*48c0*/  LDSM.16.MT88.4 R152, [R224] ;  /* 0x00000000e098783b */ /* 0x000fe20000004200 */
[----:B------:R-:W-:Y:S01]  /*48d0*/  IMAD R2, R2, R5, 0x1 ;  /* 0x0000000102027424 */ /* 0x000fe200078e0205 */
[----:B------:R-:W-:Y:S01]  /*48e0*/  @P1 SHF.R.U32.HI R7, RZ, c[0x0][0x2cc], R4 ;  /* 0x0000b300ff071a19 */ /* 0x000fe20000011604 */
[----:B------:R-:W-:Y:S01]  /*48f0*/  IMAD.IADD R0, R0, 0x1, -R251 ;  /* 0x0000000100007824 */ /* 0x000fe200078e0afb */
[----:B------:R-:W-:Y:S02]  /*4900*/  LDSM.16.MT88.4 R88, [R225+0x4000] ;  /* 0x00400000e158783b */ /* 0x000fe40000004200 */
[----:B------:R-:W-:Y:S02]  /*4910*/  IADD3 R2, -R251, R2, R170 ;  /* 0x00000002fb027210 */ /* 0x000fe40007ffe1aa */
[----:B------:R-:W3:Y:S04]  /*4920*/  SHFL.IDX PT, R6, R7, RZ, 0x1c1f ;  /* 0x001c1fff07067589 */ /* 0x000ee800000e0000 */
[----:B------:R-:W4:Y:S04]  /*4930*/  SHFL.IDX PT, R4, R7, 0x1, 0x1c1f ;  /* 0x003c1f0007047f89 */ /* 0x000f2800000e0000 */
[----:B------:R-:W-:Y:S04]  /*4940*/  LDSM.16.MT88.4 R64, [R224+0x2000] ;  /* 0x00200000e040783b */ /* 0x000fe80000004200 */
[----:B------:R-:W-:Y:S04]  /*4950*/  LDSM.16.MT88.4 R104, [R227+0x6000] ;  /* 0x00600000e368783b */ /* 0x000fe80000004200 */
[----:B------:R-:W-:Y:S04]  /*4960*/  LDSM.16.MT88.4 R96, [R224+0x4000] ;  /* 0x00400000e060783b */ /* 0x000fe80000004200 */
[----:B------:R-:W-:Y:S04]  /*4970*/  LDSM.16.MT88.4 R136, [R226] ;  /* 0x00000000e288783b */ /* 0x000fe80000004200 */
[----:B------:R-:W-:Y:S04]  /*4980*/  LDSM.16.MT88.4 R144, [R225] ;  /* 0x00000000e190783b */ /* 0x000fe80000004200 */
[----:B------:R-:W-:Y:S04]  /*4990*/  LDSM.16.MT88.4 R20, [R226+0x800] ;  /* 0x00080000e214783b */ /* 0x000fe80000004200 */
[----:B------:R-:W-:Y:S04]  /*49a0*/  LDSM.16.MT88.4 R56, [R225+0x2000] ;  /* 0x00200000e138783b */ /* 0x000fe80000004200 */
[----:B------:R-:W-:Y:S04]  /*49b0*/  LDSM.16.MT88.4 R80, [R226+0x4000] ;  /* 0x00400000e250783b */ /* 0x000fe80000004200 */
[----:B------:R-:W-:Y:S04]  /*49c0*/  LDSM.16.MT88.4 R156, [R227] ;  /* 0x00000000e39c783b */ /* 0x000fe80000004200 */
[----:B------:R-:W0:Y:S01]  /*49d0*/  LDGDEPBAR ;  /* 0x00000000000079af */ /* 0x000e220000000000 */
[----:B--2---:R-:W-:-:S04]  /*49e0*/  IMAD.IADD R5, R2, 0x1, -R172 ;  /* 0x0000000102057824 */ /* 0x004fc800078e0aac */
[C---:B-1-3--:R-:W-:Y:S02]  /*49f0*/  IMAD.IADD R9, R5.reuse, 0x1, R6 ;  /* 0x0000000105097824 */ /* 0x04afe400078e0206 */
[----:B----4-:R-:W-:-:S03]  /*4a00*/  IMAD.IADD R5, R5, 0x1, R4 ;  /* 0x0000000105057824 */ /* 0x010fc600078e0204 */
[C---:B------:R-:W-:Y:S02]  /*4a10*/  IMNMX R2, R0.reuse, R9, PT ;  /* 0x0000000900027217 */ /* 0x040fe40003800200 */
[----:B------:R-:W-:Y:S02]  /*4a20*/  IMNMX R0, R0, R5, PT ;  /* 0x0000000500007217 */ /* 0x000fe40003800200 */
[C---:B------:R-:W-:Y:S02]  /*4a30*/  ISETP.GT.AND P6, PT, R2.reuse, RZ, PT ;  /* 0x000000ff0200720c */ /* 0x040fe40003fc4270 */
[----:B------:R-:W-:Y:S02]  /*4a40*/  ISETP.GT.AND P0, PT, R2, 0x1, PT ;  /* 0x000000010200780c */ /* 0x000fe40003f04270 */
[----:B------:R-:W-:Y:S02]  /*4a50*/  FSEL R52, R52, -INF , P6 ;  /* 0xff80000034347808 */ /* 0x000fe40003000000 */
[----:B------:R-:W-:-:S02]  /*4a60*/  ISETP.GT.AND P6, PT, R2, 0x8, PT ;  /* 0x000000080200780c */ /* 0x000fc40003fc4270 */
[----:B------:R-:W-:Y:S02]  /*4a70*/  FSEL R53, R53, -INF , P0 ;  /* 0xff80000035357808 */ /* 0x000fe40000000000 */
[----:B------:R-:W-:Y:S02]  /*4a80*/  FSEL R13, R48, -INF , P6 ;  /* 0xff800000300d7808 */ /* 0x000fe40003000000 */
[C---:B------:R-:W-:Y:S02]  /*4a90*/  ISETP.GT.AND P0, PT, R2.reuse, 0x9, PT ;  /* 0x000000090200780c */ /* 0x040fe40003f04270 */
[----:B------:R-:W-:Y:S02]  /*4aa0*/  ISETP.GT.AND P6, PT, R2, 0x10, PT ;  /* 0x000000100200780c */ /* 0x000fe40003fc4270 */
[----:B------:R-:W-:Y:S02]  /*4ab0*/  FMNMX.FTZ R4, R52, R53, !PT ;  /* 0x0000003534047209 */ /* 0x000fe40007810000 */
[----:B------:R-:W-:-:S02]  /*4ac0*/  FSEL R49, R49, -INF , P0 ;  /* 0xff80000031317808 */ /* 0x000fc40000000000 */
[----:B------:R-:W-:Y:S02]  /*4ad0*/  FSEL R11, R44, -INF , P6 ;  /* 0xff8000002c0b7808 */ /* 0x000fe40003000000 */
[C---:B------:R-:W-:Y:S02]  /*4ae0*/  ISETP.GT.AND P0, PT, R2.reuse, 0x11, PT ;  /* 0x000000110200780c */ /* 0x040fe40003f04270 */
[----:B------:R-:W-:Y:S02]  /*4af0*/  ISETP.GT.AND P6, PT, R2, 0x18, PT ;  /* 0x000000180200780c */ /* 0x000fe40003fc4270 */
[----:B------:R-:W-:Y:S02]  /*4b00*/  FMNMX.FTZ R4, R13, R4, !PT ;  /* 0x000000040d047209 */ /* 0x000fe40007810000 */
[----:B------:R-:W-:Y:S02]  /*4b10*/  FSEL R45, R45, -INF , P0 ;  /* 0xff8000002d2d7808 */ /* 0x000fe40000000000 */
[----:B------:R-:W-:-:S02]  /*4b20*/  FSEL R7, R40, -INF , P6 ;  /* 0xff80000028077808 */ /* 0x000fc40003000000 */
[----:B------:R-:W-:Y:S02]  /*4b30*/  FMNMX.FTZ R4, R49, R4, !PT ;  /* 0x0000000431047209 */ /* 0x000fe40007810000 */
[C---:B------:R-:W-:Y:S02]  /*4b40*/  ISETP.GT.AND P0, PT, R2.reuse, 0x19, PT ;  /* 0x000000190200780c */ /* 0x040fe40003f04270 */
[----:B------:R-:W-:Y:S02]  /*4b50*/  ISETP.GT.AND P6, PT, R2, 0x20, PT ;  /* 0x000000200200780c */ /* 0x000fe40003fc4270 */
[----:B------:R-:W-:Y:S02]  /*4b60*/  FMNMX.FTZ R4, R11, R4, !PT ;  /* 0x000000040b047209 */ /* 0x000fe40007810000 */
[----:B------:R-:W-:Y:S02]  /*4b70*/  FSEL R41, R41, -INF , P0 ;  /* 0xff80000029297808 */ /* 0x000fe40000000000 */
[----:B------:R-:W-:-:S02]  /*4b80*/  FSEL R116, R36, -INF , P6 ;  /* 0xff80000024747808 */ /* 0x000fc40003000000 */
        /* <DEDUP_REMOVED lines=10> */
[----:B------:R-:W-:Y:S02]  /*4c30*/  ISETP.GT.AND P0, PT, R2, 0x31, PT ;  /* 0x000000310200780c */ /* 0x000fe40003f04270 */
[----:B------:R-:W-:-:S02]  /*4c40*/  ISETP.GT.AND P6, PT, R0, RZ, PT ;  /* 0x000000ff0000720c */ /* 0x000fc40003fc4270 */
[----:B------:R-:W-:Y:S02]  /*4c50*/  FMNMX.FTZ R5, R41, R4, !PT ;  /* 0x0000000429057209 */ /* 0x000fe40007810000 */
[----:B------:R-:W-:Y:S02]  /*4c60*/  FSEL R125, R29, -INF , P0 ;  /* 0xff8000001d7d7808 */ /* 0x000fe40000000000 */
[----:B------:R-:W-:Y:S02]  /*4c70*/  FSEL R54, R54, -INF , P6 ;  /* 0xff80000036367808 */ /* 0x000fe40003000000 */
[----:B------:R-:W-:Y:S02]  /*4c80*/  FMNMX.FTZ R4, R116, R5, !PT ;  /* 0x0000000574047209 */ /* 0x000fe40007810000 */
[C---:B------:R-:W-:Y:S02]  /*4c90*/  ISETP.GT.AND P0, PT, R0.reuse, 0x1, PT ;  /* 0x000000010000780c */ /* 0x040fe40003f04270 */
[----:B------:R-:W-:-:S02]  /*4ca0*/  ISETP.GT.AND P6, PT, R0, 0x8, PT ;  /* 0x000000080000780c */ /* 0x000fc40003fc4270 */
[----:B------:R-:W-:Y:S02]  /*4cb0*/  FMNMX.FTZ R5, R117, R4, !PT ;  /* 0x0000000475057209 */ /* 0x000fe40007810000 */
[----:B------:R-:W-:Y:S02]  /*4cc0*/  FSEL R55, R55, -INF , P0 ;  /* 0xff80000037377808 */ /* 0x000fe40000000000 */
[----:B------:R-:W-:Y:S02]  /*4cd0*/  FSEL R9, R50, -INF , P6 ;  /* 0xff80000032097808 */ /* 0x000fe40003000000 */
[----:B------:R-:W-:Y:S02]  /*4ce0*/  ISETP.GT.AND P6, PT, R2, 0x38, PT ;  /* 0x000000380200780c */ /* 0x000fe40003fc4270 */
[----:B------:R-:W-:Y:S02]  /*4cf0*/  FMNMX.FTZ R4, R118, R5, !PT ;  /* 0x0000000576047209 */ /* 0x000fe40007810000 */
[----:B------:R-:W-:-:S02]  /*4d00*/  ISETP.GT.AND P0, PT, R0, 0x9, PT ;  /* 0x000000090000780c */ /* 0x000fc40003f04270 */
[----:B------:R-:W-:Y:S02]  /*4d10*/  FMNMX.FTZ R6, R54, R55, !PT ;  /* 0x0000003736067209 */ /* 0x000fe40007810000 */
[----:B------:R-:W-:Y:S02]  /*4d20*/  FSEL R126, R24, -INF , P6 ;  /* 0xff800000187e7808 */ /* 0x000fe40003000000 */
[----:B------:R-:W-:Y:S02]  /*4d30*/  ISETP.GT.AND P6, PT, R0, 0x10, PT ;  /* 0x000000100000780c */ /* 0x000fe40003fc4270 */
[----:B------:R-:W-:Y:S02]  /*4d40*/  FMNMX.FTZ R5, R119, R4, !PT ;  /* 0x0000000477057209 */ /* 0x000fe40007810000 */
[----:B------:R-:W-:Y:S02]  /*4d50*/  FSEL R51, R51, -INF , P0 ;  /* 0xff80000033337808 */ /* 0x000fe40000000000 */
[----:B------:R-:W-:-:S02]  /*4d60*/  FMNMX.FTZ R6, R9, R6, !PT ;  /* 0x0000000609067209 */ /* 0x000fc40007810000 */
[----:B------:R-:W-:Y:S02]  /*4d70*/  FSEL R15, R46, -INF , P6 ;  /* 0xff8000002e0f7808 */ /* 0x000fe40003000000 */
[----:B------:R-:W-:Y:S02]  /*4d80*/  FMNMX.FTZ R4, R124, R5, !PT ;  /* 0x000000057c047209 */ /* 0x000fe40007810000 */
[----:B------:R-:W-:Y:S02]  /*4d90*/  ISETP.GT.AND P6, PT, R2, 0x39, PT ;  /* 0x000000390200780c */ /* 0x000fe40003fc4270 */
[----:B------:R-:W-:Y:S02]  /*4da0*/  ISETP.GT.AND P0, PT, R0, 0x11, PT ;  /* 0x000000110000780c */ /* 0x000fe40003f04270 */
[----:B------:R-:W-:Y:S02]  /*4db0*/  FMNMX.FTZ R6, R51, R6, !PT ;  /* 0x0000000633067209 */ /* 0x000fe40007810000 */
[----:B------:R-:W-:-:S02]  /*4dc0*/  FMNMX.FTZ R5, R125, R4, !PT ;  /* 0x000000047d057209 */ /* 0x000fc40007810000 */
[----:B------:R-:W-:Y:S02]  /*4dd0*/  FSEL R127, R25, -INF , P6 ;  /* 0xff800000197f7808 */ /* 0x000fe40003000000 */
[----:B------:R-:W-:Y:S02]  /*4de0*/  FSEL R47, R47, -INF , P0 ;  /* 0xff8000002f2f7808 */ /* 0x000fe40000000000 */
[----:B------:R-:W-:Y:S02]  /*4df0*/  ISETP.GT.AND P6, PT, R0, 0x18, PT ;  /* 0x000000180000780c */ /* 0x000fe40003fc4270 */
[----:B------:R-:W-:Y:S02]  /*4e00*/  FMNMX.FTZ R4, R15, R6, !PT ;  /* 0x000000060f047209 */ /* 0x000fe40007810000 */
[----:B------:R-:W-:Y:S02]  /*4e10*/  FMNMX.FTZ R2, R126, R5, !PT ;  /* 0x000000057e027209 */ /* 0x000fe40007810000 */
[----:B------:R-:W-:-:S02]  /*4e20*/  ISETP.GT.AND P0, PT, R0, 0x19, PT ;  /* 0x000000190000780c */ /* 0x000fc40003f04270 */
[----:B------:R-:W-:Y:S02]  /*4e30*/  FSEL R5, R42, -INF , P6 ;  /* 0xff8000002a057808 */ /* 0x000fe40003000000 */
        /* <DEDUP_REMOVED lines=10> */
[----:B------:R-:W-:-:S02]  /*4ee0*/  FMNMX.FTZ R2, R127, R2, !PT ;  /* 0x000000027f027209 */ /* 0x000fc40007810000 */
[----:B------:R-:W-:Y:S02]  /*4ef0*/  ISETP.GT.AND P0, PT, R0, 0x29, PT ;  /* 0x000000290000780c */ /* 0x000fe40003f04270 */
[----:B------:R-:W-:Y:S01]  /*4f00*/  FSEL R165, R34, -INF , P6 ;  /* 0xff80000022a57808 */ /* 0x000fe20003000000 */
[----:B------:R-:W1:Y:S01]  /*4f10*/  SHFL.BFLY PT, R17, R2, 0x2, 0x1f ;  /* 0x0c401f0002117f89 */ /* 0x000e6200000e0000 */
[----:B------:R-:W-:Y:S02]  /*4f20*/  FMNMX.FTZ R4, R171, R4, !PT ;  /* 0x00000004ab047209 */ /* 0x000fe40007810000 */
[----:B------:R-:W-:Y:S02]  /*4f30*/  FSEL R167, R35, -INF , P0 ;  /* 0xff80000023a77808 */ /* 0x000fe40000000000 */
[----:B------:R-:W-:Y:S02]  /*4f40*/  ISETP.GT.AND P6, PT, R0, 0x30, PT ;  /* 0x000000300000780c */ /* 0x000fe40003fc4270 */
[----:B------:R-:W-:-:S02]  /*4f50*/  FMNMX.FTZ R4, R165, R4, !PT ;  /* 0x00000004a5047209 */ /* 0x000fc40007810000 */
[----:B------:R-:W-:Y:S02]  /*4f60*/  ISETP.GT.AND P0, PT, R0, 0x31, PT ;  /* 0x000000310000780c */ /* 0x000fe40003f04270 */
[----:B------:R-:W-:Y:S02]  /*4f70*/  FSEL R35, R30, -INF , P6 ;  /* 0xff8000001e237808 */ /* 0x000fe40003000000 */
        /* <DEDUP_REMOVED lines=8> */
[----:B------:R-:W-:Y:S01]  /*5000*/  FMNMX.FTZ R4, R31, R4, !PT ;  /* 0x000000041f047209 */ /* 0x000fe20007810000 */
[----:B------:R-:W-:Y:S01]  /*5010*/  LDSM.16.MT88.4 R24, [R227+0x800] ;  /* 0x00080000e318783b */ /* 0x000fe20000004200 */
        /* <DEDUP_REMOVED lines=11> */
[--C-:B------:R-:W-:Y:S02]  /*50d0*/  FFMA.FTZ R113, R52, c[0x0][0x2d0], -R166.reuse ;  /* 0x0000b40034717a23 */ /* 0x100fe400000108a6 */
[--C-:B------:R-:W-:Y:S02]  /*50e0*/  FFMA.FTZ R110, R53, c[0x0][0x2d0], -R166.reuse ;  /* 0x0000b400356e7a23 */ /* 0x100fe400000108a6 */
[--C-:B------:R-:W-:Y:S01]  /*50f0*/  FFMA.FTZ R111, R13, c[0x0][0x2d0], -R166.reuse ;  /* 0x0000b4000d6f7a23 */ /* 0x100fe200000108a6 */
[----:B------:R-:W-:Y:S01]  /*5100*/  MUFU.EX2 R32, R32 ;  /* 0x0000002000207308 */ /* 0x000fe20000000800 */
[--C-:B------:R-:W-:Y:S02]  /*5110*/  FFMA.FTZ R122, R49, c[0x0][0x2d0], -R166.reuse ;  /* 0x0000b400317a7a23 */ /* 0x100fe400000108a6 */
[----:B------:R-:W-:-:S02]  /*5120*/  FFMA.FTZ R121, R11, c[0x0][0x2d0], -R166 ;  /* 0x0000b4000b797a23 */ /* 0x000fc400000108a6 */
[--C-:B------:R-:W-:Y:S02]  /*5130*/  FFMA.FTZ R164, R45, c[0x0][0x2d0], -R166.reuse ;  /* 0x0000b4002da47a23 */ /* 0x100fe400000108a6 */
[----:B------:R-:W-:Y:S01]  /*5140*/  FFMA.FTZ R173, R7, c[0x0][0x2d0], -R166 ;  /* 0x0000b40007ad7a23 */ /* 0x000fe200000108a6 */
[----:B------:R-:W-:Y:S01]  /*5150*/  MUFU.EX2 R113, R113 ;  /* 0x0000007100717308 */ /* 0x000fe20000000800 */
[----:B-1----:R-:W-:Y:S02]  /*5160*/  FMNMX.FTZ R2, R4, R17, !PT ;  /* 0x0000001104027209 */ /* 0x002fe40007810000 */
[----:B------:R-:W-:Y:S02]  /*5170*/  LDSM.16.MT88.4 R16, [R225+0x800] ;  /* 0x00080000e110783b */ /* 0x000fe40000004200 */
[C---:B------:R-:W-:Y:S01]  /*5180*/  FSETP.NEU.FTZ.AND P0, PT, R2.reuse, -INF , PT ;  /* 0xff8000000200780b */ /* 0x040fe20003f1d000 */
[----:B------:R-:W-:Y:S02]  /*5190*/  FMUL.FTZ R28, R2, c[0x0][0x2d0] ;  /* 0x0000b400021c7a20 */ /* 0x000fe40000410000 */
[----:B------:R-:W1:Y:S03]  /*51a0*/  MUFU.EX2 R110, R110 ;  /* 0x0000006e006e7308 */ /* 0x000e660000000800 */
[----:B------:R-:W-:-:S05]  /*51b0*/  FSEL R28, R28, RZ, P0 ;  /* 0x000000ff1c1c7208 */ /* 0x000fca0000000000 */
[----:B------:R-:W-:Y:S01]  /*51c0*/  MUFU.EX2 R111, R111 ;  /* 0x0000006f006f7308 */ /* 0x000fe20000000800 */
[--C-:B------:R-:W-:Y:S02]  /*51d0*/  FFMA.FTZ R175, R43, c[0x0][0x2d0], -R28.reuse ;  /* 0x0000b4002baf7a23 */ /* 0x100fe4000001081c */
[----:B------:R-:W2:Y:S01]  /*51e0*/  LDSM.16.MT88.4 R40, [R227+0x2000] ;  /* 0x00200000e328783b */ /* 0x000ea20000004200 */
[--C-:B------:R-:W-:Y:S02]  /*51f0*/  FFMA.FTZ R109, R54, c[0x0][0x2d0], -R28.reuse ;  /* 0x0000b400366d7a23 */ /* 0x100fe4000001081c */
[--C-:B------:R-:W-:Y:S02]  /*5200*/  FFMA.FTZ R108, R55, c[0x0][0x2d0], -R28.reuse ;  /* 0x0000b400376c7a23 */ /* 0x100fe4000001081c */
[--C-:B------:R-:W-:Y:S01]  /*5210*/  FFMA.FTZ R123, R9, c[0x0][0x2d0], -R28.reuse ;  /* 0x0000b400097b7a23 */ /* 0x100fe2000001081c */
[----:B------:R-:W3:Y:S01]  /*5220*/  MUFU.EX2 R122, R122 ;  /* 0x0000007a007a7308 */ /* 0x000ee20000000800 */
[--C-:B------:R-:W-:Y:S01]  /*5230*/  FFMA.FTZ R120, R51, c[0x0][0x2d0], -R28.reuse ;  /* 0x0000b40033787a23 */ /* 0x100fe2000001081c */
[----:B------:R-:W4:Y:S01]  /*5240*/  LDSM.16.MT88.4 R8, [R227+0x2800] ;  /* 0x00280000e308783b */ /* 0x000f220000004200 */
[----:B-1----:R-:W-:Y:S01]  /*5250*/  F2FP.BF16.PACK_AB R128, R110, R113 ;  /* 0x000000716e80723e */ /* 0x002fe200000010ff */
[----:B------:R-:W-:-:S02]  /*5260*/  FFMA.FTZ R177, R15, c[0x0][0x2d0], -R28 ;  /* 0x0000b4000fb17a23 */ /* 0x000fc4000001081c */
[--C-:B------:R-:W-:Y:S01]  /*5270*/  FFMA.FTZ R34, R47, c[0x0][0x2d0], -R28.reuse ;  /* 0x0000b4002f227a23 */ /* 0x100fe2000001081c */
[----:B------:R-:W1:Y:S01]  /*5280*/  LDSM.16.MT88.4 R12, [R224+0x800] ;  /* 0x00080000e00c783b */ /* 0x000e620000004200 */
[----:B------:R-:W-:Y:S01]  /*5290*/  MUFU.EX2 R109, R109 ;  /* 0x0000006d006d7308 */ /* 0x000fe20000000800 */
[----:B------:R-:W-:Y:S02]  /*52a0*/  FFMA.FTZ R30, R5, c[0x0][0x2d0], -R28 ;  /* 0x0000b400051e7a23 */ /* 0x000fe4000001081c */
[----:B------:R-:W-:Y:S01]  /*52b0*/  FADD.FTZ R110, R113, R110 ;  /* 0x0000006e716e7221 */ /* 0x000fe20000010000 */
[----:B------:R-:W-:Y:S04]  /*52c0*/  LDSM.16.MT88.4 R48, [R226+0x2000] ;  /* 0x00200000e230783b */ /* 0x000fe80000004200 */
[----:B------:R-:W5:Y:S01]  /*52d0*/  MUFU.EX2 R108, R108 ;  /* 0x0000006c006c7308 */ /* 0x000f620000000800 */
[----:B---3--:R-:W-:Y:S01]  /*52e0*/  F2FP.BF16.PACK_AB R130, R122, R111 ;  /* 0x0000006f7a82723e */ /* 0x008fe200000010ff */
[----:B------:R-:W-:Y:S06]  /*52f0*/  LDSM.16.MT88.4 R112, [R226+0x6000] ;  /* 0x00600000e270783b */ /* 0x000fec0000004200 */
[----:B------:R-:W-:Y:S08]  /*5300*/  MUFU.EX2 R123, R123 ;  /* 0x0000007b007b7308 */ /* 0x000ff00000000800 */
[----:B------:R-:W3:Y:S01]  /*5310*/  MUFU.EX2 R120, R120 ;  /* 0x0000007800787308 */ /* 0x000ee20000000800 */
[----:B-----5:R-:W-:-:S07]  /*5320*/  F2FP.BF16.PACK_AB R129, R108, R109 ;  /* 0x0000006d6c81723e */ /* 0x020fce00000010ff */
[----:B------:R-:W-:Y:S01]  /*5330*/  MUFU.EX2 R121, R121 ;  /* 0x0000007900797308 */ /* 0x000fe20000000800 */
[----:B---3--:R-:W-:-:S07]  /*5340*/  F2FP.BF16.PACK_AB R131, R120, R123 ;  /* 0x0000007b7883723e */ /* 0x008fce00000010ff */
[----:B------:R-:W3:Y:S01]  /*5350*/  MUFU.EX2 R164, R164 ;  /* 0x000000a400a47308 */ /* 0x000ee20000000800 */
[C---:B--2---:R-:W-:Y:S07]  /*5360*/  HMMA.16816.F32.BF16 R36, R128.reuse, R40, RZ ;  /* 0x000000288024723c */ /* 0x044fee00000418ff */
[----:B------:R-:W2:Y:S01]  /*5370*/  MUFU.EX2 R173, R173 ;  /* 0x000000ad00ad7308 */ /* 0x000ea20000000800 */
[C---:B------:R-:W-:Y:S07]  /*5380*/  HMMA.16816.F32.BF16 R40, R128.reuse, R42, RZ ;  /* 0x0000002a8028723c */ /* 0x040fee00000418ff */
[----:B------:R-:W-:Y:S01]  /*5390*/  MUFU.EX2 R177, R177 ;  /* 0x000000b100b17308 */ /* 0x000fe20000000800 */
[----:B---3--:R-:W-:Y:S01]  /*53a0*/  F2FP.BF16.PACK_AB R4, R164, R121 ;  /* 0x00000079a404723e */ /* 0x008fe200000010ff */
[C---:B------:R-:W-:Y:S06]  /*53b0*/  HMMA.16816.F32.BF16 R68, R128.reuse, R72, RZ ;  /* 0x000000488044723c */ /* 0x040fec00000418ff */
[----:B------:R-:W3:Y:S01]  /*53c0*/  MUFU.EX2 R34, R34 ;  /* 0x0000002200227308 */ /* 0x000ee20000000800 */
[----:B--2---:R-:W-:Y:S01]  /*53d0*/  F2FP.BF16.PACK_AB R6, R32, R173 ;  /* 0x000000ad2006723e */ /* 0x004fe200000010ff */
[C---:B------:R-:W-:Y:S06]  /*53e0*/  HMMA.16816.F32.BF16 R72, R128.reuse, R74, RZ ;  /* 0x0000004a8048723c */ /* 0x040fec00000418ff */
[----:B------:R-:W-:Y:S02]  /*53f0*/  MUFU.EX2 R30, R30 ;  /* 0x0000001e001e7308 */ /* 0x000fe40000000800 */
[C---:B------:R-:W-:Y:S06]  /*5400*/  HMMA.16816.F32.BF16 R148, R128.reuse, R152, RZ ;  /* 0x000000988094723c */ /* 0x040fec00000418ff */
[----:B------:R-:W2:Y:S01]  /*5410*/  MUFU.EX2 R175, R175 ;  /* 0x000000af00af7308 */ /* 0x000ea20000000800 */
[----:B---3--:R-:W-:Y:S01]  /*5420*/  F2FP.BF16.PACK_AB R5, R34, R177 ;  /* 0x000000b12205723e */ /* 0x008fe200000010ff */
[C---:B------:R-:W-:Y:S08]  /*5430*/  HMMA.16816.F32.BF16 R152, R128.reuse, R154, RZ ;  /* 0x0000009a8098723c */ /* 0x040ff000000418ff */
[----:B------:R-:W-:Y:S01]  /*5440*/  HMMA.16816.F32.BF16 R84, R128, R88, RZ ;  /* 0x000000588054723c */ /* 0x000fe200000418ff */
[----:B--2---:R-:W-:-:S07]  /*5450*/  F2FP.BF16.PACK_AB R7, R175, R30 ;  /* 0x0000001eaf07723e */ /* 0x004fce00000010ff */
[----:B------:R-:W-:Y:S08]  /*5460*/  HMMA.16816.F32.BF16 R88, R128, R90, RZ ;  /* 0x0000005a8058723c */ /* 0x000ff000000418ff */
[C---:B----4-:R-:W-:Y:S08]  /*5470*/  HMMA.16816.F32.BF16 R36, R4.reuse, R8, R36 ;  /* 0x000000080424723c */ /* 0x050ff00000041824 */
[C---:B------:R-:W-:Y:S01]  /*5480*/  HMMA.16816.F32.BF16 R40, R4.reuse, R10, R40 ;  /* 0x0000000a0428723c */ /* 0x040fe20000041828 */
[----:B------:R-:W2:Y:S07]  /*5490*/  LDSM.16.MT88.4 R8, [R227+0x4800] ;  /* 0x00480000e308783b */ /* 0x000eae0000004200 */
[C---:B-1----:R-:W-:Y:S08]  /*54a0*/  HMMA.16816.F32.BF16 R148, R4.reuse, R12, R148 ;  /* 0x0000000c0494723c */ /* 0x042ff00000041894 */
[----:B------:R-:W-:Y:S01]  /*54b0*/  HMMA.16816.F32.BF16 R152, R4, R14, R152 ;  /* 0x0000000e0498723c */ /* 0x000fe20000041898 */
[----:B------:R-:W1:Y:S07]  /*54c0*/  LDSM.16.MT88.4 R12, [R224+0x2800] ;  /* 0x00280000e00c783b */ /* 0x000e6e0000004200 */
[C---:B------:R-:W-:Y:S08]  /*54d0*/  HMMA.16816.F32.BF16 R60, R128.reuse, R64, RZ ;  /* 0x00000040803c723c */ /* 0x040ff000000418ff */
[C---:B------:R-:W-:Y:S08]  /*54e0*/  HMMA.16816.F32.BF16 R64, R128.reuse, R66, RZ ;  /* 0x000000428040723c */ /* 0x040ff000000418ff */
[----:B------:R-:W-:Y:S08]  /*54f0*/  HMMA.16816.F32.BF16 R100, R128, R104, RZ ;  /* 0x000000688064723c */ /* 0x000ff000000418ff */
[C---:B--2---:R-:W-:Y:S08]  /*5500*/  HMMA.16816.F32.BF16 R68, R4.reuse, R8, R68 ;  /* 0x000000080444723c */ /* 0x044ff00000041844 */
        /* <DEDUP_REMOVED lines=9> */
[----:B------:R-:W-:Y:S01]  /*55a0*/  HMMA.16816.F32.BF16 R88, R4, R10, R88 ;  /* 0x0000000a0458723c */ /* 0x000fe20000041858 */
[----:B------:R-:W2:Y:S07]  /*55b0*/  LDSM.16.MT88.4 R8, [R227+0x6800] ;  /* 0x00680000e308783b */ /* 0x000eae0000004200 */
[C---:B------:R-:W-:Y:S08]  /*55c0*/  HMMA.16816.F32.BF16 R136, R128.reuse, R138, RZ ;  /* 0x0000008a8088723c */ /* 0x040ff000000418ff */
[----:B------:R-:W-:Y:S08]  /*55d0*/  HMMA.16816.F32.BF16 R140, R128, R144, RZ ;  /* 0x00000090808c723c */ /* 0x000ff000000418ff */
[----:B-1----:R-:W-:Y:S07]  /*55e0*/  HMMA.16816.F32.BF16 R92, R4, R12, R92 ;  /* 0x0000000c045c723c */ /* 0x002fee000004185c */
[----:B------:R-:W-:Y:S01]  /*55f0*/  FADD.FTZ R12, R109, R108 ;  /* 0x0000006c6d0c7221 */ /* 0x000fe20000010000 */
[----:B------:R-:W-:Y:S01]  /*5600*/  HMMA.16816.F32.BF16 R144, R128, R146, RZ ;  /* 0x000000928090723c */ /* 0x000fe200000418ff */
[----:B------:R-:W-:-:S02]  /*5610*/  FADD.FTZ R13, R111, R110 ;  /* 0x0000006e6f0d7221 */ /* 0x000fc40000010000 */
[----:B------:R-:W-:Y:S02]  /*5620*/  FADD.FTZ R123, R123, R12 ;  /* 0x0000000c7b7b7221 */ /* 0x000fe40000010000 */
[----:B------:R-:W-:Y:S02]  /*5630*/  FADD.FTZ R122, R122, R13 ;  /* 0x0000000d7a7a7221 */ /* 0x000fe40000010000 */
[--C-:B------:R-:W-:Y:S01]  /*5640*/  FFMA.FTZ R12, R124, c[0x0][0x2d0], -R166.reuse ;  /* 0x0000b4007c0c7a23 */ /* 0x100fe200000108a6 */
[----:B------:R-:W-:Y:S01]  /*5650*/  HMMA.16816.F32.BF16 R108, R128, R112, RZ ;  /* 0x00000070806c723c */ /* 0x000fe200000418ff */
[----:B------:R-:W-:-:S06]  /*5660*/  FFMA.FTZ R13, R125, c[0x0][0x2d0], -R166 ;  /* 0x0000b4007d0d7a23 */ /* 0x000fcc00000108a6 */
[----:B------:R-:W-:Y:S01]  /*5670*/  MUFU.EX2 R13, R13 ;  /* 0x0000000d000d7308 */ /* 0x000fe20000000800 */
[C---:B--2---:R-:W-:Y:S08]  /*5680*/  HMMA.16816.F32.BF16 R100, R4.reuse, R8, R100 ;  /* 0x000000080464723c */ /* 0x044ff00000041864 */
[C---:B------:R-:W-:Y:S01]  /*5690*/  HMMA.16816.F32.BF16 R104, R4.reuse, R10, R104 ;  /* 0x0000000a0468723c */ /* 0x040fe20000041868 */
[----:B------:R-:W1:Y:S07]  /*56a0*/  LDSM.16.MT88.4 R8, [R226+0x6800] ;  /* 0x00680000e208783b */ /* 0x000e6e0000004200 */
[C---:B------:R-:W-:Y:S08]  /*56b0*/  HMMA.16816.F32.BF16 R132, R4.reuse, R20, R132 ;  /* 0x000000140484723c */ /* 0x040ff00000041884 */
[C---:B------:R-:W-:Y:S01]  /*56c0*/  HMMA.16816.F32.BF16 R136, R4.reuse, R22, R136 ;  /* 0x000000160488723c */ /* 0x040fe20000041888 */
[----:B------:R-:W2:Y:S07]  /*56d0*/  LDSM.16.MT88.4 R20, [R225+0x2800] ;  /* 0x00280000e114783b */ /* 0x000eae0000004200 */
[C---:B------:R-:W-:Y:S08]  /*56e0*/  HMMA.16816.F32.BF16 R140, R4.reuse, R16, R140 ;  /* 0x00000010048c723c */ /* 0x040ff0000004188c */
[----:B------:R-:W-:Y:S01]  /*56f0*/  HMMA.16816.F32.BF16 R144, R4, R18, R144 ;  /* 0x000000120490723c */ /* 0x000fe20000041890 */
[----:B------:R-:W3:Y:S07]  /*5700*/  LDSM.16.MT88.4 R16, [R226+0x4800] ;  /* 0x00480000e210783b */ /* 0x000eee0000004200 */
[----:B------:R-:W-:Y:S08]  /*5710*/  HMMA.16816.F32.BF16 R52, R128, R56, RZ ;  /* 0x000000388034723c */ /* 0x000ff000000418ff */
[----:B-1----:R-:W-:Y:S07]  /*5720*/  HMMA.16816.F32.BF16 R108, R4, R8, R108 ;  /* 0x00000008046c723c */ /* 0x002fee000004186c */
[----:B------:R-:W-:Y:S01]  /*5730*/  FADD.FTZ R8, R120, R123 ;  /* 0x0000007b78087221 */ /* 0x000fe20000010000 */
[----:B------:R-:W-:Y:S01]  /*5740*/  HMMA.16816.F32.BF16 R112, R128, R114, RZ ;  /* 0x000000728070723c */ /* 0x000fe200000418ff */
[----:B------:R-:W-:-:S02]  /*5750*/  FADD.FTZ R9, R121, R122 ;  /* 0x0000007a79097221 */ /* 0x000fc40000010000 */
[----:B------:R-:W1:Y:S02]  /*5760*/  LDSM.16.MT88.4 R120, [R225+0x6000] ;  /* 0x00600000e178783b */ /* 0x000e640000004200 */
[----:B------:R-:W-:-:S03]  /*5770*/  FADD.FTZ R164, R164, R9 ;  /* 0x00000009a4a47221 */ /* 0x000fc60000010000 */
[C---:B------:R-:W-:Y:S08]  /*5780*/  HMMA.16816.F32.BF16 R76, R128.reuse, R80, RZ ;  /* 0x00000050804c723c */ /* 0x040ff000000418ff */
[----:B------:R-:W-:Y:S08]  /*5790*/  HMMA.16816.F32.BF16 R80, R128, R82, RZ ;  /* 0x000000528050723c */ /* 0x000ff000000418ff */
[C---:B--2---:R-:W-:Y:S07]  /*57a0*/  HMMA.16816.F32.BF16 R52, R4.reuse, R20, R52 ;  /* 0x000000140434723c */ /* 0x044fee0000041834 */
[----:B------:R-:W-:Y:S01]  /*57b0*/  FADD.FTZ R21, R177, R8 ;  /* 0x00000008b1157221 */ /* 0x000fe20000010000 */
[----:B------:R-:W-:Y:S01]  /*57c0*/  HMMA.16816.F32.BF16 R112, R4, R10, R112 ;  /* 0x0000000a0470723c */ /* 0x000fe20000041870 */
[----:B------:R-:W2:Y:S02]  /*57d0*/  LDSM.16.MT88.4 R8, [R225+0x6800] ;  /* 0x00680000e108783b */ /* 0x000ea40000004200 */
[----:B------:R-:W-:-:S04]  /*57e0*/  FADD.FTZ R21, R34, R21 ;  /* 0x0000001522157221 */ /* 0x000fc80000010000 */
[----:B------:R-:W-:Y:S01]  /*57f0*/  FADD.FTZ R20, R30, R21 ;  /* 0x000000151e147221 */ /* 0x000fe20000010000 */
[----:B---3--:R-:W-:Y:S01]  /*5800*/  HMMA.16816.F32.BF16 R76, R4, R16, R76 ;  /* 0x00000010044c723c */ /* 0x008fe2000004184c */
[----:B------:R-:W-:Y:S02]  /*5810*/  FFMA.FTZ R21, R167, c[0x0][0x2d0], -R28 ;  /* 0x0000b400a7157a23 */ /* 0x000fe4000001081c */
[----:B------:R-:W-:-:S04]  /*5820*/  FADD.FTZ R20, R175, R20 ;  /* 0x00000014af147221 */ /* 0x000fc80000010000 */
[--C-:B------:R-:W-:Y:S01]  /*5830*/  FFMA.FTZ R17, R118, c[0x0][0x2d0], -R166.reuse ;  /* 0x0000b40076117a23 */ /* 0x100fe200000108a6 */
[----:B------:R-:W-:Y:S01]  /*5840*/  HMMA.16816.F32.BF16 R80, R4, R18, R80 ;  /* 0x000000120450723c */ /* 0x000fe20000041850 */
[--C-:B------:R-:W-:Y:S01]  /*5850*/  FFMA.FTZ R16, R119, c[0x0][0x2d0], -R166.reuse ;  /* 0x0000b40077107a23 */ /* 0x100fe200000108a6 */
[----:B------:R-:W-:Y:S05]  /*5860*/  MUFU.EX2 R21, R21 ;  /* 0x0000001500157308 */ /* 0x000fea0000000800 */
[--C-:B------:R-:W-:Y:S01]  /*5870*/  FFMA.FTZ R18, R116, c[0x0][0x2d0], -R166.reuse ;  /* 0x0000b40074127a23 */ /* 0x100fe200000108a6 */
[C---:B------:R-:W-:Y:S01]  /*5880*/  HMMA.16816.F32.BF16 R96, R128.reuse, R98, RZ ;  /* 0x000000628060723c */ /* 0x040fe200000418ff */
[--C-:B------:R-:W-:Y:S01]  /*5890*/  FFMA.FTZ R19, R117, c[0x0][0x2d0], -R166.reuse ;  /* 0x0000b40075137a23 */ /* 0x100fe200000108a6 */
[----:B------:R-:W-:Y:S06]  /*58a0*/  MUFU.EX2 R17, R17 ;  /* 0x0000001100117308 */ /* 0x000fec0000000800 */
[C---:B-1----:R-:W-:Y:S02]  /*58b0*/  HMMA.16816.F32.BF16 R116, R128.reuse, R120, RZ ;  /* 0x000000788074723c */ /* 0x042fe400000418ff */
[----:B------:R-:W-:Y:S06]  /*58c0*/  MUFU.EX2 R19, R19 ;  /* 0x0000001300137308 */ /* 0x000fec0000000800 */
[C---:B------:R-:W-:Y:S02]  /*58d0*/  HMMA.16816.F32.BF16 R120, R128.reuse, R122, RZ ;  /* 0x0000007a8078723c */ /* 0x040fe400000418ff */
[----:B------:R-:W-:Y:S06]  /*58e0*/  MUFU.EX2 R16, R16 ;  /* 0x0000001000107308 */ /* 0x000fec0000000800 */
[----:B------:R-:W-:Y:S08]  /*58f0*/  HMMA.16816.F32.BF16 R160, R128, R156, RZ ;  /* 0x0000009c80a0723c */ /* 0x000ff000000418ff */
[C---:B--2---:R-:W-:Y:S08]  /*5900*/  HMMA.16816.F32.BF16 R116, R4.reuse, R8, R116 ;  /* 0x000000080474723c */ /* 0x044ff00000041874 */
[----:B------:R-:W-:Y:S01]  /*5910*/  HMMA.16816.F32.BF16 R120, R4, R10, R120 ;  /* 0x0000000a0478723c */ /* 0x000fe20000041878 */
[----:B------:R-:W1:Y:S07]  /*5920*/  LDSM.16.MT88.4 R8, [R224+0x6000] ;  /* 0x00600000e008783b */ /* 0x000e6e0000004200 */
[----:B------:R-:W-:Y:S08]  /*5930*/  HMMA.16816.F32.BF16 R156, R128, R158, RZ ;  /* 0x0000009e809c723c */ /* 0x000ff000000418ff */
[----:B------:R-:W-:Y:S07]  /*5940*/  HMMA.16816.F32.BF16 R96, R4, R14, R96 ;  /* 0x0000000e0460723c */ /* 0x000fee0000041860 */
[--C-:B------:R-:W-:Y:S01]  /*5950*/  FFMA.FTZ R14, R126, c[0x0][0x2d0], -R166.reuse ;  /* 0x0000b4007e0e7a23 */ /* 0x100fe200000108a6 */
[----:B------:R-:W-:Y:S01]  /*5960*/  HMMA.16816.F32.BF16 R44, R128, R48, RZ ;  /* 0x00000030802c723c */ /* 0x000fe200000418ff */
[----:B------:R-:W-:-:S07]  /*5970*/  FFMA.FTZ R15, R127, c[0x0][0x2d0], -R166 ;  /* 0x0000b4007f0f7a23 */ /* 0x000fce00000108a6 */
[C---:B------:R-:W-:Y:S08]  /*5980*/  HMMA.16816.F32.BF16 R48, R128.reuse, R50, RZ ;  /* 0x000000328030723c */ /* 0x040ff000000418ff */
[C---:B------:R-:W-:Y:S08]  /*5990*/  HMMA.16816.F32.BF16 R56, R128.reuse, R58, RZ ;  /* 0x0000003a8038723c */ /* 0x040ff000000418ff */
[C---:B-1----:R-:W-:Y:S08]  /*59a0*/  HMMA.16816.F32.BF16 R124, R128.reuse, R8, RZ ;  /* 0x00000008807c723c */ /* 0x042ff000000418ff */
[----:B------:R-:W-:Y:S01]  /*59b0*/  HMMA.16816.F32.BF16 R128, R128, R10, RZ ;  /* 0x0000000a8080723c */ /* 0x000fe200000418ff */
[----:B------:R-:W1:Y:S07]  /*59c0*/  LDSM.16.MT88.4 R8, [R224+0x6800] ;  /* 0x00680000e008783b */ /* 0x000e6e0000004200 */
[C---:B------:R-:W-:Y:S08]  /*59d0*/  HMMA.16816.F32.BF16 R160, R4.reuse, R24, R160 ;  /* 0x0000001804a0723c */ /* 0x040ff000000418a0 */
[C---:B------:R-:W-:Y:S01]  /*59e0*/  HMMA.16816.F32.BF16 R156, R4.reuse, R26, R156 ;  /* 0x0000001a049c723c */ /* 0x040fe2000004189c */
[----:B------:R-:W2:Y:S07]  /*59f0*/  LDSM.16.MT88.4 R24, [R226+0x2800] ;  /* 0x00280000e218783b */ /* 0x000eae0000004200 */
[C---:B------:R-:W-:Y:S01]  /*5a00*/  HMMA.16816.F32.BF16 R56, R4.reuse, R22, R56 ;  /* 0x000000160438723c */ /* 0x040fe20000041838 */
[----:B------:R-:W-:Y:S07]  /*5a10*/  MUFU.EX2 R23, R15 ;  /* 0x0000000f00177308 */ /* 0x000fee0000000800 */
[C---:B-1----:R-:W-:Y:S08]  /*5a20*/  HMMA.16816.F32.BF16 R124, R4.reuse, R8, R124 ;  /* 0x00000008047c723c */ /* 0x042ff0000004187c */
[C---:B------:R-:W-:Y:S01]  /*5a30*/  HMMA.16816.F32.BF16 R128, R4.reuse, R10, R128 ;  /* 0x0000000a0480723c */ /* 0x040fe20000041880 */
[----:B------:R-:W1:Y:S07]  /*5a40*/  LDSM.16.MT88.4 R8, [R227+0x1000] ;  /* 0x00100000e308783b */ /* 0x000e6e0000004200 */
[C---:B--2---:R-:W-:Y:S07]  /*5a50*/  HMMA.16816.F32.BF16 R44, R4.reuse, R24, R44 ;  /* 0x00000018042c723c */ /* 0x044fee000004182c */
[--C-:B------:R-:W-:Y:S01]  /*5a60*/  FFMA.FTZ R24, R33, c[0x0][0x2d0], -R28.reuse ;  /* 0x0000b40021187a23 */ /* 0x100fe2000001081c */
[----:B------:R-:W-:Y:S01]  /*5a70*/  HMMA.16816.F32.BF16 R48, R4, R26, R48 ;  /* 0x0000001a0430723c */ /* 0x000fe20000041830 */
[----:B------:R2:W3:Y:S01]  /*5a80*/  MUFU.EX2 R4, R18 ;  /* 0x0000001200047308 */ /* 0x0004e20000000800 */
[----:B------:R-:W-:-:S05]  /*5a90*/  FFMA.FTZ R25, R31, c[0x0][0x2d0], -R28 ;  /* 0x0000b4001f197a23 */ /* 0x000fca000001081c */
[--C-:B------:R-:W-:Y:S02]  /*5aa0*/  FFMA.FTZ R5, R169, c[0x0][0x2d0], -R28.reuse ;  /* 0x0000b400a9057a23 */ /* 0x100fe4000001081c */
[----:B------:R-:W-:Y:S01]  /*5ab0*/  FFMA.FTZ R6, R171, c[0x0][0x2d0], -R28 ;  /* 0x0000b400ab067a23 */ /* 0x000fe2000001081c */
[----:B------:R-:W-:Y:S01]  /*5ac0*/  MUFU.EX2 R24, R24 ;  /* 0x0000001800187308 */ /* 0x000fe20000000800 */
[----:B------:R-:W-:-:S04]  /*5ad0*/  FADD.FTZ R7, R173, R164 ;  /* 0x000000a4ad077221 */ /* 0x000fc80000010000 */
[----:B------:R-:W-:Y:S02]  /*5ae0*/  FADD.FTZ R7, R32, R7 ;  /* 0x0000000720077221 */ /* 0x000fe40000010000 */
[----:B--2---:R-:W-:Y:S01]  /*5af0*/  FFMA.FTZ R18, R165, c[0x0][0x2d0], -R28 ;  /* 0x0000b400a5127a23 */ /* 0x004fe2000001081c */
[----:B------:R-:W2:Y:S01]  /*5b00*/  MUFU.EX2 R5, R5 ;  /* 0x0000000500057308 */ /* 0x000ea20000000800 */
[----:B---3--:R-:W-:Y:S01]  /*5b10*/  FADD.FTZ R22, R4, R7 ;  /* 0x0000000704167221 */ /* 0x008fe20000010000 */
[----:B------:R-:W-:-:S06]  /*5b20*/  F2FP.BF16.PACK_AB R4, R19, R4 ;  /* 0x000000041304723e */ /* 0x000fcc00000010ff */
[----:B------:R-:W3:Y:S08]  /*5b30*/  MUFU.EX2 R6, R6 ;  /* 0x0000000600067308 */ /* 0x000ef00000000800 */
[----:B------:R-:W4:Y:S01]  /*5b40*/  MUFU.EX2 R18, R18 ;  /* 0x0000001200127308 */ /* 0x000f220000000800 */
[----:B--2---:R-:W-:Y:S02]  /*5b50*/  FADD.FTZ R7, R5, R20 ;  /* 0x0000001405077221 */ /* 0x004fe40000010000 */
[----:B------:R-:W-:-:S02]  /*5b60*/  FADD.FTZ R20, R19, R22 ;  /* 0x0000001613147221 */ /* 0x000fc40000010000 */
[C---:B---3--:R-:W-:Y:S01]  /*5b70*/  FADD.FTZ R19, R6.reuse, R7 ;  /* 0x0000000706137221 */ /* 0x048fe20000010000 */
[----:B------:R-:W-:Y:S02]  /*5b80*/  F2FP.BF16.PACK_AB R5, R6, R5 ;  /* 0x000000050605723e */ /* 0x000fe400000010ff */
[----:B------:R-:W-:Y:S01]  /*5b90*/  MUFU.EX2 R22, R14 ;  /* 0x0000000e00167308 */ /* 0x000fe20000000800 */
[----:B------:R-:W-:Y:S01]  /*5ba0*/  F2FP.BF16.PACK_AB R6, R16, R17 ;  /* 0x000000111006723e */ /* 0x000fe200000010ff */
[----:B------:R-:W-:Y:S01]  /*5bb0*/  FADD.FTZ R17, R17, R20 ;  /* 0x0000001411117221 */ /* 0x000fe20000010000 */
[----:B----4-:R-:W-:Y:S01]  /*5bc0*/  F2FP.BF16.PACK_AB R7, R21, R18 ;  /* 0x000000121507723e */ /* 0x010fe200000010ff */
[----:B------:R-:W-:-:S04]  /*5bd0*/  FADD.FTZ R18, R18, R19 ;  /* 0x0000001312127221 */ /* 0x000fc80000010000 */
[----:B------:R-:W-:Y:S01]  /*5be0*/  MUFU.EX2 R25, R25 ;  /* 0x0000001900197308 */ /* 0x000fe20000000800 */
[----:B------:R-:W-:Y:S02]  /*5bf0*/  FADD.FTZ R17, R16, R17 ;  /* 0x0000001110117221 */ /* 0x000fe40000010000 */
        /* <DEDUP_REMOVED lines=49> */
[----:B------:R-:W2:Y:S05]  /*5f10*/  MUFU.EX2 R4, R12 ;  /* 0x0000000c00047308 */ /* 0x000eaa0000000800 */
[----:B------:R-:W-:-:S02]  /*5f20*/  FFMA.FTZ R5, R35, c[0x0][0x2d0], -R28 ;  /* 0x0000b40023057a23 */ /* 0x000fc4000001081c */
[----:B------:R-:W-:-:S04]  /*5f30*/  FFMA.FTZ R28, R29, c[0x0][0x2d0], -R28 ;  /* 0x0000b4001d1c7a23 */ /* 0x000fc8000001081c */
[----:B------:R-:W3:Y:S01]  /*5f40*/  MUFU.EX2 R5, R5 ;  /* 0x0000000500057308 */ /* 0x000ee20000000800 */
[----:B--2---:R-:W-:Y:S01]  /*5f50*/  FADD.FTZ R6, R4, R17 ;  /* 0x0000001104067221 */ /* 0x004fe20000010000 */
[----:B------:R-:W-:-:S06]  /*5f60*/  F2FP.BF16.PACK_AB R4, R13, R4 ;  /* 0x000000040d04723e */ /* 0x000fcc00000010ff */
[----:B------:R-:W2:Y:S01]  /*5f70*/  MUFU.EX2 R20, R28 ;  /* 0x0000001c00147308 */ /* 0x000ea20000000800 */
[----:B------:R-:W-:Y:S01]  /*5f80*/  FADD.FTZ R21, R13, R6 ;  /* 0x000000060d157221 */ /* 0x000fe20000010000 */
[----:B------:R-:W-:Y:S01]  /*5f90*/  F2FP.BF16.PACK_AB R6, R23, R22 ;  /* 0x000000161706723e */ /* 0x000fe200000010ff */
[----:B------:R-:W4:Y:S02]  /*5fa0*/  LDSM.16.MT88.4 R12, [R225+0x1800] ;  /* 0x00180000e10c783b */ /* 0x000f240000004200 */
[----:B------:R-:W-:Y:S02]  /*5fb0*/  FADD.FTZ R22, R22, R21 ;  /* 0x0000001516167221 */ /* 0x000fe40000010000 */
[----:B---3--:R-:W-:Y:S01]  /*5fc0*/  FADD.FTZ R27, R5, R18 ;  /* 0x00000012051b7221 */ /* 0x008fe20000010000 */
[C---:B------:R-:W-:Y:S01]  /*5fd0*/  F2FP.BF16.PACK_AB R5, R24.reuse, R5 ;  /* 0x000000051805723e */ /* 0x040fe200000010ff */
[----:B------:R-:W3:Y:S02]  /*5fe0*/  LDSM.16.MT88.4 R16, [R226+0x1800] ;  /* 0x00180000e210783b */ /* 0x000ee40000004200 */
[----:B------:R-:W-:Y:S01]  /*5ff0*/  FADD.FTZ R24, R24, R27 ;  /* 0x0000001b18187221 */ /* 0x000fe20000010000 */
[----:B--2---:R-:W-:-:S03]  /*6000*/  F2FP.BF16.PACK_AB R7, R20, R25 ;  /* 0x000000191407723e */ /* 0x004fc600000010ff */
[----:B------:R-:W-:-:S04]  /*6010*/  FADD.FTZ R25, R25, R24 ;  /* 0x0000001819197221 */ /* 0x000fc80000010000 */
[----:B------:R-:W-:Y:S01]  /*6020*/  FADD.FTZ R3, R20, R25 ;  /* 0x0000001914037221 */ /* 0x000fe20000010000 */
[C---:B-1----:R-:W-:Y:S08]  /*6030*/  HMMA.16816.F32.BF16 R160, R4.reuse, R8, R160 ;  /* 0x0000000804a0723c */ /* 0x042ff000000418a0 */
[C---:B------:R-:W-:Y:S01]  /*6040*/  HMMA.16816.F32.BF16 R156, R4.reuse, R10, R156 ;  /* 0x0000000a049c723c */ /* 0x040fe2000004189c */
[----:B------:R-:W1:Y:S07]  /*6050*/  LDSM.16.MT88.4 R8, [R224+0x1800] ;  /* 0x00180000e008783b */ /* 0x000e6e0000004200 */
[C---:B----4-:R-:W-:Y:S08]  /*6060*/  HMMA.16816.F32.BF16 R140, R4.reuse, R12, R140 ;  /* 0x0000000c048c723c */ /* 0x050ff0000004188c */
[C---:B---3--:R-:W-:Y:S08]  /*6070*/  HMMA.16816.F32.BF16 R132, R4.reuse, R16, R132 ;  /* 0x000000100484723c */ /* 0x048ff00000041884 */
[C---:B------:R-:W-:Y:S01]  /*6080*/  HMMA.16816.F32.BF16 R136, R4.reuse, R18, R136 ;  /* 0x000000120488723c */ /* 0x040fe20000041888 */
[----:B------:R-:W2:Y:S07]  /*6090*/  LDSM.16.MT88.4 R16, [R227+0x3800] ;  /* 0x00380000e310783b */ /* 0x000eae0000004200 */
        /* <DEDUP_REMOVED lines=37> */
[----:B------:R-:W-:Y:S07]  /*62f0*/  HMMA.16816.F32.BF16 R128, R4, R10, R128 ;  /* 0x0000000a0480723c */ /* 0x000fee0000041880 */
[----:B------:R-:W-:-:S04]  /*6300*/  @P1 IMAD.HI.U32 R4, R237, c[0x0][0x2c8], RZ ;  /* 0x0000b200ed041a27 */ /* 0x000fc800078e00ff */
[----:B------:R-:W-:Y:S01]  /*6310*/  IMAD.MOV.U32 R5, RZ, RZ, R237 ;  /* 0x000000ffff057224 */ /* 0x000fe200078e00ed */
[----:B------:R-:W-:-:S04]  /*6320*/  @P1 SHF.R.U32.HI R5, RZ, c[0x0][0x2cc], R4 ;  /* 0x0000b300ff051a19 */ /* 0x000fc80000011604 */
[----:B------:R-:W-:-:S04]  /*6330*/  IADD3 R5, R5, R170, -R172 ;  /* 0x000000aa05057210 */ /* 0x000fc80007ffe8ac */
[----:B------:R-:W-:-:S04]  /*6340*/  SHF.R.S32.HI R4, RZ, 0x1f, R5 ;  /* 0x0000001fff047819 */ /* 0x000fc80000011405 */
[----:B------:R-:W-:-:S04]  /*6350*/  LEA.HI R4, R4, R5, RZ, 0x6 ;  /* 0x0000000504047211 */ /* 0x000fc800078f30ff */
[----:B------:R-:W-:-:S04]  /*6360*/  SHF.R.S32.HI R4, RZ, 0x6, R4 ;  /* 0x00000006ff047819 */ /* 0x000fc80000011404 */
[----:B------:R-:W-:Y:S01]  /*6370*/  IMNMX R6, R168, R4, !PT ;  /* 0x00000004a8067217 */ /* 0x000fe20007800200 */
[----:B------:R-:W-:-:S03]  /*6380*/  FADD.FTZ R4, R23, R22 ;  /* 0x0000001617047221 */ /* 0x000fc60000010000 */
[----:B------:R-:W-:Y:S01]  /*6390*/  ISETP.GE.AND P0, PT, R200, R6, PT ;  /* 0x00000006c800720c */ /* 0x000fe20003f06270 */
[----:B------:R1:W-:Y:S04]  /*63a0*/  STL [R1+0x7c], R6 ;  /* 0x00007c0601007387 */ /* 0x0003e80000100800 */
[----:B------:R1:W-:Y:S04]  /*63b0*/  STL [R1+0x58], R3 ;  /* 0x0000580301007387 */ /* 0x0003e80000100800 */
[----:B------:R1:W-:Y:S04]  /*63c0*/  STL [R1+0x70], R4 ;  /* 0x0000700401007387 */ /* 0x0003e80000100800 */
[----:B------:R-:W-:Y:S05]  /*63d0*/  @!P0 BRA `(.L_x_4813) ;  /* 0x00003a0000008947 */ /* 0x000fea0003800000 */
[----:B------:R2:W-:Y:S01]  /*63e0*/  STL [R1+0x80], R200 ;  /* 0x000080c801007387 */ /* 0x0005e20000100800 */
[----:B------:R-:W-:-:S02]  /*63f0*/  MOV R165, R2 ;  /* 0x0000000200a57202 */ /* 0x000fc40000000f00 */
[----:B-1----:R-:W-:Y:S02]  /*6400*/  MOV R3, R0 ;  /* 0x0000000000037202 */ /* 0x002fe40000000f00 */
.L_x_4814:
[----:B------:R-:W3:Y:S01]  /*6410*/  LDL.64 R16, [R1+0x60] ;  /* 0x0000600001107983 */ /* 0x000ee20000100a00 */
[----:B------:R-:W-:Y:S04]  /*6420*/  DEPBAR.LE SB0, 0x0 ;  /* 0x000080000000791a */ /* 0x000fe80000000000 */
[----:B------:R-:W-:Y:S01]  /*6430*/  WARPSYNC 0xffffffff ;  /* 0xffffffff00007948 */ /* 0x000fe20003800000 */
[----:B------:R-:W4:Y:S06]  /*6440*/  LDL.LU R14, [R1+0x80] ;  /* 0x00008000010e7983 */ /* 0x000f2c0000300800 */
[----:B------:R-:W4:Y:S06]  /*6450*/  LDL R164, [R1+0x4c] ;  /* 0x00004c0001a47983 */ /* 0x000f2c0000100800 */
[----:B------:R-:W-:Y:S06]  /*6460*/  BAR.SYNC.DEFER_BLOCKING 0x0 ;  /* 0x0000000000007b1d */ /* 0x000fec0000010000 */
[----:B------:R-:W-:Y:S06]  /*6470*/  LDSM.16.M88.4 R168, [R234] ;  /* 0x00000000eaa8783b */ /* 0x000fec0000000200 */
[----:B------:R-:W1:Y:S06]  /*6480*/  LDSM.16.M88.4 R172, [R233] ;  /* 0x00000000e9ac783b */ /* 0x000e6c0000000200 */
[----:B------:R-:W5:Y:S06]  /*6490*/  LDSM.16.M88.4 R176, [R233+0x800] ;  /* 0x00080000e9b0783b */ /* 0x000f6c0000000200 */
[----:B--2---:R-:W2:Y:S06]  /*64a0*/  LDSM.16.M88.4 R180, [R233+0x1000] ;  /* 0x00100000e9b4783b */ /* 0x004eac0000000200 */
[----:B------:R-:W1:Y:S06]  /*64b0*/  LDSM.16.M88.4 R184, [R233+0x1800] ;  /* 0x00180000e9b8783b */ /* 0x000e6c0000000200 */
[----:B------:R-:W-:Y:S06]  /*64c0*/  LDSM.16.M88.4 R188, [R232] ;  /* 0x00000000e8bc783b */ /* 0x000fec0000000200 */
[----:B------:R-:W1:Y:S06]  /*64d0*/  LDSM.16.M88.4 R192, [R231] ;  /* 0x00000000e7c0783b */ /* 0x000e6c0000000200 */
[----:B------:R-:W1:Y:S06]  /*64e0*/  LDSM.16.M88.4 R196, [R223] ;  /* 0x00000000dfc4783b */ /* 0x000e6c0000000200 */
[----:B--2---:R-:W2:Y:S06]  /*64f0*/  LDSM.16.M88.4 R200, [R222] ;  /* 0x00000000dec8783b */ /* 0x004eac0000000200 */
[----:B------:R-:W1:Y:S01]  /*6500*/  LDSM.16.M88.4 R204, [R221] ;  /* 0x00000000ddcc783b */ /* 0x000e620000000200 */
[----:B----4-:R-:W-:Y:S11]  /*6510*/  ISETP.GT.AND P6, PT, R164, R14, PT ;  /* 0x0000000ea400720c */ /* 0x010ff60003fc4270 */
[----:B------:R-:W-:Y:S02]  /*6520*/  @!UPT UIADD3 URZ, URZ, URZ, URZ ;  /* 0x0000003f3f3ff290 */ /* 0x000fe4000fffe03f */
[----:B------:R-:W-:Y:S01]  /*6530*/  @!P6 SHF.R.S32.HI R5, RZ, 0x1f, R14 ;  /* 0x0000001fff05e819 */ /* 0x000fe2000001140e */
[----:B------:R-:W-:Y:S01]  /*6540*/  @!P6 IMAD.WIDE.U32 R6, R14, c[0x0][0x208], RZ ;  /* 0x000082000e06ea25 */ /* 0x000fe200078e00ff */
[----:B---3--:R-:W-:Y:S02]  /*6550*/  @!P6 IADD3 R10, P0, R16, 0x40, RZ ;  /* 0x00000040100ae810 */ /* 0x008fe40007f1e0ff */
[----:B------:R-:W-:Y:S01]  /*6560*/  @!P6 MOV R2, c[0x0][0x208] ;  /* 0x000082000002ea02 */ /* 0x000fe20000000f00 */
[----:B------:R-:W-:Y:S01]  /*6570*/  @!P6 IMAD R5, R5, c[0x0][0x208], RZ ;  /* 0x000082000505ea24 */ /* 0x000fe200078e02ff */
[----:B------:R-:W-:Y:S02]  /*6580*/  @!P6 MOV R0, c[0x0][0x20c] ;  /* 0x000083000000ea02 */ /* 0x000fe40000000f00 */
[----:B------:R-:W-:Y:S01]  /*6590*/  @!P6 IADD3.X R4, RZ, R238, RZ, P0, !PT ;  /* 0x000000eeff04e210 */ /* 0x000fe200007fe4ff */
[----:B------:R-:W-:Y:S05]  /*65a0*/  @!P6 IMAD R5, R14, c[0x0][0x20c], R5 ;  /* 0x000083000e05ea24 */ /* 0x000fea00078e0205 */
[----:B------:R-:W-:Y:S01]  /*65b0*/  @!P6 IADD3 R5, R7, R5, RZ ;  /* 0x000000050705e210 */ /* 0x000fe20007ffe0ff */
[C---:B------:R-:W-:Y:S03]  /*65c0*/  @!P6 IMAD.SHL.U32 R7, R6.reuse, 0x40, RZ ;  /* 0x000000400607e824 */ /* 0x040fe600078e00ff */
[----:B------:R-:W-:Y:S02]  /*65d0*/  @!P6 SHF.L.U64.HI R5, R6, 0x6, R5 ;  /* 0x000000060605e819 */ /* 0x000fe40000010205 */
[C---:B------:R-:W-:Y:S04]  /*65e0*/  @!P6 LEA R11, P0, R2.reuse, R7, 0x5 ;  /* 0x00000007020be211 */ /* 0x040fe800078028ff */
[----:B------:R-:W-:Y:S02]  /*65f0*/  @!P6 LEA.HI.X R13, R2, R5, R0, 0x5, P0 ;  /* 0x00000005020de211 */ /* 0x000fe400000f2c00 */
[----:B------:R-:W-:Y:S05]  /*6600*/  @!P6 IADD3 R15, P0, R7, R16, RZ ;  /* 0x00000010070fe210 */ /* 0x000fea0007f1e0ff */
[----:B------:R-:W-:Y:S01]  /*6610*/  @!P6 IMAD.X R2, R5, 0x1, R238, P0 ;  /* 0x000000010502e824 */ /* 0x000fe200000e06ee */
[----:B------:R-:W-:Y:S04]  /*6620*/  @!P6 IADD3 R9, P0, R7, R10, RZ ;  /* 0x0000000a0709e210 */ /* 0x000fe80007f1e0ff */
[----:B------:R-:W-:Y:S02]  /*6630*/  @!P6 IADD3.X R0, R5, R4, RZ, P0, !PT ;  /* 0x000000040500e210 */ /* 0x000fe400007fe4ff */
[C---:B------:R-:W-:Y:S04]  /*6640*/  @!P6 LEA R20, P0, R15.reuse, c[0x0][0x1f8], 0x1 ;  /* 0x00007e000f14ea11 */ /* 0x040fe800078008ff */
[----:B------:R-:W-:Y:S02]  /*6650*/  @!P6 LEA.HI.X R21, R15, c[0x0][0x1fc], R2, 0x1, P0 ;  /* 0x00007f000f15ea11 */ /* 0x000fe400000f0c02 */
[C---:B------:R-:W-:Y:S03]  /*6660*/  @!P6 LEA R28, P0, R9.reuse, c[0x0][0x1f8], 0x1 ;  /* 0x00007e00091cea11 */ /* 0x040fe600078008ff */
[----:B------:R-:W-:Y:S01]  /*6670*/  @!PT LDS RZ, [RZ] ;  /* 0x00000000fffff984 */ /* 0x000fe20000000800 */
[----:B------:R-:W-:Y:S01]  /*6680*/  @!PT LDS RZ, [RZ] ;  /* 0x00000000fffff984 */ /* 0x000fe20000000800 */
[----:B------:R-:W-:Y:S01]  /*6690*/  @!PT LDS RZ, [RZ] ;  /* 0x00000000fffff984 */ /* 0x000fe20000000800 */
[----:B------:R3:W-:Y:S01]  /*66a0*/  @!P6 LDGSTS.E.BYPASS.LTC128B.128 [R249+0x100], [R20.64], !P5 ;  /* 0x0010000014f9efae */ /* 0x0007e2000e901d46 */
[----:B------:R-:W-:Y:S02]  /*66b0*/  @!P6 LEA.HI.X R29, R9, c[0x0][0x1fc], R0, 0x1, P0 ;  /* 0x00007f00091dea11 */ /* 0x000fe400000f0c00 */
[C---:B------:R-:W-:Y:S03]  /*66c0*/  @!P6 IADD3 R8, P0, R16.reuse, 0x80, RZ ;  /* 0x000000801008e810 */ /* 0x040fe60007f1e0ff */
[----:B------:R4:W-:Y:S01]  /*66d0*/  @!P6 LDGSTS.E.BYPASS.LTC128B.128 [R249+0x2100], [R28.64], !P4 ;  /* 0x021000001cf9efae */ /* 0x0009e2000e101d46 */
[----:B------:R-:W-:Y:S02]  /*66e0*/  @!P6 IADD3.X R2, RZ, R238, RZ, P0, !PT ;  /* 0x000000eeff02e210 */ /* 0x000fe400007fe4ff */
[----:B------:R-:W-:Y:S05]  /*66f0*/  @!P6 IADD3 R9, P0, R7, R8, RZ ;  /* 0x000000080709e210 */ /* 0x000fea0007f1e0ff */
[----:B------:R-:W-:Y:S01]  /*6700*/  @!P6 IMAD.X R0, R5, 0x1, R2, P0 ;  /* 0x000000010500e824 */ /* 0x000fe200000e0602 */
[C---:B------:R-:W-:Y:S04]  /*6710*/  @!P6 LEA R26, P0, R9.reuse, c[0x0][0x1f8], 0x1 ;  /* 0x00007e00091aea11 */ /* 0x040fe800078008ff */
[----:B------:R-:W-:Y:S02]  /*6720*/  @!P6 LEA.HI.X R27, R9, c[0x0][0x1fc], R0, 0x1, P0 ;  /* 0x00007f00091bea11 */ /* 0x000fe400000f0c00 */
[----:B------:R-:W-:Y:S03]  /*6730*/  @!P6 IADD3 R6, P0, R16, 0xc0, RZ ;  /* 0x000000c01006e810 */ /* 0x000fe60007f1e0ff */
[----:B------:R1:W-:Y:S01]  /*6740*/  @!P6 LDGSTS.E.BYPASS.LTC128B.128 [R249+0x4100], [R26.64], !P3 ;  /* 0x041000001af9efae */ /* 0x0003e2000d901d46 */
[----:B------:R-:W-:Y:S02]  /*6750*/  @!P6 IADD3.X R0, RZ, R238, RZ, P0, !PT ;  /* 0x000000eeff00e210 */ /* 0x000fe400007fe4ff */
[----:B------:R-:W-:Y:S04]  /*6760*/  @!P6 IADD3 R12, P0, R7, R6, RZ ;  /* 0x00000006070ce210 */ /* 0x000fe80007f1e0ff */
[----:B------:R-:W-:Y:S02]  /*6770*/  @!P6 IADD3.X R5, R5, R0, RZ, P0, !PT ;  /* 0x000000000505e210 */ /* 0x000fe400007fe4ff */
[C---:B------:R-:W-:Y:S04]  /*6780*/  @!P6 LEA R32, P0, R12.reuse, c[0x0][0x1f8], 0x1 ;  /* 0x00007e000c20ea11 */ /* 0x040fe800078008ff */
[----:B------:R-:W-:Y:S02]  /*6790*/  @!P6 LEA.HI.X R33, R12, c[0x0][0x1fc], R5, 0x1, P0 ;  /* 0x00007f000c21ea11 */ /* 0x000fe400000f0c05 */
[----:B------:R-:W-:Y:S03]  /*67a0*/  @!P6 IADD3 R9, P0, R11, R10, RZ ;  /* 0x0000000a0b09e210 */ /* 0x000fe60007f1e0ff */
[----:B------:R1:W-:Y:S02]  /*67b0*/  @!P6 LDGSTS.E.BYPASS.LTC128B.128 [R249+0x6100], [R32.64], !P2 ;  /* 0x0610000020f9efae */ /* 0x0003e4000d101d46 */
[----:B------:R-:W-:Y:S01]  /*67c0*/  @!P6 IMAD.X R4, R13, 0x1, R4, P0 ;  /* 0x000000010d04e824 */ /* 0x000fe200000e0604 */
[----:B------:R-:W-:Y:S04]  /*67d0*/  @!P6 IADD3 R7, P0, R11, R8, RZ ;  /* 0x000000080b07e210 */ /* 0x000fe80007f1e0ff */
[----:B------:R-:W-:Y:S02]  /*67e0*/  @!P6 IADD3.X R2, R13, R2, RZ, P0, !PT ;  /* 0x000000020d02e210 */ /* 0x000fe400007fe4ff */
[----:B------:R-:W-:Y:S04]  /*67f0*/  @!P6 IADD3 R5, P0, R11, R6, RZ ;  /* 0x000000060b05e210 */ /* 0x000fe80007f1e0ff */
[----:B------:R-:W-:Y:S02]  /*6800*/  @!P6 IADD3.X R0, R13, R0, RZ, P0, !PT ;  /* 0x000000000d00e210 */ /* 0x000fe400007fe4ff */
[----:B------:R-:W-:Y:S05]  /*6810*/  @!P6 IADD3 R11, P0, R11, R16, RZ ;  /* 0x000000100b0be210 */ /* 0x000fea0007f1e0ff */
[----:B------:R-:W-:Y:S01]  /*6820*/  @!P6 IMAD.X R6, R13, 0x1, R238, P0 ;  /* 0x000000010d06e824 */ /* 0x000fe200000e06ee */
[C---:B------:R-:W-:Y:S04]  /*6830*/  @!P6 LEA R12, P0, R11.reuse, c[0x0][0x1f8], 0x1 ;  /* 0x00007e000b0cea11 */ /* 0x040fe800078008ff */
[----:B------:R-:W-:Y:S02]  /*6840*/  @!P6 LEA.HI.X R13, R11, c[0x0][0x1fc], R6, 0x1, P0 ;  /* 0x00007f000b0dea11 */ /* 0x000fe400000f0c06 */
[C---:B------:R-:W-:Y:S03]  /*6850*/  @!P6 LEA R16, P0, R9.reuse, c[0x0][0x1f8], 0x1 ;  /* 0x00007e000910ea11 */ /* 0x040fe600078008ff */
[----:B------:R5:W-:Y:S01]  /*6860*/  @!P6 LDGSTS.E.BYPASS.LTC128B.128 [R249+0x1100], [R12.64], !P5 ;  /* 0x011000000cf9efae */ /* 0x000be2000e901d46 */
[----:B------:R-:W-:Y:S02]  /*6870*/  @!P6 LEA.HI.X R17, R9, c[0x0][0x1fc], R4, 0x1, P0 ;  /* 0x00007f000911ea11 */ /* 0x000fe400000f0c04 */
[C---:B------:R-:W-:Y:S03]  /*6880*/  @!P6 LEA R24, P0, R7.reuse, c[0x0][0x1f8], 0x1 ;  /* 0x00007e000718ea11 */ /* 0x040fe600078008ff */
[----:B------:R2:W-:Y:S01]  /*6890*/  @!P6 LDGSTS.E.BYPASS.LTC128B.128 [R249+0x3100], [R16.64], !P4 ;  /* 0x0310000010f9efae */ /* 0x0005e2000e101d46 */
[----:B------:R-:W-:Y:S02]  /*68a0*/  @!P6 LEA.HI.X R25, R7, c[0x0][0x1fc], R2, 0x1, P0 ;  /* 0x00007f000719ea11 */ /* 0x000fe400000f0c02 */
[C---:B------:R-:W-:Y:S02]  /*68b0*/  @!P6 LEA R166, P0, R5.reuse, c[0x0][0x1f8], 0x1 ;  /* 0x00007e0005a6ea11 */ /* 0x040fe400078008ff */
[----:B------:R-:W-:Y:S01]  /*68c0*/  MOV R2, R14 ;  /* 0x0000000e00027202 */ /* 0x000fe20000000f00 */
[----:B------:R2:W-:Y:S01]  /*68d0*/  @!P6 LDGSTS.E.BYPASS.LTC128B.128 [R249+0x5100], [R24.64], !P3 ;  /* 0x0510000018f9efae */ /* 0x0005e2000d901d46 */
[----:B------:R-:W-:Y:S02]  /*68e0*/  @!P6 LEA.HI.X R167, R5, c[0x0][0x1fc], R0, 0x1, P0 ;  /* 0x00007f0005a7ea11 */ /* 0x000fe400000f0c00 */
[C---:B-1----:R-:W-:Y:S03]  /*68f0*/  HMMA.16816.F32.BF16 R4, R168.reuse, R172, RZ ;  /* 0x000000aca804723c */ /* 0x042fe600000418ff */
[----:B------:R1:W-:Y:S05]  /*6900*/  @!P6 LDGSTS.E.BYPASS.LTC128B.128 [R249+0x7100], [R166.64], !P2 ;  /* 0x07100000a6f9efae */ /* 0x0003ea000d101d46 */
[C---:B------:R-:W-:Y:S01]  /*6910*/  HMMA.16816.F32.BF16 R8, R168.reuse, R174, RZ ;  /* 0x000000aea808723c */ /* 0x040fe200000418ff */
[----:B------:R-:W-:Y:S06]  /*6920*/  LDSM.16.M88.4 R172, [R229] ;  /* 0x00000000e5ac783b */ /* 0x000fec0000000200 */
[----:B------:R-:W0:Y:S01]  /*6930*/  LDGDEPBAR ;  /* 0x00000000000079af */ /* 0x000e220000000000 */
[C---:B-----5:R-:W-:Y:S08]  /*6940*/  HMMA.16816.F32.BF16 R12, R168.reuse, R176, RZ ;  /* 0x000000b0a80c723c */ /* 0x060ff000000418ff */
[C---:B--2---:R-:W-:Y:S01]  /*6950*/  HMMA.16816.F32.BF16 R16, R168.reuse, R178, RZ ;  /* 0x000000b2a810723c */ /* 0x044fe200000418ff */
[----:B------:R-:W-:Y:S07]  /*6960*/  LDSM.16.M88.4 R176, [R229+0x800] ;  /* 0x00080000e5b0783b */ /* 0x000fee0000000200 */
[C---:B---3--:R-:W-:Y:S08]  /*6970*/  HMMA.16816.F32.BF16 R20, R168.reuse, R180, RZ ;  /* 0x000000b4a814723c */ /* 0x048ff000000418ff */
[C---:B------:R-:W-:Y:S01]  /*6980*/  HMMA.16816.F32.BF16 R24, R168.reuse, R182, RZ ;  /* 0x000000b6a818723c */ /* 0x040fe200000418ff */
[----:B------:R-:W-:Y:S07]  /*6990*/  LDSM.16.M88.4 R180, [R229+0x1000] ;  /* 0x00100000e5b4783b */ /* 0x000fee0000000200 */
[C---:B----4-:R-:W-:Y:S08]  /*69a0*/  HMMA.16816.F32.BF16 R28, R168.reuse, R184, RZ ;  /* 0x000000b8a81c723c */ /* 0x050ff000000418ff */
[----:B------:R-:W-:Y:S01]  /*69b0*/  HMMA.16816.F32.BF16 R32, R168, R186, RZ ;  /* 0x000000baa820723c */ /* 0x000fe200000418ff */
[----:B------:R-:W2:Y:S06]  /*69c0*/  LDSM.16.M88.4 R168, [R230] ;  /* 0x00000000e6a8783b */ /* 0x000eac0000000200 */
[----:B------:R-:W3:Y:S01]  /*69d0*/  LDSM.16.M88.4 R184, [R229+0x1800] ;  /* 0x00180000e5b8783b */ /* 0x000ee20000000200 */
[C---:B------:R-:W-:Y:S07]  /*69e0*/  HMMA.16816.F32.BF16 R4, R188.reuse, R192, R4 ;  /* 0x000000c0bc04723c */ /* 0x040fee0000041804 */
[----:B------:R-:W-:Y:S01]  /*69f0*/  MOV R192, R2 ;  /* 0x0000000200c07202 */ /* 0x000fe20000000f00 */
[C---:B------:R-:W-:Y:S03]  /*6a00*/  HMMA.16816.F32.BF16 R8, R188.reuse, R194, R8 ;  /* 0x000000c2bc08723c */ /* 0x040fe60000041808 */
[C---:B------:R-:W-:Y:S05]  /*6a10*/  ISETP.GT.AND P6, PT, R192.reuse, R164, PT ;  /* 0x000000a4c000720c */ /* 0x040fea0003fc4270 */
[C---:B------:R-:W-:Y:S01]  /*6a20*/  HMMA.16816.F32.BF16 R12, R188.reuse, R196, R12 ;  /* 0x000000c4bc0c723c */ /* 0x040fe2000004180c */
[----:B------:R-:W4:Y:S07]  /*6a30*/  LDL R196, [R1+0x48] ;  /* 0x0000480001c47983 */ /* 0x000f2e0000100800 */
[C---:B------:R-:W-:Y:S01]  /*6a40*/  HMMA.16816.F32.BF16 R16, R188.reuse, R198, R16 ;  /* 0x000000c6bc10723c */ /* 0x040fe20000041810 */
[----:B------:R-:W-:Y:S07]  /*6a50*/  @P6 IMAD.MOV.U32 R2, RZ, RZ, c[0x0][0x1e4] ;  /* 0x00007900ff026624 */ /* 0x000fee00078e00ff */
[C---:B------:R-:W-:Y:S07]  /*6a60*/  HMMA.16816.F32.BF16 R20, R188.reuse, R200, R20 ;  /* 0x000000c8bc14723c */ /* 0x040fee0000041814 */
[----:B------:R-:W-:Y:S01]  /*6a70*/  IADD3 R200, R192, -0x1, RZ ;  /* 0xffffffffc0c87810 */ /* 0x000fe20007ffe0ff */
[C---:B------:R-:W-:Y:S04]  /*6a80*/  HMMA.16816.F32.BF16 R24, R188.reuse, R202, R24 ;  /* 0x000000cabc18723c */ /* 0x040fe80000041818 */
[----:B-1----:R-:W-:Y:S03]  /*6a90*/  @P6 SHF.R.S32.HI R167, RZ, 0x1f, R200 ;  /* 0x0000001fffa76819 */ /* 0x002fe600000114c8 */
[----:B------:R-:W-:Y:S01]  /*6aa0*/  @P6 IMAD.WIDE.U32 R202, R200, c[0x0][0x1e0], RZ ;  /* 0x00007800c8ca6a25 */ /* 0x000fe200078e00ff */
[C---:B------:R-:W-:Y:S04]  /*6ab0*/  HMMA.16816.F32.BF16 R28, R188.reuse, R204, R28 ;  /* 0x000000ccbc1c723c */ /* 0x040fe8000004181c */
[----:B------:R-:W-:Y:S01]  /*6ac0*/  @P6 SHF.L.U32 R0, R202, 0x6, RZ ;  /* 0x00000006ca006819 */ /* 0x000fe200000006ff */
[----:B------:R-:W-:Y:S03]  /*6ad0*/  @P6 IMAD R167, R167, c[0x0][0x1e0], RZ ;  /* 0x00007800a7a76a24 */ /* 0x000fe600078e02ff */
[----:B------:R-:W-:Y:S04]  /*6ae0*/  HMMA.16816.F32.BF16 R32, R188, R206, R32 ;  /* 0x000000cebc20723c */ /* 0x000fe80000041820 */
[----:B------:R-:W-:Y:S03]  /*6af0*/  @P6 IMAD R167, R200, c[0x0][0x1e4], R167 ;  /* 0x00007900c8a76a24 */ /* 0x000fe600078e02a7 */
[----:B------:R-:W-:Y:S01]  /*6b00*/  IADD3 R206, R252, R237, RZ ;  /* 0x000000edfcce7210 */ /* 0x000fe20007ffe0ff */
[C---:B--2---:R-:W-:Y:S05]  /*6b10*/  HMMA.16816.F32.BF16 R4, R168.reuse, R172, R4 ;  /* 0x000000aca804723c */ /* 0x044fea0000041804 */
[----:B------:R-:W-:Y:S01]  /*6b20*/  @P6 IMAD.IADD R164, R203, 0x1, R167 ;  /* 0x00000001cba46824 */ /* 0x000fe200078e02a7 */
[----:B------:R-:W-:Y:S01]  /*6b30*/  @P6 MOV R167, c[0x0][0x1e0] ;  /* 0x0000780000a76a02 */ /* 0x000fe20000000f00 */
[----:B------:R-:W-:Y:S01]  /*6b40*/  @P1 IMAD.HI.U32 R205, R206, c[0x0][0x2c8], RZ ;  /* 0x0000b200cecd1a27 */ /* 0x000fe200078e00ff */
[C---:B------:R-:W-:Y:S01]  /*6b50*/  HMMA.16816.F32.BF16 R8, R168.reuse, R174, R8 ;  /* 0x000000aea808723c */ /* 0x040fe20000041808 */
[----:B------:R-:W-:Y:S03]  /*6b60*/  LDSM.16.M88.4 R172, [R228] ;  /* 0x00000000e4ac783b */ /* 0x000fe60000000200 */
[----:B------:R-:W-:Y:S02]  /*6b70*/  @P6 SHF.L.U64.HI R164, R202, 0x6, R164 ;  /* 0x00000006caa46819 */ /* 0x000fe400000102a4 */
[C---:B------:R-:W-:Y:S02]  /*6b80*/  @P6 LEA R166, P0, R167.reuse, R0, 0x5 ;  /* 0x00000000a7a66211 */ /* 0x040fe400078028ff */
[C---:B------:R-:W-:Y:S04]  /*6b90*/  HMMA.16816.F32.BF16 R12, R168.reuse, R176, R12 ;  /* 0x000000b0a80c723c */ /* 0x040fe8000004180c */
[----:B------:R-:W-:Y:S02]  /*6ba0*/  @P6 LEA.HI.X R2, R167, R164, R2, 0x5, P0 ;  /* 0x000000a4a7026211 */ /* 0x000fe400000f2c02 */
[----:B------:R-:W-:Y:S02]  /*6bb0*/  @P1 SHF.R.U32.HI R206, RZ, c[0x0][0x2cc], R205 ;  /* 0x0000b300ffce1a19 */ /* 0x000fe400000116cd */
[C---:B------:R-:W-:Y:S01]  /*6bc0*/  HMMA.16816.F32.BF16 R16, R168.reuse, R178, R16 ;  /* 0x000000b2a810723c */ /* 0x040fe20000041810 */
[----:B------:R-:W1:Y:S07]  /*6bd0*/  LDSM.16.M88.4 R176, [R220] ;  /* 0x00000000dcb0783b */ /* 0x000e6e0000000200 */
[C---:B------:R-:W-:Y:S08]  /*6be0*/  HMMA.16816.F32.BF16 R20, R168.reuse, R180, R20 ;  /* 0x000000b4a814723c */ /* 0x040ff00000041814 */
[C---:B------:R-:W-:Y:S01]  /*6bf0*/  HMMA.16816.F32.BF16 R24, R168.reuse, R182, R24 ;  /* 0x000000b6a818723c */ /* 0x040fe20000041818 */
[----:B------:R-:W2:Y:S07]  /*6c00*/  LDSM.16.M88.4 R180, [R220+0x800] ;  /* 0x00080000dcb4783b */ /* 0x000eae0000000200 */
[C---:B---3--:R-:W-:Y:S08]  /*6c10*/  HMMA.16816.F32.BF16 R28, R168.reuse, R184, R28 ;  /* 0x000000b8a81c723c */ /* 0x048ff0000004181c */
[----:B------:R-:W-:Y:S01]  /*6c20*/  HMMA.16816.F32.BF16 R32, R168, R186, R32 ;  /* 0x000000baa820723c */ /* 0x000fe20000041820 */
[----:B------:R-:W3:Y:S06]  /*6c30*/  LDSM.16.M88.4 R168, [R220+0x1000] ;  /* 0x00100000dca8783b */ /* 0x000eec0000000200 */
[----:B------:R-:W5:Y:S01]  /*6c40*/  LDSM.16.M88.4 R184, [R220+0x1800] ;  /* 0x00180000dcb8783b */ /* 0x000f620000000200 */
[C---:B-1----:R-:W-:Y:S08]  /*6c50*/  HMMA.16816.F32.BF16 R4, R172.reuse, R176, R4 ;  /* 0x000000b0ac04723c */ /* 0x042ff00000041804 */
[C---:B------:R-:W-:Y:S01]  /*6c60*/  HMMA.16816.F32.BF16 R8, R172.reuse, R178, R8 ;  /* 0x000000b2ac08723c */ /* 0x040fe20000041808 */
[----:B------:R-:W-:Y:S07]  /*6c70*/  LDSM.16.M88.4 R176, [R233+0x2000] ;  /* 0x00200000e9b0783b */ /* 0x000fee0000000200 */
[C---:B--2---:R-:W-:Y:S08]  /*6c80*/  HMMA.16816.F32.BF16 R12, R172.reuse, R180, R12 ;  /* 0x000000b4ac0c723c */ /* 0x044ff0000004180c */
[C---:B------:R-:W-:Y:S01]  /*6c90*/  HMMA.16816.F32.BF16 R16, R172.reuse, R182, R16 ;  /* 0x000000b6ac10723c */ /* 0x040fe20000041810 */
[----:B------:R-:W-:Y:S07]  /*6ca0*/  LDSM.16.M88.4 R180, [R233+0x2800] ;  /* 0x00280000e9b4783b */ /* 0x000fee0000000200 */
[C---:B---3--:R-:W-:Y:S08]  /*6cb0*/  HMMA.16816.F32.BF16 R20, R172.reuse, R168, R20 ;  /* 0x000000a8ac14723c */ /* 0x048ff00000041814 */
[C---:B------:R-:W-:Y:S01]  /*6cc0*/  HMMA.16816.F32.BF16 R24, R172.reuse, R170, R24 ;  /* 0x000000aaac18723c */ /* 0x040fe20000041818 */
[----:B------:R-:W1:Y:S07]  /*6cd0*/  LDSM.16.M88.4 R168, [R234+0x4000] ;  /* 0x00400000eaa8783b */ /* 0x000e6e0000000200 */
[C---:B-----5:R-:W-:Y:S08]  /*6ce0*/  HMMA.16816.F32.BF16 R28, R172.reuse, R184, R28 ;  /* 0x000000b8ac1c723c */ /* 0x060ff0000004181c */
        /* <DEDUP_REMOVED lines=112> */
[----:B------:R-:W1:Y:S07]  /*73f0*/  LDSM.16.M88.4 R180, [R211] ;  /* 0x00000000d3b4783b */ /* 0x000e6e0000000200 */
[C---:B--2---:R-:W-:Y:S08]  /*7400*/  HMMA.16816.F32.BF16 R20, R168.reuse, R172, R20 ;  /* 0x000000aca814723c */ /* 0x044ff00000041814 */
[C---:B------:R-:W-:Y:S01]  /*7410*/  HMMA.16816.F32.BF16 R24, R168.reuse, R174, R24 ;  /* 0x000000aea818723c */ /* 0x040fe20000041818 */
[----:B------:R-:W2:Y:S07]  /*7420*/  LDSM.16.M88.4 R172, [R210] ;  /* 0x00000000d2ac783b */ /* 0x000eae0000000200 */
[C---:B---3--:R-:W-:Y:S08]  /*7430*/  HMMA.16816.F32.BF16 R28, R168.reuse, R184, R28 ;  /* 0x000000b8a81c723c */ /* 0x048ff0000004181c */
[----:B------:R-:W-:Y:S01]  /*7440*/  HMMA.16816.F32.BF16 R32, R168, R186, R32 ;  /* 0x000000baa820723c */ /* 0x000fe20000041820 */
[----:B------:R-:W3:Y:S06]  /*7450*/  LDSM.16.M88.4 R168, [R209] ;  /* 0x00000000d1a8783b */ /* 0x000eec0000000200 */
[----:B------:R-:W5:Y:S01]  /*7460*/  LDSM.16.M88.4 R184, [R208] ;  /* 0x00000000d0b8783b */ /* 0x000f620000000200 */
        /* <DEDUP_REMOVED lines=9> */
[C---:B-----5:R-:W-:Y:S08]  /*7500*/  HMMA.16816.F32.BF16 R28, R176.reuse, R184, R28 ;  /* 0x000000b8b01c723c */ /* 0x060ff0000004181c */
        /* <DEDUP_REMOVED lines=12> */
[C---:B-----5:R-:W-:Y:S01]  /*75d0*/  HMMA.16816.F32.BF16 R28, R172.reuse, R184, R28 ;  /* 0x000000b8ac1c723c */ /* 0x060fe2000004181c */
[----:B------:R-:W3:Y:S07]  /*75e0*/  LDL.64 R184, [R1+0x68] ;  /* 0x0000680001b87983 */ /* 0x000eee0000100a00 */
[----:B------:R-:W-:Y:S01]  /*75f0*/  HMMA.16816.F32.BF16 R32, R172, R186, R32 ;  /* 0x000000baac20723c */ /* 0x000fe20000041820 */
[----:B------:R-:W5:Y:S06]  /*7600*/  LDL R187, [R1+0x78] ;  /* 0x0000780001bb7983 */ /* 0x000f6c0000100800 */
[----:B------:R-:W5:Y:S01]  /*7610*/  LDL R186, [R1+0x74] ;  /* 0x0000740001ba7983 */ /* 0x000f620000100800 */
[C---:B-1----:R-:W-:Y:S05]  /*7620*/  HMMA.16816.F32.BF16 R4, R168.reuse, R180, R4 ;  /* 0x000000b4a804723c */ /* 0x042fea0000041804 */
[----:B------:R-:W1:Y:S03]  /*7630*/  LDSM.16.M88.4 R172, [R220+0x7000] ;  /* 0x00700000dcac783b */ /* 0x000e660000000200 */
[C---:B------:R-:W-:Y:S03]  /*7640*/  HMMA.16816.F32.BF16 R8, R168.reuse, R182, R8 ;  /* 0x000000b6a808723c */ /* 0x040fe60000041808 */
[----:B------:R-:W4:Y:S01]  /*7650*/  LDSM.16.M88.4 R180, [R220+0x7800] ;  /* 0x00780000dcb4783b */ /* 0x000f220000000200 */
[----:B------:R-:W-:Y:S04]  /*7660*/  DEPBAR.LE SB0, 0x0 ;  /* 0x000080000000791a */ /* 0x000fe80000000000 */
[C---:B--2---:R-:W-:Y:S01]  /*7670*/  HMMA.16816.F32.BF16 R12, R168.reuse, R176, R12 ;  /* 0x000000b0a80c723c */ /* 0x044fe2000004180c */
[----:B------:R-:W-:Y:S07]  /*7680*/  BAR.SYNC.DEFER_BLOCKING 0x0 ;  /* 0x0000000000007b1d */ /* 0x000fee0000010000 */
[C---:B------:R-:W-:Y:S08]  /*7690*/  HMMA.16816.F32.BF16 R16, R168.reuse, R178, R16 ;  /* 0x000000b2a810723c */ /* 0x040ff00000041810 */
[C---:B-1----:R-:W-:Y:S08]  /*76a0*/  HMMA.16816.F32.BF16 R20, R168.reuse, R172, R20 ;  /* 0x000000aca814723c */ /* 0x042ff00000041814 */
[C---:B------:R-:W-:Y:S08]  /*76b0*/  HMMA.16816.F32.BF16 R24, R168.reuse, R174, R24 ;  /* 0x000000aea818723c */ /* 0x040ff00000041818 */
[C---:B----4-:R-:W-:Y:S08]  /*76c0*/  HMMA.16816.F32.BF16 R28, R168.reuse, R180, R28 ;  /* 0x000000b4a81c723c */ /* 0x050ff0000004181c */
[----:B------:R-:W-:Y:S07]  /*76d0*/  HMMA.16816.F32.BF16 R32, R168, R182, R32 ;  /* 0x000000b6a820723c */ /* 0x000fee0000041820 */
[----:B------:R-:W-:Y:S05]  /*76e0*/  IMAD.MOV.U32 R169, RZ, RZ, -0x40 ;  /* 0xffffffc0ffa97424 */ /* 0x000fea00078e00ff */
[----:B------:R-:W-:Y:S01]  /*76f0*/  IMAD R174, R192, R169, 0x1 ;  /* 0x00000001c0ae7424 */ /* 0x000fe200078e02a9 */
[----:B---3--:R-:W-:Y:S04]  /*7700*/  @P6 IADD3 R204, P0, R0, R184, RZ ;  /* 0x000000b800cc6210 */ /* 0x008fe80007f1e0ff */
[-C--:B------:R-:W-:Y:S02]  /*7710*/  @P6 IADD3.X R167, R164, R196.reuse, RZ, P0, !PT ;  /* 0x000000c4a4a76210 */ /* 0x080fe400007fe4ff */
[C---:B------:R-:W-:Y:S04]  /*7720*/  @P6 LEA R202, P0, R204.reuse, c[0x0][0x1c8], 0x1 ;  /* 0x00007200ccca6a11 */ /* 0x040fe800078008ff */
[----:B------:R-:W-:Y:S02]  /*7730*/  @P6 LEA.HI.X R203, R204, c[0x0][0x1cc], R167, 0x1, P0 ;  /* 0x00007300cccb6a11 */ /* 0x000fe400000f0ca7 */
[----:B------:R-:W-:Y:S03]  /*7740*/  @P6 IADD3 R201, P0, R184, 0x40, RZ ;  /* 0x00000040b8c96810 */ /* 0x000fe60007f1e0ff */
[----:B------:R-:W-:Y:S01]  /*7750*/  @!PT LDS RZ, [RZ] ;  /* 0x00000000fffff984 */ /* 0x000fe20000000800 */
[----:B------:R-:W-:Y:S01]  /*7760*/  @!PT LDS RZ, [RZ] ;  /* 0x00000000fffff984 */ /* 0x000fe20000000800 */
[----:B------:R-:W-:Y:S01]  /*7770*/  @!PT LDS RZ, [RZ] ;  /* 0x00000000fffff984 */ /* 0x000fe20000000800 */
[----:B------:R1:W-:Y:S02]  /*7780*/  @P6 LDGSTS.E.BYPASS.LTC128B.128 [R249+0x8100], [R202.64], !P5 ;  /* 0x08100000caf96fae */ /* 0x0003e4000e901d46 */
[----:B------:R-:W-:Y:S01]  /*7790*/  @P6 IMAD.X R167, RZ, RZ, R196, P0 ;  /* 0x000000ffffa76224 */ /* 0x000fe200000e06c4 */
[----:B------:R-:W-:Y:S04]  /*77a0*/  @P6 IADD3 R204, P0, R0, R201, RZ ;  /* 0x000000c900cc6210 */ /* 0x000fe80007f1e0ff */
[----:B------:R-:W-:Y:S02]  /*77b0*/  @P6 IADD3.X R207, R164, R167, RZ, P0, !PT ;  /* 0x000000a7a4cf6210 */ /* 0x000fe400007fe4ff */
[C---:B------:R-:W-:Y:S04]  /*77c0*/  @P6 LEA R198, P0, R204.reuse, c[0x0][0x1c8], 0x1 ;  /* 0x00007200ccc66a11 */ /* 0x040fe800078008ff */
[----:B------:R-:W-:Y:S02]  /*77d0*/  @P6 LEA.HI.X R199, R204, c[0x0][0x1cc], R207, 0x1, P0 ;  /* 0x00007300ccc76a11 */ /* 0x000fe400000f0ccf */
[----:B------:R-:W2:Y:S01]  /*77e0*/  SHFL.IDX PT, R204, R206, RZ, 0x1c1f ;  /* 0x001c1fffcecc7589 */ /* 0x000ea200000e0000 */
[----:B------:R-:W-:Y:S04]  /*77f0*/  @P6 IADD3 R205, P0, R184, 0x80, RZ ;  /* 0x00000080b8cd6810 */ /* 0x000fe80007f1e0ff */
[----:B------:R-:W-:Y:S01]  /*7800*/  @P6 IADD3.X R188, RZ, R196, RZ, P0, !PT ;  /* 0x000000c4ffbc6210 */ /* 0x000fe200007fe4ff */
[----:B------:R3:W4:Y:S01]  /*7810*/  SHFL.IDX PT, R207, R206, 0x1, 0x1c1f ;  /* 0x003c1f00cecf7f89 */ /* 0x00072200000e0000 */
[----:B------:R-:W-:Y:S04]  /*7820*/  @P6 IADD3 R171, P0, R0, R205, RZ ;  /* 0x000000cd00ab6210 */ /* 0x000fe80007f1e0ff */
[----:B------:R-:W-:Y:S02]  /*7830*/  @P6 IADD3.X R170, R164, R188, RZ, P0, !PT ;  /* 0x000000bca4aa6210 */ /* 0x000fe400007fe4ff */
[C---:B------:R-:W-:Y:S04]  /*7840*/  @P6 LEA R168, P0, R171.reuse, c[0x0][0x1c8], 0x1 ;  /* 0x00007200aba86a11 */ /* 0x040fe800078008ff */
[----:B------:R-:W-:Y:S02]  /*7850*/  @P6 LEA.HI.X R169, R171, c[0x0][0x1cc], R170, 0x1, P0 ;  /* 0x00007300aba96a11 */ /* 0x000fe400000f0caa */
[----:B-----5:R-:W-:Y:S02]  /*7860*/  IADD3 R170, R187, R174, -R251 ;  /* 0x000000aebbaa7210 */ /* 0x020fe40007ffe8fb */
[----:B------:R-:W-:Y:S04]  /*7870*/  @P6 IADD3 R191, P0, R184, 0xc0, RZ ;  /* 0x000000c0b8bf6810 */ /* 0x000fe80007f1e0ff */
[----:B------:R-:W-:Y:S02]  /*7880*/  @P6 IADD3.X R189, RZ, R196, RZ, P0, !PT ;  /* 0x000000c4ffbd6210 */ /* 0x000fe400007fe4ff */
[----:B---3--:R-:W-:Y:S01]  /*7890*/  @P6 IADD3 R206, P0, R0, R191, RZ ;  /* 0x000000bf00ce6210 */ /* 0x008fe20007f1e0ff */
[----:B------:R-:W-:Y:S03]  /*78a0*/  IMAD.IADD R0, R170, 0x1, -R186 ;  /* 0x00000001aa007824 */ /* 0x000fe600078e0aba */
[----:B------:R-:W-:Y:S02]  /*78b0*/  @P6 IADD3.X R171, R164, R189, RZ, P0, !PT ;  /* 0x000000bda4ab6210 */ /* 0x000fe400007fe4ff */
[----:B------:R-:W-:Y:S02]  /*78c0*/  @P6 LEA R170, P0, R206, c[0x0][0x1c8], 0x1 ;  /* 0x00007200ceaa6a11 */ /* 0x000fe400078008ff */
[C---:B--2---:R-:W-:Y:S01]  /*78d0*/  IADD3 R164, R0.reuse, R204, RZ ;  /* 0x000000cc00a47210 */ /* 0x044fe20007ffe0ff */
[----:B----4-:R-:W-:Y:S01]  /*78e0*/  IMAD.IADD R0, R0, 0x1, R207 ;  /* 0x0000000100007824 */ /* 0x010fe200078e02cf */
[----:B------:R-:W-:Y:S02]  /*78f0*/  @P6 LEA.HI.X R171, R206, c[0x0][0x1cc], R171, 0x1, P0 ;  /* 0x00007300ceab6a11 */ /* 0x000fe400000f0cab */
[----:B------:R-:W-:Y:S04]  /*7900*/  ISETP.GT.AND P0, PT, R164, RZ, PT ;  /* 0x000000ffa400720c */ /* 0x000fe80003f04270 */
[----:B------:R-:W-:Y:S02]  /*7910*/  FSEL R204, R4, -INF , P0 ;  /* 0xff80000004cc7808 */ /* 0x000fe40000000000 */
[----:B------:R-:W-:Y:S04]  /*7920*/  ISETP.GT.AND P0, PT, R164, 0x1, PT ;  /* 0x00000001a400780c */ /* 0x000fe80003f04270 */
[----:B------:R-:W-:Y:S02]  /*7930*/  FSEL R4, R5, -INF , P0 ;  /* 0xff80000005047808 */ /* 0x000fe40000000000 */
[----:B------:R-:W-:Y:S02]  /*7940*/  ISETP.GT.AND P0, PT, R0, RZ, PT ;  /* 0x000000ff0000720c */ /* 0x000fe40003f04270 */
[----:B------:R-:W-:Y:S02]  /*7950*/  FMNMX.FTZ R5, R204, R3, !PT ;  /* 0x00000003cc057209 */ /* 0x000fe40007810000 */
[----:B------:R-:W-:Y:S02]  /*7960*/  FSEL R206, R6, -INF , P0 ;  /* 0xff80000006ce7808 */ /* 0x000fe40000000000 */
        /* <DEDUP_REMOVED lines=25> */
[----:B------:R-:W-:Y:S02]  /*7b00*/  MOV R16, R198 ;  /* 0x000000c600107202 */ /* 0x000fe40000000f00 */
        /* <DEDUP_REMOVED lines=35> */
[----:B------:R-:W-:Y:S02]  /*7d40*/  FMNMX.FTZ R5, R179, R14, !PT ;  /* 0x0000000eb3057209 */ /* 0x000fe40007810000 */
[----:B------:R-:W-:Y:S02]  /*7d50*/  FMNMX.FTZ R12, R180, R7, !PT ;  /* 0x00000007b40c7209 */ /* 0x000fe40007810000 */
[----:B------:R-:W-:Y:S02]  /*7d60*/  MOV R19, R185 ;  /* 0x000000b900137202 */ /* 0x000fe40000000f00 */
        /* <DEDUP_REMOVED lines=17> */
[C---:B------:R-:W-:Y:S02]  /*7e80*/  ISETP.GT.AND P0, PT, R0.reuse, 0x31, PT ;  /* 0x000000310000780c */ /* 0x040fe40003f04270 */
[----:B------:R-:W-:Y:S02]  /*7e90*/  FMNMX.FTZ R12, R185, R12, !PT ;  /* 0x0000000cb90c7209 */ /* 0x000fe40007810000 */
[----:B------:R-:W-:Y:S02]  /*7ea0*/  FMNMX.FTZ R5, R193, R14, !PT ;  /* 0x0000000ec1057209 */ /* 0x000fe40007810000 */
[----:B------:R-:W-:Y:S02]  /*7eb0*/  FSEL R178, R31, -INF , P0 ;  /* 0xff8000001fb27808 */ /* 0x000fe40000000000 */
[----:B------:R-:W-:Y:S02]  /*7ec0*/  ISETP.GT.AND P0, PT, R0, 0x38, PT ;  /* 0x000000380000780c */ /* 0x000fe40003f04270 */
[----:B------:R-:W-:Y:S02]  /*7ed0*/  FMNMX.FTZ R5, R182, R5, !PT ;  /* 0x00000005b6057209 */ /* 0x000fe40007810000 */
[----:B------:R-:W-:Y:S02]  /*7ee0*/  FMNMX.FTZ R11, R187, R12, !PT ;  /* 0x0000000cbb0b7209 */ /* 0x000fe40007810000 */
[----:B------:R-:W-:Y:S02]  /*7ef0*/  FSEL R174, R34, -INF , P0 ;  /* 0xff80000022ae7808 */ /* 0x000fe40000000000 */
[----:B------:R-:W-:Y:S01]  /*7f00*/  ISETP.GT.AND P0, PT, R0, 0x39, PT ;  /* 0x000000390000780c */ /* 0x000fe20003f04270 */
[----:B------:R-:W2:Y:S01]  /*7f10*/  SHFL.BFLY PT, R12, R11, 0x2, 0x1f ;  /* 0x0c401f000b0c7f89 */ /* 0x000ea200000e0000 */
[----:B------:R-:W-:Y:S02]  /*7f20*/  FMNMX.FTZ R7, R178, R5, !PT ;  /* 0x00000005b2077209 */ /* 0x000fe40007810000 */
[----:B------:R-:W-:Y:S02]  /*7f30*/  FSEL R164, R35, -INF , P0 ;  /* 0xff80000023a47808 */ /* 0x000fe40000000000 */
[----:B------:R-:W-:Y:S02]  /*7f40*/  @P6 IADD3 R0, P0, R166, R18, RZ ;  /* 0x00000012a6006210 */ /* 0x000fe40007f1e0ff */
[----:B------:R-:W-:Y:S02]  /*7f50*/  FMNMX.FTZ R7, R174, R7, !PT ;  /* 0x00000007ae077209 */ /* 0x000fe40007810000 */
[----:B------:R-:W-:Y:S02]  /*7f60*/  @P6 IADD3.X R13, R2, R196, RZ, P0, !PT ;  /* 0x000000c4020d6210 */ /* 0x000fe400007fe4ff */
[----:B------:R-:W-:Y:S02]  /*7f70*/  @P6 LEA R16, P0, R0, c[0x0][0x1c8], 0x1 ;  /* 0x0000720000106a11 */ /* 0x000fe400078008ff */
[----:B------:R-:W-:Y:S02]  /*7f80*/  FMNMX.FTZ R5, R164, R7, !PT ;  /* 0x00000007a4057209 */ /* 0x000fe40007810000 */
[----:B------:R-:W-:Y:S02]  /*7f90*/  MOV R21, R17 ;  /* 0x0000001100157202 */ /* 0x000fe40000000f00 */
[----:B------:R-:W-:Y:S02]  /*7fa0*/  @P6 LEA.HI.X R17, R0, c[0x0][0x1cc], R13, 0x1, P0 ;  /* 0x0000730000116a11 */ /* 0x000fe400000f0c0d */
[----:B------:R-:W3:Y:S01]  /*7fb0*/  SHFL.BFLY PT, R0, R5, 0x2, 0x1f ;  /* 0x0c401f0005007f89 */ /* 0x000ee200000e0000 */
[----:B------:R-:W-:Y:S02]  /*7fc0*/  @P6 IADD3 R201, P0, R166, R201, RZ ;  /* 0x000000c9a6c96210 */ /* 0x000fe40007f1e0ff */
[----:B--2---:R-:W-:Y:S03]  /*7fd0*/  FMNMX.FTZ R11, R11, R12, !PT ;  /* 0x0000000c0b0b7209 */ /* 0x004fe60007810000 */
[----:B------:R2:W-:Y:S01]  /*7fe0*/  @P6 LDGSTS.E.BYPASS.LTC128B.128 [R249+0xa100], [R20.64], !P4 ;  /* 0x0a10000014f96fae */ /* 0x0005e2000e101d46 */
[----:B------:R-:W-:Y:S02]  /*7ff0*/  @P6 IADD3.X R14, R2, R167, RZ, P0, !PT ;  /* 0x000000a7020e6210 */ /* 0x000fe400007fe4ff */
[C---:B------:R-:W-:Y:S03]  /*8000*/  @P6 LEA R18, P0, R201.reuse, c[0x0][0x1c8], 0x1 ;  /* 0x00007200c9126a11 */ /* 0x040fe600078008ff */
[----:B------:R-:W4:Y:S01]  /*8010*/  SHFL.BFLY PT, R12, R11, 0x1, 0x1f ;  /* 0x0c201f000b0c7f89 */ /* 0x000f2200000e0000 */
[----:B------:R-:W-:Y:S02]  /*8020*/  @P6 LEA.HI.X R19, R201, c[0x0][0x1cc], R14, 0x1, P0 ;  /* 0x00007300c9136a11 */ /* 0x000fe400000f0c0e */
[----:B------:R-:W-:Y:S03]  /*8030*/  @P6 IADD3 R205, P0, R166, R205, RZ ;  /* 0x000000cda6cd6210 */ /* 0x000fe60007f1e0ff */
[----:B------:R5:W-:Y:S02]  /*8040*/  @P6 LDGSTS.E.BYPASS.LTC128B.128 [R249+0xc100], [R168.64], !P3 ;  /* 0x0c100000a8f96fae */ /* 0x000be4000d901d46 */
[----:B------:R-:W-:Y:S01]  /*8050*/  @P6 IMAD.X R14, R2, 0x1, R188, P0 ;  /* 0x00000001020e6824 */ /* 0x000fe200000e06bc */
[----:B------:R-:W-:Y:S02]  /*8060*/  @P6 IADD3 R166, P0, R166, R191, RZ ;  /* 0x000000bfa6a66210 */ /* 0x000fe40007f1e0ff */
[----:B---3--:R-:W-:Y:S01]  /*8070*/  FMNMX.FTZ R5, R5, R0, !PT ;  /* 0x0000000005057209 */ /* 0x008fe20007810000 */
[----:B------:R3:W-:Y:S01]  /*8080*/  @P6 LDGSTS.E.BYPASS.LTC128B.128 [R249+0xe100], [R170.64], !P2 ;  /* 0x0e100000aaf96fae */ /* 0x0007e2000d101d46 */
[----:B------:R-:W-:Y:S02]  /*8090*/  @P6 IADD3.X R7, R2, R189, RZ, P0, !PT ;  /* 0x000000bd02076210 */ /* 0x000fe400007fe4ff */
[C---:B------:R-:W-:Y:S03]  /*80a0*/  @P6 LEA R24, P0, R205.reuse, c[0x0][0x1c8], 0x1 ;  /* 0x00007200cd186a11 */ /* 0x040fe600078008ff */
[----:B------:R-:W1:Y:S01]  /*80b0*/  SHFL.BFLY PT, R2, R5, 0x1, 0x1f ;  /* 0x0c201f0005027f89 */ /* 0x000e6200000e0000 */
[----:B------:R-:W-:Y:S02]  /*80c0*/  @P6 LEA.HI.X R25, R205, c[0x0][0x1cc], R14, 0x1, P0 ;  /* 0x00007300cd196a11 */ /* 0x000fe400000f0c0e */
[C---:B------:R-:W-:Y:S02]  /*80d0*/  @P6 LEA R26, P0, R166.reuse, c[0x0][0x1c8], 0x1 ;  /* 0x00007200a61a6a11 */ /* 0x040fe400078008ff */
[----:B----4-:R-:W-:Y:S01]  /*80e0*/  FMNMX.FTZ R0, R11, R12, !PT ;  /* 0x0000000c0b007209 */ /* 0x010fe20007810000 */
[----:B------:R4:W-:Y:S01]  /*80f0*/  @P6 LDGSTS.E.BYPASS.LTC128B.128 [R249+0x9100], [R16.64], !P5 ;  /* 0x0910000010f96fae */ /* 0x0009e2000e901d46 */
[----:B------:R-:W-:Y:S02]  /*8100*/  @P6 LEA.HI.X R27, R166, c[0x0][0x1cc], R7, 0x1, P0 ;  /* 0x00007300a61b6a11 */ /* 0x000fe400000f0c07 */
[C---:B------:R-:W-:Y:S01]  /*8110*/  FSETP.NEU.FTZ.AND P0, PT, R0.reuse, -INF , PT ;  /* 0xff8000000000780b */ /* 0x040fe20003f1d000 */
[----:B------:R-:W-:Y:S02]  /*8120*/  FMUL.FTZ R11, R0, c[0x0][0x2d0] ;  /* 0x0000b400000b7a20 */ /* 0x000fe40000410000 */
[----:B------:R2:W-:Y:S03]  /*8130*/  @P6 LDGSTS.E.BYPASS.LTC128B.128 [R249+0xb100], [R18.64], !P4 ;  /* 0x0b10000012f96fae */ /* 0x0005e6000e101d46 */
[----:B------:R-:W-:Y:S03]  /*8140*/  FSEL R191, R11, RZ, P0 ;  /* 0x000000ff0bbf7208 */ /* 0x000fe60000000000 */
[----:B------:R3:W-:Y:S02]  /*8150*/  @P6 LDGSTS.E.BYPASS.LTC128B.128 [R249+0xd100], [R24.64], !P3 ;  /* 0x0d10000018f96fae */ /* 0x0007e4000d901d46 */
[--C-:B------:R-:W-:Y:S01]  /*8160*/  FFMA.FTZ R205, R4, c[0x0][0x2d0], -R191.reuse ;  /* 0x0000b40004cd7a23 */ /* 0x100fe200000108bf */
[----:B------:R-:W-:Y:S01]  /*8170*/  FSEL R4, R0, RZ, P0 ;  /* 0x000000ff00047208 */ /* 0x000fe20000000000 */
[--C-:B------:R-:W-:Y:S01]  /*8180*/  FFMA.FTZ R7, R204, c[0x0][0x2d0], -R191.reuse ;  /* 0x0000b400cc077a23 */ /* 0x100fe200000108bf */
[----:B-1----:R-:W-:Y:S01]  /*8190*/  FMNMX.FTZ R2, R5, R2, !PT ;  /* 0x0000000205027209 */ /* 0x002fe20007810000 */
[----:B------:R-:W-:Y:S01]  /*81a0*/  FFMA.FTZ R204, R207, c[0x0][0x2d0], -R191 ;  /* 0x0000b400cfcc7a23 */ /* 0x000fe200000108bf */
[----:B------:R1:W-:Y:S01]  /*81b0*/  @P6 LDGSTS.E.BYPASS.LTC128B.128 [R249+0xf100], [R26.64], !P2 ;  /* 0x0f1000001af96fae */ /* 0x0003e2000d101d46 */
[----:B------:R-:W-:Y:S01]  /*81c0*/  FADD.FTZ R3, -R4, R3 ;  /* 0x0000000304037221 */ /* 0x000fe20000010100 */
[C---:B------:R-:W-:Y:S01]  /*81d0*/  FSETP.NEU.FTZ.AND P0, PT, R2.reuse, -INF , PT ;  /* 0xff8000000200780b */ /* 0x040fe20003f1d000 */
[C---:B------:R-:W-:Y:S01]  /*81e0*/  FMUL.FTZ R207, R2.reuse, c[0x0][0x2d0] ;  /* 0x0000b40002cf7a20 */ /* 0x040fe20000410000 */
[----:B------:R-:W-:Y:S01]  /*81f0*/  MUFU.EX2 R189, R7 ;  /* 0x0000000700bd7308 */ /* 0x000fe20000000800 */
[----:B------:R-:W-:Y:S01]  /*8200*/  FMUL.FTZ R5, R3, c[0x0][0x2d0] ;  /* 0x0000b40003057a20 */ /* 0x000fe20000410000 */
[----:B------:R-:W-:Y:S01]  /*8210*/  FSEL R4, R2, RZ, P0 ;  /* 0x000000ff02047208 */ /* 0x000fe20000000000 */
[----:B------:R-:W1:Y:S01]  /*8220*/  LDSM.16.MT88.4 R12, [R227] ;  /* 0x00000000e30c783b */ /* 0x000e620000004200 */
[----:B------:R-:W-:Y:S01]  /*8230*/  FSEL R207, R207, RZ, P0 ;  /* 0x000000ffcfcf7208 */ /* 0x000fe20000000000 */
[----:B------:R-:W-:Y:S02]  /*8240*/  FFMA.FTZ R9, R9, c[0x0][0x2d0], -R191 ;  /* 0x0000b40009097a23 */ /* 0x000fe400000108bf */
[----:B------:R-:W-:Y:S02]  /*8250*/  FADD.FTZ R3, -R4, R165 ;  /* 0x000000a504037221 */ /* 0x000fe40000010100 */
[--C-:B------:R-:W-:Y:S01]  /*8260*/  FFMA.FTZ R202, R10, c[0x0][0x2d0], -R207.reuse ;  /* 0x0000b4000aca7a23 */ /* 0x100fe200000108cf */
[----:B------:R-:W-:Y:S01]  /*8270*/  MUFU.EX2 R203, R9 ;  /* 0x0000000900cb7308 */ /* 0x000fe20000000800 */
[--C-:B------:R-:W-:Y:S01]  /*8280*/  FFMA.FTZ R167, R6, c[0x0][0x2d0], -R207.reuse ;  /* 0x0000b40006a77a23 */ /* 0x100fe200000108cf */
[----:B--2---:R-:W5:Y:S01]  /*8290*/  LDSM.16.MT88.4 R20, [R226] ;  /* 0x00000000e214783b */ /* 0x004f620000004200 */
[--C-:B------:R-:W-:Y:S02]  /*82a0*/  FFMA.FTZ R201, R8, c[0x0][0x2d0], -R207.reuse ;  /* 0x0000b40008c97a23 */ /* 0x100fe400000108cf */
[--C-:B------:R-:W-:Y:S02]  /*82b0*/  FFMA.FTZ R206, R206, c[0x0][0x2d0], -R207.reuse ;  /* 0x0000b400cece7a23 */ /* 0x100fe400000108cf */
[----:B------:R-:W-:Y:S01]  /*82c0*/  FMUL.FTZ R8, R3, c[0x0][0x2d0] ;  /* 0x0000b40003087a20 */ /* 0x000fe20000410000 */
[----:B------:R-:W1:Y:S02]  /*82d0*/  LDSM.16.MT88.4 R28, [R225] ;  /* 0x00000000e11c783b */ /* 0x000e640000004200 */
[----:B------:R-:W3:Y:S04]  /*82e0*/  MUFU.EX2 R166, R5 ;  /* 0x0000000500a67308 */ /* 0x000ee80000000800 */
[----:B------:R-:W2:Y:S06]  /*82f0*/  LDL.LU R188, [R1+0x70] ;  /* 0x0000700001bc7983 */ /* 0x000eac0000300800 */
[----:B------:R-:W5:Y:S01]  /*8300*/  MUFU.EX2 R3, R8 ;  /* 0x0000000800037308 */ /* 0x000f620000000800 */
[----:B------:R-:W0:Y:S09]  /*8310*/  LDGDEPBAR ;  /* 0x00000000000079af */ /* 0x000e320000000000 */
[----:B------:R-:W1:Y:S01]  /*8320*/  MUFU.EX2 R205, R205 ;  /* 0x000000cd00cd7308 */ /* 0x000e620000000800 */
[C---:B---3--:R-:W-:Y:S02]  /*8330*/  FMUL.FTZ R4, R166.reuse, R160 ;  /* 0x000000a0a6047220 */ /* 0x048fe40000410000 */
[C---:B------:R-:W-:Y:S01]  /*8340*/  FMUL.FTZ R5, R166.reuse, R161 ;  /* 0x000000a1a6057220 */ /* 0x040fe20000410000 */
[----:B------:R-:W3:Y:S01]  /*8350*/  LDL.LU R160, [R1+0x58] ;  /* 0x0000580001a07983 */ /* 0x000ee20000300800 */
[C---:B------:R-:W-:Y:S05]  /*8360*/  FMUL.FTZ R9, R166.reuse, R157 ;  /* 0x0000009da6097220 */ /* 0x040fea0000410000 */
[----:B------:R-:W1:Y:S01]  /*8370*/  MUFU.EX2 R204, R204 ;  /* 0x000000cc00cc7308 */ /* 0x000e620000000800 */
[C---:B----4-:R-:W-:Y:S02]  /*8380*/  FMUL.FTZ R16, R166.reuse, R136 ;  /* 0x00000088a6107220 */ /* 0x050fe40000410000 */
[C---:B------:R-:W-:Y:S02]  /*8390*/  FMUL.FTZ R17, R166.reuse, R137 ;  /* 0x00000089a6117220 */ /* 0x040fe40000410000 */
[C---:B-----5:R-:W-:Y:S02]  /*83a0*/  FMUL.FTZ R6, R3.reuse, R162 ;  /* 0x000000a203067220 */ /* 0x060fe40000410000 */
[C---:B------:R-:W-:Y:S02]  /*83b0*/  FMUL.FTZ R7, R3.reuse, R163 ;  /* 0x000000a303077220 */ /* 0x040fe40000410000 */
[C---:B------:R-:W-:Y:S01]  /*83c0*/  FMUL.FTZ R8, R166.reuse, R156 ;  /* 0x0000009ca6087220 */ /* 0x040fe20000410000 */
[----:B------:R-:W-:Y:S01]  /*83d0*/  MUFU.EX2 R206, R206 ;  /* 0x000000ce00ce7308 */ /* 0x000fe20000000800 */
[C---:B------:R-:W-:Y:S02]  /*83e0*/  FMUL.FTZ R10, R3.reuse, R158 ;  /* 0x0000009e030a7220 */ /* 0x040fe40000410000 */
[----:B------:R-:W-:Y:S01]  /*83f0*/  FMUL.FTZ R11, R3, R159 ;  /* 0x0000009f030b7220 */ /* 0x000fe20000410000 */
[----:B-1----:R-:W-:Y:S01]  /*8400*/  F2FP.BF16.PACK_AB R168, R205, R189 ;  /* 0x000000bdcda8723e */ /* 0x002fe200000010ff */
[C---:B------:R-:W-:Y:S01]  /*8410*/  FMUL.FTZ R18, R3.reuse, R138 ;  /* 0x0000008a03127220 */ /* 0x040fe20000410000 */
[----:B------:R-:W-:Y:S01]  /*8420*/  LDSM.16.MT88.4 R156, [R227+0x1800] ;  /* 0x00180000e39c783b */ /* 0x000fe20000004200 */
[C---:B------:R-:W-:Y:S02]  /*8430*/  FMUL.FTZ R19, R3.reuse, R139 ;  /* 0x0000008b03137220 */ /* 0x040fe40000410000 */
[C---:B------:R-:W-:Y:S01]  /*8440*/  FMUL.FTZ R26, R3.reuse, R146 ;  /* 0x00000092031a7220 */ /* 0x040fe20000410000 */
[----:B------:R-:W1:Y:S01]  /*8450*/  MUFU.EX2 R167, R167 ;  /* 0x000000a700a77308 */ /* 0x000e620000000800 */
[----:B------:R-:W-:Y:S01]  /*8460*/  FMUL.FTZ R27, R3, R147 ;  /* 0x00000093031b7220 */ /* 0x000fe20000410000 */
[----:B------:R-:W-:Y:S01]  /*8470*/  LDSM.16.MT88.4 R136, [R227+0x2000] ;  /* 0x00200000e388783b */ /* 0x000fe20000004200 */
[C---:B------:R-:W-:Y:S01]  /*8480*/  FMUL.FTZ R25, R166.reuse, R145 ;  /* 0x00000091a6197220 */ /* 0x040fe20000410000 */
[----:B------:R-:W-:Y:S01]  /*8490*/  F2FP.BF16.PACK_AB R170, R203, R204 ;  /* 0x000000cccbaa723e */ /* 0x000fe200000010ff */
        /* <DEDUP_REMOVED lines=10> */
[----:B------:R-:W-:Y:S02]  /*8540*/  FMUL.FTZ R39, R3, R39 ;  /* 0x0000002703277220 */ /* 0x000fe40000410000 */
[C---:B------:R-:W-:Y:S01]  /*8550*/  FMUL.FTZ R40, R166.reuse, R40 ;  /* 0x00000028a6287220 */ /* 0x040fe20000410000 */
        /* <DEDUP_REMOVED lines=11> */
[----:B----4-:R-:W-:Y:S01]  /*8610*/  F2FP.BF16.PACK_AB R171, R201, R202 ;  /* 0x000000cac9ab723e */ /* 0x010fe200000010ff */
[----:B------:R-:W-:Y:S02]  /*8620*/  FFMA.FTZ R145, R179, c[0x0][0x2d0], -R207 ;  /* 0x0000b400b3917a23 */ /* 0x000fe400000108cf */
[----:B------:R-:W-:Y:S02]  /*8630*/  FFMA.FTZ R154, R181, c[0x0][0x2d0], -R191 ;  /* 0x0000b400b59a7a23 */ /* 0x000fe400000108bf */
[----:B------:R-:W-:Y:S01]  /*8640*/  MUFU.EX2 R179, R145 ;  /* 0x0000009100b37308 */ /* 0x000fe20000000800 */
[C---:B------:R-:W-:Y:S01]  /*8650*/  FMUL.FTZ R51, R3.reuse, R51 ;  /* 0x0000003303337220 */ /* 0x040fe20000410000 */
[C---:B------:R-:W-:Y:S03]  /*8660*/  HMMA.16816.F32.BF16 R4, R168.reuse, R12, R4 ;  /* 0x0000000ca804723c */ /* 0x040fe60000041804 */
[C---:B------:R-:W-:Y:S02]  /*8670*/  FMUL.FTZ R52, R166.reuse, R52 ;  /* 0x00000034a6347220 */ /* 0x040fe40000410000 */
[C---:B------:R-:W-:Y:S02]  /*8680*/  FMUL.FTZ R53, R166.reuse, R53 ;  /* 0x00000035a6357220 */ /* 0x040fe40000410000 */
[C---:B------:R-:W-:Y:S01]  /*8690*/  FMUL.FTZ R12, R166.reuse, R132 ;  /* 0x00000084a60c7220 */ /* 0x040fe20000410000 */
[C---:B------:R-:W-:Y:S01]  /*86a0*/  HMMA.16816.F32.BF16 R8, R168.reuse, R14, R8 ;  /* 0x0000000ea808723c */ /* 0x040fe20000041808 */
[----:B------:R-:W-:Y:S03]  /*86b0*/  MUFU.EX2 R181, R154 ;  /* 0x0000009a00b57308 */ /* 0x000fe60000000800 */
[C---:B------:R-:W-:Y:S02]  /*86c0*/  FMUL.FTZ R13, R166.reuse, R133 ;  /* 0x00000085a60d7220 */ /* 0x040fe40000410000 */
[C---:B------:R-:W-:Y:S02]  /*86d0*/  FMUL.FTZ R54, R3.reuse, R54 ;  /* 0x0000003603367220 */ /* 0x040fe40000410000 */
[C---:B------:R-:W-:Y:S04]  /*86e0*/  FMUL.FTZ R14, R3.reuse, R134 ;  /* 0x00000086030e7220 */ /* 0x040fe80000410000 */
[C---:B------:R-:W-:Y:S02]  /*86f0*/  FMUL.FTZ R15, R3.reuse, R135 ;  /* 0x00000087030f7220 */ /* 0x040fe40000410000 */
[----:B------:R-:W1:Y:S01]  /*8700*/  LDSM.16.MT88.4 R132, [R224] ;  /* 0x00000000e084783b */ /* 0x000e620000004200 */
[C---:B------:R-:W-:Y:S02]  /*8710*/  FMUL.FTZ R55, R3.reuse, R55 ;  /* 0x0000003703377220 */ /* 0x040fe40000410000 */
[C---:B------:R-:W-:Y:S02]  /*8720*/  FMUL.FTZ R56, R166.reuse, R56 ;  /* 0x00000038a6387220 */ /* 0x040fe40000410000 */
        /* <DEDUP_REMOVED lines=9> */
[----:B------:R-:W4:Y:S01]  /*87c0*/  LDSM.16.MT88.4 R140, [R226+0x2000] ;  /* 0x00200000e28c783b */ /* 0x000f220000004200 */
        /* <DEDUP_REMOVED lines=8> */
[----:B------:R-:W-:Y:S02]  /*8850*/  FMUL.FTZ R64, R166, R64 ;  /* 0x00000040a6407220 */ /* 0x000fe40000410000 */
[C---:B------:R-:W-:Y:S04]  /*8860*/  FMUL.FTZ R30, R3.reuse, R150 ;  /* 0x00000096031e7220 */ /* 0x040fe80000410000 */
[----:B------:R-:W-:Y:S02]  /*8870*/  FMUL.FTZ R31, R3, R151 ;  /* 0x00000097031f7220 */ /* 0x000fe40000410000 */
[--C-:B------:R-:W-:Y:S02]  /*8880*/  FFMA.FTZ R149, R172, c[0x0][0x2d0], -R207.reuse ;  /* 0x0000b400ac957a23 */ /* 0x100fe400000108cf */
[----:B------:R-:W5:Y:S01]  /*8890*/  LDL R172, [R1+0x7c] ;  /* 0x00007c0001ac7983 */ /* 0x000f620000100800 */
[----:B------:R-:W-:Y:S02]  /*88a0*/  FFMA.FTZ R148, R176, c[0x0][0x2d0], -R207 ;  /* 0x0000b400b0947a23 */ /* 0x000fe400000108cf */
[C---:B-1----:R-:W-:Y:S03]  /*88b0*/  HMMA.16816.F32.BF16 R28, R168.reuse, R132, R28 ;  /* 0x00000084a81c723c */ /* 0x042fe6000004181c */
[--C-:B------:R-:W-:Y:S02]  /*88c0*/  FFMA.FTZ R151, R199, c[0x0][0x2d0], -R191.reuse ;  /* 0x0000b400c7977a23 */ /* 0x100fe400000108bf */
[C---:B------:R-:W-:Y:S02]  /*88d0*/  FMUL.FTZ R65, R166.reuse, R65 ;  /* 0x00000041a6417220 */ /* 0x040fe40000410000 */
[----:B------:R-:W-:Y:S01]  /*88e0*/  MUFU.EX2 R199, R151 ;  /* 0x0000009700c77308 */ /* 0x000fe20000000800 */
[C---:B------:R-:W-:Y:S01]  /*88f0*/  HMMA.16816.F32.BF16 R32, R168.reuse, R134, R32 ;  /* 0x00000086a820723c */ /* 0x040fe20000041820 */
[----:B------:R-:W1:Y:S03]  /*8900*/  LDSM.16.MT88.4 R132, [R225+0x2000] ;  /* 0x00200000e184783b */ /* 0x000e660000004200 */
[C---:B------:R-:W-:Y:S02]  /*8910*/  FMUL.FTZ R66, R3.reuse, R66 ;  /* 0x0000004203427220 */ /* 0x040fe40000410000 */
[C---:B------:R-:W-:Y:S02]  /*8920*/  FMUL.FTZ R67, R3.reuse, R67 ;  /* 0x0000004303437220 */ /* 0x040fe40000410000 */
[C---:B------:R-:W-:Y:S04]  /*8930*/  HMMA.16816.F32.BF16 R36, R168.reuse, R136, R36 ;  /* 0x00000088a824723c */ /* 0x040fe80000041824 */
[C---:B------:R-:W-:Y:S02]  /*8940*/  FMUL.FTZ R68, R166.reuse, R68 ;  /* 0x00000044a6447220 */ /* 0x040fe40000410000 */
[C---:B------:R-:W-:Y:S02]  /*8950*/  FMUL.FTZ R69, R166.reuse, R69 ;  /* 0x00000045a6457220 */ /* 0x040fe40000410000 */
[C---:B------:R-:W-:Y:S01]  /*8960*/  HMMA.16816.F32.BF16 R40, R168.reuse, R138, R40 ;  /* 0x0000008aa828723c */ /* 0x040fe20000041828 */
[----:B------:R-:W1:Y:S03]  /*8970*/  LDSM.16.MT88.4 R136, [R224+0x2000] ;  /* 0x00200000e088783b */ /* 0x000e660000004200 */
[C---:B------:R-:W-:Y:S02]  /*8980*/  FMUL.FTZ R70, R3.reuse, R70 ;  /* 0x0000004603467220 */ /* 0x040fe40000410000 */
[C---:B------:R-:W-:Y:S02]  /*8990*/  FMUL.FTZ R71, R3.reuse, R71 ;  /* 0x0000004703477220 */ /* 0x040fe40000410000 */
[C---:B----4-:R-:W-:Y:S04]  /*89a0*/  HMMA.16816.F32.BF16 R44, R168.reuse, R140, R44 ;  /* 0x0000008ca82c723c */ /* 0x050fe8000004182c */
[C---:B------:R-:W-:Y:S02]  /*89b0*/  FMUL.FTZ R72, R166.reuse, R72 ;  /* 0x00000048a6487220 */ /* 0x040fe40000410000 */
[C---:B------:R-:W-:Y:S02]  /*89c0*/  FMUL.FTZ R73, R166.reuse, R73 ;  /* 0x00000049a6497220 */ /* 0x040fe40000410000 */
[C---:B------:R-:W-:Y:S01]  /*89d0*/  HMMA.16816.F32.BF16 R48, R168.reuse, R142, R48 ;  /* 0x0000008ea830723c */ /* 0x040fe20000041830 */
[----:B------:R-:W4:Y:S03]  /*89e0*/  LDSM.16.MT88.4 R140, [R227+0x4000] ;  /* 0x00400000e38c783b */ /* 0x000f260000004200 */
        /* <DEDUP_REMOVED lines=15> */
[----:B------:R-:W2:Y:S03]  /*8ae0*/  LDSM.16.MT88.4 R136, [R225+0x4000] ;  /* 0x00400000e188783b */ /* 0x000ea60000004200 */
        /* <DEDUP_REMOVED lines=19> */
[C---:B------:R-:W-:Y:S02]  /*8c20*/  FMUL.FTZ R96, R166.reuse, R96 ;  /* 0x00000060a6607220 */ /* 0x040fe40000410000 */
[C---:B------:R-:W-:Y:S02]  /*8c30*/  FMUL.FTZ R97, R166.reuse, R97 ;  /* 0x00000061a6617220 */ /* 0x040fe40000410000 */
[C---:B------:R-:W-:Y:S01]  /*8c40*/  HMMA.16816.F32.BF16 R88, R168.reuse, R138, R88 ;  /* 0x0000008aa858723c */ /* 0x040fe20000041858 */
[----:B------:R-:W2:Y:S03]  /*8c50*/  LDSM.16.MT88.4 R136, [R226+0x6000] ;  /* 0x00600000e288783b */ /* 0x000ea60000004200 */
[--C-:B------:R-:W-:Y:S02]  /*8c60*/  FFMA.FTZ R144, R173, c[0x0][0x2d0], -R191.reuse ;  /* 0x0000b400ad907a23 */ /* 0x100fe400000108bf */
[C---:B------:R-:W-:Y:S02]  /*8c70*/  FMUL.FTZ R98, R3.reuse, R98 ;  /* 0x0000006203627220 */ /* 0x040fe40000410000 */
[C---:B----4-:R-:W-:Y:S01]  /*8c80*/  HMMA.16816.F32.BF16 R92, R168.reuse, R140, R92 ;  /* 0x0000008ca85c723c */ /* 0x050fe2000004185c */
[----:B------:R4:W-:Y:S03]  /*8c90*/  MUFU.EX2 R173, R144 ;  /* 0x0000009000ad7308 */ /* 0x0009e60000000800 */
[C---:B------:R-:W-:Y:S02]  /*8ca0*/  FMUL.FTZ R99, R3.reuse, R99 ;  /* 0x0000006303637220 */ /* 0x040fe40000410000 */
[----:B------:R-:W-:Y:S02]  /*8cb0*/  FMUL.FTZ R100, R166, R100 ;  /* 0x00000064a6647220 */ /* 0x000fe40000410000 */
[----:B------:R-:W-:Y:S03]  /*8cc0*/  FFMA.FTZ R140, R186, c[0x0][0x2d0], -R191 ;  /* 0x0000b400ba8c7a23 */ /* 0x000fe600000108bf */
[C---:B------:R-:W-:Y:S01]  /*8cd0*/  HMMA.16816.F32.BF16 R96, R168.reuse, R142, R96 ;  /* 0x0000008ea860723c */ /* 0x040fe20000041860 */
[----:B------:R2:W2:Y:S02]  /*8ce0*/  MUFU.EX2 R186, R140 ;  /* 0x0000008c00ba7308 */ /* 0x0004a40000000800 */
[C---:B------:R-:W-:Y:S02]  /*8cf0*/  FMUL.FTZ R101, R166.reuse, R101 ;  /* 0x00000065a6657220 */ /* 0x040fe40000410000 */
[C---:B------:R-:W-:Y:S02]  /*8d00*/  FMUL.FTZ R102, R3.reuse, R102 ;  /* 0x0000006603667220 */ /* 0x040fe40000410000 */
[----:B------:R-:W-:Y:S02]  /*8d10*/  FMUL.FTZ R103, R3, R103 ;  /* 0x0000006703677220 */ /* 0x000fe40000410000 */
[C---:B------:R-:W-:Y:S03]  /*8d20*/  FMUL.FTZ R104, R166.reuse, R104 ;  /* 0x00000068a6687220 */ /* 0x040fe60000410000 */
[----:B------:R-:W-:Y:S02]  /*8d30*/  FMUL.FTZ R105, R166, R105 ;  /* 0x00000069a6697220 */ /* 0x000fe40000410000 */
[C---:B-1----:R-:W-:Y:S03]  /*8d40*/  HMMA.16816.F32.BF16 R100, R168.reuse, R132, R100 ;  /* 0x00000084a864723c */ /* 0x042fe60000041864 */
[--C-:B----4-:R-:W-:Y:S02]  /*8d50*/  FFMA.FTZ R144, R175, c[0x0][0x2d0], -R207.reuse ;  /* 0x0000b400af907a23 */ /* 0x110fe400000108cf */
[C---:B------:R-:W-:Y:S02]  /*8d60*/  FMUL.FTZ R106, R3.reuse, R106 ;  /* 0x0000006a036a7220 */ /* 0x040fe40000410000 */
[----:B------:R-:W-:Y:S01]  /*8d70*/  FFMA.FTZ R132, R190, c[0x0][0x2d0], -R207 ;  /* 0x0000b400be847a23 */ /* 0x000fe200000108cf */
[----:B------:R1:W-:Y:S01]  /*8d80*/  MUFU.EX2 R175, R144 ;  /* 0x0000009000af7308 */ /* 0x0003e20000000800 */
[C---:B------:R-:W-:Y:S01]  /*8d90*/  FMUL.FTZ R107, R3.reuse, R107 ;  /* 0x0000006b036b7220 */ /* 0x040fe20000410000 */
[----:B--2---:R-:W2:Y:S02]  /*8da0*/  LDSM.16.MT88.4 R140, [R225+0x6000] ;  /* 0x00600000e18c783b */ /* 0x004ea40000004200 */
[C---:B------:R-:W-:Y:S02]  /*8db0*/  FMUL.FTZ R108, R166.reuse, R108 ;  /* 0x0000006ca66c7220 */ /* 0x040fe40000410000 */
[C---:B------:R-:W-:Y:S02]  /*8dc0*/  FMUL.FTZ R109, R166.reuse, R109 ;  /* 0x0000006da66d7220 */ /* 0x040fe40000410000 */
[C---:B------:R-:W-:Y:S02]  /*8dd0*/  HMMA.16816.F32.BF16 R104, R168.reuse, R134, R104 ;  /* 0x00000086a868723c */ /* 0x040fe40000041868 */
[----:B------:R4:W2:Y:S01]  /*8de0*/  MUFU.EX2 R190, R132 ;  /* 0x0000008400be7308 */ /* 0x0008a20000000800 */
[C---:B------:R-:W-:Y:S02]  /*8df0*/  FMUL.FTZ R110, R3.reuse, R110 ;  /* 0x0000006e036e7220 */ /* 0x040fe40000410000 */
[C---:B------:R-:W-:Y:S02]  /*8e00*/  FMUL.FTZ R111, R3.reuse, R111 ;  /* 0x0000006f036f7220 */ /* 0x040fe40000410000 */
[C---:B------:R-:W-:Y:S02]  /*8e10*/  FMUL.FTZ R112, R166.reuse, R112 ;  /* 0x00000070a6707220 */ /* 0x040fe40000410000 */
[----:B------:R-:W-:Y:S03]  /*8e20*/  FMUL.FTZ R113, R166, R113 ;  /* 0x00000071a6717220 */ /* 0x000fe60000410000 */
[C---:B------:R-:W-:Y:S03]  /*8e30*/  HMMA.16816.F32.BF16 R108, R168.reuse, R136, R108 ;  /* 0x00000088a86c723c */ /* 0x040fe6000004186c */
[----:B------:R-:W-:Y:S02]  /*8e40*/  FMUL.FTZ R114, R3, R114 ;  /* 0x0000007203727220 */ /* 0x000fe40000410000 */
[--C-:B-1----:R-:W-:Y:S02]  /*8e50*/  FFMA.FTZ R144, R177, c[0x0][0x2d0], -R191.reuse ;  /* 0x0000b400b1907a23 */ /* 0x102fe400000108bf */
[----:B------:R-:W-:Y:S02]  /*8e60*/  FFMA.FTZ R136, R194, c[0x0][0x2d0], -R191 ;  /* 0x0000b400c2887a23 */ /* 0x000fe400000108bf */
[----:B------:R1:W-:Y:S03]  /*8e70*/  MUFU.EX2 R177, R144 ;  /* 0x0000009000b17308 */ /* 0x0003e60000000800 */
[C---:B------:R-:W-:Y:S01]  /*8e80*/  FMUL.FTZ R115, R3.reuse, R115 ;  /* 0x0000007303737220 */ /* 0x040fe20000410000 */
[----:B----4-:R-:W4:Y:S01]  /*8e90*/  LDSM.16.MT88.4 R132, [R224+0x6000] ;  /* 0x00600000e084783b */ /* 0x010f220000004200 */
[C---:B------:R-:W-:Y:S02]  /*8ea0*/  FMUL.FTZ R116, R166.reuse, R116 ;  /* 0x00000074a6747220 */ /* 0x040fe40000410000 */
[C---:B------:R-:W-:Y:S03]  /*8eb0*/  FMUL.FTZ R117, R166.reuse, R117 ;  /* 0x00000075a6757220 */ /* 0x040fe60000410000 */
[C---:B------:R-:W-:Y:S01]  /*8ec0*/  HMMA.16816.F32.BF16 R112, R168.reuse, R138, R112 ;  /* 0x0000008aa870723c */ /* 0x040fe20000041870 */
[----:B------:R3:W3:Y:S02]  /*8ed0*/  MUFU.EX2 R194, R136 ;  /* 0x0000008800c27308 */ /* 0x0006e40000000800 */
[C---:B------:R-:W-:Y:S02]  /*8ee0*/  FMUL.FTZ R118, R3.reuse, R118 ;  /* 0x0000007603767220 */ /* 0x040fe40000410000 */
[C---:B------:R-:W-:Y:S02]  /*8ef0*/  FMUL.FTZ R119, R3.reuse, R119 ;  /* 0x0000007703777220 */ /* 0x040fe40000410000 */
[C---:B------:R-:W-:Y:S02]  /*8f00*/  FMUL.FTZ R120, R166.reuse, R120 ;  /* 0x00000078a6787220 */ /* 0x040fe40000410000 */
[----:B------:R-:W-:Y:S03]  /*8f10*/  FMUL.FTZ R121, R166, R121 ;  /* 0x00000079a6797220 */ /* 0x000fe60000410000 */
[C---:B--2---:R-:W-:Y:S03]  /*8f20*/  HMMA.16816.F32.BF16 R116, R168.reuse, R140, R116 ;  /* 0x0000008ca874723c */ /* 0x044fe60000041874 */
[C---:B------:R-:W-:Y:S02]  /*8f30*/  FMUL.FTZ R122, R3.reuse, R122 ;  /* 0x0000007a037a7220 */ /* 0x040fe40000410000 */
[C---:B------:R-:W-:Y:S02]  /*8f40*/  FMUL.FTZ R123, R3.reuse, R123 ;  /* 0x0000007b037b7220 */ /* 0x040fe40000410000 */
[----:B-1----:R-:W-:Y:S02]  /*8f50*/  FFMA.FTZ R144, R198, c[0x0][0x2d0], -R207 ;  /* 0x0000b400c6907a23 */ /* 0x002fe400000108cf */
[----:B------:R-:W-:Y:S02]  /*8f60*/  FFMA.FTZ R150, R184, c[0x0][0x2d0], -R191 ;  /* 0x0000b400b8967a23 */ /* 0x000fe400000108bf */
[----:B------:R1:W2:Y:S01]  /*8f70*/  MUFU.EX2 R198, R144 ;  /* 0x0000009000c67308 */ /* 0x0002a20000000800 */
[C---:B------:R-:W-:Y:S01]  /*8f80*/  HMMA.16816.F32.BF16 R120, R168.reuse, R142, R120 ;  /* 0x0000008ea878723c */ /* 0x040fe20000041878 */
[----:B---3--:R-:W3:Y:S02]  /*8f90*/  LDSM.16.MT88.4 R136, [R227+0x800] ;  /* 0x00080000e388783b */ /* 0x008ee40000004200 */
[C---:B------:R-:W-:Y:S02]  /*8fa0*/  FMUL.FTZ R124, R166.reuse, R124 ;  /* 0x0000007ca67c7220 */ /* 0x040fe40000410000 */
[C---:B------:R-:W-:Y:S02]  /*8fb0*/  FMUL.FTZ R125, R166.reuse, R125 ;  /* 0x0000007da67d7220 */ /* 0x040fe40000410000 */
[C---:B------:R-:W-:Y:S01]  /*8fc0*/  FMUL.FTZ R126, R3.reuse, R126 ;  /* 0x0000007e037e7220 */ /* 0x040fe20000410000 */
[----:B------:R-:W3:Y:S01]  /*8fd0*/  LDSM.16.MT88.4 R140, [R226+0x800] ;  /* 0x00080000e28c783b */ /* 0x000ee20000004200 */
[----:B------:R-:W-:Y:S03]  /*8fe0*/  FMUL.FTZ R127, R3, R127 ;  /* 0x0000007f037f7220 */ /* 0x000fe60000410000 */
[----:B------:R-:W-:Y:S02]  /*8ff0*/  FFMA.FTZ R155, R193, c[0x0][0x2d0], -R207 ;  /* 0x0000b400c19b7a23 */ /* 0x000fe400000108cf */
[--C-:B------:R-:W-:Y:S02]  /*9000*/  FFMA.FTZ R153, R183, c[0x0][0x2d0], -R191.reuse ;  /* 0x0000b400b7997a23 */ /* 0x100fe400000108bf */
[C---:B----4-:R-:W-:Y:S01]  /*9010*/  HMMA.16816.F32.BF16 R124, R168.reuse, R132, R124 ;  /* 0x00000084a87c723c */ /* 0x050fe2000004187c */
[----:B------:R4:W-:Y:S02]  /*9020*/  MUFU.EX2 R193, R155 ;  /* 0x0000009b00c17308 */ /* 0x0009e40000000800 */
[C---:B------:R-:W-:Y:S02]  /*9030*/  FMUL.FTZ R128, R166.reuse, R128 ;  /* 0x00000080a6807220 */ /* 0x040fe40000410000 */
[----:B------:R-:W-:Y:S02]  /*9040*/  FMUL.FTZ R129, R166, R129 ;  /* 0x00000081a6817220 */ /* 0x000fe40000410000 */
[C---:B------:R-:W-:Y:S01]  /*9050*/  FMUL.FTZ R130, R3.reuse, R130 ;  /* 0x0000008203827220 */ /* 0x040fe20000410000 */
[----:B-1----:R-:W1:Y:S01]  /*9060*/  LDSM.16.MT88.4 R144, [R225+0x800] ;  /* 0x00080000e190783b */ /* 0x002e620000004200 */
[C---:B------:R-:W-:Y:S02]  /*9070*/  FMUL.FTZ R131, R3.reuse, R131 ;  /* 0x0000008303837220 */ /* 0x040fe40000410000 */
[----:B------:R3:W-:Y:S01]  /*9080*/  MUFU.EX2 R183, R153 ;  /* 0x0000009900b77308 */ /* 0x0007e20000000800 */
[----:B------:R-:W-:Y:S01]  /*9090*/  F2FP.BF16.PACK_AB R132, R186, R173 ;  /* 0x000000adba84723e */ /* 0x000fe200000010ff */
[----:B------:R-:W-:Y:S01]  /*90a0*/  FFMA.FTZ R206, R3, R160, R206 ;  /* 0x000000a003ce7223 */ /* 0x000fe200000100ce */
[----:B------:R-:W-:Y:S01]  /*90b0*/  F2FP.BF16.PACK_AB R133, R190, R175 ;  /* 0x000000afbe85723e */ /* 0x000fe200000010ff */
[----:B------:R-:W-:Y:S01]  /*90c0*/  FFMA.FTZ R152, R180, c[0x0][0x2d0], -R191 ;  /* 0x0000b400b4987a23 */ /* 0x000fe200000108bf */
[----:B------:R-:W-:Y:S03]  /*90d0*/  HMMA.16816.F32.BF16 R128, R168, R134, R128 ;  /* 0x00000086a880723c */ /* 0x000fe60000041880 */
[----:B------:R-:W-:Y:S02]  /*90e0*/  FADD.FTZ R167, R167, R206 ;  /* 0x000000cea7a77221 */ /* 0x000fe40000010000 */
[----:B------:R-:W-:Y:S01]  /*90f0*/  MUFU.EX2 R168, R149 ;  /* 0x0000009500a87308 */ /* 0x000fe20000000800 */
[----:B------:R-:W-:Y:S01]  /*9100*/  FFMA.FTZ R189, R166, R188, R189 ;  /* 0x000000bca6bd7223 */ /* 0x000fe200000100bd */
[----:B------:R-:W-:Y:S01]  /*9110*/  F2FP.BF16.PACK_AB R134, R194, R177 ;  /* 0x000000b1c286723e */ /* 0x000fe200000010ff */
[----:B------:R-:W-:Y:S01]  /*9120*/  FADD.FTZ R202, R202, R167 ;  /* 0x000000a7caca7221 */ /* 0x000fe20000010000 */
[----:B--2---:R-:W-:Y:S03]  /*9130*/  F2FP.BF16.PACK_AB R135, R198, R179 ;  /* 0x000000b3c687723e */ /* 0x004fe600000010ff */
[--C-:B----4-:R-:W-:Y:S02]  /*9140*/  FFMA.FTZ R155, R182, c[0x0][0x2d0], -R207.reuse ;  /* 0x0000b400b69b7a23 */ /* 0x110fe400000108cf */
[----:B------:R-:W-:Y:S01]  /*9150*/  FADD.FTZ R202, R201, R202 ;  /* 0x000000cac9ca7221 */ /* 0x000fe20000010000 */
[----:B------:R-:W-:Y:S01]  /*9160*/  MUFU.EX2 R171, R148 ;  /* 0x0000009400ab7308 */ /* 0x000fe20000000800 */
[C---:B---3--:R-:W-:Y:S05]  /*9170*/  HMMA.16816.F32.BF16 R4, R132.reuse, R136, R4 ;  /* 0x000000888404723c */ /* 0x048fea0000041804 */
[----:B------:R-:W-:Y:S02]  /*9180*/  FFMA.FTZ R153, R174, c[0x0][0x2d0], -R207 ;  /* 0x0000b400ae997a23 */ /* 0x000fe400000108cf */
[----:B------:R-:W-:Y:S01]  /*9190*/  FADD.FTZ R205, R205, R189 ;  /* 0x000000bdcdcd7221 */ /* 0x000fe20000010000 */
[C---:B------:R-:W-:Y:S01]  /*91a0*/  HMMA.16816.F32.BF16 R8, R132.reuse, R138, R8 ;  /* 0x0000008a8408723c */ /* 0x040fe20000041808 */
[----:B------:R-:W2:Y:S01]  /*91b0*/  LDSM.16.MT88.4 R136, [R224+0x800] ;  /* 0x00080000e088783b */ /* 0x000ea20000004200 */
[----:B------:R-:W-:Y:S02]  /*91c0*/  MUFU.EX2 R174, R153 ;  /* 0x0000009900ae7308 */ /* 0x000fe40000000800 */
[----:B------:R-:W-:Y:S04]  /*91d0*/  FADD.FTZ R204, R204, R205 ;  /* 0x000000cdcccc7221 */ /* 0x000fe80000010000 */
[C---:B------:R-:W-:Y:S04]  /*91e0*/  HMMA.16816.F32.BF16 R12, R132.reuse, R140, R12 ;  /* 0x0000008c840c723c */ /* 0x040fe8000004180c */
[----:B------:R3:W-:Y:S01]  /*91f0*/  MUFU.EX2 R169, R150 ;  /* 0x0000009600a97308 */ /* 0x0007e20000000800 */
[----:B------:R-:W-:Y:S01]  /*9200*/  FADD.FTZ R204, R203, R204 ;  /* 0x000000cccbcc7221 */ /* 0x000fe20000010000 */
[----:B-----5:R-:W-:Y:S02]  /*9210*/  ISETP.GT.AND P0, PT, R192, R172, PT ;  /* 0x000000acc000720c */ /* 0x020fe40003f04270 */
[C---:B------:R-:W-:Y:S01]  /*9220*/  HMMA.16816.F32.BF16 R16, R132.reuse, R142, R16 ;  /* 0x0000008e8410723c */ /* 0x040fe20000041810 */
[----:B------:R-:W4:Y:S03]  /*9230*/  LDSM.16.MT88.4 R140, [R227+0x2800] ;  /* 0x00280000e38c783b */ /* 0x000f260000004200 */
[----:B------:R-:W-:Y:S02]  /*9240*/  FADD.FTZ R3, R173, R204 ;  /* 0x000000ccad037221 */ /* 0x000fe40000010000 */
[----:B------:R5:W-:Y:S02]  /*9250*/  MUFU.EX2 R170, R152 ;  /* 0x0000009800aa7308 */ /* 0x000be40000000800 */
[C---:B-1----:R-:W-:Y:S08]  /*9260*/  HMMA.16816.F32.BF16 R20, R132.reuse, R144, R20 ;  /* 0x000000908414723c */ /* 0x042ff00000041814 */
[C---:B------:R-:W-:Y:S01]  /*9270*/  HMMA.16816.F32.BF16 R24, R132.reuse, R146, R24 ;  /* 0x000000928418723c */ /* 0x040fe20000041818 */
[----:B------:R-:W1:Y:S03]  /*9280*/  LDSM.16.MT88.4 R144, [R226+0x2800] ;  /* 0x00280000e290783b */ /* 0x000e660000004200 */
[----:B---3--:R-:W-:Y:S04]  /*9290*/  FFMA.FTZ R150, R197, c[0x0][0x2d0], -R207 ;  /* 0x0000b400c5967a23 */ /* 0x008fe800000108cf */
[----:B------:R3:W-:Y:S01]  /*92a0*/  MUFU.EX2 R197, R150 ;  /* 0x0000009600c57308 */ /* 0x0007e20000000800 */
[C---:B--2---:R-:W-:Y:S03]  /*92b0*/  HMMA.16816.F32.BF16 R28, R132.reuse, R136, R28 ;  /* 0x00000088841c723c */ /* 0x044fe6000004181c */
[--C-:B-----5:R-:W-:Y:S05]  /*92c0*/  FFMA.FTZ R152, R195, c[0x0][0x2d0], -R191.reuse ;  /* 0x0000b400c3987a23 */ /* 0x120fea00000108bf */
[C---:B------:R-:W-:Y:S01]  /*92d0*/  HMMA.16816.F32.BF16 R32, R132.reuse, R138, R32 ;  /* 0x0000008a8420723c */ /* 0x040fe20000041820 */
[----:B------:R-:W2:Y:S01]  /*92e0*/  LDSM.16.MT88.4 R136, [R225+0x2800] ;  /* 0x00280000e188783b */ /* 0x000ea20000004200 */
[----:B------:R5:W-:Y:S06]  /*92f0*/  MUFU.EX2 R195, R152 ;  /* 0x0000009800c37308 */ /* 0x000bec0000000800 */
[C---:B----4-:R-:W-:Y:S01]  /*9300*/  HMMA.16816.F32.BF16 R36, R132.reuse, R140, R36 ;  /* 0x0000008c8424723c */ /* 0x050fe20000041824 */
[----:B---3--:R-:W-:Y:S07]  /*9310*/  LDSM.16.MT88.4 R148, [R224+0x1000] ;  /* 0x00100000e094783b */ /* 0x008fee0000004200 */
[C---:B------:R-:W-:Y:S01]  /*9320*/  HMMA.16816.F32.BF16 R40, R132.reuse, R142, R40 ;  /* 0x0000008e8428723c */ /* 0x040fe20000041828 */
[----:B------:R-:W3:Y:S07]  /*9330*/  LDSM.16.MT88.4 R140, [R224+0x2800] ;  /* 0x00280000e08c783b */ /* 0x000eee0000004200 */
[C---:B-1----:R-:W-:Y:S04]  /*9340*/  HMMA.16816.F32.BF16 R44, R132.reuse, R144, R44 ;  /* 0x00000090842c723c */ /* 0x042fe8000004182c */
[--C-:B-----5:R-:W-:Y:S02]  /*9350*/  FFMA.FTZ R152, R185, c[0x0][0x2d0], -R191.reuse ;  /* 0x0000b400b9987a23 */ /* 0x120fe400000108bf */
[----:B------:R-:W-:Y:S01]  /*9360*/  MUFU.EX2 R185, R155 ;  /* 0x0000009b00b97308 */ /* 0x000fe20000000800 */
[----:B------:R-:W-:Y:S01]  /*9370*/  FFMA.FTZ R191, R187, c[0x0][0x2d0], -R191 ;  /* 0x0000b400bbbf7a23 */ /* 0x000fe200000108bf */
[C---:B------:R-:W-:Y:S01]  /*9380*/  HMMA.16816.F32.BF16 R48, R132.reuse, R146, R48 ;  /* 0x000000928430723c */ /* 0x040fe20000041830 */
[----:B------:R-:W1:Y:S07]  /*9390*/  LDSM.16.MT88.4 R144, [R227+0x4800] ;  /* 0x00480000e390783b */ /* 0x000e6e0000004200 */
[----:B------:R4:W-:Y:S01]  /*93a0*/  MUFU.EX2 R182, R152 ;  /* 0x0000009800b67308 */ /* 0x0009e20000000800 */
[C---:B--2---:R-:W-:Y:S08]  /*93b0*/  HMMA.16816.F32.BF16 R52, R132.reuse, R136, R52 ;  /* 0x000000888434723c */ /* 0x044ff00000041834 */
[C---:B------:R-:W-:Y:S01]  /*93c0*/  HMMA.16816.F32.BF16 R56, R132.reuse, R138, R56 ;  /* 0x0000008a8438723c */ /* 0x040fe20000041838 */
[----:B------:R-:W2:Y:S01]  /*93d0*/  LDSM.16.MT88.4 R136, [R226+0x4800] ;  /* 0x00480000e288783b */ /* 0x000ea20000004200 */
[----:B------:R-:W5:Y:S06]  /*93e0*/  MUFU.EX2 R191, R191 ;  /* 0x000000bf00bf7308 */ /* 0x000f6c0000000800 */
[C---:B---3--:R-:W-:Y:S01]  /*93f0*/  HMMA.16816.F32.BF16 R60, R132.reuse, R140, R60 ;  /* 0x0000008c843c723c */ /* 0x048fe2000004183c */
[----:B----4-:R-:W-:Y:S07]  /*9400*/  LDSM.16.MT88.4 R152, [R224+0x1800] ;  /* 0x00180000e098783b */ /* 0x010fee0000004200 */
[C---:B------:R-:W-:Y:S01]  /*9410*/  HMMA.16816.F32.BF16 R64, R132.reuse, R142, R64 ;  /* 0x0000008e8440723c */ /* 0x040fe20000041840 */
[----:B------:R-:W3:Y:S03]  /*9420*/  LDSM.16.MT88.4 R140, [R225+0x4800] ;  /* 0x00480000e18c783b */ /* 0x000ee60000004200 */
[----:B-----5:R-:W-:Y:S04]  /*9430*/  F2FP.BF16.PACK_AB R166, R191, R182 ;  /* 0x000000b6bfa6723e */ /* 0x020fe800000010ff */
        /* <DEDUP_REMOVED lines=64> */
[C---:B---3--:R-:W-:Y:S07]  /*9840*/  HMMA.16816.F32.BF16 R100, R132.reuse, R140, R100 ;  /* 0x0000008c8464723c */ /* 0x048fee0000041864 */
[--C-:B------:R-:W-:Y:S01]  /*9850*/  FFMA.FTZ R140, R178, c[0x0][0x2d0], -R207.reuse ;  /* 0x0000b400b28c7a23 */ /* 0x100fe200000108cf */
[C---:B------:R-:W-:Y:S03]  /*9860*/  HMMA.16816.F32.BF16 R104, R132.reuse, R142, R104 ;  /* 0x0000008e8468723c */ /* 0x040fe60000041868 */
[----:B------:R3:W5:Y:S01]  /*9870*/  MUFU.EX2 R178, R140 ;  /* 0x0000008c00b27308 */ /* 0x0007620000000800 */
[----:B------:R-:W-:Y:S01]  /*9880*/  FFMA.FTZ R207, R164, c[0x0][0x2d0], -R207 ;  /* 0x0000b400a4cf7a23 */ /* 0x000fe200000108cf */
[----:B------:R-:W-:Y:S03]  /*9890*/  F2FP.BF16.PACK_AB R164, R183, R181 ;  /* 0x000000b5b7a4723e */ /* 0x000fe600000010ff */
[C---:B-1----:R-:W-:Y:S05]  /*98a0*/  HMMA.16816.F32.BF16 R108, R132.reuse, R144, R108 ;  /* 0x00000090846c723c */ /* 0x042fea000004186c */
[----:B------:R-:W1:Y:S03]  /*98b0*/  MUFU.EX2 R207, R207 ;  /* 0x000000cf00cf7308 */ /* 0x000e660000000800 */
[C---:B------:R-:W-:Y:S01]  /*98c0*/  HMMA.16816.F32.BF16 R112, R132.reuse, R146, R112 ;  /* 0x000000928470723c */ /* 0x040fe20000041870 */
[----:B------:R-:W-:Y:S07]  /*98d0*/  LDSM.16.MT88.4 R144, [R225+0x1800] ;  /* 0x00180000e190783b */ /* 0x000fee0000004200 */
[C---:B--2---:R-:W-:Y:S01]  /*98e0*/  HMMA.16816.F32.BF16 R116, R132.reuse, R136, R116 ;  /* 0x000000888474723c */ /* 0x044fe20000041874 */
[----:B---3--:R-:W2:Y:S03]  /*98f0*/  LDSM.16.MT88.4 R140, [R226+0x1800] ;  /* 0x00180000e28c783b */ /* 0x008ea60000004200 */
[----:B-----5:R-:W-:Y:S04]  /*9900*/  F2FP.BF16.PACK_AB R165, R178, R185 ;  /* 0x000000b9b2a5723e */ /* 0x020fe800000010ff */
[C---:B------:R-:W-:Y:S04]  /*9910*/  HMMA.16816.F32.BF16 R120, R132.reuse, R138, R120 ;  /* 0x0000008a8478723c */ /* 0x040fe80000041878 */
[----:B-1----:R-:W-:Y:S04]  /*9920*/  F2FP.BF16.PACK_AB R167, R207, R174 ;  /* 0x000000aecfa7723e */ /* 0x002fe800000010ff */
[C---:B----4-:R-:W-:Y:S08]  /*9930*/  HMMA.16816.F32.BF16 R124, R132.reuse, R148, R124 ;  /* 0x00000094847c723c */ /* 0x050ff0000004187c */
[----:B------:R-:W-:Y:S08]  /*9940*/  HMMA.16816.F32.BF16 R128, R132, R150, R128 ;  /* 0x000000968480723c */ /* 0x000ff00000041880 */
[C---:B------:R-:W-:Y:S01]  /*9950*/  HMMA.16816.F32.BF16 R160, R164.reuse, R156, R4 ;  /* 0x0000009ca4a0723c */ /* 0x040fe20000041804 */
[----:B------:R-:W1:Y:S07]  /*9960*/  LDSM.16.MT88.4 R4, [R227+0x3800] ;  /* 0x00380000e304783b */ /* 0x000e6e0000004200 */
[C---:B------:R-:W-:Y:S01]  /*9970*/  HMMA.16816.F32.BF16 R156, R164.reuse, R158, R8 ;  /* 0x0000009ea49c723c */ /* 0x040fe20000041808 */
[----:B------:R-:W3:Y:S07]  /*9980*/  LDSM.16.MT88.4 R8, [R226+0x3800] ;  /* 0x00380000e208783b */ /* 0x000eee0000004200 */
[C---:B--2---:R-:W-:Y:S01]  /*9990*/  HMMA.16816.F32.BF16 R132, R164.reuse, R140, R12 ;  /* 0x0000008ca484723c */ /* 0x044fe2000004180c */
[----:B------:R-:W2:Y:S07]  /*99a0*/  LDSM.16.MT88.4 R12, [R225+0x3800] ;  /* 0x00380000e10c783b */ /* 0x000eae0000004200 */
        /* <DEDUP_REMOVED lines=26> */
[C---:B---3--:R-:W-:Y:S07]  /*9b50*/  HMMA.16816.F32.BF16 R84, R164.reuse, R8, R84 ;  /* 0x00000008a454723c */ /* 0x048fee0000041854 */
[----:B------:R-:W-:Y:S01]  /*9b60*/  FADD.FTZ R9, R175, R202 ;  /* 0x000000caaf097221 */ /* 0x000fe20000010000 */
[C---:B------:R-:W-:Y:S04]  /*9b70*/  HMMA.16816.F32.BF16 R88, R164.reuse, R10, R88 ;  /* 0x0000000aa458723c */ /* 0x040fe80000041858 */
[----:B------:R-:W-:Y:S03]  /*9b80*/  FADD.FTZ R8, R186, R3 ;  /* 0x00000003ba087221 */ /* 0x000fe60000010000 */
[----:B------:R-:W-:Y:S01]  /*9b90*/  FADD.FTZ R10, R190, R9 ;  /* 0x00000009be0a7221 */ /* 0x000fe20000010000 */
[C---:B--2---:R-:W-:Y:S04]  /*9ba0*/  HMMA.16816.F32.BF16 R92, R164.reuse, R12, R92 ;  /* 0x0000000ca45c723c */ /* 0x044fe8000004185c */
        /* <DEDUP_REMOVED lines=15> */
[----:B------:R-:W-:Y:S04]  /*9ca0*/  FADD.FTZ R10, R193, R10 ;  /* 0x0000000ac10a7221 */ /* 0x000fe80000010000 */
[C---:B-----5:R-:W-:Y:S04]  /*9cb0*/  HMMA.16816.F32.BF16 R116, R164.reuse, R20, R116 ;  /* 0x00000014a474723c */ /* 0x060fe80000041874 */
[----:B------:R-:W-:Y:S04]  /*9cc0*/  FADD.FTZ R3, R185, R10 ;  /* 0x0000000ab9037221 */ /* 0x000fe80000010000 */
[C---:B------:R-:W-:Y:S04]  /*9cd0*/  HMMA.16816.F32.BF16 R120, R164.reuse, R22, R120 ;  /* 0x00000016a478723c */ /* 0x040fe80000041878 */
[----:B------:R-:W-:Y:S04]  /*9ce0*/  FADD.FTZ R3, R178, R3 ;  /* 0x00000003b2037221 */ /* 0x000fe80000010000 */
[C---:B-1----:R-:W-:Y:S07]  /*9cf0*/  HMMA.16816.F32.BF16 R124, R164.reuse, R4, R124 ;  /* 0x00000004a47c723c */ /* 0x042fee000004187c */
[----:B------:R-:W-:Y:S01]  /*9d00*/  FADD.FTZ R4, R195, R8 ;  /* 0x00000008c3047221 */ /* 0x000fe20000010000 */
[----:B------:R-:W-:Y:S04]  /*9d10*/  HMMA.16816.F32.BF16 R128, R164, R6, R128 ;  /* 0x00000006a480723c */ /* 0x000fe80000041880 */
[----:B------:R-:W-:Y:S03]  /*9d20*/  FADD.FTZ R4, R181, R4 ;  /* 0x00000004b5047221 */ /* 0x000fe60000010000 */
[----:B------:R-:W-:Y:S01]  /*9d30*/  FADD.FTZ R6, R174, R3 ;  /* 0x00000003ae067221 */ /* 0x000fe20000010000 */
[----:B------:R-:W-:Y:S01]  /*9d40*/  MOV R165, R2 ;  /* 0x0000000200a57202 */ /* 0x000fe20000000f00 */
[----:B------:R-:W-:Y:S03]  /*9d50*/  FADD.FTZ R5, R183, R4 ;  /* 0x00000004b7057221 */ /* 0x000fe60000010000 */
[----:B------:R-:W-:Y:S02]  /*9d60*/  FADD.FTZ R3, R207, R6 ;  /* 0x00000006cf037221 */ /* 0x000fe40000010000 */
[----:B------:R-:W-:Y:S04]  /*9d70*/  FADD.FTZ R4, R182, R5 ;  /* 0x00000005b6047221 */ /* 0x000fe80000010000 */
[----:B------:R-:W-:Y:S05]  /*9d80*/  FADD.FTZ R4, R191, R4 ;  /* 0x00000004bf047221 */ /* 0x000fea0000010000 */
[----:B------:R-:W-:Y:S06]  /*9d90*/  STL [R1+0x70], R4 ;  /* 0x0000700401007387 */ /* 0x000fec0000100800 */
[----:B------:R1:W-:Y:S06]  /*9da0*/  STL [R1+0x58], R3 ;  /* 0x0000580301007387 */ /* 0x0003ec0000100800 */
[----:B------:R2:W-:Y:S01]  /*9db0*/  STL [R1+0x80], R200 ;  /* 0x000080c801007387 */ /* 0x0005e20000100800 */
[----:B-1----:R-:W-:Y:S01]  /*9dc0*/  MOV R3, R0 ;  /* 0x0000000000037202 */ /* 0x002fe20000000f00 */
[----:B------:R-:W-:-:S05]  /*9dd0*/  @P0 BRA `(.L_x_4814) ;  /* 0xffffc63000000947 */ /* 0x000fca000383ffff */
.L_x_4813:
[----:B-1----:R-:W3:Y:S02]  /*9de0*/  LDL R4, [R1+0x4c] ;  /* 0x00004c0001047983 */ /* 0x002ee40000100800 */
[----:B---3--:R-:W-:-:S13]  /*9df0*/  ISETP.GE.AND P0, PT, R200, R4, PT ;  /* 0x00000004c800720c */ /* 0x008fda0003f06270 */
[----:B------:R-:W-:Y:S05]  /*9e00*/  @!P0 BRA `(.L_x_4815) ;  /* 0x000033b000008947 */ /* 0x000fea0003800000 */
[----:B------:R-:W-:Y:S02]  /*9e10*/  MOV R3, R2 ;  /* 0x0000000200037202 */ /* 0x000fe40000000f00 */
[----:B------:R-:W-:Y:S02]  /*9e20*/  MOV R165, R0 ;  /* 0x0000000000a57202 */ /* 0x000fe40000000f00 */
.L_x_4816:
[----:B------:R-:W3:Y:S01]  /*9e30*/  LDL.64 R166, [R1+0x60] ;  /* 0x0000600001a67983 */ /* 0x000ee20000100a00 */
[----:B------:R-:W-:Y:S01]  /*9e40*/  SHF.R.S32.HI R5, RZ, 0x1f, R200 ;  /* 0x0000001fff057819 */ /* 0x000fe200000114c8 */
[----:B------:R-:W-:Y:S04]  /*9e50*/  DEPBAR.LE SB0, 0x0 ;  /* 0x000080000000791a */ /* 0x000fe80000000000 */
[----:B------:R-:W-:Y:S01]  /*9e60*/  WARPSYNC 0xffffffff ;  /* 0xffffffff00007948 */ /* 0x000fe20003800000 */
[----:B------:R-:W-:Y:S01]  /*9e70*/  BAR.SYNC.DEFER_BLOCKING 0x0 ;  /* 0x0000000000007b1d */ /* 0x000fe20000010000 */
[----:B------:R-:W-:Y:S01]  /*9e80*/  IMAD R5, R5, c[0x0][0x208], RZ ;  /* 0x0000820005057a24 */ /* 0x000fe200078e02ff */
[----:B------:R-:W-:Y:S01]  /*9e90*/  MOV R21, c[0x0][0x208] ;  /* 0x0000820000157a02 */ /* 0x000fe20000000f00 */
[C---:B------:R-:W-:Y:S01]  /*9ea0*/  IMAD.WIDE.U32 R8, R200.reuse, c[0x0][0x208], RZ ;  /* 0x00008200c8087a25 */ /* 0x040fe200078e00ff */
[----:B------:R-:W-:Y:S03]  /*9eb0*/  MOV R14, c[0x0][0x20c] ;  /* 0x00008300000e7a02 */ /* 0x000fe60000000f00 */
[----:B------:R-:W-:Y:S01]  /*9ec0*/  IMAD R5, R200, c[0x0][0x20c], R5 ;  /* 0x00008300c8057a24 */ /* 0x000fe200078e0205 */
[C---:B------:R-:W-:Y:S04]  /*9ed0*/  SHF.L.U32 R7, R8.reuse, 0x6, RZ ;  /* 0x0000000608077819 */ /* 0x040fe800000006ff */
[----:B------:R-:W-:Y:S04]  /*9ee0*/  IADD3 R5, R9, R5, RZ ;  /* 0x0000000509057210 */ /* 0x000fe80007ffe0ff */
[----:B------:R-:W-:Y:S01]  /*9ef0*/  SHF.L.U64.HI R5, R8, 0x6, R5 ;  /* 0x0000000608057819 */ /* 0x000fe20000010205 */
[----:B------:R-:W-:Y:S06]  /*9f00*/  LDSM.16.M88.4 R32, [R234] ;  /* 0x00000000ea20783b */ /* 0x000fec0000000200 */
[----:B------:R-:W-:Y:S06]  /*9f10*/  LDSM.16.M88.4 R16, [R233+0x800] ;  /* 0x00080000e910783b */ /* 0x000fec0000000200 */
[----:B------:R-:W-:Y:S06]  /*9f20*/  LDSM.16.M88.4 R24, [R233+0x1000] ;  /* 0x00100000e918783b */ /* 0x000fec0000000200 */
[----:B------:R-:W-:Y:S06]  /*9f30*/  LDSM.16.M88.4 R168, [R233+0x1800] ;  /* 0x00180000e9a8783b */ /* 0x000fec0000000200 */
[----:B------:R-:W-:Y:S06]  /*9f40*/  LDSM.16.M88.4 R172, [R232] ;  /* 0x00000000e8ac783b */ /* 0x000fec0000000200 */
[----:B------:R-:W-:Y:S06]  /*9f50*/  LDSM.16.M88.4 R176, [R231] ;  /* 0x00000000e7b0783b */ /* 0x000fec0000000200 */
[----:B------:R-:W-:Y:S06]  /*9f60*/  LDSM.16.M88.4 R180, [R223] ;  /* 0x00000000dfb4783b */ /* 0x000fec0000000200 */
[----:B------:R-:W-:Y:S06]  /*9f70*/  LDSM.16.M88.4 R184, [R222] ;  /* 0x00000000deb8783b */ /* 0x000fec0000000200 */
[----:B------:R-:W-:Y:S06]  /*9f80*/  LDSM.16.M88.4 R188, [R221] ;  /* 0x00000000ddbc783b */ /* 0x000fec0000000200 */
[----:B------:R-:W4:Y:S06]  /*9f90*/  LDL R197, [R1+0x4c] ;  /* 0x00004c0001c57983 */ /* 0x000f2c0000100800 */
[----:B------:R-:W5:Y:S06]  /*9fa0*/  LDL.64 R198, [R1+0x68] ;  /* 0x0000680001c67983 */ /* 0x000f6c0000100a00 */
[----:B--2---:R-:W2:Y:S01]  /*9fb0*/  LDL R196, [R1+0x48] ;  /* 0x0000480001c47983 */ /* 0x004ea20000100800 */
[C---:B---3--:R-:W-:Y:S02]  /*9fc0*/  IADD3 R20, P0, R166.reuse, 0x40, RZ ;  /* 0x00000040a6147810 */ /* 0x048fe40007f1e0ff */
[C---:B------:R-:W-:Y:S02]  /*9fd0*/  IADD3 R11, P6, R7.reuse, R166, RZ ;  /* 0x000000a6070b7210 */ /* 0x040fe40007fde0ff */
[----:B------:R-:W-:Y:S02]  /*9fe0*/  IADD3 R9, P1, R7, R20, RZ ;  /* 0x0000001407097210 */ /* 0x000fe40007f3e0ff */
[-C--:B------:R-:W-:Y:S02]  /*9ff0*/  IADD3.X R4, RZ, R238.reuse, RZ, P0, !PT ;  /* 0x000000eeff047210 */ /* 0x080fe400007fe4ff */
[----:B------:R-:W-:Y:S02]  /*a000*/  LEA R22, P0, R11, c[0x0][0x1f8], 0x1 ;  /* 0x00007e000b167a11 */ /* 0x000fe400078008ff */
[----:B------:R-:W-:Y:S02]  /*a010*/  IADD3.X R2, R5, R238, RZ, P6, !PT ;  /* 0x000000ee05027210 */ /* 0x000fe400037fe4ff */
[----:B------:R-:W-:Y:S02]  /*a020*/  LEA R30, P6, R9, c[0x0][0x1f8], 0x1 ;  /* 0x00007e00091e7a11 */ /* 0x000fe400078c08ff */
[----:B------:R-:W-:Y:S02]  /*a030*/  IADD3.X R0, R5, R4, RZ, P1, !PT ;  /* 0x0000000405007210 */ /* 0x000fe40000ffe4ff */
[----:B------:R-:W-:Y:S02]  /*a040*/  LEA.HI.X R23, R11, c[0x0][0x1fc], R2, 0x1, P0 ;  /* 0x00007f000b177a11 */ /* 0x000fe400000f0c02 */
[----:B------:R-:W-:Y:S02]  /*a050*/  LEA.HI.X R31, R9, c[0x0][0x1fc], R0, 0x1, P6 ;  /* 0x00007f00091f7a11 */ /* 0x000fe400030f0c00 */
[----:B------:R-:W1:Y:S01]  /*a060*/  LDSM.16.M88.4 R8, [R233] ;  /* 0x00000000e908783b */ /* 0x000e620000000200 */
[C---:B------:R-:W-:Y:S04]  /*a070*/  IADD3 R12, P0, R166.reuse, 0x80, RZ ;  /* 0x00000080a60c7810 */ /* 0x040fe80007f1e0ff */
[----:B------:R-:W-:Y:S01]  /*a080*/  IADD3.X R6, RZ, R238, RZ, P0, !PT ;  /* 0x000000eeff067210 */ /* 0x000fe200007fe4ff */
[----:B------:R-:W-:Y:S01]  /*a090*/  @!PT LDS RZ, [RZ] ;  /* 0x00000000fffff984 */ /* 0x000fe20000000800 */
[----:B------:R-:W-:Y:S01]  /*a0a0*/  @!PT LDS RZ, [RZ] ;  /* 0x00000000fffff984 */ /* 0x000fe20000000800 */
[----:B------:R-:W-:Y:S01]  /*a0b0*/  @!PT LDS RZ, [RZ] ;  /* 0x00000000fffff984 */ /* 0x000fe20000000800 */
[----:B------:R3:W-:Y:S01]  /*a0c0*/  LDGSTS.E.BYPASS.LTC128B.128 [R249+0x100], [R22.64], !P5 ;  /* 0x0010000016f97fae */ /* 0x0007e2000e901d46 */
[----:B------:R-:W-:Y:S04]  /*a0d0*/  IADD3 R13, P1, R7, R12, RZ ;  /* 0x0000000c070d7210 */ /* 0x000fe80007f3e0ff */
[----:B------:R-:W-:Y:S01]  /*a0e0*/  LEA R28, P0, R13, c[0x0][0x1f8], 0x1 ;  /* 0x00007e000d1c7a11 */ /* 0x000fe200078008ff */
[----:B------:R1:W-:Y:S01]  /*a0f0*/  LDGSTS.E.BYPASS.LTC128B.128 [R249+0x2100], [R30.64], !P4 ;  /* 0x021000001ef97fae */ /* 0x0003e2000e101d46 */
[----:B------:R-:W-:Y:S04]  /*a100*/  IADD3.X R0, R5, R6, RZ, P1, !PT ;  /* 0x0000000605007210 */ /* 0x000fe80000ffe4ff */
[----:B------:R-:W-:Y:S02]  /*a110*/  LEA.HI.X R29, R13, c[0x0][0x1fc], R0, 0x1, P0 ;  /* 0x00007f000d1d7a11 */ /* 0x000fe400000f0c00 */
[----:B------:R-:W-:Y:S02]  /*a120*/  IADD3 R0, P0, R166, 0xc0, RZ ;  /* 0x000000c0a6007810 */ /* 0x000fe40007f1e0ff */
[----:B------:R-:W-:Y:S01]  /*a130*/  LEA R13, P1, R21, R7, 0x5 ;  /* 0x00000007150d7211 */ /* 0x000fe200078228ff */
[----:B------:R1:W-:Y:S01]  /*a140*/  LDGSTS.E.BYPASS.LTC128B.128 [R249+0x4100], [R28.64], !P3 ;  /* 0x041000001cf97fae */ /* 0x0003e2000d901d46 */
[----:B------:R-:W-:Y:S02]  /*a150*/  IADD3 R7, P6, R7, R0, RZ ;  /* 0x0000000007077210 */ /* 0x000fe40007fde0ff */
[----:B------:R-:W-:Y:S02]  /*a160*/  IADD3.X R2, RZ, R238, RZ, P0, !PT ;  /* 0x000000eeff027210 */ /* 0x000fe400007fe4ff */
[----:B------:R-:W-:Y:S02]  /*a170*/  LEA.HI.X R21, R21, R5, R14, 0x5, P1 ;  /* 0x0000000515157211 */ /* 0x000fe400008f2c0e */
[----:B------:R-:W-:Y:S02]  /*a180*/  IADD3.X R14, R5, R2, RZ, P6, !PT ;  /* 0x00000002050e7210 */ /* 0x000fe400037fe4ff */
[----:B------:R-:W-:Y:S02]  /*a190*/  IADD3 R5, P6, R13, R20, RZ ;  /* 0x000000140d057210 */ /* 0x000fe40007fde0ff */
[----:B---3--:R-:W-:Y:S02]  /*a1a0*/  LEA R22, P0, R7, c[0x0][0x1f8], 0x1 ;  /* 0x00007e0007167a11 */ /* 0x008fe400078008ff */
[----:B------:R-:W-:Y:S02]  /*a1b0*/  IADD3.X R4, R21, R4, RZ, P6, !PT ;  /* 0x0000000415047210 */ /* 0x000fe400037fe4ff */
[----:B------:R-:W-:Y:S02]  /*a1c0*/  LEA.HI.X R23, R7, c[0x0][0x1fc], R14, 0x1, P0 ;  /* 0x00007f0007177a11 */ /* 0x000fe400000f0c0e */
[----:B------:R-:W-:Y:S02]  /*a1d0*/  IADD3 R14, P1, R13, R166, RZ ;  /* 0x000000a60d0e7210 */ /* 0x000fe40007f3e0ff */
[----:B------:R-:W-:Y:S01]  /*a1e0*/  LEA R192, P6, R5, c[0x0][0x1f8], 0x1 ;  /* 0x00007e0005c07a11 */ /* 0x000fe200078c08ff */
[----:B------:R3:W-:Y:S01]  /*a1f0*/  LDGSTS.E.BYPASS.LTC128B.128 [R249+0x6100], [R22.64], !P2 ;  /* 0x0610000016f97fae */ /* 0x0007e2000d101d46 */
[----:B------:R-:W-:Y:S02]  /*a200*/  IADD3.X R7, R21, R238, RZ, P1, !PT ;  /* 0x000000ee15077210 */ /* 0x000fe40000ffe4ff */
[----:B------:R-:W-:Y:S02]  /*a210*/  LEA.HI.X R193, R5, c[0x0][0x1fc], R4, 0x1, P6 ;  /* 0x00007f0005c17a11 */ /* 0x000fe400030f0c04 */
[C---:B-1----:R-:W-:Y:S04]  /*a220*/  LEA R28, P0, R14.reuse, c[0x0][0x1f8], 0x1 ;  /* 0x00007e000e1c7a11 */ /* 0x042fe800078008ff */
[----:B------:R-:W-:Y:S02]  /*a230*/  LEA.HI.X R29, R14, c[0x0][0x1fc], R7, 0x1, P0 ;  /* 0x00007f000e1d7a11 */ /* 0x000fe400000f0c07 */
[C---:B------:R-:W-:Y:S02]  /*a240*/  IADD3 R7, P1, R13.reuse, R12, RZ ;  /* 0x0000000c0d077210 */ /* 0x040fe40007f3e0ff */
[----:B------:R-:W-:Y:S01]  /*a250*/  IADD3 R0, P0, R13, R0, RZ ;  /* 0x000000000d007210 */ /* 0x000fe20007f1e0ff */
[----:B------:R1:W-:Y:S01]  /*a260*/  LDGSTS.E.BYPASS.LTC128B.128 [R249+0x1100], [R28.64], !P5 ;  /* 0x011000001cf97fae */ /* 0x0003e2000e901d46 */
[----:B------:R-:W-:Y:S02]  /*a270*/  IADD3.X R6, R21, R6, RZ, P1, !PT ;  /* 0x0000000615067210 */ /* 0x000fe40000ffe4ff */
[----:B------:R-:W-:Y:S02]  /*a280*/  LEA R166, P1, R7, c[0x0][0x1f8], 0x1 ;  /* 0x00007e0007a67a11 */ /* 0x000fe400078208ff */
[----:B------:R-:W-:Y:S01]  /*a290*/  IADD3.X R21, R21, R2, RZ, P0, !PT ;  /* 0x0000000215157210 */ /* 0x000fe200007fe4ff */
[----:B------:R1:W-:Y:S01]  /*a2a0*/  LDGSTS.E.BYPASS.LTC128B.128 [R249+0x3100], [R192.64], !P4 ;  /* 0x03100000c0f97fae */ /* 0x0003e2000e101d46 */
[----:B------:R-:W-:Y:S02]  /*a2b0*/  LEA.HI.X R167, R7, c[0x0][0x1fc], R6, 0x1, P1 ;  /* 0x00007f0007a77a11 */ /* 0x000fe400008f0c06 */
[C---:B------:R-:W-:Y:S03]  /*a2c0*/  HMMA.16816.F32.BF16 R4, R32.reuse, R8, RZ ;  /* 0x000000082004723c */ /* 0x040fe600000418ff */
[----:B------:R1:W-:Y:S01]  /*a2d0*/  LDGSTS.E.BYPASS.LTC128B.128 [R249+0x5100], [R166.64], !P3 ;  /* 0x05100000a6f97fae */ /* 0x0003e2000d901d46 */
[----:B------:R-:W-:Y:S02]  /*a2e0*/  LEA R194, P0, R0, c[0x0][0x1f8], 0x1 ;  /* 0x00007e0000c27a11 */ /* 0x000fe400078008ff */
[----:B----4-:R-:W-:Y:S02]  /*a2f0*/  ISETP.GT.AND P6, PT, R200, R197, PT ;  /* 0x000000c5c800720c */ /* 0x010fe40003fc4270 */
[C---:B------:R-:W-:Y:S01]  /*a300*/  HMMA.16816.F32.BF16 R8, R32.reuse, R10, RZ ;  /* 0x0000000a2008723c */ /* 0x040fe200000418ff */
[----:B------:R-:W-:Y:S03]  /*a310*/  LEA.HI.X R195, R0, c[0x0][0x1fc], R21, 0x1, P0 ;  /* 0x00007f0000c37a11 */ /* 0x000fe600000f0c15 */
[----:B------:R-:W-:Y:S02]  /*a320*/  IADD3 R200, R200, -0x1, RZ ;  /* 0xffffffffc8c87810 */ /* 0x000fe40007ffe0ff */
[----:B------:R4:W-:Y:S02]  /*a330*/  LDGSTS.E.BYPASS.LTC128B.128 [R249+0x7100], [R194.64], !P2 ;  /* 0x07100000c2f97fae */ /* 0x0009e4000d101d46 */
[C---:B------:R-:W-:Y:S04]  /*a340*/  HMMA.16816.F32.BF16 R12, R32.reuse, R16, RZ ;  /* 0x00000010200c723c */ /* 0x040fe800000418ff */
[----:B------:R-:W0:Y:S04]  /*a350*/  LDGDEPBAR ;  /* 0x00000000000079af */ /* 0x000e280000000000 */
[C---:B------:R-:W-:Y:S08]  /*a360*/  HMMA.16816.F32.BF16 R16, R32.reuse, R18, RZ ;  /* 0x000000122010723c */ /* 0x040ff000000418ff */
[C---:B---3--:R-:W-:Y:S08]  /*a370*/  HMMA.16816.F32.BF16 R20, R32.reuse, R24, RZ ;  /* 0x000000182014723c */ /* 0x048ff000000418ff */
        /* <DEDUP_REMOVED lines=15> */
[----:B------:R-:W2:Y:S06]  /*a470*/  LDSM.16.M88.4 R172, [R229+0x1000] ;  /* 0x00100000e5ac783b */ /* 0x000eac0000000200 */
[----:B------:R-:W4:Y:S01]  /*a480*/  LDL.LU R191, [R1+0x70] ;  /* 0x0000700001bf7983 */ /* 0x000f220000300800 */
[C---:B-1----:R-:W-:Y:S08]  /*a490*/  HMMA.16816.F32.BF16 R4, R168.reuse, R176, R4 ;  /* 0x000000b0a804723c */ /* 0x042ff00000041804 */
[C---:B------:R-:W-:Y:S01]  /*a4a0*/  HMMA.16816.F32.BF16 R8, R168.reuse, R178, R8 ;  /* 0x000000b2a808723c */ /* 0x040fe20000041808 */
[----:B------:R-:W-:Y:S07]  /*a4b0*/  LDSM.16.M88.4 R176, [R220] ;  /* 0x00000000dcb0783b */ /* 0x000fee0000000200 */
[C---:B---3--:R-:W-:Y:S08]  /*a4c0*/  HMMA.16816.F32.BF16 R12, R168.reuse, R180, R12 ;  /* 0x000000b4a80c723c */ /* 0x048ff0000004180c */
[C---:B------:R-:W-:Y:S01]  /*a4d0*/  HMMA.16816.F32.BF16 R16, R168.reuse, R182, R16 ;  /* 0x000000b6a810723c */ /* 0x040fe20000041810 */
[----:B------:R-:W-:Y:S07]  /*a4e0*/  LDSM.16.M88.4 R180, [R220+0x800] ;  /* 0x00080000dcb4783b */ /* 0x000fee0000000200 */
[C---:B--2---:R-:W-:Y:S08]  /*a4f0*/  HMMA.16816.F32.BF16 R20, R168.reuse, R172, R20 ;  /* 0x000000aca814723c */ /* 0x044ff00000041814 */
[C---:B------:R-:W-:Y:S01]  /*a500*/  HMMA.16816.F32.BF16 R24, R168.reuse, R174, R24 ;  /* 0x000000aea818723c */ /* 0x040fe20000041818 */
[----:B------:R-:W1:Y:S07]  /*a510*/  LDSM.16.M88.4 R172, [R228] ;  /* 0x00000000e4ac783b */ /* 0x000e6e0000000200 */
[C---:B------:R-:W-:Y:S08]  /*a520*/  HMMA.16816.F32.BF16 R28, R168.reuse, R184, R28 ;  /* 0x000000b8a81c723c */ /* 0x040ff0000004181c */
        /* <DEDUP_REMOVED lines=157> */
[----:B------:R-:W3:Y:S06]  /*af00*/  LDSM.16.M88.4 R168, [R220+0x7000] ;  /* 0x00700000dca8783b */ /* 0x000eec0000000200 */
[----:B------:R-:W4:Y:S01]  /*af10*/  LDSM.16.M88.4 R184, [R220+0x7800] ;  /* 0x00780000dcb8783b */ /* 0x000f220000000200 */
[----:B------:R-:W-:Y:S04]  /*af20*/  DEPBAR.LE SB0, 0x0 ;  /* 0x000080000000791a */ /* 0x000fe80000000000 */
[C---:B-1----:R-:W-:Y:S01]  /*af30*/  HMMA.16816.F32.BF16 R4, R176.reuse, R180, R4 ;  /* 0x000000b4b004723c */ /* 0x042fe20000041804 */
[----:B------:R-:W-:Y:S06]  /*af40*/  BAR.SYNC.DEFER_BLOCKING 0x0 ;  /* 0x0000000000007b1d */ /* 0x000fec0000010000 */
[----:B------:R-:W-:Y:S01]  /*af50*/  @P6 SHF.R.S32.HI R180, RZ, 0x1f, R200 ;  /* 0x0000001fffb46819 */ /* 0x000fe200000114c8 */
[C---:B------:R-:W-:Y:S04]  /*af60*/  HMMA.16816.F32.BF16 R8, R176.reuse, R182, R8 ;  /* 0x000000b6b008723c */ /* 0x040fe80000041808 */
[----:B------:R-:W-:Y:S03]  /*af70*/  @P6 IMAD R180, R180, c[0x0][0x1e0], RZ ;  /* 0x00007800b4b46a24 */ /* 0x000fe600078e02ff */
[----:B------:R-:W-:Y:S01]  /*af80*/  @P6 MOV R182, c[0x0][0x1e0] ;  /* 0x0000780000b66a02 */ /* 0x000fe20000000f00 */
[C---:B--2---:R-:W-:Y:S01]  /*af90*/  HMMA.16816.F32.BF16 R12, R176.reuse, R172, R12 ;  /* 0x000000acb00c723c */ /* 0x044fe2000004180c */
[----:B------:R-:W-:Y:S03]  /*afa0*/  @P6 MOV R183, c[0x0][0x1e4] ;  /* 0x0000790000b76a02 */ /* 0x000fe60000000f00 */
[----:B------:R-:W-:Y:S04]  /*afb0*/  @P6 IMAD R180, R200, c[0x0][0x1e4], R180 ;  /* 0x00007900c8b46a24 */ /* 0x000fe800078e02b4 */
[C---:B------:R-:W-:Y:S04]  /*afc0*/  HMMA.16816.F32.BF16 R16, R176.reuse, R174, R16 ;  /* 0x000000aeb010723c */ /* 0x040fe80000041810 */
[----:B------:R-:W-:Y:S04]  /*afd0*/  FMNMX.FTZ R0, R4, R165, !PT ;  /* 0x000000a504007209 */ /* 0x000fe80007810000 */
[C---:B---3--:R-:W-:Y:S04]  /*afe0*/  HMMA.16816.F32.BF16 R20, R176.reuse, R168, R20 ;  /* 0x000000a8b014723c */ /* 0x048fe80000041814 */
[----:B------:R-:W-:Y:S02]  /*aff0*/  FMNMX.FTZ R167, R5, R0, !PT ;  /* 0x0000000005a77209 */ /* 0x000fe40007810000 */
[----:B------:R-:W-:Y:S02]  /*b000*/  FMNMX.FTZ R0, R6, R3, !PT ;  /* 0x0000000306007209 */ /* 0x000fe40007810000 */
[C---:B------:R-:W-:Y:S04]  /*b010*/  HMMA.16816.F32.BF16 R24, R176.reuse, R170, R24 ;  /* 0x000000aab018723c */ /* 0x040fe80000041818 */
[----:B------:R-:W-:Y:S02]  /*b020*/  FMNMX.FTZ R2, R8, R167, !PT ;  /* 0x000000a708027209 */ /* 0x000fe40007810000 */
[----:B------:R-:W-:Y:S02]  /*b030*/  FMNMX.FTZ R169, R7, R0, !PT ;  /* 0x0000000007a97209 */ /* 0x000fe40007810000 */
[C---:B----4-:R-:W-:Y:S04]  /*b040*/  HMMA.16816.F32.BF16 R28, R176.reuse, R184, R28 ;  /* 0x000000b8b01c723c */ /* 0x050fe8000004181c */
        /* <DEDUP_REMOVED lines=23> */
[----:B------:R-:W-:Y:S01]  /*b1c0*/  FMNMX.FTZ R164, R30, R171, !PT ;  /* 0x000000ab1ea47209 */ /* 0x000fe20007810000 */
[----:B------:R-:W-:Y:S01]  /*b1d0*/  @P6 IMAD.WIDE.U32 R170, R200, c[0x0][0x1e0], RZ ;  /* 0x00007800c8aa6a25 */ /* 0x000fe200078e00ff */
[----:B------:R-:W-:Y:S02]  /*b1e0*/  FMNMX.FTZ R2, R33, R0, !PT ;  /* 0x0000000021027209 */ /* 0x000fe40007810000 */
[----:B------:R-:W-:Y:S02]  /*b1f0*/  FMNMX.FTZ R167, R31, R164, !PT ;  /* 0x000000a41fa77209 */ /* 0x000fe40007810000 */
[----:B------:R-:W-:Y:S01]  /*b200*/  @P6 SHF.L.U32 R175, R170, 0x6, RZ ;  /* 0x00000006aaaf6819 */ /* 0x000fe200000006ff */
[----:B------:R-:W1:Y:S01]  /*b210*/  SHFL.BFLY PT, R173, R2, 0x2, 0x1f ;  /* 0x0c401f0002ad7f89 */ /* 0x000e6200000e0000 */
[----:B------:R-:W-:Y:S02]  /*b220*/  FMNMX.FTZ R0, R34, R167, !PT ;  /* 0x000000a722007209 */ /* 0x000fe40007810000 */
[----:B------:R-:W-:Y:S02]  /*b230*/  @P6 IADD3 R180, R171, R180, RZ ;  /* 0x000000b4abb46210 */ /* 0x000fe40007ffe0ff */
[----:B------:R-:W-:Y:S02]  /*b240*/  FMNMX.FTZ R169, R35, R0, !PT ;  /* 0x0000000023a97209 */ /* 0x000fe40007810000 */
[----:B------:R-:W-:Y:S03]  /*b250*/  @P6 SHF.L.U64.HI R180, R170, 0x6, R180 ;  /* 0x00000006aab46819 */ /* 0x000fe600000102b4 */
[----:B------:R-:W2:Y:S01]  /*b260*/  SHFL.BFLY PT, R0, R169, 0x2, 0x1f ;  /* 0x0c401f00a9007f89 */ /* 0x000ea200000e0000 */
[----:B-1----:R-:W-:Y:S05]  /*b270*/  FMNMX.FTZ R173, R2, R173, !PT ;  /* 0x000000ad02ad7209 */ /* 0x002fea0007810000 */
[----:B------:R-:W1:Y:S01]  /*b280*/  SHFL.BFLY PT, R164, R173, 0x1, 0x1f ;  /* 0x0c201f00ada47f89 */ /* 0x000e6200000e0000 */
[----:B--2---:R-:W-:Y:S02]  /*b290*/  FMNMX.FTZ R167, R169, R0, !PT ;  /* 0x00000000a9a77209 */ /* 0x004fe40007810000 */
[----:B-----5:R-:W-:Y:S03]  /*b2a0*/  @P6 IADD3 R169, P0, R175, R198, RZ ;  /* 0x000000c6afa96210 */ /* 0x020fe60007f1e0ff */
[----:B------:R-:W2:Y:S01]  /*b2b0*/  SHFL.BFLY PT, R2, R167, 0x1, 0x1f ;  /* 0x0c201f00a7027f89 */ /* 0x000ea200000e0000 */
[C---:B------:R-:W-:Y:S02]  /*b2c0*/  @P6 LEA R178, P1, R169.reuse, c[0x0][0x1c8], 0x1 ;  /* 0x00007200a9b26a11 */ /* 0x040fe400078208ff */
[-C--:B------:R-:W-:Y:S02]  /*b2d0*/  @P6 IADD3.X R0, R180, R196.reuse, RZ, P0, !PT ;  /* 0x000000c4b4006210 */ /* 0x080fe400007fe4ff */
[C---:B------:R-:W-:Y:S02]  /*b2e0*/  @P6 IADD3 R174, P0, R198.reuse, 0x40, RZ ;  /* 0x00000040c6ae6810 */ /* 0x040fe40007f1e0ff */
[----:B------:R-:W-:Y:S02]  /*b2f0*/  @P6 LEA.HI.X R179, R169, c[0x0][0x1cc], R0, 0x1, P1 ;  /* 0x00007300a9b36a11 */ /* 0x000fe400008f0c00 */
[----:B------:R-:W-:Y:S02]  /*b300*/  @P6 IADD3.X R171, RZ, R196, RZ, P0, !PT ;  /* 0x000000c4ffab6210 */ /* 0x000fe400007fe4ff */
[----:B------:R-:W-:Y:S01]  /*b310*/  @P6 IADD3 R177, P0, R175, R174, RZ ;  /* 0x000000aeafb16210 */ /* 0x000fe20007f1e0ff */
[----:B------:R3:W-:Y:S01]  /*b320*/  @P6 LDGSTS.E.BYPASS.LTC128B.128 [R249+0x8100], [R178.64], !P5 ;  /* 0x08100000b2f96fae */ /* 0x0007e2000e901d46 */
[----:B------:R-:W-:Y:S02]  /*b330*/  @P6 IADD3 R169, P1, R198, 0x80, RZ ;  /* 0x00000080c6a96810 */ /* 0x000fe40007f3e0ff */
[----:B-1----:R-:W-:Y:S02]  /*b340*/  FMNMX.FTZ R0, R173, R164, !PT ;  /* 0x000000a4ad007209 */ /* 0x002fe40007810000 */
[----:B------:R-:W-:Y:S02]  /*b350*/  @P6 IADD3.X R166, R180, R171, RZ, P0, !PT ;  /* 0x000000abb4a66210 */ /* 0x000fe400007fe4ff */
[C---:B------:R-:W-:Y:S01]  /*b360*/  @P6 LEA R176, P0, R177.reuse, c[0x0][0x1c8], 0x1 ;  /* 0x00007200b1b06a11 */ /* 0x040fe200078008ff */
[C---:B------:R-:W-:Y:S01]  /*b370*/  FADD.FTZ R164, -R0.reuse, R165 ;  /* 0x000000a500a47221 */ /* 0x040fe20000010100 */
[----:B------:R-:W-:Y:S01]  /*b380*/  @P6 IADD3.X R168, RZ, R196, RZ, P1, !PT ;  /* 0x000000c4ffa86210 */ /* 0x000fe20000ffe4ff */
[----:B------:R-:W-:Y:S01]  /*b390*/  FMUL.FTZ R190, R0, c[0x0][0x2d0] ;  /* 0x0000b40000be7a20 */ /* 0x000fe20000410000 */
[----:B------:R-:W-:Y:S01]  /*b3a0*/  @P6 LEA.HI.X R177, R177, c[0x0][0x1cc], R166, 0x1, P0 ;  /* 0x00007300b1b16a11 */ /* 0x000fe200000f0ca6 */
[----:B------:R-:W-:Y:S01]  /*b3b0*/  FMUL.FTZ R166, R164, c[0x0][0x2d0] ;  /* 0x0000b400a4a67a20 */ /* 0x000fe20000410000 */
[----:B------:R-:W-:Y:S01]  /*b3c0*/  @P6 IADD3 R181, P1, R175, R169, RZ ;  /* 0x000000a9afb56210 */ /* 0x000fe20007f3e0ff */
[----:B------:R-:W-:Y:S01]  /*b3d0*/  FFMA.FTZ R187, R4, c[0x0][0x2d0], -R190 ;  /* 0x0000b40004bb7a23 */ /* 0x000fe200000108be */
[----:B--2---:R-:W-:Y:S01]  /*b3e0*/  FMNMX.FTZ R2, R167, R2, !PT ;  /* 0x00000002a7027209 */ /* 0x004fe20007810000 */
[----:B------:R1:W2:Y:S01]  /*b3f0*/  MUFU.EX2 R164, R166 ;  /* 0x000000a600a47308 */ /* 0x0002a20000000800 */
[----:B------:R-:W-:Y:S01]  /*b400*/  @P6 IADD3.X R170, R180, R168, RZ, P1, !PT ;  /* 0x000000a8b4aa6210 */ /* 0x000fe20000ffe4ff */
[----:B------:R3:W-:Y:S01]  /*b410*/  @P6 LDGSTS.E.BYPASS.LTC128B.128 [R249+0xa100], [R176.64], !P4 ;  /* 0x0a100000b0f96fae */ /* 0x0007e2000e101d46 */
[C---:B------:R-:W-:Y:S01]  /*b420*/  @P6 LEA R172, P1, R181.reuse, c[0x0][0x1c8], 0x1 ;  /* 0x00007200b5ac6a11 */ /* 0x040fe200078208ff */
[C---:B------:R-:W-:Y:S02]  /*b430*/  FADD.FTZ R165, -R2.reuse, R3 ;  /* 0x0000000302a57221 */ /* 0x040fe40000010100 */
[----:B------:R-:W-:Y:S01]  /*b440*/  FMUL.FTZ R189, R2, c[0x0][0x2d0] ;  /* 0x0000b40002bd7a20 */ /* 0x000fe20000410000 */
[----:B------:R-:W-:Y:S01]  /*b450*/  @P6 LEA.HI.X R173, R181, c[0x0][0x1cc], R170, 0x1, P1 ;  /* 0x00007300b5ad6a11 */ /* 0x000fe200008f0caa */
[----:B------:R-:W-:Y:S01]  /*b460*/  FMUL.FTZ R3, R165, c[0x0][0x2d0] ;  /* 0x0000b400a5037a20 */ /* 0x000fe20000410000 */
[----:B------:R-:W-:Y:S01]  /*b470*/  @P6 IADD3 R170, P0, R198, 0xc0, RZ ;  /* 0x000000c0c6aa6810 */ /* 0x000fe20007f1e0ff */
[----:B------:R-:W-:Y:S01]  /*b480*/  MUFU.EX2 R187, R187 ;  /* 0x000000bb00bb7308 */ /* 0x000fe20000000800 */
[--C-:B------:R-:W-:Y:S01]  /*b490*/  FFMA.FTZ R186, R17, c[0x0][0x2d0], -R190.reuse ;  /* 0x0000b40011ba7a23 */ /* 0x100fe200000108be */
[----:B------:R4:W-:Y:S01]  /*b4a0*/  @P6 LDGSTS.E.BYPASS.LTC128B.128 [R249+0xc100], [R172.64], !P3 ;  /* 0x0c100000acf96fae */ /* 0x0009e2000d901d46 */
[----:B------:R-:W-:Y:S01]  /*b4b0*/  @P6 IADD3.X R167, RZ, R196, RZ, P0, !PT ;  /* 0x000000c4ffa76210 */ /* 0x000fe200007fe4ff */
[--C-:B------:R-:W-:Y:S01]  /*b4c0*/  FFMA.FTZ R185, R18, c[0x0][0x2d0], -R189.reuse ;  /* 0x0000b40012b97a23 */ /* 0x100fe200000108bd */
[----:B------:R-:W-:Y:S01]  /*b4d0*/  @P6 IADD3 R181, P1, R175, R170, RZ ;  /* 0x000000aaafb56210 */ /* 0x000fe20007f3e0ff */
[----:B------:R-:W-:Y:S01]  /*b4e0*/  FFMA.FTZ R188, R19, c[0x0][0x2d0], -R189 ;  /* 0x0000b40013bc7a23 */ /* 0x000fe200000108bd */
[----:B------:R-:W-:Y:S02]  /*b4f0*/  @P6 LEA R175, P0, R182, R175, 0x5 ;  /* 0x000000afb6af6211 */ /* 0x000fe400078028ff */
[----:B------:R-:W-:Y:S01]  /*b500*/  @P6 IADD3.X R184, R180, R167, RZ, P1, !PT ;  /* 0x000000a7b4b86210 */ /* 0x000fe20000ffe4ff */
[----:B------:R-:W5:Y:S01]  /*b510*/  MUFU.EX2 R3, R3 ;  /* 0x0000000300037308 */ /* 0x000f620000000800 */
[----:B------:R-:W-:Y:S02]  /*b520*/  @P6 LEA R192, P1, R181, c[0x0][0x1c8], 0x1 ;  /* 0x00007200b5c06a11 */ /* 0x000fe400078208ff */
[----:B------:R-:W-:Y:S01]  /*b530*/  @P6 LEA.HI.X R180, R182, R180, R183, 0x5, P0 ;  /* 0x000000b4b6b46211 */ /* 0x000fe200000f2cb7 */
[----:B------:R-:W-:Y:S01]  /*b540*/  FFMA.FTZ R182, R5, c[0x0][0x2d0], -R190 ;  /* 0x0000b40005b67a23 */ /* 0x000fe200000108be */
[----:B------:R-:W-:Y:S01]  /*b550*/  @P6 LEA.HI.X R193, R181, c[0x0][0x1cc], R184, 0x1, P1 ;  /* 0x00007300b5c16a11 */ /* 0x000fe200008f0cb8 */
[--C-:B------:R-:W-:Y:S01]  /*b560*/  FFMA.FTZ R181, R11, c[0x0][0x2d0], -R189.reuse ;  /* 0x0000b4000bb57a23 */ /* 0x100fe200000108bd */
[----:B------:R-:W-:Y:S01]  /*b570*/  @P6 IADD3 R165, P1, R175, R198, RZ ;  /* 0x000000c6afa56210 */ /* 0x000fe20007f3e0ff */
[----:B------:R-:W-:Y:S02]  /*b580*/  FFMA.FTZ R184, R6, c[0x0][0x2d0], -R189 ;  /* 0x0000b40006b87a23 */ /* 0x000fe400000108bd */
[----:B------:R3:W-:Y:S01]  /*b590*/  @P6 LDGSTS.E.BYPASS.LTC128B.128 [R249+0xe100], [R192.64], !P2 ;  /* 0x0e100000c0f96fae */ /* 0x0007e2000d101d46 */
[----:B------:R-:W-:Y:S01]  /*b5a0*/  @P6 LEA R194, P0, R165, c[0x0][0x1c8], 0x1 ;  /* 0x00007200a5c26a11 */ /* 0x000fe200078008ff */
[----:B------:R-:W4:Y:S01]  /*b5b0*/  MUFU.EX2 R182, R182 ;  /* 0x000000b600b67308 */ /* 0x000f220000000800 */
[----:B-1----:R-:W-:Y:S01]  /*b5c0*/  @P6 IADD3.X R166, R180, R196, RZ, P1, !PT ;  /* 0x000000c4b4a66210 */ /* 0x002fe20000ffe4ff */
[C---:B--2---:R-:W-:Y:S01]  /*b5d0*/  FMUL.FTZ R4, R164.reuse, R160 ;  /* 0x000000a0a4047220 */ /* 0x044fe20000410000 */
[----:B------:R-:W-:Y:S01]  /*b5e0*/  @P6 IADD3 R174, P1, R175, R174, RZ ;  /* 0x000000aeafae6210 */ /* 0x000fe20007f3e0ff */
[----:B------:R-:W-:Y:S01]  /*b5f0*/  FMUL.FTZ R5, R164, R161 ;  /* 0x000000a1a4057220 */ /* 0x000fe20000410000 */
[----:B------:R-:W-:Y:S01]  /*b600*/  @P6 LEA.HI.X R195, R165, c[0x0][0x1cc], R166, 0x1, P0 ;  /* 0x00007300a5c36a11 */ /* 0x000fe200000f0ca6 */
[--C-:B------:R-:W-:Y:S01]  /*b610*/  FFMA.FTZ R165, R8, c[0x0][0x2d0], -R190.reuse ;  /* 0x0000b40008a57a23 */ /* 0x100fe200000108be */
[----:B------:R-:W-:Y:S01]  /*b620*/  @P6 IADD3.X R171, R180, R171, RZ, P1, !PT ;  /* 0x000000abb4ab6210 */ /* 0x000fe20000ffe4ff */
[----:B------:R-:W-:Y:S01]  /*b630*/  FFMA.FTZ R166, R9, c[0x0][0x2d0], -R190 ;  /* 0x0000b40009a67a23 */ /* 0x000fe200000108be */
[C---:B------:R-:W-:Y:S01]  /*b640*/  @P6 LEA R196, P0, R174.reuse, c[0x0][0x1c8], 0x1 ;  /* 0x00007200aec46a11 */ /* 0x040fe200078008ff */
[----:B------:R1:W-:Y:S01]  /*b650*/  @P6 LDGSTS.E.BYPASS.LTC128B.128 [R249+0x9100], [R194.64], !P5 ;  /* 0x09100000c2f96fae */ /* 0x0003e2000e901d46 */
[----:B------:R-:W-:Y:S01]  /*b660*/  @P6 IADD3 R169, P1, R175, R169, RZ ;  /* 0x000000a9afa96210 */ /* 0x000fe20007f3e0ff */
[----:B------:R-:W-:Y:S01]  /*b670*/  MUFU.EX2 R165, R165 ;  /* 0x000000a500a57308 */ /* 0x000fe20000000800 */
[----:B------:R-:W-:Y:S01]  /*b680*/  @P6 LEA.HI.X R197, R174, c[0x0][0x1cc], R171, 0x1, P0 ;  /* 0x00007300aec56a11 */ /* 0x000fe200000f0cab */
[----:B-----5:R-:W-:Y:S01]  /*b690*/  FMUL.FTZ R6, R3, R162 ;  /* 0x000000a203067220 */ /* 0x020fe20000410000 */
[----:B------:R-:W-:Y:S01]  /*b6a0*/  @P6 IADD3 R170, P0, R175, R170, RZ ;  /* 0x000000aaafaa6210 */ /* 0x000fe20007f1e0ff */
[----:B------:R-:W-:Y:S01]  /*b6b0*/  FMUL.FTZ R11, R3, R159 ;  /* 0x0000009f030b7220 */ /* 0x000fe20000410000 */
[C---:B------:R-:W-:Y:S01]  /*b6c0*/  @P6 IADD3.X R168, R180.reuse, R168, RZ, P1, !PT ;  /* 0x000000a8b4a86210 */ /* 0x040fe20000ffe4ff */
[----:B------:R1:W-:Y:S01]  /*b6d0*/  @P6 LDGSTS.E.BYPASS.LTC128B.128 [R249+0xb100], [R196.64], !P4 ;  /* 0x0b100000c4f96fae */ /* 0x0003e2000e101d46 */
[----:B------:R-:W-:Y:S01]  /*b6e0*/  @P6 IADD3.X R167, R180, R167, RZ, P0, !PT ;  /* 0x000000a7b4a76210 */ /* 0x000fe200007fe4ff */
[----:B------:R-:W-:Y:S01]  /*b6f0*/  FFMA.FTZ R180, R10, c[0x0][0x2d0], -R189 ;  /* 0x0000b4000ab47a23 */ /* 0x000fe200000108bd */
[----:B------:R-:W-:Y:S01]  /*b700*/  @P6 LEA R8, P0, R169, c[0x0][0x1c8], 0x1 ;  /* 0x00007200a9086a11 */ /* 0x000fe200078008ff */
[----:B------:R-:W2:Y:S01]  /*b710*/  MUFU.EX2 R166, R166 ;  /* 0x000000a600a67308 */ /* 0x000ea20000000800 */
[----:B------:R-:W-:Y:S01]  /*b720*/  FMUL.FTZ R10, R3, R158 ;  /* 0x0000009e030a7220 */ /* 0x000fe20000410000 */
[----:B----4-:R-:W-:Y:S01]  /*b730*/  F2FP.BF16.PACK_AB R160, R182, R187 ;  /* 0x000000bbb6a0723e */ /* 0x010fe200000010ff */
[C---:B------:R-:W-:Y:S01]  /*b740*/  FMUL.FTZ R132, R164.reuse, R132 ;  /* 0x00000084a4847220 */ /* 0x040fe20000410000 */
[----:B------:R-:W-:Y:S01]  /*b750*/  @P6 LEA.HI.X R9, R169, c[0x0][0x1cc], R168, 0x1, P0 ;  /* 0x00007300a9096a11 */ /* 0x000fe200000f0ca8 */
[----:B------:R-:W-:Y:S01]  /*b760*/  FMUL.FTZ R133, R164, R133 ;  /* 0x00000085a4857220 */ /* 0x000fe20000410000 */
[C---:B------:R-:W-:Y:S01]  /*b770*/  @P6 LEA R198, P0, R170.reuse, c[0x0][0x1c8], 0x1 ;  /* 0x00007200aac66a11 */ /* 0x040fe200078008ff */
[----:B------:R-:W-:Y:S02]  /*b780*/  FMUL.FTZ R134, R3, R134 ;  /* 0x0000008603867220 */ /* 0x000fe40000410000 */
[----:B------:R4:W-:Y:S01]  /*b790*/  @P6 LDGSTS.E.BYPASS.LTC128B.128 [R249+0xd100], [R8.64], !P3 ;  /* 0x0d10000008f96fae */ /* 0x0009e2000d901d46 */
[----:B------:R-:W-:Y:S01]  /*b7a0*/  @P6 LEA.HI.X R199, R170, c[0x0][0x1cc], R167, 0x1, P0 ;  /* 0x00007300aac76a11 */ /* 0x000fe200000f0ca7 */
[--C-:B------:R-:W-:Y:S01]  /*b7b0*/  FFMA.FTZ R167, R7, c[0x0][0x2d0], -R189.reuse ;  /* 0x0000b40007a77a23 */ /* 0x100fe200000108bd */
[----:B------:R-:W-:Y:S01]  /*b7c0*/  MUFU.EX2 R184, R184 ;  /* 0x000000b800b87308 */ /* 0x000fe20000000800 */
[C---:B------:R-:W-:Y:S02]  /*b7d0*/  FMUL.FTZ R7, R3.reuse, R163 ;  /* 0x000000a303077220 */ /* 0x040fe40000410000 */
[----:B------:R1:W-:Y:S01]  /*b7e0*/  @P6 LDGSTS.E.BYPASS.LTC128B.128 [R249+0xf100], [R198.64], !P2 ;  /* 0x0f100000c6f96fae */ /* 0x0003e2000d101d46 */
[C---:B------:R-:W-:Y:S02]  /*b7f0*/  FMUL.FTZ R135, R3.reuse, R135 ;  /* 0x0000008703877220 */ /* 0x040fe40000410000 */
[C---:B------:R-:W-:Y:S02]  /*b800*/  FMUL.FTZ R136, R164.reuse, R136 ;  /* 0x00000088a4887220 */ /* 0x040fe40000410000 */
[----:B------:R-:W-:Y:S01]  /*b810*/  FMUL.FTZ R137, R164, R137 ;  /* 0x00000089a4897220 */ /* 0x000fe20000410000 */
[----:B------:R-:W5:Y:S01]  /*b820*/  LDSM.16.MT88.4 R168, [R227] ;  /* 0x00000000e3a8783b */ /* 0x000f620000004200 */
[----:B------:R-:W1:Y:S01]  /*b830*/  MUFU.EX2 R167, R167 ;  /* 0x000000a700a77308 */ /* 0x000e620000000800 */
[C---:B------:R-:W-:Y:S01]  /*b840*/  FMUL.FTZ R138, R3.reuse, R138 ;  /* 0x0000008a038a7220 */ /* 0x040fe20000410000 */
[----:B--2---:R-:W-:Y:S01]  /*b850*/  F2FP.BF16.PACK_AB R162, R166, R165 ;  /* 0x000000a5a6a2723e */ /* 0x004fe200000010ff */
[C---:B------:R-:W-:Y:S02]  /*b860*/  FMUL.FTZ R139, R3.reuse, R139 ;  /* 0x0000008b038b7220 */ /* 0x040fe40000410000 */
[----:B------:R-:W2:Y:S01]  /*b870*/  LDSM.16.MT88.4 R172, [R226] ;  /* 0x00000000e2ac783b */ /* 0x000ea20000004200 */
[C---:B------:R-:W-:Y:S02]  /*b880*/  FMUL.FTZ R140, R164.reuse, R140 ;  /* 0x0000008ca48c7220 */ /* 0x040fe40000410000 */
[C---:B------:R-:W-:Y:S02]  /*b890*/  FMUL.FTZ R141, R164.reuse, R141 ;  /* 0x0000008da48d7220 */ /* 0x040fe40000410000 */
[----:B------:R-:W-:Y:S01]  /*b8a0*/  MUFU.EX2 R180, R180 ;  /* 0x000000b400b47308 */ /* 0x000fe20000000800 */
[----:B---3--:R-:W3:Y:S01]  /*b8b0*/  LDSM.16.MT88.4 R176, [R225] ;  /* 0x00000000e1b0783b */ /* 0x008ee20000004200 */
[C---:B------:R-:W-:Y:S02]  /*b8c0*/  FMUL.FTZ R142, R3.reuse, R142 ;  /* 0x0000008e038e7220 */ /* 0x040fe40000410000 */
[C---:B----4-:R-:W-:Y:S02]  /*b8d0*/  FMUL.FTZ R8, R164.reuse, R156 ;  /* 0x0000009ca4087220 */ /* 0x050fe40000410000 */
[C---:B------:R-:W-:Y:S01]  /*b8e0*/  FMUL.FTZ R9, R164.reuse, R157 ;  /* 0x0000009da4097220 */ /* 0x040fe20000410000 */
[----:B------:R-:W0:Y:S01]  /*b8f0*/  LDGDEPBAR ;  /* 0x00000000000079af */ /* 0x000e220000000000 */
[----:B------:R-:W-:Y:S02]  /*b900*/  FMUL.FTZ R143, R3, R143 ;  /* 0x0000008f038f7220 */ /* 0x000fe40000410000 */
[----:B------:R-:W4:Y:S01]  /*b910*/  MUFU.EX2 R181, R181 ;  /* 0x000000b500b57308 */ /* 0x000f220000000800 */
[C---:B------:R-:W-:Y:S02]  /*b920*/  FMUL.FTZ R144, R164.reuse, R144 ;  /* 0x00000090a4907220 */ /* 0x040fe40000410000 */
[----:B------:R-:W2:Y:S01]  /*b930*/  LDSM.16.MT88.4 R156, [R224] ;  /* 0x00000000e09c783b */ /* 0x000ea20000004200 */
[----:B-1----:R-:W-:Y:S01]  /*b940*/  F2FP.BF16.PACK_AB R161, R167, R184 ;  /* 0x000000b8a7a1723e */ /* 0x002fe200000010ff */
[----:B------:R-:W-:Y:S02]  /*b950*/  FMUL.FTZ R145, R164, R145 ;  /* 0x00000091a4917220 */ /* 0x000fe40000410000 */
[C---:B------:R-:W-:Y:S02]  /*b960*/  FMUL.FTZ R146, R3.reuse, R146 ;  /* 0x0000009203927220 */ /* 0x040fe40000410000 */
[C---:B------:R-:W-:Y:S01]  /*b970*/  FMUL.FTZ R147, R3.reuse, R147 ;  /* 0x0000009303937220 */ /* 0x040fe20000410000 */
[----:B------:R-:W-:Y:S01]  /*b980*/  MUFU.EX2 R186, R186 ;  /* 0x000000ba00ba7308 */ /* 0x000fe20000000800 */
[--C-:B------:R-:W-:Y:S02]  /*b990*/  FFMA.FTZ R183, R16, c[0x0][0x2d0], -R190.reuse ;  /* 0x0000b40010b77a23 */ /* 0x100fe400000108be */
[----:B------:R-:W-:Y:S01]  /*b9a0*/  LDSM.16.MT88.4 R16, [R225+0x800] ;  /* 0x00080000e110783b */ /* 0x000fe20000004200 */
[C---:B------:R-:W-:Y:S02]  /*b9b0*/  FMUL.FTZ R148, R164.reuse, R148 ;  /* 0x00000094a4947220 */ /* 0x040fe40000410000 */
[C---:B------:R-:W-:Y:S02]  /*b9c0*/  FMUL.FTZ R149, R164.reuse, R149 ;  /* 0x00000095a4957220 */ /* 0x040fe40000410000 */
[C---:B------:R-:W-:Y:S02]  /*b9d0*/  FMUL.FTZ R150, R3.reuse, R150 ;  /* 0x0000009603967220 */ /* 0x040fe40000410000 */
[----:B------:R-:W-:Y:S01]  /*b9e0*/  FMUL.FTZ R151, R3, R151 ;  /* 0x0000009703977220 */ /* 0x000fe20000410000 */
[----:B------:R-:W1:Y:S01]  /*b9f0*/  MUFU.EX2 R183, R183 ;  /* 0x000000b700b77308 */ /* 0x000e620000000800 */
[C---:B------:R-:W-:Y:S01]  /*ba00*/  FMUL.FTZ R152, R164.reuse, R152 ;  /* 0x00000098a4987220 */ /* 0x040fe20000410000 */
[----:B----4-:R-:W-:Y:S01]  /*ba10*/  F2FP.BF16.PACK_AB R163, R181, R180 ;  /* 0x000000b4b5a3723e */ /* 0x010fe200000010ff */
[C---:B------:R-:W-:Y:S02]  /*ba20*/  FMUL.FTZ R153, R164.reuse, R153 ;  /* 0x00000099a4997220 */ /* 0x040fe40000410000 */
[C---:B------:R-:W-:Y:S02]  /*ba30*/  FMUL.FTZ R154, R3.reuse, R154 ;  /* 0x0000009a039a7220 */ /* 0x040fe40000410000 */
[C---:B------:R-:W-:Y:S02]  /*ba40*/  FMUL.FTZ R155, R3.reuse, R155 ;  /* 0x0000009b039b7220 */ /* 0x040fe40000410000 */
[C---:B-----5:R-:W-:Y:S01]  /*ba50*/  HMMA.16816.F32.BF16 R4, R160.reuse, R168, R4 ;  /* 0x000000a8a004723c */ /* 0x060fe20000041804 */
[----:B------:R-:W-:Y:S04]  /*ba60*/  MUFU.EX2 R185, R185 ;  /* 0x000000b900b97308 */ /* 0x000fe80000000800 */
[C---:B------:R-:W-:Y:S02]  /*ba70*/  FMUL.FTZ R36, R164.reuse, R36 ;  /* 0x00000024a4247220 */ /* 0x040fe40000410000 */
[C---:B------:R-:W-:Y:S01]  /*ba80*/  FMUL.FTZ R37, R164.reuse, R37 ;  /* 0x00000025a4257220 */ /* 0x040fe20000410000 */
[C---:B------:R-:W-:Y:S01]  /*ba90*/  HMMA.16816.F32.BF16 R8, R160.reuse, R170, R8 ;  /* 0x000000aaa008723c */ /* 0x040fe20000041808 */
[----:B------:R-:W4:Y:S02]  /*baa0*/  LDSM.16.MT88.4 R168, [R227+0x2000] ;  /* 0x00200000e3a8783b */ /* 0x000f240000004200 */
[----:B------:R-:W5:Y:S01]  /*bab0*/  MUFU.EX2 R188, R188 ;  /* 0x000000bc00bc7308 */ /* 0x000f620000000800 */
        /* <DEDUP_REMOVED lines=12> */
[C---:B------:R-:W-:Y:S04]  /*bb80*/  HMMA.16816.F32.BF16 R144, R160.reuse, R178, R144 ;  /* 0x000000b2a090723c */ /* 0x040fe80000041890 */
        /* <DEDUP_REMOVED lines=30> */
[C---:B------:R-:W-:Y:S02]  /*bd70*/  FMUL.FTZ R64, R164.reuse, R64 ;  /* 0x00000040a4407220 */ /* 0x040fe40000410000 */
[C---:B------:R-:W-:Y:S02]  /*bd80*/  FMUL.FTZ R65, R164.reuse, R65 ;  /* 0x00000041a4417220 */ /* 0x040fe40000410000 */
[C---:B----4-:R-:W-:Y:S04]  /*bd90*/  HMMA.16816.F32.BF16 R60, R160.reuse, R168, R60 ;  /* 0x000000a8a03c723c */ /* 0x050fe8000004183c */
[C---:B------:R-:W-:Y:S02]  /*bda0*/  FMUL.FTZ R66, R3.reuse, R66 ;  /* 0x0000004203427220 */ /* 0x040fe40000410000 */
[C---:B------:R-:W-:Y:S02]  /*bdb0*/  FMUL.FTZ R67, R3.reuse, R67 ;  /* 0x0000004303437220 */ /* 0x040fe40000410000 */
[C---:B------:R-:W-:Y:S04]  /*bdc0*/  FMUL.FTZ R68, R164.reuse, R68 ;  /* 0x00000044a4447220 */ /* 0x040fe80000410000 */
[C---:B------:R-:W-:Y:S01]  /*bdd0*/  FMUL.FTZ R69, R164.reuse, R69 ;  /* 0x00000045a4457220 */ /* 0x040fe20000410000 */
[C---:B------:R-:W-:Y:S01]  /*bde0*/  HMMA.16816.F32.BF16 R64, R160.reuse, R170, R64 ;  /* 0x000000aaa040723c */ /* 0x040fe20000041840 */
[----:B------:R-:W4:Y:S02]  /*bdf0*/  LDSM.16.MT88.4 R168, [R225+0x4000] ;  /* 0x00400000e1a8783b */ /* 0x000f240000004200 */
[C---:B------:R-:W-:Y:S02]  /*be00*/  FMUL.FTZ R70, R3.reuse, R70 ;  /* 0x0000004603467220 */ /* 0x040fe40000410000 */
[C---:B------:R-:W-:Y:S02]  /*be10*/  FMUL.FTZ R71, R3.reuse, R71 ;  /* 0x0000004703477220 */ /* 0x040fe40000410000 */
[C---:B------:R-:W-:Y:S02]  /*be20*/  FMUL.FTZ R72, R164.reuse, R72 ;  /* 0x00000048a4487220 */ /* 0x040fe40000410000 */
[C---:B------:R-:W-:Y:S03]  /*be30*/  FMUL.FTZ R73, R164.reuse, R73 ;  /* 0x00000049a4497220 */ /* 0x040fe60000410000 */
[C---:B--2---:R-:W-:Y:S03]  /*be40*/  HMMA.16816.F32.BF16 R68, R160.reuse, R172, R68 ;  /* 0x000000aca044723c */ /* 0x044fe60000041844 */
[C---:B------:R-:W-:Y:S02]  /*be50*/  FMUL.FTZ R74, R3.reuse, R74 ;  /* 0x0000004a034a7220 */ /* 0x040fe40000410000 */
[C---:B------:R-:W-:Y:S02]  /*be60*/  FMUL.FTZ R75, R3.reuse, R75 ;  /* 0x0000004b034b7220 */ /* 0x040fe40000410000 */
[C---:B------:R-:W-:Y:S02]  /*be70*/  FMUL.FTZ R76, R164.reuse, R76 ;  /* 0x0000004ca44c7220 */ /* 0x040fe40000410000 */
[C---:B------:R-:W-:Y:S03]  /*be80*/  FMUL.FTZ R77, R164.reuse, R77 ;  /* 0x0000004da44d7220 */ /* 0x040fe60000410000 */
[C---:B------:R-:W-:Y:S01]  /*be90*/  HMMA.16816.F32.BF16 R72, R160.reuse, R174, R72 ;  /* 0x000000aea048723c */ /* 0x040fe20000041848 */
[----:B------:R-:W2:Y:S02]  /*bea0*/  LDSM.16.MT88.4 R172, [R224+0x4000] ;  /* 0x00400000e0ac783b */ /* 0x000ea40000004200 */
[C---:B------:R-:W-:Y:S02]  /*beb0*/  FMUL.FTZ R78, R3.reuse, R78 ;  /* 0x0000004e034e7220 */ /* 0x040fe40000410000 */
[C---:B------:R-:W-:Y:S02]  /*bec0*/  FMUL.FTZ R79, R3.reuse, R79 ;  /* 0x0000004f034f7220 */ /* 0x040fe40000410000 */
[C---:B------:R-:W-:Y:S02]  /*bed0*/  FMUL.FTZ R80, R164.reuse, R80 ;  /* 0x00000050a4507220 */ /* 0x040fe40000410000 */
[C---:B------:R-:W-:Y:S03]  /*bee0*/  FMUL.FTZ R81, R164.reuse, R81 ;  /* 0x00000051a4517220 */ /* 0x040fe60000410000 */
[C---:B---3--:R-:W-:Y:S03]  /*bef0*/  HMMA.16816.F32.BF16 R76, R160.reuse, R156, R76 ;  /* 0x0000009ca04c723c */ /* 0x048fe6000004184c */
[C---:B------:R-:W-:Y:S02]  /*bf00*/  FMUL.FTZ R82, R3.reuse, R82 ;  /* 0x0000005203527220 */ /* 0x040fe40000410000 */
[C---:B------:R-:W-:Y:S02]  /*bf10*/  FMUL.FTZ R83, R3.reuse, R83 ;  /* 0x0000005303537220 */ /* 0x040fe40000410000 */
[C---:B------:R-:W-:Y:S02]  /*bf20*/  FMUL.FTZ R84, R164.reuse, R84 ;  /* 0x00000054a4547220 */ /* 0x040fe40000410000 */
[C---:B------:R-:W-:Y:S03]  /*bf30*/  FMUL.FTZ R85, R164.reuse, R85 ;  /* 0x00000055a4557220 */ /* 0x040fe60000410000 */
[C---:B------:R-:W-:Y:S01]  /*bf40*/  HMMA.16816.F32.BF16 R80, R160.reuse, R158, R80 ;  /* 0x0000009ea050723c */ /* 0x040fe20000041850 */
[----:B------:R-:W3:Y:S02]  /*bf50*/  LDSM.16.MT88.4 R156, [R227+0x6000] ;  /* 0x00600000e39c783b */ /* 0x000ee40000004200 */
[C---:B------:R-:W-:Y:S02]  /*bf60*/  FMUL.FTZ R86, R3.reuse, R86 ;  /* 0x0000005603567220 */ /* 0x040fe40000410000 */
[C---:B------:R-:W-:Y:S02]  /*bf70*/  FMUL.FTZ R87, R3.reuse, R87 ;  /* 0x0000005703577220 */ /* 0x040fe40000410000 */
[C---:B------:R-:W-:Y:S02]  /*bf80*/  FMUL.FTZ R88, R164.reuse, R88 ;  /* 0x00000058a4587220 */ /* 0x040fe40000410000 */
[C---:B------:R-:W-:Y:S03]  /*bf90*/  FMUL.FTZ R89, R164.reuse, R89 ;  /* 0x00000059a4597220 */ /* 0x040fe60000410000 */
[C---:B----4-:R-:W-:Y:S03]  /*bfa0*/  HMMA.16816.F32.BF16 R84, R160.reuse, R168, R84 ;  /* 0x000000a8a054723c */ /* 0x050fe60000041854 */
[C---:B------:R-:W-:Y:S02]  /*bfb0*/  FMUL.FTZ R90, R3.reuse, R90 ;  /* 0x0000005a035a7220 */ /* 0x040fe40000410000 */
[C---:B------:R-:W-:Y:S02]  /*bfc0*/  FMUL.FTZ R91, R3.reuse, R91 ;  /* 0x0000005b035b7220 */ /* 0x040fe40000410000 */
[C---:B------:R-:W-:Y:S02]  /*bfd0*/  FMUL.FTZ R92, R164.reuse, R92 ;  /* 0x0000005ca45c7220 */ /* 0x040fe40000410000 */
[C---:B------:R-:W-:Y:S03]  /*bfe0*/  FMUL.FTZ R93, R164.reuse, R93 ;  /* 0x0000005da45d7220 */ /* 0x040fe60000410000 */
        /* <DEDUP_REMOVED lines=32> */
[----:B------:R-:W-:Y:S03]  /*c1f0*/  FMUL.FTZ R117, R164, R117 ;  /* 0x00000075a4757220 */ /* 0x000fe60000410000 */
[C---:B------:R-:W-:Y:S01]  /*c200*/  HMMA.16816.F32.BF16 R112, R160.reuse, R170, R112 ;  /* 0x000000aaa070723c */ /* 0x040fe20000041870 */
[----:B------:R-:W4:Y:S02]  /*c210*/  LDSM.16.MT88.4 R168, [R227+0x800] ;  /* 0x00080000e3a8783b */ /* 0x000f240000004200 */
[C---:B------:R-:W-:Y:S02]  /*c220*/  FMUL.FTZ R118, R3.reuse, R118 ;  /* 0x0000007603767220 */ /* 0x040fe40000410000 */
[----:B------:R-:W-:Y:S02]  /*c230*/  FMUL.FTZ R119, R3, R119 ;  /* 0x0000007703777220 */ /* 0x000fe40000410000 */
[--C-:B------:R-:W-:Y:S02]  /*c240*/  FFMA.FTZ R176, R12, c[0x0][0x2d0], -R190.reuse ;  /* 0x0000b4000cb07a23 */ /* 0x100fe400000108be */
[--C-:B------:R-:W-:Y:S03]  /*c250*/  FFMA.FTZ R177, R13, c[0x0][0x2d0], -R190.reuse ;  /* 0x0000b4000db17a23 */ /* 0x100fe600000108be */
[C---:B--2---:R-:W-:Y:S01]  /*c260*/  HMMA.16816.F32.BF16 R116, R160.reuse, R172, R116 ;  /* 0x000000aca074723c */ /* 0x044fe20000041874 */
[----:B------:R-:W-:Y:S02]  /*c270*/  MUFU.EX2 R176, R176 ;  /* 0x000000b000b07308 */ /* 0x000fe40000000800 */
[--C-:B------:R-:W-:Y:S01]  /*c280*/  FFMA.FTZ R178, R14, c[0x0][0x2d0], -R189.reuse ;  /* 0x0000b4000eb27a23 */ /* 0x100fe200000108bd */
[----:B-1----:R-:W-:Y:S01]  /*c290*/  F2FP.BF16.PACK_AB R14, R186, R183 ;  /* 0x000000b7ba0e723e */ /* 0x002fe200000010ff */
[----:B------:R-:W-:Y:S01]  /*c2a0*/  FFMA.FTZ R179, R15, c[0x0][0x2d0], -R189 ;  /* 0x0000b4000fb37a23 */ /* 0x000fe200000108bd */
[----:B-----5:R-:W-:Y:S01]  /*c2b0*/  F2FP.BF16.PACK_AB R15, R188, R185 ;  /* 0x000000b9bc0f723e */ /* 0x020fe200000010ff */
[C---:B------:R-:W-:Y:S02]  /*c2c0*/  FMUL.FTZ R120, R164.reuse, R120 ;  /* 0x00000078a4787220 */ /* 0x040fe40000410000 */
[C---:B------:R-:W-:Y:S02]  /*c2d0*/  FMUL.FTZ R121, R164.reuse, R121 ;  /* 0x00000079a4797220 */ /* 0x040fe40000410000 */
[----:B------:R-:W1:Y:S01]  /*c2e0*/  MUFU.EX2 R177, R177 ;  /* 0x000000b100b17308 */ /* 0x000e620000000800 */
[C---:B------:R-:W-:Y:S02]  /*c2f0*/  FMUL.FTZ R122, R3.reuse, R122 ;  /* 0x0000007a037a7220 */ /* 0x040fe40000410000 */
[C---:B------:R-:W-:Y:S02]  /*c300*/  FMUL.FTZ R123, R3.reuse, R123 ;  /* 0x0000007b037b7220 */ /* 0x040fe40000410000 */
[C---:B------:R-:W-:Y:S02]  /*c310*/  FMUL.FTZ R124, R164.reuse, R124 ;  /* 0x0000007ca47c7220 */ /* 0x040fe40000410000 */
[C---:B------:R-:W-:Y:S02]  /*c320*/  FMUL.FTZ R125, R164.reuse, R125 ;  /* 0x0000007da47d7220 */ /* 0x040fe40000410000 */
[C---:B------:R-:W-:Y:S01]  /*c330*/  FMUL.FTZ R126, R3.reuse, R126 ;  /* 0x0000007e037e7220 */ /* 0x040fe20000410000 */
[C---:B------:R-:W-:Y:S01]  /*c340*/  HMMA.16816.F32.BF16 R120, R160.reuse, R174, R120 ;  /* 0x000000aea078723c */ /* 0x040fe20000041878 */
[----:B------:R-:W-:Y:S01]  /*c350*/  MUFU.EX2 R178, R178 ;  /* 0x000000b200b27308 */ /* 0x000fe20000000800 */
[----:B------:R-:W2:Y:S01]  /*c360*/  LDSM.16.MT88.4 R172, [R226+0x800] ;  /* 0x00080000e2ac783b */ /* 0x000ea20000004200 */
[C---:B------:R-:W-:Y:S02]  /*c370*/  FMUL.FTZ R127, R3.reuse, R127 ;  /* 0x0000007f037f7220 */ /* 0x040fe40000410000 */
[C---:B------:R-:W-:Y:S02]  /*c380*/  FMUL.FTZ R128, R164.reuse, R128 ;  /* 0x00000080a4807220 */ /* 0x040fe40000410000 */
[C---:B------:R-:W-:Y:S02]  /*c390*/  FMUL.FTZ R129, R164.reuse, R129 ;  /* 0x00000081a4817220 */ /* 0x040fe40000410000 */
[C---:B------:R-:W-:Y:S01]  /*c3a0*/  FMUL.FTZ R130, R3.reuse, R130 ;  /* 0x0000008203827220 */ /* 0x040fe20000410000 */
[C---:B---3--:R-:W-:Y:S01]  /*c3b0*/  HMMA.16816.F32.BF16 R124, R160.reuse, R156, R124 ;  /* 0x0000009ca07c723c */ /* 0x048fe2000004187c */
[----:B------:R-:W3:Y:S02]  /*c3c0*/  MUFU.EX2 R179, R179 ;  /* 0x000000b300b37308 */ /* 0x000ee40000000800 */
[----:B------:R-:W-:Y:S01]  /*c3d0*/  FMUL.FTZ R131, R3, R131 ;  /* 0x0000008303837220 */ /* 0x000fe20000410000 */
[----:B-1----:R-:W-:Y:S01]  /*c3e0*/  F2FP.BF16.PACK_AB R12, R177, R176 ;  /* 0x000000b0b10c723e */ /* 0x002fe200000010ff */
[----:B------:R-:W-:Y:S02]  /*c3f0*/  FFMA.FTZ R187, R164, R191, R187 ;  /* 0x000000bfa4bb7223 */ /* 0x000fe400000100bb */
[----:B------:R-:W-:Y:S02]  /*c400*/  FFMA.FTZ R192, R34, c[0x0][0x2d0], -R189 ;  /* 0x0000b40022c07a23 */ /* 0x000fe400000108bd */
[----:B------:R-:W-:Y:S01]  /*c410*/  FADD.FTZ R182, R182, R187 ;  /* 0x000000bbb6b67221 */ /* 0x000fe20000010000 */
[----:B------:R-:W-:Y:S01]  /*c420*/  HMMA.16816.F32.BF16 R128, R160, R158, R128 ;  /* 0x0000009ea080723c */ /* 0x000fe20000041880 */
[----:B------:R-:W1:Y:S02]  /*c430*/  LDSM.16.MT88.4 R156, [R224+0x800] ;  /* 0x00080000e09c783b */ /* 0x000e640000004200 */
[----:B------:R-:W-:Y:S04]  /*c440*/  MUFU.EX2 R192, R192 ;  /* 0x000000c000c07308 */ /* 0x000fe80000000800 */
[----:B------:R-:W5:Y:S01]  /*c450*/  LDSM.16.MT88.4 R160, [R227+0x2800] ;  /* 0x00280000e3a0783b */ /* 0x000f620000004200 */
[----:B---3--:R-:W-:Y:S07]  /*c460*/  F2FP.BF16.PACK_AB R13, R179, R178 ;  /* 0x000000b2b30d723e */ /* 0x008fee00000010ff */
[C---:B----4-:R-:W-:Y:S07]  /*c470*/  HMMA.16816.F32.BF16 R4, R12.reuse, R168, R4 ;  /* 0x000000a80c04723c */ /* 0x050fee0000041804 */
[--C-:B------:R-:W-:Y:S01]  /*c480*/  FFMA.FTZ R168, R20, c[0x0][0x2d0], -R190.reuse ;  /* 0x0000b40014a87a23 */ /* 0x100fe200000108be */
[C---:B------:R-:W-:Y:S04]  /*c490*/  HMMA.16816.F32.BF16 R8, R12.reuse, R170, R8 ;  /* 0x000000aa0c08723c */ /* 0x040fe80000041808 */
[--C-:B------:R-:W-:Y:S01]  /*c4a0*/  FFMA.FTZ R169, R21, c[0x0][0x2d0], -R190.reuse ;  /* 0x0000b40015a97a23 */ /* 0x100fe200000108be */
[----:B------:R-:W-:Y:S02]  /*c4b0*/  MUFU.EX2 R168, R168 ;  /* 0x000000a800a87308 */ /* 0x000fe40000000800 */
[--C-:B------:R-:W-:Y:S01]  /*c4c0*/  FFMA.FTZ R170, R22, c[0x0][0x2d0], -R189.reuse ;  /* 0x0000b40016aa7a23 */ /* 0x100fe200000108bd */
[C---:B--2---:R-:W-:Y:S04]  /*c4d0*/  HMMA.16816.F32.BF16 R132, R12.reuse, R172, R132 ;  /* 0x000000ac0c84723c */ /* 0x044fe80000041884 */
[--C-:B------:R-:W-:Y:S02]  /*c4e0*/  FFMA.FTZ R171, R23, c[0x0][0x2d0], -R189.reuse ;  /* 0x0000b40017ab7a23 */ /* 0x100fe400000108bd */
[----:B------:R-:W-:Y:S01]  /*c4f0*/  LDSM.16.MT88.4 R20, [R226+0x1000] ;  /* 0x00100000e214783b */ /* 0x000fe20000004200 */
[--C-:B------:R-:W-:Y:S01]  /*c500*/  FFMA.FTZ R172, R24, c[0x0][0x2d0], -R190.reuse ;  /* 0x0000b40018ac7a23 */ /* 0x100fe200000108be */
[C---:B------:R-:W-:Y:S01]  /*c510*/  HMMA.16816.F32.BF16 R136, R12.reuse, R174, R136 ;  /* 0x000000ae0c88723c */ /* 0x040fe20000041888 */
[----:B------:R-:W2:Y:S03]  /*c520*/  MUFU.EX2 R169, R169 ;  /* 0x000000a900a97308 */ /* 0x000ea60000000800 */
[--C-:B------:R-:W-:Y:S03]  /*c530*/  FFMA.FTZ R173, R25, c[0x0][0x2d0], -R190.reuse ;  /* 0x0000b40019ad7a23 */ /* 0x100fe600000108be */
[--C-:B------:R-:W-:Y:S01]  /*c540*/  FFMA.FTZ R174, R26, c[0x0][0x2d0], -R189.reuse ;  /* 0x0000b4001aae7a23 */ /* 0x100fe200000108bd */
[C---:B------:R-:W-:Y:S03]  /*c550*/  HMMA.16816.F32.BF16 R140, R12.reuse, R16, R140 ;  /* 0x000000100c8c723c */ /* 0x040fe6000004188c */
[----:B------:R-:W-:Y:S01]  /*c560*/  MUFU.EX2 R170, R170 ;  /* 0x000000aa00aa7308 */ /* 0x000fe20000000800 */
[--C-:B------:R-:W-:Y:S02]  /*c570*/  FFMA.FTZ R175, R27, c[0x0][0x2d0], -R189.reuse ;  /* 0x0000b4001baf7a23 */ /* 0x100fe400000108bd */
[----:B------:R-:W-:Y:S02]  /*c580*/  LDSM.16.MT88.4 R24, [R225+0x1000] ;  /* 0x00100000e118783b */ /* 0x000fe40000004200 */
[C---:B------:R-:W-:Y:S04]  /*c590*/  HMMA.16816.F32.BF16 R144, R12.reuse, R18, R144 ;  /* 0x000000120c90723c */ /* 0x040fe80000041890 */
[----:B------:R-:W3:Y:S01]  /*c5a0*/  LDSM.16.MT88.4 R16, [R226+0x2800] ;  /* 0x00280000e210783b */ /* 0x000ee20000004200 */
[----:B------:R-:W4:Y:S03]  /*c5b0*/  MUFU.EX2 R171, R171 ;  /* 0x000000ab00ab7308 */ /* 0x000f260000000800 */
[C---:B-1----:R-:W-:Y:S07]  /*c5c0*/  HMMA.16816.F32.BF16 R148, R12.reuse, R156, R148 ;  /* 0x0000009c0c94723c */ /* 0x042fee0000041894 */
[----:B------:R-:W-:Y:S01]  /*c5d0*/  MUFU.EX2 R172, R172 ;  /* 0x000000ac00ac7308 */ /* 0x000fe20000000800 */
[C---:B------:R-:W-:Y:S01]  /*c5e0*/  HMMA.16816.F32.BF16 R152, R12.reuse, R158, R152 ;  /* 0x0000009e0c98723c */ /* 0x040fe20000041898 */
[----:B------:R-:W1:Y:S07]  /*c5f0*/  LDSM.16.MT88.4 R156, [R225+0x2800] ;  /* 0x00280000e19c783b */ /* 0x000e6e0000004200 */
[C---:B-----5:R-:W-:Y:S01]  /*c600*/  HMMA.16816.F32.BF16 R36, R12.reuse, R160, R36 ;  /* 0x000000a00c24723c */ /* 0x060fe20000041824 */
[----:B------:R-:W5:Y:S07]  /*c610*/  MUFU.EX2 R173, R173 ;  /* 0x000000ad00ad7308 */ /* 0x000f6e0000000800 */
[C---:B------:R-:W-:Y:S01]  /*c620*/  HMMA.16816.F32.BF16 R40, R12.reuse, R162, R40 ;  /* 0x000000a20c28723c */ /* 0x040fe20000041828 */
[----:B------:R-:W2:Y:S02]  /*c630*/  LDSM.16.MT88.4 R160, [R224+0x2800] ;  /* 0x00280000e0a0783b */ /* 0x000ea40000004200 */
[----:B------:R-:W-:Y:S05]  /*c640*/  MUFU.EX2 R174, R174 ;  /* 0x000000ae00ae7308 */ /* 0x000fea0000000800 */
[C---:B---3--:R-:W-:Y:S05]  /*c650*/  HMMA.16816.F32.BF16 R44, R12.reuse, R16, R44 ;  /* 0x000000100c2c723c */ /* 0x048fea000004182c */
[----:B------:R-:W3:Y:S03]  /*c660*/  MUFU.EX2 R175, R175 ;  /* 0x000000af00af7308 */ /* 0x000ee60000000800 */
        /* <DEDUP_REMOVED lines=25> */
[C---:B------:R-:W-:Y:S01]  /*c800*/  HMMA.16816.F32.BF16 R112, R12.reuse, R162, R112 ;  /* 0x000000a20c70723c */ /* 0x040fe20000041870 */
[----:B------:R-:W2:Y:S03]  /*c810*/  LDL.LU R162, [R1+0x58] ;  /* 0x0000580001a27983 */ /* 0x000ea60000300800 */
[--C-:B------:R-:W-:Y:S02]  /*c820*/  FFMA.FTZ R160, R32, c[0x0][0x2d0], -R190.reuse ;  /* 0x0000b40020a07a23 */ /* 0x100fe400000108be */
[--C-:B------:R-:W-:Y:S02]  /*c830*/  FFMA.FTZ R32, R31, c[0x0][0x2d0], -R189.reuse ;  /* 0x0000b4001f207a23 */ /* 0x100fe400000108bd */
[----:B------:R-:W-:Y:S01]  /*c840*/  MUFU.EX2 R34, R160 ;  /* 0x000000a000227308 */ /* 0x000fe20000000800 */
[C---:B---3--:R-:W-:Y:S08]  /*c850*/  HMMA.16816.F32.BF16 R116, R12.reuse, R16, R116 ;  /* 0x000000100c74723c */ /* 0x048ff00000041874 */
[C---:B------:R-:W-:Y:S01]  /*c860*/  HMMA.16816.F32.BF16 R120, R12.reuse, R18, R120 ;  /* 0x000000120c78723c */ /* 0x040fe20000041878 */
[----:B------:R-:W3:Y:S01]  /*c870*/  LDSM.16.MT88.4 R16, [R227+0x1000] ;  /* 0x00100000e310783b */ /* 0x000ee20000004200 */
[----:B------:R-:W-:Y:S06]  /*c880*/  MUFU.EX2 R32, R32 ;  /* 0x0000002000207308 */ /* 0x000fec0000000800 */
[C---:B-1----:R-:W-:Y:S07]  /*c890*/  HMMA.16816.F32.BF16 R124, R12.reuse, R156, R124 ;  /* 0x0000009c0c7c723c */ /* 0x042fee000004187c */
[--C-:B------:R-:W-:Y:S01]  /*c8a0*/  FFMA.FTZ R156, R28, c[0x0][0x2d0], -R190.reuse ;  /* 0x0000b4001c9c7a23 */ /* 0x100fe200000108be */
[----:B------:R-:W-:Y:S03]  /*c8b0*/  HMMA.16816.F32.BF16 R128, R12, R158, R128 ;  /* 0x0000009e0c80723c */ /* 0x000fe60000041880 */
[----:B------:R1:W-:Y:S01]  /*c8c0*/  MUFU.EX2 R164, R156 ;  /* 0x0000009c00a47308 */ /* 0x0003e20000000800 */
[----:B------:R-:W-:Y:S02]  /*c8d0*/  FFMA.FTZ R190, R33, c[0x0][0x2d0], -R190 ;  /* 0x0000b40021be7a23 */ /* 0x000fe400000108be */
[--C-:B------:R-:W-:Y:S01]  /*c8e0*/  FFMA.FTZ R33, R30, c[0x0][0x2d0], -R189.reuse ;  /* 0x0000b4001e217a23 */ /* 0x100fe200000108bd */
[----:B------:R-:W-:Y:S01]  /*c8f0*/  F2FP.BF16.PACK_AB R12, R169, R168 ;  /* 0x000000a8a90c723e */ /* 0x000fe200000010ff */
[----:B------:R-:W1:Y:S01]  /*c900*/  LDSM.16.MT88.4 R28, [R224+0x1000] ;  /* 0x00100000e01c783b */ /* 0x000e620000004200 */
[----:B----4-:R-:W-:Y:S03]  /*c910*/  F2FP.BF16.PACK_AB R13, R171, R170 ;  /* 0x000000aaab0d723e */ /* 0x010fe600000010ff */
[----:B-----5:R-:W-:Y:S01]  /*c920*/  F2FP.BF16.PACK_AB R14, R173, R172 ;  /* 0x000000acad0e723e */ /* 0x020fe200000010ff */
[----:B------:R-:W-:Y:S01]  /*c930*/  MUFU.EX2 R191, R190 ;  /* 0x000000be00bf7308 */ /* 0x000fe20000000800 */
[----:B------:R-:W-:Y:S01]  /*c940*/  F2FP.BF16.PACK_AB R15, R175, R174 ;  /* 0x000000aeaf0f723e */ /* 0x000fe200000010ff */
[----:B------:R-:W-:Y:S08]  /*c950*/  FFMA.FTZ R189, R35, c[0x0][0x2d0], -R189 ;  /* 0x0000b40023bd7a23 */ /* 0x000ff000000108bd */
[----:B------:R-:W4:Y:S01]  /*c960*/  MUFU.EX2 R35, R161 ;  /* 0x000000a100237308 */ /* 0x000f220000000800 */
[C---:B---3--:R-:W-:Y:S01]  /*c970*/  HMMA.16816.F32.BF16 R4, R12.reuse, R16, R4 ;  /* 0x000000100c04723c */ /* 0x048fe20000041804 */
[----:B-1----:R-:W-:Y:S07]  /*c980*/  LDSM.16.MT88.4 R156, [R227+0x1800] ;  /* 0x00180000e39c783b */ /* 0x002fee0000004200 */
[C---:B------:R-:W-:Y:S01]  /*c990*/  HMMA.16816.F32.BF16 R8, R12.reuse, R18, R8 ;  /* 0x000000120c08723c */ /* 0x040fe20000041808 */
[----:B------:R-:W1:Y:S01]  /*c9a0*/  LDSM.16.MT88.4 R16, [R227+0x3000] ;  /* 0x00300000e310783b */ /* 0x000e620000004200 */
[----:B------:R-:W-:Y:S06]  /*c9b0*/  MUFU.EX2 R189, R189 ;  /* 0x000000bd00bd7308 */ /* 0x000fec0000000800 */
[C---:B------:R-:W-:Y:S04]  /*c9c0*/  HMMA.16816.F32.BF16 R132, R12.reuse, R20, R132 ;  /* 0x000000140c84723c */ /* 0x040fe80000041884 */
[----:B------:R-:W3:Y:S04]  /*c9d0*/  MUFU.EX2 R33, R33 ;  /* 0x0000002100217308 */ /* 0x000ee80000000800 */
[C---:B------:R-:W-:Y:S01]  /*c9e0*/  HMMA.16816.F32.BF16 R136, R12.reuse, R22, R136 ;  /* 0x000000160c88723c */ /* 0x040fe20000041888 */
[----:B------:R-:W5:Y:S07]  /*c9f0*/  LDSM.16.MT88.4 R20, [R226+0x3000] ;  /* 0x00300000e214783b */ /* 0x000f6e0000004200 */
[C---:B------:R-:W-:Y:S08]  /*ca00*/  HMMA.16816.F32.BF16 R140, R12.reuse, R24, R140 ;  /* 0x000000180c8c723c */ /* 0x040ff0000004188c */
[C---:B------:R-:W-:Y:S01]  /*ca10*/  HMMA.16816.F32.BF16 R144, R12.reuse, R26, R144 ;  /* 0x0000001a0c90723c */ /* 0x040fe20000041890 */
[----:B------:R-:W3:Y:S07]  /*ca20*/  LDSM.16.MT88.4 R24, [R225+0x3000] ;  /* 0x00300000e118783b */ /* 0x000eee0000004200 */
[C---:B------:R-:W-:Y:S08]  /*ca30*/  HMMA.16816.F32.BF16 R148, R12.reuse, R28, R148 ;  /* 0x0000001c0c94723c */ /* 0x040ff00000041894 */
[C---:B------:R-:W-:Y:S01]  /*ca40*/  HMMA.16816.F32.BF16 R152, R12.reuse, R30, R152 ;  /* 0x0000001e0c98723c */ /* 0x040fe20000041898 */
[----:B------:R-:W-:Y:S07]  /*ca50*/  LDSM.16.MT88.4 R28, [R227+0x5000] ;  /* 0x00500000e31c783b */ /* 0x000fee0000004200 */
        /* <DEDUP_REMOVED lines=15> */
[C---:B-----5:R-:W-:Y:S08]  /*cb50*/  HMMA.16816.F32.BF16 R76, R12.reuse, R20, R76 ;  /* 0x000000140c4c723c */ /* 0x060ff0000004184c */
[C---:B------:R-:W-:Y:S01]  /*cb60*/  HMMA.16816.F32.BF16 R80, R12.reuse, R22, R80 ;  /* 0x000000160c50723c */ /* 0x040fe20000041850 */
[----:B------:R-:W-:Y:S07]  /*cb70*/  LDSM.16.MT88.4 R20, [R225+0x7000] ;  /* 0x00700000e114783b */ /* 0x000fee0000004200 */
[C---:B-1----:R-:W-:Y:S08]  /*cb80*/  HMMA.16816.F32.BF16 R84, R12.reuse, R16, R84 ;  /* 0x000000100c54723c */ /* 0x042ff00000041854 */
[C---:B------:R-:W-:Y:S01]  /*cb90*/  HMMA.16816.F32.BF16 R88, R12.reuse, R18, R88 ;  /* 0x000000120c58723c */ /* 0x040fe20000041858 */
[----:B------:R-:W1:Y:S07]  /*cba0*/  LDSM.16.MT88.4 R16, [R226+0x7000] ;  /* 0x00700000e210783b */ /* 0x000e6e0000004200 */
[C---:B------:R-:W-:Y:S08]  /*cbb0*/  HMMA.16816.F32.BF16 R92, R12.reuse, R24, R92 ;  /* 0x000000180c5c723c */ /* 0x040ff0000004185c */
        /* <DEDUP_REMOVED lines=11> */
[C---:B-----5:R-:W-:Y:S04]  /*cc70*/  HMMA.16816.F32.BF16 R124, R12.reuse, R24, R124 ;  /* 0x000000180c7c723c */ /* 0x060fe8000004187c */
[----:B--2---:R-:W-:Y:S02]  /*cc80*/  FFMA.FTZ R184, R3, R162, R184 ;  /* 0x000000a203b87223 */ /* 0x004fe400000100b8 */
[----:B------:R-:W-:Y:S01]  /*cc90*/  FADD.FTZ R3, R165, R182 ;  /* 0x000000b6a5037221 */ /* 0x000fe20000010000 */
[----:B------:R-:W-:Y:S01]  /*cca0*/  MOV R165, R0 ;  /* 0x0000000000a57202 */ /* 0x000fe20000000f00 */
[----:B------:R-:W-:Y:S01]  /*ccb0*/  HMMA.16816.F32.BF16 R128, R12, R26, R128 ;  /* 0x0000001a0c80723c */ /* 0x000fe20000041880 */
[----:B------:R-:W2:Y:S03]  /*ccc0*/  LDSM.16.MT88.4 R24, [R227+0x3800] ;  /* 0x00380000e318783b */ /* 0x000ea60000004200 */
[----:B------:R-:W-:Y:S02]  /*ccd0*/  FADD.FTZ R3, R166, R3 ;  /* 0x00000003a6037221 */ /* 0x000fe40000010000 */
[----:B------:R-:W-:Y:S01]  /*cce0*/  FADD.FTZ R167, R167, R184 ;  /* 0x000000b8a7a77221 */ /* 0x000fe20000010000 */
[----:B----4-:R-:W-:Y:S02]  /*ccf0*/  F2FP.BF16.PACK_AB R12, R35, R164 ;  /* 0x000000a4230c723e */ /* 0x010fe400000010ff */
[----:B------:R-:W-:Y:S03]  /*cd00*/  F2FP.BF16.PACK_AB R13, R32, R33 ;  /* 0x00000021200d723e */ /* 0x000fe600000010ff */
[----:B------:R-:W-:Y:S01]  /*cd10*/  F2FP.BF16.PACK_AB R14, R191, R34 ;  /* 0x00000022bf0e723e */ /* 0x000fe200000010ff */
[----:B------:R-:W-:Y:S01]  /*cd20*/  FADD.FTZ R180, R180, R167 ;  /* 0x000000a7b4b47221 */ /* 0x000fe20000010000 */
[----:B------:R-:W-:Y:S03]  /*cd30*/  F2FP.BF16.PACK_AB R15, R189, R192 ;  /* 0x000000c0bd0f723e */ /* 0x000fe600000010ff */
[----:B------:R-:W-:Y:S04]  /*cd40*/  FADD.FTZ R181, R181, R180 ;  /* 0x000000b4b5b57221 */ /* 0x000fe80000010000 */
[C---:B------:R-:W-:Y:S01]  /*cd50*/  HMMA.16816.F32.BF16 R160, R12.reuse, R156, R4 ;  /* 0x0000009c0ca0723c */ /* 0x040fe20000041804 */
[----:B------:R-:W4:Y:S07]  /*cd60*/  LDSM.16.MT88.4 R4, [R226+0x3800] ;  /* 0x00380000e204783b */ /* 0x000f2e0000004200 */
[C---:B------:R-:W-:Y:S01]  /*cd70*/  HMMA.16816.F32.BF16 R156, R12.reuse, R158, R8 ;  /* 0x0000009e0c9c723c */ /* 0x040fe20000041808 */
[----:B------:R-:W5:Y:S07]  /*cd80*/  LDSM.16.MT88.4 R8, [R225+0x3800] ;  /* 0x00380000e108783b */ /* 0x000f6e0000004200 */
[C---:B-1----:R-:W-:Y:S08]  /*cd90*/  HMMA.16816.F32.BF16 R132, R12.reuse, R16, R132 ;  /* 0x000000100c84723c */ /* 0x042ff00000041884 */
[C---:B------:R-:W-:Y:S01]  /*cda0*/  HMMA.16816.F32.BF16 R136, R12.reuse, R18, R136 ;  /* 0x000000120c88723c */ /* 0x040fe20000041888 */
[----:B------:R-:W1:Y:S07]  /*cdb0*/  LDSM.16.MT88.4 R16, [R224+0x3800] ;  /* 0x00380000e010783b */ /* 0x000e6e0000004200 */
[C---:B---3--:R-:W-:Y:S08]  /*cdc0*/  HMMA.16816.F32.BF16 R140, R12.reuse, R20, R140 ;  /* 0x000000140c8c723c */ /* 0x048ff0000004188c */
[C---:B------:R-:W-:Y:S01]  /*cdd0*/  HMMA.16816.F32.BF16 R144, R12.reuse, R22, R144 ;  /* 0x000000160c90723c */ /* 0x040fe20000041890 */
[----:B------:R-:W3:Y:S07]  /*cde0*/  LDSM.16.MT88.4 R20, [R227+0x5800] ;  /* 0x00580000e314783b */ /* 0x000eee0000004200 */
[C---:B------:R-:W-:Y:S08]  /*cdf0*/  HMMA.16816.F32.BF16 R148, R12.reuse, R28, R148 ;  /* 0x0000001c0c94723c */ /* 0x040ff00000041894 */
        /* <DEDUP_REMOVED lines=8> */
[C---:B-----5:R-:W-:Y:S08]  /*ce80*/  HMMA.16816.F32.BF16 R52, R12.reuse, R8, R52 ;  /* 0x000000080c34723c */ /* 0x060ff00000041834 */
[C---:B------:R-:W-:Y:S01]  /*ce90*/  HMMA.16816.F32.BF16 R56, R12.reuse, R10, R56 ;  /* 0x0000000a0c38723c */ /* 0x040fe20000041838 */
[----:B------:R-:W4:Y:S07]  /*cea0*/  LDSM.16.MT88.4 R8, [R224+0x5800] ;  /* 0x00580000e008783b */ /* 0x000f2e0000004200 */
        /* <DEDUP_REMOVED lines=8> */
[----:B------:R-:W5:Y:S07]  /*cf30*/  LDSM.16.MT88.4 R28, [R224+0x7800] ;  /* 0x00780000e01c783b */ /* 0x000f6e0000004200 */
[C---:B--2---:R-:W-:Y:S07]  /*cf40*/  HMMA.16816.F32.BF16 R84, R12.reuse, R4, R84 ;  /* 0x000000040c54723c */ /* 0x044fee0000041854 */
[----:B------:R-:W-:Y:S01]  /*cf50*/  FADD.FTZ R4, R176, R3 ;  /* 0x00000003b0047221 */ /* 0x000fe20000010000 */
[C---:B------:R-:W-:Y:S04]  /*cf60*/  HMMA.16816.F32.BF16 R88, R12.reuse, R6, R88 ;  /* 0x000000060c58723c */ /* 0x040fe80000041858 */
[----:B------:R-:W-:Y:S03]  /*cf70*/  FADD.FTZ R4, R177, R4 ;  /* 0x00000004b1047221 */ /* 0x000fe60000010000 */
[----:B------:R-:W-:Y:S01]  /*cf80*/  FADD.FTZ R6, R178, R181 ;  /* 0x000000b5b2067221 */ /* 0x000fe20000010000 */
[C---:B----4-:R-:W-:Y:S04]  /*cf90*/  HMMA.16816.F32.BF16 R92, R12.reuse, R8, R92 ;  /* 0x000000080c5c723c */ /* 0x050fe8000004185c */
[----:B------:R-:W-:Y:S02]  /*cfa0*/  FADD.FTZ R3, R183, R4 ;  /* 0x00000004b7037221 */ /* 0x000fe40000010000 */
[----:B------:R-:W-:Y:S02]  /*cfb0*/  FADD.FTZ R6, R179, R6 ;  /* 0x00000006b3067221 */ /* 0x000fe40000010000 */
[C---:B------:R-:W-:Y:S04]  /*cfc0*/  HMMA.16816.F32.BF16 R96, R12.reuse, R10, R96 ;  /* 0x0000000a0c60723c */ /* 0x040fe80000041860 */
        /* <DEDUP_REMOVED lines=20> */
[C---:B-----5:R-:W-:Y:S04]  /*d110*/  HMMA.16816.F32.BF16 R124, R12.reuse, R28, R124 ;  /* 0x0000001c0c7c723c */ /* 0x060fe8000004187c */
[----:B------:R-:W-:Y:S02]  /*d120*/  FADD.FTZ R34, R34, R35 ;  /* 0x0000002322227221 */ /* 0x000fe40000010000 */
[----:B------:R-:W-:Y:S02]  /*d130*/  FADD.FTZ R33, R32, R33 ;  /* 0x0000002120217221 */ /* 0x000fe40000010000 */
[----:B------:R-:W-:Y:S01]  /*d140*/  FADD.FTZ R3, R191, R34 ;  /* 0x00000022bf037221 */ /* 0x000fe20000010000 */
[----:B------:R-:W-:Y:S03]  /*d150*/  HMMA.16816.F32.BF16 R128, R12, R30, R128 ;  /* 0x0000001e0c80723c */ /* 0x000fe60000041880 */
[----:B------:R-:W-:Y:S01]  /*d160*/  FADD.FTZ R192, R192, R33 ;  /* 0x00000021c0c07221 */ /* 0x000fe20000010000 */
[----:B------:R1:W-:Y:S03]  /*d170*/  STL [R1+0x70], R3 ;  /* 0x0000700301007387 */ /* 0x0003e60000100800 */
[----:B------:R-:W-:Y:S05]  /*d180*/  FADD.FTZ R4, R189, R192 ;  /* 0x000000c0bd047221 */ /* 0x000fea0000010000 */
[----:B------:R2:W-:Y:S01]  /*d190*/  STL [R1+0x58], R4 ;  /* 0x0000580401007387 */ /* 0x0005e20000100800 */
[----:B-1----:R-:W-:Y:S01]  /*d1a0*/  MOV R3, R2 ;  /* 0x0000000200037202 */ /* 0x002fe20000000f00 */
[----:B------:R-:W-:-:S05]  /*d1b0*/  @P6 BRA `(.L_x_4816) ;  /* 0xffffcc7000006947 */ /* 0x000fca000383ffff */
.L_x_4815:
[----:B--2---:R-:W-:Y:S02]  /*d1c0*/  MOV R4, 0x1f ;  /* 0x0000001f00047802 */ /* 0x004fe40000000f00 */
[----:B------:R-:W-:Y:S01]  /*d1d0*/  MOV R3, 0xffffffff ;  /* 0xffffffff00037802 */ /* 0x000fe20000000f00 */
[----:B------:R-:W-:Y:S05]  /*d1e0*/  BRA.DIV ~URZ, `(.L_x_4817) ;  /* 0x000062627f007947 */ /* 0x000fea000b800000 */
[----:B------:R-:W2:Y:S04]  /*d1f0*/  LDL R6, [R1+0x70] ;  /* 0x0000700001067983 */ /* 0x000ea80000100800 */
[----:B--2---:R1:W2:Y:S02]  /*d200*/  SHFL.BFLY PT, R5, R6, 0x2, 0x1f ;  /* 0x0c401f0006057f89 */ /* 0x0042a400000e0000 */
.L_x_4890:
        /* <DEDUP_REMOVED lines=9> */
.L_x_4891:
[----:B--2---:R-:W-:Y:S01]  /*d2a0*/  FADD.FTZ R5, R5, R8 ;  /* 0x0000000805057221 */ /* 0x004fe20000010000 */
[----:B------:R-:W-:Y:S02]  /*d2b0*/  FSETP.NE.FTZ.AND P1, PT, R7, RZ, PT ;  /* 0x000000ff0700720b */ /* 0x000fe40003f35000 */
[----:B------:R-:W-:Y:S02]  /*d2c0*/  MOV R6, RZ ;  /* 0x000000ff00067202 */ /* 0x000fe40000000f00 */
[----:B------:R-:W-:Y:S02]  /*d2d0*/  FSETP.NE.FTZ.AND P0, PT, R5, RZ, PT ;  /* 0x000000ff0500720b */ /* 0x000fe40003f15000 */
[----:B------:R-:W-:Y:S02]  /*d2e0*/  MOV R3, RZ ;  /* 0x000000ff00037202 */ /* 0x000fe40000000f00 */
[----:B------:R-:W-:-:S05]  /*d2f0*/  MOV R4, 0xff800000 ;  /* 0xff80000000047802 */ /* 0x000fca0000000f00 */
[----:B------:R-:W2:Y:S01]  /*d300*/  @P1 MUFU.LG2 R9, R7 ;  /* 0x0000000700091308 */ /* 0x000ea20000000c00 */
[----:B-1----:R-:W-:-:S05]  /*d310*/  @P1 MOV R8, 0x3f317218 ;  /* 0x3f31721800081802 */ /* 0x002fca0000000f00 */
[----:B------:R-:W-:Y:S02]  /*d320*/  @P1 FMUL.FTZ R8, R8, c[0x0][0x2d0] ;  /* 0x0000b40008081a20 */ /* 0x000fe40000410000 */
[----:B------:R1:W3:Y:S08]  /*d330*/  @P1 MUFU.RCP R6, R7 ;  /* 0x0000000700061308 */ /* 0x0002f00000001000 */
[----:B------:R-:W-:Y:S01]  /*d340*/  @P0 MUFU.RCP R3, R5 ;  /* 0x0000000500030308 */ /* 0x000fe20000001000 */
[----:B--2---:R-:W-:-:S04]  /*d350*/  @P1 FMUL.FTZ R9, R9, 0.69314718246459960938 ;  /* 0x3f31721809091820 */ /* 0x004fc80000410000 */
[----:B------:R-:W-:Y:S01]  /*d360*/  @P1 FFMA.FTZ R4, R8, R0, R9 ;  /* 0x0000000008041223 */ /* 0x000fe20000010009 */
[----:B------:R-:W-:Y:S02]  /*d370*/  MOV R0, 0xff800000 ;  /* 0xff80000000007802 */ /* 0x000fe40000000f00 */
[----:B------:R-:W2:Y:S01]  /*d380*/  @P0 MUFU.LG2 R5, R5 ;  /* 0x0000000500050308 */ /* 0x000ea20000000c00 */
[----:B-1----:R-:W-:Y:S01]  /*d390*/  @P0 MOV R7, 0x3f317218 ;  /* 0x3f31721800070802 */ /* 0x002fe20000000f00 */
[C---:B---3--:R-:W-:Y:S02]  /*d3a0*/  FMUL.FTZ R160, R6.reuse, R160 ;  /* 0x000000a006a07220 */ /* 0x048fe40000410000 */
        /* <DEDUP_REMOVED lines=63> */
[----:B--2---:R-:W-:Y:S02]  /*d7a0*/  @P0 FMUL.FTZ R6, R5, 0.69314718246459960938 ;  /* 0x3f31721805060820 */ /* 0x004fe40000410000 */
[----:B------:R-:W-:Y:S01]  /*d7b0*/  @P0 FMUL.FTZ R5, R7, c[0x0][0x2d0] ;  /* 0x0000b40007050a20 */ /* 0x000fe20000410000 */
        /* <DEDUP_REMOVED lines=65> */
[----:B------:R-:W-:Y:S02]  /*dbd0*/  @P0 FFMA.FTZ R0, R5, R2, R6 ;  /* 0x0000000205000223 */ /* 0x000fe40000010006 */
.L_x_4798:
[----:B-1----:R-:W-:Y:S01]  /*dbe0*/  LOP3.LUT P0, RZ, R246, 0xff, RZ, 0xc0, !PT ;  /* 0x000000fff6ff7812 */ /* 0x002fe2000780c0ff */
[----:B------:R-:W-:-:S12]  /*dbf0*/  BSSY B0, `(.L_x_4819) ;  /* 0x000000f000007945 */ /* 0x000fd80003800000 */
[----:B------:R-:W-:Y:S05]  /*dc00*/  @P0 BRA `(.L_x_4820) ;  /* 0x000000d000000947 */ /* 0x000fea0003800000 */
[----:B------:R-:W1:Y:S01]  /*dc10*/  S2R R3, SR_LANEID ;  /* 0x0000000000037919 */ /* 0x000e620000000000 */
[----:B------:R-:W-:Y:S01]  /*dc20*/  VOTEU.ANY UR4, UPT, PT ;  /* 0x0000000000047886 */ /* 0x000fe200038e0100 */
[----:B------:R-:W-:Y:S01]  /*dc30*/  IMAD.MOV.U32 R8, RZ, RZ, c[0x0][0x560] ;  /* 0x00015800ff087624 */ /* 0x000fe200078e00ff */
[----:B------:R-:W1:Y:S01]  /*dc40*/  FLO.U32 R6, UR4 ;  /* 0x0000000400067d00 */ /* 0x000e6200080e0000 */
[----:B------:R-:W-:-:S07]  /*dc50*/  IMAD.MOV.U32 R9, RZ, RZ, c[0x0][0x564] ;  /* 0x00015900ff097624 */ /* 0x000fce00078e00ff */
[----:B------:R-:W2:Y:S01]  /*dc60*/  POPC R5, UR4 ;  /* 0x0000000400057d09 */ /* 0x000ea20008000000 */
[----:B-1----:R-:W-:-:S13]  /*dc70*/  ISETP.EQ.U32.AND P0, PT, R6, R3, PT ;  /* 0x000000030600720c */ /* 0x002fda0003f02070 */
[----:B--2---:R-:W2:Y:S04]  /*dc80*/  @P0 ATOMG.E.ADD.STRONG.GPU PT, R3, [R8.64], R5 ;  /* 0x00000005080309a8 */ /* 0x004ea800081ee1c6 */
[----:B------:R-:W1:Y:S02]  /*dc90*/  S2R R2, SR_LTMASK ;  /* 0x0000000000027919 */ /* 0x000e640000003900 */
[----:B-1----:R-:W-:-:S04]  /*dca0*/  LOP3.LUT R2, R2, UR4, RZ, 0xc0, !PT ;  /* 0x0000000402027c12 */ /* 0x002fc8000f8ec0ff */
[----:B------:R-:W1:Y:S01]  /*dcb0*/  POPC R236, R2 ;  /* 0x0000000200ec7309 */ /* 0x000e620000000000 */
[----:B--2---:R-:W1:Y:S02]  /*dcc0*/  SHFL.IDX PT, R3, R3, R6, 0x1f ;  /* 0x00001f0603037589 */ /* 0x004e6400000e0000 */
[----:B-1----:R-:W-:-:S05]  /*dcd0*/  IADD3 R236, R3, c[0x0][0xc], R236 ;  /* 0x0000030003ec7a10 */ /* 0x002fca0007ffe0ec */
.L_x_4820:
[----:B------:R-:W-:Y:S05]  /*dce0*/  BSYNC B0 ;  /* 0x0000000000007941 */ /* 0x000fea0003800000 */
.L_x_4819:
        /* <DEDUP_REMOVED lines=19> */
[----:B------:R-:W4:Y:S01]  /*de20*/  LDL R20, [R1+0x3c] ;  /* 0x00003c0001147983 */ /* 0x000f220000100800 */
[----:B------:R-:W-:Y:S02]  /*de30*/  F2FP.BF16.PACK_AB R3, R133, R132 ;  /* 0x000000848503723e */ /* 0x000fe400000010ff */
[----:B------:R-:W-:Y:S02]  /*de40*/  F2FP.BF16.PACK_AB R10, R135, R134 ;  /* 0x00000086870a723e */ /* 0x000fe400000010ff */
[----:B------:R-:W-:-:S02]  /*de50*/  F2FP.BF16.PACK_AB R9, R137, R136 ;  /* 0x000000888909723e */ /* 0x000fc400000010ff */
[----:B------:R-:W-:Y:S01]  /*de60*/  F2FP.BF16.PACK_AB R8, R139, R138 ;  /* 0x0000008a8b08723e */ /* 0x000fe200000010ff */
[----:B--2---:R1:W-:Y:S04]  /*de70*/  STS [R16], R7 ;  /* 0x0000000710007388 */ /* 0x0043e80000000800 */
[----:B------:R2:W-:Y:S04]  /*de80*/  STS [R16+0x400], R6 ;  /* 0x0004000610007388 */ /* 0x0005e80000000800 */
[----:B---3--:R3:W-:Y:S04]  /*de90*/  STS [R19], R5 ;  /* 0x0000000513007388 */ /* 0x0087e80000000800 */
[----:B------:R4:W-:Y:S04]  /*dea0*/  STS [R19+0x400], R11 ;  /* 0x0004000b13007388 */ /* 0x0009e80000000800 */
[----:B----4-:R4:W-:Y:S04]  /*deb0*/  STS [R15], R3 ;  /* 0x000000030f007388 */ /* 0x0109e80000000800 */
[----:B------:R4:W-:Y:S04]  /*dec0*/  STS [R15+0x400], R10 ;  /* 0x0004000a0f007388 */ /* 0x0009e80000000800 */
[----:B------:R4:W-:Y:S01]  /*ded0*/  STS [R14], R9 ;  /* 0x000000090e007388 */ /* 0x0009e20000000800 */
[----:B-1----:R-:W-:-:S03]  /*dee0*/  F2FP.BF16.PACK_AB R7, R141, R140 ;  /* 0x0000008c8d07723e */ /* 0x002fc600000010ff */
[----:B------:R1:W-:Y:S01]  /*def0*/  STS [R14+0x400], R8 ;  /* 0x000400080e007388 */ /* 0x0003e20000000800 */
[----:B--2---:R-:W-:-:S03]  /*df00*/  F2FP.BF16.PACK_AB R6, R143, R142 ;  /* 0x0000008e8f06723e */ /* 0x004fc600000010ff */
[----:B------:R2:W-:Y:S01]  /*df10*/  STS [R13], R7 ;  /* 0x000000070d007388 */ /* 0x0005e20000000800 */
[----:B---3--:R-:W-:-:S03]  /*df20*/  F2FP.BF16.PACK_AB R5, R145, R144 ;  /* 0x000000909105723e */ /* 0x008fc600000010ff */
[----:B------:R3:W-:Y:S01]  /*df30*/  STS [R13+0x400], R6 ;  /* 0x000400060d007388 */ /* 0x0007e20000000800 */
[----:B------:R-:W-:-:S03]  /*df40*/  F2FP.BF16.PACK_AB R11, R147, R146 ;  /* 0x00000092930b723e */ /* 0x000fc600000010ff */
[----:B------:R3:W-:Y:S01]  /*df50*/  STS [R12], R5 ;  /* 0x000000050c007388 */ /* 0x0007e20000000800 */
[----:B----4-:R-:W-:-:S03]  /*df60*/  F2FP.BF16.PACK_AB R3, R149, R148 ;  /* 0x000000949503723e */ /* 0x010fc600000010ff */
[----:B------:R4:W-:Y:S01]  /*df70*/  STS [R12+0x400], R11 ;  /* 0x0004000b0c007388 */ /* 0x0009e20000000800 */
[----:B------:R-:W-:-:S03]  /*df80*/  F2FP.BF16.PACK_AB R10, R151, R150 ;  /* 0x00000096970a723e */ /* 0x000fc600000010ff */
[----:B------:R4:W-:Y:S01]  /*df90*/  STS [R18], R3 ;  /* 0x0000000312007388 */ /* 0x0009e20000000800 */
[----:B------:R-:W-:-:S03]  /*dfa0*/  F2FP.BF16.PACK_AB R9, R153, R152 ;  /* 0x000000989909723e */ /* 0x000fc600000010ff */
[----:B------:R4:W-:Y:S01]  /*dfb0*/  STS [R18+0x400], R10 ;  /* 0x0004000a12007388 */ /* 0x0009e20000000800 */
[----:B-1----:R-:W-:-:S03]  /*dfc0*/  F2FP.BF16.PACK_AB R8, R155, R154 ;  /* 0x0000009a9b08723e */ /* 0x002fc600000010ff */
[----:B------:R1:W-:Y:S01]  /*dfd0*/  STS [R17], R9 ;  /* 0x0000000911007388 */ /* 0x0003e20000000800 */
[----:B--2---:R-:W-:-:S03]  /*dfe0*/  F2FP.BF16.PACK_AB R7, R37, R36 ;  /* 0x000000242507723e */ /* 0x004fc600000010ff */
[----:B------:R2:W-:Y:S01]  /*dff0*/  STS [R17+0x400], R8 ;  /* 0x0004000811007388 */ /* 0x0005e20000000800 */
[----:B---3--:R-:W-:-:S03]  /*e000*/  F2FP.BF16.PACK_AB R6, R39, R38 ;  /* 0x000000262706723e */ /* 0x008fc600000010ff */
[----:B------:R3:W-:Y:S01]  /*e010*/  STS [R16+0x4000], R7 ;  /* 0x0040000710007388 */ /* 0x0007e20000000800 */
[----:B------:R-:W-:-:S03]  /*e020*/  F2FP.BF16.PACK_AB R5, R41, R40 ;  /* 0x000000282905723e */ /* 0x000fc600000010ff */
[----:B------:R3:W-:Y:S01]  /*e030*/  STS [R16+0x4400], R6 ;  /* 0x0044000610007388 */ /* 0x0007e20000000800 */
[----:B----4-:R-:W-:-:S03]  /*e040*/  F2FP.BF16.PACK_AB R11, R43, R42 ;  /* 0x0000002a2b0b723e */ /* 0x010fc600000010ff */
[----:B------:R4:W-:Y:S01]  /*e050*/  STS [R19+0x4000], R5 ;  /* 0x0040000513007388 */ /* 0x0009e20000000800 */
[----:B------:R-:W-:-:S03]  /*e060*/  F2FP.BF16.PACK_AB R3, R45, R44 ;  /* 0x0000002c2d03723e */ /* 0x000fc600000010ff */
[----:B------:R4:W-:Y:S01]  /*e070*/  STS [R19+0x4400], R11 ;  /* 0x0044000b13007388 */ /* 0x0009e20000000800 */
[----:B------:R-:W-:-:S03]  /*e080*/  F2FP.BF16.PACK_AB R10, R47, R46 ;  /* 0x0000002e2f0a723e */ /* 0x000fc600000010ff */
[----:B------:R4:W-:Y:S01]  /*e090*/  STS [R15+0x4000], R3 ;  /* 0x004000030f007388 */ /* 0x0009e20000000800 */
[----:B-1----:R-:W-:-:S03]  /*e0a0*/  F2FP.BF16.PACK_AB R9, R49, R48 ;  /* 0x000000303109723e */ /* 0x002fc600000010ff */
[----:B------:R1:W-:Y:S01]  /*e0b0*/  STS [R15+0x4400], R10 ;  /* 0x0044000a0f007388 */ /* 0x0003e20000000800 */
        /* <DEDUP_REMOVED lines=45> */
[----:B------:R-:W-:Y:S01]  /*e390*/  STS [R18+0x8000], R3 ;  /* 0x0080000312007388 */ /* 0x000fe20000000800 */
[----:B------:R-:W-:-:S03]  /*e3a0*/  F2FP.BF16.PACK_AB R9, R97, R96 ;  /* 0x000000606109723e */ /* 0x000fc600000010ff */
[----:B------:R-:W-:Y:S01]  /*e3b0*/  STS [R18+0x8400], R10 ;  /* 0x0084000a12007388 */ /* 0x000fe20000000800 */
[----:B----4-:R-:W-:-:S03]  /*e3c0*/  F2FP.BF16.PACK_AB R8, R99, R98 ;  /* 0x000000626308723e */ /* 0x010fc600000010ff */
[----:B------:R-:W-:Y:S01]  /*e3d0*/  STS [R17+0x8000], R9 ;  /* 0x0080000911007388 */ /* 0x000fe20000000800 */
[----:B------:R-:W-:-:S03]  /*e3e0*/  F2FP.BF16.PACK_AB R7, R101, R100 ;  /* 0x000000646507723e */ /* 0x000fc600000010ff */
[----:B------:R-:W-:Y:S01]  /*e3f0*/  STS [R17+0x8400], R8 ;  /* 0x0084000811007388 */ /* 0x000fe20000000800 */
[----:B------:R-:W-:-:S03]  /*e400*/  F2FP.BF16.PACK_AB R6, R103, R102 ;  /* 0x000000666706723e */ /* 0x000fc600000010ff */
[----:B------:R-:W-:Y:S01]  /*e410*/  STS [R16+0xc000], R7 ;  /* 0x00c0000710007388 */ /* 0x000fe20000000800 */
[----:B-1----:R-:W-:-:S03]  /*e420*/  F2FP.BF16.PACK_AB R5, R105, R104 ;  /* 0x000000686905723e */ /* 0x002fc600000010ff */
[----:B------:R1:W-:Y:S01]  /*e430*/  STS [R16+0xc400], R6 ;  /* 0x00c4000610007388 */ /* 0x0003e20000000800 */
[----:B--2---:R-:W-:-:S03]  /*e440*/  F2FP.BF16.PACK_AB R11, R107, R106 ;  /* 0x0000006a6b0b723e */ /* 0x004fc600000010ff */
[----:B-1----:R-:W2:Y:S01]  /*e450*/  LDL R16, [R1+0x38] ;  /* 0x0000380001107983 */ /* 0x002ea20000100800 */
[----:B------:R-:W-:Y:S02]  /*e460*/  F2FP.BF16.PACK_AB R3, R109, R108 ;  /* 0x0000006c6d03723e */ /* 0x000fe400000010ff */
[----:B------:R-:W-:Y:S01]  /*e470*/  F2FP.BF16.PACK_AB R10, R111, R110 ;  /* 0x0000006e6f0a723e */ /* 0x000fe200000010ff */
[----:B------:R1:W-:Y:S01]  /*e480*/  STS [R19+0xc000], R5 ;  /* 0x00c0000513007388 */ /* 0x0003e20000000800 */
[----:B------:R-:W-:Y:S02]  /*e490*/  F2FP.BF16.PACK_AB R9, R113, R112 ;  /* 0x000000707109723e */ /* 0x000fe400000010ff */
[----:B------:R-:W-:Y:S01]  /*e4a0*/  F2FP.BF16.PACK_AB R8, R115, R114 ;  /* 0x000000727308723e */ /* 0x000fe200000010ff */
[----:B------:R-:W-:Y:S01]  /*e4b0*/  STS [R19+0xc400], R11 ;  /* 0x00c4000b13007388 */ /* 0x000fe20000000800 */
[----:B------:R-:W-:Y:S02]  /*e4c0*/  F2FP.BF16.PACK_AB R7, R117, R116 ;  /* 0x000000747507723e */ /* 0x000fe400000010ff */
[----:B------:R-:W-:Y:S01]  /*e4d0*/  F2FP.BF16.PACK_AB R6, R119, R118 ;  /* 0x000000767706723e */ /* 0x000fe200000010ff */
[----:B------:R3:W-:Y:S04]  /*e4e0*/  STS [R15+0xc000], R3 ;  /* 0x00c000030f007388 */ /* 0x0007e80000000800 */
[----:B------:R4:W-:Y:S04]  /*e4f0*/  STS [R15+0xc400], R10 ;  /* 0x00c4000a0f007388 */ /* 0x0009e80000000800 */
[----:B------:R-:W-:Y:S04]  /*e500*/  STS [R14+0xc000], R9 ;  /* 0x00c000090e007388 */ /* 0x000fe80000000800 */
[----:B------:R4:W-:Y:S01]  /*e510*/  STS [R14+0xc400], R8 ;  /* 0x00c400080e007388 */ /* 0x0009e20000000800 */
[----:B-1----:R-:W-:-:S03]  /*e520*/  F2FP.BF16.PACK_AB R5, R121, R120 ;  /* 0x000000787905723e */ /* 0x002fc600000010ff */
[----:B------:R1:W-:Y:S04]  /*e530*/  STS [R13+0xc000], R7 ;  /* 0x00c000070d007388 */ /* 0x0003e80000000800 */
[----:B------:R1:W-:Y:S01]  /*e540*/  STS [R13+0xc400], R6 ;  /* 0x00c400060d007388 */ /* 0x0003e20000000800 */
[----:B---3--:R-:W-:-:S03]  /*e550*/  F2FP.BF16.PACK_AB R3, R123, R122 ;  /* 0x0000007a7b03723e */ /* 0x008fc600000010ff */
[----:B------:R3:W-:Y:S04]  /*e560*/  STS [R12+0xc000], R5 ;  /* 0x00c000050c007388 */ /* 0x0007e80000000800 */
[----:B------:R3:W-:Y:S01]  /*e570*/  STS [R12+0xc400], R3 ;  /* 0x00c400030c007388 */ /* 0x0007e20000000800 */
[----:B------:R-:W-:Y:S02]  /*e580*/  ISETP.NE.U32.AND P2, PT, RZ, c[0x0][0x508], PT ;  /* 0x00014200ff007a0c */ /* 0x000fe40003f45070 */
[----:B------:R-:W-:Y:S01]  /*e590*/  ISETP.NE.U32.AND P1, PT, RZ, c[0x0][0x500], PT ;  /* 0x00014000ff007a0c */ /* 0x000fe20003f25070 */
[----:B----4-:R-:W4:Y:S01]  /*e5a0*/  LDL.LU R15, [R1+0x50] ;  /* 0x00005000010f7983 */ /* 0x010f220000300800 */
[----:B------:R-:W-:Y:S02]  /*e5b0*/  ISETP.NE.AND.EX P2, PT, RZ, c[0x0][0x50c], PT, P2 ;  /* 0x00014300ff007a0c */ /* 0x000fe40003f45320 */
[----:B------:R-:W-:-:S02]  /*e5c0*/  F2FP.BF16.PACK_AB R14, R125, R124 ;  /* 0x0000007c7d0e723e */ /* 0x000fc400000010ff */
[----:B------:R-:W-:-:S03]  /*e5d0*/  ISETP.NE.AND.EX P1, PT, RZ, c[0x0][0x504], PT, P1 ;  /* 0x00014100ff007a0c */ /* 0x000fc60003f25310 */
[----:B------:R2:W-:Y:S01]  /*e5e0*/  STS [R18+0xc000], R14 ;  /* 0x00c0000e12007388 */ /* 0x0005e20000000800 */
[----:B-1----:R-:W-:Y:S02]  /*e5f0*/  F2FP.BF16.PACK_AB R7, R131, R130 ;  /* 0x000000828307723e */ /* 0x002fe400000010ff */
[----:B------:R-:W-:Y:S01]  /*e600*/  F2FP.BF16.PACK_AB R13, R127, R126 ;  /* 0x0000007e7f0d723e */ /* 0x000fe200000010ff */
[----:B------:R-:W-:Y:S02]  /*e610*/  IMAD.MOV.U32 R6, RZ, RZ, 0x4 ;  /* 0x00000004ff067424 */ /* 0x000fe400078e00ff */
[C---:B------:R-:W-:Y:S01]  /*e620*/  @P2 LEA R8, P0, R20.reuse, c[0x0][0x508], 0x2 ;  /* 0x0001420014082a11 */ /* 0x040fe200078010ff */
[----:B---3--:R-:W-:Y:S01]  /*e630*/  IMAD.MOV.U32 R5, RZ, RZ, RZ ;  /* 0x000000ffff057224 */ /* 0x008fe200078e00ff */
[----:B------:R1:W-:Y:S01]  /*e640*/  STS [R18+0xc400], R13 ;  /* 0x00c4000d12007388 */ /* 0x0003e20000000800 */
[----:B------:R-:W-:Y:S01]  /*e650*/  IMAD.WIDE R10, R20, R6, c[0x0][0x500] ;  /* 0x00014000140a7625 */ /* 0x000fe200078e0206 */
[----:B------:R-:W-:-:S03]  /*e660*/  F2FP.BF16.PACK_AB R12, R129, R128 ;  /* 0x00000080810c723e */ /* 0x000fc600000010ff */
[----:B------:R-:W-:Y:S02]  /*e670*/  IMAD.MOV.U32 R3, RZ, RZ, c[0x0][0x388] ;  /* 0x0000e200ff037624 */ /* 0x000fe400078e00ff */
[----:B------:R1:W-:Y:S04]  /*e680*/  STS [R17+0xc000], R12 ;  /* 0x00c0000c11007388 */ /* 0x0003e80000000800 */
[----:B------:R1:W-:Y:S04]  /*e690*/  STS [R17+0xc400], R7 ;  /* 0x00c4000711007388 */ /* 0x0003e80000000800 */
[----:B------:R-:W-:Y:S06]  /*e6a0*/  BAR.SYNC.DEFER_BLOCKING 0x1, 0x100 ;  /* 0x0044000000007b1d */ /* 0x000fec0000010000 */
[----:B------:R1:W5:Y:S01]  /*e6b0*/  @P1 LDG.E R5, [R10.64] ;  /* 0x000000060a051981 */ /* 0x000362000c1e1900 */
[----:B--2---:R-:W-:-:S05]  /*e6c0*/  @P2 LEA.HI.X R9, R20, c[0x0][0x50c], R16, 0x2, P0 ;  /* 0x0001430014092a11 */ /* 0x004fca00000f1410 */
[----:B------:R1:W5:Y:S01]  /*e6d0*/  @P2 LDG.E R3, [R8.64] ;  /* 0x0000000608032981 */ /* 0x000362000c1e1900 */
[----:B----4-:R-:W-:-:S04]  /*e6e0*/  ISETP.NE.AND P0, PT, R15, RZ, PT ;  /* 0x000000ff0f00720c */ /* 0x010fc80003f05270 */
[----:B------:R-:W-:Y:S01]  /*e6f0*/  SEL R6, R15, c[0x0][0x3d4], P0 ;  /* 0x0000f5000f067a07 */ /* 0x000fe20000000000 */
[----:B------:R-:W-:Y:S05]  /*e700*/  @P2 BRA `(.L_x_4823) ;  /* 0x0000004000002947 */ /* 0x000fea0003800000 */
[----:B-1----:R-:W-:Y:S05]  /*e710*/  @!P1 BRA `(.L_x_4823) ;  /* 0x0000003000009947 */ /* 0x002fea0003800000 */
[----:B-----5:R-:W2:Y:S04]  /*e720*/  LDG.E R3, [R10.64] ;  /* 0x000000060a037981 */ /* 0x020ea8000c1e1900 */
[----:B------:R-:W2:Y:S02]  /*e730*/  LDG.E R8, [R10.64+0x4] ;  /* 0x000004060a087981 */ /* 0x000ea4000c1e1900 */
[----:B--2---:R-:W-:Y:S02]  /*e740*/  IADD3 R3, -R3, R8, RZ ;  /* 0x0000000803037210 */ /* 0x004fe40007ffe1ff */
.L_x_4823:
[----:B-1----:R-:W2:Y:S04]  /*e750*/  LDL R23, [R1+0x40] ;  /* 0x0000400001177983 */ /* 0x002ea80000100800 */
[----:B------:R-:W3:Y:S04]  /*e760*/  LDL R17, [R1+0x54] ;  /* 0x0000540001117983 */ /* 0x000ee80000100800 */
[----:B------:R-:W4:Y:S01]  /*e770*/  LDL R24, [R1] ;  /* 0x0000000001187983 */ /* 0x000f220000100800 */
[----:B------:R-:W-:Y:S01]  /*e780*/  IMAD.MOV.U32 R22, RZ, RZ, 0x368 ;  /* 0x00000368ff167424 */ /* 0x000fe200078e00ff */
[----:B------:R-:W-:-:S04]  /*e790*/  ISETP.GT.AND P3, PT, R6, 0x1, PT ;  /* 0x000000010600780c */ /* 0x000fc80003f64270 */
[----:B------:R-:W-:-:S04]  /*e7a0*/  SEL R22, R22, 0x328, P3 ;  /* 0x0000032816167807 */ /* 0x000fc80001800000 */
[----:B------:R-:W1:Y:S08]  /*e7b0*/  LDC.64 R14, c[0x0][R22+0x170] ;  /* 0x00005c00160e7b82 */ /* 0x000e700000000a00 */
[----:B------:R1:W2:Y:S08]  /*e7c0*/  LDC.64 R10, c[0x0][R22+0x168] ;  /* 0x00005a00160a7b82 */ /* 0x0002b00000000a00 */
        /* <DEDUP_REMOVED lines=8> */
[----:B------:R-:W-:Y:S02]  /*e850*/  IMAD.IADD R6, R252, 0x1, R237 ;  /* 0x00000001fc067824 */ /* 0x000fe400078e02ed */
[----:B-1----:R-:W-:-:S04]  /*e860*/  IMAD R9, R15, R7, RZ ;  /* 0x000000070f097224 */ /* 0x002fc800078e02ff */
[----:B------:R-:W-:Y:S02]  /*e870*/  IMAD R9, R14, R8, R9 ;  /* 0x000000080e097224 */ /* 0x000fe400078e0209 */
[----:B------:R-:W-:-:S04]  /*e880*/  @P2 IMAD.HI.U32 R8, R6, c[0x0][0x4ec], RZ ;  /* 0x00013b0006082a27 */ /* 0x000fc800078e00ff */
[----:B------:R-:W-:-:S04]  /*e890*/  IMAD.WIDE.U32 R14, R14, R7, RZ ;  /* 0x000000070e0e7225 */ /* 0x000fc800078e00ff */
[----:B------:R-:W-:Y:S01]  /*e8a0*/  IMAD.MOV.U32 R16, RZ, RZ, R6 ;  /* 0x000000ffff107224 */ /* 0x000fe200078e0006 */
[----:B------:R-:W-:Y:S01]  /*e8b0*/  @P2 SHF.R.U32.HI R16, RZ, c[0x0][0x4f0], R8 ;  /* 0x00013c00ff102a19 */ /* 0x000fe20000011608 */
[----:B------:R-:W-:Y:S01]  /*e8c0*/  IMAD.IADD R9, R15, 0x1, R9 ;  /* 0x000000010f097824 */ /* 0x000fe200078e0209 */
[----:B-----5:R-:W-:Y:S02]  /*e8d0*/  SHF.R.S32.HI R8, RZ, 0x1f, R5 ;  /* 0x0000001fff087819 */ /* 0x020fe40000011405 */
[----:B------:R-:W-:-:S04]  /*e8e0*/  SHF.R.S32.HI R22, RZ, 0x1f, R246 ;  /* 0x0000001fff167819 */ /* 0x000fc800000114f6 */
[----:B------:R-:W-:-:S04]  /*e8f0*/  LEA.HI R22, R22, R246, RZ, 0x5 ;  /* 0x000000f616167211 */ /* 0x000fc800078f28ff */
[----:B------:R-:W-:Y:S01]  /*e900*/  LOP3.LUT R22, R22, 0xffffffe0, RZ, 0xc0, !PT ;  /* 0xffffffe016167812 */ /* 0x000fe200078ec0ff */
[----:B------:R-:W-:-:S04]  /*e910*/  IMAD R3, R3, c[0x0][0x4e8], RZ ;  /* 0x00013a0003037a24 */ /* 0x000fc800078e02ff */
[----:B------:R-:W-:Y:S02]  /*e920*/  IMAD.IADD R22, R246, 0x1, -R22 ;  /* 0x00000001f6167824 */ /* 0x000fe400078e0a16 */
[----:B--2---:R-:W-:Y:S01]  /*e930*/  IMAD.WIDE.U32 R20, R10, R23, RZ ;  /* 0x000000170a147225 */ /* 0x004fe200078e00ff */
[----:B---3--:R-:W-:-:S03]  /*e940*/  SEL R17, R17, RZ, P3 ;  /* 0x000000ff11117207 */ /* 0x008fc60001800000 */
[----:B------:R-:W-:Y:S01]  /*e950*/  IMAD R10, R11, R23, RZ ;  /* 0x000000170b0a7224 */ /* 0x000fe200078e02ff */
[----:B------:R-:W-:Y:S01]  /*e960*/  IADD3 R15, P1, P0, R14, R20, R5 ;  /* 0x000000140e0f7210 */ /* 0x000fe2000783e005 */
[----:B------:R-:W-:Y:S02]  /*e970*/  IMAD.MOV R11, RZ, RZ, -R16 ;  /* 0x000000ffff0b7224 */ /* 0x000fe400078e0a10 */
[----:B------:R-:W-:Y:S02]  /*e980*/  IMAD.IADD R10, R21, 0x1, R10 ;  /* 0x00000001150a7824 */ /* 0x000fe400078e020a */
[-C--:B------:R-:W-:Y:S02]  /*e990*/  IMAD R14, R19, R17.reuse, RZ ;  /* 0x00000011130e7224 */ /* 0x080fe400078e02ff */
[----:B------:R-:W-:Y:S01]  /*e9a0*/  IMAD.WIDE.U32 R18, R18, R17, RZ ;  /* 0x0000001112127225 */ /* 0x000fe200078e00ff */
[----:B------:R-:W-:Y:S02]  /*e9b0*/  IADD3.X R9, R9, R10, R8, P1, P0 ;  /* 0x0000000a09097210 */ /* 0x000fe40000fe0408 */
[----:B------:R-:W-:Y:S01]  /*e9c0*/  SHF.R.S32.HI R10, RZ, 0x1f, R16 ;  /* 0x0000001fff0a7819 */ /* 0x000fe20000011410 */
[----:B------:R-:W-:Y:S01]  /*e9d0*/  IMAD R11, R11, c[0x0][0x4e8], R6 ;  /* 0x00013a000b0b7a24 */ /* 0x000fe200078e0206 */
[----:B------:R-:W-:Y:S01]  /*e9e0*/  IADD3 R18, P1, P0, R16, R15, R18 ;  /* 0x0000000f10127210 */ /* 0x000fe2000783e012 */
[----:B------:R-:W-:-:S02]  /*e9f0*/  IMAD.IADD R14, R19, 0x1, R14 ;  /* 0x00000001130e7824 */ /* 0x000fc400078e020e */
[----:B------:R-:W-:Y:S01]  /*ea00*/  IMAD R13, R13, R11, RZ ;  /* 0x0000000b0d0d7224 */ /* 0x000fe200078e02ff */
[----:B------:R-:W-:Y:S02]  /*ea10*/  SHF.R.S32.HI R15, RZ, 0x1f, R11 ;  /* 0x0000001fff0f7819 */ /* 0x000fe4000001140b */
[----:B------:R-:W-:Y:S01]  /*ea20*/  IADD3.X R19, R10, R9, R14, P1, P0 ;  /* 0x000000090a137210 */ /* 0x000fe20000fe040e */
[----:B------:R-:W-:Y:S02]  /*ea30*/  IMAD.MOV.U32 R9, RZ, RZ, c[0x0][0x4a8] ;  /* 0x00012a00ff097624 */ /* 0x000fe400078e00ff */
[C---:B------:R-:W-:Y:S02]  /*ea40*/  IMAD R13, R12.reuse, R15, R13 ;  /* 0x0000000f0c0d7224 */ /* 0x040fe400078e020d */
[----:B------:R-:W-:Y:S01]  /*ea50*/  IMAD.WIDE.U32 R18, R12, R11, R18 ;  /* 0x0000000b0c127225 */ /* 0x000fe200078e0012 */
[----:B------:R-:W-:-:S03]  /*ea60*/  SEL R9, R9, c[0x0][0x450], P3 ;  /* 0x0001140009097a07 */ /* 0x000fc60001800000 */
[----:B------:R-:W-:Y:S01]  /*ea70*/  IMAD.MOV.U32 R10, RZ, RZ, c[0x0][0x4ac] ;  /* 0x00012b00ff0a7624 */ /* 0x000fe200078e00ff */
[----:B------:R-:W-:Y:S01]  /*ea80*/  LEA R9, P0, R18, R9, 0x2 ;  /* 0x0000000912097211 */ /* 0x000fe200078010ff */
[----:B------:R-:W-:-:S03]  /*ea90*/  IMAD.IADD R13, R19, 0x1, R13 ;  /* 0x00000001130d7824 */ /* 0x000fc600078e020d */
[----:B------:R-:W-:-:S04]  /*eaa0*/  SEL R10, R10, c[0x0][0x454], P3 ;  /* 0x000115000a0a7a07 */ /* 0x000fc80001800000 */
[----:B------:R-:W-:Y:S01]  /*eab0*/  LEA.HI.X R18, R18, R10, R13, 0x2, P0 ;  /* 0x0000000a12127211 */ /* 0x000fe200000f140d */
[----:B------:R-:W-:Y:S01]  /*eac0*/  SHFL.IDX PT, R12, R9, RZ, 0x1c1f ;  /* 0x001c1fff090c7589 */ /* 0x000fe200000e0000 */
[----:B----4-:R-:W-:-:S03]  /*ead0*/  IMAD.IADD R10, R24, 0x1, R237 ;  /* 0x00000001180a7824 */ /* 0x010fc600078e02ed */
[----:B------:R-:W1:Y:S04]  /*eae0*/  SHFL.IDX PT, R13, R18, RZ, 0x1c1f ;  /* 0x001c1fff120d7589 */ /* 0x000e6800000e0000 */
[----:B------:R-:W-:Y:S04]  /*eaf0*/  SHFL.IDX PT, R16, R9, 0x1, 0x1c1f ;  /* 0x003c1f0009107f89 */ /* 0x000fe800000e0000 */
[----:B------:R-:W2:Y:S01]  /*eb00*/  SHFL.IDX PT, R17, R18, 0x1, 0x1c1f ;  /* 0x003c1f0012117f89 */ /* 0x000ea200000e0000 */
[----:B------:R-:W-:Y:S02]  /*eb10*/  LOP3.LUT P0, RZ, R22, 0x3, RZ, 0xc0, !PT ;  /* 0x0000000316ff7812 */ /* 0x000fe4000780c0ff */
[----:B------:R-:W-:-:S02]  /*eb20*/  IADD3 R14, R10, 0x8, RZ ;  /* 0x000000080a0e7810 */ /* 0x000fc40007ffe0ff */
[-C--:B------:R-:W-:Y:S02]  /*eb30*/  ISETP.GE.OR P1, PT, R10, R3.reuse, P0 ;  /* 0x000000030a00720c */ /* 0x080fe40000726670 */
[----:B------:R-:W-:-:S11]  /*eb40*/  ISETP.GE.OR P0, PT, R14, R3, P0 ;  /* 0x000000030e00720c */ /* 0x000fd60000706670 */
[----:B-1----:R1:W-:Y:S01]  /*eb50*/  @!P1 ST.E [R12.64], R4 ;  /* 0x000000040c009985 */ /* 0x0023e2000c101906 */
[----:B------:R-:W-:-:S03]  /*eb60*/  ISETP.GE.AND P1, PT, R10, R3, PT ;  /* 0x000000030a00720c */ /* 0x000fc60003f26270 */
[----:B--2---:R1:W-:Y:S01]  /*eb70*/  @!P0 ST.E [R16.64], R0 ;  /* 0x0000000010008985 */ /* 0x0043e2000c101906 */
[----:B------:R-:W-:Y:S01]  /*eb80*/  ISETP.GE.AND P0, PT, R14, R3, PT ;  /* 0x000000030e00720c */ /* 0x000fe20003f06270 */
[----:B------:R-:W-:Y:S05]  /*eb90*/  @P3 BRA `(.L_x_4824) ;  /* 0x0000097000003947 */ /* 0x000fea0003800000 */
[----:B------:R-:W2:Y:S01]  /*eba0*/  LDL R22, [R1+0x4] ;  /* 0x0000040001167983 */ /* 0x000ea20000100800 */
[----:B-1----:R-:W-:Y:S01]  /*ebb0*/  IMAD R0, R8, c[0x0][0x3a0], RZ ;  /* 0x0000e80008007a24 */ /* 0x002fe200078e02ff */
[----:B------:R-:W-:Y:S01]  /*ebc0*/  SHF.R.S32.HI R6, RZ, 0x1f, R7 ;  /* 0x0000001fff067819 */ /* 0x000fe20000011407 */
[C---:B------:R-:W-:Y:S01]  /*ebd0*/  IMAD.WIDE.U32 R8, R5.reuse, c[0x0][0x3a0], RZ ;  /* 0x0000e80005087a25 */ /* 0x040fe200078e00ff */
[----:B------:R1:W3:Y:S01]  /*ebe0*/  LDS.128 R72, [R249+0x80] ;  /* 0x00008000f9487984 */ /* 0x0002e20000000c00 */
[----:B------:R-:W-:Y:S02]  /*ebf0*/  SHF.R.S32.HI R76, RZ, 0x1f, R246 ;  /* 0x0000001fff4c7819 */ /* 0x000fe400000114f6 */
[----:B------:R-:W-:Y:S01]  /*ec00*/  IMAD R5, R5, c[0x0][0x3a4], R0 ;  /* 0x0000e90005057a24 */ /* 0x000fe200078e0200 */
[----:B------:R1:W4:Y:S01]  /*ec10*/  LDS.128 R68, [R249+0x1080] ;  /* 0x00108000f9447984 */ /* 0x0003220000000c00 */
[----:B------:R-:W-:Y:S01]  /*ec20*/  IMAD R6, R6, c[0x0][0x3f0], RZ ;  /* 0x0000fc0006067a24 */ /* 0x000fe200078e02ff */
[----:B------:R-:W-:-:S02]  /*ec30*/  LEA.HI R76, R76, R246, RZ, 0x3 ;  /* 0x000000f64c4c7211 */ /* 0x000fc400078f18ff */
[----:B------:R-:W-:Y:S01]  /*ec40*/  IADD3 R9, R9, R5, RZ ;  /* 0x0000000509097210 */ /* 0x000fe20007ffe0ff */
[----:B------:R1:W1:Y:S01]  /*ec50*/  LDS.128 R64, [R249+0x2080] ;  /* 0x00208000f9407984 */ /* 0x0002620000000c00 */
[----:B------:R-:W-:-:S03]  /*ec60*/  SHF.R.S32.HI R76, RZ, 0x3, R76 ;  /* 0x00000003ff4c7819 */ /* 0x000fc6000001144c */
[C---:B------:R-:W-:Y:S01]  /*ec70*/  IMAD.WIDE.U32 R8, R23.reuse, c[0x0][0x3e8], R8 ;  /* 0x0000fa0017087a25 */ /* 0x040fe200078e0008 */
[----:B------:R1:W1:Y:S01]  /*ec80*/  LDS.128 R60, [R249+0x3080] ;  /* 0x00308000f93c7984 */ /* 0x0002620000000c00 */
[-C--:B------:R-:W-:Y:S02]  /*ec90*/  IADD3 R76, R76, R237.reuse, RZ ;  /* 0x000000ed4c4c7210 */ /* 0x080fe40007ffe0ff */
[----:B------:R-:W-:Y:S01]  /*eca0*/  IMAD R9, R23, c[0x0][0x3ec], R9 ;  /* 0x0000fb0017097a24 */ /* 0x000fe200078e0209 */
[----:B------:R1:W1:Y:S03]  /*ecb0*/  LDS.128 R56, [R249+0x4080] ;  /* 0x00408000f9387984 */ /* 0x0002660000000c00 */
[----:B------:R-:W-:Y:S01]  /*ecc0*/  IMAD.WIDE.U32 R8, R7, c[0x0][0x3f0], R8 ;  /* 0x0000fc0007087a25 */ /* 0x000fe200078e0008 */
        /* <DEDUP_REMOVED lines=9> */
[----:B------:R1:W1:Y:S01]  /*ed60*/  LDS.128 R12, [R249+0xf080] ;  /* 0x00f08000f90c7984 */ /* 0x0002620000000c00 */
[----:B--2---:R-:W-:-:S03]  /*ed70*/  IADD3 R0, R22, R237, RZ ;  /* 0x000000ed16007210 */ /* 0x004fc60007ffe0ff */
[----:B------:R2:W1:Y:S01]  /*ed80*/  LDS.128 R20, [R249+0xd080] ;  /* 0x00d08000f9147984 */ /* 0x0004620000000c00 */
        /* <DEDUP_REMOVED lines=20> */
[----:B-1234-:R1:W2:Y:S02]  /*eed0*/  SHFL.IDX PT, R77, R10, RZ, 0x181f ;  /* 0x00181fff0a4d7589 */ /* 0x01e2a400000e0000 */
.L_x_4892:
[----:B------:R-:W-:Y:S05]  /*eee0*/  BRA.DIV ~URZ, `(.L_x_4826) ;  /* 0x000047127f007947 */ /* 0x000fea000b800000 */
[----:B------:R3:W4:Y:S02]  /*eef0*/  SHFL.IDX PT, R5, R11, RZ, 0x181f ;  /* 0x00181fff0b057589 */ /* 0x00072400000e0000 */
.L_x_4893:
[----:B------:R-:W-:Y:S01]  /*ef00*/  ISETP.GE.AND P0, PT, R76, R3, PT ;  /* 0x000000034c00720c */ /* 0x000fe20003f06270 */
[----:B------:R-:W-:-:S12]  /*ef10*/  BSSY B0, `(.L_x_4827) ;  /* 0x0000013000007945 */ /* 0x000fd80003800000 */
[----:B------:R-:W-:Y:S05]  /*ef20*/  @P0 BRA `(.L_x_4828) ;  /* 0x0000011000000947 */ /* 0x000fea0003800000 */
[----:B------:R-:W5:Y:S01]  /*ef30*/  LDL.64 R78, [R1+0x10] ;  /* 0x00001000014e7983 */ /* 0x000f620000100a00 */
[----:B------:R-:W-:Y:S02]  /*ef40*/  ISETP.GE.AND P5, PT, R250, c[0x0][0x3c8], PT ;  /* 0x0000f200fa007a0c */ /* 0x000fe40003fa6270 */
[----:B------:R-:W-:Y:S02]  /*ef50*/  ISETP.GE.AND P4, PT, R247, c[0x0][0x3c8], PT ;  /* 0x0000f200f7007a0c */ /* 0x000fe40003f86270 */
[----:B------:R-:W-:-:S09]  /*ef60*/  ISETP.GE.AND P3, PT, R248, c[0x0][0x3c8], PT ;  /* 0x0000f200f8007a0c */ /* 0x000fd20003f66270 */
[CC--:B----4-:R-:W-:Y:S02]  /*ef70*/  @!P5 LEA R6, P2, R250.reuse, R5.reuse, 0x1 ;  /* 0x00000005fa06d211 */ /* 0x0d0fe400078408ff */
[----:B------:R-:W-:Y:S02]  /*ef80*/  @!P4 LEA R4, P1, R247, R5, 0x1 ;  /* 0x00000005f704c211 */ /* 0x000fe400078208ff */
[----:B--2---:R-:W-:Y:S02]  /*ef90*/  @!P5 LEA.HI.X R7, R250, R77, R243, 0x1, P2 ;  /* 0x0000004dfa07d211 */ /* 0x004fe400010f0cf3 */
[----:B-----5:R-:W-:-:S13]  /*efa0*/  ISETP.GE.AND P6, PT, R78, c[0x0][0x3c8], PT ;  /* 0x0000f2004e007a0c */ /* 0x020fda0003fc6270 */
[----:B------:R-:W-:-:S04]  /*efb0*/  @!P6 LEA R8, P0, R78, R5, 0x1 ;  /* 0x000000054e08e211 */ /* 0x000fc800078008ff */
[----:B------:R-:W-:Y:S02]  /*efc0*/  @!P6 LEA.HI.X R9, R78, R77, R79, 0x1, P0 ;  /* 0x0000004d4e09e211 */ /* 0x000fe400000f0c4f */
[C---:B------:R-:W-:Y:S02]  /*efd0*/  @!P3 LEA R78, P0, R248.reuse, R5, 0x1 ;  /* 0x00000005f84eb211 */ /* 0x040fe400078008ff */
[-C--:B------:R-:W-:Y:S01]  /*efe0*/  @!P4 LEA.HI.X R5, R247, R77.reuse, R242, 0x1, P1 ;  /* 0x0000004df705c211 */ /* 0x080fe200008f0cf2 */
[----:B------:R2:W-:Y:S01]  /*eff0*/  @!P6 ST.E.128 [R8.64], R72 ;  /* 0x000000480800e985 */ /* 0x0005e2000c101d06 */
[----:B------:R-:W-:-:S03]  /*f000*/  @!P3 LEA.HI.X R79, R248, R77, R241, 0x1, P0 ;  /* 0x0000004df84fb211 */ /* 0x000fc600000f0cf1 */
[----:B------:R2:W-:Y:S04]  /*f010*/  @!P5 ST.E.128 [R6.64], R56 ;  /* 0x000000380600d985 */ /* 0x0005e8000c101d06 */
[----:B------:R2:W-:Y:S04]  /*f020*/  @!P4 ST.E.128 [R4.64], R40 ;  /* 0x000000280400c985 */ /* 0x0005e8000c101d06 */
[----:B------:R2:W-:Y:S02]  /*f030*/  @!P3 ST.E.128 [R78.64], R24 ;  /* 0x000000184e00b985 */ /* 0x0005e4000c101d06 */
.L_x_4828:
[----:B------:R-:W-:Y:S05]  /*f040*/  BSYNC B0 ;  /* 0x0000000000007941 */ /* 0x000fea0003800000 */
.L_x_4827:
[----:B------:R-:W-:Y:S05]  /*f050*/  BRA.DIV ~URZ, `(.L_x_4829) ;  /* 0x000046027f007947 */ /* 0x000fea000b800000 */
[----:B--2---:R2:W1:Y:S04]  /*f060*/  SHFL.IDX PT, R24, R10, 0x1, 0x181f ;  /* 0x00381f000a187f89 */ /* 0x00446800000e0000 */
[----:B----4-:R2:W4:Y:S02]  /*f070*/  SHFL.IDX PT, R5, R11, 0x1, 0x181f ;  /* 0x00381f000b057f89 */ /* 0x01052400000e0000 */
.L_x_4894:
[----:B------:R-:W-:Y:S01]  /*f080*/  IADD3 R0, R76, 0x20, RZ ;  /* 0x000000204c007810 */ /* 0x000fe20007ffe0ff */
[----:B------:R-:W-:Y:S03]  /*f090*/  BSSY B0, `(.L_x_4830) ;  /* 0x0000014000007945 */ /* 0x000fe60003800000 */
[----:B------:R-:W-:-:S13]  /*f0a0*/  ISETP.GE.AND P0, PT, R0, R3, PT ;  /* 0x000000030000720c */ /* 0x000fda0003f06270 */
[----:B------:R-:W-:Y:S05]  /*f0b0*/  @P0 BRA `(.L_x_4831) ;  /* 0x0000011000000947 */ /* 0x000fea0003800000 */
[----:B------:R-:W5:Y:S01]  /*f0c0*/  LDL.64 R26, [R1+0x10] ;  /* 0x00001000011a7983 */ /* 0x000f620000100a00 */
[----:B------:R-:W-:Y:S02]  /*f0d0*/  ISETP.GE.AND P2, PT, R250, c[0x0][0x3c8], PT ;  /* 0x0000f200fa007a0c */ /* 0x000fe40003f46270 */
[----:B------:R-:W-:Y:S02]  /*f0e0*/  ISETP.GE.AND P1, PT, R247, c[0x0][0x3c8], PT ;  /* 0x0000f200f7007a0c */ /* 0x000fe40003f26270 */
[----:B------:R-:W-:-:S09]  /*f0f0*/  ISETP.GE.AND P0, PT, R248, c[0x0][0x3c8], PT ;  /* 0x0000f200f8007a0c */ /* 0x000fd20003f06270 */
[CC--:B----4-:R-:W-:Y:S02]  /*f100*/  @!P2 LEA R6, P6, R250.reuse, R5.reuse, 0x1 ;  /* 0x00000005fa06a211 */ /* 0x0d0fe400078c08ff */
[----:B------:R-:W-:Y:S02]  /*f110*/  @!P1 LEA R4, P5, R247, R5, 0x1 ;  /* 0x00000005f7049211 */ /* 0x000fe400078a08ff */
[----:B-1----:R-:W-:Y:S02]  /*f120*/  @!P2 LEA.HI.X R7, R250, R24, R243, 0x1, P6 ;  /* 0x00000018fa07a211 */ /* 0x002fe400030f0cf3 */
[----:B-----5:R-:W-:-:S13]  /*f130*/  ISETP.GE.AND P3, PT, R26, c[0x0][0x3c8], PT ;  /* 0x0000f2001a007a0c */ /* 0x020fda0003f66270 */
[----:B------:R-:W-:-:S04]  /*f140*/  @!P3 LEA R8, P4, R26, R5, 0x1 ;  /* 0x000000051a08b211 */ /* 0x000fc800078808ff */
[-C--:B------:R-:W-:Y:S02]  /*f150*/  @!P3 LEA.HI.X R9, R26, R24.reuse, R27, 0x1, P4 ;  /* 0x000000181a09b211 */ /* 0x080fe400020f0c1b */
[C---:B------:R-:W-:Y:S02]  /*f160*/  @!P0 LEA R26, P4, R248.reuse, R5, 0x1 ;  /* 0x00000005f81a8211 */ /* 0x040fe400078808ff */
[-C--:B------:R-:W-:Y:S01]  /*f170*/  @!P1 LEA.HI.X R5, R247, R24.reuse, R242, 0x1, P5 ;  /* 0x00000018f7059211 */ /* 0x080fe200028f0cf2 */
[----:B------:R1:W-:Y:S01]  /*f180*/  @!P3 ST.E.128 [R8.64], R68 ;  /* 0x000000440800b985 */ /* 0x0003e2000c101d06 */
[----:B------:R-:W-:-:S03]  /*f190*/  @!P0 LEA.HI.X R27, R248, R24, R241, 0x1, P4 ;  /* 0x00000018f81b8211 */ /* 0x000fc600020f0cf1 */
[----:B------:R1:W-:Y:S04]  /*f1a0*/  @!P2 ST.E.128 [R6.64], R52 ;  /* 0x000000340600a985 */ /* 0x0003e8000c101d06 */
[----:B------:R1:W-:Y:S04]  /*f1b0*/  @!P1 ST.E.128 [R4.64], R36 ;  /* 0x0000002404009985 */ /* 0x0003e8000c101d06 */
[----:B------:R1:W-:Y:S02]  /*f1c0*/  @!P0 ST.E.128 [R26.64], R20 ;  /* 0x000000141a008985 */ /* 0x0003e4000c101d06 */
.L_x_4831:
[----:B------:R-:W-:Y:S05]  /*f1d0*/  BSYNC B0 ;  /* 0x0000000000007941 */ /* 0x000fea0003800000 */
.L_x_4830:
[----:B------:R-:W-:Y:S05]  /*f1e0*/  BRA.DIV ~URZ, `(.L_x_4832) ;  /* 0x000045327f007947 */ /* 0x000fea000b800000 */
[----:B-1----:R1:W2:Y:S02]  /*f1f0*/  SHFL.IDX PT, R20, R10, 0x2, 0x181f ;  /* 0x00581f000a147f89 */ /* 0x0022a400000e0000 */
.L_x_4895:
[----:B------:R-:W-:Y:S05]  /*f200*/  BRA.DIV ~URZ, `(.L_x_4833) ;  /* 0x000045827f007947 */ /* 0x000fea000b800000 */
[----:B----4-:R4:W1:Y:S02]  /*f210*/  SHFL.IDX PT, R5, R11, 0x2, 0x181f ;  /* 0x00581f000b057f89 */ /* 0x01086400000e0000 */
.L_x_4896:
        /* <DEDUP_REMOVED lines=8> */
[CC--:B-1----:R-:W-:Y:S02]  /*f2a0*/  @!P2 LEA R6, P6, R250.reuse, R5.reuse, 0x1 ;  /* 0x00000005fa06a211 */ /* 0x0c2fe400078c08ff */
[----:B------:R-:W-:Y:S02]  /*f2b0*/  @!P1 LEA R4, P5, R247, R5, 0x1 ;  /* 0x00000005f7049211 */ /* 0x000fe400078a08ff */
[----:B--2---:R-:W-:Y:S02]  /*f2c0*/  @!P2 LEA.HI.X R7, R250, R20, R243, 0x1, P6 ;  /* 0x00000014fa07a211 */ /* 0x004fe400030f0cf3 */
        /* <DEDUP_REMOVED lines=10> */
.L_x_4835:
[----:B------:R-:W-:Y:S05]  /*f370*/  BSYNC B0 ;  /* 0x0000000000007941 */ /* 0x000fea0003800000 */
.L_x_4834:
[----:B------:R-:W-:Y:S05]  /*f380*/  BRA.DIV ~URZ, `(.L_x_4836) ;  /* 0x000044627f007947 */ /* 0x000fea000b800000 */
[----:B-12---:R-:W1:Y:S04]  /*f390*/  SHFL.IDX PT, R10, R10, 0x3, 0x181f ;  /* 0x00781f000a0a7f89 */ /* 0x006e6800000e0000 */
[----:B------:R2:W3:Y:S02]  /*f3a0*/  SHFL.IDX PT, R5, R11, 0x3, 0x181f ;  /* 0x00781f000b057f89 */ /* 0x0004e400000e0000 */
.L_x_4897:
[----:B------:R-:W-:-:S04]  /*f3b0*/  IADD3 R76, R76, 0x60, RZ ;  /* 0x000000604c4c7810 */ /* 0x000fc80007ffe0ff */
[----:B------:R-:W-:-:S13]  /*f3c0*/  ISETP.GE.AND P0, PT, R76, R3, PT ;  /* 0x000000034c00720c */ /* 0x000fda0003f06270 */
[----:B------:R-:W-:Y:S05]  /*f3d0*/  @P0 BRA `(.L_x_4837) ;  /* 0x00002ab000000947 */ /* 0x000fea0003800000 */
[----:B------:R-:W5:Y:S01]  /*f3e0*/  LDL.64 R18, [R1+0x10] ;  /* 0x0000100001127983 */ /* 0x000f620000100a00 */
[----:B------:R-:W-:Y:S02]  /*f3f0*/  ISETP.GE.AND P1, PT, R250, c[0x0][0x3c8], PT ;  /* 0x0000f200fa007a0c */ /* 0x000fe40003f26270 */
[----:B------:R-:W-:-:S11]  /*f400*/  ISETP.GE.AND P0, PT, R247, c[0x0][0x3c8], PT ;  /* 0x0000f200f7007a0c */ /* 0x000fd60003f06270 */
[CC--:B---3--:R-:W-:Y:S02]  /*f410*/  @!P1 LEA R8, P4, R250.reuse, R5.reuse, 0x1 ;  /* 0x00000005fa089211 */ /* 0x0c8fe400078808ff */
[C---:B------:R-:W-:Y:S02]  /*f420*/  @!P0 LEA R6, P3, R247.reuse, R5, 0x1 ;  /* 0x00000005f7068211 */ /* 0x040fe400078608ff */
[-C--:B-1----:R-:W-:Y:S02]  /*f430*/  @!P1 LEA.HI.X R9, R250, R10.reuse, R243, 0x1, P4 ;  /* 0x0000000afa099211 */ /* 0x082fe400020f0cf3 */
[----:B------:R-:W-:Y:S02]  /*f440*/  @!P0 LEA.HI.X R7, R247, R10, R242, 0x1, P3 ;  /* 0x0000000af7078211 */ /* 0x000fe400018f0cf2 */
[----:B-----5:R-:W-:-:S13]  /*f450*/  ISETP.GE.AND P2, PT, R18, c[0x0][0x3c8], PT ;  /* 0x0000f20012007a0c */ /* 0x020fda0003f46270 */
[----:B------:R-:W-:-:S04]  /*f460*/  @!P2 LEA R16, P5, R18, R5, 0x1 ;  /* 0x000000051210a211 */ /* 0x000fc800078a08ff */
[----:B------:R-:W-:-:S05]  /*f470*/  @!P2 LEA.HI.X R17, R18, R10, R19, 0x1, P5 ;  /* 0x0000000a1211a211 */ /* 0x000fca00028f0c13 */
[----:B------:R1:W-:Y:S04]  /*f480*/  @!P2 ST.E.128 [R16.64], R60 ;  /* 0x0000003c1000a985 */ /* 0x0003e8000c101d06 */
        /* <DEDUP_REMOVED lines=8> */
.L_x_4824:
[----:B------:R-:W2:Y:S04]  /*f510*/  LDL.LU R3, [R1+0x40] ;  /* 0x0000400001037983 */ /* 0x000ea80000300800 */
[----:B-1----:R-:W3:Y:S01]  /*f520*/  LDL.LU R12, [R1+0x54] ;  /* 0x00005400010c7983 */ /* 0x002ee20000300800 */
[----:B------:R-:W-:Y:S01]  /*f530*/  IMAD R8, R8, c[0x0][0x408], RZ ;  /* 0x0001020008087a24 */ /* 0x000fe200078e02ff */
[----:B------:R-:W-:Y:S01]  /*f540*/  SHF.R.S32.HI R0, RZ, 0x1f, R7 ;  /* 0x0000001fff007819 */ /* 0x000fe20000011407 */
[----:B------:R-:W-:-:S04]  /*f550*/  IMAD.WIDE.U32 R10, R5, c[0x0][0x408], RZ ;  /* 0x00010200050a7a25 */ /* 0x000fc800078e00ff */
[----:B------:R-:W-:Y:S02]  /*f560*/  IMAD R5, R5, c[0x0][0x40c], R8 ;  /* 0x0001030005057a24 */ /* 0x000fe400078e0208 */
[----:B------:R-:W-:-:S03]  /*f570*/  IMAD R0, R0, c[0x0][0x440], RZ ;  /* 0x0001100000007a24 */ /* 0x000fc600078e02ff */
[----:B------:R-:W-:Y:S01]  /*f580*/  IADD3 R11, R11, R5, RZ ;  /* 0x000000050b0b7210 */ /* 0x000fe20007ffe0ff */
[----:B------:R-:W-:-:S04]  /*f590*/  IMAD R0, R7, c[0x0][0x444], R0 ;  /* 0x0001110007007a24 */ /* 0x000fc800078e0200 */
[----:B--2---:R-:W-:-:S04]  /*f5a0*/  IMAD.WIDE.U32 R4, R3, c[0x0][0x438], R10 ;  /* 0x00010e0003047a25 */ /* 0x004fc800078e000a */
[----:B------:R-:W-:Y:S02]  /*f5b0*/  IMAD R5, R3, c[0x0][0x43c], R5 ;  /* 0x00010f0003057a24 */ /* 0x000fe400078e0205 */
[----:B------:R-:W-:-:S04]  /*f5c0*/  @P2 IMAD.HI.U32 R3, R6, c[0x0][0x4ec], RZ ;  /* 0x00013b0006032a27 */ /* 0x000fc800078e00ff */
        /* <DEDUP_REMOVED lines=22> */
.L_x_4898:
[----:B------:R-:W-:Y:S05]  /*f730*/  BRA.DIV ~URZ, `(.L_x_4839) ;  /* 0x000041e27f007947 */ /* 0x000fea000b800000 */
[----:B------:R3:W4:Y:S02]  /*f740*/  SHFL.IDX PT, R5, R10, RZ, 0x1c1f ;  /* 0x001c1fff0a057589 */ /* 0x00072400000e0000 */
.L_x_4899:
        /* <DEDUP_REMOVED lines=8> */
[----:B------:R-:W-:Y:S01]  /*f7d0*/  IADD3 R0, R251, 0x20, RZ ;  /* 0x00000020fb007810 */ /* 0x000fe20007ffe0ff */
[----:B----4-:R-:W-:Y:S01]  /*f7e0*/  @!P1 IMAD.MOV.U32 R6, RZ, RZ, R5 ;  /* 0x000000ffff069224 */ /* 0x010fe200078e0005 */
[----:B------:R-:W-:Y:S01]  /*f7f0*/  ISETP.GE.AND P5, PT, R9, c[0x0][0x3c8], PT ;  /* 0x0000f20009007a0c */ /* 0x000fe20003fa6270 */
[----:B--2---:R-:W-:Y:S01]  /*f800*/  @!P1 IMAD.MOV.U32 R7, RZ, RZ, R11 ;  /* 0x000000ffff079224 */ /* 0x004fe200078e000b */
[----:B------:R-:W-:Y:S02]  /*f810*/  ISETP.GE.AND P6, PT, R0, c[0x0][0x3c8], PT ;  /* 0x0000f20000007a0c */ /* 0x000fe40003fc6270 */
[----:B------:R-:W-:Y:S01]  /*f820*/  SHF.R.S32.HI R8, RZ, 0x1f, R16 ;  /* 0x0000001fff087819 */ /* 0x000fe20000011410 */
[----:B------:R-:W-:Y:S01]  /*f830*/  @!P1 IMAD.WIDE R14, R251, 0x4, R6 ;  /* 0x00000004fb0e9825 */ /* 0x000fe200078e0206 */
[----:B------:R-:W-:-:S02]  /*f840*/  SHF.R.S32.HI R7, RZ, 0x1f, R4 ;  /* 0x0000001fff077819 */ /* 0x000fc40000011404 */
[----:B------:R-:W-:Y:S02]  /*f850*/  IADD3 R6, R251, 0x28, RZ ;  /* 0x00000028fb067810 */ /* 0x000fe40007ffe0ff */
[----:B------:R2:W-:Y:S01]  /*f860*/  @!P1 ST.E.64 [R14.64], R160 ;  /* 0x000000a00e009985 */ /* 0x0005e2000c101b06 */
[-C--:B------:R-:W-:Y:S02]  /*f870*/  @!P4 LEA R12, P1, R4, R5.reuse, 0x2 ;  /* 0x00000005040cc211 */ /* 0x080fe400078210ff */
[----:B------:R-:W-:Y:S02]  /*f880*/  @!P2 LEA R18, P3, R16, R5, 0x2 ;  /* 0x000000051012a211 */ /* 0x000fe400078610ff */
[-C--:B------:R-:W-:Y:S02]  /*f890*/  @!P4 LEA.HI.X R13, R4, R11.reuse, R7, 0x2, P1 ;  /* 0x0000000b040dc211 */ /* 0x080fe400008f1407 */
[----:B------:R-:W-:Y:S02]  /*f8a0*/  ISETP.GE.AND P1, PT, R6, c[0x0][0x3c8], PT ;  /* 0x0000f20006007a0c */ /* 0x000fe40003f26270 */
[----:B------:R-:W-:-:S02]  /*f8b0*/  @!P2 LEA.HI.X R19, R16, R11, R8, 0x2, P3 ;  /* 0x0000000b1013a211 */ /* 0x000fc400018f1408 */
[----:B------:R-:W-:Y:S02]  /*f8c0*/  SHF.R.S32.HI R8, RZ, 0x1f, R9 ;  /* 0x0000001fff087819 */ /* 0x000fe40000011409 */
[----:B------:R-:W-:Y:S01]  /*f8d0*/  SHF.R.S32.HI R7, RZ, 0x1f, R0 ;  /* 0x0000001fff077819 */ /* 0x000fe20000011400 */
[----:B------:R4:W-:Y:S01]  /*f8e0*/  @!P2 ST.E.64 [R18.64], R156 ;  /* 0x0000009c1200a985 */ /* 0x0009e2000c101b06 */
[----:B------:R-:W-:Y:S02]  /*f8f0*/  @!P5 LEA R16, P3, R9, R5, 0x2 ;  /* 0x000000050910d211 */ /* 0x000fe400078610ff */
[----:B------:R-:W-:Y:S02]  /*f900*/  IADD3 R4, R251, 0x30, RZ ;  /* 0x00000030fb047810 */ /* 0x000fe40007ffe0ff */
[----:B------:R-:W-:Y:S02]  /*f910*/  @!P5 LEA.HI.X R17, R9, R11, R8, 0x2, P3 ;  /* 0x0000000b0911d211 */ /* 0x000fe400018f1408 */
[----:B------:R-:W-:-:S02]  /*f920*/  ISETP.GE.AND P3, PT, R4, c[0x0][0x3c8], PT ;  /* 0x0000f20004007a0c */ /* 0x000fc40003f66270 */
[C---:B------:R-:W-:Y:S01]  /*f930*/  IADD3 R29, R251.reuse, 0xb0, RZ ;  /* 0x000000b0fb1d7810 */ /* 0x040fe20007ffe0ff */
[----:B------:R-:W-:Y:S01]  /*f940*/  @!P5 ST.E.64 [R16.64], R132 ;  /* 0x000000841000d985 */ /* 0x000fe2000c101b06 */
[C---:B------:R-:W-:Y:S02]  /*f950*/  IADD3 R27, R251.reuse, 0xb8, RZ ;  /* 0x000000b8fb1b7810 */ /* 0x040fe40007ffe0ff */
[C---:B------:R-:W-:Y:S01]  /*f960*/  IADD3 R25, R251.reuse, 0xc0, RZ ;  /* 0x000000c0fb197810 */ /* 0x040fe20007ffe0ff */
[----:B------:R5:W-:Y:S01]  /*f970*/  @!P4 ST.E.64 [R12.64], R136 ;  /* 0x000000880c00c985 */ /* 0x000be2000c101b06 */
[C---:B--2---:R-:W-:Y:S02]  /*f980*/  @!P6 LEA R14, P2, R0.reuse, R5, 0x2 ;  /* 0x00000005000ee211 */ /* 0x044fe400078410ff */
[----:B------:R-:W-:Y:S02]  /*f990*/  IADD3 R26, R251, 0xc8, RZ ;  /* 0x000000c8fb1a7810 */ /* 0x000fe40007ffe0ff */
[----:B------:R-:W-:-:S02]  /*f9a0*/  @!P6 LEA.HI.X R15, R0, R11, R7, 0x2, P2 ;  /* 0x0000000b000fe211 */ /* 0x000fc400010f1407 */
[----:B------:R-:W-:Y:S02]  /*f9b0*/  SHF.R.S32.HI R0, RZ, 0x1f, R6 ;  /* 0x0000001fff007819 */ /* 0x000fe40000011406 */
[C---:B------:R-:W-:Y:S01]  /*f9c0*/  @!P1 LEA R8, P2, R6.reuse, R5, 0x2 ;  /* 0x0000000506089211 */ /* 0x040fe200078410ff */
[----:B------:R-:W-:Y:S01]  /*f9d0*/  @!P6 ST.E.64 [R14.64], R140 ;  /* 0x0000008c0e00e985 */ /* 0x000fe2000c101b06 */
[----:B------:R-:W-:Y:S02]  /*f9e0*/  SHF.R.S32.HI R7, RZ, 0x1f, R4 ;  /* 0x0000001fff077819 */ /* 0x000fe40000011404 */
[----:B------:R-:W-:Y:S02]  /*f9f0*/  @!P1 LEA.HI.X R9, R6, R11, R0, 0x2, P2 ;  /* 0x0000000b06099211 */ /* 0x000fe400010f1400 */
[C---:B------:R-:W-:Y:S02]  /*fa00*/  IADD3 R0, R251.reuse, 0x38, RZ ;  /* 0x00000038fb007810 */ /* 0x040fe40007ffe0ff */
[----:B----4-:R-:W-:Y:S01]  /*fa10*/  IADD3 R18, R251, 0x40, RZ ;  /* 0x00000040fb127810 */ /* 0x010fe20007ffe0ff */
[----:B------:R2:W-:Y:S01]  /*fa20*/  @!P1 ST.E.64 [R8.64], R144 ;  /* 0x0000009008009985 */ /* 0x0005e2000c101b06 */
[----:B------:R-:W-:-:S02]  /*fa30*/  ISETP.GE.AND P5, PT, R0, c[0x0][0x3c8], PT ;  /* 0x0000f20000007a0c */ /* 0x000fc40003fa6270 */
[----:B------:R-:W-:Y:S02]  /*fa40*/  ISETP.GE.AND P4, PT, R18, c[0x0][0x3c8], PT ;  /* 0x0000f20012007a0c */ /* 0x000fe40003f86270 */
[C---:B------:R-:W-:Y:S02]  /*fa50*/  @!P3 LEA R20, P2, R4.reuse, R5, 0x2 ;  /* 0x000000050414b211 */ /* 0x040fe400078410ff */
[----:B------:R-:W-:Y:S02]  /*fa60*/  IADD3 R6, R251, 0x48, RZ ;  /* 0x00000048fb067810 */ /* 0x000fe40007ffe0ff */
[----:B------:R-:W-:Y:S02]  /*fa70*/  @!P3 LEA.HI.X R21, R4, R11, R7, 0x2, P2 ;  /* 0x0000000b0415b211 */ /* 0x000fe400010f1407 */
[----:B------:R-:W-:Y:S02]  /*fa80*/  ISETP.GE.AND P6, PT, R6, c[0x0][0x3c8], PT ;  /* 0x0000f20006007a0c */ /* 0x000fe40003fc6270 */
[----:B-----5:R-:W-:Y:S01]  /*fa90*/  SHF.R.S32.HI R12, RZ, 0x1f, R0 ;  /* 0x0000001fff0c7819 */ /* 0x020fe20000011400 */
[----:B------:R4:W-:Y:S01]  /*faa0*/  @!P3 ST.E.64 [R20.64], R148 ;  /* 0x000000941400b985 */ /* 0x0009e2000c101b06 */
[----:B------:R-:W-:-:S02]  /*fab0*/  @!P5 LEA R22, P1, R0, R5, 0x2 ;  /* 0x000000050016d211 */ /* 0x000fc400078210ff */
[C---:B------:R-:W-:Y:S02]  /*fac0*/  IADD3 R4, R251.reuse, 0x50, RZ ;  /* 0x00000050fb047810 */ /* 0x040fe40007ffe0ff */
[----:B------:R-:W-:Y:S02]  /*fad0*/  @!P5 LEA.HI.X R23, R0, R11, R12, 0x2, P1 ;  /* 0x0000000b0017d211 */ /* 0x000fe400008f140c */
[----:B------:R-:W-:Y:S02]  /*fae0*/  ISETP.GE.AND P1, PT, R4, c[0x0][0x3c8], PT ;  /* 0x0000f20004007a0c */ /* 0x000fe40003f26270 */
[----:B------:R-:W-:Y:S01]  /*faf0*/  SHF.R.S32.HI R7, RZ, 0x1f, R18 ;  /* 0x0000001fff077819 */ /* 0x000fe20000011412 */
[----:B------:R-:W-:Y:S01]  /*fb00*/  @!P5 ST.E.64 [R22.64], R152 ;  /* 0x000000981600d985 */ /* 0x000fe2000c101b06 */
[----:B------:R-:W-:Y:S02]  /*fb10*/  @!P4 LEA R16, P2, R18, R5, 0x2 ;  /* 0x000000051210c211 */ /* 0x000fe400078410ff */
        /* <DEDUP_REMOVED lines=8> */
[C---:B--2---:R-:W-:Y:S01]  /*fba0*/  @!P1 LEA R8, P2, R4.reuse, R5, 0x2 ;  /* 0x0000000504089211 */ /* 0x044fe200078410ff */
[----:B------:R2:W-:Y:S01]  /*fbb0*/  @!P6 ST.E.64 [R12.64], R40 ;  /* 0x000000280c00e985 */ /* 0x0005e2000c101b06 */
[C---:B------:R-:W-:Y:S02]  /*fbc0*/  IADD3 R14, R251.reuse, 0x68, RZ ;  /* 0x00000068fb0e7810 */ /* 0x040fe40007ffe0ff */
[----:B------:R-:W-:Y:S02]  /*fbd0*/  @!P1 LEA.HI.X R9, R4, R11, R6, 0x2, P2 ;  /* 0x0000000b04099211 */ /* 0x000fe400010f1406 */
[----:B------:R-:W-:Y:S02]  /*fbe0*/  IADD3 R4, R251, 0x60, RZ ;  /* 0x00000060fb047810 */ /* 0x000fe40007ffe0ff */
[----:B------:R-:W-:Y:S01]  /*fbf0*/  SHF.R.S32.HI R7, RZ, 0x1f, R0 ;  /* 0x0000001fff077819 */ /* 0x000fe20000011400 */
[----:B------:R1:W-:Y:S01]  /*fc00*/  @!P1 ST.E.64 [R8.64], R44 ;  /* 0x0000002c08009985 */ /* 0x0003e2000c101b06 */
[----:B------:R-:W-:-:S02]  /*fc10*/  ISETP.GE.AND P5, PT, R4, c[0x0][0x3c8], PT ;  /* 0x0000f20004007a0c */ /* 0x000fc40003fa6270 */
[----:B------:R-:W-:Y:S02]  /*fc20*/  @!P3 LEA R18, P2, R0, R5, 0x2 ;  /* 0x000000050012b211 */ /* 0x000fe400078410ff */
[----:B------:R-:W-:Y:S02]  /*fc30*/  ISETP.GE.AND P4, PT, R14, c[0x0][0x3c8], PT ;  /* 0x0000f2000e007a0c */ /* 0x000fe40003f86270 */
[----:B------:R-:W-:Y:S02]  /*fc40*/  IADD3 R6, R251, 0x70, RZ ;  /* 0x00000070fb067810 */ /* 0x000fe40007ffe0ff */
[----:B------:R-:W-:Y:S02]  /*fc50*/  @!P3 LEA.HI.X R19, R0, R11, R7, 0x2, P2 ;  /* 0x0000000b0013b211 */ /* 0x000fe400010f1407 */
[----:B------:R-:W-:Y:S02]  /*fc60*/  ISETP.GE.AND P6, PT, R6, c[0x0][0x3c8], PT ;  /* 0x0000f20006007a0c */ /* 0x000fe40003fc6270 */
[----:B------:R-:W-:Y:S01]  /*fc70*/  SHF.R.S32.HI R15, RZ, 0x1f, R4 ;  /* 0x0000001fff0f7819 */ /* 0x000fe20000011404 */
[----:B------:R3:W-:Y:S01]  /*fc80*/  @!P3 ST.E.64 [R18.64], R48 ;  /* 0x000000301200b985 */ /* 0x0007e2000c101b06 */
[----:B----4-:R-:W-:-:S02]  /*fc90*/  @!P5 LEA R20, P2, R4, R5, 0x2 ;  /* 0x000000050414d211 */ /* 0x010fc400078410ff */
[C---:B------:R-:W-:Y:S02]  /*fca0*/  IADD3 R0, R251.reuse, 0x78, RZ ;  /* 0x00000078fb007810 */ /* 0x040fe40007ffe0ff */
[----:B------:R-:W-:Y:S02]  /*fcb0*/  @!P5 LEA.HI.X R21, R4, R11, R15, 0x2, P2 ;  /* 0x0000000b0415d211 */ /* 0x000fe400010f140f */
[----:B------:R-:W-:Y:S02]  /*fcc0*/  ISETP.GE.AND P2, PT, R0, c[0x0][0x3c8], PT ;  /* 0x0000f20000007a0c */ /* 0x000fe40003f46270 */
[----:B------:R-:W-:Y:S01]  /*fcd0*/  SHF.R.S32.HI R7, RZ, 0x1f, R14 ;  /* 0x0000001fff077819 */ /* 0x000fe2000001140e */
[----:B------:R4:W-:Y:S01]  /*fce0*/  @!P5 ST.E.64 [R20.64], R52 ;  /* 0x000000341400d985 */ /* 0x0009e2000c101b06 */
[----:B-----5:R-:W-:Y:S02]  /*fcf0*/  @!P4 LEA R16, P1, R14, R5, 0x2 ;  /* 0x000000050e10c211 */ /* 0x020fe400078210ff */
[----:B------:R-:W-:-:S02]  /*fd00*/  IADD3 R4, R251, 0x80, RZ ;  /* 0x00000080fb047810 */ /* 0x000fc40007ffe0ff */
[----:B------:R-:W-:Y:S02]  /*fd10*/  @!P4 LEA.HI.X R17, R14, R11, R7, 0x2, P1 ;  /* 0x0000000b0e11c211 */ /* 0x000fe400008f1407 */
[----:B------:R-:W-:Y:S02]  /*fd20*/  SHF.R.S32.HI R7, RZ, 0x1f, R6 ;  /* 0x0000001fff077819 */ /* 0x000fe40000011406 */
[----:B--2---:R-:W-:Y:S01]  /*fd30*/  @!P6 LEA R12, P1, R6, R5, 0x2 ;  /* 0x00000005060ce211 */ /* 0x004fe200078210ff */
[----:B------:R2:W-:Y:S01]  /*fd40*/  @!P4 ST.E.64 [R16.64], R56 ;  /* 0x000000381000c985 */ /* 0x0005e2000c101b06 */
[----:B------:R-:W-:Y:S02]  /*fd50*/  ISETP.GE.AND P3, PT, R4, c[0x0][0x3c8], PT ;  /* 0x0000f20004007a0c */ /* 0x000fe40003f66270 */
[----:B------:R-:W-:Y:S02]  /*fd60*/  @!P6 LEA.HI.X R13, R6, R11, R7, 0x2, P1 ;  /* 0x0000000b060de211 */ /* 0x000fe400008f1407 */
[----:B------:R-:W-:-:S02]  /*fd70*/  SHF.R.S32.HI R6, RZ, 0x1f, R0 ;  /* 0x0000001fff067819 */ /* 0x000fc40000011400 */
[C---:B-1----:R-:W-:Y:S01]  /*fd80*/  @!P2 LEA R8, P1, R0.reuse, R5, 0x2 ;  /* 0x000000050008a211 */ /* 0x042fe200078210ff */
[----:B------:R1:W-:Y:S01]  /*fd90*/  @!P6 ST.E.64 [R12.64], R60 ;  /* 0x0000003c0c00e985 */ /* 0x0003e2000c101b06 */
[C---:B------:R-:W-:Y:S02]  /*fda0*/  IADD3 R14, R251.reuse, 0x90, RZ ;  /* 0x00000090fb0e7810 */ /* 0x040fe40007ffe0ff */
[----:B------:R-:W-:Y:S02]  /*fdb0*/  @!P2 LEA.HI.X R9, R0, R11, R6, 0x2, P1 ;  /* 0x0000000b0009a211 */ /* 0x000fe400008f1406 */
[----:B------:R-:W-:Y:S02]  /*fdc0*/  IADD3 R0, R251, 0x88, RZ ;  /* 0x00000088fb007810 */ /* 0x000fe40007ffe0ff */
[----:B------:R-:W-:Y:S01]  /*fdd0*/  ISETP.GE.AND P1, PT, R14, c[0x0][0x3c8], PT ;  /* 0x0000f2000e007a0c */ /* 0x000fe20003f26270 */
[----:B------:R5:W-:Y:S01]  /*fde0*/  @!P2 ST.E.64 [R8.64], R64 ;  /* 0x000000400800a985 */ /* 0x000be2000c101b06 */
[----:B------:R-:W-:-:S02]  /*fdf0*/  ISETP.GE.AND P5, PT, R0, c[0x0][0x3c8], PT ;  /* 0x0000f20000007a0c */ /* 0x000fc40003fa6270 */
[----:B------:R-:W-:Y:S02]  /*fe00*/  IADD3 R6, R251, 0x98, RZ ;  /* 0x00000098fb067810 */ /* 0x000fe40007ffe0ff */
[----:B------:R-:W-:Y:S02]  /*fe10*/  SHF.R.S32.HI R7, RZ, 0x1f, R4 ;  /* 0x0000001fff077819 */ /* 0x000fe40000011404 */
[----:B------:R-:W-:Y:S02]  /*fe20*/  ISETP.GE.AND P6, PT, R6, c[0x0][0x3c8], PT ;  /* 0x0000f20006007a0c */ /* 0x000fe40003fc6270 */
[C---:B---3--:R-:W-:Y:S02]  /*fe30*/  @!P3 LEA R18, P4, R4.reuse, R5, 0x2 ;  /* 0x000000050412b211 */ /* 0x048fe400078810ff */
[----:B------:R-:W-:Y:S02]  /*fe40*/  SHF.R.S32.HI R15, RZ, 0x1f, R0 ;  /* 0x0000001fff0f7819 */ /* 0x000fe40000011400 */
[----:B------:R-:W-:-:S02]  /*fe50*/  @!P3 LEA.HI.X R19, R4, R11, R7, 0x2, P4 ;  /* 0x0000000b0413b211 */ /* 0x000fc400020f1407 */
[-C--:B----4-:R-:W-:Y:S02]  /*fe60*/  @!P5 LEA R20, P4, R0, R5.reuse, 0x2 ;  /* 0x000000050014d211 */ /* 0x090fe400078810ff */
[----:B------:R-:W-:Y:S01]  /*fe70*/  SHF.R.S32.HI R7, RZ, 0x1f, R14 ;  /* 0x0000001fff077819 */ /* 0x000fe2000001140e */
[----:B------:R-:W-:Y:S01]  /*fe80*/  @!P3 ST.E.64 [R18.64], R68 ;  /* 0x000000441200b985 */ /* 0x000fe2000c101b06 */
[----:B--2---:R-:W-:Y:S02]  /*fe90*/  @!P1 LEA R16, P2, R14, R5, 0x2 ;  /* 0x000000050e109211 */ /* 0x004fe400078410ff */
[----:B------:R-:W-:Y:S02]  /*fea0*/  IADD3 R4, R251, 0xa0, RZ ;  /* 0x000000a0fb047810 */ /* 0x000fe40007ffe0ff */
[-C--:B------:R-:W-:Y:S02]  /*feb0*/  @!P5 LEA.HI.X R21, R0, R11.reuse, R15, 0x2, P4 ;  /* 0x0000000b0015d211 */ /* 0x080fe400020f140f */
[----:B------:R-:W-:-:S02]  /*fec0*/  @!P1 LEA.HI.X R17, R14, R11, R7, 0x2, P2 ;  /* 0x0000000b0e119211 */ /* 0x000fc400010f1407 */
[----:B------:R-:W-:Y:S01]  /*fed0*/  ISETP.GE.AND P4, PT, R4, c[0x0][0x3c8], PT ;  /* 0x0000f20004007a0c */ /* 0x000fe20003f86270 */
[----:B------:R-:W-:Y:S01]  /*fee0*/  @!P5 ST.E.64 [R20.64], R72 ;  /* 0x000000481400d985 */ /* 0x000fe2000c101b06 */
[----:B------:R-:W-:Y:S02]  /*fef0*/  SHF.R.S32.HI R7, RZ, 0x1f, R6 ;  /* 0x0000001fff077819 */ /* 0x000fe40000011406 */
[C---:B-1----:R-:W-:Y:S01]  /*ff00*/  @!P6 LEA R12, P2, R6.reuse, R5, 0x2 ;  /* 0x00000005060ce211 */ /* 0x042fe200078410ff */
[----:B------:R1:W-:Y:S01]  /*ff10*/  @!P1 ST.E.64 [R16.64], R76 ;  /* 0x0000004c10009985 */ /* 0x0003e2000c101b06 */
[----:B------:R-:W-:Y:S02]  /*ff20*/  IADD3 R0, R251, 0xa8, RZ ;  /* 0x000000a8fb007810 */ /* 0x000fe40007ffe0ff */
[----:B------:R-:W-:Y:S02]  /*ff30*/  @!P6 LEA.HI.X R13, R6, R11, R7, 0x2, P2 ;  /* 0x0000000b060de211 */ /* 0x000fe400010f1407 */
[----:B------:R-:W-:-:S02]  /*ff40*/  ISETP.GE.AND P2, PT, R0, c[0x0][0x3c8], PT ;  /* 0x0000f20000007a0c */ /* 0x000fc40003f46270 */
[----:B------:R-:W-:Y:S01]  /*ff50*/  SHF.R.S32.HI R6, RZ, 0x1f, R4 ;  /* 0x0000001fff067819 */ /* 0x000fe20000011404 */
[----:B------:R2:W-:Y:S01]  /*ff60*/  @!P6 ST.E.64 [R12.64], R80 ;  /* 0x000000500c00e985 */ /* 0x0005e2000c101b06 */
[C---:B-----5:R-:W-:Y:S02]  /*ff70*/  @!P4 LEA R8, P3, R4.reuse, R5, 0x2 ;  /* 0x000000050408c211 */ /* 0x060fe400078610ff */
[----:B------:R-:W-:Y:S02]  /*ff80*/  ISETP.GE.AND P5, PT, R29, c[0x0][0x3c8], PT ;  /* 0x0000f2001d007a0c */ /* 0x000fe40003fa6270 */
[----:B------:R-:W-:Y:S02]  /*ff90*/  ISETP.GE.AND P1, PT, R27, c[0x0][0x3c8], PT ;  /* 0x0000f2001b007a0c */ /* 0x000fe40003f26270 */
[----:B------:R-:W-:Y:S02]  /*ffa0*/  @!P4 LEA.HI.X R9, R4, R11, R6, 0x2, P3 ;  /* 0x0000000b0409c211 */ /* 0x000fe400018f1406 */
[----:B------:R-:W-:-:S02]  /*ffb0*/  SHF.R.S32.HI R4, RZ, 0x1f, R0 ;  /* 0x0000001fff047819 */ /* 0x000fc40000011400 */
[C---:B------:R-:W-:Y:S01]  /*ffc0*/  @!P2 LEA R6, P3, R0.reuse, R5, 0x2 ;  /* 0x000000050006a211 */ /* 0x040fe200078610ff */
[----:B------:R3:W-:Y:S01]  /*ffd0*/  @!P4 ST.E.64 [R8.64], R84 ;  /* 0x000000540800c985 */ /* 0x0007e2000c101b06 */
[----:B------:R-:W-:Y:S02]  /*ffe0*/  IADD3 R30, R251, 0xb0, RZ ;  /* 0x000000b0fb1e7810 */ /* 0x000fe40007ffe0ff */
[----:B------:R-:W-:Y:S02]  /*fff0*/  @!P2 LEA.HI.X R7, R0, R11, R4, 0x2, P3 ;  /* 0x0000000b0007a211 */ /* 0x000fe400018f1404 */
[----:B------:R-:W-:Y:S02]  /*10000*/  ISETP.GE.AND P6, PT, R25, c[0x0][0x3c8], PT ;  /* 0x0000f20019007a0c */ /* 0x000fe40003fc6270 */
[----:B------:R-:W-:Y:S01]  /*10010*/  ISETP.GE.AND P4, PT, R26, c[0x0][0x3c8], PT ;  /* 0x0000f2001a007a0c */ /* 0x000fe20003f86270 */
[----:B------:R4:W-:Y:S01]  /*10020*/  @!P2 ST.E.64 [R6.64], R88 ;  /* 0x000000580600a985 */ /* 0x0009e2000c101b06 */
[----:B------:R-:W-:-:S02]  /*10030*/  IADD3 R28, R251, 0xb8, RZ ;  /* 0x000000b8fb1c7810 */ /* 0x000fc40007ffe0ff */
[-C--:B------:R-:W-:Y:S02]  /*10040*/  @!P5 LEA R14, P3, R29, R5.reuse, 0x2 ;  /* 0x000000051d0ed211 */ /* 0x080fe400078610ff */
[----:B------:R-:W-:Y:S02]  /*10050*/  SHF.R.S32.HI R30, RZ, 0x1f, R30 ;  /* 0x0000001fff1e7819 */ /* 0x000fe4000001141e */
[----:B------:R-:W-:Y:S02]  /*10060*/  SHF.R.S32.HI R28, RZ, 0x1f, R28 ;  /* 0x0000001fff1c7819 */ /* 0x000fe4000001141c */
[----:B-1----:R-:W-:Y:S02]  /*10070*/  @!P1 LEA R16, P2, R27, R5, 0x2 ;  /* 0x000000051b109211 */ /* 0x002fe400078410ff */
        /* <DEDUP_REMOVED lines=8> */
[----:B------:R-:W-:Y:S02]  /*10100*/  IADD3 R28, R251, 0xd8, RZ ;  /* 0x000000d8fb1c7810 */ /* 0x000fe40007ffe0ff */
[----:B--2---:R-:W-:-:S02]  /*10110*/  @!P6 LEA R12, P2, R25, R5, 0x2 ;  /* 0x00000005190ce211 */ /* 0x004fc400078410ff */
[----:B------:R-:W-:Y:S02]  /*10120*/  SHF.R.S32.HI R29, RZ, 0x1f, R29 ;  /* 0x0000001fff1d7819 */ /* 0x000fe4000001141d */
[----:B---3--:R-:W-:Y:S02]  /*10130*/  @!P4 LEA R8, P5, R26, R5, 0x2 ;  /* 0x000000051a08c211 */ /* 0x008fe400078a10ff */
[----:B------:R-:W-:Y:S02]  /*10140*/  SHF.R.S32.HI R27, RZ, 0x1f, R27 ;  /* 0x0000001fff1b7819 */ /* 0x000fe4000001141b */
[----:B------:R-:W-:Y:S02]  /*10150*/  ISETP.GE.AND P1, PT, R28, c[0x0][0x3c8], PT ;  /* 0x0000f2001c007a0c */ /* 0x000fe40003f26270 */
[-C--:B------:R-:W-:Y:S02]  /*10160*/  @!P6 LEA.HI.X R13, R25, R11.reuse, R29, 0x2, P2 ;  /* 0x0000000b190de211 */ /* 0x080fe400010f141d */
[----:B------:R-:W-:-:S02]  /*10170*/  @!P4 LEA.HI.X R9, R26, R11, R27, 0x2, P5 ;  /* 0x0000000b1a09c211 */ /* 0x000fc400028f141b */
[C---:B------:R-:W-:Y:S01]  /*10180*/  IADD3 R26, R251.reuse, 0xd0, RZ ;  /* 0x000000d0fb1a7810 */ /* 0x040fe20007ffe0ff */
[----:B------:R2:W-:Y:S01]  /*10190*/  @!P6 ST.E.64 [R12.64], R100 ;  /* 0x000000640c00e985 */ /* 0x0005e2000c101b06 */
[----:B------:R-:W-:Y:S02]  /*101a0*/  IADD3 R25, R251, 0xe0, RZ ;  /* 0x000000e0fb197810 */ /* 0x000fe40007ffe0ff */
[----:B----4-:R-:W-:Y:S01]  /*101b0*/  @!P3 LEA R6, P2, R24, R5, 0x2 ;  /* 0x000000051806b211 */ /* 0x010fe200078410ff */
[----:B------:R3:W-:Y:S01]  /*101c0*/  @!P4 ST.E.64 [R8.64], R104 ;  /* 0x000000680800c985 */ /* 0x0007e2000c101b06 */
[----:B------:R-:W-:Y:S02]  /*101d0*/  SHF.R.S32.HI R26, RZ, 0x1f, R26 ;  /* 0x0000001fff1a7819 */ /* 0x000fe4000001141a */
[----:B------:R-:W-:Y:S02]  /*101e0*/  ISETP.GE.AND P6, PT, R25, c[0x0][0x3c8], PT ;  /* 0x0000f20019007a0c */ /* 0x000fe40003fc6270 */
[----:B------:R-:W-:-:S02]  /*101f0*/  IADD3 R27, R251, 0xe8, RZ ;  /* 0x000000e8fb1b7810 */ /* 0x000fc40007ffe0ff */
[C---:B------:R-:W-:Y:S02]  /*10200*/  IADD3 R29, R251.reuse, 0xd8, RZ ;  /* 0x000000d8fb1d7810 */ /* 0x040fe40007ffe0ff */
[----:B------:R-:W-:Y:S02]  /*10210*/  @!P3 LEA.HI.X R7, R24, R11, R26, 0x2, P2 ;  /* 0x0000000b1807b211 */ /* 0x000fe400010f141a */
[----:B------:R-:W-:Y:S02]  /*10220*/  IADD3 R26, R251, 0xf0, RZ ;  /* 0x000000f0fb1a7810 */ /* 0x000fe40007ffe0ff */
[----:B------:R-:W-:Y:S01]  /*10230*/  ISETP.GE.AND P5, PT, R27, c[0x0][0x3c8], PT ;  /* 0x0000f2001b007a0c */ /* 0x000fe20003fa6270 */
[----:B------:R4:W-:Y:S01]  /*10240*/  @!P3 ST.E.64 [R6.64], R108 ;  /* 0x0000006c0600b985 */ /* 0x0009e2000c101b06 */
[----:B------:R-:W-:Y:S02]  /*10250*/  SHF.R.S32.HI R29, RZ, 0x1f, R29 ;  /* 0x0000001fff1d7819 */ /* 0x000fe4000001141d */
[----:B-1----:R-:W-:-:S02]  /*10260*/  @!P1 LEA R14, P2, R28, R5, 0x2 ;  /* 0x000000051c0e9211 */ /* 0x002fc400078410ff */
[C---:B------:R-:W-:Y:S02]  /*10270*/  IADD3 R24, R251.reuse, 0xf8, RZ ;  /* 0x000000f8fb187810 */ /* 0x040fe40007ffe0ff */
[----:B------:R-:W-:Y:S02]  /*10280*/  ISETP.GE.AND P4, PT, R26, c[0x0][0x3c8], PT ;  /* 0x0000f2001a007a0c */ /* 0x000fe40003f86270 */
[----:B------:R-:W-:Y:S02]  /*10290*/  @!P1 LEA.HI.X R15, R28, R11, R29, 0x2, P2 ;  /* 0x0000000b1c0f9211 */ /* 0x000fe400010f141d */
[----:B------:R-:W-:Y:S02]  /*102a0*/  ISETP.GE.AND P3, PT, R24, c[0x0][0x3c8], PT ;  /* 0x0000f20018007a0c */ /* 0x000fe40003f66270 */
[----:B------:R-:W-:Y:S01]  /*102b0*/  IADD3 R28, R251, 0xe0, RZ ;  /* 0x000000e0fb1c7810 */ /* 0x000fe20007ffe0ff */
[----:B------:R4:W-:Y:S01]  /*102c0*/  @!P1 ST.E.64 [R14.64], R112 ;  /* 0x000000700e009985 */ /* 0x0009e2000c101b06 */
[----:B-----5:R-:W-:-:S02]  /*102d0*/  @!P6 LEA R16, P2, R25, R5, 0x2 ;  /* 0x000000051910e211 */ /* 0x020fc400078410ff */
[----:B------:R-:W-:Y:S02]  /*102e0*/  SHF.R.S32.HI R28, RZ, 0x1f, R28 ;  /* 0x0000001fff1c7819 */ /* 0x000fe4000001141c */
[----:B------:R-:W-:Y:S02]  /*102f0*/  IADD3 R18, R251, 0xe8, RZ ;  /* 0x000000e8fb127810 */ /* 0x000fe40007ffe0ff */
[----:B--2---:R-:W-:Y:S02]  /*10300*/  @!P5 LEA R12, P1, R27, R5, 0x2 ;  /* 0x000000051b0cd211 */ /* 0x004fe400078210ff */
[----:B------:R-:W-:Y:S02]  /*10310*/  @!P6 LEA.HI.X R17, R25, R11, R28, 0x2, P2 ;  /* 0x0000000b1911e211 */ /* 0x000fe400010f141c */
[----:B------:R-:W-:Y:S02]  /*10320*/  SHF.R.S32.HI R18, RZ, 0x1f, R18 ;  /* 0x0000001fff127819 */ /* 0x000fe40000011412 */
[C---:B------:R-:W-:Y:S01]  /*10330*/  IADD3 R0, R251.reuse, 0xf0, RZ ;  /* 0x000000f0fb007810 */ /* 0x040fe20007ffe0ff */
[----:B------:R4:W-:Y:S01]  /*10340*/  @!P6 ST.E.64 [R16.64], R116 ;  /* 0x000000741000e985 */ /* 0x0009e2000c101b06 */
[----:B------:R-:W-:-:S02]  /*10350*/  IADD3 R25, R251, 0xf8, RZ ;  /* 0x000000f8fb197810 */ /* 0x000fc40007ffe0ff */
[----:B------:R-:W-:Y:S02]  /*10360*/  @!P4 LEA R4, P2, R26, R5, 0x2 ;  /* 0x000000051a04c211 */ /* 0x000fe400078410ff */
[----:B------:R-:W-:Y:S02]  /*10370*/  SHF.R.S32.HI R0, RZ, 0x1f, R0 ;  /* 0x0000001fff007819 */ /* 0x000fe40000011400 */
[----:B------:R-:W-:Y:S02]  /*10380*/  @!P5 LEA.HI.X R13, R27, R11, R18, 0x2, P1 ;  /* 0x0000000b1b0dd211 */ /* 0x000fe400008f1412 */
[----:B------:R-:W-:Y:S02]  /*10390*/  SHF.R.S32.HI R25, RZ, 0x1f, R25 ;  /* 0x0000001fff197819 */ /* 0x000fe40000011419 */
[----:B---3--:R-:W-:Y:S01]  /*103a0*/  @!P3 LEA R8, P1, R24, R5, 0x2 ;  /* 0x000000051808b211 */ /* 0x008fe200078210ff */
[----:B------:R4:W-:Y:S01]  /*103b0*/  @!P5 ST.E.64 [R12.64], R120 ;  /* 0x000000780c00d985 */ /* 0x0009e2000c101b06 */
[----:B------:R-:W-:-:S02]  /*103c0*/  @!P4 LEA.HI.X R5, R26, R11, R0, 0x2, P2 ;  /* 0x0000000b1a05c211 */ /* 0x000fc400010f1400 */
[----:B------:R-:W-:-:S03]  /*103d0*/  @!P3 LEA.HI.X R9, R24, R11, R25, 0x2, P1 ;  /* 0x0000000b1809b211 */ /* 0x000fc600008f1419 */
[----:B------:R4:W-:Y:S04]  /*103e0*/  @!P4 ST.E.64 [R4.64], R124 ;  /* 0x0000007c0400c985 */ /* 0x0009e8000c101b06 */
[----:B------:R4:W-:Y:S02]  /*103f0*/  @!P3 ST.E.64 [R8.64], R128 ;  /* 0x000000800800b985 */ /* 0x0009e4000c101b06 */
.L_x_4841:
[----:B------:R-:W-:Y:S05]  /*10400*/  BSYNC B0 ;  /* 0x0000000000007941 */ /* 0x000fea0003800000 */
.L_x_4840:
[----:B------:R-:W-:Y:S05]  /*10410*/  BRA.DIV ~URZ, `(.L_x_4842) ;  /* 0x000035627f007947 */ /* 0x000fea000b800000 */
[----:B-1----:R-:W1:Y:S04]  /*10420*/  SHFL.IDX PT, R3, R3, 0x1, 0x1c1f ;  /* 0x003c1f0003037f89 */ /* 0x002e6800000e0000 */
[----:B----4-:R4:W3:Y:S02]  /*10430*/  SHFL.IDX PT, R5, R10, 0x1, 0x1c1f ;  /* 0x003c1f000a057f89 */ /* 0x0108e400000e0000 */
.L_x_4900:
[----:B------:R-:W-:Y:S05]  /*10440*/  @P0 BRA `(.L_x_4837) ;  /* 0x00001a4000000947 */ /* 0x000fea0003800000 */
[C---:B------:R-:W-:Y:S02]  /*10450*/  ISETP.GE.AND P1, PT, R251.reuse, c[0x0][0x3c8], PT ;  /* 0x0000f200fb007a0c */ /* 0x040fe40003f26270 */
[----:B--2---:R-:W-:-:S02]  /*10460*/  IADD3 R11, R251, 0x8, RZ ;  /* 0x00000008fb0b7810 */ /* 0x004fc40007ffe0ff */
[----:B------:R-:W-:Y:S02]  /*10470*/  IADD3 R0, R251, 0x18, RZ ;  /* 0x00000018fb007810 */ /* 0x000fe40007ffe0ff */
[----:B------:R-:W-:Y:S02]  /*10480*/  ISETP.GE.AND P4, PT, R11, c[0x0][0x3c8], PT ;  /* 0x0000f2000b007a0c */ /* 0x000fe40003f86270 */
[----:B------:R-:W-:Y:S02]  /*10490*/  ISETP.GE.AND P3, PT, R0, c[0x0][0x3c8], PT ;  /* 0x0000f20000007a0c */ /* 0x000fe40003f66270 */
[C---:B------:R-:W-:Y:S02]  /*104a0*/  IADD3 R4, R251.reuse, 0x20, RZ ;  /* 0x00000020fb047810 */ /* 0x040fe40007ffe0ff */
[----:B------:R-:W-:Y:S01]  /*104b0*/  IADD3 R9, R251, 0x10, RZ ;  /* 0x00000010fb097810 */ /* 0x000fe20007ffe0ff */
[----:B---3--:R-:W-:Y:S01]  /*104c0*/  @!P1 IMAD.MOV.U32 R6, RZ, RZ, R5 ;  /* 0x000000ffff069224 */ /* 0x008fe200078e0005 */
[----:B------:R-:W-:Y:S01]  /*104d0*/  ISETP.GE.AND P2, PT, R4, c[0x0][0x3c8], PT ;  /* 0x0000f20004007a0c */ /* 0x000fe20003f46270 */
[----:B-1----:R-:W-:Y:S01]  /*104e0*/  @!P1 IMAD.MOV.U32 R7, RZ, RZ, R3 ;  /* 0x000000ffff079224 */ /* 0x002fe200078e0003 */
[----:B------:R-:W-:-:S02]  /*104f0*/  ISETP.GE.AND P0, PT, R9, c[0x0][0x3c8], PT ;  /* 0x0000f20009007a0c */ /* 0x000fc40003f06270 */
[C---:B----4-:R-:W-:Y:S01]  /*10500*/  IADD3 R10, R251.reuse, 0x28, RZ ;  /* 0x00000028fb0a7810 */ /* 0x050fe20007ffe0ff */
[----:B------:R-:W-:Y:S01]  /*10510*/  @!P1 IMAD.WIDE R16, R251, 0x4, R6 ;  /* 0x00000004fb109825 */ /* 0x000fe200078e0206 */
[----:B------:R-:W-:Y:S02]  /*10520*/  SHF.R.S32.HI R6, RZ, 0x1f, R0 ;  /* 0x0000001fff067819 */ /* 0x000fe40000011400 */
[-C--:B------:R-:W-:Y:S02]  /*10530*/  @!P3 LEA R12, P5, R0, R5.reuse, 0x2 ;  /* 0x00000005000cb211 */ /* 0x080fe400078a10ff */
[----:B------:R1:W-:Y:S01]  /*10540*/  @!P1 ST.E.64 [R16.64], R162 ;  /* 0x000000a210009985 */ /* 0x0003e2000c101b06 */
[----:B------:R-:W-:Y:S02]  /*10550*/  ISETP.GE.AND P1, PT, R10, c[0x0][0x3c8], PT ;  /* 0x0000f2000a007a0c */ /* 0x000fe40003f26270 */
[----:B------:R-:W-:Y:S02]  /*10560*/  SHF.R.S32.HI R8, RZ, 0x1f, R11 ;  /* 0x0000001fff087819 */ /* 0x000fe4000001140b */
[----:B------:R-:W-:-:S02]  /*10570*/  @!P4 LEA R14, P6, R11, R5, 0x2 ;  /* 0x000000050b0ec211 */ /* 0x000fc400078c10ff */
[-C--:B------:R-:W-:Y:S02]  /*10580*/  @!P3 LEA.HI.X R13, R0, R3.reuse, R6, 0x2, P5 ;  /* 0x00000003000db211 */ /* 0x080fe400028f1406 */
[----:B------:R-:W-:Y:S02]  /*10590*/  @!P4 LEA.HI.X R15, R11, R3, R8, 0x2, P6 ;  /* 0x000000030b0fc211 */ /* 0x000fe400030f1408 */
[----:B------:R-:W-:Y:S02]  /*105a0*/  SHF.R.S32.HI R6, RZ, 0x1f, R9 ;  /* 0x0000001fff067819 */ /* 0x000fe40000011409 */
[----:B------:R-:W-:Y:S01]  /*105b0*/  SHF.R.S32.HI R0, RZ, 0x1f, R4 ;  /* 0x0000001fff007819 */ /* 0x000fe20000011404 */
[----:B------:R-:W-:Y:S01]  /*105c0*/  @!P4 ST.E.64 [R14.64], R158 ;  /* 0x0000009e0e00c985 */ /* 0x000fe2000c101b06 */
[----:B------:R-:W-:Y:S02]  /*105d0*/  @!P0 LEA R18, P6, R9, R5, 0x2 ;  /* 0x0000000509128211 */ /* 0x000fe400078c10ff */
[----:B------:R-:W-:-:S02]  /*105e0*/  IADD3 R8, R251, 0x30, RZ ;  /* 0x00000030fb087810 */ /* 0x000fc40007ffe0ff */
[----:B------:R-:W-:Y:S02]  /*105f0*/  @!P0 LEA.HI.X R19, R9, R3, R6, 0x2, P6 ;  /* 0x0000000309138211 */ /* 0x000fe400030f1406 */
[-C--:B------:R-:W-:Y:S02]  /*10600*/  @!P1 LEA R6, P6, R10, R5.reuse, 0x2 ;  /* 0x000000050a069211 */ /* 0x080fe400078c10ff */
[C---:B------:R-:W-:Y:S01]  /*10610*/  IADD3 R20, R251.reuse, 0x40, RZ ;  /* 0x00000040fb147810 */ /* 0x040fe20007ffe0ff */
[----:B------:R2:W-:Y:S01]  /*10620*/  @!P0 ST.E.64 [R18.64], R134 ;  /* 0x0000008612008985 */ /* 0x0005e2000c101b06 */
[----:B------:R-:W-:Y:S02]  /*10630*/  IADD3 R29, R251, 0xb0, RZ ;  /* 0x000000b0fb1d7810 */ /* 0x000fe40007ffe0ff */
[----:B------:R-:W-:Y:S01]  /*10640*/  ISETP.GE.AND P4, PT, R20, c[0x0][0x3c8], PT ;  /* 0x0000f20014007a0c */ /* 0x000fe20003f86270 */
[----:B------:R3:W-:Y:S01]  /*10650*/  @!P3 ST.E.64 [R12.64], R138 ;  /* 0x0000008a0c00b985 */ /* 0x0007e2000c101b06 */
[----:B-1----:R-:W-:-:S02]  /*10660*/  @!P2 LEA R16, P5, R4, R5, 0x2 ;  /* 0x000000050410a211 */ /* 0x002fc400078a10ff */
[C---:B------:R-:W-:Y:S02]  /*10670*/  IADD3 R24, R251.reuse, 0xc0, RZ ;  /* 0x000000c0fb187810 */ /* 0x040fe40007ffe0ff */
[-C--:B------:R-:W-:Y:S02]  /*10680*/  @!P2 LEA.HI.X R17, R4, R3.reuse, R0, 0x2, P5 ;  /* 0x000000030411a211 */ /* 0x080fe400028f1400 */
[----:B------:R-:W-:Y:S02]  /*10690*/  SHF.R.S32.HI R0, RZ, 0x1f, R10 ;  /* 0x0000001fff007819 */ /* 0x000fe4000001140a */
[----:B------:R-:W-:Y:S01]  /*106a0*/  ISETP.GE.AND P5, PT, R8, c[0x0][0x3c8], PT ;  /* 0x0000f20008007a0c */ /* 0x000fe20003fa6270 */
[----:B------:R1:W-:Y:S01]  /*106b0*/  @!P2 ST.E.64 [R16.64], R142 ;  /* 0x0000008e1000a985 */ /* 0x0003e2000c101b06 */
[----:B------:R-:W-:Y:S02]  /*106c0*/  @!P1 LEA.HI.X R7, R10, R3, R0, 0x2, P6 ;  /* 0x000000030a079211 */ /* 0x000fe400030f1400 */
[----:B------:R-:W-:-:S02]  /*106d0*/  IADD3 R0, R251, 0x38, RZ ;  /* 0x00000038fb007810 */ /* 0x000fc40007ffe0ff */
[----:B------:R-:W-:Y:S01]  /*106e0*/  SHF.R.S32.HI R4, RZ, 0x1f, R8 ;  /* 0x0000001fff047819 */ /* 0x000fe20000011408 */
[----:B------:R4:W-:Y:S01]  /*106f0*/  @!P1 ST.E.64 [R6.64], R146 ;  /* 0x0000009206009985 */ /* 0x0009e2000c101b06 */
[----:B------:R-:W-:Y:S02]  /*10700*/  ISETP.GE.AND P0, PT, R0, c[0x0][0x3c8], PT ;  /* 0x0000f20000007a0c */ /* 0x000fe40003f06270 */
[----:B------:R-:W-:Y:S02]  /*10710*/  IADD3 R10, R251, 0x48, RZ ;  /* 0x00000048fb0a7810 */ /* 0x000fe40007ffe0ff */
[----:B------:R-:W-:Y:S02]  /*10720*/  SHF.R.S32.HI R9, RZ, 0x1f, R0 ;  /* 0x0000001fff097819 */ /* 0x000fe40000011400 */
[----:B------:R-:W-:Y:S02]  /*10730*/  @!P5 LEA R22, P6, R8, R5, 0x2 ;  /* 0x000000050816d211 */ /* 0x000fe400078c10ff */
[----:B------:R-:W-:-:S02]  /*10740*/  ISETP.GE.AND P3, PT, R10, c[0x0][0x3c8], PT ;  /* 0x0000f2000a007a0c */ /* 0x000fc40003f66270 */
[----:B------:R-:W-:Y:S02]  /*10750*/  @!P5 LEA.HI.X R23, R8, R3, R4, 0x2, P6 ;  /* 0x000000030817d211 */ /* 0x000fe400030f1404 */
[----:B------:R-:W-:Y:S02]  /*10760*/  IADD3 R4, R251, 0x50, RZ ;  /* 0x00000050fb047810 */ /* 0x000fe40007ffe0ff */
[C---:B--2---:R-:W-:Y:S01]  /*10770*/  @!P0 LEA R18, P2, R0.reuse, R5, 0x2 ;  /* 0x0000000500128211 */ /* 0x044fe200078410ff */
[----:B------:R2:W-:Y:S01]  /*10780*/  @!P5 ST.E.64 [R22.64], R150 ;  /* 0x000000961600d985 */ /* 0x0005e2000c101b06 */
[----:B------:R-:W-:Y:S02]  /*10790*/  SHF.R.S32.HI R8, RZ, 0x1f, R20 ;  /* 0x0000001fff087819 */ /* 0x000fe40000011414 */
[----:B------:R-:W-:Y:S02]  /*107a0*/  @!P0 LEA.HI.X R19, R0, R3, R9, 0x2, P2 ;  /* 0x0000000300138211 */ /* 0x000fe400010f1409 */
[----:B------:R-:W-:-:S02]  /*107b0*/  ISETP.GE.AND P2, PT, R4, c[0x0][0x3c8], PT ;  /* 0x0000f20004007a0c */ /* 0x000fc40003f46270 */
[C---:B------:R-:W-:Y:S01]  /*107c0*/  @!P4 LEA R14, P6, R20.reuse, R5, 0x2 ;  /* 0x00000005140ec211 */ /* 0x040fe200078c10ff */
[----:B------:R5:W-:Y:S01]  /*107d0*/  @!P0 ST.E.64 [R18.64], R154 ;  /* 0x0000009a12008985 */ /* 0x000be2000c101b06 */
[----:B------:R-:W-:Y:S02]  /*107e0*/  IADD3 R0, R251, 0x58, RZ ;  /* 0x00000058fb007810 */ /* 0x000fe40007ffe0ff */
[----:B------:R-:W-:Y:S02]  /*107f0*/  @!P4 LEA.HI.X R15, R20, R3, R8, 0x2, P6 ;  /* 0x00000003140fc211 */ /* 0x000fe400030f1408 */
[----:B------:R-:W-:Y:S02]  /*10800*/  SHF.R.S32.HI R8, RZ, 0x1f, R10 ;  /* 0x0000001fff087819 */ /* 0x000fe4000001140a */
[----:B---3--:R-:W-:Y:S01]  /*10810*/  @!P3 LEA R12, P6, R10, R5, 0x2 ;  /* 0x000000050a0cb211 */ /* 0x008fe200078c10ff */
[----:B------:R-:W-:Y:S01]  /*10820*/  @!P4 ST.E.64 [R14.64], R38 ;  /* 0x000000260e00c985 */ /* 0x000fe2000c101b06 */
[----:B------:R-:W-:-:S02]  /*10830*/  ISETP.GE.AND P1, PT, R0, c[0x0][0x3c8], PT ;  /* 0x0000f20000007a0c */ /* 0x000fc40003f26270 */
[----:B------:R-:W-:Y:S02]  /*10840*/  @!P3 LEA.HI.X R13, R10, R3, R8, 0x2, P6 ;  /* 0x000000030a0db211 */ /* 0x000fe400030f1408 */
[----:B------:R-:W-:Y:S02]  /*10850*/  SHF.R.S32.HI R8, RZ, 0x1f, R4 ;  /* 0x0000001fff087819 */ /* 0x000fe40000011404 */
[C---:B------:R-:W-:Y:S01]  /*10860*/  @!P2 LEA R10, P6, R4.reuse, R5, 0x2 ;  /* 0x00000005040aa211 */ /* 0x040fe200078c10ff */
[----:B------:R3:W-:Y:S01]  /*10870*/  @!P3 ST.E.64 [R12.64], R42 ;  /* 0x0000002a0c00b985 */ /* 0x0007e2000c101b06 */
[C---:B-1----:R-:W-:Y:S02]  /*10880*/  IADD3 R16, R251.reuse, 0x68, RZ ;  /* 0x00000068fb107810 */ /* 0x042fe40007ffe0ff */
[----:B------:R-:W-:Y:S02]  /*10890*/  @!P2 LEA.HI.X R11, R4, R3, R8, 0x2, P6 ;  /* 0x00000003040ba211 */ /* 0x000fe400030f1408 */
[----:B------:R-:W-:-:S02]  /*108a0*/  IADD3 R4, R251, 0x60, RZ ;  /* 0x00000060fb047810 */ /* 0x000fc40007ffe0ff */
[----:B------:R-:W-:Y:S01]  /*108b0*/  SHF.R.S32.HI R8, RZ, 0x1f, R0 ;  /* 0x0000001fff087819 */ /* 0x000fe20000011400 */
[----:B------:R1:W-:Y:S01]  /*108c0*/  @!P2 ST.E.64 [R10.64], R46 ;  /* 0x0000002e0a00a985 */ /* 0x0003e2000c101b06 */
[----:B------:R-:W-:Y:S02]  /*108d0*/  ISETP.GE.AND P0, PT, R4, c[0x0][0x3c8], PT ;  /* 0x0000f20004007a0c */ /* 0x000fe40003f06270 */
[----:B------:R-:W-:Y:S02]  /*108e0*/  @!P1 LEA R20, P6, R0, R5, 0x2 ;  /* 0x0000000500149211 */ /* 0x000fe400078c10ff */
[----:B------:R-:W-:Y:S02]  /*108f0*/  ISETP.GE.AND P5, PT, R16, c[0x0][0x3c8], PT ;  /* 0x0000f20010007a0c */ /* 0x000fe40003fa6270 */
[----:B----4-:R-:W-:Y:S02]  /*10900*/  IADD3 R6, R251, 0x70, RZ ;  /* 0x00000070fb067810 */ /* 0x010fe40007ffe0ff */
[----:B------:R-:W-:-:S02]  /*10910*/  @!P1 LEA.HI.X R21, R0, R3, R8, 0x2, P6 ;  /* 0x0000000300159211 */ /* 0x000fc400030f1408 */
[----:B------:R-:W-:Y:S02]  /*10920*/  ISETP.GE.AND P4, PT, R6, c[0x0][0x3c8], PT ;  /* 0x0000f20006007a0c */ /* 0x000fe40003f86270 */
[----:B------:R-:W-:Y:S01]  /*10930*/  SHF.R.S32.HI R8, RZ, 0x1f, R4 ;  /* 0x0000001fff087819 */ /* 0x000fe20000011404 */
[----:B------:R4:W-:Y:S01]  /*10940*/  @!P1 ST.E.64 [R20.64], R50 ;  /* 0x0000003214009985 */ /* 0x0009e2000c101b06 */
[C---:B--2---:R-:W-:Y:S02]  /*10950*/  @!P0 LEA R22, P3, R4.reuse, R5, 0x2 ;  /* 0x0000000504168211 */ /* 0x044fe400078610ff */
[----:B------:R-:W-:Y:S02]  /*10960*/  IADD3 R0, R251, 0x78, RZ ;  /* 0x00000078fb007810 */ /* 0x000fe40007ffe0ff */
[----:B------:R-:W-:Y:S02]  /*10970*/  @!P0 LEA.HI.X R23, R4, R3, R8, 0x2, P3 ;  /* 0x0000000304178211 */ /* 0x000fe400018f1408 */
[----:B------:R-:W-:-:S02]  /*10980*/  ISETP.GE.AND P3, PT, R0, c[0x0][0x3c8], PT ;  /* 0x0000f20000007a0c */ /* 0x000fc40003f66270 */
[----:B------:R-:W-:Y:S01]  /*10990*/  SHF.R.S32.HI R7, RZ, 0x1f, R16 ;  /* 0x0000001fff077819 */ /* 0x000fe20000011410 */
[----:B------:R-:W-:Y:S01]  /*109a0*/  @!P0 ST.E.64 [R22.64], R54 ;  /* 0x0000003616008985 */ /* 0x000fe2000c101b06 */
[C---:B-----5:R-:W-:Y:S02]  /*109b0*/  @!P5 LEA R18, P6, R16.reuse, R5, 0x2 ;  /* 0x000000051012d211 */ /* 0x060fe400078c10ff */
[----:B------:R-:W-:Y:S02]  /*109c0*/  IADD3 R4, R251, 0x80, RZ ;  /* 0x00000080fb047810 */ /* 0x000fe40007ffe0ff */
[----:B------:R-:W-:Y:S02]  /*109d0*/  @!P5 LEA.HI.X R19, R16, R3, R7, 0x2, P6 ;  /* 0x000000031013d211 */ /* 0x000fe400030f1407 */
[----:B------:R-:W-:Y:S02]  /*109e0*/  SHF.R.S32.HI R7, RZ, 0x1f, R6 ;  /* 0x0000001fff077819 */ /* 0x000fe40000011406 */
[----:B------:R-:W-:Y:S01]  /*109f0*/  @!P4 LEA R8, P6, R6, R5, 0x2 ;  /* 0x000000050608c211 */ /* 0x000fe200078c10ff */
[----:B------:R-:W-:Y:S01]  /*10a00*/  @!P5 ST.E.64 [R18.64], R58 ;  /* 0x0000003a1200d985 */ /* 0x000fe2000c101b06 */
[----:B------:R-:W-:-:S02]  /*10a10*/  ISETP.GE.AND P2, PT, R4, c[0x0][0x3c8], PT ;  /* 0x0000f20004007a0c */ /* 0x000fc40003f46270 */
[----:B------:R-:W-:Y:S02]  /*10a20*/  @!P4 LEA.HI.X R9, R6, R3, R7, 0x2, P6 ;  /* 0x000000030609c211 */ /* 0x000fe400030f1407 */
[----:B------:R-:W-:Y:S02]  /*10a30*/  SHF.R.S32.HI R6, RZ, 0x1f, R0 ;  /* 0x0000001fff067819 */ /* 0x000fe40000011400 */
[C---:B---3--:R-:W-:Y:S01]  /*10a40*/  @!P3 LEA R12, P6, R0.reuse, R5, 0x2 ;  /* 0x00000005000cb211 */ /* 0x048fe200078c10ff */
[----:B------:R2:W-:Y:S01]  /*10a50*/  @!P4 ST.E.64 [R8.64], R62 ;  /* 0x0000003e0800c985 */ /* 0x0005e2000c101b06 */
[C---:B------:R-:W-:Y:S02]  /*10a60*/  IADD3 R14, R251.reuse, 0x90, RZ ;  /* 0x00000090fb0e7810 */ /* 0x040fe40007ffe0ff */
[----:B------:R-:W-:Y:S02]  /*10a70*/  @!P3 LEA.HI.X R13, R0, R3, R6, 0x2, P6 ;  /* 0x00000003000db211 */ /* 0x000fe400030f1406 */
[----:B------:R-:W-:-:S02]  /*10a80*/  IADD3 R0, R251, 0x88, RZ ;  /* 0x00000088fb007810 */ /* 0x000fc40007ffe0ff */
[----:B------:R-:W-:Y:S01]  /*10a90*/  ISETP.GE.AND P0, PT, R14, c[0x0][0x3c8], PT ;  /* 0x0000f2000e007a0c */ /* 0x000fe20003f06270 */
[----:B------:R-:W-:Y:S01]  /*10aa0*/  @!P3 ST.E.64 [R12.64], R66 ;  /* 0x000000420c00b985 */ /* 0x000fe2000c101b06 */
[----:B------:R-:W-:Y:S02]  /*10ab0*/  ISETP.GE.AND P1, PT, R0, c[0x0][0x3c8], PT ;  /* 0x0000f20000007a0c */ /* 0x000fe40003f26270 */
[----:B------:R-:W-:Y:S02]  /*10ac0*/  IADD3 R6, R251, 0x98, RZ ;  /* 0x00000098fb067810 */ /* 0x000fe40007ffe0ff */
[----:B------:R-:W-:Y:S02]  /*10ad0*/  SHF.R.S32.HI R7, RZ, 0x1f, R4 ;  /* 0x0000001fff077819 */ /* 0x000fe40000011404 */
[----:B------:R-:W-:Y:S02]  /*10ae0*/  ISETP.GE.AND P5, PT, R6, c[0x0][0x3c8], PT ;  /* 0x0000f20006007a0c */ /* 0x000fe40003fa6270 */
[----:B-1----:R-:W-:-:S02]  /*10af0*/  @!P2 LEA R10, P6, R4, R5, 0x2 ;  /* 0x00000005040aa211 */ /* 0x002fc400078c10ff */
[----:B------:R-:W-:Y:S02]  /*10b00*/  SHF.R.S32.HI R15, RZ, 0x1f, R0 ;  /* 0x0000001fff0f7819 */ /* 0x000fe40000011400 */
[----:B------:R-:W-:Y:S02]  /*10b10*/  @!P2 LEA.HI.X R11, R4, R3, R7, 0x2, P6 ;  /* 0x00000003040ba211 */ /* 0x000fe400030f1407 */
[-C--:B----4-:R-:W-:Y:S02]  /*10b20*/  @!P1 LEA R20, P4, R0, R5.reuse, 0x2 ;  /* 0x0000000500149211 */ /* 0x090fe400078810ff */
[----:B------:R-:W-:Y:S01]  /*10b30*/  SHF.R.S32.HI R7, RZ, 0x1f, R14 ;  /* 0x0000001fff077819 */ /* 0x000fe2000001140e */
[----:B------:R1:W-:Y:S01]  /*10b40*/  @!P2 ST.E.64 [R10.64], R70 ;  /* 0x000000460a00a985 */ /* 0x0003e2000c101b06 */
[----:B------:R-:W-:Y:S02]  /*10b50*/  @!P0 LEA R16, P6, R14, R5, 0x2 ;  /* 0x000000050e108211 */ /* 0x000fe400078c10ff */
[----:B------:R-:W-:-:S02]  /*10b60*/  @!P1 LEA.HI.X R21, R0, R3, R15, 0x2, P4 ;  /* 0x0000000300159211 */ /* 0x000fc400020f140f */
[----:B------:R-:W-:Y:S02]  /*10b70*/  @!P0 LEA.HI.X R17, R14, R3, R7, 0x2, P6 ;  /* 0x000000030e118211 */ /* 0x000fe400030f1407 */
[----:B------:R-:W-:Y:S01]  /*10b80*/  IADD3 R4, R251, 0xa0, RZ ;  /* 0x000000a0fb047810 */ /* 0x000fe20007ffe0ff */
[----:B------:R-:W-:Y:S01]  /*10b90*/  @!P1 ST.E.64 [R20.64], R74 ;  /* 0x0000004a14009985 */ /* 0x000fe2000c101b06 */
[----:B------:R-:W-:Y:S02]  /*10ba0*/  SHF.R.S32.HI R0, RZ, 0x1f, R6 ;  /* 0x0000001fff007819 */ /* 0x000fe40000011406 */
[----:B------:R-:W-:Y:S01]  /*10bb0*/  @!P5 LEA R14, P6, R6, R5, 0x2 ;  /* 0x00000005060ed211 */ /* 0x000fe200078c10ff */
[----:B------:R-:W-:Y:S01]  /*10bc0*/  @!P0 ST.E.64 [R16.64], R78 ;  /* 0x0000004e10008985 */ /* 0x000fe2000c101b06 */
[----:B------:R-:W-:Y:S02]  /*10bd0*/  ISETP.GE.AND P4, PT, R4, c[0x0][0x3c8], PT ;  /* 0x0000f20004007a0c */ /* 0x000fe40003f86270 */
[----:B------:R-:W-:-:S02]  /*10be0*/  @!P5 LEA.HI.X R15, R6, R3, R0, 0x2, P6 ;  /* 0x00000003060fd211 */ /* 0x000fc400030f1400 */
[----:B------:R-:W-:Y:S02]  /*10bf0*/  IADD3 R0, R251, 0xa8, RZ ;  /* 0x000000a8fb007810 */ /* 0x000fe40007ffe0ff */
[----:B------:R-:W-:Y:S01]  /*10c00*/  ISETP.GE.AND P2, PT, R29, c[0x0][0x3c8], PT ;  /* 0x0000f2001d007a0c */ /* 0x000fe20003f46270 */
[----:B------:R-:W-:Y:S01]  /*10c10*/  @!P5 ST.E.64 [R14.64], R82 ;  /* 0x000000520e00d985 */ /* 0x000fe2000c101b06 */
[----:B------:R-:W-:Y:S02]  /*10c20*/  ISETP.GE.AND P3, PT, R0, c[0x0][0x3c8], PT ;  /* 0x0000f20000007a0c */ /* 0x000fe40003f66270 */
[----:B------:R-:W-:Y:S02]  /*10c30*/  IADD3 R26, R251, 0xb8, RZ ;  /* 0x000000b8fb1a7810 */ /* 0x000fe40007ffe0ff */
[----:B------:R-:W-:Y:S02]  /*10c40*/  SHF.R.S32.HI R6, RZ, 0x1f, R4 ;  /* 0x0000001fff067819 */ /* 0x000fe40000011404 */
[----:B--2---:R-:W-:-:S02]  /*10c50*/  @!P4 LEA R8, P6, R4, R5, 0x2 ;  /* 0x000000050408c211 */ /* 0x004fc400078c10ff */
[----:B------:R-:W-:Y:S02]  /*10c60*/  ISETP.GE.AND P0, PT, R24, c[0x0][0x3c8], PT ;  /* 0x0000f20018007a0c */ /* 0x000fe40003f06270 */
[----:B------:R-:W-:Y:S02]  /*10c70*/  ISETP.GE.AND P1, PT, R26, c[0x0][0x3c8], PT ;  /* 0x0000f2001a007a0c */ /* 0x000fe40003f26270 */
[----:B------:R-:W-:Y:S02]  /*10c80*/  @!P4 LEA.HI.X R9, R4, R3, R6, 0x2, P6 ;  /* 0x000000030409c211 */ /* 0x000fe400030f1406 */
[----:B------:R-:W-:Y:S02]  /*10c90*/  SHF.R.S32.HI R4, RZ, 0x1f, R0 ;  /* 0x0000001fff047819 */ /* 0x000fe40000011400 */
[----:B------:R-:W-:Y:S01]  /*10ca0*/  @!P3 LEA R6, P6, R0, R5, 0x2 ;  /* 0x000000050006b211 */ /* 0x000fe200078c10ff */
[----:B------:R2:W-:Y:S01]  /*10cb0*/  @!P4 ST.E.64 [R8.64], R86 ;  /* 0x000000560800c985 */ /* 0x0005e2000c101b06 */
[----:B------:R-:W-:-:S02]  /*10cc0*/  IADD3 R31, R251, 0xb0, RZ ;  /* 0x000000b0fb1f7810 */ /* 0x000fc40007ffe0ff */
[----:B------:R-:W-:Y:S02]  /*10cd0*/  @!P3 LEA.HI.X R7, R0, R3, R4, 0x2, P6 ;  /* 0x000000030007b211 */ /* 0x000fe400030f1404 */
[----:B------:R-:W-:Y:S02]  /*10ce0*/  IADD3 R30, R251, 0xc8, RZ ;  /* 0x000000c8fb1e7810 */ /* 0x000fe40007ffe0ff */
[----:B------:R-:W-:Y:S01]  /*10cf0*/  @!P2 LEA R18, P5, R29, R5, 0x2 ;  /* 0x000000051d12a211 */ /* 0x000fe200078a10ff */
[----:B------:R3:W-:Y:S01]  /*10d00*/  @!P3 ST.E.64 [R6.64], R90 ;  /* 0x0000005a0600b985 */ /* 0x0007e2000c101b06 */
[----:B------:R-:W-:Y:S02]  /*10d10*/  SHF.R.S32.HI R31, RZ, 0x1f, R31 ;  /* 0x0000001fff1f7819 */ /* 0x000fe4000001141f */
[C---:B------:R-:W-:Y:S02]  /*10d20*/  IADD3 R27, R251.reuse, 0xd0, RZ ;  /* 0x000000d0fb1b7810 */ /* 0x040fe40007ffe0ff */
[----:B------:R-:W-:-:S02]  /*10d30*/  IADD3 R25, R251, 0xc0, RZ ;  /* 0x000000c0fb197810 */ /* 0x000fc40007ffe0ff */
[----:B------:R-:W-:Y:S02]  /*10d40*/  IADD3 R28, R251, 0xb8, RZ ;  /* 0x000000b8fb1c7810 */ /* 0x000fe40007ffe0ff */
[----:B------:R-:W-:Y:S02]  /*10d50*/  ISETP.GE.AND P4, PT, R30, c[0x0][0x3c8], PT ;  /* 0x0000f2001e007a0c */ /* 0x000fe40003f86270 */
[----:B------:R-:W-:Y:S02]  /*10d60*/  @!P2 LEA.HI.X R19, R29, R3, R31, 0x2, P5 ;  /* 0x000000031d13a211 */ /* 0x000fe400028f141f */
[----:B-1----:R-:W-:Y:S02]  /*10d70*/  @!P0 LEA R10, P3, R24, R5, 0x2 ;  /* 0x00000005180a8211 */ /* 0x002fe400078610ff */
[----:B------:R-:W-:Y:S01]  /*10d80*/  SHF.R.S32.HI R25, RZ, 0x1f, R25 ;  /* 0x0000001fff197819 */ /* 0x000fe20000011419 */
[----:B------:R-:W-:Y:S01]  /*10d90*/  @!P2 ST.E.64 [R18.64], R94 ;  /* 0x0000005e1200a985 */ /* 0x000fe2000c101b06 */
[----:B------:R-:W-:-:S02]  /*10da0*/  ISETP.GE.AND P5, PT, R27, c[0x0][0x3c8], PT ;  /* 0x0000f2001b007a0c */ /* 0x000fc40003fa6270 */
[----:B------:R-:W-:Y:S02]  /*10db0*/  @!P1 LEA R12, P6, R26, R5, 0x2 ;  /* 0x000000051a0c9211 */ /* 0x000fe400078c10ff */
[----:B------:R-:W-:Y:S02]  /*10dc0*/  SHF.R.S32.HI R28, RZ, 0x1f, R28 ;  /* 0x0000001fff1c7819 */ /* 0x000fe4000001141c */
[-C--:B------:R-:W-:Y:S02]  /*10dd0*/  @!P0 LEA.HI.X R11, R24, R3.reuse, R25, 0x2, P3 ;  /* 0x00000003180b8211 */ /* 0x080fe400018f1419 */
[----:B------:R-:W-:Y:S02]  /*10de0*/  @!P1 LEA.HI.X R13, R26, R3, R28, 0x2, P6 ;  /* 0x000000031a0d9211 */ /* 0x000fe400030f141c */
[C---:B------:R-:W-:Y:S02]  /*10df0*/  IADD3 R25, R251.reuse, 0xd8, RZ ;  /* 0x000000d8fb197810 */ /* 0x040fe40007ffe0ff */
[----:B------:R-:W-:Y:S01]  /*10e00*/  IADD3 R31, R251, 0xc8, RZ ;  /* 0x000000c8fb1f7810 */ /* 0x000fe20007ffe0ff */
[----:B------:R1:W-:Y:S01]  /*10e10*/  @!P1 ST.E.64 [R12.64], R98 ;  /* 0x000000620c009985 */ /* 0x0003e2000c101b06 */
[----:B------:R-:W-:-:S02]  /*10e20*/  ISETP.GE.AND P3, PT, R25, c[0x0][0x3c8], PT ;  /* 0x0000f20019007a0c */ /* 0x000fc40003f66270 */
[C---:B------:R-:W-:Y:S01]  /*10e30*/  IADD3 R29, R251.reuse, 0xd0, RZ ;  /* 0x000000d0fb1d7810 */ /* 0x040fe20007ffe0ff */
[----:B------:R4:W-:Y:S01]  /*10e40*/  @!P0 ST.E.64 [R10.64], R102 ;  /* 0x000000660a008985 */ /* 0x0009e2000c101b06 */
[-C--:B--2---:R-:W-:Y:S02]  /*10e50*/  @!P4 LEA R8, P0, R30, R5.reuse, 0x2 ;  /* 0x000000051e08c211 */ /* 0x084fe400078010ff */
[----:B------:R-:W-:Y:S02]  /*10e60*/  SHF.R.S32.HI R31, RZ, 0x1f, R31 ;  /* 0x0000001fff1f7819 */ /* 0x000fe4000001141f */
[----:B------:R-:W-:Y:S02]  /*10e70*/  IADD3 R28, R251, 0xe0, RZ ;  /* 0x000000e0fb1c7810 */ /* 0x000fe40007ffe0ff */
[----:B------:R-:W-:Y:S02]  /*10e80*/  SHF.R.S32.HI R29, RZ, 0x1f, R29 ;  /* 0x0000001fff1d7819 */ /* 0x000fe4000001141d */
[----:B---3--:R-:W-:-:S02]  /*10e90*/  @!P5 LEA R6, P6, R27, R5, 0x2 ;  /* 0x000000051b06d211 */ /* 0x008fc400078c10ff */
[C---:B------:R-:W-:Y:S02]  /*10ea0*/  IADD3 R26, R251.reuse, 0xe8, RZ ;  /* 0x000000e8fb1a7810 */ /* 0x040fe40007ffe0ff */
[----:B------:R-:W-:Y:S02]  /*10eb0*/  IADD3 R24, R251, 0xf0, RZ ;  /* 0x000000f0fb187810 */ /* 0x000fe40007ffe0ff */
[-C--:B------:R-:W-:Y:S02]  /*10ec0*/  @!P4 LEA.HI.X R9, R30, R3.reuse, R31, 0x2, P0 ;  /* 0x000000031e09c211 */ /* 0x080fe400000f141f */
[----:B------:R-:W-:Y:S02]  /*10ed0*/  ISETP.GE.AND P2, PT, R28, c[0x0][0x3c8], PT ;  /* 0x0000f2001c007a0c */ /* 0x000fe40003f46270 */
[----:B------:R-:W-:Y:S01]  /*10ee0*/  @!P5 LEA.HI.X R7, R27, R3, R29, 0x2, P6 ;  /* 0x000000031b07d211 */ /* 0x000fe200030f141d */
[----:B------:R2:W-:Y:S01]  /*10ef0*/  @!P4 ST.E.64 [R8.64], R106 ;  /* 0x0000006a0800c985 */ /* 0x0005e2000c101b06 */
[----:B------:R-:W-:-:S02]  /*10f00*/  ISETP.GE.AND P1, PT, R26, c[0x0][0x3c8], PT ;  /* 0x0000f2001a007a0c */ /* 0x000fc40003f26270 */
[----:B------:R-:W-:Y:S01]  /*10f10*/  IADD3 R27, R251, 0xd8, RZ ;  /* 0x000000d8fb1b7810 */ /* 0x000fe20007ffe0ff */
[----:B------:R2:W-:Y:S01]  /*10f20*/  @!P5 ST.E.64 [R6.64], R110 ;  /* 0x0000006e0600d985 */ /* 0x0005e2000c101b06 */
[----:B------:R-:W-:Y:S02]  /*10f30*/  ISETP.GE.AND P0, PT, R24, c[0x0][0x3c8], PT ;  /* 0x0000f20018007a0c */ /* 0x000fe40003f06270 */
[----:B-1----:R-:W-:Y:S02]  /*10f40*/  @!P3 LEA R12, P4, R25, R5, 0x2 ;  /* 0x00000005190cb211 */ /* 0x002fe400078810ff */
[----:B------:R-:W-:Y:S02]  /*10f50*/  SHF.R.S32.HI R27, RZ, 0x1f, R27 ;  /* 0x0000001fff1b7819 */ /* 0x000fe4000001141b */
[----:B------:R-:W-:Y:S02]  /*10f60*/  IADD3 R29, R251, 0xe0, RZ ;  /* 0x000000e0fb1d7810 */ /* 0x000fe40007ffe0ff */
[----:B------:R-:W-:-:S02]  /*10f70*/  @!P3 LEA.HI.X R13, R25, R3, R27, 0x2, P4 ;  /* 0x00000003190db211 */ /* 0x000fc400020f141b */
[C---:B------:R-:W-:Y:S02]  /*10f80*/  IADD3 R27, R251.reuse, 0xe8, RZ ;  /* 0x000000e8fb1b7810 */ /* 0x040fe40007ffe0ff */
[----:B------:R-:W-:Y:S01]  /*10f90*/  IADD3 R25, R251, 0xf0, RZ ;  /* 0x000000f0fb197810 */ /* 0x000fe20007ffe0ff */
[----:B------:R2:W-:Y:S01]  /*10fa0*/  @!P3 ST.E.64 [R12.64], R114 ;  /* 0x000000720c00b985 */ /* 0x0005e2000c101b06 */
[-C--:B------:R-:W-:Y:S02]  /*10fb0*/  @!P2 LEA R16, P6, R28, R5.reuse, 0x2 ;  /* 0x000000051c10a211 */ /* 0x080fe400078c10ff */
[----:B------:R-:W-:Y:S02]  /*10fc0*/  SHF.R.S32.HI R29, RZ, 0x1f, R29 ;  /* 0x0000001fff1d7819 */ /* 0x000fe4000001141d */
[----:B------:R-:W-:Y:S02]  /*10fd0*/  @!P1 LEA R14, P5, R26, R5, 0x2 ;  /* 0x000000051a0e9211 */ /* 0x000fe400078a10ff */
[----:B------:R-:W-:-:S02]  /*10fe0*/  SHF.R.S32.HI R27, RZ, 0x1f, R27 ;  /* 0x0000001fff1b7819 */ /* 0x000fc4000001141b */
[----:B------:R-:W-:Y:S02]  /*10ff0*/  SHF.R.S32.HI R25, RZ, 0x1f, R25 ;  /* 0x0000001fff197819 */ /* 0x000fe40000011419 */
[----:B----4-:R-:W-:Y:S02]  /*11000*/  @!P0 LEA R10, P4, R24, R5, 0x2 ;  /* 0x00000005180a8211 */ /* 0x010fe400078810ff */
[-C--:B------:R-:W-:Y:S02]  /*11010*/  @!P2 LEA.HI.X R17, R28, R3.reuse, R29, 0x2, P6 ;  /* 0x000000031c11a211 */ /* 0x080fe400030f141d */
[-C--:B------:R-:W-:Y:S02]  /*11020*/  @!P1 LEA.HI.X R15, R26, R3.reuse, R27, 0x2, P5 ;  /* 0x000000031a0f9211 */ /* 0x080fe400028f141b */
[----:B------:R-:W-:Y:S01]  /*11030*/  @!P0 LEA.HI.X R11, R24, R3, R25, 0x2, P4 ;  /* 0x00000003180b8211 */ /* 0x000fe200020f1419 */
[----:B------:R2:W-:Y:S01]  /*11040*/  @!P2 ST.E.64 [R16.64], R118 ;  /* 0x000000761000a985 */ /* 0x0005e2000c101b06 */
[----:B------:R-:W-:-:S03]  /*11050*/  IADD3 R24, R251, 0xf8, RZ ;  /* 0x000000f8fb187810 */ /* 0x000fc60007ffe0ff */
[----:B------:R2:W-:Y:S04]  /*11060*/  @!P1 ST.E.64 [R14.64], R122 ;  /* 0x0000007a0e009985 */ /* 0x0005e8000c101b06 */
[----:B------:R2:W-:Y:S01]  /*11070*/  @!P0 ST.E.64 [R10.64], R126 ;  /* 0x0000007e0a008985 */ /* 0x0005e2000c101b06 */
[----:B------:R-:W-:-:S13]  /*11080*/  ISETP.GE.AND P0, PT, R24, c[0x0][0x3c8], PT ;  /* 0x0000f20018007a0c */ /* 0x000fda0003f06270 */
[----:B------:R-:W-:Y:S05]  /*11090*/  @P0 BRA `(.L_x_4837) ;  /* 0x00000df000000947 */ /* 0x000fea0003800000 */
[----:B------:R-:W-:Y:S02]  /*110a0*/  IADD3 R0, R251, 0xf8, RZ ;  /* 0x000000f8fb007810 */ /* 0x000fe40007ffe0ff */
[----:B------:R-:W-:Y:S02]  /*110b0*/  LEA R4, P0, R24, R5, 0x2 ;  /* 0x0000000518047211 */ /* 0x000fe400078010ff */
[----:B------:R-:W-:-:S04]  /*110c0*/  SHF.R.S32.HI R0, RZ, 0x1f, R0 ;  /* 0x0000001fff007819 */ /* 0x000fc80000011400 */
[----:B------:R-:W-:-:S05]  /*110d0*/  LEA.HI.X R5, R24, R3, R0, 0x2, P0 ;  /* 0x0000000318057211 */ /* 0x000fca00000f1400 */
[----:B------:R1:W-:Y:S01]  /*110e0*/  ST.E.64 [R4.64], R130 ;  /* 0x0000008204007985 */ /* 0x0003e2000c101b06 */
[----:B------:R-:W-:Y:S05]  /*110f0*/  BRA `(.L_x_4837) ;  /* 0x00000d9000007947 */ /* 0x000fea0003800000 */
.L_x_4822:
        /* <DEDUP_REMOVED lines=19> */
[----:B-----5:R-:W2:Y:S04]  /*11230*/  LDG.E R3, [R6.64] ;  /* 0x0000000606037981 */ /* 0x020ea8000c1e1900 */
[----:B-1----:R-:W2:Y:S02]  /*11240*/  LDG.E R8, [R6.64+0x4] ;  /* 0x0000040606087981 */ /* 0x002ea4000c1e1900 */
[----:B--2---:R-:W-:Y:S02]  /*11250*/  IADD3 R3, -R3, R8, RZ ;  /* 0x0000000803037210 */ /* 0x004fe40007ffe1ff */
.L_x_4843:
[----:B------:R-:W-:Y:S01]  /*11260*/  ISETP.GT.AND P0, PT, R246, 0x7f, PT ;  /* 0x0000007ff600780c */ /* 0x000fe20003f04270 */
[----:B------:R-:W-:Y:S01]  /*11270*/  BSSY B0, `(.L_x_4844) ;  /* 0x0000036000007945 */ /* 0x000fe20003800000 */
[----:B------:R-:W-:Y:S02]  /*11280*/  SEL R5, R5, RZ, !P2 ;  /* 0x000000ff05057207 */ /* 0x000fe40005000000 */
[----:B-1----:R-:W-:-:S02]  /*11290*/  SEL R7, R10, RZ, !P2 ;  /* 0x000000ff0a077207 */ /* 0x002fc40005000000 */
[----:B-----5:R-:W-:-:S07]  /*112a0*/  SHF.R.S32.HI R8, RZ, 0x1f, R0 ;  /* 0x0000001fff087819 */ /* 0x020fce0000011400 */
        /* <DEDUP_REMOVED lines=8> */
[----:B------:R-:W-:Y:S01]  /*11330*/  ISETP.GT.AND P2, PT, R4, 0x1, PT ;  /* 0x000000010400780c */ /* 0x000fe20003f44270 */
[----:B------:R-:W-:Y:S01]  /*11340*/  IMAD.MOV.U32 R9, RZ, RZ, c[0x0][0x4e8] ;  /* 0x00013a00ff097624 */ /* 0x000fe200078e00ff */
[----:B------:R-:W-:Y:S02]  /*11350*/  MOV R12, R6 ;  /* 0x00000006000c7202 */ /* 0x000fe40000000f00 */
[----:B------:R-:W-:-:S02]  /*11360*/  SEL R26, R26, 0x328, P2 ;  /* 0x000003281a1a7807 */ /* 0x000fc40001000000 */
[----:B------:R-:W-:Y:S02]  /*11370*/  ISETP.NE.AND P0, PT, R9, 0x1, PT ;  /* 0x000000010900780c */ /* 0x000fe40003f05270 */
[----:B------:R-:W1:Y:S08]  /*11380*/  LDC.64 R24, c[0x0][R26+0x170] ;  /* 0x00005c001a187b82 */ /* 0x000e700000000a00 */
[----:B------:R-:W2:Y:S03]  /*11390*/  LDC.64 R18, c[0x0][R26+0x168] ;  /* 0x00005a001a127b82 */ /* 0x000ea60000000a00 */
[----:B------:R-:W-:-:S05]  /*113a0*/  @P0 IMAD.HI.U32 R11, R6, c[0x0][0x4ec], RZ ;  /* 0x00013b00060b0a27 */ /* 0x000fca00078e00ff */
[----:B------:R-:W4:Y:S01]  /*113b0*/  LDC.64 R22, c[0x0][R26+0x178] ;  /* 0x00005e001a167b82 */ /* 0x000f220000000a00 */
[----:B------:R-:W-:-:S07]  /*113c0*/  @P0 SHF.R.U32.HI R12, RZ, c[0x0][0x4f0], R11 ;  /* 0x00013c00ff0c0a19 */ /* 0x000fce000001160b */
[----:B------:R-:W5:Y:S01]  /*113d0*/  LDC.64 R20, c[0x0][R26+0x160] ;  /* 0x000058001a147b82 */ /* 0x000f620000000a00 */
[-C--:B-1----:R-:W-:Y:S02]  /*113e0*/  IMAD R14, R25, R5.reuse, RZ ;  /* 0x00000005190e7224 */ /* 0x082fe400078e02ff */
[----:B------:R-:W-:-:S04]  /*113f0*/  IMAD.WIDE.U32 R16, R24, R5, RZ ;  /* 0x0000000518107225 */ /* 0x000fc800078e00ff */
[----:B------:R-:W-:-:S05]  /*11400*/  IMAD R9, R24, R7, R14 ;  /* 0x0000000718097224 */ /* 0x000fca00078e020e */
[----:B------:R-:W-:Y:S01]  /*11410*/  IADD3 R9, R17, R9, RZ ;  /* 0x0000000911097210 */ /* 0x000fe20007ffe0ff */
[-C--:B--2---:R-:W-:Y:S02]  /*11420*/  IMAD R10, R19, R15.reuse, RZ ;  /* 0x0000000f130a7224 */ /* 0x084fe400078e02ff */
[----:B------:R-:W-:Y:S01]  /*11430*/  IMAD.WIDE.U32 R18, R18, R15, RZ ;  /* 0x0000000f12127225 */ /* 0x000fe200078e00ff */
[----:B---3--:R-:W-:-:S03]  /*11440*/  SEL R11, R13, RZ, P2 ;  /* 0x000000ff0d0b7207 */ /* 0x008fc60001000000 */
[----:B------:R-:W-:Y:S01]  /*11450*/  IMAD.IADD R13, R19, 0x1, R10 ;  /* 0x00000001130d7824 */ /* 0x000fe200078e020a */
[----:B------:R-:W-:Y:S01]  /*11460*/  IADD3 R19, P1, P0, R16, R18, R0 ;  /* 0x0000001210137210 */ /* 0x000fe2000783e000 */
[----:B------:R-:W-:Y:S02]  /*11470*/  IMAD.MOV R15, RZ, RZ, -R12 ;  /* 0x000000ffff0f7224 */ /* 0x000fe400078e0a0c */
[----:B----4-:R-:W-:Y:S01]  /*11480*/  IMAD R10, R23, R11, RZ ;  /* 0x0000000b170a7224 */ /* 0x010fe200078e02ff */
[----:B------:R-:W-:Y:S01]  /*11490*/  IADD3.X R9, R9, R13, R8, P1, P0 ;  /* 0x0000000d09097210 */ /* 0x000fe20000fe0408 */
[----:B------:R-:W-:-:S04]  /*114a0*/  IMAD.WIDE.U32 R22, R22, R11, RZ ;  /* 0x0000000b16167225 */ /* 0x000fc800078e00ff */
[----:B------:R-:W-:Y:S01]  /*114b0*/  IMAD R15, R15, c[0x0][0x4e8], R6 ;  /* 0x00013a000f0f7a24 */ /* 0x000fe200078e0206 */
[----:B------:R-:W-:Y:S02]  /*114c0*/  IADD3 R22, P1, P0, R12, R19, R22 ;  /* 0x000000130c167210 */ /* 0x000fe4000783e016 */
[----:B------:R-:W-:Y:S01]  /*114d0*/  IADD3 R10, R23, R10, RZ ;  /* 0x0000000a170a7210 */ /* 0x000fe20007ffe0ff */
[----:B-----5:R-:W-:Y:S01]  /*114e0*/  IMAD R11, R21, R15, RZ ;  /* 0x0000000f150b7224 */ /* 0x020fe200078e02ff */
[----:B------:R-:W-:Y:S02]  /*114f0*/  SHF.R.S32.HI R12, RZ, 0x1f, R12 ;  /* 0x0000001fff0c7819 */ /* 0x000fe4000001140c */
[----:B------:R-:W-:Y:S02]  /*11500*/  SHF.R.S32.HI R6, RZ, 0x1f, R15 ;  /* 0x0000001fff067819 */ /* 0x000fe4000001140f */
[----:B------:R-:W-:Y:S01]  /*11510*/  IADD3.X R23, R12, R9, R10, P1, P0 ;  /* 0x000000090c177210 */ /* 0x000fe20000fe040a */
[----:B------:R-:W-:Y:S01]  /*11520*/  IMAD.MOV.U32 R9, RZ, RZ, c[0x0][0x4a8] ;  /* 0x00012a00ff097624 */ /* 0x000fe200078e00ff */
[----:B------:R-:W-:Y:S01]  /*11530*/  MOV R10, c[0x0][0x4ac] ;  /* 0x00012b00000a7a02 */ /* 0x000fe20000000f00 */
[----:B------:R-:W-:-:S02]  /*11540*/  IMAD R6, R20, R6, R11 ;  /* 0x0000000614067224 */ /* 0x000fc400078e020b */
[----:B------:R-:W-:Y:S01]  /*11550*/  IMAD.WIDE.U32 R22, R20, R15, R22 ;  /* 0x0000000f14167225 */ /* 0x000fe200078e0016 */
[----:B------:R-:W-:Y:S02]  /*11560*/  SEL R9, R9, c[0x0][0x450], P2 ;  /* 0x0001140009097a07 */ /* 0x000fe40001000000 */
[----:B------:R-:W-:Y:S01]  /*11570*/  SEL R10, R10, c[0x0][0x454], P2 ;  /* 0x000115000a0a7a07 */ /* 0x000fe20001000000 */
[----:B------:R-:W-:Y:S01]  /*11580*/  IMAD.IADD R11, R23, 0x1, R6 ;  /* 0x00000001170b7824 */ /* 0x000fe200078e0206 */
[C---:B------:R-:W-:Y:S02]  /*11590*/  LEA R12, P0, R22.reuse, R9, 0x2 ;  /* 0x00000009160c7211 */ /* 0x040fe400078010ff */
[----:B------:R-:W-:Y:S02]  /*115a0*/  MOV R9, 0xff800000 ;  /* 0xff80000000097802 */ /* 0x000fe40000000f00 */
[----:B------:R-:W-:-:S05]  /*115b0*/  LEA.HI.X R13, R22, R10, R11, 0x2, P0 ;  /* 0x0000000a160d7211 */ /* 0x000fca00000f140b */
[----:B------:R1:W-:Y:S04]  /*115c0*/  STG.E [R12.64], R9 ;  /* 0x000000090c007986 */ /* 0x0003e8000c101906 */
.L_x_4845:
[----:B------:R-:W-:Y:S05]  /*115d0*/  BSYNC B0 ;  /* 0x0000000000007941 */ /* 0x000fea0003800000 */
.L_x_4844:
[----:B------:R-:W-:-:S13]  /*115e0*/  ISETP.GT.AND P0, PT, R4, 0x1, PT ;  /* 0x000000010400780c */ /* 0x000fda0003f04270 */
[----:B------:R-:W-:Y:S05]  /*115f0*/  @P0 BRA `(.L_x_4837) ;  /* 0x0000089000000947 */ /* 0x000fea0003800000 */
[----:B-1----:R-:W2:Y:S04]  /*11600*/  LDL.LU R9, [R1+0x40] ;  /* 0x0000400001097983 */ /* 0x002ea80000300800 */
[----:B------:R-:W3:Y:S01]  /*11610*/  LDL R6, [R1+0x4] ;  /* 0x0000040001067983 */ /* 0x000ee20000100800 */
[----:B------:R-:W-:Y:S01]  /*11620*/  MOV R4, c[0x0][0x4e8] ;  /* 0x00013a0000047a02 */ /* 0x000fe20000000f00 */
[----:B------:R-:W-:-:S03]  /*11630*/  IMAD R11, R8, c[0x0][0x3a0], RZ ;  /* 0x0000e800080b7a24 */ /* 0x000fc600078e02ff */
[----:B------:R-:W-:Y:S01]  /*11640*/  ISETP.NE.AND P0, PT, R4, 0x1, PT ;  /* 0x000000010400780c */ /* 0x000fe20003f05270 */
[C---:B------:R-:W-:Y:S01]  /*11650*/  IMAD R11, R0.reuse, c[0x0][0x3a4], R11 ;  /* 0x0000e900000b7a24 */ /* 0x040fe200078e020b */
[----:B--2---:R-:W-:Y:S01]  /*11660*/  MOV R12, R9 ;  /* 0x00000009000c7202 */ /* 0x004fe20000000f00 */
[----:B------:R-:W-:Y:S01]  /*11670*/  IMAD.WIDE.U32 R8, R0, c[0x0][0x3a0], RZ ;  /* 0x0000e80000087a25 */ /* 0x000fe200078e00ff */
[----:B---3--:R-:W-:-:S04]  /*11680*/  IADD3 R0, R6, R237, RZ ;  /* 0x000000ed06007210 */ /* 0x008fc80007ffe0ff */
[----:B------:R-:W-:Y:S02]  /*11690*/  IADD3 R9, R9, R11, RZ ;  /* 0x0000000b09097210 */ /* 0x000fe40007ffe0ff */
[----:B------:R-:W-:-:S03]  /*116a0*/  MOV R6, R0 ;  /* 0x0000000000067202 */ /* 0x000fc60000000f00 */
[----:B------:R-:W-:-:S04]  /*116b0*/  @P0 IMAD.HI.U32 R4, R0, c[0x0][0x4ec], RZ ;  /* 0x00013b0000040a27 */ /* 0x000fc800078e00ff */
[----:B------:R-:W-:Y:S01]  /*116c0*/  IMAD.WIDE.U32 R10, R12, c[0x0][0x3e8], R8 ;  /* 0x0000fa000c0a7a25 */ /* 0x000fe200078e0008 */
[----:B------:R-:W-:-:S03]  /*116d0*/  @P0 SHF.R.U32.HI R6, RZ, c[0x0][0x4f0], R4 ;  /* 0x00013c00ff060a19 */ /* 0x000fc60000011604 */
[----:B------:R-:W-:Y:S01]  /*116e0*/  IMAD R8, R7, c[0x0][0x3f0], RZ ;  /* 0x0000fc0007087a24 */ /* 0x000fe200078e02ff */
[----:B------:R-:W-:Y:S01]  /*116f0*/  SHF.R.S32.HI R4, RZ, 0x1f, R6 ;  /* 0x0000001fff047819 */ /* 0x000fe20000011406 */
[----:B------:R-:W-:Y:S01]  /*11700*/  IMAD R11, R12, c[0x0][0x3ec], R11 ;  /* 0x0000fb000c0b7a24 */ /* 0x000fe200078e020b */
[----:B------:R-:W-:Y:S01]  /*11710*/  SHF.R.S32.HI R12, RZ, 0x1f, R246 ;  /* 0x0000001fff0c7819 */ /* 0x000fe200000114f6 */
[C---:B------:R-:W-:Y:S02]  /*11720*/  IMAD R8, R5.reuse, c[0x0][0x3f4], R8 ;  /* 0x0000fd0005087a24 */ /* 0x040fe400078e0208 */
[----:B------:R-:W-:Y:S01]  /*11730*/  IMAD.WIDE.U32 R10, R5, c[0x0][0x3f0], R10 ;  /* 0x0000fc00050a7a25 */ /* 0x000fe200078e000a */
[----:B------:R-:W-:Y:S02]  /*11740*/  IADD3 R5, -R6, RZ, RZ ;  /* 0x000000ff06057210 */ /* 0x000fe40007ffe1ff */
[----:B------:R-:W-:Y:S01]  /*11750*/  LEA.HI R12, R12, R246, RZ, 0x3 ;  /* 0x000000f60c0c7211 */ /* 0x000fe200078f18ff */
[----:B------:R-:W-:Y:S01]  /*11760*/  IMAD R7, R4, c[0x0][0x3e0], RZ ;  /* 0x0000f80004077a24 */ /* 0x000fe200078e02ff */
[----:B------:R-:W-:Y:S01]  /*11770*/  IADD3 R11, R11, R8, RZ ;  /* 0x000000080b0b7210 */ /* 0x000fe20007ffe0ff */
[----:B------:R-:W-:Y:S01]  /*11780*/  IMAD R5, R5, c[0x0][0x4e8], R0 ;  /* 0x00013a0005057a24 */ /* 0x000fe200078e0200 */
[----:B------:R-:W-:Y:S01]  /*11790*/  SHF.R.S32.HI R12, RZ, 0x3, R12 ;  /* 0x00000003ff0c7819 */ /* 0x000fe2000001140c */
[----:B------:R-:W-:-:S02]  /*117a0*/  IMAD R7, R6, c[0x0][0x3e4], R7 ;  /* 0x0000f90006077a24 */ /* 0x000fc400078e0207 */
[----:B------:R-:W-:Y:S01]  /*117b0*/  IMAD.WIDE.U32 R10, R6, c[0x0][0x3e0], R10 ;  /* 0x0000f800060a7a25 */ /* 0x000fe200078e000a */
[----:B------:R-:W-:Y:S02]  /*117c0*/  SHF.R.S32.HI R0, RZ, 0x1f, R5 ;  /* 0x0000001fff007819 */ /* 0x000fe40000011405 */
        /* <DEDUP_REMOVED lines=10> */
.L_x_4901:
[----:B------:R-:W-:Y:S05]  /*11870*/  BRA.DIV ~URZ, `(.L_x_4847) ;  /* 0x000022327f007947 */ /* 0x000fea000b800000 */
[----:B------:R3:W4:Y:S02]  /*11880*/  SHFL.IDX PT, R5, R10, RZ, 0x181f ;  /* 0x00181fff0a057589 */ /* 0x00072400000e0000 */
.L_x_4902:
[----:B------:R-:W-:Y:S01]  /*11890*/  IMAD R14, R3, c[0x0][0x4e8], RZ ;  /* 0x00013a00030e7a24 */ /* 0x000fe200078e02ff */
[----:B------:R-:W-:Y:S04]  /*118a0*/  BSSY B0, `(.L_x_4848) ;  /* 0x0000014000007945 */ /* 0x000fe80003800000 */
        /* <DEDUP_REMOVED lines=11> */
[-C--:B------:R-:W-:Y:S02]  /*11960*/  @!P3 LEA.HI.X R9, R16, R12.reuse, R17, 0x1, P4 ;  /* 0x0000000c1009b211 */ /* 0x080fe400020f0c11 */
[C---:B------:R-:W-:Y:S02]  /*11970*/  @!P0 LEA R16, P4, R248.reuse, R5, 0x1 ;  /* 0x00000005f8108211 */ /* 0x040fe400078808ff */
[-C--:B------:R-:W-:Y:S01]  /*11980*/  @!P1 LEA.HI.X R5, R247, R12.reuse, R242, 0x1, P5 ;  /* 0x0000000cf7059211 */ /* 0x080fe200028f0cf2 */
[----:B------:R2:W-:Y:S01]  /*11990*/  @!P3 ST.E.128 [R8.64], RZ ;  /* 0x000000ff0800b985 */ /* 0x0005e2000c101d06 */
[----:B------:R-:W-:-:S03]  /*119a0*/  @!P0 LEA.HI.X R17, R248, R12, R241, 0x1, P4 ;  /* 0x0000000cf8118211 */ /* 0x000fc600020f0cf1 */
[----:B------:R2:W-:Y:S04]  /*119b0*/  @!P2 ST.E.128 [R6.64], RZ ;  /* 0x000000ff0600a985 */ /* 0x0005e8000c101d06 */
[----:B------:R2:W-:Y:S04]  /*119c0*/  @!P1 ST.E.128 [R4.64], RZ ;  /* 0x000000ff04009985 */ /* 0x0005e8000c101d06 */
[----:B------:R2:W-:Y:S02]  /*119d0*/  @!P0 ST.E.128 [R16.64], RZ ;  /* 0x000000ff10008985 */ /* 0x0005e4000c101d06 */
.L_x_4849:
[----:B------:R-:W-:Y:S05]  /*119e0*/  BSYNC B0 ;  /* 0x0000000000007941 */ /* 0x000fea0003800000 */
.L_x_4848:
[----:B------:R-:W-:Y:S05]  /*119f0*/  BRA.DIV ~URZ, `(.L_x_4850) ;  /* 0x000021127f007947 */ /* 0x000fea000b800000 */
[----:B------:R1:W3:Y:S04]  /*11a00*/  SHFL.IDX PT, R3, R11, 0x1, 0x181f ;  /* 0x00381f000b037f89 */ /* 0x0002e800000e0000 */
[----:B--2-4-:R1:W2:Y:S02]  /*11a10*/  SHFL.IDX PT, R5, R10, 0x1, 0x181f ;  /* 0x00381f000a057f89 */ /* 0x0142a400000e0000 */
.L_x_4903:
[----:B------:R-:W-:Y:S01]  /*11a20*/  IADD3 R7, R237, 0x20, RZ ;  /* 0x00000020ed077810 */ /* 0x000fe20007ffe0ff */
[----:B------:R-:W-:Y:S03]  /*11a30*/  BSSY B0, `(.L_x_4851) ;  /* 0x0000014000007945 */ /* 0x000fe60003800000 */
[----:B------:R-:W-:-:S13]  /*11a40*/  ISETP.GE.AND P0, PT, R7, R14, PT ;  /* 0x0000000e0700720c */ /* 0x000fda0003f06270 */
[----:B------:R-:W-:Y:S05]  /*11a50*/  @P0 BRA `(.L_x_4852) ;  /* 0x0000011000000947 */ /* 0x000fea0003800000 */
[----:B------:R-:W4:Y:S01]  /*11a60*/  LDL.64 R12, [R1+0x10] ;  /* 0x00001000010c7983 */ /* 0x000f220000100a00 */
[----:B------:R-:W-:Y:S02]  /*11a70*/  ISETP.GE.AND P2, PT, R250, c[0x0][0x3c8], PT ;  /* 0x0000f200fa007a0c */ /* 0x000fe40003f46270 */
[----:B------:R-:W-:Y:S02]  /*11a80*/  ISETP.GE.AND P1, PT, R247, c[0x0][0x3c8], PT ;  /* 0x0000f200f7007a0c */ /* 0x000fe40003f26270 */
[----:B------:R-:W-:-:S09]  /*11a90*/  ISETP.GE.AND P0, PT, R248, c[0x0][0x3c8], PT ;  /* 0x0000f200f8007a0c */ /* 0x000fd20003f06270 */
[CC--:B--2---:R-:W-:Y:S02]  /*11aa0*/  @!P2 LEA R6, P6, R250.reuse, R5.reuse, 0x1 ;  /* 0x00000005fa06a211 */ /* 0x0c4fe400078c08ff */
[----:B------:R-:W-:Y:S02]  /*11ab0*/  @!P1 LEA R4, P5, R247, R5, 0x1 ;  /* 0x00000005f7049211 */ /* 0x000fe400078a08ff */
[----:B---3--:R-:W-:Y:S02]  /*11ac0*/  @!P2 LEA.HI.X R7, R250, R3, R243, 0x1, P6 ;  /* 0x00000003fa07a211 */ /* 0x008fe400030f0cf3 */
[----:B----4-:R-:W-:-:S13]  /*11ad0*/  ISETP.GE.AND P3, PT, R12, c[0x0][0x3c8], PT ;  /* 0x0000f2000c007a0c */ /* 0x010fda0003f66270 */
[----:B------:R-:W-:-:S04]  /*11ae0*/  @!P3 LEA R8, P4, R12, R5, 0x1 ;  /* 0x000000050c08b211 */ /* 0x000fc800078808ff */
[----:B------:R-:W-:Y:S02]  /*11af0*/  @!P3 LEA.HI.X R9, R12, R3, R13, 0x1, P4 ;  /* 0x000000030c09b211 */ /* 0x000fe400020f0c0d */
[C---:B------:R-:W-:Y:S02]  /*11b00*/  @!P0 LEA R12, P4, R248.reuse, R5, 0x1 ;  /* 0x00000005f80c8211 */ /* 0x040fe400078808ff */
[-C--:B------:R-:W-:Y:S01]  /*11b10*/  @!P1 LEA.HI.X R5, R247, R3.reuse, R242, 0x1, P5 ;  /* 0x00000003f7059211 */ /* 0x080fe200028f0cf2 */
[----:B------:R2:W-:Y:S01]  /*11b20*/  @!P3 ST.E.128 [R8.64], RZ ;  /* 0x000000ff0800b985 */ /* 0x0005e2000c101d06 */
[----:B------:R-:W-:-:S03]  /*11b30*/  @!P0 LEA.HI.X R13, R248, R3, R241, 0x1, P4 ;  /* 0x00000003f80d8211 */ /* 0x000fc600020f0cf1 */
[----:B------:R2:W-:Y:S04]  /*11b40*/  @!P2 ST.E.128 [R6.64], RZ ;  /* 0x000000ff0600a985 */ /* 0x0005e8000c101d06 */
[----:B------:R2:W-:Y:S04]  /*11b50*/  @!P1 ST.E.128 [R4.64], RZ ;  /* 0x000000ff04009985 */ /* 0x0005e8000c101d06 */
[----:B------:R2:W-:Y:S02]  /*11b60*/  @!P0 ST.E.128 [R12.64], RZ ;  /* 0x000000ff0c008985 */ /* 0x0005e4000c101d06 */
.L_x_4852:
[----:B------:R-:W-:Y:S05]  /*11b70*/  BSYNC B0 ;  /* 0x0000000000007941 */ /* 0x000fea0003800000 */
.L_x_4851:
[----:B------:R-:W-:Y:S05]  /*11b80*/  BRA.DIV ~URZ, `(.L_x_4853) ;  /* 0x000020427f007947 */ /* 0x000fea000b800000 */
[----:B---3--:R3:W4:Y:S02]  /*11b90*/  SHFL.IDX PT, R3, R11, 0x2, 0x181f ;  /* 0x00581f000b037f89 */ /* 0x00872400000e0000 */
.L_x_4904:
[----:B------:R-:W-:Y:S05]  /*11ba0*/  BRA.DIV ~URZ, `(.L_x_4854) ;  /* 0x000020927f007947 */ /* 0x000fea000b800000 */
[----:B--2---:R2:W1:Y:S02]  /*11bb0*/  SHFL.IDX PT, R5, R10, 0x2, 0x181f ;  /* 0x00581f000a057f89 */ /* 0x00446400000e0000 */
.L_x_4905:
        /* <DEDUP_REMOVED lines=10> */
[----:B----4-:R-:W-:Y:S02]  /*11c60*/  @!P2 LEA.HI.X R7, R250, R3, R243, 0x1, P6 ;  /* 0x00000003fa07a211 */ /* 0x010fe400030f0cf3 */
[----:B-----5:R-:W-:-:S13]  /*11c70*/  ISETP.GE.AND P3, PT, R12, c[0x0][0x3c8], PT ;  /* 0x0000f2000c007a0c */ /* 0x020fda0003f66270 */
        /* <DEDUP_REMOVED lines=9> */
.L_x_4856:
[----:B------:R-:W-:Y:S05]  /*11d10*/  BSYNC B0 ;  /* 0x0000000000007941 */ /* 0x000fea0003800000 */
.L_x_4855:
[----:B------:R-:W-:Y:S05]  /*11d20*/  BRA.DIV ~URZ, `(.L_x_4857) ;  /* 0x00001f727f007947 */ /* 0x000fea000b800000 */
[----:B-1-3--:R-:W1:Y:S04]  /*11d30*/  SHFL.IDX PT, R11, R11, 0x3, 0x181f ;  /* 0x00781f000b0b7f89 */ /* 0x00ae6800000e0000 */
[----:B------:R3:W2:Y:S02]  /*11d40*/  SHFL.IDX PT, R5, R10, 0x3, 0x181f ;  /* 0x00781f000a057f89 */ /* 0x0006a400000e0000 */
.L_x_4906:
[----:B------:R-:W-:-:S04]  /*11d50*/  IADD3 R237, R237, 0x60, RZ ;  /* 0x00000060eded7810 */ /* 0x000fc80007ffe0ff */
[----:B------:R-:W-:-:S13]  /*11d60*/  ISETP.GE.AND P0, PT, R237, R14, PT ;  /* 0x0000000eed00720c */ /* 0x000fda0003f06270 */
[----:B------:R-:W-:Y:S05]  /*11d70*/  @P0 BRA `(.L_x_4837) ;  /* 0x0000011000000947 */ /* 0x000fea0003800000 */
[----:B------:R-:W5:Y:S01]  /*11d80*/  LDL.64 R12, [R1+0x10] ;  /* 0x00001000010c7983 */ /* 0x000f620000100a00 */
[----:B------:R-:W-:Y:S02]  /*11d90*/  ISETP.GE.AND P2, PT, R250, c[0x0][0x3c8], PT ;  /* 0x0000f200fa007a0c */ /* 0x000fe40003f46270 */
[----:B------:R-:W-:Y:S02]  /*11da0*/  ISETP.GE.AND P1, PT, R247, c[0x0][0x3c8], PT ;  /* 0x0000f200f7007a0c */ /* 0x000fe40003f26270 */
[----:B------:R-:W-:-:S09]  /*11db0*/  ISETP.GE.AND P0, PT, R248, c[0x0][0x3c8], PT ;  /* 0x0000f200f8007a0c */ /* 0x000fd20003f06270 */
[CC--:B--2---:R-:W-:Y:S02]  /*11dc0*/  @!P2 LEA R6, P6, R250.reuse, R5.reuse, 0x1 ;  /* 0x00000005fa06a211 */ /* 0x0c4fe400078c08ff */
[----:B------:R-:W-:Y:S02]  /*11dd0*/  @!P1 LEA R4, P5, R247, R5, 0x1 ;  /* 0x00000005f7049211 */ /* 0x000fe400078a08ff */
[----:B-1----:R-:W-:Y:S02]  /*11de0*/  @!P2 LEA.HI.X R7, R250, R11, R243, 0x1, P6 ;  /* 0x0000000bfa07a211 */ /* 0x002fe400030f0cf3 */
[----:B-----5:R-:W-:-:S13]  /*11df0*/  ISETP.GE.AND P3, PT, R12, c[0x0][0x3c8], PT ;  /* 0x0000f2000c007a0c */ /* 0x020fda0003f66270 */
[----:B------:R-:W-:-:S04]  /*11e00*/  @!P3 LEA R8, P4, R12, R5, 0x1 ;  /* 0x000000050c08b211 */ /* 0x000fc800078808ff */
[----:B------:R-:W-:Y:S02]  /*11e10*/  @!P3 LEA.HI.X R9, R12, R11, R13, 0x1, P4 ;  /* 0x0000000b0c09b211 */ /* 0x000fe400020f0c0d */
[C---:B---3--:R-:W-:Y:S02]  /*11e20*/  @!P0 LEA R10, P4, R248.reuse, R5, 0x1 ;  /* 0x00000005f80a8211 */ /* 0x048fe400078808ff */
[-C--:B------:R-:W-:Y:S01]  /*11e30*/  @!P1 LEA.HI.X R5, R247, R11.reuse, R242, 0x1, P5 ;  /* 0x0000000bf7059211 */ /* 0x080fe200028f0cf2 */
[----:B------:R1:W-:Y:S01]  /*11e40*/  @!P3 ST.E.128 [R8.64], RZ ;  /* 0x000000ff0800b985 */ /* 0x0003e2000c101d06 */
[----:B------:R-:W-:-:S03]  /*11e50*/  @!P0 LEA.HI.X R11, R248, R11, R241, 0x1, P4 ;  /* 0x0000000bf80b8211 */ /* 0x000fc600020f0cf1 */
[----:B------:R1:W-:Y:S04]  /*11e60*/  @!P2 ST.E.128 [R6.64], RZ ;  /* 0x000000ff0600a985 */ /* 0x0003e8000c101d06 */
[----:B------:R1:W-:Y:S04]  /*11e70*/  @!P1 ST.E.128 [R4.64], RZ ;  /* 0x000000ff04009985 */ /* 0x0003e8000c101d06 */
[----:B------:R1:W-:Y:S02]  /*11e80*/  @!P0 ST.E.128 [R10.64], RZ ;  /* 0x000000ff0a008985 */ /* 0x0003e4000c101d06 */
.L_x_4837:
[----:B------:R-:W-:Y:S05]  /*11e90*/  BSYNC B1 ;  /* 0x0000000000017941 */ /* 0x000fea0003800000 */
.L_x_4821:
[----:B------:R-:W5:Y:S02]  /*11ea0*/  LDL R0, [R1+0x8] ;  /* 0x0000080001007983 */ /* 0x000f640000100800 */
[----:B-----5:R-:W-:-:S13]  /*11eb0*/  ISETP.NE.AND P0, PT, R0, RZ, PT ;  /* 0x000000ff0000720c */ /* 0x020fda0003f05270 */
[----:B------:R-:W-:Y:S01]  /*11ec0*/  @P0 WARPSYNC 0xffffffff ;  /* 0xffffffff00000948 */ /* 0x000fe20003800000 */
[----:B------:R-:W-:Y:S06]  /*11ed0*/  @P0 BAR.SYNC.DEFER_BLOCKING 0x5, 0x100 ;  /* 0x0144000000000b1d */ /* 0x000fec0000010000 */
[----:B------:R-:W4:Y:S04]  /*11ee0*/  @P0 LDS.128 R236, [0x20100] ;  /* 0x02010000ffec0984 */ /* 0x000f280000000c00 */
[----:B------:R-:W-:Y:S06]  /*11ef0*/  @P0 BAR.ARV 0x4, 0x100 ;  /* 0x0104000000000b1d */ /* 0x000fec0000002000 */
[----:B------:R-:W-:Y:S05]  /*11f00*/  @P0 BRA `(.L_x_4858) ;  /* 0x00000ea000000947 */ /* 0x000fea0003800000 */
[----:B-1234-:R-:W-:Y:S01]  /*11f10*/  LOP3.LUT R10, R246, 0x1f, RZ, 0xc0, !PT ;  /* 0x0000001ff60a7812 */ /* 0x01efe200078ec0ff */
[----:B------:R-:W-:-:S03]  /*11f20*/  IMAD.MOV.U32 R12, RZ, RZ, RZ ;  /* 0x000000ffff0c7224 */ /* 0x000fc600078e00ff */
[----:B------:R-:W-:Y:S01]  /*11f30*/  ISETP.NE.AND P5, PT, R10, 0x1f, PT ;  /* 0x0000001f0a00780c */ /* 0x000fe20003fa5270 */
[----:B------:R-:W-:Y:S10]  /*11f40*/  BRA.DIV ~URZ, `(.L_x_4859) ;  /* 0x00001e127f007947 */ /* 0x000ff4000b800000 */
[----:B------:R1:W2:Y:S02]  /*11f50*/  SHFL.IDX PT, R3, R2, RZ, 0x1f ;  /* 0x00001fff02037589 */ /* 0x0002a400000e0000 */
.L_x_4907:
[----:B------:R-:W-:Y:S05]  /*11f60*/  BRA.DIV ~URZ, `(.L_x_4860) ;  /* 0x00001e627f007947 */ /* 0x000fea000b800000 */
[----:B-1----:R-:W1:Y:S02]  /*11f70*/  SHFL.IDX PT, R2, R2, 0x1, 0x1f ;  /* 0x00201f0002027f89 */ /* 0x002e6400000e0000 */
.L_x_4908:
[----:B------:R-:W-:Y:S02]  /*11f80*/  IMAD.IADD R5, R239, 0x1, R10 ;  /* 0x00000001ef057824 */ /* 0x000fe400078e020a */
[----:B------:R-:W-:-:S03]  /*11f90*/  IMAD.MOV.U32 R237, RZ, RZ, RZ ;  /* 0x000000ffffed7224 */ /* 0x000fc600078e00ff */
        /* <DEDUP_REMOVED lines=16> */
.L_x_4909:
        /* <DEDUP_REMOVED lines=16> */
.L_x_4910:
[----:B----4-:R-:W-:Y:S01]  /*121a0*/  IMAD R5, R5, c[0x0][0x538], RZ ;  /* 0x00014e0005057a24 */ /* 0x010fe200078e02ff */
[----:B------:R-:W-:Y:S04]  /*121b0*/  BSSY B1, `(.L_x_4863) ;  /* 0x00000ba000017945 */ /* 0x000fe80003800000 */
[----:B-1----:R-:W-:-:S04]  /*121c0*/  IADD3 R236, R5, R2, RZ ;  /* 0x0000000205ec7210 */ /* 0x002fc80007ffe0ff */
[----:B--2---:R-:W-:-:S13]  /*121d0*/  ISETP.GT.AND P6, PT, R236, R3, PT ;  /* 0x00000003ec00720c */ /* 0x004fda0003fc4270 */
[----:B------:R-:W-:Y:S05]  /*121e0*/  @P6 BRA `(.L_x_4864) ;  /* 0x0000024000006947 */ /* 0x000fea0003800000 */
.L_x_4868:
        /* <DEDUP_REMOVED lines=16> */
.L_x_4911:
        /* <DEDUP_REMOVED lines=12> */
[----:B---3--:R-:W1:Y:S02]  /*123b0*/  SHFL.UP PT, R13, R0, 0x10, RZ ;  /* 0x06000000000d7989 */ /* 0x008e6400000e00ff */
[----:B-1----:R-:W-:-:S05]  /*123c0*/  SEL R13, R13, RZ, P4 ;  /* 0x000000ff0d0d7207 */ /* 0x002fca0002000000 */
[----:B------:R-:W-:-:S05]  /*123d0*/  IMAD.IADD R13, R0, 0x1, R13 ;  /* 0x00000001000d7824 */ /* 0x000fca00078e020d */
[----:B------:R1:W2:Y:S02]  /*123e0*/  SHFL.IDX PT, R5, R13, 0x1f, 0x1f ;  /* 0x03e01f000d057f89 */ /* 0x0002a400000e0000 */
.L_x_4912:
[----:B--2---:R-:W-:-:S05]  /*123f0*/  IMAD R5, R5, c[0x0][0x538], RZ ;  /* 0x00014e0005057a24 */ /* 0x004fca00078e02ff */
[----:B------:R-:W-:-:S04]  /*12400*/  IADD3 R236, R5, R236, RZ ;  /* 0x000000ec05ec7210 */ /* 0x000fc80007ffe0ff */
[----:B------:R-:W-:-:S13]  /*12410*/  ISETP.GT.AND P6, PT, R236, R3, PT ;  /* 0x00000003ec00720c */ /* 0x000fda0003fc4270 */
[----:B-1----:R-:W-:Y:S05]  /*12420*/  @!P6 BRA `(.L_x_4868) ;  /* 0xfffffdc00000e947 */ /* 0x002fea000383ffff */
.L_x_4864:
[----:B------:R-:W-:-:S05]  /*12430*/  IADD3 R236, -R5, R236, RZ ;  /* 0x000000ec05ec7210 */ /* 0x000fca0007ffe1ff */
[----:B------:R-:W-:-:S05]  /*12440*/  IMAD R0, R13, c[0x0][0x538], R236 ;  /* 0x00014e000d007a24 */ /* 0x000fca00078e02ec */
[----:B------:R-:W-:Y:S01]  /*12450*/  ISETP.GT.AND P0, PT, R0, R3, PT ;  /* 0x000000030000720c */ /* 0x000fe20003f04270 */
[----:B------:R-:W-:-:S12]  /*12460*/  BRA.DIV ~URZ, `(.L_x_4869) ;  /* 0x00001db27f007947 */ /* 0x000fd8000b800000 */
[----:B------:R-:W-:-:S04]  /*12470*/  VOTE.ANY R11, PT, !P0 ;  /* 0x00000000000b7806 */ /* 0x000fc800040e0100 */
.L_x_4913:
[----:B------:R-:W1:Y:S02]  /*12480*/  POPC R4, R11 ;  /* 0x0000000b00047309 */ /* 0x000e640000000000 */
[----:B-1----:R-:W-:Y:S01]  /*12490*/  IADD3 R239, R4, R239, RZ ;  /* 0x000000ef04ef7210 */ /* 0x002fe20007ffe0ff */
[----:B------:R-:W-:Y:S05]  /*124a0*/  BRA.DIV ~URZ, `(.L_x_4870) ;  /* 0x00001db27f007947 */ /* 0x000fea000b800000 */
[----:B------:R1:W2:Y:S04]  /*124b0*/  SHFL.IDX PT, R237, R237, R4, 0x1f ;  /* 0x00001f04eded7589 */ /* 0x0002a800000e0000 */
[----:B------:R1:W4:Y:S02]  /*124c0*/  SHFL.IDX PT, R2, R12, R4, 0x1f ;  /* 0x00001f040c027589 */ /* 0x00032400000e0000 */
.L_x_4914:
[----:B------:R-:W-:Y:S01]  /*124d0*/  ISETP.NE.AND P0, PT, R11, RZ, PT ;  /* 0x000000ff0b00720c */ /* 0x000fe20003f05270 */
[----:B------:R-:W-:-:S12]  /*124e0*/  BSSY B0, `(.L_x_4871) ;  /* 0x0000005000007945 */ /* 0x000fd80003800000 */
[----:B------:R-:W-:Y:S05]  /*124f0*/  @!P0 BRA `(.L_x_4872) ;  /* 0x0000003000008947 */ /* 0x000fea0003800000 */
[----:B-1----:R-:W-:Y:S01]  /*12500*/  IADD3 R4, R4, -0x1, RZ ;  /* 0xffffffff04047810 */ /* 0x002fe20007ffe0ff */
[----:B------:R-:W-:Y:S05]  /*12510*/  BRA.DIV ~URZ, `(.L_x_4873) ;  /* 0x00001df27f007947 */ /* 0x000fea000b800000 */
[----:B------:R1:W3:Y:S02]  /*12520*/  SHFL.IDX PT, R15, R13, R4, 0x1f ;  /* 0x00001f040d0f7589 */ /* 0x0002e400000e0000 */
.L_x_4872:
[----:B------:R-:W-:Y:S05]  /*12530*/  BSYNC B0 ;  /* 0x0000000000007941 */ /* 0x000fea0003800000 */
.L_x_4871:
[----:B----4-:R-:W-:Y:S01]  /*12540*/  ISETP.NE.AND P0, PT, R2, 0x1, PT ;  /* 0x000000010200780c */ /* 0x010fe20003f05270 */
[----:B---3--:R-:W-:Y:S01]  /*12550*/  IMAD R236, R15, c[0x0][0x538], R236 ;  /* 0x00014e000fec7a24 */ /* 0x008fe200078e02ec */
[----:B------:R-:W-:Y:S04]  /*12560*/  BSSY B0, `(.L_x_4874) ;  /* 0x0000077000007945 */ /* 0x000fe80003800000 */
[----:B------:R-:W-:-:S07]  /*12570*/  IADD3 R6, -R236, R3, RZ ;  /* 0x00000003ec067210 */ /* 0x000fce0007ffe1ff */
[----:B------:R-:W-:Y:S05]  /*12580*/  @!P0 BRA `(.L_x_4875) ;  /* 0x0000037000008947 */ /* 0x000fea0003800000 */
[-C--:B-12---:R-:W-:Y:S02]  /*12590*/  IABS R4, R237.reuse ;  /* 0x000000ed00047213 */ /* 0x086fe40000000000 */
        /* <DEDUP_REMOVED lines=12> */
[----:B------:R-:W-:-:S06]  /*12660*/  IMAD.HI.U32 R8, R13, R8, R12 ;  /* 0x000000080d087227 */ /* 0x000fcc00078e000c */
[----:B------:R-:W-:Y:S02]  /*12670*/  IMAD.HI.U32 R5, R8, R3, RZ ;  /* 0x0000000308057227 */ /* 0x000fe400078e00ff */
[----:B------:R-:W1:Y:S02]  /*12680*/  MUFU.RCP R8, R11 ;  /* 0x0000000b00087308 */ /* 0x000e640000001000 */
[----:B------:R-:W-:Y:S01]  /*12690*/  IMAD R3, R5, R0, R3 ;  /* 0x0000000005037224 */ /* 0x000fe200078e0203 */
[----:B------:R-:W-:-:S04]  /*126a0*/  LOP3.LUT R0, R6, R237, RZ, 0x3c, !PT ;  /* 0x000000ed06007212 */ /* 0x000fc800078e3cff */
[----:B------:R-:W-:Y:S02]  /*126b0*/  ISETP.GT.U32.AND P1, PT, R4, R3, PT ;  /* 0x000000030400720c */ /* 0x000fe40003f24070 */
[----:B------:R-:W-:Y:S02]  /*126c0*/  ISETP.GE.AND P0, PT, R0, RZ, PT ;  /* 0x000000ff0000720c */ /* 0x000fe40003f06270 */
[----:B------:R-:W-:Y:S02]  /*126d0*/  IABS R0, R2 ;  /* 0x0000000200007213 */ /* 0x000fe40000000000 */
[----:B-1----:R-:W-:-:S03]  /*126e0*/  IADD3 R8, R8, 0xffffffe, RZ ;  /* 0x0ffffffe08087810 */ /* 0x002fc60007ffe0ff */
[----:B------:R-:W-:-:S04]  /*126f0*/  IMAD.MOV R0, RZ, RZ, -R0 ;  /* 0x000000ffff007224 */ /* 0x000fc800078e0a00 */
[----:B------:R-:W-:Y:S01]  /*12700*/  @!P1 IMAD.IADD R3, R3, 0x1, -R4 ;  /* 0x0000000103039824 */ /* 0x000fe200078e0a04 */
[----:B------:R-:W1:Y:S01]  /*12710*/  F2I.FTZ.U32.TRUNC.NTZ R9, R8 ;  /* 0x0000000800097305 */ /* 0x000e62000021f000 */
[----:B------:R-:W-:Y:S02]  /*12720*/  @!P1 IADD3 R5, R5, 0x1, RZ ;  /* 0x0000000105059810 */ /* 0x000fe40007ffe0ff */
[----:B------:R-:W-:Y:S02]  /*12730*/  ISETP.NE.AND P1, PT, R237, RZ, PT ;  /* 0x000000ffed00720c */ /* 0x000fe40003f25270 */
[----:B------:R-:W-:Y:S01]  /*12740*/  ISETP.GE.U32.AND P2, PT, R3, R4, PT ;  /* 0x000000040300720c */ /* 0x000fe20003f46070 */
[----:B-1----:R-:W-:-:S12]  /*12750*/  IMAD.MOV R4, RZ, RZ, -R9 ;  /* 0x000000ffff047224 */ /* 0x002fd800078e0a09 */
[----:B------:R-:W-:Y:S01]  /*12760*/  @P2 IADD3 R5, R5, 0x1, RZ ;  /* 0x0000000105052810 */ /* 0x000fe20007ffe0ff */
[----:B------:R-:W-:Y:S02]  /*12770*/  IMAD.MOV.U32 R8, RZ, RZ, RZ ;  /* 0x000000ffff087224 */ /* 0x000fe400078e00ff */
[----:B------:R-:W-:Y:S02]  /*12780*/  IMAD R4, R4, R7, RZ ;  /* 0x0000000704047224 */ /* 0x000fe400078e02ff */
[----:B------:R-:W-:Y:S01]  /*12790*/  @!P0 IMAD.MOV R5, RZ, RZ, -R5 ;  /* 0x000000ffff058224 */ /* 0x000fe200078e0a05 */
[----:B------:R-:W-:Y:S01]  /*127a0*/  @!P1 LOP3.LUT R5, RZ, R237, RZ, 0x33, !PT ;  /* 0x000000edff059212 */ /* 0x000fe200078e33ff */
[----:B------:R-:W-:-:S03]  /*127b0*/  IMAD.HI.U32 R4, R9, R4, R8 ;  /* 0x0000000409047227 */ /* 0x000fc600078e0008 */
[----:B------:R-:W-:-:S05]  /*127c0*/  IABS R3, R5 ;  /* 0x0000000500037213 */ /* 0x000fca0000000000 */
        /* <DEDUP_REMOVED lines=16> */
[----:B------:R-:W-:-:S04]  /*128d0*/  IMAD R5, R2, 0x1000000, R4 ;  /* 0x0100000002057824 */ /* 0x000fc800078e0204 */
[----:B------:R-:W-:Y:S01]  /*128e0*/  IMAD R238, R0, 0x10000, R5 ;  /* 0x0001000000ee7824 */ /* 0x000fe200078e0205 */
[----:B------:R-:W-:Y:S05]  /*128f0*/  BRA `(.L_x_4876) ;  /* 0x000003d000007947 */ /* 0x000fea0003800000 */
.L_x_4875:
[----:B------:R-:W-:-:S04]  /*12900*/  IMAD.MOV.U32 R0, RZ, RZ, 0x4 ;  /* 0x00000004ff007424 */ /* 0x000fc800078e00ff */
[----:B-1----:R-:W-:-:S05]  /*12910*/  IMAD.WIDE R12, R239, R0, c[0x0][0x590] ;  /* 0x00016400ef0c7625 */ /* 0x002fca00078e0200 */
        /* <DEDUP_REMOVED lines=33> */
[----:B------:R-:W-:Y:S01]  /*12b30*/  IABS R7, R3 ;  /* 0x0000000300077213 */ /* 0x000fe20000000000 */
[----:B------:R-:W-:Y:S01]  /*12b40*/  IMAD.MOV R238, RZ, RZ, -R3 ;  /* 0x000000ffffee7224 */ /* 0x000fe200078e0a03 */
[----:B------:R-:W-:Y:S02]  /*12b50*/  IADD3 R4, R4, 0x1000000, R5 ;  /* 0x0100000004047810 */ /* 0x000fe40007ffe005 */
[----:B------:R-:W1:Y:S08]  /*12b60*/  I2F.RP R11, R7 ;  /* 0x00000007000b7306 */ /* 0x000e700000209400 */
[----:B-1----:R-:W1:Y:S02]  /*12b70*/  MUFU.RCP R8, R11 ;  /* 0x0000000b00087308 */ /* 0x002e640000001000 */
[----:B-1----:R-:W-:-:S06]  /*12b80*/  IADD3 R8, R8, 0xffffffe, RZ ;  /* 0x0ffffffe08087810 */ /* 0x002fcc0007ffe0ff */
[----:B------:R-:W1:Y:S02]  /*12b90*/  F2I.FTZ.U32.TRUNC.NTZ R9, R8 ;  /* 0x0000000800097305 */ /* 0x000e64000021f000 */
[----:B-1----:R-:W-:Y:S02]  /*12ba0*/  IMAD.MOV R0, RZ, RZ, -R9 ;  /* 0x000000ffff007224 */ /* 0x002fe400078e0a09 */
[----:B------:R-:W-:Y:S02]  /*12bb0*/  IMAD.MOV.U32 R8, RZ, RZ, RZ ;  /* 0x000000ffff087224 */ /* 0x000fe400078e00ff */
        /* <DEDUP_REMOVED lines=17> */
.L_x_4876:
[----:B------:R-:W-:Y:S05]  /*12cd0*/  BSYNC B0 ;  /* 0x0000000000007941 */ /* 0x000fea0003800000 */
.L_x_4874:
[----:B------:R-:W-:-:S04]  /*12ce0*/  LOP3.LUT R0, RZ, R9, RZ, 0x33, !PT ;  /* 0x00000009ff007212 */ /* 0x000fc800078e33ff */
[----:B------:R-:W-:Y:S01]  /*12cf0*/  IADD3 R237, R0, R237, RZ ;  /* 0x000000ed00ed7210 */ /* 0x000fe20007ffe0ff */
[----:B------:R-:W-:Y:S05]  /*12d00*/  BRA `(.L_x_4877) ;  /* 0x0000004000007947 */ /* 0x000fea0003800000 */
.L_x_4865:
[----:B------:R-:W-:Y:S01]  /*12d10*/  IMAD.MOV.U32 R236, RZ, RZ, R3 ;  /* 0x000000ffffec7224 */ /* 0x000fe200078e0003 */
[----:B------:R-:W-:Y:S01]  /*12d20*/  MOV R238, RZ ;  /* 0x000000ff00ee7202 */ /* 0x000fe20000000f00 */
[----:B------:R-:W-:Y:S01]  /*12d30*/  IMAD.MOV.U32 R237, RZ, RZ, RZ ;  /* 0x000000ffffed7224 */ /* 0x000fe200078e00ff */
[----:B------:R-:W-:Y:S02]  /*12d40*/  MOV R239, c[0x0][0x53c] ;  /* 0x00014f0000ef7a02 */ /* 0x000fe40000000f00 */
.L_x_4877:
[----:B------:R-:W-:Y:S05]  /*12d50*/  BSYNC B1 ;  /* 0x0000000000017941 */ /* 0x000fea0003800000 */
.L_x_4863:
[----:B------:R-:W-:Y:S01]  /*12d60*/  WARPSYNC 0xffffffff ;  /* 0xffffffff00007948 */ /* 0x000fe20003800000 */
[----:B------:R-:W-:Y:S01]  /*12d70*/  BAR.SYNC.DEFER_BLOCKING 0x4, 0x100 ;  /* 0x0104000000007b1d */ /* 0x000fe20000010000 */
[----:B------:R-:W-:-:S13]  /*12d80*/  ISETP.NE.AND P0, PT, R10, RZ, PT ;  /* 0x000000ff0a00720c */ /* 0x000fda0003f05270 */
[----:B------:R1:W-:Y:S04]  /*12d90*/  @!P0 STS.128 [0x20100], R236 ;  /* 0x020100ecff008388 */ /* 0x0003e80000000c00 */
[----:B------:R-:W-:Y:S06]  /*12da0*/  BAR.ARV 0x5, 0x100 ;  /* 0x0144000000007b1d */ /* 0x000fec0000002000 */
.L_x_4858:
[----:B----4-:R-:W-:-:S13]  /*12db0*/  ISETP.GE.AND P0, PT, R239, c[0x0][0x53c], PT ;  /* 0x00014f00ef007a0c */ /* 0x010fda0003f06270 */
[----:B-123--:R-:W-:Y:S01]  /*12dc0*/  @P0 CALL.REL.NOINC `(.L_x_4878) ;  /* 0x0000001000000944 */ /* 0x00efe20003c00000 */
[----:B------:R-:W-:Y:S05]  /*12dd0*/  BRA `(.L_x_4879) ;  /* 0xfffeebe000007947 */ /* 0x000fea000383ffff */
.L_x_4878:
[----:B------:R-:W-:Y:S05]  /*12de0*/  EXIT ;  /* 0x000000000000794d */ /* 0x000fea0003800000 */
.L_x_4781:
[----:B------:R-:W-:Y:S02]  /*12df0*/  MOV R4, 0x1 ;  /* 0x0000000100047802 */ /* 0x000fe40000000f00 */
[----:B------:R-:W-:Y:S02]  /*12e00*/  MOV R0, 0x12e20 ;  /* 0x00012e2000007802 */ /* 0x000fe40000000f00 */
[----:B--2---:R-:W-:Y:S05]  /*12e10*/  CALL.REL.NOINC `($__internal_98_$__cuda_sm70_shflsync_up_p) ;  /* 0x000015f000007944 */ /* 0x004fea0003c00000 */
[----:B-12---:R-:W-:Y:S05]  /*12e20*/  BRA `(.L_x_4880) ;  /* 0xfffed66000007947 */ /* 0x006fea000383ffff */
.L_x_4782:
[----:B------:R-:W-:Y:S02]  /*12e30*/  MOV R4, 0x2 ;  /* 0x0000000200047802 */ /* 0x000fe40000000f00 */
[----:B------:R-:W-:Y:S02]  /*12e40*/  MOV R0, 0x12e60 ;  /* 0x00012e6000007802 */ /* 0x000fe40000000f00 */
[----:B--2---:R-:W-:Y:S05]  /*12e50*/  CALL.REL.NOINC `($__internal_98_$__cuda_sm70_shflsync_up_p) ;  /* 0x000015b000007944 */ /* 0x004fea0003c00000 */
[----:B--2---:R-:W-:Y:S02]  /*12e60*/  SEL R4, R4, RZ, P4 ;  /* 0x000000ff04047207 */ /* 0x004fe40002000000 */
[----:B------:R-:W-:-:S03]  /*12e70*/  MOV R0, 0x12eb0 ;  /* 0x00012eb000007802 */ /* 0x000fc60000000f00 */
[----:B-1----:R-:W-:Y:S02]  /*12e80*/  IMAD.IADD R13, R13, 0x1, R4 ;  /* 0x000000010d0d7824 */ /* 0x002fe400078e0204 */
[----:B------:R-:W-:Y:S02]  /*12e90*/  IMAD.MOV.U32 R4, RZ, RZ, 0x4 ;  /* 0x00000004ff047424 */ /* 0x000fe400078e00ff */
[----:B------:R-:W-:Y:S05]  /*12ea0*/  CALL.REL.NOINC `($__internal_98_$__cuda_sm70_shflsync_up_p) ;  /* 0x0000156000007944 */ /* 0x000fea0003c00000 */
        /* <DEDUP_REMOVED lines=11> */
[----:B------:R-:W-:Y:S02]  /*12f60*/  MOV R5, 0x1f ;  /* 0x0000001f00057802 */ /* 0x000fe40000000f00 */
[----:B------:R-:W-:Y:S01]  /*12f70*/  MOV R0, 0x12fc0 ;  /* 0x00012fc000007802 */ /* 0x000fe20000000f00 */
[----:B-1----:R-:W-:Y:S02]  /*12f80*/  IMAD.IADD R13, R13, 0x1, R4 ;  /* 0x000000010d0d7824 */ /* 0x002fe400078e0204 */
[----:B------:R-:W-:Y:S02]  /*12f90*/  IMAD.MOV.U32 R4, RZ, RZ, 0x1f ;  /* 0x0000001fff047424 */ /* 0x000fe400078e00ff */
[----:B------:R-:W-:-:S02]  /*12fa0*/  IMAD.MOV.U32 R7, RZ, RZ, R13 ;  /* 0x000000ffff077224 */ /* 0x000fc400078e000d */
[----:B------:R-:W-:Y:S05]  /*12fb0*/  CALL.REL.NOINC `($__internal_97_$__cuda_sm70_shflsync_idx_p) ;  /* 0x0000140000007944 */ /* 0x000fea0003c00000 */
[----:B-12---:R-:W-:Y:S05]  /*12fc0*/  BRA `(.L_x_4881) ;  /* 0xfffed5c000007947 */ /* 0x006fea000383ffff */
.L_x_4784:
[----:B------:R-:W-:Y:S02]  /*12fd0*/  SEL R2, RZ, 0x1, P0 ;  /* 0x00000001ff027807 */ /* 0x000fe40000000000 */
[----:B------:R-:W-:-:S02]  /*12fe0*/  MOV R0, 0x13000 ;  /* 0x0001300000007802 */ /* 0x000fc40000000f00 */
[----:B------:R-:W-:Y:S05]  /*12ff0*/  CALL.REL.NOINC `($__internal_99_$__cuda_sm70_votesync_ballot) ;  /* 0x0000146000007944 */ /* 0x000fea0003c00000 */
[----:B------:R-:W-:Y:S05]  /*13000*/  BRA `(.L_x_4882) ;  /* 0xfffed61000007947 */ /* 0x000fea000383ffff */
.L_x_4785:
[----:B------:R-:W-:Y:S01]  /*13010*/  IMAD.MOV.U32 R7, RZ, RZ, R15 ;  /* 0x000000ffff077224 */ /* 0x000fe200078e000f */
[----:B------:R-:W-:-:S02]  /*13020*/  MOV R5, 0x1f ;  /* 0x0000001f00057802 */ /* 0x000fc40000000f00 */
[----:B------:R-:W-:Y:S02]  /*13030*/  MOV R0, 0x13050 ;  /* 0x0001305000007802 */ /* 0x000fe40000000f00 */
[----:B------:R-:W-:Y:S05]  /*13040*/  CALL.REL.NOINC `($__internal_97_$__cuda_sm70_shflsync_idx_p) ;  /* 0x0000137000007944 */ /* 0x000fea0003c00000 */
[----:B--2---:R-:W-:Y:S01]  /*13050*/  IMAD.MOV.U32 R15, RZ, RZ, R5 ;  /* 0x000000ffff0f7224 */ /* 0x004fe200078e0005 */
[----:B------:R-:W-:Y:S01]  /*13060*/  MOV R17, RZ ;  /* 0x000000ff00117202 */ /* 0x000fe20000000f00 */
[----:B-1----:R-:W-:Y:S01]  /*13070*/  IMAD.MOV.U32 R7, RZ, RZ, R10 ;  /* 0x000000ffff077224 */ /* 0x002fe200078e000a */
[----:B------:R-:W-:Y:S02]  /*13080*/  MOV R5, 0x1f ;  /* 0x0000001f00057802 */ /* 0x000fe40000000f00 */
[----:B------:R-:W-:Y:S02]  /*13090*/  MOV R0, 0x130b0 ;  /* 0x000130b000007802 */ /* 0x000fe40000000f00 */
[----:B------:R-:W-:Y:S05]  /*130a0*/  CALL.REL.NOINC `($__internal_97_$__cuda_sm70_shflsync_idx_p) ;  /* 0x0000131000007944 */ /* 0x000fea0003c00000 */
[----:B--2---:R-:W-:Y:S01]  /*130b0*/  MOV R10, R5 ;  /* 0x00000005000a7202 */ /* 0x004fe20000000f00 */
[----:B-1----:R-:W-:Y:S05]  /*130c0*/  BRA `(.L_x_4883) ;  /* 0xfffed5b000007947 */ /* 0x002fea000383ffff */
.L_x_4788:
[----:B------:R-:W-:Y:S01]  /*130d0*/  IMAD.MOV.U32 R7, RZ, RZ, R13 ;  /* 0x000000ffff077224 */ /* 0x000fe200078e000d */
[----:B------:R-:W-:Y:S02]  /*130e0*/  MOV R5, 0x1f ;  /* 0x0000001f00057802 */ /* 0x000fe40000000f00 */
[----:B------:R-:W-:Y:S02]  /*130f0*/  MOV R0, 0x13110 ;  /* 0x0001311000007802 */ /* 0x000fe40000000f00 */
[----:B--23--:R-:W-:Y:S05]  /*13100*/  CALL.REL.NOINC `($__internal_97_$__cuda_sm70_shflsync_idx_p) ;  /* 0x000012b000007944 */ /* 0x00cfea0003c00000 */
[----:B--2---:R-:W-:Y:S01]  /*13110*/  MOV R17, R5 ;  /* 0x0000000500117202 */ /* 0x004fe20000000f00 */
[----:B-1----:R-:W-:Y:S05]  /*13120*/  BRA `(.L_x_4787) ;  /* 0xfffed5b000007947 */ /* 0x002fea000383ffff */
.L_x_4799:
[----:B------:R-:W-:Y:S01]  /*13130*/  IMAD.MOV.U32 R7, RZ, RZ, R12 ;  /* 0x000000ffff077224 */ /* 0x000fe200078e000c */
[----:B-1----:R-:W-:Y:S01]  /*13140*/  MOV R4, RZ ;  /* 0x000000ff00047202 */ /* 0x002fe20000000f00 */
[----:B------:R-:W-:Y:S01]  /*13150*/  IMAD.MOV.U32 R5, RZ, RZ, 0x181f ;  /* 0x0000181fff057424 */ /* 0x000fe200078e00ff */
[----:B------:R-:W-:-:S02]  /*13160*/  MOV R0, 0x13180 ;  /* 0x0001318000007802 */ /* 0x000fc40000000f00 */
[----:B------:R-:W-:Y:S05]  /*13170*/  CALL.REL.NOINC `($__internal_97_$__cuda_sm70_shflsync_idx_p) ;  /* 0x0000124000007944 */ /* 0x000fea0003c00000 */
[----:B--2---:R-:W-:Y:S01]  /*13180*/  MOV R14, R5 ;  /* 0x00000005000e7202 */ /* 0x004fe20000000f00 */
[----:B-1----:R-:W-:Y:S05]  /*13190*/  BRA `(.L_x_4884) ;  /* 0xfffefa1000007947 */ /* 0x002fea000383ffff */
.L_x_4800:
[----:B------:R-:W-:Y:S01]  /*131a0*/  IMAD.MOV.U32 R7, RZ, RZ, R13 ;  /* 0x000000ffff077224 */ /* 0x000fe200078e000d */
[----:B------:R-:W-:Y:S01]  /*131b0*/  MOV R4, RZ ;  /* 0x000000ff00047202 */ /* 0x000fe20000000f00 */
[----:B------:R-:W-:Y:S01]  /*131c0*/  IMAD.MOV.U32 R5, RZ, RZ, 0x181f ;  /* 0x0000181fff057424 */ /* 0x000fe200078e00ff */
[----:B------:R-:W-:-:S02]  /*131d0*/  MOV R0, 0x131f0 ;  /* 0x000131f000007802 */ /* 0x000fc40000000f00 */
[----:B-12---:R-:W-:Y:S05]  /*131e0*/  CALL.REL.NOINC `($__internal_97_$__cuda_sm70_shflsync_idx_p) ;  /* 0x000011d000007944 */ /* 0x006fea0003c00000 */
[----:B-12---:R-:W-:Y:S05]  /*131f0*/  BRA `(.L_x_4885) ;  /* 0xfffef9d000007947 */ /* 0x006fea000383ffff */
.L_x_4803:
[----:B--2---:R-:W-:Y:S01]  /*13200*/  IMAD.MOV.U32 R7, RZ, RZ, R12 ;  /* 0x000000ffff077224 */ /* 0x004fe200078e000c */
[----:B------:R-:W-:Y:S01]  /*13210*/  MOV R4, 0x1 ;  /* 0x0000000100047802 */ /* 0x000fe20000000f00 */
[----:B----4-:R-:W-:Y:S01]  /*13220*/  IMAD.MOV.U32 R5, RZ, RZ, 0x181f ;  /* 0x0000181fff057424 */ /* 0x010fe200078e00ff */
[----:B------:R-:W-:-:S02]  /*13230*/  MOV R0, 0x13250 ;  /* 0x0001325000007802 */ /* 0x000fc40000000f00 */
[----:B-1-3--:R-:W-:Y:S05]  /*13240*/  CALL.REL.NOINC `($__internal_97_$__cuda_sm70_shflsync_idx_p) ;  /* 0x0000117000007944 */ /* 0x00afea0003c00000 */
[----:B--2---:R-:W-:Y:S01]  /*13250*/  IMAD.MOV.U32 R14, RZ, RZ, R5 ;  /* 0x000000ffff0e7224 */ /* 0x004fe200078e0005 */
[----:B-1----:R-:W-:Y:S01]  /*13260*/  MOV R4, 0x1 ;  /* 0x0000000100047802 */ /* 0x002fe20000000f00 */
[----:B------:R-:W-:Y:S01]  /*13270*/  IMAD.MOV.U32 R7, RZ, RZ, R13 ;  /* 0x000000ffff077224 */ /* 0x000fe200078e000d */
[----:B------:R-:W-:-:S02]  /*13280*/  MOV R5, 0x181f ;  /* 0x0000181f00057802 */ /* 0x000fc40000000f00 */
[----:B------:R-:W-:Y:S02]  /*13290*/  MOV R0, 0x132b0 ;  /* 0x000132b000007802 */ /* 0x000fe40000000f00 */
[----:B------:R-:W-:Y:S05]  /*132a0*/  CALL.REL.NOINC `($__internal_97_$__cuda_sm70_shflsync_idx_p) ;  /* 0x0000111000007944 */ /* 0x000fea0003c00000 */
[----:B-12---:R-:W-:Y:S05]  /*132b0*/  BRA `(.L_x_4886) ;  /* 0xfffefb3000007947 */ /* 0x006fea000383ffff */
.L_x_4806:
[----:B-1----:R-:W-:Y:S01]  /*132c0*/  IMAD.MOV.U32 R7, RZ, RZ, R12 ;  /* 0x000000ffff077224 */ /* 0x002fe200078e000c */
[----:B------:R-:W-:Y:S01]  /*132d0*/  MOV R4, 0x2 ;  /* 0x0000000200047802 */ /* 0x000fe20000000f00 */
[----:B----4-:R-:W-:Y:S01]  /*132e0*/  IMAD.MOV.U32 R5, RZ, RZ, 0x181f ;  /* 0x0000181fff057424 */ /* 0x010fe200078e00ff */
[----:B------:R-:W-:Y:S02]  /*132f0*/  MOV R0, 0x13310 ;  /* 0x0001331000007802 */ /* 0x000fe40000000f00 */
[----:B--23--:R-:W-:Y:S05]  /*13300*/  CALL.REL.NOINC `($__internal_97_$__cuda_sm70_shflsync_idx_p) ;  /* 0x000010b000007944 */ /* 0x00cfea0003c00000 */
[----:B--2---:R-:W-:Y:S01]  /*13310*/  MOV R14, R5 ;  /* 0x00000005000e7202 */ /* 0x004fe20000000f00 */
[----:B-1----:R-:W-:Y:S05]  /*13320*/  BRA `(.L_x_4887) ;  /* 0xfffefcc000007947 */ /* 0x002fea000383ffff */
.L_x_4807:
[----:B------:R-:W-:Y:S01]  /*13330*/  IMAD.MOV.U32 R7, RZ, RZ, R13 ;  /* 0x000000ffff077224 */ /* 0x000fe200078e000d */
[----:B------:R-:W-:Y:S01]  /*13340*/  MOV R4, 0x2 ;  /* 0x0000000200047802 */ /* 0x000fe20000000f00 */
[----:B----4-:R-:W-:Y:S01]  /*13350*/  IMAD.MOV.U32 R5, RZ, RZ, 0x181f ;  /* 0x0000181fff057424 */ /* 0x010fe200078e00ff */
[----:B------:R-:W-:Y:S02]  /*13360*/  MOV R0, 0x13380 ;  /* 0x0001338000007802 */ /* 0x000fe40000000f00 */
[----:B-123--:R-:W-:Y:S05]  /*13370*/  CALL.REL.NOINC `($__internal_97_$__cuda_sm70_shflsync_idx_p) ;  /* 0x0000104000007944 */ /* 0x00efea0003c00000 */
[----:B-12---:R-:W-:Y:S05]  /*13380*/  BRA `(.L_x_4888) ;  /* 0xfffefc8000007947 */ /* 0x006fea000383ffff */
.L_x_4810:
[----:B-1----:R-:W-:Y:S01]  /*13390*/  IMAD.MOV.U32 R7, RZ, RZ, R12 ;  /* 0x000000ffff077224 */ /* 0x002fe200078e000c */
[----:B------:R-:W-:Y:S01]  /*133a0*/  MOV R4, 0x3 ;  /* 0x0000000300047802 */ /* 0x000fe20000000f00 */
[----:B------:R-:W-:Y:S01]  /*133b0*/  IMAD.MOV.U32 R5, RZ, RZ, 0x181f ;  /* 0x0000181fff057424 */ /* 0x000fe200078e00ff */
[----:B------:R-:W-:-:S02]  /*133c0*/  MOV R0, 0x133e0 ;  /* 0x000133e000007802 */ /* 0x000fc40000000f00 */
[----:B--234-:R-:W-:Y:S05]  /*133d0*/  CALL.REL.NOINC `($__internal_97_$__cuda_sm70_shflsync_idx_p) ;  /* 0x00000fe000007944 */ /* 0x01cfea0003c00000 */
[----:B--2---:R-:W-:Y:S01]  /*133e0*/  IMAD.MOV.U32 R12, RZ, RZ, R5 ;  /* 0x000000ffff0c7224 */ /* 0x004fe200078e0005 */
[----:B-1----:R-:W-:Y:S01]  /*133f0*/  MOV R4, 0x3 ;  /* 0x0000000300047802 */ /* 0x002fe20000000f00 */
[----:B------:R-:W-:Y:S01]  /*13400*/  IMAD.MOV.U32 R7, RZ, RZ, R13 ;  /* 0x000000ffff077224 */ /* 0x000fe200078e000d */
[----:B------:R-:W-:-:S02]  /*13410*/  MOV R5, 0x181f ;  /* 0x0000181f00057802 */ /* 0x000fc40000000f00 */
[----:B------:R-:W-:Y:S02]  /*13420*/  MOV R0, 0x13440 ;  /* 0x0001344000007802 */ /* 0x000fe40000000f00 */
[----:B------:R-:W-:Y:S05]  /*13430*/  CALL.REL.NOINC `($__internal_97_$__cuda_sm70_shflsync_idx_p) ;  /* 0x00000f8000007944 */ /* 0x000fea0003c00000 */
[----:B-12---:R-:W-:Y:S05]  /*13440*/  BRA `(.L_x_4889) ;  /* 0xfffefdd000007947 */ /* 0x006fea000383ffff */
.L_x_4817:
[----:B------:R1:W5:Y:S01]  /*13450*/  LDL R8, [R1+0x70] ;  /* 0x0000700001087983 */ /* 0x0003620000100800 */
[----:B------:R-:W-:Y:S02]  /*13460*/  MOV R5, 0x2 ;  /* 0x0000000200057802 */ /* 0x000fe40000000f00 */
[----:B------:R-:W-:Y:S02]  /*13470*/  MOV R6, 0x13490 ;  /* 0x0001349000067802 */ /* 0x000fe40000000f00 */
[----:B-1---5:R-:W-:Y:S05]  /*13480*/  CALL.REL.NOINC `($__internal_96_$__cuda_sm70_shflsync_bfly_p) ;  /* 0x00000ee000007944 */ /* 0x022fea0003c00000 */
[----:B-12---:R-:W-:Y:S05]  /*13490*/  BRA `(.L_x_4890) ;  /* 0xffff9d7000007947 */ /* 0x006fea000383ffff */
.L_x_4818:
[----:B------:R-:W-:Y:S01]  /*134a0*/  IMAD.MOV.U32 R8, RZ, RZ, R10 ;  /* 0x000000ffff087224 */ /* 0x000fe200078e000a */
[----:B------:R-:W-:Y:S02]  /*134b0*/  MOV R5, 0x1 ;  /* 0x0000000100057802 */ /* 0x000fe40000000f00 */
[----:B------:R-:W-:Y:S02]  /*134c0*/  MOV R6, 0x134e0 ;  /* 0x000134e000067802 */ /* 0x000fe40000000f00 */
[----:B------:R-:W-:Y:S05]  /*134d0*/  CALL.REL.NOINC `($__internal_96_$__cuda_sm70_shflsync_bfly_p) ;  /* 0x00000e9000007944 */ /* 0x000fea0003c00000 */
[----:B-1----:R1:W5:Y:S01]  /*134e0*/  LDL R8, [R1+0x58] ;  /* 0x0000580001087983 */ /* 0x0023620000100800 */
[----:B--2---:R-:W-:Y:S01]  /*134f0*/  FADD.FTZ R7, R10, R5 ;  /* 0x000000050a077221 */ /* 0x004fe20000010000 */
[----:B------:R-:W-:Y:S02]  /*13500*/  MOV R5, 0x2 ;  /* 0x0000000200057802 */ /* 0x000fe40000000f00 */
[----:B------:R-:W-:-:S02]  /*13510*/  MOV R6, 0x13530 ;  /* 0x0001353000067802 */ /* 0x000fc40000000f00 */
[----:B-1---5:R-:W-:Y:S05]  /*13520*/  CALL.REL.NOINC `($__internal_96_$__cuda_sm70_shflsync_bfly_p) ;  /* 0x00000e4000007944 */ /* 0x022fea0003c00000 */
[----:B------:R-:W3:Y:S02]  /*13530*/  LDL.LU R6, [R1+0x58] ;  /* 0x0000580001067983 */ /* 0x000ee40000300800 */
[----:B-123--:R-:W-:Y:S01]  /*13540*/  FADD.FTZ R8, R6, R5 ;  /* 0x0000000506087221 */ /* 0x00efe20000010000 */
[----:B------:R-:W-:-:S02]  /*13550*/  MOV R5, 0x1 ;  /* 0x0000000100057802 */ /* 0x000fc40000000f00 */
[----:B------:R-:W-:Y:S02]  /*13560*/  MOV R6, 0x13580 ;  /* 0x0001358000067802 */ /* 0x000fe40000000f00 */
[----:B------:R-:W-:Y:S05]  /*13570*/  CALL.REL.NOINC `($__internal_96_$__cuda_sm70_shflsync_bfly_p) ;  /* 0x00000df000007944 */ /* 0x000fea0003c00000 */
[----:B-12---:R-:W-:Y:S05]  /*13580*/  BRA `(.L_x_4891) ;  /* 0xffff9d1000007947 */ /* 0x006fea000383ffff */
.L_x_4825:
[----:B-1234-:R-:W-:Y:S01]  /*13590*/  IMAD.MOV.U32 R7, RZ, RZ, R10 ;  /* 0x000000ffff077224 */ /* 0x01efe200078e000a */
[----:B------:R-:W-:Y:S01]  /*135a0*/  MOV R4, RZ ;  /* 0x000000ff00047202 */ /* 0x000fe20000000f00 */
[----:B------:R-:W-:Y:S01]  /*135b0*/  IMAD.MOV.U32 R5, RZ, RZ, 0x181f ;  /* 0x0000181fff057424 */ /* 0x000fe200078e00ff */
[----:B------:R-:W-:Y:S02]  /*135c0*/  MOV R0, 0x135e0 ;  /* 0x000135e000007802 */ /* 0x000fe40000000f00 */
[----:B------:R-:W-:Y:S05]  /*135d0*/  CALL.REL.NOINC `($__internal_97_$__cuda_sm70_shflsync_idx_p) ;  /* 0x00000de000007944 */ /* 0x000fea0003c00000 */
[----:B--2---:R-:W-:Y:S01]  /*135e0*/  MOV R77, R5 ;  /* 0x00000005004d7202 */ /* 0x004fe20000000f00 */
[----:B-1----:R-:W-:Y:S05]  /*135f0*/  BRA `(.L_x_4892) ;  /* 0xffffb8e000007947 */ /* 0x002fea000383ffff */
.L_x_4826:
[----:B------:R-:W-:Y:S01]  /*13600*/  IMAD.MOV.U32 R7, RZ, RZ, R11 ;  /* 0x000000ffff077224 */ /* 0x000fe200078e000b */
[----:B------:R-:W-:Y:S01]  /*13610*/  MOV R4, RZ ;  /* 0x000000ff00047202 */ /* 0x000fe20000000f00 */
[----:B------:R-:W-:Y:S01]  /*13620*/  IMAD.MOV.U32 R5, RZ, RZ, 0x181f ;  /* 0x0000181fff057424 */ /* 0x000fe200078e00ff */
[----:B------:R-:W-:Y:S02]  /*13630*/  MOV R0, 0x13650 ;  /* 0x0001365000007802 */ /* 0x000fe40000000f00 */
[----:B-12---:R-:W-:Y:S05]  /*13640*/  CALL.REL.NOINC `($__internal_97_$__cuda_sm70_shflsync_idx_p) ;  /* 0x00000d7000007944 */ /* 0x006fea0003c00000 */
[----:B-12---:R-:W-:Y:S05]  /*13650*/  BRA `(.L_x_4893) ;  /* 0xffffb8a000007947 */ /* 0x006fea000383ffff */
.L_x_4829:
        /* <DEDUP_REMOVED lines=12> */
.L_x_4832:
[----:B-1----:R-:W-:Y:S01]  /*13720*/  IMAD.MOV.U32 R7, RZ, RZ, R10 ;  /* 0x000000ffff077224 */ /* 0x002fe200078e000a */
[----:B------:R-:W-:Y:S01]  /*13730*/  MOV R4, 0x2 ;  /* 0x0000000200047802 */ /* 0x000fe20000000f00 */
[----:B----4-:R-:W-:Y:S01]  /*13740*/  IMAD.MOV.U32 R5, RZ, RZ, 0x181f ;  /* 0x0000181fff057424 */ /* 0x010fe200078e00ff */
[----:B------:R-:W-:Y:S02]  /*13750*/  MOV R0, 0x13770 ;  /* 0x0001377000007802 */ /* 0x000fe40000000f00 */
[----:B--23--:R-:W-:Y:S05]  /*13760*/  CALL.REL.NOINC `($__internal_97_$__cuda_sm70_shflsync_idx_p) ;  /* 0x00000c5000007944 */ /* 0x00cfea0003c00000 */
[----:B--2---:R-:W-:Y:S01]  /*13770*/  MOV R20, R5 ;  /* 0x0000000500147202 */ /* 0x004fe20000000f00 */
[----:B-1----:R-:W-:Y:S05]  /*13780*/  BRA `(.L_x_4895) ;  /* 0xffffba7000007947 */ /* 0x002fea000383ffff */
.L_x_4833:
[----:B------:R-:W-:Y:S01]  /*13790*/  IMAD.MOV.U32 R7, RZ, RZ, R11 ;  /* 0x000000ffff077224 */ /* 0x000fe200078e000b */
[----:B------:R-:W-:Y:S01]  /*137a0*/  MOV R4, 0x2 ;  /* 0x0000000200047802 */ /* 0x000fe20000000f00 */
[----:B----4-:R-:W-:Y:S01]  /*137b0*/  IMAD.MOV.U32 R5, RZ, RZ, 0x181f ;  /* 0x0000181fff057424 */ /* 0x010fe200078e00ff */
[----:B------:R-:W-:Y:S02]  /*137c0*/  MOV R0, 0x137e0 ;  /* 0x000137e000007802 */ /* 0x000fe40000000f00 */
[----:B-123--:R-:W-:Y:S05]  /*137d0*/  CALL.REL.NOINC `($__internal_97_$__cuda_sm70_shflsync_idx_p) ;  /* 0x00000be000007944 */ /* 0x00efea0003c00000 */
[----:B-12---:R-:W-:Y:S05]  /*137e0*/  BRA `(.L_x_4896) ;  /* 0xffffba3000007947 */ /* 0x006fea000383ffff */
.L_x_4836:
        /* <DEDUP_REMOVED lines=12> */
.L_x_4838:
[----:B------:R-:W-:Y:S01]  /*138b0*/  IMAD.MOV.U32 R7, RZ, RZ, R3 ;  /* 0x000000ffff077224 */ /* 0x000fe200078e0003 */
[----:B------:R-:W-:Y:S01]  /*138c0*/  MOV R4, RZ ;  /* 0x000000ff00047202 */ /* 0x000fe20000000f00 */
[----:B------:R-:W-:Y:S01]  /*138d0*/  IMAD.MOV.U32 R5, RZ, RZ, 0x1c1f ;  /* 0x00001c1fff057424 */ /* 0x000fe200078e00ff */
[----:B------:R-:W-:Y:S02]  /*138e0*/  MOV R0, 0x13900 ;  /* 0x0001390000007802 */ /* 0x000fe40000000f00 */
[----:B------:R-:W-:Y:S05]  /*138f0*/  CALL.REL.NOINC `($__internal_97_$__cuda_sm70_shflsync_idx_p) ;  /* 0x00000ac000007944 */ /* 0x000fea0003c00000 */
[----:B--2---:R-:W-:Y:S01]  /*13900*/  MOV R11, R5 ;  /* 0x00000005000b7202 */ /* 0x004fe20000000f00 */
[----:B-1----:R-:W-:Y:S05]  /*13910*/  BRA `(.L_x_4898) ;  /* 0xffffbe1000007947 */ /* 0x002fea000383ffff */
.L_x_4839:
[----:B------:R-:W-:Y:S01]  /*13920*/  IMAD.MOV.U32 R7, RZ, RZ, R10 ;  /* 0x000000ffff077224 */ /* 0x000fe200078e000a */
[----:B------:R-:W-:Y:S01]  /*13930*/  MOV R4, RZ ;  /* 0x000000ff00047202 */ /* 0x000fe20000000f00 */
[----:B------:R-:W-:Y:S01]  /*13940*/  IMAD.MOV.U32 R5, RZ, RZ, 0x1c1f ;  /* 0x00001c1fff057424 */ /* 0x000fe200078e00ff */
[----:B------:R-:W-:Y:S02]  /*13950*/  MOV R0, 0x13970 ;  /* 0x0001397000007802 */ /* 0x000fe40000000f00 */
[----:B-12---:R-:W-:Y:S05]  /*13960*/  CALL.REL.NOINC `($__internal_97_$__cuda_sm70_shflsync_idx_p) ;  /* 0x00000a5000007944 */ /* 0x006fea0003c00000 */
[----:B-12---:R-:W-:Y:S05]  /*13970*/  BRA `(.L_x_4899) ;  /* 0xffffbdd000007947 */ /* 0x006fea000383ffff */
.L_x_4842:
[----:B----4-:R-:W-:Y:S01]  /*13980*/  IMAD.MOV.U32 R7, RZ, RZ, R3 ;  /* 0x000000ffff077224 */ /* 0x010fe200078e0003 */
[----:B------:R-:W-:Y:S01]  /*13990*/  MOV R4, 0x1 ;  /* 0x0000000100047802 */ /* 0x000fe20000000f00 */
[----:B------:R-:W-:Y:S01]  /*139a0*/  IMAD.MOV.U32 R5, RZ, RZ, 0x1c1f ;  /* 0x00001c1fff057424 */ /* 0x000fe200078e00ff */
[----:B------:R-:W-:-:S02]  /*139b0*/  MOV R0, 0x139d0 ;  /* 0x000139d000007802 */ /* 0x000fc40000000f00 */
[----:B-123--:R-:W-:Y:S05]  /*139c0*/  CALL.REL.NOINC `($__internal_97_$__cuda_sm70_shflsync_idx_p) ;  /* 0x000009f000007944 */ /* 0x00efea0003c00000 */
[----:B--2---:R-:W-:Y:S01]  /*139d0*/  IMAD.MOV.U32 R3, RZ, RZ, R5 ;  /* 0x000000ffff037224 */ /* 0x004fe200078e0005 */
[----:B-1----:R-:W-:Y:S01]  /*139e0*/  MOV R4, 0x1 ;  /* 0x0000000100047802 */ /* 0x002fe20000000f00 */
[----:B------:R-:W-:Y:S01]  /*139f0*/  IMAD.MOV.U32 R7, RZ, RZ, R10 ;  /* 0x000000ffff077224 */ /* 0x000fe200078e000a */
[----:B------:R-:W-:-:S02]  /*13a00*/  MOV R5, 0x1c1f ;  /* 0x00001c1f00057802 */ /* 0x000fc40000000f00 */
[----:B------:R-:W-:Y:S02]  /*13a10*/  MOV R0, 0x13a30 ;  /* 0x00013a3000007802 */ /* 0x000fe40000000f00 */
[----:B------:R-:W-:Y:S05]  /*13a20*/  CALL.REL.NOINC `($__internal_97_$__cuda_sm70_shflsync_idx_p) ;  /* 0x0000099000007944 */ /* 0x000fea0003c00000 */
[----:B-12---:R-:W-:Y:S05]  /*13a30*/  BRA `(.L_x_4900) ;  /* 0xffffca0000007947 */ /* 0x006fea000383ffff */
.L_x_4846:
[----:B------:R-:W-:Y:S01]  /*13a40*/  IMAD.MOV.U32 R7, RZ, RZ, R11 ;  /* 0x000000ffff077224 */ /* 0x000fe200078e000b */
[----:B------:R-:W-:Y:S01]  /*13a50*/  MOV R4, RZ ;  /* 0x000000ff00047202 */ /* 0x000fe20000000f00 */
[----:B------:R-:W-:Y:S01]  /*13a60*/  IMAD.MOV.U32 R5, RZ, RZ, 0x181f ;  /* 0x0000181fff057424 */ /* 0x000fe200078e00ff */
[----:B------:R-:W-:Y:S02]  /*13a70*/  MOV R0, 0x13a90 ;  /* 0x00013a9000007802 */ /* 0x000fe40000000f00 */
[----:B------:R-:W-:Y:S05]  /*13a80*/  CALL.REL.NOINC `($__internal_97_$__cuda_sm70_shflsync_idx_p) ;  /* 0x0000093000007944 */ /* 0x000fea0003c00000 */
[----:B--2---:R-:W-:Y:S01]  /*13a90*/  MOV R12, R5 ;  /* 0x00000005000c7202 */ /* 0x004fe20000000f00 */
[----:B-1----:R-:W-:Y:S05]  /*13aa0*/  BRA `(.L_x_4901) ;  /* 0xffffddc000007947 */ /* 0x002fea000383ffff */
.L_x_4847:
[----:B------:R-:W-:Y:S01]  /*13ab0*/  IMAD.MOV.U32 R7, RZ, RZ, R10 ;  /* 0x000000ffff077224 */ /* 0x000fe200078e000a */
[----:B------:R-:W-:Y:S01]  /*13ac0*/  MOV R4, RZ ;  /* 0x000000ff00047202 */ /* 0x000fe20000000f00 */
[----:B------:R-:W-:Y:S01]  /*13ad0*/  IMAD.MOV.U32 R5, RZ, RZ, 0x181f ;  /* 0x0000181fff057424 */ /* 0x000fe200078e00ff */
[----:B------:R-:W-:Y:S02]  /*13ae0*/  MOV R0, 0x13b00 ;  /* 0x00013b0000007802 */ /* 0x000fe40000000f00 */
[----:B-12---:R-:W-:Y:S05]  /*13af0*/  CALL.REL.NOINC `($__internal_97_$__cuda_sm70_shflsync_idx_p) ;  /* 0x000008c000007944 */ /* 0x006fea0003c00000 */
[----:B-12---:R-:W-:Y:S05]  /*13b00*/  BRA `(.L_x_4902) ;  /* 0xffffdd8000007947 */ /* 0x006fea000383ffff */
.L_x_4850:
        /* <DEDUP_REMOVED lines=12> */
.L_x_4853:
[----:B--2---:R-:W-:Y:S01]  /*13bd0*/  IMAD.MOV.U32 R7, RZ, RZ, R11 ;  /* 0x000000ffff077224 */ /* 0x004fe200078e000b */
[----:B------:R-:W-:Y:S01]  /*13be0*/  MOV R4, 0x2 ;  /* 0x0000000200047802 */ /* 0x000fe20000000f00 */
[----:B------:R-:W-:Y:S01]  /*13bf0*/  IMAD.MOV.U32 R5, RZ, RZ, 0x181f ;  /* 0x0000181fff057424 */ /* 0x000fe200078e00ff */
[----:B------:R-:W-:Y:S02]  /*13c00*/  MOV R0, 0x13c20 ;  /* 0x00013c2000007802 */ /* 0x000fe40000000f00 */
[----:B-1-3--:R-:W-:Y:S05]  /*13c10*/  CALL.REL.NOINC `($__internal_97_$__cuda_sm70_shflsync_idx_p) ;  /* 0x000007a000007944 */ /* 0x00afea0003c00000 */
[----:B--2---:R-:W-:Y:S01]  /*13c20*/  MOV R3, R5 ;  /* 0x0000000500037202 */ /* 0x004fe20000000f00 */
[----:B-1----:R-:W-:Y:S05]  /*13c30*/  BRA `(.L_x_4904) ;  /* 0xffffdf6000007947 */ /* 0x002fea000383ffff */
.L_x_4854:
[----:B--2---:R-:W-:Y:S01]  /*13c40*/  IMAD.MOV.U32 R7, RZ, RZ, R10 ;  /* 0x000000ffff077224 */ /* 0x004fe200078e000a */
[----:B------:R-:W-:Y:S01]  /*13c50*/  MOV R4, 0x2 ;  /* 0x0000000200047802 */ /* 0x000fe20000000f00 */
[----:B------:R-:W-:Y:S01]  /*13c60*/  IMAD.MOV.U32 R5, RZ, RZ, 0x181f ;  /* 0x0000181fff057424 */ /* 0x000fe200078e00ff */
[----:B------:R-:W-:Y:S02]  /*13c70*/  MOV R0, 0x13c90 ;  /* 0x00013c9000007802 */ /* 0x000fe40000000f00 */
[----:B-1-34-:R-:W-:Y:S05]  /*13c80*/  CALL.REL.NOINC `($__internal_97_$__cuda_sm70_shflsync_idx_p) ;  /* 0x0000073000007944 */ /* 0x01afea0003c00000 */
[----:B-12---:R-:W-:Y:S05]  /*13c90*/  BRA `(.L_x_4905) ;  /* 0xffffdf2000007947 */ /* 0x006fea000383ffff */
.L_x_4857:
        /* <DEDUP_REMOVED lines=12> */
.L_x_4859:
[----:B------:R-:W-:Y:S01]  /*13d60*/  IMAD.MOV.U32 R7, RZ, RZ, R2 ;  /* 0x000000ffff077224 */ /* 0x000fe200078e0002 */
[----:B------:R-:W-:Y:S01]  /*13d70*/  MOV R4, RZ ;  /* 0x000000ff00047202 */ /* 0x000fe20000000f00 */
[----:B------:R-:W-:Y:S01]  /*13d80*/  IMAD.MOV.U32 R5, RZ, RZ, 0x1f ;  /* 0x0000001fff057424 */ /* 0x000fe200078e00ff */
[----:B------:R-:W-:Y:S02]  /*13d90*/  MOV R0, 0x13db0 ;  /* 0x00013db000007802 */ /* 0x000fe40000000f00 */
[----:B------:R-:W-:Y:S05]  /*13da0*/  CALL.REL.NOINC `($__internal_97_$__cuda_sm70_shflsync_idx_p) ;  /* 0x0000061000007944 */ /* 0x000fea0003c00000 */
[----:B--2---:R-:W-:Y:S01]  /*13db0*/  MOV R3, R5 ;  /* 0x0000000500037202 */ /* 0x004fe20000000f00 */
[----:B-1----:R-:W-:Y:S05]  /*13dc0*/  BRA `(.L_x_4907) ;  /* 0xffffe19000007947 */ /* 0x002fea000383ffff */
.L_x_4860:
[----:B------:R-:W-:Y:S01]  /*13dd0*/  IMAD.MOV.U32 R7, RZ, RZ, R2 ;  /* 0x000000ffff077224 */ /* 0x000fe200078e0002 */
[----:B------:R-:W-:Y:S01]  /*13de0*/  MOV R4, 0x1 ;  /* 0x0000000100047802 */ /* 0x000fe20000000f00 */
[----:B------:R-:W-:Y:S01]  /*13df0*/  IMAD.MOV.U32 R5, RZ, RZ, 0x1f ;  /* 0x0000001fff057424 */ /* 0x000fe200078e00ff */
[----:B------:R-:W-:Y:S02]  /*13e00*/  MOV R0, 0x13e20 ;  /* 0x00013e2000007802 */ /* 0x000fe40000000f00 */
[----:B-12---:R-:W-:Y:S05]  /*13e10*/  CALL.REL.NOINC `($__internal_97_$__cuda_sm70_shflsync_idx_p) ;  /* 0x000005a000007944 */ /* 0x006fea0003c00000 */
[----:B--2---:R-:W-:Y:S01]  /*13e20*/  MOV R2, R5 ;  /* 0x0000000500027202 */ /* 0x004fe20000000f00 */
[----:B-1----:R-:W-:Y:S05]  /*13e30*/  BRA `(.L_x_4908) ;  /* 0xffffe14000007947 */ /* 0x002fea000383ffff */
.L_x_4861:
[----:B------:R-:W-:Y:S02]  /*13e40*/  MOV R4, 0x1 ;  /* 0x0000000100047802 */ /* 0x000fe40000000f00 */
[----:B------:R-:W-:-:S02]  /*13e50*/  MOV R0, 0x13e70 ;  /* 0x00013e7000007802 */ /* 0x000fc40000000f00 */
[----:B-12---:R-:W-:Y:S05]  /*13e60*/  CALL.REL.NOINC `($__internal_98_$__cuda_sm70_shflsync_up_p) ;  /* 0x000005a000007944 */ /* 0x006fea0003c00000 */
[----:B-12---:R-:W-:Y:S05]  /*13e70*/  BRA `(.L_x_4909) ;  /* 0xffffe22000007947 */ /* 0x006fea000383ffff */
.L_x_4862:
[----:B------:R-:W-:Y:S02]  /*13e80*/  MOV R4, 0x2 ;  /* 0x0000000200047802 */ /* 0x000fe40000000f00 */
[----:B------:R-:W-:-:S02]  /*13e90*/  MOV R0, 0x13eb0 ;  /* 0x00013eb000007802 */ /* 0x000fc40000000f00 */
[----:B-12---:R-:W-:Y:S05]  /*13ea0*/  CALL.REL.NOINC `($__internal_98_$__cuda_sm70_shflsync_up_p) ;  /* 0x0000056000007944 */ /* 0x006fea0003c00000 */
        /* <DEDUP_REMOVED lines=23> */
.L_x_4866:
[----:B---3--:R-:W-:Y:S01]  /*14020*/  IMAD.MOV.U32 R13, RZ, RZ, R2 ;  /* 0x000000ffff0d7224 */ /* 0x008fe200078e0002 */
[----:B------:R-:W-:-:S02]  /*14030*/  MOV R4, 0x1 ;  /* 0x0000000100047802 */ /* 0x000fc40000000f00 */
[----:B------:R-:W-:Y:S02]  /*14040*/  MOV R0, 0x14060 ;  /* 0x0001406000007802 */ /* 0x000fe40000000f00 */
[----:B------:R-:W-:Y:S05]  /*14050*/  CALL.REL.NOINC `($__internal_98_$__cuda_sm70_shflsync_up_p) ;  /* 0x000003b000007944 */ /* 0x000fea0003c00000 */
[----:B-12---:R-:W-:Y:S05]  /*14060*/  BRA `(.L_x_4911) ;  /* 0xffffe28000007947 */ /* 0x006fea000383ffff */
.L_x_4867:
[----:B---3--:R-:W-:Y:S01]  /*14070*/  IMAD.MOV.U32 R13, RZ, RZ, R2 ;  /* 0x000000ffff0d7224 */ /* 0x008fe200078e0002 */
[----:B------:R-:W-:Y:S02]  /*14080*/  MOV R4, 0x2 ;  /* 0x0000000200047802 */ /* 0x000fe40000000f00 */
[----:B------:R-:W-:Y:S02]  /*14090*/  MOV R0, 0x140b0 ;  /* 0x000140b000007802 */ /* 0x000fe40000000f00 */
[----:B------:R-:W-:Y:S05]  /*140a0*/  CALL.REL.NOINC `($__internal_98_$__cuda_sm70_shflsync_up_p) ;  /* 0x0000036000007944 */ /* 0x000fea0003c00000 */
[----:B-12---:R-:W-:Y:S01]  /*140b0*/  SEL R13, R4, RZ, P1 ;  /* 0x000000ff040d7207 */ /* 0x006fe20000800000 */
[----:B------:R-:W-:Y:S01]  /*140c0*/  IMAD.MOV.U32 R4, RZ, RZ, 0x4 ;  /* 0x00000004ff047424 */ /* 0x000fe200078e00ff */
[----:B------:R-:W-:-:S03]  /*140d0*/  MOV R0, 0x14100 ;  /* 0x0001410000007802 */ /* 0x000fc60000000f00 */
[----:B------:R-:W-:Y:S02]  /*140e0*/  IMAD.IADD R13, R2, 0x1, R13 ;  /* 0x00000001020d7824 */ /* 0x000fe400078e020d */
        /* <DEDUP_REMOVED lines=19> */
.L_x_4869:
[----:B------:R-:W-:Y:S02]  /*14220*/  SEL R2, RZ, 0x1, P0 ;  /* 0x00000001ff027807 */ /* 0x000fe40000000000 */
[----:B------:R-:W-:-:S02]  /*14230*/  MOV R0, 0x14250 ;  /* 0x0001425000007802 */ /* 0x000fc40000000f00 */
[----:B---3--:R-:W-:Y:S05]  /*14240*/  CALL.REL.NOINC `($__internal_99_$__cuda_sm70_votesync_ballot) ;  /* 0x0000021000007944 */ /* 0x008fea0003c00000 */
[----:B------:R-:W-:Y:S05]  /*14250*/  BRA `(.L_x_4913) ;  /* 0xffffe22000007947 */ /* 0x000fea000383ffff */
.L_x_4870:
[----:B------:R-:W-:Y:S01]  /*14260*/  IMAD.MOV.U32 R7, RZ, RZ, R237 ;  /* 0x000000ffff077224 */ /* 0x000fe200078e00ed */
[----:B------:R-:W-:-:S02]  /*14270*/  MOV R5, 0x1f ;  /* 0x0000001f00057802 */ /* 0x000fc40000000f00 */
[----:B------:R-:W-:Y:S02]  /*14280*/  MOV R0, 0x142a0 ;  /* 0x000142a000007802 */ /* 0x000fe40000000f00 */
[----:B---3--:R-:W-:Y:S05]  /*14290*/  CALL.REL.NOINC `($__internal_97_$__cuda_sm70_shflsync_idx_p) ;  /* 0x0000012000007944 */ /* 0x008fea0003c00000 */
[----:B--2---:R-:W-:Y:S01]  /*142a0*/  IMAD.MOV.U32 R237, RZ, RZ, R5 ;  /* 0x000000ffffed7224 */ /* 0x004fe200078e0005 */
[----:B-1----:R-:W-:Y:S01]  /*142b0*/  MOV R7, R12 ;  /* 0x0000000c00077202 */ /* 0x002fe20000000f00 */
[----:B------:R-:W-:Y:S01]  /*142c0*/  IMAD.MOV.U32 R5, RZ, RZ, 0x1f ;  /* 0x0000001fff057424 */ /* 0x000fe200078e00ff */
[----:B------:R-:W-:Y:S02]  /*142d0*/  MOV R0, 0x142f0 ;  /* 0x000142f000007802 */ /* 0x000fe40000000f00 */
[----:B------:R-:W-:Y:S05]  /*142e0*/  CALL.REL.NOINC `($__internal_97_$__cuda_sm70_shflsync_idx_p) ;  /* 0x000000d000007944 */ /* 0x000fea0003c00000 */
[----:B--2---:R-:W-:Y:S01]  /*142f0*/  MOV R2, R5 ;  /* 0x0000000500027202 */ /* 0x004fe20000000f00 */
[----:B-1----:R-:W-:Y:S05]  /*14300*/  BRA `(.L_x_4914) ;  /* 0xffffe1c000007947 */ /* 0x002fea000383ffff */
.L_x_4873:
[----:B------:R-:W-:Y:S01]  /*14310*/  IMAD.MOV.U32 R7, RZ, RZ, R13 ;  /* 0x000000ffff077224 */ /* 0x000fe200078e000d */
[----:B------:R-:W-:Y:S02]  /*14320*/  MOV R5, 0x1f ;  /* 0x0000001f00057802 */ /* 0x000fe40000000f00 */
[----:B------:R-:W-:Y:S02]  /*14330*/  MOV R0, 0x14350 ;  /* 0x0001435000007802 */ /* 0x000fe40000000f00 */
[----:B--234-:R-:W-:Y:S05]  /*14340*/  CALL.REL.NOINC `($__internal_97_$__cuda_sm70_shflsync_idx_p) ;  /* 0x0000007000007944 */ /* 0x01cfea0003c00000 */
[----:B--2---:R-:W-:Y:S01]  /*14350*/  MOV R15, R5 ;  /* 0x00000005000f7202 */ /* 0x004fe20000000f00 */
[----:B-1----:R-:W-:Y:S05]  /*14360*/  BRA `(.L_x_4872) ;  /* 0xffffe1c000007947 */ /* 0x002fea000383ffff */
        .weak           $__internal_96_$__cuda_sm70_shflsync_bfly_p
        .type           $__internal_96_$__cuda_sm70_shflsync_bfly_p,@function
        .size           $__internal_96_$__cuda_sm70_shflsync_bfly_p,($__internal_97_$__cuda_sm70_shflsync_idx_p - $__internal_96_$__cuda_sm70_shflsync_bfly_p)
$__internal_96_$__cuda_sm70_shflsync_bfly_p:
[----:B------:R-:W-:Y:S01]  /*14370*/  MOV R12, R6 ;  /* 0x00000006000c7202 */ /* 0x000fe20000000f00 */
[----:B------:R-:W-:Y:S04]  /*14380*/  WARPSYNC R3 ;  /* 0x0000000300007348 */ /* 0x000fe80003800000 */
[----:B------:R-:W-:Y:S01]  /*14390*/  MOV R13, 0x0 ;  /* 0x00000000000d7802 */ /* 0x000fe20000000f00 */
[----:B------:R1:W2:Y:S03]  /*143a0*/  SHFL.BFLY PT, R5, R8, R5, R4 ;  /* 0x0c00000508057389 */ /* 0x0002a600000e0004 */
[----:B------:R-:W-:Y:S05]  /*143b0*/  RET.REL.NODEC R12 `(_ZN7cutlass13device_kernelIN5flash19enable_sm80_to_sm89INS1_16FlashAttnFwdSm80INS1_25CollectiveMainloopFwdSm80ILi8ELi1ELb0EN4cute5tupleIJNS5_1CILi128EEENS7_ILi64EEENS7_ILi256EEEEEELi256ENS_10bfloat16_tEfNS_4arch4Sm80ELb1ELb0ELb0ELb1ELb0ELb0ELb1ELb1EEENS1_21CollectiveEpilogueFwdINS6_IJS8_SA_S9_EEENS6_IJNS7_ILi1EEESI_SI_EEESC_SE_Li256ELb1ELb1ELb1ELb0EEENS1_36VarlenDynamicPersistentTileSchedulerILi128ELi64ELi256ELi256ELb1ELb1ELb0ELb1ELb1ELb1EEEEEEEEEvNT_6ParamsE) ;  /* 0xfffebc400c007950 */ /* 0x000fea0003c3ffff */
        .weak           $__internal_97_$__cuda_sm70_shflsync_idx_p
        .type           $__internal_97_$__cuda_sm70_shflsync_idx_p,@function
        .size           $__internal_97_$__cuda_sm70_shflsync_idx_p,($__internal_98_$__cuda_sm70_shflsync_up_p - $__internal_97_$__cuda_sm70_shflsync_idx_p)
$__internal_97_$__cuda_sm70_shflsync_idx_p:
[----:B------:R-:W-:Y:S01]  /*143c0*/  MOV R8, R0 ;  /* 0x0000000000087202 */ /* 0x000fe20000000f00 */
[----:B------:R-:W-:Y:S04]  /*143d0*/  WARPSYNC R240 ;  /* 0x000000f000007348 */ /* 0x000fe80003800000 */
[----:B------:R-:W-:Y:S01]  /*143e0*/  MOV R9, 0x0 ;  /* 0x0000000000097802 */ /* 0x000fe20000000f00 */
[----:B------:R1:W2:Y:S03]  /*143f0*/  SHFL.IDX PT, R5, R7, R4, R5 ;  /* 0x0000000407057389 */ /* 0x0002a600000e0005 */
[----:B------:R-:W-:Y:S05]  /*14400*/  RET.REL.NODEC R8 `(_ZN7cutlass13device_kernelIN5flash19enable_sm80_to_sm89INS1_16FlashAttnFwdSm80INS1_25CollectiveMainloopFwdSm80ILi8ELi1ELb0EN4cute5tupleIJNS5_1CILi128EEENS7_ILi64EEENS7_ILi256EEEEEELi256ENS_10bfloat16_tEfNS_4arch4Sm80ELb1ELb0ELb0ELb1ELb0ELb0ELb1ELb1EEENS1_21CollectiveEpilogueFwdINS6_IJS8_SA_S9_EEENS6_IJNS7_ILi1EEESI_SI_EEESC_SE_Li256ELb1ELb1ELb1ELb0EEENS1_36VarlenDynamicPersistentTileSchedulerILi128ELi64ELi256ELi256ELb1ELb1ELb0ELb1ELb1ELb1EEEEEEEEEvNT_6ParamsE) ;  /* 0xfffebbf008007950 */ /* 0x000fea0003c3ffff */
        .weak           $__internal_98_$__cuda_sm70_shflsync_up_p
        .type           $__internal_98_$__cuda_sm70_shflsync_up_p,@function
        .size           $__internal_98_$__cuda_sm70_shflsync_up_p,($__internal_99_$__cuda_sm70_votesync_ballot - $__internal_98_$__cuda_sm70_shflsync_up_p)
$__internal_98_$__cuda_sm70_shflsync_up_p:
[----:B------:R-:W-:Y:S01]  /*14410*/  MOV R6, R0 ;  /* 0x0000000000067202 */ /* 0x000fe20000000f00 */
[----:B------:R-:W-:Y:S04]  /*14420*/  WARPSYNC R244 ;  /* 0x000000f400007348 */ /* 0x000fe80003800000 */
[----:B------:R-:W-:Y:S01]  /*14430*/  MOV R7, 0x0 ;  /* 0x0000000000077802 */ /* 0x000fe20000000f00 */
[----:B------:R1:W2:Y:S03]  /*14440*/  SHFL.UP PT, R4, R13, R4, R245 ;  /* 0x040000040d047389 */ /* 0x0002a600000e00f5 */
[----:B------:R-:W-:Y:S05]  /*14450*/  RET.REL.NODEC R6 `(_ZN7cutlass13device_kernelIN5flash19enable_sm80_to_sm89INS1_16FlashAttnFwdSm80INS1_25CollectiveMainloopFwdSm80ILi8ELi1ELb0EN4cute5tupleIJNS5_1CILi128EEENS7_ILi64EEENS7_ILi256EEEEEELi256ENS_10bfloat16_tEfNS_4arch4Sm80ELb1ELb0ELb0ELb1ELb0ELb0ELb1ELb1EEENS1_21CollectiveEpilogueFwdINS6_IJS8_SA_S9_EEENS6_IJNS7_ILi1EEESI_SI_EEESC_SE_Li256ELb1ELb1ELb1ELb0EEENS1_36VarlenDynamicPersistentTileSchedulerILi128ELi64ELi256ELi256ELb1ELb1ELb0ELb1ELb1ELb1EEEEEEEEEvNT_6ParamsE) ;  /* 0xfffebba006007950 */ /* 0x000fea0003c3ffff */
        .weak           $__internal_99_$__cuda_sm70_votesync_ballot
        .type           $__internal_99_$__cuda_sm70_votesync_ballot,@function
        .size           $__internal_99_$__cuda_sm70_votesync_ballot,(.L_x_5300 - $__internal_99_$__cuda_sm70_votesync_ballot)
$__internal_99_$__cuda_sm70_votesync_ballot:
[----:B------:R-:W-:Y:S01]  /*14460*/  ISETP.NE.U32.AND P0, PT, R2, 0x1, PT ;  /* 0x000000010200780c */ /* 0x000fe20003f05070 */
[----:B------:R-:W-:Y:S01]  /*14470*/  IMAD.MOV.U32 R4, RZ, RZ, R0 ;  /* 0x000000ffff047224 */ /* 0x000fe200078e0000 */
[----:B------:R-:W-:Y:S04]  /*14480*/  WARPSYNC R235 ;  /* 0x000000eb00007348 */ /* 0x000fe80003800000 */
[----:B------:R-:W-:-:S07]  /*14490*/  IMAD.MOV.U32 R5, RZ, RZ, 0x0 ;  /* 0x00000000ff057424 */ /* 0x000fce00078e00ff */
[----:B------:R-:W-:-:S04]  /*144a0*/  VOTE.ANY R2, PT, !P0 ;  /* 0x0000000000027806 */ /* 0x000fc800040e0100 */
[----:B------:R-:W-:Y:S01]  /*144b0*/  LOP3.LUT R11, R2, R235, RZ, 0xc0, !PT ;  /* 0x000000eb020b7212 */ /* 0x000fe200078ec0ff */
[----:B------:R-:W-:Y:S06]  /*144c0*/  RET.REL.NODEC R4 `(_ZN7cutlass13device_kernelIN5flash19enable_sm80_to_sm89INS1_16FlashAttnFwdSm80INS1_25CollectiveMainloopFwdSm80ILi8ELi1ELb0EN4cute5tupleIJNS5_1CILi128EEENS7_ILi64EEENS7_ILi256EEEEEELi256ENS_10bfloat16_tEfNS_4arch4Sm80ELb1ELb0ELb0ELb1ELb0ELb0ELb1ELb1EEENS1_21CollectiveEpilogueFwdINS6_IJS8_SA_S9_EEENS6_IJNS7_ILi1EEESI_SI_EEESC_SE_Li256ELb1ELb1ELb1ELb0EEENS1_36VarlenDynamicPersistentTileSchedulerILi128ELi64ELi256ELi256ELb1ELb1ELb0ELb1ELb1ELb1EEEEEEEEEvNT_6ParamsE) ;  /* 0xfffebb3004007950 */ /* 0x000fec0003c3ffff */
.L_x_4915:
        /* <DEDUP_REMOVED lines=11> */
.L_x_5300:


//--------------------- .text._ZN7cutlass13device_kernelIN5flash19enable_sm80_to_sm89INS1_16FlashAttnFwdSm80INS1_25CollectiveMainloopFwdSm80ILi8ELi1ELb0EN4cute5tupleIJNS5_1CILi128EEENS7_ILi48EEENS7_ILi256EEEEEELi256ENS_10bfloat16_tEfNS_4arch4Sm80ELb1ELb0ELb0ELb1ELb0ELb1ELb1ELb1EEENS1_21CollectiveEpilogueFwdINS6_IJS8_SA_S9_EEENS6_IJNS7_ILi1EEESI_SI_EEESC_SE_Li256ELb1ELb1ELb1ELb0EEENS1_36VarlenDynamicPersistentTileSchedulerILi128ELi48ELi256ELi256ELb1ELb1ELb0ELb1ELb1ELb1EEEEEEEEEvNT_6ParamsE --------------------------
	.section	.text._ZN7cutlass13device_kernelIN5flash19enable_sm80_to_sm89INS1_16FlashAttnFwdSm80INS1_25CollectiveMainloopFwdSm80ILi8ELi1ELb0EN4cute5tupleIJNS5_1CILi128EEENS7_ILi48EEENS7_ILi256EEEEEELi256ENS_10bfloat16_tEfNS_4arch4Sm80ELb1ELb0ELb0ELb1ELb0ELb1ELb1ELb1EEENS1_21CollectiveEpilogueFwdINS6_IJS8_SA_S9_EEENS6_IJNS7_ILi1EEESI_SI_EEESC_SE_Li256ELb1ELb1ELb1ELb0EEENS1_36VarlenDynamicPersistentTileSchedulerILi128ELi48ELi256ELi256ELb1ELb1ELb0ELb1ELb1ELb1EEEEEEEEEvNT_6ParamsE,"ax",@progbits
	.sectioninfo	@"SHI_REGISTERS=255"
	.align	128
.text._ZN7cutlass13device_kernelIN5flash19enable_sm80_to_sm89INS1_16FlashAttnFwdSm80INS1_25CollectiveMainloopFwdSm80ILi8ELi1ELb0EN4cute5tupleIJNS5_1CILi128EEENS7_ILi48EEENS7_ILi256EEEEEELi256ENS_10bfloat16_tEfNS_4arch4Sm80ELb1ELb0ELb0ELb1ELb0ELb1ELb1ELb1EEENS1_21CollectiveEpilogueFwdINS6_IJS8_SA_S9_EEENS6_IJNS7_ILi1EEESI_SI_EEESC_SE_Li256ELb1ELb1ELb1ELb0EEENS1_36VarlenDynamicPersistentTileSchedulerILi128ELi48ELi256ELi256ELb1ELb1ELb0ELb1ELb1ELb1EEEEEEEEEvNT_6ParamsE:
        .type           _ZN7cutlass13device_kernelIN5flash19enable_sm80_to_sm89INS1_16FlashAttnFwdSm80INS1_25CollectiveMainloopFwdSm80ILi8ELi1ELb0EN4cute5tupleIJNS5_1CILi128EEENS7_ILi48EEENS7_ILi256EEEEEELi256ENS_10bfloat16_tEfNS_4arch4Sm80ELb1ELb0ELb0ELb1ELb0ELb1ELb1ELb1EEENS1_21CollectiveEpilogueFwdINS6_IJS8_SA_S9_EEENS6_IJNS7_ILi1EEESI_SI_EEESC_SE_Li256ELb1ELb1ELb1ELb0EEENS1_36VarlenDynamicPersistentTileSchedulerILi128ELi48ELi256ELi256ELb1ELb1ELb0ELb1ELb1ELb1EEEEEEEEEvNT_6ParamsE,@function
        .size           _ZN7cutlass13device_kernelIN5flash19enable_sm80_to_sm89INS1_16FlashAttnFwdSm80INS1_25CollectiveMainloopFwdSm80ILi8ELi1ELb0EN4cute5tupleIJNS5_1CILi128EEENS7_ILi48EEENS7_ILi256EEEEEELi256ENS_10bfloat16_tEfNS_4arch4Sm80ELb1ELb0ELb0ELb1ELb0ELb1ELb1ELb1EEENS1_21CollectiveEpilogueFwdINS6_IJS8_SA_S9_EEENS6_IJNS7_ILi1EEESI_SI_EEESC_SE_Li256ELb1ELb1ELb1ELb0EEENS1_36VarlenDynamicPersistentTileSchedulerILi128ELi48ELi256ELi256ELb1ELb1ELb0ELb1ELb1ELb1EEEEEEEEEvNT_6ParamsE,(.L_x_5305 - _ZN7cutlass13device_kernelIN5flash19enable_sm80_to_sm89INS1_16FlashAttnFwdSm80INS1_25CollectiveMainloopFwdSm80ILi8ELi1ELb0EN4cute5tupleIJNS5_1CILi128EEENS7_ILi48EEENS7_ILi256EEEEEELi256ENS_10bfloat16_tEfNS_4arch4Sm80ELb1ELb0ELb0ELb1ELb0ELb1ELb1ELb1EEENS1_21CollectiveEpilogueFwdINS6_IJS8_SA_S9_EEENS6_IJNS7_ILi1EEESI_SI_EEESC_SE_Li256ELb1ELb1ELb1ELb0EEENS1_36VarlenDynamicPersistentTileSchedulerILi128ELi48ELi256ELi256ELb1ELb1ELb0ELb1ELb1ELb1EEEEEEEEEvNT_6ParamsE)
        .other          _ZN7cutlass13device_kernelIN5flash19enable_sm80_to_sm89INS1_16FlashAttnFwdSm80INS1_25CollectiveMainloopFwdSm80ILi8ELi1ELb0EN4cute5tupleIJNS5_1CILi128EEENS7_ILi48EEENS7_ILi256EEEEEELi256ENS_10bfloat16_tEfNS_4arch4Sm80ELb1ELb0ELb0ELb1ELb0ELb1ELb1ELb1EEENS1_21CollectiveEpilogueFwdINS6_IJS8_SA_S9_EEENS6_IJNS7_ILi1EEESI_SI_EEESC_SE_Li256ELb1ELb1ELb1ELb0EEENS1_36VarlenDynamicPersistentTileSchedulerILi128ELi48ELi256ELi256ELb1ELb1ELb0ELb1ELb1ELb1EEEEEEEEEvNT_6ParamsE,@"STO_CUDA_ENTRY STV_DEFAULT"
_ZN7cutlass13device_kernelIN5flash19enable_sm80_to_sm89INS1_16FlashAttnFwdSm80INS1_25CollectiveMainloopFwdSm80ILi8ELi1ELb0EN4cute5tupleIJNS5_1CILi128EEENS7_ILi48EEENS7_ILi256EEEEEELi256ENS_10bfloat16_tEfNS_4arch4Sm80ELb1ELb0ELb0ELb1ELb0ELb1ELb1ELb1EEENS1_21CollectiveEpilogueFwdINS6_IJS8_SA_S9_EEENS6_IJNS7_ILi1EEESI_SI_EEESC_SE_Li256ELb1ELb1ELb1ELb0EEENS1_36VarlenDynamicPersistentTileSchedulerILi128ELi48ELi256ELi256ELb1ELb1ELb0ELb1ELb1ELb1EEEEEEEEEvNT_6ParamsE:
        /* <DEDUP_REMOVED lines=55> */
.L_x_4921:
        /* <DEDUP_REMOVED lines=17> */
.L_x_5132:
        /* <DEDUP_REMOVED lines=16> */
.L_x_5133:
[----:B--2---:R-:W-:-:S05]  /*0580*/  IMAD R0, R0, c[0x0][0x538], RZ ;  /* 0x00014e0000007a24 */ /* 0x004fca00078e02ff */
[----:B------:R-:W-:-:S04]  /*0590*/  IADD3 R6, R0, R6, RZ ;  /* 0x0000000600067210 */ /* 0x000fc80007ffe0ff */
[----:B------:R-:W-:-:S13]  /*05a0*/  ISETP.GT.AND P0, PT, R6, UR4, PT ;  /* 0x0000000406007c0c */ /* 0x000fda000bf04270 */
[----:B-1----:R-:W-:Y:S05]  /*05b0*/  @!P0 BRA `(.L_x_4921) ;  /* 0xfffffdb000008947 */ /* 0x002fea000383ffff */
.L_x_4917:
[----:B------:R-:W-:-:S05]  /*05c0*/  IADD3 R12, -R0, R6, RZ ;  /* 0x00000006000c7210 */ /* 0x000fca0007ffe1ff */
[----:B------:R-:W-:-:S05]  /*05d0*/  IMAD R0, R4, c[0x0][0x538], R12 ;  /* 0x00014e0004007a24 */ /* 0x000fca00078e020c */
[----:B------:R-:W-:Y:S01]  /*05e0*/  ISETP.GT.AND P0, PT, R0, UR4, PT ;  /* 0x0000000400007c0c */ /* 0x000fe2000bf04270 */
[----:B------:R-:W-:-:S12]  /*05f0*/  BRA.DIV ~URZ, `(.L_x_4922) ;  /* 0x000213f27f007947 */ /* 0x000fd8000b800000 */
[----:B------:R-:W-:-:S04]  /*0600*/  VOTE.ANY R11, PT, !P0 ;  /* 0x00000000000b7806 */ /* 0x000fc800040e0100 */
.L_x_5134:
[----:B------:R-:W1:Y:S02]  /*0610*/  POPC R0, R11 ;  /* 0x0000000b00007309 */ /* 0x000e640000000000 */
[----:B-1----:R-:W-:-:S05]  /*0620*/  IADD3 R2, R0, R7, RZ ;  /* 0x0000000700027210 */ /* 0x002fca0007ffe0ff */
[----:B------:R1:W-:Y:S01]  /*0630*/  STL [R1+0xc], R2 ;  /* 0x00000c0201007387 */ /* 0x0003e20000100800 */
[----:B------:R-:W-:Y:S05]  /*0640*/  BRA.DIV ~URZ, `(.L_x_4923) ;  /* 0x000213f27f007947 */ /* 0x000fea000b800000 */
[----:B------:R2:W3:Y:S01]  /*0650*/  SHFL.IDX PT, R13, R10, R0, 0x1f ;  /* 0x00001f000a0d7589 */ /* 0x0004e200000e0000 */
[----:B------:R-:W-:-:S03]  /*0660*/  MOV R6, RZ ;  /* 0x000000ff00067202 */ /* 0x000fc60000000f00 */
[----:B------:R2:W4:Y:S04]  /*0670*/  SHFL.IDX PT, R10, R8, R0, 0x1f ;  /* 0x00001f00080a7589 */ /* 0x00052800000e0000 */
.L_x_5135:
[----:B------:R-:W-:Y:S01]  /*0680*/  ISETP.NE.AND P0, PT, R11, RZ, PT ;  /* 0x000000ff0b00720c */ /* 0x000fe20003f05270 */
[----:B------:R-:W-:-:S12]  /*0690*/  BSSY B0, `(.L_x_4924) ;  /* 0x0000005000007945 */ /* 0x000fd80003800000 */
[----:B------:R-:W-:Y:S05]  /*06a0*/  @!P0 BRA `(.L_x_4925) ;  /* 0x0000003000008947 */ /* 0x000fea0003800000 */
[----:B------:R-:W-:Y:S01]  /*06b0*/  IADD3 R5, R0, -0x1, RZ ;  /* 0xffffffff00057810 */ /* 0x000fe20007ffe0ff */
[----:B------:R-:W-:Y:S05]  /*06c0*/  BRA.DIV ~URZ, `(.L_x_4926) ;  /* 0x000214527f007947 */ /* 0x000fea000b800000 */
[----:B------:R1:W2:Y:S02]  /*06d0*/  SHFL.IDX PT, R6, R4, R5, 0x1f ;  /* 0x00001f0504067589 */ /* 0x0002a400000e0000 */
.L_x_4925:
[----:B------:R-:W-:Y:S05]  /*06e0*/  BSYNC B0 ;  /* 0x0000000000007941 */ /* 0x000fea0003800000 */
.L_x_4924:
        /* <DEDUP_REMOVED lines=69> */
.L_x_4928:
        /* <DEDUP_REMOVED lines=70> */
.L_x_4929:
[----:B------:R-:W-:Y:S05]  /*0fa0*/  BSYNC B0 ;  /* 0x0000000000007941 */ /* 0x000fea0003800000 */
.L_x_4927:
[----:B------:R-:W-:-:S04]  /*0fb0*/  LOP3.LUT R0, RZ, R0, RZ, 0x33, !PT ;  /* 0x00000000ff007212 */ /* 0x000fc800078e33ff */
[----:B------:R-:W-:-:S05]  /*0fc0*/  IADD3 R0, R0, R13, RZ ;  /* 0x0000000d00007210 */ /* 0x000fca0007ffe0ff */
[----:B------:R2:W-:Y:S01]  /*0fd0*/  STL [R1+0x4], R0 ;  /* 0x0000040001007387 */ /* 0x0005e20000100800 */
[----:B------:R-:W-:Y:S05]  /*0fe0*/  BRA `(.L_x_4930) ;  /* 0x0000006000007947 */ /* 0x000fea0003800000 */
.L_x_4918:
[----:B------:R-:W-:Y:S01]  /*0ff0*/  MOV R0, UR4 ;  /* 0x0000000400007c02 */ /* 0x000fe20008000f00 */
[----:B------:R-:W-:Y:S04]  /*1000*/  STL [R1+0x4], RZ ;  /* 0x000004ff01007387 */ /* 0x000fe80000100800 */
[----:B------:R-:W-:Y:S04]  /*1010*/  STL [R1+0x8], RZ ;  /* 0x000008ff01007387 */ /* 0x000fe80000100800 */
[----:B------:R1:W-:Y:S02]  /*1020*/  STL [R1], R0 ;  /* 0x0000000001007387 */ /* 0x0003e40000100800 */
[----:B-1----:R-:W-:-:S05]  /*1030*/  MOV R0, c[0x0][0x53c] ;  /* 0x00014f0000007a02 */ /* 0x002fca0000000f00 */
[----:B------:R1:W-:Y:S02]  /*1040*/  STL [R1+0xc], R0 ;  /* 0x00000c0001007387 */ /* 0x0003e40000100800 */
.L_x_4930:
        /* <DEDUP_REMOVED lines=8> */
.L_x_4916:
        /* <DEDUP_REMOVED lines=120> */
[--C-:B------:R-:W-:Y:S01]  /*1850*/  IMAD.IADD R8, R16, 0x1, R5.reuse ;  /* 0x0000000110087824 */ /* 0x100fe200078e0205 */
[----:B------:R-:W-:Y:S01]  /*1860*/  IADD3 R158, R156, 0x40, RZ ;  /* 0x000000409c9e7810 */ /* 0x000fe20007ffe0ff */
[----:B------:R-:W-:Y:S01]  /*1870*/  IMAD.IADD R197, R196, 0x1, R2 ;  /* 0x00000001c4c57824 */ /* 0x000fe200078e0202 */
[C---:B------:R-:W-:Y:S01]  /*1880*/  IADD3 R12, R231.reuse, 0x28, RZ ;  /* 0x00000028e70c7810 */ /* 0x040fe20007ffe0ff */
[----:B------:R-:W-:Y:S01]  /*1890*/  IMAD.IADD R193, R2, 0x1, R192 ;  /* 0x0000000102c17824 */ /* 0x000fe200078e02c0 */
[----:B------:R3:W-:Y:S01]  /*18a0*/  STL [R1+0x3c], R8 ;  /* 0x00003c0801007387 */ /* 0x0007e20000100800 */
[----:B------:R-:W-:Y:S01]  /*18b0*/  IMAD.IADD R2, R6, 0x1, R5 ;  /* 0x0000000106027824 */ /* 0x000fe200078e0205 */
[C---:B------:R-:W-:Y:S01]  /*18c0*/  IADD3 R10, R231.reuse, 0x38, RZ ;  /* 0x00000038e70a7810 */ /* 0x040fe20007ffe0ff */
[----:B------:R-:W-:Y:S01]  /*18d0*/  IMAD.IADD R152, R156, 0x1, R158 ;  /* 0x000000019c987824 */ /* 0x000fe200078e029e */
[----:B--2---:R-:W-:Y:S01]  /*18e0*/  IADD3 R9, R231, 0x40, RZ ;  /* 0x00000040e7097810 */ /* 0x004fe20007ffe0ff */
[----:B------:R-:W-:Y:S01]  /*18f0*/  IMAD.IADD R199, R196, 0x1, R0 ;  /* 0x00000001c4c77824 */ /* 0x000fe200078e0200 */
        /* <DEDUP_REMOVED lines=14> */
.L_x_5131:
        /* <DEDUP_REMOVED lines=49> */
.L_x_4931:
[----:B------:R-:W-:-:S04]  /*1cf0*/  ISETP.NE.U32.AND P0, PT, RZ, c[0x0][0x368], PT ;  /* 0x0000da00ff007a0c */ /* 0x000fc80003f05070 */
[----:B------:R-:W-:-:S13]  /*1d00*/  ISETP.NE.AND.EX P0, PT, RZ, c[0x0][0x36c], PT, P0 ;  /* 0x0000db00ff007a0c */ /* 0x000fda0003f05300 */
[----:B------:R-:W-:Y:S05]  /*1d10*/  @!P0 BRA `(.L_x_4932) ;  /* 0x0000004000008947 */ /* 0x000fea0003800000 */
[----:B-1----:R-:W-:-:S04]  /*1d20*/  LEA R4, P0, R252, c[0x0][0x368], 0x2 ;  /* 0x0000da00fc047a11 */ /* 0x002fc800078010ff */
[----:B------:R-:W-:-:S05]  /*1d30*/  LEA.HI.X R5, R252, c[0x0][0x36c], R15, 0x2, P0 ;  /* 0x0000db00fc057a11 */ /* 0x000fca00000f140f */
[----:B------:R1:W5:Y:S01]  /*1d40*/  LDG.E R11, [R4.64] ;  /* 0x00000006040b7981 */ /* 0x000362000c1e1900 */
[----:B------:R-:W-:Y:S05]  /*1d50*/  BRA `(.L_x_4933) ;  /* 0x0000005000007947 */ /* 0x000fea0003800000 */
.L_x_4932:
[----:B------:R-:W-:Y:S01]  /*1d60*/  MOV R11, c[0x0][0x1d0] ;  /* 0x00007400000b7a02 */ /* 0x000fe20000000f00 */
[----:B------:R-:W-:Y:S05]  /*1d70*/  @!P6 BRA `(.L_x_4933) ;  /* 0x000000300000e947 */ /* 0x000fea0003800000 */
[----:B------:R-:W2:Y:S04]  /*1d80*/  LDG.E R6, [R4.64] ;  /* 0x0000000604067981 */ /* 0x000ea8000c1e1900 */
[----:B-1----:R-:W2:Y:S02]  /*1d90*/  LDG.E R0, [R4.64+0x4] ;  /* 0x0000040604007981 */ /* 0x002ea4000c1e1900 */
[----:B--2---:R-:W-:Y:S02]  /*1da0*/  IADD3 R11, -R6, R0, RZ ;  /* 0x00000000060b7210 */ /* 0x004fe40007ffe1ff */
.L_x_4933:
        /* <DEDUP_REMOVED lines=78> */
.L_x_4935:
[----:B------:R-:W-:Y:S05]  /*2290*/  BSYNC B0 ;  /* 0x0000000000007941 */ /* 0x000fea0003800000 */
.L_x_4934:
        /* <DEDUP_REMOVED lines=60> */
[----:B------:R-:W-:Y:S01]  /*2660*/  IMAD R5, R20, c[0x0][0x24c], R4 ;  /* 0x0000930014057a24 */ /* 0x000fe200078e0204 */
        /* <DEDUP_REMOVED lines=10> */
[C---:B------:R-:W-:Y:S01]  /*2710*/  IMAD.SHL.U32 R185, R176.reuse, 0x20, RZ ;  /* 0x00000020b0b97824 */ /* 0x040fe200078e00ff */
        /* <DEDUP_REMOVED lines=26> */
[----:B------:R-:W-:Y:S02]  /*28c0*/  IMAD R17, R22, c[0x0][0x1e0], RZ ;  /* 0x0000780016117a24 */ /* 0x000fe400078e02ff */
[----:B------:R-:W-:Y:S01]  /*28d0*/  IMAD.WIDE.U32 R182, R218, c[0x0][0x1e0], RZ ;  /* 0x00007800dab67a25 */ /* 0x000fe200078e00ff */
[----:B------:R-:W-:Y:S01]  /*28e0*/  MOV R178, c[0x0][0x280] ;  /* 0x0000a00000b27a02 */ /* 0x000fe20000000f00 */
[----:B------:R-:W0:Y:S08]  /*28f0*/  LDGDEPBAR ;  /* 0x00000000000079af */ /* 0x000e300000000000 */
[----:B---3--:R-:W-:-:S05]  /*2900*/  @P0 IMAD.WIDE R2, R252, R14, c[0x0][0x340] ;  /* 0x0000d000fc020625 */ /* 0x008fca00078e020e */
[----:B------:R3:W4:Y:S01]  /*2910*/  @P0 LDG.E R6, [R2.64] ;  /* 0x0000000602060981 */ /* 0x000722000c1e1900 */
[----:B------:R-:W-:Y:S01]  /*2920*/  SHF.R.S32.HI R19, RZ, 0x1f, R13 ;  /* 0x0000001fff137819 */ /* 0x000fe2000001140d */
[----:B--2---:R-:W-:Y:S01]  /*2930*/  IMAD R5, R22, c[0x0][0x280], RZ ;  /* 0x0000a00016057a24 */ /* 0x004fe200078e02ff */
[----:B------:R-:W-:Y:S01]  /*2940*/  MOV R177, c[0x0][0x290] ;  /* 0x0000a40000b17a02 */ /* 0x000fe20000000f00 */
[----:B------:R-:W-:Y:S01]  /*2950*/  IMAD.WIDE.U32 R10, R218, c[0x0][0x290], R150 ;  /* 0x0000a400da0a7a25 */ /* 0x000fe200078e0096 */
[----:B------:R-:W-:Y:S01]  /*2960*/  WARPSYNC 0xffffffff ;  /* 0xffffffff00007948 */ /* 0x000fe20003800000 */
[-C--:B------:R-:W-:Y:S02]  /*2970*/  SHF.L.U64.HI R153, R178, R169.reuse, c[0x0][0x284] ;  /* 0x0000a100b2997619 */ /* 0x080fe400000102a9 */
[----:B------:R-:W-:Y:S01]  /*2980*/  IMAD R4, R19, c[0x0][0x1e0], RZ ;  /* 0x0000780013047a24 */ /* 0x000fe200078e02ff */
[----:B------:R-:W-:Y:S01]  /*2990*/  SHF.L.U64.HI R143, R177, R169, c[0x0][0x294] ;  /* 0x0000a500b18f7619 */ /* 0x000fe200000102a9 */
        /* <DEDUP_REMOVED lines=12> */
[----:B---3--:R-:W-:Y:S01]  /*2a60*/  IMAD.WIDE.U32 R2, R13, c[0x0][0x1e0], RZ ;  /* 0x000078000d027a25 */ /* 0x008fe200078e00ff */
[----:B------:R-:W-:-:S03]  /*2a70*/  IADD3 R172, R167, R172, RZ ;  /* 0x000000aca7ac7210 */ /* 0x000fc60007ffe0ff */
[----:B------:R-:W-:Y:S02]  /*2a80*/  IMAD.IADD R3, R3, 0x1, R4 ;  /* 0x0000000103037824 */ /* 0x000fe400078e0204 */
[----:B------:R-:W-:-:S04]  /*2a90*/  IMAD.WIDE.U32 R4, R218, c[0x0][0x280], R156 ;  /* 0x0000a000da047a25 */ /* 0x000fc800078e009c */
[----:B------:R-:W-:Y:S01]  /*2aa0*/  IMAD.WIDE.U32 R2, R25, c[0x0][0x1e8], R2 ;  /* 0x00007a0019027a25 */ /* 0x000fe200078e0002 */
[----:B-1----:R-:W-:-:S03]  /*2ab0*/  IADD3 R9, R5, R14, RZ ;  /* 0x0000000e05097210 */ /* 0x002fc60007ffe0ff */
        /* <DEDUP_REMOVED lines=8> */
[----:B----4-:R-:W-:Y:S01]  /*2b40*/  @P0 SHF.R.S32.HI R5, RZ, 0x1f, R6 ;  /* 0x0000001fff050819 */ /* 0x010fe20000011406 */
        /* <DEDUP_REMOVED lines=35> */
[C---:B------:R-:W-:Y:S01]  /*2d80*/  IMAD.WIDE.U32 R4, R25.reuse, c[0x0][0x260], R150 ;  /* 0x0000980019047a25 */ /* 0x040fe200078e0096 */
[----:B------:R-:W-:Y:S01]  /*2d90*/  IADD3 R141, P0, R218, R13, RZ ;  /* 0x0000000dda8d7210 */ /* 0x000fe20007f1e0ff */
[----:B------:R-:W-:Y:S01]  /*2da0*/  BAR.SYNC.DEFER_BLOCKING 0x0 ;  /* 0x0000000000007b1d */ /* 0x000fe20000010000 */
[----:B------:R-:W-:Y:S01]  /*2db0*/  IADD3 R10, -R16, c[0x0][0x1d4], RZ ;  /* 0x00007500100a7a10 */ /* 0x000fe20007ffe1ff */
[----:B------:R-:W-:Y:S02]  /*2dc0*/  IMAD.IADD R3, R150, 0x1, R3 ;  /* 0x0000000196037824 */ /* 0x000fe400078e0203 */
[C---:B------:R-:W-:Y:S01]  /*2dd0*/  IMAD R9, R25.reuse, c[0x0][0x264], R5 ;  /* 0x0000990019097a24 */ /* 0x040fe200078e0205 */
        /* <DEDUP_REMOVED lines=84> */
[----:B------:R-:W-:Y:S01]  /*3320*/  SHF.L.U64.HI R169, R184, R169, c[0x0][0x1e4] ;  /* 0x00007900b8a97619 */ /* 0x000fe200000102a9 */
        /* <DEDUP_REMOVED lines=14> */
.L_x_4977:
        /* <DEDUP_REMOVED lines=76> */
.L_x_4941:
[----:B------:R-:W-:Y:S05]  /*38d0*/  BSYNC B0 ;  /* 0x0000000000007941 */ /* 0x000fea0003800000 */
.L_x_4940:
        /* <DEDUP_REMOVED lines=66> */
.L_x_4943:
[----:B------:R-:W-:Y:S05]  /*3d00*/  BSYNC B0 ;  /* 0x0000000000007941 */ /* 0x000fea0003800000 */
.L_x_4942:
        /* <DEDUP_REMOVED lines=82> */
.L_x_4947:
[----:B------:R-:W-:Y:S05]  /*4230*/  BSYNC B0 ;  /* 0x0000000000007941 */ /* 0x000fea0003800000 */
.L_x_4946:
        /* <DEDUP_REMOVED lines=56> */
.L_x_4949:
[----:B------:R-:W-:Y:S05]  /*45c0*/  BSYNC B0 ;  /* 0x0000000000007941 */ /* 0x000fea0003800000 */
.L_x_4948:
        /* <DEDUP_REMOVED lines=56> */
.L_x_4951:
[----:B------:R-:W-:Y:S05]  /*4950*/  BSYNC B0 ;  /* 0x0000000000007941 */ /* 0x000fea0003800000 */
.L_x_4950:
        /* <DEDUP_REMOVED lines=55> */
.L_x_4945:
[----:B------:R-:W-:Y:S05]  /*4cd0*/  BSYNC B1 ;  /* 0x0000000000017941 */ /* 0x000fea0003800000 */
.L_x_4944:
        /* <DEDUP_REMOVED lines=57> */
.L_x_4954:
[----:B------:R-:W-:Y:S05]  /*5070*/  BSYNC B0 ;  /* 0x0000000000007941 */ /* 0x000fea0003800000 */
.L_x_4953:
        /* <DEDUP_REMOVED lines=56> */
.L_x_4956:
[----:B------:R-:W-:Y:S05]  /*5400*/  BSYNC B0 ;  /* 0x0000000000007941 */ /* 0x000fea0003800000 */
.L_x_4955:
        /* <DEDUP_REMOVED lines=56> */
.L_x_4958:
[----:B------:R-:W-:Y:S05]  /*5790*/  BSYNC B0 ;  /* 0x0000000000007941 */ /* 0x000fea0003800000 */
.L_x_4957:
        /* <DEDUP_REMOVED lines=56> */
.L_x_4939:
        /* <DEDUP_REMOVED lines=36> */
.L_x_4960:
[----:B------:R-:W-:Y:S05]  /*5d60*/  BSYNC B0 ;  /* 0x0000000000007941 */ /* 0x000fea0003800000 */
.L_x_4959:
        /* <DEDUP_REMOVED lines=59> */
.L_x_4962:
[----:B------:R-:W-:Y:S05]  /*6120*/  BSYNC B0 ;  /* 0x0000000000007941 */ /* 0x000fea0003800000 */
.L_x_4961:
        /* <DEDUP_REMOVED lines=143> */
.L_x_4966:
[----:B------:R-:W-:Y:S05]  /*6a20*/  BSYNC B0 ;  /* 0x0000000000007941 */ /* 0x000fea0003800000 */
.L_x_4965:
        /* <DEDUP_REMOVED lines=114> */
.L_x_4964:
[----:B------:R-:W-:Y:S05]  /*7150*/  BSYNC B1 ;  /* 0x0000000000017941 */ /* 0x000fea0003800000 */
.L_x_4963:
        /* <DEDUP_REMOVED lines=118> */
.L_x_4968:
[----:B------:R-:W-:Y:S05]  /*78c0*/  BSYNC B0 ;  /* 0x0000000000007941 */ /* 0x000fea0003800000 */
.L_x_4967:
        /* <DEDUP_REMOVED lines=117> */
.L_x_4938:
        /* <DEDUP_REMOVED lines=22> */
.L_x_4970:
[----:B------:R-:W-:Y:S05]  /*8180*/  BSYNC B0 ;  /* 0x0000000000007941 */ /* 0x000fea0003800000 */
.L_x_4969:
        /* <DEDUP_REMOVED lines=19> */
.L_x_4952:
[----:B------:R-:W-:Y:S05]  /*82c0*/  BSYNC B2 ;  /* 0x0000000000027941 */ /* 0x000fea0003800000 */
.L_x_4937:
        /* <DEDUP_REMOVED lines=21> */
[C---:B------:R-:W-:Y:S01]  /*8420*/  @P1 LEA R6, P2, R2.reuse, c[0x0][0x250], 0x1 ;  /* 0x0000940002061a11 */ /* 0x040fe200078408ff */
[----:B------:R-:W-:Y:S02]  /*8430*/  @P0 IMAD.MOV.U32 R5, RZ, RZ, R108 ;  /* 0x000000ffff050224 */ /* 0x000fe400078e006c */
[----:B------:R-:W-:Y:S01]  /*8440*/  @P1 IMAD.IADD R3, R3, 0x1, R4 ;  /* 0x0000000103031824 */ /* 0x000fe200078e0204 */
[----:B------:R-:W-:Y:S04]  /*8450*/  @P0 MOV R4, R98 ;  /* 0x0000006200040202 */ /* 0x000fe80000000f00 */
[----:B------:R-:W-:Y:S01]  /*8460*/  @P1 LEA.HI.X R7, R2, c[0x0][0x254], R3, 0x1, P2 ;  /* 0x0000950002071a11 */ /* 0x000fe200010f0c03 */
[----:B------:R-:W-:Y:S02]  /*8470*/  @P0 IMAD R2, R9, c[0x0][0x258], RZ ;  /* 0x0000960009020a24 */ /* 0x000fe400078e02ff */
[C---:B------:R-:W-:Y:S02]  /*8480*/  @P0 IMAD.WIDE.U32 R4, R8.reuse, c[0x0][0x258], R4 ;  /* 0x0000960008040a25 */ /* 0x040fe400078e0004 */
[----:B------:R-:W-:Y:S01]  /*8490*/  @!PT LDS RZ, [RZ] ;  /* 0x00000000fffff984 */ /* 0x000fe20000000800 */
[----:B------:R-:W-:Y:S01]  /*84a0*/  @!PT LDS RZ, [RZ] ;  /* 0x00000000fffff984 */ /* 0x000fe20000000800 */
[----:B------:R-:W-:Y:S01]  /*84b0*/  @!PT LDS RZ, [RZ] ;  /* 0x00000000fffff984 */ /* 0x000fe20000000800 */
[----:B------:R1:W-:Y:S02]  /*84c0*/  @P1 LDGSTS.E.BYPASS.LTC128B.128 [R212+0x4080], [R6.64], !P3 ;  /* 0x0408000006d41fae */ /* 0x0003e4000d901d46 */
[----:B------:R-:W-:Y:S02]  /*84d0*/  @P0 IMAD R2, R8, c[0x0][0x25c], R2 ;  /* 0x0000970008020a24 */ /* 0x000fe400078e0202 */
[----:B------:R1:W-:Y:S03]  /*84e0*/  @P1 LDGSTS.E.BYPASS.LTC128B.128 [R212+0x5880], [R6.64+0x80], !P6 ;  /* 0x0588008006d41fae */ /* 0x0003e6000f101d46 */
[----:B------:R-:W-:Y:S01]  /*84f0*/  @P0 IADD3 R3, R5, R2, RZ ;  /* 0x0000000205030210 */ /* 0x000fe20007ffe0ff */
        /* <DEDUP_REMOVED lines=37> */
.L_x_4972:
[----:B-1----:R-:W-:Y:S05]  /*8750*/  BSYNC B0 ;  /* 0x0000000000007941 */ /* 0x002fea0003800000 */
.L_x_4971:
        /* <DEDUP_REMOVED lines=30> */
.L_x_4974:
[----:B------:R-:W-:Y:S05]  /*8940*/  BSYNC B0 ;  /* 0x0000000000007941 */ /* 0x000fea0003800000 */
.L_x_4973:
        /* <DEDUP_REMOVED lines=36> */
.L_x_4976:
[----:B------:R-:W-:Y:S05]  /*8b90*/  BSYNC B0 ;  /* 0x0000000000007941 */ /* 0x000fea0003800000 */
.L_x_4975:
[----:B------:R-:W0:Y:S01]  /*8ba0*/  LDGDEPBAR ;  /* 0x00000000000079af */ /* 0x000e220000000000 */
[----:B------:R-:W-:Y:S01]  /*8bb0*/  IADD3 R34, R34, -0x1, RZ ;  /* 0xffffffff22227810 */ /* 0x000fe20007ffe0ff */
[----:B------:R-:W-:-:S05]  /*8bc0*/  @P3 BRA `(.L_x_4977) ;  /* 0xffffa84000003947 */ /* 0x000fca000383ffff */
[----:B------:R-:W-:Y:S01]  /*8bd0*/  WARPSYNC 0xffffffff ;  /* 0xffffffff00007948 */ /* 0x000fe20003800000 */
[----:B------:R-:W-:Y:S06]  /*8be0*/  BAR.SYNC.DEFER_BLOCKING 0x0 ;  /* 0x0000000000007b1d */ /* 0x000fec0000010000 */
.L_x_4936:
[----:B------:R-:W2:Y:S01]  /*8bf0*/  LDL R17, [R1+0x18] ;  /* 0x0000180001117983 */ /* 0x000ea20000100800 */
[----:B------:R-:W-:-:S05]  /*8c00*/  IMAD.MOV.U32 R0, RZ, RZ, c[0x0][0x2c4] ;  /* 0x0000b100ff007624 */ /* 0x000fca00078e00ff */
[----:B------:R-:W-:Y:S01]  /*8c10*/  ISETP.NE.AND P3, PT, R0, 0x1, PT ;  /* 0x000000010000780c */ /* 0x000fe20003f65270 */
[----:B------:R-:W-:Y:S01]  /*8c20*/  BSSY B0, `(.L_x_4978) ;  /* 0x000002a000007945 */ /* 0x000fe20003800000 */
[----:B------:R-:W-:Y:S01]  /*8c30*/  IMAD.IADD R10, R162, 0x1, R168 ;  /* 0x00000001a20a7824 */ /* 0x000fe200078e02a8 */
[----:B--2---:R-:W-:-:S10]  /*8c40*/  IADD3 R0, R17, 0x7f, RZ ;  /* 0x0000007f11007810 */ /* 0x004fd40007ffe0ff */
[----:B-1----:R-:W-:-:S05]  /*8c50*/  @P3 IMAD.HI.U32 R2, R0, c[0x0][0x2c8], RZ ;  /* 0x0000b20000023a27 */ /* 0x002fca00078e00ff */
        /* <DEDUP_REMOVED lines=38> */
.L_x_4979:
[----:B------:R-:W-:Y:S05]  /*8ec0*/  BSYNC B0 ;  /* 0x0000000000007941 */ /* 0x000fea0003800000 */
.L_x_4978:
        /* <DEDUP_REMOVED lines=74> */
[----:B------:R-:W3:Y:S01]  /*9370*/  LDL R19, [R1+0x14] ;  /* 0x0000140001137983 */ /* 0x000ee20000100800 */
[----:B------:R-:W-:-:S03]  /*9380*/  ISETP.NE.U32.AND P0, PT, RZ, c[0x0][0x340], PT ;  /* 0x0000d000ff007a0c */ /* 0x000fc60003f05070 */
[----:B------:R-:W4:Y:S01]  /*9390*/  S2R R6, SR_TID.X ;  /* 0x0000000000067919 */ /* 0x000f220000002100 */
[----:B------:R-:W-:-:S13]  /*93a0*/  ISETP.NE.AND.EX P2, PT, RZ, c[0x0][0x344], PT, P0 ;  /* 0x0000d100ff007a0c */ /* 0x000fda0003f45300 */
[----:B------:R-:W-:-:S04]  /*93b0*/  @P2 IMAD.MOV.U32 R2, RZ, RZ, 0x4 ;  /* 0x00000004ff022424 */ /* 0x000fc800078e00ff */
[----:B------:R-:W-:-:S05]  /*93c0*/  @P2 IMAD.WIDE R2, R252, R2, c[0x0][0x340] ;  /* 0x0000d000fc022625 */ /* 0x000fca00078e0202 */
[----:B------:R1:W3:Y:S01]  /*93d0*/  @P2 LDG.E R15, [R2.64] ;  /* 0x00000006020f2981 */ /* 0x0002e2000c1e1900 */
[----:B------:R-:W-:Y:S02]  /*93e0*/  SHF.R.S32.HI R0, RZ, 0x1f, R161 ;  /* 0x0000001fff007819 */ /* 0x000fe400000114a1 */
[----:B----4-:R-:W-:Y:S02]  /*93f0*/  LEA.HI R5, R187, R6, RZ, 0x3 ;  /* 0x00000006bb057211 */ /* 0x010fe400078f18ff */
[----:B------:R-:W-:Y:S01]  /*9400*/  ISETP.NE.U32.AND P1, PT, RZ, c[0x0][0x348], PT ;  /* 0x0000d200ff007a0c */ /* 0x000fe20003f25070 */
[----:B------:R-:W-:Y:S01]  /*9410*/  IMAD R0, R0, c[0x0][0x178], RZ ;  /* 0x00005e0000007a24 */ /* 0x000fe200078e02ff */
[----:B------:R-:W-:Y:S02]  /*9420*/  SHF.R.S32.HI R9, RZ, 0x1f, R218 ;  /* 0x0000001fff097819 */ /* 0x000fe400000114da */
[----:B------:R-:W-:Y:S01]  /*9430*/  ISETP.NE.AND.EX P1, PT, RZ, c[0x0][0x34c], PT, P1 ;  /* 0x0000d300ff007a0c */ /* 0x000fe20003f25310 */
[----:B------:R-:W-:Y:S01]  /*9440*/  IMAD R4, R161, c[0x0][0x17c], R0 ;  /* 0x00005f00a1047a24 */ /* 0x000fe200078e0200 */
[----:B------:R-:W-:-:S02]  /*9450*/  LOP3.LUT R0, R5, 0xfffffff8, RZ, 0xc0, !PT ;  /* 0xfffffff805007812 */ /* 0x000fc400078ec0ff */
[----:B------:R-:W-:Y:S02]  /*9460*/  LOP3.LUT R217, R217, 0xfffffffb, RZ, 0xc0, !PT ;  /* 0xfffffffbd9d97812 */ /* 0x000fe400078ec0ff */
[----:B------:R-:W-:Y:S01]  /*9470*/  IADD3 R116, R18, -0x1, RZ ;  /* 0xffffffff12747810 */ /* 0x000fe20007ffe0ff */
[----:B------:R-:W-:Y:S01]  /*9480*/  IMAD.IADD R96, R6, 0x1, -R0 ;  /* 0x0000000106607824 */ /* 0x000fe200078e0a00 */
[----:B------:R-:W-:Y:S02]  /*9490*/  SEL R6, R252, RZ, !P1 ;  /* 0x000000fffc067207 */ /* 0x000fe40004800000 */
[----:B------:R-:W-:Y:S02]  /*94a0*/  ISETP.GE.AND P4, PT, R219, c[0x0][0x198], PT ;  /* 0x00006600db007a0c */ /* 0x000fe40003f86270 */
[----:B------:R-:W-:Y:S01]  /*94b0*/  LEA R0, R96, R218, 0x5 ;  /* 0x000000da60007211 */ /* 0x000fe200078e28ff */
[----:B-1----:R-:W-:-:S04]  /*94c0*/  IMAD.WIDE.U32 R2, R161, c[0x0][0x178], RZ ;  /* 0x00005e00a1027a25 */ /* 0x002fc800078e00ff */
[----:B------:R-:W-:Y:S01]  /*94d0*/  IMAD.IADD R3, R3, 0x1, R4 ;  /* 0x0000000103037824 */ /* 0x000fe200078e0204 */
[----:B------:R-:W-:Y:S01]  /*94e0*/  IADD3 R4, P0, R218, R10, RZ ;  /* 0x0000000ada047210 */ /* 0x000fe20007f1e0ff */
[----:B------:R-:W-:-:S03]  /*94f0*/  IMAD.IADD R5, R17, 0x1, R0 ;  /* 0x0000000111057824 */ /* 0x000fc600078e0200 */
[----:B------:R-:W-:Y:S01]  /*9500*/  LEA.HI.X.SX32 R12, R10, R9, 0x1, P0 ;  /* 0x000000090a0c7211 */ /* 0x000fe200000f0eff */
[----:B------:R-:W-:Y:S01]  /*9510*/  @P3 IMAD.HI.U32 R8, R5, c[0x0][0x2c8], RZ ;  /* 0x0000b20005083a27 */ /* 0x000fe200078e00ff */
[----:B------:R-:W-:-:S03]  /*9520*/  ISETP.GE.AND P0, PT, R150, c[0x0][0x1d4], PT ;  /* 0x0000750096007a0c */ /* 0x000fc60003f06270 */
[----:B------:R-:W-:Y:S01]  /*9530*/  IMAD.MOV.U32 R0, RZ, RZ, R5 ;  /* 0x000000ffff007224 */ /* 0x000fe200078e0005 */
[----:B------:R-:W-:Y:S01]  /*9540*/  @P3 SHF.R.U32.HI R0, RZ, c[0x0][0x2cc], R8 ;  /* 0x0000b300ff003a19 */ /* 0x000fe20000011608 */
[C---:B------:R-:W-:Y:S01]  /*9550*/  IMAD R13, R12.reuse, c[0x0][0x1e0], RZ ;  /* 0x000078000c0d7a24 */ /* 0x040fe200078e02ff */
[----:B------:R-:W-:Y:S01]  /*9560*/  ISETP.GE.AND P3, PT, R219, c[0x0][0x1d4], PT ;  /* 0x00007500db007a0c */ /* 0x000fe20003f66270 */
[----:B------:R-:W-:Y:S02]  /*9570*/  IMAD R12, R12, c[0x0][0x208], RZ ;  /* 0x000082000c0c7a24 */ /* 0x000fe400078e02ff */
[----:B------:R-:W-:Y:S01]  /*9580*/  IMAD R16, R4, c[0x0][0x1e4], R13 ;  /* 0x0000790004107a24 */ /* 0x000fe200078e020d */
[----:B------:R-:W-:Y:S02]  /*9590*/  SHF.R.S32.HI R13, RZ, 0x1f, R0 ;  /* 0x0000001fff0d7819 */ /* 0x000fe40000011400 */
[----:B--2---:R-:W-:Y:S02]  /*95a0*/  SEL R7, R114, RZ, !P1 ;  /* 0x000000ff72077207 */ /* 0x004fe40004800000 */
[----:B------:R-:W-:Y:S01]  /*95b0*/  ISETP.GE.AND P1, PT, R152, c[0x0][0x1d4], PT ;  /* 0x0000750098007a0c */ /* 0x000fe20003f26270 */
[----:B---3--:R-:W-:-:S04]  /*95c0*/  IMAD.WIDE.U32 R2, R19, c[0x0][0x1b8], R2 ;  /* 0x00006e0013027a25 */ /* 0x008fc800078e0002 */
[----:B------:R-:W-:Y:S02]  /*95d0*/  IMAD R7, R7, c[0x0][0x1c0], RZ ;  /* 0x0000700007077a24 */ /* 0x000fe400078e02ff */
[----:B------:R-:W-:Y:S02]  /*95e0*/  IMAD R3, R19, c[0x0][0x1bc], R3 ;  /* 0x00006f0013037a24 */ /* 0x000fe400078e0203 */
[C---:B------:R-:W-:Y:S02]  /*95f0*/  IMAD R14, R6.reuse, c[0x0][0x1c4], R7 ;  /* 0x00007100060e7a24 */ /* 0x040fe400078e0207 */
[----:B------:R-:W-:Y:S01]  /*9600*/  IMAD.WIDE.U32 R6, R6, c[0x0][0x1c0], R2 ;  /* 0x0000700006067a25 */ /* 0x000fe200078e0002 */
[----:B------:R-:W-:Y:S02]  /*9610*/  MOV R3, R151 ;  /* 0x0000009700037202 */ /* 0x000fe40000000f00 */
[----:B------:R-:W-:Y:S01]  /*9620*/  @P1 LOP3.LUT R217, R217, 0x4, RZ, 0xfc, !PT ;  /* 0x00000004d9d91812 */ /* 0x000fe200078efcff */
[----:B------:R-:W-:-:S03]  /*9630*/  IMAD.MOV.U32 R2, RZ, RZ, R150 ;  /* 0x000000ffff027224 */ /* 0x000fc600078e0096 */
[----:B------:R-:W-:Y:S01]  /*9640*/  LOP3.LUT R217, R217, 0xfffffff7, RZ, 0xc0, !PT ;  /* 0xfffffff7d9d97812 */ /* 0x000fe200078ec0ff */
[----:B------:R-:W-:-:S03]  /*9650*/  IMAD.WIDE.U32 R10, R4, c[0x0][0x1e0], R2 ;  /* 0x00007800040a7a25 */ /* 0x000fc600078e0002 */
[----:B------:R-:W-:Y:S01]  /*9660*/  @P0 LOP3.LUT R217, R217, 0x8, RZ, 0xfc, !PT ;  /* 0x00000008d9d90812 */ /* 0x000fe200078efcff */
[----:B------:R-:W-:-:S03]  /*9670*/  IMAD.WIDE.U32 R8, R4, c[0x0][0x208], R2 ;  /* 0x0000820004087a25 */ /* 0x000fc600078e0002 */
[----:B------:R-:W-:Y:S01]  /*9680*/  LOP3.LUT R217, R217, 0xfffffffd, RZ, 0xc0, !PT ;  /* 0xfffffffdd9d97812 */ /* 0x000fe200078ec0ff */
[----:B------:R-:W-:Y:S02]  /*9690*/  IMAD.MOV R2, RZ, RZ, -R0 ;  /* 0x000000ffff027224 */ /* 0x000fe400078e0a00 */
[----:B------:R-:W-:Y:S01]  /*96a0*/  IMAD.IADD R3, R7, 0x1, R14 ;  /* 0x0000000107037824 */ /* 0x000fe200078e020e */
[----:B------:R-:W-:Y:S01]  /*96b0*/  @P3 LOP3.LUT R217, R217, 0x2, RZ, 0xfc, !PT ;  /* 0x00000002d9d93812 */ /* 0x000fe200078efcff */
[----:B------:R-:W-:Y:S02]  /*96c0*/  IMAD R14, R4, c[0x0][0x20c], R12 ;  /* 0x00008300040e7a24 */ /* 0x000fe400078e020c */
        /* <DEDUP_REMOVED lines=14> */
[----:B------:R-:W-:Y:S01]  /*97b0*/  @P2 SHF.R.S32.HI R10, RZ, 0x1f, R15 ;  /* 0x0000001fff0a2819 */ /* 0x000fe2000001140f */
[----:B------:R-:W-:Y:S01]  /*97c0*/  IMAD.IADD R3, R3, 0x1, R4 ;  /* 0x0000000103037824 */ /* 0x000fe200078e0204 */
[----:B------:R-:W-:Y:S01]  /*97d0*/  MOV R4, R8 ;  /* 0x0000000800047202 */ /* 0x000fe20000000f00 */
[----:B------:R-:W-:Y:S01]  /*97e0*/  IMAD.WIDE.U32 R6, R19, c[0x0][0x1e8], R6 ;  /* 0x00007a0013067a25 */ /* 0x000fe200078e0006 */
[----:B------:R-:W-:Y:S02]  /*97f0*/  ISETP.NE.AND.EX P0, PT, RZ, c[0x0][0x354], PT, P0 ;  /* 0x0000d500ff007a0c */ /* 0x000fe40003f05300 */
[----:B------:R-:W-:Y:S01]  /*9800*/  ISETP.GE.AND P1, PT, R220, c[0x0][0x1d4], PT ;  /* 0x00007500dc007a0c */ /* 0x000fe20003f26270 */
[----:B------:R-:W-:Y:S01]  /*9810*/  @!P2 IMAD.MOV.U32 R10, RZ, RZ, R114 ;  /* 0x000000ffff0aa224 */ /* 0x000fe200078e0072 */
[----:B------:R-:W-:Y:S01]  /*9820*/  LOP3.LUT R217, R217, 0xfffffffe, RZ, 0xc0, !PT ;  /* 0xfffffffed9d97812 */ /* 0x000fe200078ec0ff */
[----:B------:R-:W-:Y:S01]  /*9830*/  IMAD.WIDE.U32 R8, R12, c[0x0][0x1a8], R2 ;  /* 0x00006a000c087a25 */ /* 0x000fe200078e0002 */
[----:B------:R-:W-:-:S03]  /*9840*/  SEL R11, RZ, 0x8, P1 ;  /* 0x00000008ff0b7807 */ /* 0x000fc60000800000 */
[----:B------:R-:W-:Y:S02]  /*9850*/  IMAD R0, R0, c[0x0][0x1a8], RZ ;  /* 0x00006a0000007a24 */ /* 0x000fe400078e02ff */
[----:B------:R-:W-:-:S04]  /*9860*/  IMAD.WIDE.U32 R2, R19, c[0x0][0x210], R4 ;  /* 0x0000840013027a25 */ /* 0x000fc800078e0004 */
[----:B------:R-:W-:Y:S01]  /*9870*/  @!P2 IMAD.MOV.U32 R15, RZ, RZ, R252 ;  /* 0x000000ffff0fa224 */ /* 0x000fe200078e00fc */
[----:B------:R-:W-:Y:S01]  /*9880*/  @P1 LOP3.LUT R217, R217, 0x1, RZ, 0xfc, !PT ;  /* 0x00000001d9d91812 */ /* 0x000fe200078efcff */
[----:B------:R-:W-:Y:S01]  /*9890*/  IMAD R5, R19, c[0x0][0x1ec], R7 ;  /* 0x00007b0013057a24 */ /* 0x000fe200078e0207 */
[----:B------:R-:W-:Y:S01]  /*98a0*/  SEL R7, R10, RZ, !P0 ;  /* 0x000000ff0a077207 */ /* 0x000fe20004000000 */
[----:B------:R-:W-:Y:S01]  /*98b0*/  IMAD R13, R12, c[0x0][0x1ac], R0 ;  /* 0x00006b000c0d7a24 */ /* 0x000fe200078e0200 */
[----:B------:R-:W-:Y:S01]  /*98c0*/  SEL R0, R15, RZ, !P0 ;  /* 0x000000ff0f007207 */ /* 0x000fe20004000000 */
[----:B------:R-:W-:Y:S01]  /*98d0*/  IMAD R3, R19, c[0x0][0x214], R3 ;  /* 0x0000850013037a24 */ /* 0x000fe200078e0203 */
[----:B------:R-:W-:Y:S01]  /*98e0*/  SEL R12, RZ, 0x4, P3 ;  /* 0x00000004ff0c7807 */ /* 0x000fe20001800000 */
[----:B------:R-:W-:Y:S01]  /*98f0*/  IMAD.MOV.U32 R4, RZ, RZ, R6 ;  /* 0x000000ffff047224 */ /* 0x000fe200078e0006 */
[----:B------:R-:W-:Y:S01]  /*9900*/  IADD3 R9, R9, R13, RZ ;  /* 0x0000000d09097210 */ /* 0x000fe20007ffe0ff */
[C---:B------:R-:W-:Y:S01]  /*9910*/  IMAD R6, R7.reuse, c[0x0][0x1f0], RZ ;  /* 0x00007c0007067a24 */ /* 0x040fe200078e02ff */
[----:B------:R-:W-:Y:S01]  /*9920*/  LEA R15, P0, R8, c[0x0][0x160], 0x1 ;  /* 0x00005800080f7a11 */ /* 0x000fe200078008ff */
[----:B------:R-:W-:Y:S01]  /*9930*/  IMAD R7, R7, c[0x0][0x218], RZ ;  /* 0x0000860007077a24 */ /* 0x000fe200078e02ff */
[----:B------:R-:W-:Y:S01]  /*9940*/  LOP3.LUT R120, R11, R14, R12, 0xfe, !PT ;  /* 0x0000000e0b787212 */ /* 0x000fe200078efe0c */
[----:B------:R-:W-:Y:S01]  /*9950*/  IMAD.WIDE.U32 R226, R0, c[0x0][0x218], R2 ;  /* 0x0000860000e27a25 */ /* 0x000fe200078e0002 */
[----:B------:R-:W-:-:S02]  /*9960*/  LEA.HI.X R12, R8, c[0x0][0x164], R9, 0x1, P0 ;  /* 0x00005900080c7a11 */ /* 0x000fc400000f0c09 */
[----:B------:R-:W-:Y:S01]  /*9970*/  ISETP.GE.AND P2, PT, R150, c[0x0][0x198], PT ;  /* 0x0000660096007a0c */ /* 0x000fe20003f46270 */
[----:B------:R-:W-:Y:S01]  /*9980*/  IMAD.WIDE.U32 R224, R0, c[0x0][0x1f0], R4 ;  /* 0x00007c0000e07a25 */ /* 0x000fe200078e0004 */
[----:B------:R-:W-:Y:S02]  /*9990*/  ISETP.GE.AND P1, PT, R152, c[0x0][0x198], PT ;  /* 0x0000660098007a0c */ /* 0x000fe40003f26270 */
[----:B------:R-:W-:Y:S01]  /*99a0*/  ISETP.GE.AND P3, PT, R220, c[0x0][0x198], PT ;  /* 0x00006600dc007a0c */ /* 0x000fe20003f66270 */
[C---:B------:R-:W-:Y:S02]  /*99b0*/  IMAD R2, R0.reuse, c[0x0][0x1f4], R6 ;  /* 0x00007d0000027a24 */ /* 0x040fe400078e0206 */
[----:B------:R-:W-:Y:S02]  /*99c0*/  IMAD R0, R0, c[0x0][0x21c], R7 ;  /* 0x0000870000007a24 */ /* 0x000fe400078e0207 */
[----:B------:R-:W-:Y:S01]  /*99d0*/  IMAD.IADD R16, R218, 0x1, R17 ;  /* 0x00000001da107824 */ /* 0x000fe200078e0211 */
[----:B------:R-:W-:Y:S01]  /*99e0*/  IADD3 R228, R225, R2, RZ ;  /* 0x00000002e1e47210 */ /* 0x000fe20007ffe0ff */
[----:B------:R-:W-:Y:S01]  /*99f0*/  IMAD.IADD R229, R227, 0x1, R0 ;  /* 0x00000001e3e57824 */ /* 0x000fe200078e0200 */
[----:B------:R-:W-:Y:S05]  /*9a00*/  BRA.DIV ~URZ, `(.L_x_4981) ;  /* 0x000181727f007947 */ /* 0x000fea000b800000 */
[----:B------:R1:W2:Y:S02]  /*9a10*/  SHFL.IDX PT, R4, R12, RZ, 0x181f ;  /* 0x00181fff0c047589 */ /* 0x0002a400000e0000 */
.L_x_5136:
[----:B------:R-:W-:Y:S05]  /*9a20*/  BRA.DIV ~URZ, `(.L_x_4982) ;  /* 0x000181c27f007947 */ /* 0x000fea000b800000 */
[----:B------:R3:W4:Y:S02]  /*9a30*/  SHFL.IDX PT, R2, R15, RZ, 0x181f ;  /* 0x00181fff0f027589 */ /* 0x00072400000e0000 */
.L_x_5137:
[----:B---3--:R-:W3:Y:S01]  /*9a40*/  LDL R0, [R1+0x10] ;  /* 0x0000100001007983 */ /* 0x008ee20000100800 */
[----:B------:R-:W-:Y:S01]  /*9a50*/  SHF.R.S32.HI R97, RZ, 0x1f, R152 ;  /* 0x0000001fff617819 */ /* 0x000fe20000011498 */
[----:B------:R-:W-:Y:S01]  /*9a60*/  BSSY B0, `(.L_x_4983) ;  /* 0x0000018000007945 */ /* 0x000fe20003800000 */
[----:B------:R-:W-:-:S02]  /*9a70*/  SHF.R.S32.HI R13, RZ, 0x1f, R219 ;  /* 0x0000001fff0d7819 */ /* 0x000fc400000114db */
        /* <DEDUP_REMOVED lines=22> */
.L_x_4984:
[----:B------:R-:W-:Y:S05]  /*9be0*/  BSYNC B0 ;  /* 0x0000000000007941 */ /* 0x000fea0003800000 */
.L_x_4983:
[----:B------:R-:W-:Y:S05]  /*9bf0*/  BRA.DIV ~URZ, `(.L_x_4985) ;  /* 0x000180627f007947 */ /* 0x000fea000b800000 */
[----:B--2---:R2:W3:Y:S04]  /*9c00*/  SHFL.IDX PT, R4, R12, 0x1, 0x181f ;  /* 0x00381f000c047f89 */ /* 0x0044e800000e0000 */
[----:B----4-:R2:W4:Y:S02]  /*9c10*/  SHFL.IDX PT, R2, R15, 0x1, 0x181f ;  /* 0x00381f000f027f89 */ /* 0x01052400000e0000 */
.L_x_5138:
        /* <DEDUP_REMOVED lines=21> */
.L_x_4987:
[----:B------:R-:W-:Y:S05]  /*9d70*/  BSYNC B0 ;  /* 0x0000000000007941 */ /* 0x000fea0003800000 */
.L_x_4986:
[----:B------:R-:W-:Y:S05]  /*9d80*/  BRA.DIV ~URZ, `(.L_x_4988) ;  /* 0x00017fa27f007947 */ /* 0x000fea000b800000 */
[----:B---3--:R3:W1:Y:S02]  /*9d90*/  SHFL.IDX PT, R4, R12, 0x2, 0x181f ;  /* 0x00581f000c047f89 */ /* 0x00866400000e0000 */
.L_x_5139:
[----:B------:R-:W-:Y:S05]  /*9da0*/  BRA.DIV ~URZ, `(.L_x_4989) ;  /* 0x00017ff27f007947 */ /* 0x000fea000b800000 */
[----:B----4-:R4:W2:Y:S02]  /*9db0*/  SHFL.IDX PT, R2, R15, 0x2, 0x181f ;  /* 0x00581f000f027f89 */ /* 0x0108a400000e0000 */
.L_x_5140:
        /* <DEDUP_REMOVED lines=21> */
.L_x_4991:
[----:B------:R-:W-:Y:S05]  /*9f10*/  BSYNC B0 ;  /* 0x0000000000007941 */ /* 0x000fea0003800000 */
.L_x_4990:
[----:B------:R-:W-:Y:S05]  /*9f20*/  BRA.DIV ~URZ, `(.L_x_4992) ;  /* 0x00017ee27f007947 */ /* 0x000fea000b800000 */
[----:B-1----:R1:W3:Y:S04]  /*9f30*/  SHFL.IDX PT, R4, R12, 0x3, 0x181f ;  /* 0x00781f000c047f89 */ /* 0x0022e800000e0000 */
[----:B--2---:R1:W2:Y:S02]  /*9f40*/  SHFL.IDX PT, R2, R15, 0x3, 0x181f ;  /* 0x00781f000f027f89 */ /* 0x0042a400000e0000 */
.L_x_5141:
        /* <DEDUP_REMOVED lines=73> */
.L_x_4993:
        /* <DEDUP_REMOVED lines=95> */
.L_x_4997:
[----:B------:R-:W-:Y:S05]  /*a9d0*/  BSYNC B0 ;  /* 0x0000000000007941 */ /* 0x000fea0003800000 */
.L_x_4996:
        /* <DEDUP_REMOVED lines=82> */
.L_x_4999:
[----:B------:R-:W-:Y:S05]  /*af00*/  BSYNC B0 ;  /* 0x0000000000007941 */ /* 0x000fea0003800000 */
.L_x_4998:
        /* <DEDUP_REMOVED lines=84> */
.L_x_5001:
[----:B------:R-:W-:Y:S05]  /*b450*/  BSYNC B0 ;  /* 0x0000000000007941 */ /* 0x000fea0003800000 */
.L_x_5000:
        /* <DEDUP_REMOVED lines=81> */
.L_x_5003:
[----:B---3--:R-:W-:Y:S05]  /*b970*/  BSYNC B0 ;  /* 0x0000000000007941 */ /* 0x008fea0003800000 */
.L_x_5002:
        /* <DEDUP_REMOVED lines=37> */
[--C-:B------:R-:W-:Y:S02]  /*bbd0*/  SHF.R.U64 R0, R22, 0x10, R23.reuse ;  /* 0x0000001016007819 */ /* 0x100fe40000001217 */
        /* <DEDUP_REMOVED lines=10> */
[----:B------:R-:W-:Y:S02]  /*bc80*/  LOP3.LUT R16, R8, 0xffff0000, RZ, 0xc0, !PT ;  /* 0xffff000008107812 */ /* 0x000fe400078ec0ff */
[C---:B-1----:R-:W-:Y:S01]  /*bc90*/  LOP3.LUT R9, R6.reuse, 0xffff0000, RZ, 0xc0, !PT ;  /* 0xffff000006097812 */ /* 0x042fe200078ec0ff */
[C---:B------:R-:W-:Y:S01]  /*bca0*/  IMAD.U32 R12, R7.reuse, 0x10000, RZ ;  /* 0x00010000070c7824 */ /* 0x040fe200078e00ff */
[----:B------:R-:W-:Y:S01]  /*bcb0*/  LOP3.LUT R2, R7, 0xffff0000, RZ, 0xc0, !PT ;  /* 0xffff000007027812 */ /* 0x000fe200078ec0ff */
[----:B------:R-:W-:Y:S01]  /*bcc0*/  IMAD.U32 R13, R6, 0x10000, RZ ;  /* 0x00010000060d7824 */ /* 0x000fe200078e00ff */
[C---:B------:R-:W-:Y:S01]  /*bcd0*/  SHF.L.U32 R6, R4.reuse, 0x10, RZ ;  /* 0x0000001004067819 */ /* 0x040fe200000006ff */
[----:B------:R-:W-:Y:S01]  /*bce0*/  FMUL.FTZ R7, R9, R14 ;  /* 0x0000000e09077220 */ /* 0x000fe20000410000 */
[----:B------:R-:W-:Y:S01]  /*bcf0*/  SHF.L.U32 R3, R5, 0x10, RZ ;  /* 0x0000001005037819 */ /* 0x000fe200000006ff */
[-C--:B------:R-:W-:Y:S01]  /*bd00*/  FMUL.FTZ R8, R9, R15.reuse ;  /* 0x0000000f09087220 */ /* 0x080fe20000410000 */
[----:B------:R-:W-:Y:S01]  /*bd10*/  LOP3.LUT R0, R5, 0xffff0000, RZ, 0xc0, !PT ;  /* 0xffff000005007812 */ /* 0x000fe200078ec0ff */
[----:B------:R-:W-:Y:S01]  /*bd20*/  FFMA.FTZ R9, R13, R15, R7 ;  /* 0x0000000f0d097223 */ /* 0x000fe20000010007 */
[----:B------:R-:W-:Y:S01]  /*bd30*/  LOP3.LUT R4, R4, 0xffff0000, RZ, 0xc0, !PT ;  /* 0xffff000004047812 */ /* 0x000fe200078ec0ff */
[----:B------:R-:W-:-:S02]  /*bd40*/  FMUL.FTZ R5, R2, R17 ;  /* 0x0000001102057220 */ /* 0x000fc40000410000 */
[----:B------:R-:W-:Y:S01]  /*bd50*/  FFMA.FTZ R14, R13, R14, -R8 ;  /* 0x0000000e0d0e7223 */ /* 0x000fe20000010808 */
[C---:B------:R-:W-:Y:S01]  /*bd60*/  SHF.L.U32 R13, R11.reuse, 0x10, RZ ;  /* 0x000000100b0d7819 */ /* 0x040fe200000006ff */
[C---:B------:R-:W-:Y:S01]  /*bd70*/  IMAD.U32 R15, R10.reuse, 0x10000, RZ ;  /* 0x000100000a0f7824 */ /* 0x040fe200078e00ff */
[----:B------:R-:W-:Y:S01]  /*bd80*/  LOP3.LUT R10, R10, 0xffff0000, RZ, 0xc0, !PT ;  /* 0xffff00000a0a7812 */ /* 0x000fe200078ec0ff */
[-C--:B------:R-:W-:Y:S01]  /*bd90*/  FMUL.FTZ R2, R2, R16.reuse ;  /* 0x0000001002027220 */ /* 0x080fe20000410000 */
[----:B------:R-:W-:Y:S01]  /*bda0*/  LOP3.LUT R11, R11, 0xffff0000, RZ, 0xc0, !PT ;  /* 0xffff00000b0b7812 */ /* 0x000fe200078ec0ff */
[C---:B------:R-:W-:Y:S02]  /*bdb0*/  FFMA.FTZ R8, R12.reuse, R16, -R5 ;  /* 0x000000100c087223 */ /* 0x040fe40000010805 */
[----:B------:R-:W-:Y:S02]  /*bdc0*/  FFMA.FTZ R7, R12, R17, R2 ;  /* 0x000000110c077223 */ /* 0x000fe40000010002 */
[----:B------:R-:W-:-:S02]  /*bdd0*/  FMUL.FTZ R5, R4, R15 ;  /* 0x0000000f04057220 */ /* 0x000fc40000410000 */
[----:B------:R-:W-:Y:S01]  /*bde0*/  FMUL.FTZ R4, R4, R13 ;  /* 0x0000000d04047220 */ /* 0x000fe20000410000 */
[----:B------:R-:W-:Y:S01]  /*bdf0*/  F2FP.BF16.PACK_AB R7, R7, R8 ;  /* 0x000000080707723e */ /* 0x000fe200000010ff */
[C---:B------:R-:W-:Y:S02]  /*be00*/  FMUL.FTZ R2, R0.reuse, R10 ;  /* 0x0000000a00027220 */ /* 0x040fe40000410000 */
        /* <DEDUP_REMOVED lines=9> */
.L_x_5007:
[----:B------:R-:W-:Y:S05]  /*bea0*/  BSYNC B0 ;  /* 0x0000000000007941 */ /* 0x000fea0003800000 */
.L_x_5006:
[----:B------:R-:W-:Y:S01]  /*beb0*/  ISETP.GE.AND P0, PT, R160, c[0x0][0x27c], PT ;  /* 0x00009f00a0007a0c */ /* 0x000fe20003f06270 */
[----:B------:R-:W-:-:S12]  /*bec0*/  BSSY B0, `(.L_x_5008) ;  /* 0x0000030000007945 */ /* 0x000fd80003800000 */
[----:B------:R-:W-:Y:S05]  /*bed0*/  @P0 BRA `(.L_x_5009) ;  /* 0x000002e000000947 */ /* 0x000fea0003800000 */
[----:B-1----:R-:W1:Y:S01]  /*bee0*/  LDS.128 R4, [R212+0x14080] ;  /* 0x01408000d4047984 */ /* 0x002e620000000c00 */
        /* <DEDUP_REMOVED lines=45> */
.L_x_5009:
[----:B------:R-:W-:Y:S05]  /*c1c0*/  BSYNC B0 ;  /* 0x0000000000007941 */ /* 0x000fea0003800000 */
.L_x_5008:
        /* <DEDUP_REMOVED lines=49> */
.L_x_5011:
[----:B------:R-:W-:Y:S05]  /*c4e0*/  BSYNC B0 ;  /* 0x0000000000007941 */ /* 0x000fea0003800000 */
.L_x_5010:
[----:B------:R-:W-:-:S13]  /*c4f0*/  ISETP.GE.AND P0, PT, R159, c[0x0][0x27c], PT ;  /* 0x00009f009f007a0c */ /* 0x000fda0003f06270 */
        /* <DEDUP_REMOVED lines=47> */
.L_x_5005:
[----:B------:R-:W-:Y:S05]  /*c7f0*/  BSYNC B1 ;  /* 0x0000000000017941 */ /* 0x000fea0003800000 */
.L_x_5004:
        /* <DEDUP_REMOVED lines=53> */
.L_x_5015:
[----:B------:R-:W-:Y:S05]  /*cb50*/  BSYNC B0 ;  /* 0x0000000000007941 */ /* 0x000fea0003800000 */
.L_x_5014:
        /* <DEDUP_REMOVED lines=49> */
.L_x_5017:
[----:B------:R-:W-:Y:S05]  /*ce70*/  BSYNC B0 ;  /* 0x0000000000007941 */ /* 0x000fea0003800000 */
.L_x_5016:
        /* <DEDUP_REMOVED lines=49> */
.L_x_5019:
[----:B------:R-:W-:Y:S05]  /*d190*/  BSYNC B0 ;  /* 0x0000000000007941 */ /* 0x000fea0003800000 */
.L_x_5018:
        /* <DEDUP_REMOVED lines=48> */
.L_x_5013:
[----:B------:R-:W-:Y:S05]  /*d4a0*/  BSYNC B1 ;  /* 0x0000000000017941 */ /* 0x000fea0003800000 */
.L_x_5012:
        /* <DEDUP_REMOVED lines=53> */
.L_x_5023:
[----:B------:R-:W-:Y:S05]  /*d800*/  BSYNC B0 ;  /* 0x0000000000007941 */ /* 0x000fea0003800000 */
.L_x_5022:
        /* <DEDUP_REMOVED lines=49> */
.L_x_5025:
[----:B------:R-:W-:Y:S05]  /*db20*/  BSYNC B0 ;  /* 0x0000000000007941 */ /* 0x000fea0003800000 */
.L_x_5024:
        /* <DEDUP_REMOVED lines=49> */
.L_x_5027:
[----:B------:R-:W-:Y:S05]  /*de40*/  BSYNC B0 ;  /* 0x0000000000007941 */ /* 0x000fea0003800000 */
.L_x_5026:
        /* <DEDUP_REMOVED lines=48> */
.L_x_5021:
[----:B------:R-:W-:Y:S05]  /*e150*/  BSYNC B1 ;  /* 0x0000000000017941 */ /* 0x000fea0003800000 */
.L_x_5020:
[----:B------:R-:W-:-:S04]  /*e160*/  IADD3 R0, R218, 0x60, RZ ;  /* 0x00000060da007810 */ /* 0x000fc80007ffe0ff */
        /* <DEDUP_REMOVED lines=51> */
.L_x_5030:
[----:B------:R-:W-:Y:S05]  /*e4a0*/  BSYNC B0 ;  /* 0x0000000000007941 */ /* 0x000fea0003800000 */
.L_x_5029:
        /* <DEDUP_REMOVED lines=49> */
.L_x_5032:
[----:B------:R-:W-:Y:S05]  /*e7c0*/  BSYNC B0 ;  /* 0x0000000000007941 */ /* 0x000fea0003800000 */
.L_x_5031:
        /* <DEDUP_REMOVED lines=49> */
.L_x_5034:
[----:B------:R-:W-:Y:S05]  /*eae0*/  BSYNC B0 ;  /* 0x0000000000007941 */ /* 0x000fea0003800000 */
.L_x_5033:
        /* <DEDUP_REMOVED lines=49> */
.L_x_4995:
        /* <DEDUP_REMOVED lines=59> */
.L_x_5036:
[----:B------:R-:W-:Y:S05]  /*f1b0*/  BSYNC B0 ;  /* 0x0000000000007941 */ /* 0x000fea0003800000 */
.L_x_5035:
        /* <DEDUP_REMOVED lines=64> */
.L_x_5038:
[----:B--2---:R-:W-:Y:S05]  /*f5c0*/  BSYNC B0 ;  /* 0x0000000000007941 */ /* 0x004fea0003800000 */
.L_x_5037:
        /* <DEDUP_REMOVED lines=66> */
.L_x_5040:
[----:B--2---:R-:W-:Y:S05]  /*f9f0*/  BSYNC B0 ;  /* 0x0000000000007941 */ /* 0x004fea0003800000 */
.L_x_5039:
        /* <DEDUP_REMOVED lines=63> */
.L_x_5042:
[----:B--2---:R-:W-:Y:S05]  /*fdf0*/  BSYNC B0 ;  /* 0x0000000000007941 */ /* 0x004fea0003800000 */
.L_x_5041:
        /* <DEDUP_REMOVED lines=139> */
.L_x_5046:
[----:B------:R-:W-:Y:S05]  /*106b0*/  BSYNC B0 ;  /* 0x0000000000007941 */ /* 0x000fea0003800000 */
.L_x_5045:
        /* <DEDUP_REMOVED lines=113> */
.L_x_5044:
[----:B------:R-:W-:Y:S05]  /*10dd0*/  BSYNC B1 ;  /* 0x0000000000017941 */ /* 0x000fea0003800000 */
.L_x_5043:
        /* <DEDUP_REMOVED lines=119> */
.L_x_5050:
[----:B------:R-:W-:Y:S05]  /*11550*/  BSYNC B0 ;  /* 0x0000000000007941 */ /* 0x000fea0003800000 */
.L_x_5049:
        /* <DEDUP_REMOVED lines=112> */
.L_x_5048:
[----:B------:R-:W-:Y:S05]  /*11c60*/  BSYNC B1 ;  /* 0x0000000000017941 */ /* 0x000fea0003800000 */
.L_x_5047:
        /* <DEDUP_REMOVED lines=120> */
.L_x_5054:
[----:B------:R-:W-:Y:S05]  /*123f0*/  BSYNC B0 ;  /* 0x0000000000007941 */ /* 0x000fea0003800000 */
.L_x_5053:
        /* <DEDUP_REMOVED lines=112> */
.L_x_5052:
[----:B------:R-:W-:Y:S05]  /*12b00*/  BSYNC B1 ;  /* 0x0000000000017941 */ /* 0x000fea0003800000 */
.L_x_5051:
        /* <DEDUP_REMOVED lines=119> */
.L_x_5056:
[----:B------:R-:W-:Y:S05]  /*13280*/  BSYNC B0 ;  /* 0x0000000000007941 */ /* 0x000fea0003800000 */
.L_x_5055:
        /* <DEDUP_REMOVED lines=112> */
.L_x_5028:
[----:B------:R-:W-:Y:S05]  /*13990*/  BSYNC B2 ;  /* 0x0000000000027941 */ /* 0x000fea0003800000 */
.L_x_4994:
[----:B-1----:R-:W1:Y:S01]  /*139a0*/  S2R R4, SR_TID.X ;  /* 0x0000000000047919 */ /* 0x002e620000002100 */
[----:B------:R-:W-:Y:S01]  /*139b0*/  IMAD R0, R126, c[0x0][0x208], RZ ;  /* 0x000082007e007a24 */ /* 0x000fe200078e02ff */
[----:B------:R-:W-:-:S04]  /*139c0*/  DEPBAR.LE SB0, 0x0 ;  /* 0x000080000000791a */ /* 0x000fc80000000000 */
[C---:B------:R-:W-:Y:S01]  /*139d0*/  IMAD.WIDE.U32 R2, R116.reuse, c[0x0][0x208], RZ ;  /* 0x0000820074027a25 */ /* 0x040fe200078e00ff */
        /* <DEDUP_REMOVED lines=13> */
[----:B---3--:R-:W-:Y:S03]  /*13ab0*/  LDSM.16.M88.4 R8, [R196] ;  /* 0x00000000c408783b */ /* 0x008fe60000000200 */
[----:B------:R-:W-:Y:S01]  /*13ac0*/  IMAD.IADD R0, R5, 0x1, R0 ;  /* 0x0000000105007824 */ /* 0x000fe200078e0200 */
[C---:B------:R-:W-:Y:S01]  /*13ad0*/  LEA R2, P0, R4.reuse, c[0x0][0x1f8], 0x1 ;  /* 0x00007e0004027a11 */ /* 0x040fe200078008ff */
[----:B------:R-:W1:Y:S02]  /*13ae0*/  LDSM.16.M88.4 R20, [R163] ;  /* 0x00000000a314783b */ /* 0x000e640000000200 */
[----:B------:R-:W-:Y:S01]  /*13af0*/  @!P5 IMAD.MOV.U32 R5, RZ, RZ, c[0x0][0x208] ;  /* 0x00008200ff05d624 */ /* 0x000fe200078e00ff */
[----:B------:R-:W-:Y:S01]  /*13b00*/  LEA.HI.X R3, R4, c[0x0][0x1fc], R0, 0x1, P0 ;  /* 0x00007f0004037a11 */ /* 0x000fe200000f0c00 */
[----:B------:R-:W-:Y:S01]  /*13b10*/  @!P5 IMAD.MOV.U32 R6, RZ, RZ, c[0x0][0x20c] ;  /* 0x00008300ff06d624 */ /* 0x000fe200078e00ff */
[----:B------:R-:W2:Y:S01]  /*13b20*/  LDSM.16.M88.4 R16, [R163+0x800] ;  /* 0x00080000a310783b */ /* 0x000ea20000000200 */
[----:B------:R-:W-:Y:S01]  /*13b30*/  IMAD.MOV.U32 R0, RZ, RZ, 0x40 ;  /* 0x00000040ff007424 */ /* 0x000fe200078e00ff */
[----:B------:R-:W-:-:S02]  /*13b40*/  @!P5 LEA R4, P0, R5, R2, 0x6 ;  /* 0x000000020504d211 */ /* 0x000fc400078030ff */
[----:B------:R-:W3:Y:S02]  /*13b50*/  LDSM.16.M88.4 R24, [R163+0x1000] ;  /* 0x00100000a318783b */ /* 0x000ee40000000200 */
[----:B------:R-:W-:Y:S02]  /*13b60*/  @!P5 LEA.HI.X R5, R5, R3, R6, 0x6, P0 ;  /* 0x000000030505d211 */ /* 0x000fe400000f3406 */
[----:B------:R-:W-:Y:S01]  /*13b70*/  LOP3.LUT P0, RZ, R96, 0x2, RZ, 0xc0, !PT ;  /* 0x0000000260ff7812 */ /* 0x000fe2000780c0ff */
[----:B------:R-:W-:Y:S01]  /*13b80*/  LDSM.16.M88.4 R12, [R197] ;  /* 0x00000000c50c783b */ /* 0x000fe20000000200 */
[----:B------:R-:W-:-:S11]  /*13b90*/  IADD3 R6, R127, R131, -R218 ;  /* 0x000000837f067210 */ /* 0x000fd60007ffe8da */
[C---:B------:R-:W-:Y:S02]  /*13ba0*/  @P0 IADD3 R200, R163.reuse, -0x20, RZ ;  /* 0xffffffe0a3c80810 */ /* 0x040fe40007ffe0ff */
[----:B------:R-:W-:Y:S02]  /*13bb0*/  LOP3.LUT P0, RZ, R96, 0x4, RZ, 0xc0, !PT ;  /* 0x0000000460ff7812 */ /* 0x000fe4000780c0ff */
[----:B------:R-:W-:Y:S01]  /*13bc0*/  IADD3 R211, R200, 0x1000, RZ ;  /* 0x00001000c8d37810 */ /* 0x000fe20007ffe0ff */
[----:B------:R-:W4:Y:S01]  /*13bd0*/  LDSM.16.M88.4 R40, [R200] ;  /* 0x00000000c828783b */ /* 0x000f220000000200 */
[----:B------:R-:W-:Y:S02]  /*13be0*/  SEL R0, R0, 0xffffffc0, !P0 ;  /* 0xffffffc000007807 */ /* 0x000fe40004000000 */
[C---:B------:R-:W-:Y:S01]  /*13bf0*/  ISETP.LT.OR P0, PT, R6.reuse, 0x1, !P3 ;  /* 0x000000010600780c */ /* 0x040fe20005f01670 */
[----:B------:R-:W4:Y:S01]  /*13c00*/  LDSM.16.M88.4 R48, [R200+0x800] ;  /* 0x00080000c830783b */ /* 0x000f220000000200 */
[----:B------:R-:W-:Y:S01]  /*13c10*/  @!P5 ISETP.LT.OR P3, PT, R6, 0x21, !P3 ;  /* 0x000000210600d80c */ /* 0x000fe20005f61670 */
[--C-:B------:R-:W-:Y:S01]  /*13c20*/  IMAD.IADD R162, R163, 0x1, R0.reuse ;  /* 0x00000001a3a27824 */ /* 0x100fe200078e0200 */
[C---:B------:R-:W-:Y:S01]  /*13c30*/  IADD3 R210, R200.reuse, 0x800, RZ ;  /* 0x00000800c8d27810 */ /* 0x040fe20007ffe0ff */
[----:B------:R-:W4:Y:S01]  /*13c40*/  LDSM.16.M88.4 R56, [R200+0x1000] ;  /* 0x00100000c838783b */ /* 0x000f220000000200 */
[----:B-1----:R-:W-:Y:S01]  /*13c50*/  HMMA.16816.F32.BF16 R28, R8, R20, RZ ;  /* 0x00000014081c723c */ /* 0x002fe200000418ff */
[C---:B------:R-:W-:Y:S01]  /*13c60*/  IMAD.IADD R161, R200.reuse, 0x1, R0 ;  /* 0x00000001c8a17824 */ /* 0x040fe200078e0200 */
[----:B------:R-:W-:-:S02]  /*13c70*/  IADD3 R209, R200, 0x4800, RZ ;  /* 0x00004800c8d17810 */ /* 0x000fc40007ffe0ff */
[C---:B------:R-:W-:Y:S02]  /*13c80*/  IADD3 R208, R200.reuse, 0x5800, RZ ;  /* 0x00005800c8d07810 */ /* 0x040fe40007ffe0ff */
[----:B------:R-:W-:Y:S01]  /*13c90*/  IADD3 R207, R200, 0x5000, RZ ;  /* 0x00005000c8cf7810 */ /* 0x000fe20007ffe0ff */
        /* <DEDUP_REMOVED lines=12> */
[----:B------:R-:W-:Y:S01]  /*13d60*/  IADD3 R202, R200, 0x2800, RZ ;  /* 0x00002800c8ca7810 */ /* 0x000fe20007ffe0ff */
[----:B------:R1:W-:Y:S01]  /*13d70*/  LDGSTS.E.BYPASS.LTC128B.128 [R212+0x5880], [R2.64+0x80], !P0 ;  /* 0x0588008002d47fae */ /* 0x0003e2000c101d46 */
[C---:B------:R-:W-:Y:S02]  /*13d80*/  ISETP.LT.OR P0, PT, R6.reuse, 0x1, !P1 ;  /* 0x000000010600780c */ /* 0x040fe40004f01670 */
[----:B------:R-:W-:Y:S01]  /*13d90*/  @!P5 ISETP.LT.OR P1, PT, R6, 0x21, !P1 ;  /* 0x000000210600d80c */ /* 0x000fe20004f21670 */
[----:B------:R-:W-:Y:S01]  /*13da0*/  HMMA.16816.F32.BF16 R36, R8, R18, RZ ;  /* 0x000000120824723c */ /* 0x000fe200000418ff */
[----:B------:R-:W-:-:S07]  /*13db0*/  IADD3 R201, R200, 0x2000, RZ ;  /* 0x00002000c8c97810 */ /* 0x000fce0007ffe0ff */
[----:B---3--:R-:W-:Y:S02]  /*13dc0*/  HMMA.16816.F32.BF16 R44, R8, R24, RZ ;  /* 0x00000018082c723c */ /* 0x008fe400000418ff */
[----:B------:R1:W-:Y:S01]  /*13dd0*/  LDGSTS.E.BYPASS.LTC128B.128 [R212+0x7080], [R2.64+0x100], !P0 ;  /* 0x0708010002d47fae */ /* 0x0003e2000c101d46 */
[----:B------:R-:W-:-:S04]  /*13de0*/  LOP3.LUT P0, RZ, R120, 0x8, RZ, 0xc0, !PT ;  /* 0x0000000878ff7812 */ /* 0x000fc8000780c0ff */
[C---:B------:R-:W-:Y:S01]  /*13df0*/  ISETP.LT.OR P4, PT, R6.reuse, 0x1, !P0 ;  /* 0x000000010600780c */ /* 0x040fe20004781670 */
[----:B------:R-:W-:Y:S01]  /*13e00*/  HMMA.16816.F32.BF16 R8, R8, R26, RZ ;  /* 0x0000001a0808723c */ /* 0x000fe200000418ff */
[----:B------:R-:W-:-:S07]  /*13e10*/  @!P5 ISETP.LT.OR P0, PT, R6, 0x21, !P0 ;  /* 0x000000210600d80c */ /* 0x000fce0004701670 */
[C---:B----4-:R-:W-:Y:S04]  /*13e20*/  HMMA.16816.F32.BF16 R16, R12.reuse, R40, R28 ;  /* 0x000000280c10723c */ /* 0x050fe8000004181c */
[----:B------:R1:W-:Y:S04]  /*13e30*/  LDGSTS.E.BYPASS.LTC128B.128 [R212+0x8880], [R2.64+0x180], !P4 ;  /* 0x0888018002d47fae */ /* 0x0003e8000e101d46 */
[----:B------:R2:W-:Y:S01]  /*13e40*/  @!P5 LDGSTS.E.BYPASS.LTC128B.128 [R215+0x5080], [R4.64], !P3 ;  /* 0x0508000004d7dfae */ /* 0x0005e2000d901d46 */
[C---:B------:R-:W-:Y:S03]  /*13e50*/  HMMA.16816.F32.BF16 R24, R12.reuse, R42, R20 ;  /* 0x0000002a0c18723c */ /* 0x040fe60000041814 */
[----:B------:R2:W-:Y:S04]  /*13e60*/  @!P5 LDGSTS.E.BYPASS.LTC128B.128 [R215+0x6880], [R4.64+0x80], !P2 ;  /* 0x0688008004d7dfae */ /* 0x0005e8000d101d46 */
[----:B------:R2:W-:Y:S01]  /*13e70*/  @!P5 LDGSTS.E.BYPASS.LTC128B.128 [R215+0x8080], [R4.64+0x100], !P1 ;  /* 0x0808010004d7dfae */ /* 0x0005e2000c901d46 */
[----:B------:R-:W-:Y:S03]  /*13e80*/  HMMA.16816.F32.BF16 R28, R12, R48, R32 ;  /* 0x000000300c1c723c */ /* 0x000fe60000041820 */
[----:B------:R2:W-:Y:S01]  /*13e90*/  @!P5 LDGSTS.E.BYPASS.LTC128B.128 [R215+0x9880], [R4.64+0x180], !P0 ;  /* 0x0988018004d7dfae */ /* 0x0005e2000c101d46 */
[----:B------:R-:W-:-:S03]  /*13ea0*/  ISETP.GT.AND P0, PT, R116, R230, PT ;  /* 0x000000e67400720c */ /* 0x000fc60003f04270 */
[----:B------:R-:W-:Y:S01]  /*13eb0*/  LDSM.16.M88.4 R52, [R162] ;  /* 0x00000000a234783b */ /* 0x000fe20000000200 */
[C---:B------:R-:W-:Y:S03]  /*13ec0*/  HMMA.16816.F32.BF16 R32, R12.reuse, R50, R36 ;  /* 0x000000320c20723c */ /* 0x040fe60000041824 */
[----:B------:R-:W-:Y:S04]  /*13ed0*/  LDSM.16.M88.4 R60, [R162+0x800] ;  /* 0x00080000a23c783b */ /* 0x000fe80000000200 */
[----:B------:R-:W-:Y:S01]  /*13ee0*/  LDSM.16.M88.4 R64, [R162+0x1000] ;  /* 0x00100000a240783b */ /* 0x000fe20000000200 */
[C---:B------:R-:W-:Y:S03]  /*13ef0*/  HMMA.16816.F32.BF16 R36, R12.reuse, R56, R44 ;  /* 0x000000380c24723c */ /* 0x040fe6000004182c */
[----:B------:R-:W-:Y:S04]  /*13f00*/  LDSM.16.M88.4 R20, [R161] ;  /* 0x00000000a114783b */ /* 0x000fe80000000200 */
[----:B------:R-:W-:Y:S01]  /*13f10*/  LDSM.16.M88.4 R44, [R161+0x800] ;  /* 0x00080000a12c783b */ /* 0x000fe20000000200 */
[----:B------:R-:W-:Y:S03]  /*13f20*/  HMMA.16816.F32.BF16 R12, R12, R58, R8 ;  /* 0x0000003a0c0c723c */ /* 0x000fe60000041808 */
[----:B------:R-:W-:Y:S04]  /*13f30*/  LDSM.16.M88.4 R8, [R198] ;  /* 0x00000000c608783b */ /* 0x000fe80000000200 */
[----:B--2---:R-:W2:Y:S04]  /*13f40*/  LDSM.16.M88.4 R4, [R199] ;  /* 0x00000000c704783b */ /* 0x004ea80000000200 */
[----:B------:R-:W3:Y:S04]  /*13f50*/  LDSM.16.M88.4 R56, [R161+0x1000] ;  /* 0x00100000a138783b */ /* 0x000ee80000000200 */
[----:B------:R-:W-:Y:S04]  /*13f60*/  LDSM.16.M88.4 R40, [R163+0x1800] ;  /* 0x00180000a328783b */ /* 0x000fe80000000200 */
[----:B------:R-:W-:Y:S04]  /*13f70*/  LDSM.16.M88.4 R48, [R163+0x2000] ;  /* 0x00200000a330783b */ /* 0x000fe80000000200 */
[----:B------:R-:W0:Y:S01]  /*13f80*/  LDGDEPBAR ;  /* 0x00000000000079af */ /* 0x000e220000000000 */
        /* <DEDUP_REMOVED lines=9> */
[----:B------:R-:W-:Y:S03]  /*14020*/  LDSM.16.M88.4 R64, [R162+0x4000] ;  /* 0x00400000a240783b */ /* 0x000fe60000000200 */
        /* <DEDUP_REMOVED lines=8> */
[----:B------:R-:W3:Y:S04]  /*140b0*/  LDSM.16.M88.4 R8, [R197+0x4000] ;  /* 0x00400000c508783b */ /* 0x000ee80000000200 */
        /* <DEDUP_REMOVED lines=10> */
[----:B------:R-:W1:Y:S03]  /*14160*/  LDSM.16.M88.4 R52, [R162+0x2000] ;  /* 0x00200000a234783b */ /* 0x000e660000000200 */
[C---:B---3--:R-:W-:Y:S08]  /*14170*/  HMMA.16816.F32.BF16 R16, R8.reuse, R20, R16 ;  /* 0x000000140810723c */ /* 0x048ff00000041810 */
[C---:B------:R-:W-:Y:S01]  /*14180*/  HMMA.16816.F32.BF16 R24, R8.reuse, R22, R24 ;  /* 0x000000160818723c */ /* 0x040fe20000041818 */
[----:B------:R-:W-:Y:S07]  /*14190*/  LDSM.16.M88.4 R20, [R161+0x1800] ;  /* 0x00180000a114783b */ /* 0x000fee0000000200 */
[C---:B------:R-:W-:Y:S08]  /*141a0*/  HMMA.16816.F32.BF16 R28, R8.reuse, R44, R28 ;  /* 0x0000002c081c723c */ /* 0x040ff0000004181c */
[C---:B------:R-:W-:Y:S01]  /*141b0*/  HMMA.16816.F32.BF16 R32, R8.reuse, R46, R32 ;  /* 0x0000002e0820723c */ /* 0x040fe20000041820 */
[----:B------:R-:W-:Y:S07]  /*141c0*/  LDSM.16.M88.4 R44, [R163+0x3000] ;  /* 0x00300000a32c783b */ /* 0x000fee0000000200 */
[C---:B----4-:R-:W-:Y:S08]  /*141d0*/  HMMA.16816.F32.BF16 R36, R8.reuse, R56, R36 ;  /* 0x000000380824723c */ /* 0x050ff00000041824 */
[----:B------:R-:W-:Y:S01]  /*141e0*/  HMMA.16816.F32.BF16 R12, R8, R58, R12 ;  /* 0x0000003a080c723c */ /* 0x000fe2000004180c */
[----:B------:R-:W3:Y:S04]  /*141f0*/  LDSM.16.M88.4 R8, [R198+0x4000] ;  /* 0x00400000c608783b */ /* 0x000ee80000000200 */
[----:B------:R-:W4:Y:S03]  /*14200*/  LDSM.16.M88.4 R56, [R161+0x2800] ;  /* 0x00280000a138783b */ /* 0x000f260000000200 */
[C---:B--2---:R-:W-:Y:S08]  /*14210*/  HMMA.16816.F32.BF16 R16, R4.reuse, R40, R16 ;  /* 0x000000280410723c */ /* 0x044ff00000041810 */
        /* <DEDUP_REMOVED lines=8> */
[----:B------:R-:W2:Y:S03]  /*142a0*/  LDSM.16.M88.4 R60, [R163+0x4000] ;  /* 0x00400000a33c783b */ /* 0x000ea60000000200 */
[C---:B---3--:R-:W-:Y:S08]  /*142b0*/  HMMA.16816.F32.BF16 R16, R8.reuse, R20, R16 ;  /* 0x000000140810723c */ /* 0x048ff00000041810 */
[C---:B------:R-:W-:Y:S08]  /*142c0*/  HMMA.16816.F32.BF16 R24, R8.reuse, R22, R24 ;  /* 0x000000160818723c */ /* 0x040ff00000041818 */
[C---:B------:R-:W-:Y:S08]  /*142d0*/  HMMA.16816.F32.BF16 R28, R8.reuse, R48, R28 ;  /* 0x00000030081c723c */ /* 0x040ff0000004181c */
[C---:B------:R-:W-:Y:S01]  /*142e0*/  HMMA.16816.F32.BF16 R32, R8.reuse, R50, R32 ;  /* 0x000000320820723c */ /* 0x040fe20000041820 */
[----:B------:R-:W-:Y:S07]  /*142f0*/  LDSM.16.M88.4 R48, [R200+0x3800] ;  /* 0x00380000c830783b */ /* 0x000fee0000000200 */
[C---:B----4-:R-:W-:Y:S08]  /*14300*/  HMMA.16816.F32.BF16 R36, R8.reuse, R56, R36 ;  /* 0x000000380824723c */ /* 0x050ff00000041824 */
[----:B------:R-:W-:Y:S01]  /*14310*/  HMMA.16816.F32.BF16 R12, R8, R58, R12 ;  /* 0x0000003a080c723c */ /* 0x000fe2000004180c */
[----:B------:R-:W3:Y:S04]  /*14320*/  LDSM.16.M88.4 R8, [R197+0x8000] ;  /* 0x00800000c508783b */ /* 0x000ee80000000200 */
[----:B------:R-:W4:Y:S03]  /*14330*/  LDSM.16.M88.4 R56, [R200+0x4000] ;  /* 0x00400000c838783b */ /* 0x000f260000000200 */
[C---:B-1----:R-:W-:Y:S08]  /*14340*/  HMMA.16816.F32.BF16 R16, R4.reuse, R44, R16 ;  /* 0x0000002c0410723c */ /* 0x042ff00000041810 */
[C---:B------:R-:W-:Y:S01]  /*14350*/  HMMA.16816.F32.BF16 R24, R4.reuse, R46, R24 ;  /* 0x0000002e0418723c */ /* 0x040fe20000041818 */
[----:B------:R-:W-:Y:S07]  /*14360*/  LDSM.16.M88.4 R44, [R162+0x3000] ;  /* 0x00300000a22c783b */ /* 0x000fee0000000200 */
[C---:B------:R-:W-:Y:S08]  /*14370*/  HMMA.16816.F32.BF16 R28, R4.reuse, R52, R28 ;  /* 0x00000034041c723c */ /* 0x040ff0000004181c */
[C---:B------:R-:W-:Y:S01]  /*14380*/  HMMA.16816.F32.BF16 R32, R4.reuse, R54, R32 ;  /* 0x000000360420723c */ /* 0x040fe20000041820 */
[----:B------:R-:W-:Y:S07]  /*14390*/  LDSM.16.M88.4 R52, [R162+0x3800] ;  /* 0x00380000a234783b */ /* 0x000fee0000000200 */
[C---:B--2---:R-:W-:Y:S08]  /*143a0*/  HMMA.16816.F32.BF16 R36, R4.reuse, R60, R36 ;  /* 0x0000003c0424723c */ /* 0x044ff00000041824 */
[----:B------:R-:W-:Y:S01]  /*143b0*/  HMMA.16816.F32.BF16 R12, R4, R62, R12 ;  /* 0x0000003e040c723c */ /* 0x000fe2000004180c */
[----:B------:R-:W1:Y:S04]  /*143c0*/  LDSM.16.M88.4 R4, [R199+0x8000] ;  /* 0x00800000c704783b */ /* 0x000e680000000200 */
[----:B------:R-:W-:Y:S03]  /*143d0*/  LDSM.16.M88.4 R60, [R161+0x4000] ;  /* 0x00400000a13c783b */ /* 0x000fe60000000200 */
        /* <DEDUP_REMOVED lines=42> */
[C---:B------:R-:W-:Y:S08]  /*14680*/  HMMA.16816.F32.BF16 R20, R12.reuse, R54, R20 ;  /* 0x000000360c14723c */ /* 0x040ff00000041814 */
        /* <DEDUP_REMOVED lines=61> */
.L_x_5058:
[----:B------:R-:W-:Y:S05]  /*14a60*/  BSYNC B0 ;  /* 0x0000000000007941 */ /* 0x000fea0003800000 */
.L_x_5057:
[----:B------:R-:W2:Y:S04]  /*14a70*/  LDL R0, [R1+0x48] ;  /* 0x0000480001007983 */ /* 0x000ea80000100800 */
[----:B------:R-:W3:Y:S01]  /*14a80*/  LDL R95, [R1+0x10] ;  /* 0x00001000015f7983 */ /* 0x000ee20000100800 */
[----:B------:R-:W-:Y:S01]  /*14a90*/  ISETP.NE.AND P3, PT, R133, 0x1, PT ;  /* 0x000000018500780c */ /* 0x000fe20003f65270 */
[----:B-1----:R-:W-:Y:S01]  /*14aa0*/  IMAD.IADD R4, R125, 0x1, -R231 ;  /* 0x000000017d047824 */ /* 0x002fe200078e0ae7 */
        /* <DEDUP_REMOVED lines=41> */
[C---:B------:R-:W-:Y:S02]  /*14d40*/  ISETP.GT.AND P0, PT, R2.reuse, 0x20, PT ;  /* 0x000000200200780c */ /* 0x040fe40003f04270 */
[----:B------:R-:W-:Y:S02]  /*14d50*/  FSEL R13, R41, -INF , P1 ;  /* 0xff800000290d7808 */ /* 0x000fe40000800000 */
[----:B------:R-:W-:Y:S02]  /*14d60*/  FMNMX.FTZ R3, R15, R3, !PT ;  /* 0x000000030f037209 */ /* 0x000fe40007810000 */
[----:B------:R-:W-:-:S02]  /*14d70*/  ISETP.GT.AND P1, PT, R2, 0x21, PT ;  /* 0x000000210200780c */ /* 0x000fc40003f24270 */
[----:B------:R-:W-:Y:S02]  /*14d80*/  FSEL R94, R20, -INF , P0 ;  /* 0xff800000145e7808 */ /* 0x000fe40000000000 */
[----:B------:R-:W-:Y:S02]  /*14d90*/  ISETP.GT.AND P0, PT, R2, 0x28, PT ;  /* 0x000000280200780c */ /* 0x000fe40003f04270 */
[----:B------:R-:W-:Y:S02]  /*14da0*/  IMNMX R0, R4, R5, PT ;  /* 0x0000000504007217 */ /* 0x000fe40003800200 */
[----:B------:R-:W-:Y:S02]  /*14db0*/  FMNMX.FTZ R3, R13, R3, !PT ;  /* 0x000000030d037209 */ /* 0x000fe40007810000 */
[----:B------:R-:W-:Y:S02]  /*14dc0*/  FSEL R93, R21, -INF , P1 ;  /* 0xff800000155d7808 */ /* 0x000fe40000800000 */
[----:B------:R-:W-:-:S02]  /*14dd0*/  ISETP.GT.AND P1, PT, R2, 0x29, PT ;  /* 0x000000290200780c */ /* 0x000fc40003f24270 */
[----:B------:R-:W-:Y:S02]  /*14de0*/  FSEL R92, R36, -INF , P0 ;  /* 0xff800000245c7808 */ /* 0x000fe40000000000 */
[C---:B------:R-:W-:Y:S02]  /*14df0*/  ISETP.GT.AND P0, PT, R0.reuse, RZ, PT ;  /* 0x000000ff0000720c */ /* 0x040fe40003f04270 */
[----:B------:R-:W-:Y:S02]  /*14e00*/  ISETP.GT.AND P2, PT, R0, 0x1, PT ;  /* 0x000000010000780c */ /* 0x000fe40003f44270 */
[----:B------:R-:W-:Y:S02]  /*14e10*/  FMNMX.FTZ R2, R94, R3, !PT ;  /* 0x000000035e027209 */ /* 0x000fe40007810000 */
[----:B------:R-:W-:Y:S02]  /*14e20*/  FSEL R91, R37, -INF , P1 ;  /* 0xff800000255b7808 */ /* 0x000fe40000800000 */
[----:B------:R-:W-:-:S02]  /*14e30*/  FSEL R5, R34, -INF , P0 ;  /* 0xff80000022057808 */ /* 0x000fc40000000000 */
[C---:B------:R-:W-:Y:S02]  /*14e40*/  ISETP.GT.AND P1, PT, R0.reuse, 0x8, PT ;  /* 0x000000080000780c */ /* 0x040fe40003f24270 */
[----:B------:R-:W-:Y:S02]  /*14e50*/  FSEL R10, R35, -INF , P2 ;  /* 0xff800000230a7808 */ /* 0x000fe40001000000 */
[----:B------:R-:W-:Y:S01]  /*14e60*/  FMNMX.FTZ R2, R93, R2, !PT ;  /* 0x000000025d027209 */ /* 0x000fe20007810000 */
[----:B------:R-:W-:Y:S01]  /*14e70*/  LDSM.16.MT88.4 R32, [R193] ;  /* 0x00000000c120783b */ /* 0x000fe20000004200 */
[----:B------:R-:W-:Y:S02]  /*14e80*/  ISETP.GT.AND P0, PT, R0, 0x9, PT ;  /* 0x000000090000780c */ /* 0x000fe40003f04270 */
[----:B------:R-:W-:Y:S02]  /*14e90*/  FSEL R9, R30, -INF , P1 ;  /* 0xff8000001e097808 */ /* 0x000fe40000800000 */
[----:B------:R-:W-:-:S02]  /*14ea0*/  FMNMX.FTZ R3, R5, R10, !PT ;  /* 0x0000000a05037209 */ /* 0x000fc40007810000 */
[----:B------:R-:W-:Y:S02]  /*14eb0*/  FMNMX.FTZ R2, R92, R2, !PT ;  /* 0x000000025c027209 */ /* 0x000fe40007810000 */
[----:B------:R-:W-:Y:S02]  /*14ec0*/  FSEL R8, R31, -INF , P0 ;  /* 0xff8000001f087808 */ /* 0x000fe40000000000 */
[C---:B------:R-:W-:Y:S01]  /*14ed0*/  ISETP.GT.AND P1, PT, R0.reuse, 0x10, PT ;  /* 0x000000100000780c */ /* 0x040fe20003f24270 */
[----:B------:R-:W-:Y:S01]  /*14ee0*/  LDSM.16.MT88.4 R28, [R195] ;  /* 0x00000000c31c783b */ /* 0x000fe20000004200 */
[----:B------:R-:W-:Y:S02]  /*14ef0*/  FMNMX.FTZ R3, R9, R3, !PT ;  /* 0x0000000309037209 */ /* 0x000fe40007810000 */
[----:B------:R-:W-:Y:S02]  /*14f00*/  FMNMX.FTZ R2, R91, R2, !PT ;  /* 0x000000025b027209 */ /* 0x000fe40007810000 */
[----:B------:R-:W-:-:S02]  /*14f10*/  ISETP.GT.AND P0, PT, R0, 0x11, PT ;  /* 0x000000110000780c */ /* 0x000fc40003f04270 */
[----:B------:R-:W-:Y:S01]  /*14f20*/  FSEL R7, R26, -INF , P1 ;  /* 0xff8000001a077808 */ /* 0x000fe20000800000 */
[----:B------:R-:W1:Y:S01]  /*14f30*/  SHFL.BFLY PT, R4, R2, 0x2, 0x1f ;  /* 0x0c401f0002047f89 */ /* 0x000e6200000e0000 */
[----:B------:R-:W-:Y:S02]  /*14f40*/  FMNMX.FTZ R3, R8, R3, !PT ;  /* 0x0000000308037209 */ /* 0x000fe40007810000 */
[----:B------:R-:W-:Y:S02]  /*14f50*/  FSEL R6, R27, -INF , P0 ;  /* 0xff8000001b067808 */ /* 0x000fe40000000000 */
[C---:B------:R-:W-:Y:S01]  /*14f60*/  ISETP.GT.AND P1, PT, R0.reuse, 0x18, PT ;  /* 0x000000180000780c */ /* 0x040fe20003f24270 */
[----:B------:R-:W-:Y:S01]  /*14f70*/  LDSM.16.MT88.4 R24, [R192+0x800] ;  /* 0x00080000c018783b */ /* 0x000fe20000004200 */
[----:B------:R-:W-:Y:S02]  /*14f80*/  FMNMX.FTZ R3, R7, R3, !PT ;  /* 0x0000000307037209 */ /* 0x000fe40007810000 */
[----:B------:R-:W-:-:S02]  /*14f90*/  ISETP.GT.AND P0, PT, R0, 0x19, PT ;  /* 0x000000190000780c */ /* 0x000fc40003f04270 */
[----:B------:R-:W-:Y:S02]  /*14fa0*/  FSEL R21, R42, -INF , P1 ;  /* 0xff8000002a157808 */ /* 0x000fe40000800000 */
        /* <DEDUP_REMOVED lines=81> */
[C---:B------:R-:W-:Y:S01]  /*154c0*/  HMMA.16816.F32.BF16 R12, R8.reuse, R34, RZ ;  /* 0x00000022080c723c */ /* 0x040fe200000418ff */
[----:B------:R-:W2:Y:S07]  /*154d0*/  LDSM.16.MT88.4 R32, [R192+0x2000] ;  /* 0x00200000c020783b */ /* 0x000eae0000004200 */
[C---:B------:R-:W-:Y:S08]  /*154e0*/  HMMA.16816.F32.BF16 R16, R8.reuse, R30, RZ ;  /* 0x0000001e0810723c */ /* 0x040ff000000418ff */
[----:B------:R-:W-:Y:S08]  /*154f0*/  HMMA.16816.F32.BF16 R28, R8, R36, RZ ;  /* 0x00000024081c723c */ /* 0x000ff000000418ff */
[----:B-1----:R-:W-:Y:S08]  /*15500*/  HMMA.16816.F32.BF16 R56, R4, R24, R20 ;  /* 0x000000180438723c */ /* 0x002ff00000041814 */
[----:B------:R-:W-:Y:S08]  /*15510*/  HMMA.16816.F32.BF16 R20, R8, R46, RZ ;  /* 0x0000002e0814723c */ /* 0x000ff000000418ff */
[----:B------:R-:W-:Y:S01]  /*15520*/  HMMA.16816.F32.BF16 R140, R4, R42, R12 ;  /* 0x0000002a048c723c */ /* 0x000fe2000004180c */
[----:B------:R-:W-:Y:S07]  /*15530*/  LDSM.16.MT88.4 R40, [R192+0x3800] ;  /* 0x00380000c028783b */ /* 0x000fee0000004200 */
[----:B------:R-:W-:Y:S01]  /*15540*/  HMMA.16816.F32.BF16 R12, R8, R44, RZ ;  /* 0x0000002c080c723c */ /* 0x000fe200000418ff */
[----:B------:R-:W-:Y:S01]  /*15550*/  LDSM.16.MT88.4 R44, [R194+0x2000] ;  /* 0x00200000c22c783b */ /* 0x000fe20000004200 */
[----:B------:R-:W-:-:S02]  /*15560*/  IMAD.MOV.U32 R102, RZ, RZ, R56 ;  /* 0x000000ffff667224 */ /* 0x000fc400078e0038 */
[----:B------:R-:W-:Y:S02]  /*15570*/  IMAD.MOV.U32 R101, RZ, RZ, R57 ;  /* 0x000000ffff657224 */ /* 0x000fe400078e0039 */
[----:B------:R-:W-:Y:S02]  /*15580*/  IMAD.MOV.U32 R100, RZ, RZ, R58 ;  /* 0x000000ffff647224 */ /* 0x000fe400078e003a */
[----:B------:R-:W-:Y:S01]  /*15590*/  HMMA.16816.F32.BF16 R16, R4, R26, R16 ;  /* 0x0000001a0410723c */ /* 0x000fe20000041810 */
[----:B------:R-:W1:Y:S01]  /*155a0*/  LDSM.16.MT88.4 R24, [R195+0x1800] ;  /* 0x00180000c318783b */ /* 0x000e620000004200 */
[----:B------:R-:W-:-:S03]  /*155b0*/  IMAD.MOV.U32 R3, RZ, RZ, R59 ;  /* 0x000000ffff037224 */ /* 0x000fc600078e003b */
[----:B------:R-:W-:Y:S03]  /*155c0*/  LDSM.16.MT88.4 R56, [R193+0x2000] ;  /* 0x00200000c138783b */ /* 0x000fe60000004200 */
[C---:B------:R-:W-:Y:S01]  /*155d0*/  HMMA.16816.F32.BF16 R248, R4.reuse, R54, R20 ;  /* 0x0000003604f8723c */ /* 0x040fe20000041814 */
[----:B------:R-:W3:Y:S07]  /*155e0*/  LDSM.16.MT88.4 R20, [R194+0x1800] ;  /* 0x00180000c214783b */ /* 0x000eee0000004200 */
[C---:B------:R-:W-:Y:S01]  /*155f0*/  HMMA.16816.F32.BF16 R12, R4.reuse, R52, R12 ;  /* 0x00000034040c723c */ /* 0x040fe2000004180c */
[----:B------:R-:W4:Y:S07]  /*15600*/  LDSM.16.MT88.4 R52, [R195+0x2000] ;  /* 0x00200000c334783b */ /* 0x000f2e0000004200 */
[----:B------:R-:W-:Y:S01]  /*15610*/  IMAD.MOV.U32 R99, RZ, RZ, R16 ;  /* 0x000000ffff637224 */ /* 0x000fe200078e0010 */
[----:B--2---:R-:W-:Y:S01]  /*15620*/  HMMA.16816.F32.BF16 R28, R4, R32, R28 ;  /* 0x00000020041c723c */ /* 0x004fe2000004181c */
[----:B------:R-:W-:-:S02]  /*15630*/  IMAD.MOV.U32 R98, RZ, RZ, R17 ;  /* 0x000000ffff627224 */ /* 0x000fc400078e0011 */
[----:B------:R-:W-:Y:S02]  /*15640*/  IMAD.MOV.U32 R97, RZ, RZ, R18 ;  /* 0x000000ffff617224 */ /* 0x000fe400078e0012 */
[----:B------:R-:W-:-:S03]  /*15650*/  IMAD.MOV.U32 R96, RZ, RZ, R19 ;  /* 0x000000ffff607224 */ /* 0x000fc600078e0013 */
[C---:B------:R-:W-:Y:S07]  /*15660*/  HMMA.16816.F32.BF16 R16, R8.reuse, R38, RZ ;  /* 0x000000260810723c */ /* 0x040fee00000418ff */
[----:B------:R-:W-:Y:S01]  /*15670*/  IMAD.MOV.U32 R106, RZ, RZ, R12 ;  /* 0x000000ffff6a7224 */ /* 0x000fe200078e000c */
[----:B-1----:R-:W-:Y:S01]  /*15680*/  HMMA.16816.F32.BF16 R36, R8, R24, RZ ;  /* 0x000000180824723c */ /* 0x002fe200000418ff */
[----:B------:R-:W-:Y:S02]  /*15690*/  IMAD.MOV.U32 R105, RZ, RZ, R13 ;  /* 0x000000ffff697224 */ /* 0x000fe400078e000d */
[----:B------:R-:W-:-:S02]  /*156a0*/  IMAD.MOV.U32 R104, RZ, RZ, R14 ;  /* 0x000000ffff687224 */ /* 0x000fc400078e000e */
[----:B------:R-:W-:-:S03]  /*156b0*/  IMAD.MOV.U32 R103, RZ, RZ, R15 ;  /* 0x000000ffff677224 */ /* 0x000fc600078e000f */
[----:B------:R-:W-:Y:S01]  /*156c0*/  IMAD.MOV.U32 R110, RZ, RZ, R28 ;  /* 0x000000ffff6e7224 */ /* 0x000fe200078e001c */
[----:B------:R-:W-:Y:S01]  /*156d0*/  HMMA.16816.F32.BF16 R12, R8, R48, RZ ;  /* 0x00000030080c723c */ /* 0x000fe200000418ff */
[----:B------:R-:W-:Y:S02]  /*156e0*/  IMAD.MOV.U32 R109, RZ, RZ, R29 ;  /* 0x000000ffff6d7224 */ /* 0x000fe400078e001d */
[----:B------:R-:W-:Y:S02]  /*156f0*/  IMAD.MOV.U32 R108, RZ, RZ, R30 ;  /* 0x000000ffff6c7224 */ /* 0x000fe400078e001e */
[----:B------:R-:W-:-:S03]  /*15700*/  IMAD.MOV.U32 R107, RZ, RZ, R31 ;  /* 0x000000ffff6b7224 */ /* 0x000fc600078e001f */
[----:B------:R-:W-:Y:S08]  /*15710*/  HMMA.16816.F32.BF16 R16, R4, R34, R16 ;  /* 0x000000220410723c */ /* 0x000ff00000041810 */
[C---:B------:R-:W-:Y:S08]  /*15720*/  HMMA.16816.F32.BF16 R32, R8.reuse, R26, RZ ;  /* 0x0000001a0820723c */ /* 0x040ff000000418ff */
[C---:B---3--:R-:W-:Y:S08]  /*15730*/  HMMA.16816.F32.BF16 R28, R8.reuse, R20, RZ ;  /* 0x00000014081c723c */ /* 0x048ff000000418ff */
[----:B------:R-:W-:Y:S01]  /*15740*/  HMMA.16816.F32.BF16 R24, R8, R22, RZ ;  /* 0x000000160818723c */ /* 0x000fe200000418ff */
[----:B------:R-:W-:-:S02]  /*15750*/  IMAD.MOV.U32 R114, RZ, RZ, R16 ;  /* 0x000000ffff727224 */ /* 0x000fc400078e0010 */
[----:B------:R-:W-:Y:S02]  /*15760*/  IMAD.MOV.U32 R113, RZ, RZ, R17 ;  /* 0x000000ffff717224 */ /* 0x000fe400078e0011 */
[----:B------:R-:W-:Y:S02]  /*15770*/  IMAD.MOV.U32 R112, RZ, RZ, R18 ;  /* 0x000000ffff707224 */ /* 0x000fe400078e0012 */
[----:B------:R-:W-:Y:S01]  /*15780*/  IMAD.MOV.U32 R111, RZ, RZ, R19 ;  /* 0x000000ffff6f7224 */ /* 0x000fe200078e0013 */
        /* <DEDUP_REMOVED lines=14> */
[----:B------:R-:W-:Y:S01]  /*15870*/  HMMA.16816.F32.BF16 R24, R8, R64, RZ ;  /* 0x000000400818723c */ /* 0x000fe200000418ff */
[----:B------:R-:W-:-:S06]  /*15880*/  IMAD.MOV.U32 R55, RZ, RZ, R111 ;  /* 0x000000ffff377224 */ /* 0x000fcc00078e006f */
[----:B------:R-:W-:Y:S01]  /*15890*/  IMAD.MOV.U32 R64, RZ, RZ, R106 ;  /* 0x000000ffff407224 */ /* 0x000fe200078e006a */
[----:B------:R-:W-:Y:S01]  /*158a0*/  HMMA.16816.F32.BF16 R20, R8, R66, RZ ;  /* 0x000000420814723c */ /* 0x000fe200000418ff */
[----:B------:R-:W-:-:S06]  /*158b0*/  IMAD.MOV.U32 R65, RZ, RZ, R105 ;  /* 0x000000ffff417224 */ /* 0x000fcc00078e0069 */
[----:B------:R-:W-:Y:S01]  /*158c0*/  IMAD.MOV.U32 R66, RZ, RZ, R104 ;  /* 0x000000ffff427224 */ /* 0x000fe200078e0068 */
[----:B------:R-:W-:Y:S01]  /*158d0*/  HMMA.16816.F32.BF16 R244, R4, R56, R12 ;  /* 0x0000003804f4723c */ /* 0x000fe2000004180c */
        /* <DEDUP_REMOVED lines=82> */
[----:B------:R-:W-:Y:S01]  /*15e00*/  HMMA.16816.F32.BF16 R28, R128, R32, R64 ;  /* 0x00000020801c723c */ /* 0x000fe20000041840 */
[----:B------:R-:W-:Y:S01]  /*15e10*/  LDSM.16.MT88.4 R64, [R194+0x2800] ;  /* 0x00280000c240783b */ /* 0x000fe20000004200 */
[----:B------:R-:W-:-:S06]  /*15e20*/  FADD.FTZ R0, R85, R0 ;  /* 0x0000000055007221 */ /* 0x000fcc0000010000 */
[C---:B------:R-:W-:Y:S01]  /*15e30*/  HMMA.16816.F32.BF16 R32, R128.reuse, R34, R248 ;  /* 0x000000228020723c */ /* 0x040fe200000418f8 */
[----:B------:R-:W2:Y:S06]  /*15e40*/  LDL R250, [R1+0x18] ;  /* 0x0000180001fa7983 */ /* 0x000eac0000100800 */
[----:B------:R-:W-:Y:S01]  /*15e50*/  IMAD.MOV.U32 R248, RZ, RZ, R95 ;  /* 0x000000fffff87224 */ /* 0x000fe200078e005f */
[C---:B------:R-:W-:Y:S08]  /*15e60*/  HMMA.16816.F32.BF16 R168, R128.reuse, R164, R168 ;  /* 0x000000a480a8723c */ /* 0x040ff000000418a8 */
[----:B------:R-:W-:Y:S01]  /*15e70*/  HMMA.16816.F32.BF16 R132, R128, R136, R132 ;  /* 0x000000888084723c */ /* 0x000fe20000041884 */
[----:B------:R-:W-:-:S02]  /*15e80*/  FADD.FTZ R3, R148, R2 ;  /* 0x0000000294037221 */ /* 0x000fc40000010000 */
[----:B------:R-:W-:Y:S02]  /*15e90*/  IMAD.MOV.U32 R249, RZ, RZ, R69 ;  /* 0x000000fffff97224 */ /* 0x000fe400078e0045 */
[----:B------:R-:W-:-:S03]  /*15ea0*/  IMAD.MOV.U32 R251, RZ, RZ, R68 ;  /* 0x000000fffffb7224 */ /* 0x000fc600078e0044 */
[C---:B------:R-:W-:Y:S01]  /*15eb0*/  HMMA.16816.F32.BF16 R164, R128.reuse, R166, R144 ;  /* 0x000000a680a4723c */ /* 0x040fe20000041890 */
[----:B------:R-:W1:Y:S07]  /*15ec0*/  LDSM.16.MT88.4 R144, [R195+0x1000] ;  /* 0x00100000c390783b */ /* 0x000e6e0000004200 */
[C---:B------:R-:W-:Y:S08]  /*15ed0*/  HMMA.16816.F32.BF16 R136, R128.reuse, R138, R140 ;  /* 0x0000008a8088723c */ /* 0x040ff0000004188c */
[C---:B------:R-:W-:Y:S08]  /*15ee0*/  HMMA.16816.F32.BF16 R36, R128.reuse, R40, R44 ;  /* 0x000000288024723c */ /* 0x040ff0000004182c */
[C---:B-1----:R-:W-:Y:S01]  /*15ef0*/  HMMA.16816.F32.BF16 R140, R128.reuse, R144, R72 ;  /* 0x00000090808c723c */ /* 0x042fe20000041848 */
[----:B------:R-:W-:Y:S07]  /*15f00*/  LDSM.16.MT88.4 R72, [R192+0x4000] ;  /* 0x00400000c048783b */ /* 0x000fee0000004200 */
[C---:B------:R-:W-:Y:S08]  /*15f10*/  HMMA.16816.F32.BF16 R144, R128.reuse, R146, R76 ;  /* 0x000000928090723c */ /* 0x040ff0000004184c */
[C---:B------:R-:W-:Y:S08]  /*15f20*/  HMMA.16816.F32.BF16 R76, R128.reuse, R80, R184 ;  /* 0x00000050804c723c */ /* 0x040ff000000418b8 */
[C---:B------:R-:W-:Y:S01]  /*15f30*/  HMMA.16816.F32.BF16 R80, R128.reuse, R82, R96 ;  /* 0x000000528050723c */ /* 0x040fe20000041860 */
[----:B------:R-:W1:Y:S07]  /*15f40*/  LDSM.16.MT88.4 R96, [R194+0x4000] ;  /* 0x00400000c260783b */ /* 0x000e6e0000004200 */
[C---:B------:R-:W-:Y:S08]  /*15f50*/  HMMA.16816.F32.BF16 R124, R128.reuse, R12, R124 ;  /* 0x0000000c807c723c */ /* 0x040ff0000004187c */
[C---:B------:R-:W-:Y:S08]  /*15f60*/  HMMA.16816.F32.BF16 R60, R128.reuse, R64, R60 ;  /* 0x00000040803c723c */ /* 0x040ff0000004183c */
[C---:B------:R-:W-:Y:S08]  /*15f70*/  HMMA.16816.F32.BF16 R40, R128.reuse, R42, R52 ;  /* 0x0000002a8028723c */ /* 0x040ff00000041834 */
[C---:B-1----:R-:W-:Y:S01]  /*15f80*/  HMMA.16816.F32.BF16 R92, R128.reuse, R96, R112 ;  /* 0x00000060805c723c */ /* 0x042fe20000041870 */
[----:B------:R-:W-:Y:S07]  /*15f90*/  LDSM.16.MT88.4 R112, [R193+0x5800] ;  /* 0x00580000c170783b */ /* 0x000fee0000004200 */
[----:B------:R-:W-:Y:S01]  /*15fa0*/  HMMA.16816.F32.BF16 R96, R128, R98, R104 ;  /* 0x000000628060723c */ /* 0x000fe20000041868 */
[----:B------:R-:W1:Y:S01]  /*15fb0*/  LDSM.16.MT88.4 R104, [R192+0x5800] ;  /* 0x00580000c068783b */ /* 0x000e620000004200 */
[----:B------:R-:W-:-:S06]  /*15fc0*/  FADD.FTZ R12, R221, R0 ;  /* 0x00000000dd0c7221 */ /* 0x000fcc0000010000 */
[C---:B------:R-:W-:Y:S08]  /*15fd0*/  HMMA.16816.F32.BF16 R44, R128.reuse, R48, R244 ;  /* 0x00000030802c723c */ /* 0x040ff000000418f4 */
[C---:B------:R-:W-:Y:S01]  /*15fe0*/  HMMA.16816.F32.BF16 R48, R128.reuse, R50, R56 ;  /* 0x000000328030723c */ /* 0x040fe20000041838 */
[----:B------:R-:W3:Y:S07]  /*15ff0*/  LDSM.16.MT88.4 R56, [R195+0x2800] ;  /* 0x00280000c338783b */ /* 0x000eee0000004200 */
[C---:B-1----:R-:W-:Y:S08]  /*16000*/  HMMA.16816.F32.BF16 R100, R128.reuse, R104, R100 ;  /* 0x000000688064723c */ /* 0x042ff00000041864 */
[C---:B------:R-:W-:Y:S01]  /*16010*/  HMMA.16816.F32.BF16 R104, R128.reuse, R106, R120 ;  /* 0x0000006a8068723c */ /* 0x040fe20000041878 */
[----:B------:R-:W1:Y:S07]  /*16020*/  LDSM.16.MT88.4 R120, [R195+0x5800] ;  /* 0x00580000c378783b */ /* 0x000e6e0000004200 */
[C---:B------:R-:W-:Y:S07]  /*16030*/  HMMA.16816.F32.BF16 R64, R128.reuse, R66, R180 ;  /* 0x000000428040723c */ /* 0x040fee00000418b4 */
[----:B------:R-:W-:Y:S01]  /*16040*/  IADD3 R180, R251, -0x2, RZ ;  /* 0xfffffffefbb47810 */ /* 0x000fe20007ffe0ff */
[C---:B---3--:R-:W-:Y:S08]  /*16050*/  HMMA.16816.F32.BF16 R52, R128.reuse, R56, R240 ;  /* 0x000000388034723c */ /* 0x048ff000000418f0 */
[C---:B------:R-:W-:Y:S08]  /*16060*/  HMMA.16816.F32.BF16 R68, R128.reuse, R72, R236 ;  /* 0x000000488044723c */ /* 0x040ff000000418ec */
[C---:B------:R-:W-:Y:S08]  /*16070*/  HMMA.16816.F32.BF16 R84, R128.reuse, R88, R176 ;  /* 0x000000588054723c */ /* 0x040ff000000418b0 */
[C---:B------:R-:W-:Y:S08]  /*16080*/  HMMA.16816.F32.BF16 R108, R128.reuse, R112, R108 ;  /* 0x00000070806c723c */ /* 0x040ff0000004186c */
[C---:B-1----:R-:W-:Y:S08]  /*16090*/  HMMA.16816.F32.BF16 R116, R128.reuse, R120, R116 ;  /* 0x000000788074723c */ /* 0x042ff00000041874 */
[C---:B------:R-:W-:Y:S08]  /*160a0*/  HMMA.16816.F32.BF16 R56, R128.reuse, R58, R232 ;  /* 0x0000003a8038723c */ /* 0x040ff000000418e8 */
        /* <DEDUP_REMOVED lines=28> */
[----:B------:R-:W-:Y:S01]  /*16270*/  HMMA.16816.F32.BF16 R128, R128, R14, R16 ;  /* 0x0000000e8080723c */ /* 0x000fe20000041810 */
[----:B------:R-:W-:Y:S07]  /*16280*/  @!P0 BRA `(.L_x_5059) ;  /* 0x00002d6000008947 */ /* 0x000fee0003800000 */
[----:B------:R-:W2:Y:S01]  /*16290*/  LDL R251, [R1+0x48] ;  /* 0x0000480001fb7983 */ /* 0x000ea20000100800 */
[----:B------:R-:W-:Y:S01]  /*162a0*/  IMAD.MOV.U32 R154, RZ, RZ, R149 ;  /* 0x000000ffff9a7224 */ /* 0x000fe200078e0095 */
[----:B------:R-:W-:Y:S02]  /*162b0*/  MOV R155, R153 ;  /* 0x00000099009b7202 */ /* 0x000fe40000000f00 */
[----:B------:R-:W-:Y:S01]  /*162c0*/  MOV R213, R180 ;  /* 0x000000b400d57202 */ /* 0x000fe20000000f00 */
[----:B--2---:R-:W-:-:S04]  /*162d0*/  IMAD.IADD R221, R251, 0x1, R250 ;  /* 0x00000001fbdd7824 */ /* 0x004fc800078e02fa */
[----:B------:R-:W-:-:S05]  /*162e0*/  @P3 IMAD.HI.U32 R0, R221, c[0x0][0x2c8], RZ ;  /* 0x0000b200dd003a27 */ /* 0x000fca00078e00ff */
[----:B------:R-:W-:Y:S02]  /*162f0*/  @P3 SHF.R.U32.HI R223, RZ, c[0x0][0x2cc], R0 ;  /* 0x0000b300ffdf3a19 */ /* 0x000fe40000011600 */
.L_x_5064:
        /* <DEDUP_REMOVED lines=21> */
[C---:B------:R-:W-:Y:S01]  /*16450*/  IMAD R0, R213.reuse, c[0x0][0x20c], R0 ;  /* 0x00008300d5007a24 */ /* 0x040fe200078e0200 */
        /* <DEDUP_REMOVED lines=29> */
.L_x_5061:
[----:B------:R-:W-:Y:S05]  /*16630*/  BSYNC B0 ;  /* 0x0000000000007941 */ /* 0x000fea0003800000 */
.L_x_5060:
        /* <DEDUP_REMOVED lines=195> */
.L_x_5063:
[----:B------:R-:W-:Y:S05]  /*17270*/  BSYNC B0 ;  /* 0x0000000000007941 */ /* 0x000fea0003800000 */
.L_x_5062:
        /* <DEDUP_REMOVED lines=16> */
[----:B------:R-:W-:Y:S02]  /*17380*/  ISETP.GT.AND P1, PT, R0, 0x1, PT ;  /* 0x000000010000780c */ /* 0x000fe40003f24270 */
        /* <DEDUP_REMOVED lines=14> */
[----:B------:R-:W-:Y:S02]  /*17470*/  FSEL R172, R19, -INF , P1 ;  /* 0xff80000013ac7808 */ /* 0x000fe40000800000 */
[----:B------:R-:W-:Y:S02]  /*17480*/  ISETP.GT.AND P2, PT, R0, 0x21, PT ;  /* 0x000000210000780c */ /* 0x000fe40003f44270 */
[----:B------:R-:W-:Y:S02]  /*17490*/  FSEL R153, R22, -INF , P0 ;  /* 0xff80000016997808 */ /* 0x000fe40000000000 */
        /* <DEDUP_REMOVED lines=9> */
[C---:B------:R-:W-:Y:S02]  /*17530*/  ISETP.GT.AND P0, PT, R149.reuse, RZ, PT ;  /* 0x000000ff9500720c */ /* 0x040fe40003f04270 */
        /* <DEDUP_REMOVED lines=16> */
[C---:B------:R-:W-:Y:S01]  /*17640*/  ISETP.GT.AND P1, PT, R149.reuse, 0x11, PT ;  /* 0x000000119500780c */ /* 0x040fe20003f24270 */
[----:B------:R-:W1:Y:S01]  /*17650*/  SHFL.BFLY PT, R2, R0, 0x2, 0x1f ;  /* 0x0c401f0000027f89 */ /* 0x000e6200000e0000 */
[----:B------:R-:W-:Y:S02]  /*17660*/  ISETP.GT.AND P5, PT, R149, 0x19, PT ;  /* 0x000000199500780c */ /* 0x000fe40003fa4270 */
[----:B------:R-:W-:Y:S02]  /*17670*/  FSEL R10, R13, -INF , P1 ;  /* 0xff8000000d0a7808 */ /* 0x000fe40000800000 */
[----:B------:R-:W-:Y:S02]  /*17680*/  FSEL R14, R9, -INF , P2 ;  /* 0xff800000090e7808 */ /* 0x000fe40001000000 */
[----:B------:R-:W-:Y:S02]  /*17690*/  FSEL R9, R16, -INF , P6 ;  /* 0xff80000010097808 */ /* 0x000fe40003000000 */
[----:B------:R-:W-:Y:S02]  /*176a0*/  FSEL R8, R17, -INF , P5 ;  /* 0xff80000011087808 */ /* 0x000fe40002800000 */
[C---:B------:R-:W-:Y:S02]  /*176b0*/  ISETP.GT.AND P4, PT, R149.reuse, 0x20, PT ;  /* 0x000000209500780c */ /* 0x040fe40003f84270 */
[C---:B------:R-:W-:Y:S02]  /*176c0*/  ISETP.GT.AND P3, PT, R149.reuse, 0x21, PT ;  /* 0x000000219500780c */ /* 0x040fe40003f64270 */
[----:B------:R-:W-:Y:S02]  /*176d0*/  FSEL R7, R20, -INF , P4 ;  /* 0xff80000014077808 */ /* 0x000fe40002000000 */
[----:B------:R-:W-:Y:S02]  /*176e0*/  ISETP.GT.AND P2, PT, R149, 0x28, PT ;  /* 0x000000289500780c */ /* 0x000fe40003f44270 */
[----:B------:R-:W-:Y:S02]  /*176f0*/  FSEL R6, R21, -INF , P3 ;  /* 0xff80000015067808 */ /* 0x000fe40001800000 */
[----:B------:R-:W-:Y:S02]  /*17700*/  ISETP.GT.AND P1, PT, R149, 0x29, PT ;  /* 0x000000299500780c */ /* 0x000fe40003f24270 */
[----:B------:R-:W-:Y:S02]  /*17710*/  FSEL R5, R24, -INF , P2 ;  /* 0xff80000018057808 */ /* 0x000fe40001000000 */
        /* <DEDUP_REMOVED lines=24> */
[----:B------:R-:W-:Y:S01]  /*178a0*/  FFMA.FTZ R191, R3, c[0x0][0x2d0], -R0 ;  /* 0x0000b40003bf7a23 */ /* 0x000fe20000010800 */
[----:B------:R-:W-:Y:S01]  /*178b0*/  FMNMX.FTZ R0, R15, R155, !PT ;  /* 0x0000009b0f007209 */ /* 0x000fe20007810000 */
[C---:B-1----:R-:W-:Y:S02]  /*178c0*/  FMUL.FTZ R26, R2.reuse, R146 ;  /* 0x00000092021a7220 */ /* 0x042fe40000410000 */
[----:B------:R-:W-:Y:S01]  /*178d0*/  FMUL.FTZ R23, R2, R143 ;  /* 0x0000008f02177220 */ /* 0x000fe20000410000 */
[----:B------:R-:W-:Y:S01]  /*178e0*/  FMNMX.FTZ R0, R22, R0, !PT ;  /* 0x0000000016007209 */ /* 0x000fe20007810000 */
[C---:B------:R-:W-:Y:S01]  /*178f0*/  FMUL.FTZ R27, R2.reuse, R147 ;  /* 0x00000093021b7220 */ /* 0x040fe20000410000 */
[----:B------:R-:W-:Y:S01]  /*17900*/  MUFU.EX2 R175, R12 ;  /* 0x0000000c00af7308 */ /* 0x000fe20000000800 */
        /* <DEDUP_REMOVED lines=8> */
[C---:B------:R-:W-:Y:S01]  /*17990*/  FMUL.FTZ R39, R2.reuse, R39 ;  /* 0x0000002702277220 */ /* 0x040fe20000410000 */
[----:B------:R-:W-:Y:S01]  /*179a0*/  MUFU.EX2 R147, R180 ;  /* 0x000000b400937308 */ /* 0x000fe20000000800 */
        /* <DEDUP_REMOVED lines=53> */
[C---:B------:R-:W-:Y:S01]  /*17d00*/  FMUL.FTZ R126, R2.reuse, R126 ;  /* 0x0000007e027e7220 */ /* 0x040fe20000410000 */
[C---:B------:R-:W-:Y:S01]  /*17d10*/  FSETP.NEU.FTZ.AND P0, PT, R153.reuse, -INF , PT ;  /* 0xff8000009900780b */ /* 0x040fe20003f1d000 */
[C---:B------:R-:W-:Y:S02]  /*17d20*/  FMUL.FTZ R3, R153.reuse, c[0x0][0x2d0] ;  /* 0x0000b40099037a20 */ /* 0x040fe40000410000 */
[C---:B------:R-:W-:Y:S01]  /*17d30*/  FMUL.FTZ R127, R2.reuse, R127 ;  /* 0x0000007f027f7220 */ /* 0x040fe20000410000 */
[----:B------:R-:W-:Y:S01]  /*17d40*/  FSEL R0, R153, RZ, P0 ;  /* 0x000000ff99007208 */ /* 0x000fe20000000000 */
[C---:B------:R-:W-:Y:S01]  /*17d50*/  FMUL.FTZ R130, R2.reuse, R130 ;  /* 0x0000008202827220 */ /* 0x040fe20000410000 */
[----:B------:R-:W-:Y:S01]  /*17d60*/  FSEL R3, R3, RZ, P0 ;  /* 0x000000ff03037208 */ /* 0x000fe20000000000 */
[----:B------:R-:W-:Y:S01]  /*17d70*/  FMUL.FTZ R131, R2, R131 ;  /* 0x0000008302837220 */ /* 0x000fe20000410000 */
[----:B------:R-:W-:Y:S01]  /*17d80*/  ISETP.GT.AND P0, PT, R213, R222, PT ;  /* 0x000000ded500720c */ /* 0x000fe20003f04270 */
[----:B------:R-:W-:Y:S02]  /*17d90*/  FADD.FTZ R0, -R0, R155 ;  /* 0x0000009b00007221 */ /* 0x000fe40000010100 */
[--C-:B------:R-:W-:Y:S01]  /*17da0*/  FFMA.FTZ R19, R22, c[0x0][0x2d0], -R3.reuse ;  /* 0x0000b40016137a23 */ /* 0x100fe20000010803 */
[----:B------:R-:W-:Y:S01]  /*17db0*/  MUFU.EX2 R155, R13 ;  /* 0x0000000d009b7308 */ /* 0x000fe20000000800 */
[----:B------:R-:W-:Y:S02]  /*17dc0*/  FMUL.FTZ R0, R0, c[0x0][0x2d0] ;  /* 0x0000b40000007a20 */ /* 0x000fe40000410000 */
[--C-:B------:R-:W-:Y:S02]  /*17dd0*/  FFMA.FTZ R173, R18, c[0x0][0x2d0], -R3.reuse ;  /* 0x0000b40012ad7a23 */ /* 0x100fe40000010803 */
[----:B------:R-:W-:Y:S02]  /*17de0*/  FMUL.FTZ R18, R2, R138 ;  /* 0x0000008a02127220 */ /* 0x000fe40000410000 */
[--C-:B------:R-:W-:Y:S02]  /*17df0*/  FFMA.FTZ R15, R15, c[0x0][0x2d0], -R3.reuse ;  /* 0x0000b4000f0f7a23 */ /* 0x100fe40000010803 */
[--C-:B------:R-:W-:Y:S01]  /*17e00*/  FFMA.FTZ R174, R14, c[0x0][0x2d0], -R3.reuse ;  /* 0x0000b4000eae7a23 */ /* 0x100fe20000010803 */
[----:B------:R-:W1:Y:S01]  /*17e10*/  MUFU.EX2 R0, R0 ;  /* 0x0000000000007308 */ /* 0x000e620000000800 */
[--C-:B------:R-:W-:Y:S02]  /*17e20*/  FFMA.FTZ R177, R11, c[0x0][0x2d0], -R3.reuse ;  /* 0x0000b4000bb17a23 */ /* 0x100fe40000010803 */
[--C-:B------:R-:W-:Y:S02]  /*17e30*/  FFMA.FTZ R176, R10, c[0x0][0x2d0], -R3.reuse ;  /* 0x0000b4000ab07a23 */ /* 0x100fe40000010803 */
[--C-:B------:R-:W-:Y:S02]  /*17e40*/  FFMA.FTZ R179, R9, c[0x0][0x2d0], -R3.reuse ;  /* 0x0000b40009b37a23 */ /* 0x100fe40000010803 */
[----:B------:R-:W-:Y:S02]  /*17e50*/  FMUL.FTZ R14, R2, R134 ;  /* 0x00000086020e7220 */ /* 0x000fe40000410000 */
[--C-:B------:R-:W-:Y:S01]  /*17e60*/  FFMA.FTZ R178, R8, c[0x0][0x2d0], -R3.reuse ;  /* 0x0000b40008b27a23 */ /* 0x100fe20000010803 */
[----:B------:R2:W-:Y:S01]  /*17e70*/  MUFU.EX2 R172, R15 ;  /* 0x0000000f00ac7308 */ /* 0x0005e20000000800 */
[--C-:B------:R-:W-:Y:S02]  /*17e80*/  FFMA.FTZ R185, R7, c[0x0][0x2d0], -R3.reuse ;  /* 0x0000b40007b97a23 */ /* 0x100fe40000010803 */
[----:B------:R-:W-:Y:S02]  /*17e90*/  FMUL.FTZ R7, R2, R171 ;  /* 0x000000ab02077220 */ /* 0x000fe40000410000 */
        /* <DEDUP_REMOVED lines=8> */
[C---:B------:R-:W-:Y:S01]  /*17f20*/  FMUL.FTZ R17, R0.reuse, R137 ;  /* 0x0000008900117220 */ /* 0x040fe20000410000 */
[----:B------:R1:W3:Y:S01]  /*17f30*/  MUFU.EX2 R141, R19 ;  /* 0x00000013008d7308 */ /* 0x0002e20000000800 */
[C---:B------:R-:W-:Y:S02]  /*17f40*/  FMUL.FTZ R20, R0.reuse, R140 ;  /* 0x0000008c00147220 */ /* 0x040fe40000410000 */
[C---:B------:R-:W-:Y:S02]  /*17f50*/  FMUL.FTZ R4, R0.reuse, R168 ;  /* 0x000000a800047220 */ /* 0x040fe40000410000 */
[C---:B------:R-:W-:Y:S02]  /*17f60*/  FMUL.FTZ R5, R0.reuse, R169 ;  /* 0x000000a900057220 */ /* 0x040fe40000410000 */
[C---:B------:R-:W-:Y:S02]  /*17f70*/  FMUL.FTZ R12, R0.reuse, R132 ;  /* 0x00000084000c7220 */ /* 0x040fe40000410000 */
[----:B------:R-:W-:Y:S01]  /*17f80*/  FMUL.FTZ R13, R0, R133 ;  /* 0x00000085000d7220 */ /* 0x000fe20000410000 */
[----:B------:R-:W4:Y:S01]  /*17f90*/  MUFU.EX2 R140, R173 ;  /* 0x000000ad008c7308 */ /* 0x000f220000000800 */
[----:B------:R-:W-:Y:S01]  /*17fa0*/  F2FP.BF16.PACK_AB R133, R154, R149 ;  /* 0x000000959a85723e */ /* 0x000fe200000010ff */
[----:B--2---:R-:W-:Y:S01]  /*17fb0*/  FMUL.FTZ R15, R2, R135 ;  /* 0x00000087020f7220 */ /* 0x004fe20000410000 */
[----:B------:R-:W-:Y:S01]  /*17fc0*/  F2FP.BF16.PACK_AB R135, R175, R155 ;  /* 0x0000009baf87723e */ /* 0x000fe200000010ff */
[----:B------:R-:W-:Y:S02]  /*17fd0*/  FMUL.FTZ R9, R0, R165 ;  /* 0x000000a500097220 */ /* 0x000fe40000410000 */
[----:B------:R-:W-:Y:S02]  /*17fe0*/  FMUL.FTZ R11, R2, R167 ;  /* 0x000000a7020b7220 */ /* 0x000fe40000410000 */
[----:B------:R-:W-:Y:S02]  /*17ff0*/  FMUL.FTZ R8, R0, R164 ;  /* 0x000000a400087220 */ /* 0x000fe40000410000 */
[----:B------:R-:W-:Y:S01]  /*18000*/  FMUL.FTZ R22, R2, R142 ;  /* 0x0000008e02167220 */ /* 0x000fe20000410000 */
[----:B------:R-:W-:Y:S01]  /*18010*/  MUFU.EX2 R183, R178 ;  /* 0x000000b200b77308 */ /* 0x000fe20000000800 */
[----:B------:R-:W-:Y:S02]  /*18020*/  FMUL.FTZ R24, R0, R144 ;  /* 0x0000009000187220 */ /* 0x000fe40000410000 */
[----:B-1----:R-:W-:Y:S01]  /*18030*/  FMUL.FTZ R19, R2, R139 ;  /* 0x0000008b02137220 */ /* 0x002fe20000410000 */
[----:B---3--:R-:W-:Y:S01]  /*18040*/  F2FP.BF16.PACK_AB R132, R141, R172 ;  /* 0x000000ac8d84723e */ /* 0x008fe200000010ff */
[----:B------:R-:W1:Y:S01]  /*18050*/  LDSM.16.MT88.4 R136, [R192] ;  /* 0x00000000c088783b */ /* 0x000e620000004200 */
[C---:B------:R-:W-:Y:S02]  /*18060*/  FMUL.FTZ R25, R0.reuse, R145 ;  /* 0x0000009100197220 */ /* 0x040fe40000410000 */
[C---:B------:R-:W-:Y:S02]  /*18070*/  FMUL.FTZ R28, R0.reuse, R28 ;  /* 0x0000001c001c7220 */ /* 0x040fe40000410000 */
[C---:B------:R-:W-:Y:S01]  /*18080*/  FMUL.FTZ R29, R0.reuse, R29 ;  /* 0x0000001d001d7220 */ /* 0x040fe20000410000 */
[----:B------:R-:W-:Y:S01]  /*18090*/  MUFU.EX2 R145, R177 ;  /* 0x000000b100917308 */ /* 0x000fe20000000800 */
[----:B------:R-:W-:Y:S01]  /*180a0*/  FMUL.FTZ R32, R0, R32 ;  /* 0x0000002000207220 */ /* 0x000fe20000410000 */
[----:B----4-:R-:W-:Y:S01]  /*180b0*/  F2FP.BF16.PACK_AB R134, R146, R140 ;  /* 0x0000008c9286723e */ /* 0x010fe200000010ff */
        /* <DEDUP_REMOVED lines=18> */
[C---:B------:R-:W-:Y:S01]  /*181e0*/  FMUL.FTZ R64, R0.reuse, R64 ;  /* 0x0000004000407220 */ /* 0x040fe20000410000 */
[C---:B-1----:R-:W-:Y:S05]  /*181f0*/  HMMA.16816.F32.BF16 R4, R132.reuse, R136, R4 ;  /* 0x000000888404723c */ /* 0x042fea0000041804 */
        /* <DEDUP_REMOVED lines=39> */
[----:B------:R-:W-:Y:S02]  /*18470*/  FFMA.FTZ R0, R2, R216, R149 ;  /* 0x000000d802007223 */ /* 0x000fe40000010095 */
[----:B------:R-:W-:Y:S02]  /*18480*/  MUFU.EX2 R149, R176 ;  /* 0x000000b000957308 */ /* 0x000fe40000000800 */
[----:B------:R-:W-:Y:S04]  /*18490*/  FADD.FTZ R0, R154, R0 ;  /* 0x000000009a007221 */ /* 0x000fe80000010000 */
[----:B------:R-:W-:Y:S02]  /*184a0*/  FADD.FTZ R154, R155, R0 ;  /* 0x000000009b9a7221 */ /* 0x000fe40000010000 */
[----:B------:R-:W-:Y:S02]  /*184b0*/  FADD.FTZ R0, R141, R144 ;  /* 0x000000908d007221 */ /* 0x000fe40000010000 */
[----:B------:R-:W-:Y:S01]  /*184c0*/  MUFU.EX2 R144, R182 ;  /* 0x000000b600907308 */ /* 0x000fe20000000800 */
[C---:B-1----:R-:W-:Y:S03]  /*184d0*/  HMMA.16816.F32.BF16 R20, R132.reuse, R136, R20 ;  /* 0x000000888414723c */ /* 0x042fe60000041814 */
[----:B------:R-:W-:Y:S02]  /*184e0*/  FADD.FTZ R0, R140, R0 ;  /* 0x000000008c007221 */ /* 0x000fe40000010000 */
[----:B------:R-:W-:Y:S01]  /*184f0*/  LDSM.16.MT88.4 R140, [R193+0x800] ;  /* 0x00080000c18c783b */ /* 0x000fe20000004200 */
[----:B------:R-:W-:Y:S02]  /*18500*/  FADD.FTZ R164, R175, R154 ;  /* 0x0000009aafa47221 */ /* 0x000fe40000010000 */
[C---:B------:R-:W-:Y:S01]  /*18510*/  HMMA.16816.F32.BF16 R24, R132.reuse, R138, R24 ;  /* 0x0000008a8418723c */ /* 0x040fe20000041818 */
[----:B------:R-:W1:Y:S03]  /*18520*/  MUFU.EX2 R2, R181 ;  /* 0x000000b500027308 */ /* 0x000e660000000800 */
[----:B------:R-:W-:Y:S01]  /*18530*/  FADD.FTZ R146, R146, R0 ;  /* 0x0000000092927221 */ /* 0x000fe20000010000 */
[----:B------:R-:W2:Y:S06]  /*18540*/  LDSM.16.MT88.4 R136, [R194] ;  /* 0x00000000c288783b */ /* 0x000eac0000004200 */
[----:B------:R-:W3:Y:S10]  /*18550*/  MUFU.EX2 R182, R184 ;  /* 0x000000b800b67308 */ /* 0x000ef40000000800 */
[----:B------:R-:W-:Y:S01]  /*18560*/  MUFU.EX2 R155, R179 ;  /* 0x000000b3009b7308 */ /* 0x000fe20000000800 */
[----:B-1----:R-:W-:Y:S02]  /*18570*/  FADD.FTZ R0, R2, R164 ;  /* 0x000000a402007221 */ /* 0x002fe40000010000 */
[----:B------:R-:W-:Y:S02]  /*18580*/  LDSM.16.MT88.4 R164, [R192+0x1000] ;  /* 0x00100000c0a4783b */ /* 0x000fe40000004200 */
[----:B------:R-:W-:Y:S05]  /*18590*/  FADD.FTZ R0, R147, R0 ;  /* 0x0000000093007221 */ /* 0x000fea0000010000 */
[----:B------:R-:W1:Y:S01]  /*185a0*/  MUFU.EX2 R179, R186 ;  /* 0x000000ba00b37308 */ /* 0x000e620000000800 */
[----:B------:R-:W-:Y:S04]  /*185b0*/  FADD.FTZ R0, R144, R0 ;  /* 0x0000000090007221 */ /* 0x000fe80000010000 */
[----:B---3--:R-:W-:Y:S05]  /*185c0*/  FADD.FTZ R0, R182, R0 ;  /* 0x00000000b6007221 */ /* 0x008fea0000010000 */
[----:B------:R-:W3:Y:S01]  /*185d0*/  MUFU.EX2 R154, R189 ;  /* 0x000000bd009a7308 */ /* 0x000ee20000000800 */
[C---:B--2---:R-:W-:Y:S09]  /*185e0*/  HMMA.16816.F32.BF16 R28, R132.reuse, R136, R28 ;  /* 0x00000088841c723c */ /* 0x044ff2000004181c */
[----:B------:R-:W2:Y:S01]  /*185f0*/  MUFU.EX2 R181, R3 ;  /* 0x0000000300b57308 */ /* 0x000ea20000000800 */
[C---:B------:R-:W-:Y:S01]  /*18600*/  HMMA.16816.F32.BF16 R32, R132.reuse, R138, R32 ;  /* 0x0000008a8420723c */ /* 0x040fe20000041820 */
[----:B------:R-:W4:Y:S02]  /*18610*/  LDSM.16.MT88.4 R136, [R192+0x1800] ;  /* 0x00180000c088783b */ /* 0x000f240000004200 */
[----:B-1----:R-:W-:Y:S06]  /*18620*/  F2FP.BF16.PACK_AB R172, R179, R177 ;  /* 0x000000b1b3ac723e */ /* 0x002fec00000010ff */
[----:B------:R-:W1:Y:S03]  /*18630*/  MUFU.EX2 R3, R190 ;  /* 0x000000be00037308 */ /* 0x000e660000000800 */
[----:B---3--:R-:W-:Y:S01]  /*18640*/  F2FP.BF16.PACK_AB R173, R178, R154 ;  /* 0x0000009ab2ad723e */ /* 0x008fe200000010ff */
[----:B------:R-:W-:Y:S01]  /*18650*/  FADD.FTZ R0, R154, R0 ;  /* 0x000000009a007221 */ /* 0x000fe20000010000 */
[----:B------:R-:W-:Y:S03]  /*18660*/  MOV R154, R148 ;  /* 0x00000094009a7202 */ /* 0x000fe60000000f00 */
[----:B------:R-:W-:Y:S02]  /*18670*/  FADD.FTZ R0, R178, R0 ;  /* 0x00000000b2007221 */ /* 0x000fe40000010000 */
[----:B------:R-:W3:Y:S01]  /*18680*/  MUFU.EX2 R176, R191 ;  /* 0x000000bf00b07308 */ /* 0x000ee20000000800 */
[----:B--2---:R-:W-:Y:S01]  /*18690*/  F2FP.BF16.PACK_AB R174, R181, R180 ;  /* 0x000000b4b5ae723e */ /* 0x004fe200000010ff */
[----:B-1----:R-:W-:Y:S01]  /*186a0*/  FADD.FTZ R0, R3, R0 ;  /* 0x0000000003007221 */ /* 0x002fe20000010000 */
[C---:B----4-:R-:W-:Y:S03]  /*186b0*/  HMMA.16816.F32.BF16 R36, R132.reuse, R136, R36 ;  /* 0x000000888424723c */ /* 0x050fe60000041824 */
[C---:B---3--:R-:W-:Y:S01]  /*186c0*/  F2FP.BF16.PACK_AB R175, R176.reuse, R3 ;  /* 0x00000003b0af723e */ /* 0x048fe200000010ff */
[----:B------:R-:W-:Y:S04]  /*186d0*/  FADD.FTZ R216, R176, R0 ;  /* 0x00000000b0d87221 */ /* 0x000fe80000010000 */
        /* <DEDUP_REMOVED lines=40> */
[----:B------:R-:W-:Y:S02]  /*18960*/  LDSM.16.MT88.4 R144, [R195+0x1000] ;  /* 0x00100000c390783b */ /* 0x000fe40000004200 */
[----:B------:R-:W-:Y:S01]  /*18970*/  FADD.FTZ R2, R149, R2 ;  /* 0x0000000295027221 */ /* 0x000fe20000010000 */
[----:B------:R-:W-:Y:S03]  /*18980*/  MOV R149, R148 ;  /* 0x0000009400957202 */ /* 0x000fe60000000f00 */
[----:B------:R-:W-:Y:S01]  /*18990*/  FADD.FTZ R2, R155, R2 ;  /* 0x000000029b027221 */ /* 0x000fe20000010000 */
[----:B------:R-:W-:Y:S03]  /*189a0*/  MOV R155, R153 ;  /* 0x00000099009b7202 */ /* 0x000fe60000000f00 */
[----:B------:R-:W-:Y:S04]  /*189b0*/  FADD.FTZ R2, R183, R2 ;  /* 0x00000002b7027221 */ /* 0x000fe80000010000 */
[----:B------:R-:W-:Y:S04]  /*189c0*/  FADD.FTZ R2, R177, R2 ;  /* 0x00000002b1027221 */ /* 0x000fe80000010000 */
[----:B------:R-:W-:Y:S04]  /*189d0*/  FADD.FTZ R2, R179, R2 ;  /* 0x00000002b3027221 */ /* 0x000fe80000010000 */
[----:B------:R-:W-:Y:S01]  /*189e0*/  FADD.FTZ R2, R180, R2 ;  /* 0x00000002b4027221 */ /* 0x000fe20000010000 */
[----:B------:R-:W-:Y:S01]  /*189f0*/  IADD3 R180, R213, -0x1, RZ ;  /* 0xffffffffd5b47810 */ /* 0x000fe20007ffe0ff */
[C---:B-1----:R-:W-:Y:S03]  /*18a00*/  HMMA.16816.F32.BF16 R4, R132.reuse, R136, R4 ;  /* 0x000000888404723c */ /* 0x042fe60000041804 */
[----:B------:R-:W-:Y:S01]  /*18a10*/  FADD.FTZ R214, R181, R2 ;  /* 0x00000002b5d67221 */ /* 0x000fe20000010000 */
[----:B------:R-:W-:Y:S04]  /*18a20*/  MOV R213, R180 ;  /* 0x000000b400d57202 */ /* 0x000fe80000000f00 */
        /* <DEDUP_REMOVED lines=92> */
.L_x_5059:
[----:B------:R-:W-:-:S13]  /*18ff0*/  ISETP.GE.AND P0, PT, R180, R230, PT ;  /* 0x000000e6b400720c */ /* 0x000fda0003f06270 */
[----:B------:R-:W-:Y:S05]  /*19000*/  @!P0 BRA `(.L_x_5065) ;  /* 0x0000287000008947 */ /* 0x000fea0003800000 */
.L_x_5068:
[----:B------:R-:W-:Y:S04]  /*19010*/  DEPBAR.LE SB0, 0x0 ;  /* 0x000080000000791a */ /* 0x000fe80000000000 */
[----:B------:R-:W-:Y:S01]  /*19020*/  WARPSYNC 0xffffffff ;  /* 0xffffffff00007948 */ /* 0x000fe20003800000 */
[----:B------:R-:W-:Y:S01]  /*19030*/  BAR.SYNC.DEFER_BLOCKING 0x0 ;  /* 0x0000000000007b1d */ /* 0x000fe20000010000 */
[----:B------:R-:W-:Y:S02]  /*19040*/  SHF.R.S32.HI R0, RZ, 0x1f, R180 ;  /* 0x0000001fff007819 */ /* 0x000fe400000114b4 */
[C---:B------:R-:W-:Y:S02]  /*19050*/  LOP3.LUT P3, RZ, R217.reuse, 0x8, RZ, 0xc0, !PT ;  /* 0x00000008d9ff7812 */ /* 0x040fe4000786c0ff */
[C---:B------:R-:W-:Y:S01]  /*19060*/  LOP3.LUT P6, RZ, R217.reuse, 0x4, RZ, 0xc0, !PT ;  /* 0x00000004d9ff7812 */ /* 0x040fe200078cc0ff */
[----:B------:R-:W-:Y:S01]  /*19070*/  IMAD R0, R0, c[0x0][0x208], RZ ;  /* 0x0000820000007a24 */ /* 0x000fe200078e02ff */
[C---:B------:R-:W-:Y:S02]  /*19080*/  LOP3.LUT P5, RZ, R217.reuse, 0x2, RZ, 0xc0, !PT ;  /* 0x00000002d9ff7812 */ /* 0x040fe400078ac0ff */
[----:B------:R-:W-:Y:S01]  /*19090*/  LOP3.LUT P4, RZ, R217, 0x1, RZ, 0xc0, !PT ;  /* 0x00000001d9ff7812 */ /* 0x000fe2000788c0ff */
[----:B------:R-:W-:Y:S01]  /*190a0*/  IMAD R0, R180, c[0x0][0x20c], R0 ;  /* 0x00008300b4007a24 */ /* 0x000fe200078e0200 */
[----:B------:R-:W-:Y:S01]  /*190b0*/  LDSM.16.M88.4 R24, [R196] ;  /* 0x00000000c418783b */ /* 0x000fe20000000200 */
[----:B------:R-:W-:Y:S03]  /*190c0*/  BSSY B0, `(.L_x_5066) ;  /* 0x00000eb000007945 */ /* 0x000fe60003800000 */
[----:B------:R-:W1:Y:S04]  /*190d0*/  LDSM.16.M88.4 R8, [R163] ;  /* 0x00000000a308783b */ /* 0x000e680000000200 */
[----:B------:R-:W2:Y:S04]  /*190e0*/  LDSM.16.M88.4 R16, [R163+0x800] ;  /* 0x00080000a310783b */ /* 0x000ea80000000200 */
[----:B------:R-:W3:Y:S04]  /*190f0*/  LDSM.16.M88.4 R172, [R163+0x1000] ;  /* 0x00100000a3ac783b */ /* 0x000ee80000000200 */
[----:B------:R-:W-:Y:S04]  /*19100*/  LDSM.16.M88.4 R176, [R197] ;  /* 0x00000000c5b0783b */ /* 0x000fe80000000200 */
[----:B------:R-:W4:Y:S01]  /*19110*/  S2R R2, SR_TID.X ;  /* 0x0000000000027919 */ /* 0x000f220000002100 */
[C---:B-1----:R-:W-:Y:S03]  /*19120*/  HMMA.16816.F32.BF16 R4, R24.reuse, R8, RZ ;  /* 0x000000081804723c */ /* 0x042fe600000418ff */
[----:B----4-:R-:W-:Y:S01]  /*19130*/  ISETP.GT.AND P2, PT, R2, 0x7f, PT ;  /* 0x0000007f0200780c */ /* 0x010fe20003f44270 */
[----:B------:R-:W-:Y:S04]  /*19140*/  IMAD.WIDE.U32 R2, R180, c[0x0][0x208], RZ ;  /* 0x00008200b4027a25 */ /* 0x000fe800078e00ff */
[C---:B------:R-:W-:Y:S01]  /*19150*/  HMMA.16816.F32.BF16 R8, R24.reuse, R10, RZ ;  /* 0x0000000a1808723c */ /* 0x040fe200000418ff */
[----:B------:R-:W-:Y:S03]  /*19160*/  IMAD.IADD R0, R3, 0x1, R0 ;  /* 0x0000000103007824 */ /* 0x000fe600078e0200 */
[----:B------:R-:W-:Y:S04]  /*19170*/  IMAD.WIDE.U32 R2, R2, 0x30, RZ ;  /* 0x0000003002027825 */ /* 0x000fe800078e00ff */
[C---:B--2---:R-:W-:Y:S01]  /*19180*/  HMMA.16816.F32.BF16 R12, R24.reuse, R16, RZ ;  /* 0x00000010180c723c */ /* 0x044fe200000418ff */
[----:B------:R-:W-:Y:S03]  /*19190*/  @!P2 IMAD.MOV.U32 R148, RZ, RZ, c[0x0][0x208] ;  /* 0x00008200ff94a624 */ /* 0x000fe600078e00ff */
[----:B------:R-:W-:Y:S02]  /*191a0*/  IMAD R0, R0, 0x30, RZ ;  /* 0x0000003000007824 */ /* 0x000fe400078e02ff */
[-C--:B------:R-:W-:Y:S02]  /*191b0*/  @!P2 LEA R154, P0, R148, R2.reuse, 0x5 ;  /* 0x00000002949aa211 */ /* 0x080fe400078028ff */
[C---:B------:R-:W-:Y:S01]  /*191c0*/  HMMA.16816.F32.BF16 R16, R24.reuse, R18, RZ ;  /* 0x000000121810723c */ /* 0x040fe200000418ff */
[----:B------:R-:W-:Y:S03]  /*191d0*/  IMAD.IADD R0, R3, 0x1, R0 ;  /* 0x0000000103007824 */ /* 0x000fe600078e0200 */
[----:B------:R-:W-:Y:S01]  /*191e0*/  IADD3 R3, P1, R226, R2, RZ ;  /* 0x00000002e2037210 */ /* 0x000fe20007f3e0ff */
[----:B------:R-:W-:Y:S03]  /*191f0*/  @!P2 IMAD.MOV.U32 R2, RZ, RZ, c[0x0][0x20c] ;  /* 0x00008300ff02a624 */ /* 0x000fe600078e00ff */
[C---:B---3--:R-:W-:Y:S04]  /*19200*/  HMMA.16816.F32.BF16 R20, R24.reuse, R172, RZ ;  /* 0x000000ac1814723c */ /* 0x048fe800000418ff */
[----:B------:R-:W-:Y:S01]  /*19210*/  @!P2 LEA.HI.X R155, R148, R0, R2, 0x5, P0 ;  /* 0x00000000949ba211 */ /* 0x000fe200000f2c02 */
[--C-:B------:R-:W-:Y:S01]  /*19220*/  IMAD.X R148, R0, 0x1, R229.reuse, P1 ;  /* 0x0000000100947824 */ /* 0x100fe200008e06e5 */
[C---:B------:R-:W-:Y:S02]  /*19230*/  LEA R2, P0, R3.reuse, c[0x0][0x1f8], 0x1 ;  /* 0x00007e0003027a11 */ /* 0x040fe400078008ff */
[----:B------:R-:W-:Y:S01]  /*19240*/  HMMA.16816.F32.BF16 R24, R24, R174, RZ ;  /* 0x000000ae1818723c */ /* 0x000fe200000418ff */
[----:B------:R-:W1:Y:S03]  /*19250*/  LDSM.16.M88.4 R172, [R200] ;  /* 0x00000000c8ac783b */ /* 0x000e660000000200 */
[----:B------:R-:W-:Y:S02]  /*19260*/  LEA.HI.X R3, R3, c[0x0][0x1fc], R148, 0x1, P0 ;  /* 0x00007f0003037a11 */ /* 0x000fe400000f0c94 */
[----:B------:R-:W-:Y:S06]  /*19270*/  @!P2 IADD3 R0, P1, R154, R226, RZ ;  /* 0x000000e29a00a210 */ /* 0x000fec0007f3e0ff */
[C---:B------:R-:W-:Y:S01]  /*19280*/  @!P2 LEA R154, P0, R0.reuse, c[0x0][0x1f8], 0x1 ;  /* 0x00007e00009aaa11 */ /* 0x040fe200078008ff */
[----:B------:R-:W-:Y:S05]  /*19290*/  @!P2 IMAD.X R148, R155, 0x1, R229, P1 ;  /* 0x000000019b94a824 */ /* 0x000fea00008e06e5 */
[----:B------:R-:W-:Y:S01]  /*192a0*/  @!P2 LEA.HI.X R155, R0, c[0x0][0x1fc], R148, 0x1, P0 ;  /* 0x00007f00009baa11 */ /* 0x000fe200000f0c94 */
[----:B------:R-:W-:Y:S01]  /*192b0*/  IMAD.MOV.U32 R148, RZ, RZ, R153 ;  /* 0x000000ffff947224 */ /* 0x000fe200078e0099 */
[C---:B-1----:R-:W-:Y:S08]  /*192c0*/  HMMA.16816.F32.BF16 R4, R176.reuse, R172, R4 ;  /* 0x000000acb004723c */ /* 0x042ff00000041804 */
[C---:B------:R-:W-:Y:S01]  /*192d0*/  HMMA.16816.F32.BF16 R8, R176.reuse, R174, R8 ;  /* 0x000000aeb008723c */ /* 0x040fe20000041808 */
[----:B------:R-:W1:Y:S07]  /*192e0*/  LDSM.16.M88.4 R172, [R210] ;  /* 0x00000000d2ac783b */ /* 0x000e6e0000000200 */
[C---:B-1----:R-:W-:Y:S08]  /*192f0*/  HMMA.16816.F32.BF16 R12, R176.reuse, R172, R12 ;  /* 0x000000acb00c723c */ /* 0x042ff0000004180c */
[C---:B------:R-:W-:Y:S01]  /*19300*/  HMMA.16816.F32.BF16 R16, R176.reuse, R174, R16 ;  /* 0x000000aeb010723c */ /* 0x040fe20000041810 */
[----:B------:R-:W1:Y:S04]  /*19310*/  LDSM.16.M88.4 R172, [R211] ;  /* 0x00000000d3ac783b */ /* 0x000e680000000200 */
[----:B------:R-:W-:Y:S01]  /*19320*/  @!PT LDS RZ, [RZ] ;  /* 0x00000000fffff984 */ /* 0x000fe20000000800 */
[----:B------:R-:W-:Y:S01]  /*19330*/  @!PT LDS RZ, [RZ] ;  /* 0x00000000fffff984 */ /* 0x000fe20000000800 */
[----:B------:R-:W-:Y:S01]  /*19340*/  @!PT LDS RZ, [RZ] ;  /* 0x00000000fffff984 */ /* 0x000fe20000000800 */
[----:B------:R2:W-:Y:S04]  /*19350*/  LDGSTS.E.BYPASS.LTC128B.128 [R215+0x4080], [R2.64], !P3 ;  /* 0x0408000002d77fae */ /* 0x0005e8000d901d46 */
[----:B------:R2:W-:Y:S04]  /*19360*/  LDGSTS.E.BYPASS.LTC128B.128 [R215+0x5880], [R2.64+0x80], !P6 ;  /* 0x0588008002d77fae */ /* 0x0005e8000f101d46 */
[----:B------:R2:W-:Y:S04]  /*19370*/  LDGSTS.E.BYPASS.LTC128B.128 [R215+0x7080], [R2.64+0x100], !P5 ;  /* 0x0708010002d77fae */ /* 0x0005e8000e901d46 */
[----:B------:R2:W-:Y:S04]  /*19380*/  LDGSTS.E.BYPASS.LTC128B.128 [R215+0x8880], [R2.64+0x180], !P4 ;  /* 0x0888018002d77fae */ /* 0x0005e8000e101d46 */
[----:B------:R2:W-:Y:S01]  /*19390*/  @!P2 LDGSTS.E.BYPASS.LTC128B.128 [R215+0x5080], [R154.64], !P3 ;  /* 0x050800009ad7afae */ /* 0x0005e2000d901d46 */
[----:B------:R-:W-:Y:S03]  /*193a0*/  ISETP.GT.AND P3, PT, R180, R230, PT ;  /* 0x000000e6b400720c */ /* 0x000fe60003f64270 */
[----:B------:R2:W-:Y:S04]  /*193b0*/  @!P2 LDGSTS.E.BYPASS.LTC128B.128 [R215+0x6880], [R154.64+0x80], !P6 ;  /* 0x068800809ad7afae */ /* 0x0005e8000f101d46 */
[----:B------:R2:W-:Y:S04]  /*193c0*/  @!P2 LDGSTS.E.BYPASS.LTC128B.128 [R215+0x8080], [R154.64+0x100], !P5 ;  /* 0x080801009ad7afae */ /* 0x0005e8000e901d46 */
[----:B------:R2:W-:Y:S04]  /*193d0*/  @!P2 LDGSTS.E.BYPASS.LTC128B.128 [R215+0x9880], [R154.64+0x180], !P4 ;  /* 0x098801809ad7afae */ /* 0x0005e8000e101d46 */
[----:B------:R-:W0:Y:S01]  /*193e0*/  LDGDEPBAR ;  /* 0x00000000000079af */ /* 0x000e220000000000 */
[C---:B-1----:R-:W-:Y:S08]  /*193f0*/  HMMA.16816.F32.BF16 R20, R176.reuse, R172, R20 ;  /* 0x000000acb014723c */ /* 0x042ff00000041814 */
[----:B------:R-:W-:Y:S01]  /*19400*/  HMMA.16816.F32.BF16 R24, R176, R174, R24 ;  /* 0x000000aeb018723c */ /* 0x000fe20000041818 */
[----:B------:R-:W-:Y:S04]  /*19410*/  LDSM.16.M88.4 R172, [R199] ;  /* 0x00000000c7ac783b */ /* 0x000fe80000000200 */
[----:B------:R-:W1:Y:S03]  /*19420*/  LDSM.16.M88.4 R176, [R162] ;  /* 0x00000000a2b0783b */ /* 0x000e660000000200 */
        /* <DEDUP_REMOVED lines=18> */
[----:B------:R-:W-:Y:S04]  /*19550*/  LDSM.16.M88.4 R172, [R196+0x4000] ;  /* 0x00400000c4ac783b */ /* 0x000fe80000000200 */
[----:B------:R-:W1:Y:S03]  /*19560*/  LDSM.16.M88.4 R176, [R163+0x1800] ;  /* 0x00180000a3b0783b */ /* 0x000e660000000200 */
        /* <DEDUP_REMOVED lines=9> */
[----:B------:R-:W1:Y:S03]  /*19600*/  LDSM.16.M88.4 R176, [R203] ;  /* 0x00000000cbb0783b */ /* 0x000e660000000200 */
        /* <DEDUP_REMOVED lines=105> */
[----:B------:R-:W1:Y:S01]  /*19ca0*/  LDSM.16.M88.4 R176, [R161+0x5800] ;  /* 0x00580000a1b0783b */ /* 0x000e620000000200 */
[----:B------:R-:W-:Y:S04]  /*19cb0*/  DEPBAR.LE SB0, 0x0 ;  /* 0x000080000000791a */ /* 0x000fe80000000000 */
[----:B------:R-:W-:Y:S02]  /*19cc0*/  BAR.SYNC.DEFER_BLOCKING 0x0 ;  /* 0x0000000000007b1d */ /* 0x000fe40000010000 */
[C---:B-1----:R-:W-:Y:S08]  /*19cd0*/  HMMA.16816.F32.BF16 R20, R172.reuse, R176, R20 ;  /* 0x000000b0ac14723c */ /* 0x042ff00000041814 */
[----:B------:R-:W-:Y:S01]  /*19ce0*/  HMMA.16816.F32.BF16 R24, R172, R178, R24 ;  /* 0x000000b2ac18723c */ /* 0x000fe20000041818 */
[----:B------:R-:W-:Y:S07]  /*19cf0*/  @!UPT UIADD3 URZ, URZ, URZ, URZ ;  /* 0x0000003f3f3ff290 */ /* 0x000fee000fffe03f */
[----:B------:R-:W-:-:S11]  /*19d00*/  @!P3 BRA `(.L_x_5067) ;  /* 0x000002600000b947 */ /* 0x000fd60003800000 */
[----:B--2---:R-:W-:Y:S02]  /*19d10*/  IADD3 R0, R180, -0x1, RZ ;  /* 0xffffffffb4007810 */ /* 0x004fe40007ffe0ff */
        /* <DEDUP_REMOVED lines=37> */
.L_x_5067:
[----:B--2---:R-:W-:Y:S05]  /*19f70*/  BSYNC B0 ;  /* 0x0000000000007941 */ /* 0x004fea0003800000 */
.L_x_5066:
        /* <DEDUP_REMOVED lines=35> */
[C---:B------:R-:W-:Y:S02]  /*1a1b0*/  FMUL.FTZ R154, R153.reuse, c[0x0][0x2d0] ;  /* 0x0000b400999a7a20 */ /* 0x040fe40000410000 */
[----:B------:R-:W-:Y:S02]  /*1a1c0*/  FADD.FTZ R2, -R153, R148 ;  /* 0x0000009499027221 */ /* 0x000fe40000010100 */
[--C-:B------:R-:W-:Y:S02]  /*1a1d0*/  FFMA.FTZ R0, R4, c[0x0][0x2d0], -R154.reuse ;  /* 0x0000b40004007a23 */ /* 0x100fe4000001089a */
[--C-:B------:R-:W-:Y:S02]  /*1a1e0*/  FFMA.FTZ R4, R8, c[0x0][0x2d0], -R154.reuse ;  /* 0x0000b40008047a23 */ /* 0x100fe4000001089a */
[----:B------:R1:W-:Y:S01]  /*1a1f0*/  MUFU.EX2 R155, R0 ;  /* 0x00000000009b7308 */ /* 0x0003e20000000800 */
[--C-:B------:R-:W-:Y:S02]  /*1a200*/  FFMA.FTZ R5, R5, c[0x0][0x2d0], -R154.reuse ;  /* 0x0000b40005057a23 */ /* 0x100fe4000001089a */
[----:B------:R-:W-:Y:S02]  /*1a210*/  FMUL.FTZ R2, R2, c[0x0][0x2d0] ;  /* 0x0000b40002027a20 */ /* 0x000fe40000410000 */
[----:B------:R-:W-:Y:S02]  /*1a220*/  FMUL.FTZ R148, R3, c[0x0][0x2d0] ;  /* 0x0000b40003947a20 */ /* 0x000fe40000410000 */
[----:B------:R-:W-:Y:S02]  /*1a230*/  FFMA.FTZ R16, R16, c[0x0][0x2d0], -R154 ;  /* 0x0000b40010107a23 */ /* 0x000fe4000001089a */
[--C-:B------:R-:W-:Y:S01]  /*1a240*/  FFMA.FTZ R6, R6, c[0x0][0x2d0], -R148.reuse ;  /* 0x0000b40006067a23 */ /* 0x100fe20000010894 */
[----:B------:R2:W-:Y:S01]  /*1a250*/  MUFU.EX2 R190, R4 ;  /* 0x0000000400be7308 */ /* 0x0005e20000000800 */
[----:B------:R-:W-:Y:S02]  /*1a260*/  FFMA.FTZ R7, R7, c[0x0][0x2d0], -R148 ;  /* 0x0000b40007077a23 */ /* 0x000fe40000010894 */
[--C-:B------:R-:W-:Y:S02]  /*1a270*/  FFMA.FTZ R17, R17, c[0x0][0x2d0], -R154.reuse ;  /* 0x0000b40011117a23 */ /* 0x100fe4000001089a */
[--C-:B------:R-:W-:Y:S02]  /*1a280*/  FFMA.FTZ R176, R20, c[0x0][0x2d0], -R154.reuse ;  /* 0x0000b40014b07a23 */ /* 0x100fe4000001089a */
[--C-:B------:R-:W-:Y:S02]  /*1a290*/  FFMA.FTZ R177, R21, c[0x0][0x2d0], -R154.reuse ;  /* 0x0000b40015b17a23 */ /* 0x100fe4000001089a */
[--C-:B------:R-:W-:Y:S01]  /*1a2a0*/  FFMA.FTZ R13, R13, c[0x0][0x2d0], -R154.reuse ;  /* 0x0000b4000d0d7a23 */ /* 0x100fe2000001089a */
[----:B------:R3:W-:Y:S01]  /*1a2b0*/  MUFU.EX2 R181, R5 ;  /* 0x0000000500b57308 */ /* 0x0007e20000000800 */
[----:B------:R-:W-:Y:S02]  /*1a2c0*/  FFMA.FTZ R178, R24, c[0x0][0x2d0], -R154 ;  /* 0x0000b40018b27a23 */ /* 0x000fe4000001089a */
[----:B------:R-:W-:Y:S02]  /*1a2d0*/  FFMA.FTZ R26, R26, c[0x0][0x2d0], -R148 ;  /* 0x0000b4001a1a7a23 */ /* 0x000fe40000010894 */
[----:B-1----:R-:W-:Y:S02]  /*1a2e0*/  FADD.FTZ R0, -R3, R149 ;  /* 0x0000009503007221 */ /* 0x002fe40000010100 */
[--C-:B------:R-:W-:Y:S02]  /*1a2f0*/  FFMA.FTZ R149, R12, c[0x0][0x2d0], -R154.reuse ;  /* 0x0000b4000c957a23 */ /* 0x100fe4000001089a */
[----:B------:R-:W-:Y:S01]  /*1a300*/  FMUL.FTZ R0, R0, c[0x0][0x2d0] ;  /* 0x0000b40000007a20 */ /* 0x000fe20000410000 */
[----:B------:R-:W1:Y:S01]  /*1a310*/  MUFU.EX2 R2, R2 ;  /* 0x0000000200027308 */ /* 0x000e620000000800 */
[--C-:B--2---:R-:W-:Y:S02]  /*1a320*/  FFMA.FTZ R4, R9, c[0x0][0x2d0], -R154.reuse ;  /* 0x0000b40009047a23 */ /* 0x104fe4000001089a */
[----:B------:R-:W-:Y:S07]  /*1a330*/  FFMA.FTZ R154, R25, c[0x0][0x2d0], -R154 ;  /* 0x0000b400199a7a23 */ /* 0x000fee000001089a */
[----:B------:R2:W-:Y:S01]  /*1a340*/  MUFU.EX2 R213, R4 ;  /* 0x0000000400d57308 */ /* 0x0005e20000000800 */
[--C-:B---3--:R-:W-:Y:S09]  /*1a350*/  FFMA.FTZ R5, R11, c[0x0][0x2d0], -R148.reuse ;  /* 0x0000b4000b057a23 */ /* 0x108ff20000010894 */
[----:B------:R-:W3:Y:S01]  /*1a360*/  MUFU.EX2 R0, R0 ;  /* 0x0000000000007308 */ /* 0x000ee20000000800 */
[C---:B-1----:R-:W-:Y:S02]  /*1a370*/  FMUL.FTZ R8, R2.reuse, R164 ;  /* 0x000000a402087220 */ /* 0x042fe40000410000 */
[C---:B------:R-:W-:Y:S02]  /*1a380*/  FMUL.FTZ R9, R2.reuse, R165 ;  /* 0x000000a502097220 */ /* 0x040fe40000410000 */
[C---:B------:R-:W-:Y:S05]  /*1a390*/  FMUL.FTZ R132, R2.reuse, R132 ;  /* 0x0000008402847220 */ /* 0x040fea0000410000 */
        /* <DEDUP_REMOVED lines=11> */
[----:B------:R-:W3:Y:S01]  /*1a450*/  LDSM.16.MT88.4 R164, [R193] ;  /* 0x00000000c1a4783b */ /* 0x000ee20000004200 */
[----:B------:R4:W-:Y:S01]  /*1a460*/  MUFU.EX2 R191, R4 ;  /* 0x0000000400bf7308 */ /* 0x0009e20000000800 */
[C---:B------:R-:W-:Y:S02]  /*1a470*/  FMUL.FTZ R134, R0.reuse, R134 ;  /* 0x0000008600867220 */ /* 0x040fe40000410000 */
[C---:B------:R-:W-:Y:S02]  /*1a480*/  FMUL.FTZ R135, R0.reuse, R135 ;  /* 0x0000008700877220 */ /* 0x040fe40000410000 */
[C---:B-1----:R-:W-:Y:S01]  /*1a490*/  FMUL.FTZ R6, R0.reuse, R170 ;  /* 0x000000aa00067220 */ /* 0x042fe20000410000 */
[----:B------:R-:W-:Y:S01]  /*1a4a0*/  F2FP.BF16.PACK_AB R170, R213, R190 ;  /* 0x000000bed5aa723e */ /* 0x000fe200000010ff */
[C---:B------:R-:W-:Y:S02]  /*1a4b0*/  FMUL.FTZ R138, R0.reuse, R138 ;  /* 0x0000008a008a7220 */ /* 0x040fe40000410000 */
[C---:B------:R-:W-:Y:S01]  /*1a4c0*/  FMUL.FTZ R139, R0.reuse, R139 ;  /* 0x0000008b008b7220 */ /* 0x040fe20000410000 */
[----:B------:R-:W1:Y:S01]  /*1a4d0*/  MUFU.EX2 R189, R5 ;  /* 0x0000000500bd7308 */ /* 0x000e620000000800 */
[C---:B------:R-:W-:Y:S02]  /*1a4e0*/  FMUL.FTZ R142, R0.reuse, R142 ;  /* 0x0000008e008e7220 */ /* 0x040fe40000410000 */
[C---:B------:R-:W-:Y:S02]  /*1a4f0*/  FMUL.FTZ R143, R0.reuse, R143 ;  /* 0x0000008f008f7220 */ /* 0x040fe40000410000 */
[----:B--2---:R-:W-:Y:S02]  /*1a500*/  FMUL.FTZ R7, R0, R171 ;  /* 0x000000ab00077220 */ /* 0x004fe40000410000 */
[----:B------:R-:W-:Y:S02]  /*1a510*/  FMUL.FTZ R145, R2, R145 ;  /* 0x0000009102917220 */ /* 0x000fe40000410000 */
[C---:B------:R-:W-:Y:S01]  /*1a520*/  FMUL.FTZ R146, R0.reuse, R146 ;  /* 0x0000009200927220 */ /* 0x040fe20000410000 */
[----:B------:R-:W-:Y:S01]  /*1a530*/  MUFU.EX2 R186, R16 ;  /* 0x0000001000ba7308 */ /* 0x000fe20000000800 */
[----:B------:R-:W-:Y:S02]  /*1a540*/  FMUL.FTZ R147, R0, R147 ;  /* 0x0000009300937220 */ /* 0x000fe40000410000 */
[C---:B------:R-:W-:Y:S02]  /*1a550*/  FMUL.FTZ R28, R2.reuse, R28 ;  /* 0x0000001c021c7220 */ /* 0x040fe40000410000 */
[C---:B----4-:R-:W-:Y:S01]  /*1a560*/  FMUL.FTZ R4, R2.reuse, R168 ;  /* 0x000000a802047220 */ /* 0x050fe20000410000 */
[----:B------:R-:W-:Y:S01]  /*1a570*/  F2FP.BF16.PACK_AB R168, R181, R155 ;  /* 0x0000009bb5a8723e */ /* 0x000fe200000010ff */
[----:B------:R-:W-:Y:S02]  /*1a580*/  FMUL.FTZ R29, R2, R29 ;  /* 0x0000001d021d7220 */ /* 0x000fe40000410000 */
[C---:B------:R-:W-:Y:S01]  /*1a590*/  FMUL.FTZ R30, R0.reuse, R30 ;  /* 0x0000001e001e7220 */ /* 0x040fe20000410000 */
[----:B------:R-:W2:Y:S01]  /*1a5a0*/  MUFU.EX2 R183, R17 ;  /* 0x0000001100b77308 */ /* 0x000ea20000000800 */
[----:B------:R-:W-:Y:S02]  /*1a5b0*/  FMUL.FTZ R31, R0, R31 ;  /* 0x0000001f001f7220 */ /* 0x000fe40000410000 */
[C---:B------:R-:W-:Y:S01]  /*1a5c0*/  FMUL.FTZ R32, R2.reuse, R32 ;  /* 0x0000002002207220 */ /* 0x040fe20000410000 */
[----:B-1----:R-:W-:Y:S01]  /*1a5d0*/  F2FP.BF16.PACK_AB R171, R189, R191 ;  /* 0x000000bfbdab723e */ /* 0x002fe200000010ff */
[----:B------:R-:W-:Y:S01]  /*1a5e0*/  FMUL.FTZ R5, R2, R169 ;  /* 0x000000a902057220 */ /* 0x000fe20000410000 */
[----:B------:R-:W-:Y:S01]  /*1a5f0*/  F2FP.BF16.PACK_AB R169, R188, R179 ;  /* 0x000000b3bca9723e */ /* 0x000fe200000010ff */
[----:B------:R-:W-:Y:S02]  /*1a600*/  FMUL.FTZ R33, R2, R33 ;  /* 0x0000002102217220 */ /* 0x000fe40000410000 */
[C---:B------:R-:W-:Y:S01]  /*1a610*/  FMUL.FTZ R34, R0.reuse, R34 ;  /* 0x0000002200227220 */ /* 0x040fe20000410000 */
[----:B------:R-:W-:Y:S01]  /*1a620*/  MUFU.EX2 R187, R13 ;  /* 0x0000000d00bb7308 */ /* 0x000fe20000000800 */
[----:B------:R-:W-:Y:S02]  /*1a630*/  FMUL.FTZ R35, R0, R35 ;  /* 0x0000002300237220 */ /* 0x000fe40000410000 */
[C---:B------:R-:W-:Y:S05]  /*1a640*/  HMMA.16816.F32.BF16 R4, R168.reuse, R172, R4 ;  /* 0x000000aca804723c */ /* 0x040fea0000041804 */
[C---:B------:R-:W-:Y:S02]  /*1a650*/  FMUL.FTZ R36, R2.reuse, R36 ;  /* 0x0000002402247220 */ /* 0x040fe40000410000 */
[----:B------:R-:W-:Y:S01]  /*1a660*/  FMUL.FTZ R37, R2, R37 ;  /* 0x0000002502257220 */ /* 0x000fe20000410000 */
[C---:B------:R-:W-:Y:S01]  /*1a670*/  HMMA.16816.F32.BF16 R8, R168.reuse, R174, R8 ;  /* 0x000000aea808723c */ /* 0x040fe20000041808 */
[----:B------:R-:W1:Y:S03]  /*1a680*/  MUFU.EX2 R174, R149 ;  /* 0x0000009500ae7308 */ /* 0x000e660000000800 */
[C---:B------:R-:W-:Y:S02]  /*1a690*/  FMUL.FTZ R38, R0.reuse, R38 ;  /* 0x0000002600267220 */ /* 0x040fe40000410000 */
[----:B------:R-:W-:Y:S02]  /*1a6a0*/  FMUL.FTZ R39, R0, R39 ;  /* 0x0000002700277220 */ /* 0x000fe40000410000 */
[C---:B---3--:R-:W-:Y:S03]  /*1a6b0*/  HMMA.16816.F32.BF16 R132, R168.reuse, R164, R132 ;  /* 0x000000a4a884723c */ /* 0x048fe60000041884 */
[----:B------:R-:W-:Y:S01]  /*1a6c0*/  MUFU.EX2 R149, R176 ;  /* 0x000000b000957308 */ /* 0x000fe20000000800 */
[C---:B------:R-:W-:Y:S02]  /*1a6d0*/  FMUL.FTZ R40, R2.reuse, R40 ;  /* 0x0000002802287220 */ /* 0x040fe40000410000 */
[----:B------:R-:W-:Y:S02]  /*1a6e0*/  FMUL.FTZ R41, R2, R41 ;  /* 0x0000002902297220 */ /* 0x000fe40000410000 */
[C---:B------:R-:W-:Y:S01]  /*1a6f0*/  HMMA.16816.F32.BF16 R136, R168.reuse, R166, R136 ;  /* 0x000000a6a888723c */ /* 0x040fe20000041888 */
[----:B------:R-:W3:Y:S03]  /*1a700*/  LDSM.16.MT88.4 R164, [R195] ;  /* 0x00000000c3a4783b */ /* 0x000ee60000004200 */
[C---:B------:R-:W-:Y:S01]  /*1a710*/  FMUL.FTZ R42, R0.reuse, R42 ;  /* 0x0000002a002a7220 */ /* 0x040fe20000410000 */
[----:B------:R-:W-:Y:S01]  /*1a720*/  MUFU.EX2 R173, R177 ;  /* 0x000000b100ad7308 */ /* 0x000fe20000000800 */
[----:B------:R-:W-:Y:S02]  /*1a730*/  FMUL.FTZ R43, R0, R43 ;  /* 0x0000002b002b7220 */ /* 0x000fe40000410000 */
[C---:B------:R-:W-:Y:S04]  /*1a740*/  FMUL.FTZ R44, R2.reuse, R44 ;  /* 0x0000002c022c7220 */ /* 0x040fe80000410000 */
        /* <DEDUP_REMOVED lines=23> */
[----:B------:R-:W3:Y:S03]  /*1a8c0*/  LDSM.16.MT88.4 R164, [R194] ;  /* 0x00000000c2a4783b */ /* 0x000ee60000004200 */
        /* <DEDUP_REMOVED lines=69> */
[C---:B------:R-:W-:Y:S01]  /*1ad20*/  FMUL.FTZ R125, R2.reuse, R125 ;  /* 0x0000007d027d7220 */ /* 0x040fe20000410000 */
[C---:B------:R-:W-:Y:S01]  /*1ad30*/  HMMA.16816.F32.BF16 R48, R168.reuse, R166, R48 ;  /* 0x000000a6a830723c */ /* 0x040fe20000041830 */
[----:B------:R-:W3:Y:S03]  /*1ad40*/  LDSM.16.MT88.4 R164, [R195+0x1800] ;  /* 0x00180000c3a4783b */ /* 0x000ee60000004200 */
[C---:B------:R-:W-:Y:S02]  /*1ad50*/  FMUL.FTZ R128, R2.reuse, R128 ;  /* 0x0000008002807220 */ /* 0x040fe40000410000 */
[----:B------:R-:W-:Y:S02]  /*1ad60*/  FMUL.FTZ R129, R2, R129 ;  /* 0x0000008102817220 */ /* 0x000fe40000410000 */
[C---:B------:R-:W-:Y:S04]  /*1ad70*/  FMUL.FTZ R126, R0.reuse, R126 ;  /* 0x0000007e007e7220 */ /* 0x040fe80000410000 */
[C---:B------:R-:W-:Y:S02]  /*1ad80*/  FMUL.FTZ R127, R0.reuse, R127 ;  /* 0x0000007f007f7220 */ /* 0x040fe40000410000 */
[C---:B------:R-:W-:Y:S02]  /*1ad90*/  FMUL.FTZ R130, R0.reuse, R130 ;  /* 0x0000008200827220 */ /* 0x040fe40000410000 */
[C---:B------:R-:W-:Y:S02]  /*1ada0*/  FMUL.FTZ R131, R0.reuse, R131 ;  /* 0x0000008300837220 */ /* 0x040fe40000410000 */
[----:B------:R-:W-:Y:S02]  /*1adb0*/  FFMA.FTZ R24, R0, R216, R179 ;  /* 0x000000d800187223 */ /* 0x000fe400000100b3 */
[--C-:B------:R-:W-:Y:S02]  /*1adc0*/  FFMA.FTZ R0, R19, c[0x0][0x2d0], -R148.reuse ;  /* 0x0000b40013007a23 */ /* 0x100fe40000010894 */
[----:B------:R-:W-:Y:S02]  /*1add0*/  FFMA.FTZ R12, R2, R214, R155 ;  /* 0x000000d6020c7223 */ /* 0x000fe4000001009b */
[----:B------:R4:W-:Y:S01]  /*1ade0*/  MUFU.EX2 R175, R0 ;  /* 0x0000000000af7308 */ /* 0x0009e20000000800 */
[----:B------:R-:W-:Y:S01]  /*1adf0*/  FFMA.FTZ R2, R14, c[0x0][0x2d0], -R148 ;  /* 0x0000b4000e027a23 */ /* 0x000fe20000010894 */
[----:B--2---:R-:W-:Y:S01]  /*1ae00*/  F2FP.BF16.PACK_AB R14, R183, R186 ;  /* 0x000000bab70e723e */ /* 0x004fe200000010ff */
[----:B------:R-:W-:Y:S01]  /*1ae10*/  FADD.FTZ R25, R181, R12 ;  /* 0x0000000cb5197221 */ /* 0x000fe20000010000 */
[----:B-1----:R-:W-:Y:S06]  /*1ae20*/  F2FP.BF16.PACK_AB R12, R187, R174 ;  /* 0x000000aebb0c723e */ /* 0x002fec00000010ff */
[----:B------:R1:W-:Y:S01]  /*1ae30*/  MUFU.EX2 R185, R2 ;  /* 0x0000000200b97308 */ /* 0x0003e20000000800 */
[C---:B---3--:R-:W-:Y:S03]  /*1ae40*/  HMMA.16816.F32.BF16 R52, R168.reuse, R164, R52 ;  /* 0x000000a4a834723c */ /* 0x048fe60000041834 */
[--C-:B----4-:R-:W-:Y:S05]  /*1ae50*/  FFMA.FTZ R0, R23, c[0x0][0x2d0], -R148.reuse ;  /* 0x0000b40017007a23 */ /* 0x110fea0000010894 */
[C---:B------:R-:W-:Y:S01]  /*1ae60*/  HMMA.16816.F32.BF16 R56, R168.reuse, R166, R56 ;  /* 0x000000a6a838723c */ /* 0x040fe20000041838 */
[----:B------:R-:W2:Y:S01]  /*1ae70*/  LDSM.16.MT88.4 R164, [R194+0x1800] ;  /* 0x00180000c2a4783b */ /* 0x000ea20000004200 */
[----:B------:R3:W-:Y:S02]  /*1ae80*/  MUFU.EX2 R155, R0 ;  /* 0x00000000009b7308 */ /* 0x0007e40000000800 */
[----:B-1----:R-:W-:Y:S08]  /*1ae90*/  FFMA.FTZ R2, R15, c[0x0][0x2d0], -R148 ;  /* 0x0000b4000f027a23 */ /* 0x002ff00000010894 */
[----:B------:R1:W4:Y:S01]  /*1aea0*/  MUFU.EX2 R184, R2 ;  /* 0x0000000200b87308 */ /* 0x0003220000000800 */
[----:B---3--:R-:W-:Y:S04]  /*1aeb0*/  FADD.FTZ R0, R188, R24 ;  /* 0x00000018bc007221 */ /* 0x008fe80000010000 */
[----:B------:R-:W-:Y:S04]  /*1aec0*/  FADD.FTZ R0, R191, R0 ;  /* 0x00000000bf007221 */ /* 0x000fe80000010000 */
[----:B------:R-:W-:Y:S02]  /*1aed0*/  FADD.FTZ R0, R189, R0 ;  /* 0x00000000bd007221 */ /* 0x000fe40000010000 */
[----:B-1----:R-:W-:Y:S01]  /*1aee0*/  FFMA.FTZ R2, R18, c[0x0][0x2d0], -R148 ;  /* 0x0000b40012027a23 */ /* 0x002fe20000010894 */
[C---:B----4-:R-:W-:Y:S01]  /*1aef0*/  F2FP.BF16.PACK_AB R13, R184.reuse, R185 ;  /* 0x000000b9b80d723e */ /* 0x050fe200000010ff */
[----:B------:R-:W-:Y:S01]  /*1af00*/  LDSM.16.MT88.4 R16, [R195+0x800] ;  /* 0x00080000c310783b */ /* 0x000fe20000004200 */
[----:B------:R-:W-:Y:S01]  /*1af10*/  FADD.FTZ R0, R185, R0 ;  /* 0x00000000b9007221 */ /* 0x000fe20000010000 */
[C---:B--2---:R-:W-:Y:S01]  /*1af20*/  HMMA.16816.F32.BF16 R60, R168.reuse, R164, R60 ;  /* 0x000000a4a83c723c */ /* 0x044fe2000004183c */
[----:B------:R1:W2:Y:S02]  /*1af30*/  MUFU.EX2 R182, R2 ;  /* 0x0000000200b67308 */ /* 0x0002a40000000800 */
[----:B------:R-:W-:Y:S05]  /*1af40*/  FADD.FTZ R0, R184, R0 ;  /* 0x00000000b8007221 */ /* 0x000fea0000010000 */
[C---:B------:R-:W-:Y:S01]  /*1af50*/  HMMA.16816.F32.BF16 R64, R168.reuse, R166, R64 ;  /* 0x000000a6a840723c */ /* 0x040fe20000041840 */
[----:B------:R-:W3:Y:S03]  /*1af60*/  LDSM.16.MT88.4 R164, [R192+0x3000] ;  /* 0x00300000c0a4783b */ /* 0x000ee60000004200 */
[--C-:B-1----:R-:W-:Y:S01]  /*1af70*/  FFMA.FTZ R2, R22, c[0x0][0x2d0], -R148.reuse ;  /* 0x0000b40016027a23 */ /* 0x102fe20000010894 */
[----:B--2---:R-:W-:Y:S04]  /*1af80*/  F2FP.BF16.PACK_AB R15, R175, R182 ;  /* 0x000000b6af0f723e */ /* 0x004fe800000010ff */
[----:B------:R-:W-:Y:S03]  /*1af90*/  LDSM.16.MT88.4 R20, [R194+0x800] ;  /* 0x00080000c214783b */ /* 0x000fe60000004200 */
[----:B------:R-:W-:Y:S02]  /*1afa0*/  FFMA.FTZ R148, R27, c[0x0][0x2d0], -R148 ;  /* 0x0000b4001b947a23 */ /* 0x000fe40000010894 */
[----:B------:R1:W2:Y:S01]  /*1afb0*/  MUFU.EX2 R27, R2 ;  /* 0x00000002001b7308 */ /* 0x0002a20000000800 */
[----:B------:R-:W-:Y:S09]  /*1afc0*/  FADD.FTZ R0, R182, R0 ;  /* 0x00000000b6007221 */ /* 0x000ff20000010000 */
[----:B------:R-:W4:Y:S01]  /*1afd0*/  MUFU.EX2 R24, R148 ;  /* 0x0000009400187308 */ /* 0x000f220000000800 */
[C---:B---3--:R-:W-:Y:S03]  /*1afe0*/  HMMA.16816.F32.BF16 R68, R168.reuse, R164, R68 ;  /* 0x000000a4a844723c */ /* 0x048fe60000041844 */
[----:B-1----:R-:W-:Y:S05]  /*1aff0*/  FADD.FTZ R2, R190, R25 ;  /* 0x00000019be027221 */ /* 0x002fea0000010000 */
[C---:B------:R-:W-:Y:S01]  /*1b000*/  HMMA.16816.F32.BF16 R72, R168.reuse, R166, R72 ;  /* 0x000000a6a848723c */ /* 0x040fe20000041848 */
[----:B------:R-:W1:Y:S03]  /*1b010*/  LDSM.16.MT88.4 R164, [R193+0x3000] ;  /* 0x00300000c1a4783b */ /* 0x000e660000004200 */
[----:B------:R-:W-:Y:S04]  /*1b020*/  FADD.FTZ R2, R213, R2 ;  /* 0x00000002d5027221 */ /* 0x000fe80000010000 */
        /* <DEDUP_REMOVED lines=24> */
[----:B------:R-:W3:Y:S01]  /*1b1b0*/  LDSM.16.MT88.4 R168, [R193+0x800] ;  /* 0x00080000c1a8783b */ /* 0x000ee20000004200 */
[C---:B-1----:R-:W-:Y:S08]  /*1b1c0*/  HMMA.16816.F32.BF16 R4, R12.reuse, R164, R4 ;  /* 0x000000a40c04723c */ /* 0x042ff00000041804 */
[C---:B------:R-:W-:Y:S01]  /*1b1d0*/  HMMA.16816.F32.BF16 R8, R12.reuse, R166, R8 ;  /* 0x000000a60c08723c */ /* 0x040fe20000041808 */
[----:B------:R-:W-:Y:S07]  /*1b1e0*/  LDSM.16.MT88.4 R164, [R192+0x1000] ;  /* 0x00100000c0a4783b */ /* 0x000fee0000004200 */
[C---:B---3--:R-:W-:Y:S08]  /*1b1f0*/  HMMA.16816.F32.BF16 R132, R12.reuse, R168, R132 ;  /* 0x000000a80c84723c */ /* 0x048ff00000041884 */
[C---:B------:R-:W-:Y:S08]  /*1b200*/  HMMA.16816.F32.BF16 R136, R12.reuse, R170, R136 ;  /* 0x000000aa0c88723c */ /* 0x040ff00000041888 */
[C---:B------:R-:W-:Y:S08]  /*1b210*/  HMMA.16816.F32.BF16 R140, R12.reuse, R16, R140 ;  /* 0x000000100c8c723c */ /* 0x040ff0000004188c */
        /* <DEDUP_REMOVED lines=37> */
[----:B------:R-:W-:Y:S07]  /*1b470*/  LDSM.16.MT88.4 R16, [R195+0x1000] ;  /* 0x00100000c310783b */ /* 0x000fee0000004200 */
[C---:B---3--:R-:W-:Y:S08]  /*1b480*/  HMMA.16816.F32.BF16 R124, R12.reuse, R20, R124 ;  /* 0x000000140c7c723c */ /* 0x048ff0000004187c */
[----:B------:R-:W-:Y:S07]  /*1b490*/  HMMA.16816.F32.BF16 R128, R12, R22, R128 ;  /* 0x000000160c80723c */ /* 0x000fee0000041880 */
[----:B------:R-:W-:Y:S02]  /*1b4a0*/  F2FP.BF16.PACK_AB R12, R173, R149 ;  /* 0x00000095ad0c723e */ /* 0x000fe400000010ff */
[----:B--2---:R-:W-:Y:S03]  /*1b4b0*/  F2FP.BF16.PACK_AB R13, R155, R27 ;  /* 0x0000001b9b0d723e */ /* 0x004fe600000010ff */
[----:B------:R-:W-:Y:S02]  /*1b4c0*/  F2FP.BF16.PACK_AB R14, R154, R172 ;  /* 0x000000ac9a0e723e */ /* 0x000fe400000010ff */
[----:B----4-:R-:W-:Y:S07]  /*1b4d0*/  F2FP.BF16.PACK_AB R15, R24, R26 ;  /* 0x0000001a180f723e */ /* 0x010fee00000010ff */
[C---:B------:R-:W-:Y:S01]  /*1b4e0*/  HMMA.16816.F32.BF16 R168, R12.reuse, R164, R4 ;  /* 0x000000a40ca8723c */ /* 0x040fe20000041804 */
[----:B------:R-:W1:Y:S07]  /*1b4f0*/  LDSM.16.MT88.4 R4, [R193+0x1000] ;  /* 0x00100000c104783b */ /* 0x000e6e0000004200 */
        /* <DEDUP_REMOVED lines=38> */
[C---:B-1----:R-:W-:Y:S07]  /*1b760*/  HMMA.16816.F32.BF16 R108, R12.reuse, R4, R108 ;  /* 0x000000040c6c723c */ /* 0x042fee000004186c */
[----:B------:R-:W-:Y:S01]  /*1b770*/  FADD.FTZ R4, R183, R2 ;  /* 0x00000002b7047221 */ /* 0x000fe20000010000 */
[C---:B------:R-:W-:Y:S04]  /*1b780*/  HMMA.16816.F32.BF16 R112, R12.reuse, R6, R112 ;  /* 0x000000060c70723c */ /* 0x040fe80000041870 */
[----:B------:R-:W-:Y:S02]  /*1b790*/  FADD.FTZ R2, R175, R0 ;  /* 0x00000000af027221 */ /* 0x000fe40000010000 */
[----:B------:R-:W-:Y:S01]  /*1b7a0*/  FADD.FTZ R0, R149, R4 ;  /* 0x0000000495007221 */ /* 0x000fe20000010000 */
[----:B------:R-:W-:Y:S01]  /*1b7b0*/  MOV R149, R3 ;  /* 0x0000000300957202 */ /* 0x000fe20000000f00 */
[C---:B---3--:R-:W-:Y:S04]  /*1b7c0*/  HMMA.16816.F32.BF16 R116, R12.reuse, R16, R116 ;  /* 0x000000100c74723c */ /* 0x048fe80000041874 */
        /* <DEDUP_REMOVED lines=8> */
[----:B------:R-:W-:Y:S04]  /*1b850*/  HMMA.16816.F32.BF16 R128, R12, R10, R128 ;  /* 0x0000000a0c80723c */ /* 0x000fe80000041880 */
[----:B------:R-:W-:Y:S04]  /*1b860*/  FADD.FTZ R216, R24, R0 ;  /* 0x0000000018d87221 */ /* 0x000fe80000010000 */
[----:B------:R-:W-:-:S05]  /*1b870*/  @P3 BRA `(.L_x_5068) ;  /* 0xffffd79000003947 */ /* 0x000fca000383ffff */
.L_x_5065:
[----:B------:R-:W-:Y:S02]  /*1b880*/  @!UPT UIADD3 URZ, URZ, URZ, URZ ;  /* 0x0000003f3f3ff290 */ /* 0x000fe4000fffe03f */
[----:B------:R-:W-:Y:S02]  /*1b890*/  MOV R7, 0x1f ;  /* 0x0000001f00077802 */ /* 0x000fe40000000f00 */
[----:B------:R-:W-:Y:S01]  /*1b8a0*/  MOV R6, 0xffffffff ;  /* 0xffffffff00067802 */ /* 0x000fe20000000f00 */
[----:B------:R-:W-:Y:S06]  /*1b8b0*/  BRA.DIV ~URZ, `(.L_x_5069) ;  /* 0x000066227f007947 */ /* 0x000fec000b800000 */
[----:B------:R1:W2:Y:S02]  /*1b8c0*/  SHFL.BFLY PT, R0, R214, 0x2, 0x1f ;  /* 0x0c401f00d6007f89 */ /* 0x0002a400000e0000 */
.L_x_5142:
[----:B--2---:R-:W-:Y:S01]  /*1b8d0*/  FADD.FTZ R0, R0, R214 ;  /* 0x000000d600007221 */ /* 0x004fe20000010000 */
[----:B------:R-:W-:Y:S05]  /*1b8e0*/  BRA.DIV ~URZ, `(.L_x_5070) ;  /* 0x000066527f007947 */ /* 0x000fea000b800000 */
[----:B------:R-:W2:Y:S04]  /*1b8f0*/  SHFL.BFLY PT, R2, R216, 0x2, 0x1f ;  /* 0x0c401f00d8027f89 */ /* 0x000ea800000e0000 */
[----:B------:R-:W3:Y:S01]  /*1b900*/  SHFL.BFLY PT, R5, R0, 0x1, 0x1f ;  /* 0x0c201f0000057f89 */ /* 0x000ee200000e0000 */
[----:B--2---:R-:W-:-:S02]  /*1b910*/  FADD.FTZ R4, R2, R216 ;  /* 0x000000d802047221 */ /* 0x004fc40000010000 */
[----:B---3--:R-:W-:-:S03]  /*1b920*/  FADD.FTZ R0, R0, R5 ;  /* 0x0000000500007221 */ /* 0x008fc60000010000 */
[----:B------:R2:W3:Y:S04]  /*1b930*/  SHFL.BFLY PT, R3, R4, 0x1, 0x1f ;  /* 0x0c201f0004037f89 */ /* 0x0004e800000e0000 */
.L_x_5143:
        /* <DEDUP_REMOVED lines=149> */
.L_x_4980:
        /* <DEDUP_REMOVED lines=19> */
.L_x_5072:
[----:B--2---:R-:W-:Y:S05]  /*1c3c0*/  BSYNC B0 ;  /* 0x0000000000007941 */ /* 0x004fea0003800000 */
.L_x_5071:
        /* <DEDUP_REMOVED lines=22> */
[----:B--2---:R-:W-:-:S02]  /*1c530*/  F2FP.BF16.PACK_AB R0, R125, R124 ;  /* 0x0000007c7d00723e */ /* 0x004fc400000010ff */
        /* <DEDUP_REMOVED lines=142> */
.L_x_5075:
        /* <DEDUP_REMOVED lines=129> */
.L_x_5144:
[----:B------:R-:W-:Y:S05]  /*1d630*/  BRA.DIV ~URZ, `(.L_x_5078) ;  /* 0x00004a727f007947 */ /* 0x000fea000b800000 */
[----:B------:R4:W2:Y:S02]  /*1d640*/  SHFL.IDX PT, R2, R14, RZ, 0x181f ;  /* 0x00181fff0e027589 */ /* 0x0008a400000e0000 */
.L_x_5145:
        /* <DEDUP_REMOVED lines=26> */
.L_x_5080:
[----:B------:R-:W-:Y:S05]  /*1d7f0*/  BSYNC B0 ;  /* 0x0000000000007941 */ /* 0x000fea0003800000 */
.L_x_5079:
[----:B------:R-:W-:Y:S05]  /*1d800*/  BRA.DIV ~URZ, `(.L_x_5081) ;  /* 0x000049127f007947 */ /* 0x000fea000b800000 */
[----:B---3--:R3:W4:Y:S04]  /*1d810*/  SHFL.IDX PT, R10, R13, 0x1, 0x181f ;  /* 0x00381f000d0a7f89 */ /* 0x00872800000e0000 */
[----:B--2---:R3:W2:Y:S02]  /*1d820*/  SHFL.IDX PT, R2, R14, 0x1, 0x181f ;  /* 0x00381f000e027f89 */ /* 0x0046a400000e0000 */
.L_x_5146:
        /* <DEDUP_REMOVED lines=20> */
.L_x_5083:
[----:B------:R-:W-:Y:S05]  /*1d970*/  BSYNC B0 ;  /* 0x0000000000007941 */ /* 0x000fea0003800000 */
.L_x_5082:
[----:B------:R-:W-:Y:S05]  /*1d980*/  BRA.DIV ~URZ, `(.L_x_5084) ;  /* 0x000048627f007947 */ /* 0x000fea000b800000 */
[----:B----4-:R4:W3:Y:S02]  /*1d990*/  SHFL.IDX PT, R10, R13, 0x2, 0x181f ;  /* 0x00581f000d0a7f89 */ /* 0x0108e400000e0000 */
.L_x_5147:
[----:B------:R-:W-:Y:S05]  /*1d9a0*/  BRA.DIV ~URZ, `(.L_x_5085) ;  /* 0x000048b27f007947 */ /* 0x000fea000b800000 */
[----:B--2---:R2:W4:Y:S02]  /*1d9b0*/  SHFL.IDX PT, R2, R14, 0x2, 0x181f ;  /* 0x00581f000e027f89 */ /* 0x00452400000e0000 */
.L_x_5148:
        /* <DEDUP_REMOVED lines=20> */
.L_x_5087:
[----:B------:R-:W-:Y:S05]  /*1db00*/  BSYNC B0 ;  /* 0x0000000000007941 */ /* 0x000fea0003800000 */
.L_x_5086:
[----:B------:R-:W-:Y:S05]  /*1db10*/  BRA.DIV ~URZ, `(.L_x_5088) ;  /* 0x000047b27f007947 */ /* 0x000fea000b800000 */
[----:B---3--:R3:W2:Y:S04]  /*1db20*/  SHFL.IDX PT, R10, R13, 0x3, 0x181f ;  /* 0x00781f000d0a7f89 */ /* 0x0086a800000e0000 */
[----:B----4-:R3:W4:Y:S02]  /*1db30*/  SHFL.IDX PT, R2, R14, 0x3, 0x181f ;  /* 0x00781f000e027f89 */ /* 0x01072400000e0000 */
.L_x_5149:
        /* <DEDUP_REMOVED lines=21> */
.L_x_5076:
        /* <DEDUP_REMOVED lines=35> */
.L_x_5150:
[----:B------:R-:W-:Y:S05]  /*1dec0*/  BRA.DIV ~URZ, `(.L_x_5091) ;  /* 0x000045427f007947 */ /* 0x000fea000b800000 */
[----:B------:R3:W4:Y:S02]  /*1ded0*/  SHFL.IDX PT, R0, R17, RZ, 0x1c1f ;  /* 0x001c1fff11007589 */ /* 0x00072400000e0000 */
.L_x_5151:
        /* <DEDUP_REMOVED lines=96> */
[----:B----4-:R-:W-:-:S04]  /*1e4e0*/  @!P6 LEA R10, P0, R5, R0, 0x2 ;  /* 0x00000000050ae211 */ /* 0x010fc800078010ff */
[----:B------:R-:W-:Y:S02]  /*1e4f0*/  @!P6 LEA.HI.X R11, R5, R4, R7, 0x2, P0 ;  /* 0x00000004050be211 */ /* 0x000fe400000f1407 */
[----:B------:R-:W-:Y:S02]  /*1e500*/  IADD3 R5, R231, 0x90, RZ ;  /* 0x00000090e7057810 */ /* 0x000fe40007ffe0ff */
[----:B------:R-:W-:Y:S02]  /*1e510*/  SHF.R.S32.HI R7, RZ, 0x1f, R2 ;  /* 0x0000001fff077819 */ /* 0x000fe40000011402 */
[----:B------:R-:W-:Y:S02]  /*1e520*/  ISETP.GE.AND P4, PT, R5, c[0x0][0x3c8], PT ;  /* 0x0000f20005007a0c */ /* 0x000fe40003f86270 */
[----:B--2---:R-:W-:Y:S02]  /*1e530*/  SHF.R.S32.HI R9, RZ, 0x1f, R6 ;  /* 0x0000001fff097819 */ /* 0x004fe40000011406 */
[----:B------:R-:W-:-:S02]  /*1e540*/  @!P2 LEA R8, P1, R6, R0, 0x2 ;  /* 0x000000000608a211 */ /* 0x000fc400078210ff */
[----:B-----5:R-:W-:Y:S02]  /*1e550*/  @!P5 LEA R12, P0, R2, R0, 0x2 ;  /* 0x00000000020cd211 */ /* 0x020fe400078010ff */
[-C--:B------:R-:W-:Y:S02]  /*1e560*/  @!P2 LEA.HI.X R9, R6, R4.reuse, R9, 0x2, P1 ;  /* 0x000000040609a211 */ /* 0x080fe400008f1409 */
[C---:B------:R-:W-:Y:S02]  /*1e570*/  IADD3 R6, R231.reuse, 0x88, RZ ;  /* 0x00000088e7067810 */ /* 0x040fe40007ffe0ff */
[----:B------:R-:W-:Y:S01]  /*1e580*/  @!P5 LEA.HI.X R13, R2, R4, R7, 0x2, P0 ;  /* 0x00000004020dd211 */ /* 0x000fe200000f1407 */
[----:B------:R2:W-:Y:S01]  /*1e590*/  @!P2 ST.E.64 [R8.64], R48 ;  /* 0x000000300800a985 */ /* 0x0005e2000c101b06 */
[----:B------:R-:W-:Y:S02]  /*1e5a0*/  ISETP.GE.AND P2, PT, R6, c[0x0][0x3c8], PT ;  /* 0x0000f20006007a0c */ /* 0x000fe40003f46270 */
[C---:B------:R-:W-:Y:S01]  /*1e5b0*/  IADD3 R2, R231.reuse, 0x98, RZ ;  /* 0x00000098e7027810 */ /* 0x040fe20007ffe0ff */
[----:B------:R4:W-:Y:S01]  /*1e5c0*/  @!P6 ST.E.64 [R10.64], R60 ;  /* 0x0000003c0a00e985 */ /* 0x0009e2000c101b06 */
[----:B------:R-:W-:-:S02]  /*1e5d0*/  IADD3 R7, R231, 0xa0, RZ ;  /* 0x000000a0e7077810 */ /* 0x000fc40007ffe0ff */
        /* <DEDUP_REMOVED lines=27> */
[----:B------:R-:W-:Y:S01]  /*1e790*/  SHF.R.S32.HI R2, RZ, 0x1f, R3 ;  /* 0x0000001fff027819 */ /* 0x000fe20000011403 */
[----:B------:R2:W-:Y:S01]  /*1e7a0*/  @!P3 ST.E.64 [R8.64], R72 ;  /* 0x000000480800b985 */ /* 0x0005e2000c101b06 */
[----:B------:R-:W-:Y:S02]  /*1e7b0*/  ISETP.GE.AND P3, PT, R7, c[0x0][0x3c8], PT ;  /* 0x0000f20007007a0c */ /* 0x000fe40003f66270 */
[----:B------:R-:W-:Y:S01]  /*1e7c0*/  ISETP.GE.AND P4, PT, R6, c[0x0][0x3c8], PT ;  /* 0x0000f20006007a0c */ /* 0x000fe20003f86270 */
[----:B------:R5:W-:Y:S01]  /*1e7d0*/  @!P5 ST.E.64 [R12.64], R84 ;  /* 0x000000540c00d985 */ /* 0x000be2000c101b06 */
[----:B----4-:R-:W-:-:S04]  /*1e7e0*/  @!P6 LEA R10, P0, R3, R0, 0x2 ;  /* 0x00000000030ae211 */ /* 0x010fc800078010ff */
[----:B------:R-:W-:Y:S02]  /*1e7f0*/  @!P6 LEA.HI.X R11, R3, R4, R2, 0x2, P0 ;  /* 0x00000004030be211 */ /* 0x000fe400000f1402 */
[C---:B------:R-:W-:Y:S02]  /*1e800*/  IADD3 R2, R231.reuse, 0xd0, RZ ;  /* 0x000000d0e7027810 */ /* 0x040fe40007ffe0ff */
[----:B------:R-:W-:Y:S02]  /*1e810*/  IADD3 R3, R231, 0xc8, RZ ;  /* 0x000000c8e7037810 */ /* 0x000fe40007ffe0ff */
[----:B------:R-:W-:Y:S02]  /*1e820*/  ISETP.GE.AND P5, PT, R2, c[0x0][0x3c8], PT ;  /* 0x0000f20002007a0c */ /* 0x000fe40003fa6270 */
[----:B--2---:R-:W-:Y:S02]  /*1e830*/  SHF.R.S32.HI R9, RZ, 0x1f, R5 ;  /* 0x0000001fff097819 */ /* 0x004fe40000011405 */
[----:B------:R-:W-:-:S02]  /*1e840*/  @!P2 LEA R8, P1, R5, R0, 0x2 ;  /* 0x000000000508a211 */ /* 0x000fc400078210ff */
[----:B-----5:R-:W-:Y:S02]  /*1e850*/  @!P4 LEA R12, P0, R6, R0, 0x2 ;  /* 0x00000000060cc211 */ /* 0x020fe400078010ff */
        /* <DEDUP_REMOVED lines=8> */
[----:B--2---:R-:W-:Y:S02]  /*1e8e0*/  SHF.R.S32.HI R9, RZ, 0x1f, R7 ;  /* 0x0000001fff097819 */ /* 0x004fe40000011407 */
[----:B------:R-:W-:-:S02]  /*1e8f0*/  @!P3 LEA R8, P1, R7, R0, 0x2 ;  /* 0x000000000708b211 */ /* 0x000fc400078210ff */
[C---:B----4-:R-:W-:Y:S02]  /*1e900*/  @!P5 LEA R10, P0, R2.reuse, R0, 0x2 ;  /* 0x00000000020ad211 */ /* 0x050fe400078010ff */
        /* <DEDUP_REMOVED lines=8> */
[----:B------:R-:W-:Y:S02]  /*1e990*/  ISETP.GE.AND P3, PT, R5, c[0x0][0x3c8], PT ;  /* 0x0000f20005007a0c */ /* 0x000fe40003f66270 */
[----:B------:R-:W-:Y:S02]  /*1e9a0*/  SHF.R.S32.HI R2, RZ, 0x1f, R6 ;  /* 0x0000001fff027819 */ /* 0x000fe40000011406 */
[----:B--2---:R-:W-:Y:S02]  /*1e9b0*/  SHF.R.S32.HI R9, RZ, 0x1f, R3 ;  /* 0x0000001fff097819 */ /* 0x004fe40000011403 */
[-C--:B------:R-:W-:Y:S02]  /*1e9c0*/  @!P2 LEA R8, P1, R3, R0.reuse, 0x2 ;  /* 0x000000000308a211 */ /* 0x080fe400078210ff */
[----:B----4-:R-:W-:Y:S02]  /*1e9d0*/  @!P6 LEA R12, P0, R7, R0, 0x2 ;  /* 0x00000000070ce211 */ /* 0x010fe400078010ff */
[----:B------:R-:W-:-:S02]  /*1e9e0*/  @!P2 LEA.HI.X R9, R3, R4, R9, 0x2, P1 ;  /* 0x000000040309a211 */ /* 0x000fc400008f1409 */
[C---:B------:R-:W-:Y:S02]  /*1e9f0*/  @!P4 LEA R14, P1, R6.reuse, R0, 0x2 ;  /* 0x00000000060ec211 */ /* 0x040fe400078210ff */
        /* <DEDUP_REMOVED lines=23> */
.L_x_5093:
[----:B------:R-:W-:Y:S05]  /*1eb70*/  BSYNC B0 ;  /* 0x0000000000007941 */ /* 0x000fea0003800000 */
.L_x_5092:
[----:B------:R-:W-:Y:S05]  /*1eb80*/  BRA.DIV ~URZ, `(.L_x_5094) ;  /* 0x000038f27f007947 */ /* 0x000fea000b800000 */
[----:B--2---:R2:W1:Y:S04]  /*1eb90*/  SHFL.IDX PT, R4, R16, 0x1, 0x1c1f ;  /* 0x003c1f0010047f89 */ /* 0x00446800000e0000 */
[----:B----4-:R2:W4:Y:S02]  /*1eba0*/  SHFL.IDX PT, R0, R17, 0x1, 0x1c1f ;  /* 0x003c1f0011007f89 */ /* 0x01052400000e0000 */
.L_x_5152:
        /* <DEDUP_REMOVED lines=42> */
[C---:B------:R-:W-:Y:S02]  /*1ee50*/  IADD3 R13, R231.reuse, 0x40, RZ ;  /* 0x00000040e70d7810 */ /* 0x040fe40007ffe0ff */
[----:B------:R-:W-:Y:S01]  /*1ee60*/  IADD3 R15, R231, 0x30, RZ ;  /* 0x00000030e70f7810 */ /* 0x000fe20007ffe0ff */
[----:B------:R4:W-:Y:S01]  /*1ee70*/  @!P3 ST.E.64 [R6.64], R134 ;  /* 0x000000860600b985 */ /* 0x0009e2000c101b06 */
[----:B------:R-:W-:Y:S02]  /*1ee80*/  ISETP.GE.AND P4, PT, R13, c[0x0][0x3c8], PT ;  /* 0x0000f2000d007a0c */ /* 0x000fe40003f86270 */
[----:B------:R-:W-:Y:S02]  /*1ee90*/  SHF.R.S32.HI R15, RZ, 0x1f, R15 ;  /* 0x0000001fff0f7819 */ /* 0x000fe4000001140f */
[----:B------:R-:W-:Y:S02]  /*1eea0*/  IADD3 R14, R231, 0x48, RZ ;  /* 0x00000048e70e7810 */ /* 0x000fe40007ffe0ff */
        /* <DEDUP_REMOVED lines=38> */
[----:B------:R-:W-:-:S02]  /*1f110*/  SHF.R.S32.HI R7, RZ, 0x1f, R2 ;  /* 0x0000001fff077819 */ /* 0x000fc40000011402 */
[C---:B------:R-:W-:Y:S01]  /*1f120*/  @!P4 LEA R12, P0, R2.reuse, R0, 0x2 ;  /* 0x00000000020cc211 */ /* 0x040fe200078010ff */
[----:B------:R4:W-:Y:S01]  /*1f130*/  @!P5 ST.E.64 [R14.64], R42 ;  /* 0x0000002a0e00d985 */ /* 0x0009e2000c101b06 */
[----:B------:R-:W-:Y:S02]  /*1f140*/  IADD3 R3, R231, 0x78, RZ ;  /* 0x00000078e7037810 */ /* 0x000fe40007ffe0ff */
[----:B------:R-:W-:Y:S02]  /*1f150*/  @!P4 LEA.HI.X R13, R2, R4, R7, 0x2, P0 ;  /* 0x00000004020dc211 */ /* 0x000fe400000f1407 */
[----:B------:R-:W-:Y:S02]  /*1f160*/  ISETP.GE.AND P0, PT, R3, c[0x0][0x3c8], PT ;  /* 0x0000f20003007a0c */ /* 0x000fe40003f06270 */
[-C--:B-1----:R-:W-:Y:S02]  /*1f170*/  @!P2 LEA R10, P3, R6, R0.reuse, 0x2 ;  /* 0x00000000060aa211 */ /* 0x082fe400078610ff */
[----:B------:R-:W-:-:S02]  /*1f180*/  @!P1 LEA R18, P4, R5, R0, 0x2 ;  /* 0x0000000005129211 */ /* 0x000fc400078810ff */
[----:B------:R-:W-:-:S04]  /*1f190*/  IADD3 R7, R231, 0x88, RZ ;  /* 0x00000088e7077810 */ /* 0x000fc80007ffe0ff */
[----:B------:R-:W-:Y:S02]  /*1f1a0*/  ISETP.GE.AND P5, PT, R7, c[0x0][0x3c8], PT ;  /* 0x0000f20007007a0c */ /* 0x000fe40003fa6270 */
[----:B--2---:R-:W-:Y:S02]  /*1f1b0*/  SHF.R.S32.HI R9, RZ, 0x1f, R5 ;  /* 0x0000001fff097819 */ /* 0x004fe40000011405 */
[----:B------:R-:W-:Y:S02]  /*1f1c0*/  SHF.R.S32.HI R8, RZ, 0x1f, R6 ;  /* 0x0000001fff087819 */ /* 0x000fe40000011406 */
[-C--:B------:R-:W-:Y:S02]  /*1f1d0*/  @!P1 LEA.HI.X R19, R5, R4.reuse, R9, 0x2, P4 ;  /* 0x0000000405139211 */ /* 0x080fe400020f1409 */
[----:B------:R-:W-:Y:S02]  /*1f1e0*/  ISETP.GE.AND P4, PT, R2, c[0x0][0x3c8], PT ;  /* 0x0000f20002007a0c */ /* 0x000fe40003f86270 */
[----:B------:R-:W-:-:S02]  /*1f1f0*/  @!P2 LEA.HI.X R11, R6, R4, R8, 0x2, P3 ;  /* 0x00000004060ba211 */ /* 0x000fc400018f1408 */
[----:B------:R-:W-:Y:S02]  /*1f200*/  IADD3 R8, R231, 0x80, RZ ;  /* 0x00000080e7087810 */ /* 0x000fe40007ffe0ff */
[----:B------:R-:W-:Y:S02]  /*1f210*/  SHF.R.S32.HI R6, RZ, 0x1f, R3 ;  /* 0x0000001fff067819 */ /* 0x000fe40000011403 */
[----:B------:R-:W-:Y:S02]  /*1f220*/  ISETP.GE.AND P6, PT, R8, c[0x0][0x3c8], PT ;  /* 0x0000f20008007a0c */ /* 0x000fe40003fc6270 */
[----:B---3--:R-:W-:Y:S02]  /*1f230*/  @!P0 LEA R16, P3, R3, R0, 0x2 ;  /* 0x0000000003108211 */ /* 0x008fe400078610ff */
[----:B------:R-:W-:Y:S01]  /*1f240*/  IADD3 R2, R231, 0x90, RZ ;  /* 0x00000090e7027810 */ /* 0x000fe20007ffe0ff */
[----:B------:R1:W-:Y:S01]  /*1f250*/  @!P4 ST.E.64 [R12.64], R54 ;  /* 0x000000360c00c985 */ /* 0x0003e2000c101b06 */
[----:B------:R-:W-:-:S02]  /*1f260*/  @!P0 LEA.HI.X R17, R3, R4, R6, 0x2, P3 ;  /* 0x0000000403118211 */ /* 0x000fc400018f1406 */
[----:B------:R-:W-:Y:S01]  /*1f270*/  SHF.R.S32.HI R3, RZ, 0x1f, R7 ;  /* 0x0000001fff037819 */ /* 0x000fe20000011407 */
[----:B------:R2:W-:Y:S01]  /*1f280*/  @!P2 ST.E.64 [R10.64], R50 ;  /* 0x000000320a00a985 */ /* 0x0005e2000c101b06 */
[----:B------:R-:W-:Y:S02]  /*1f290*/  SHF.R.S32.HI R5, RZ, 0x1f, R8 ;  /* 0x0000001fff057819 */ /* 0x000fe40000011408 */
[----:B------:R-:W-:Y:S01]  /*1f2a0*/  IADD3 R6, R231, 0x98, RZ ;  /* 0x00000098e7067810 */ /* 0x000fe20007ffe0ff */
[----:B------:R-:W-:Y:S01]  /*1f2b0*/  @!P1 ST.E.64 [R18.64], R62 ;  /* 0x0000003e12009985 */ /* 0x000fe2000c101b06 */
[----:B----4-:R-:W-:Y:S02]  /*1f2c0*/  @!P6 LEA R14, P3, R8, R0, 0x2 ;  /* 0x00000000080ee211 */ /* 0x010fe400078610ff */
[----:B------:R-:W-:Y:S01]  /*1f2d0*/  ISETP.GE.AND P4, PT, R6, c[0x0][0x3c8], PT ;  /* 0x0000f20006007a0c */ /* 0x000fe20003f86270 */
[----:B------:R3:W-:Y:S01]  /*1f2e0*/  @!P0 ST.E.64 [R16.64], R58 ;  /* 0x0000003a10008985 */ /* 0x0007e2000c101b06 */
[----:B------:R-:W-:-:S02]  /*1f2f0*/  @!P6 LEA.HI.X R15, R8, R4, R5, 0x2, P3 ;  /* 0x00000004080fe211 */ /* 0x000fc400018f1405 */
[----:B------:R-:W-:Y:S02]  /*1f300*/  IADD3 R5, R231, 0xa0, RZ ;  /* 0x000000a0e7057810 */ /* 0x000fe40007ffe0ff */
[----:B------:R-:W-:Y:S01]  /*1f310*/  SHF.R.S32.HI R9, RZ, 0x1f, R2 ;  /* 0x0000001fff097819 */ /* 0x000fe20000011402 */
[----:B------:R-:W-:Y:S01]  /*1f320*/  @!P6 ST.E.64 [R14.64], R70 ;  /* 0x000000460e00e985 */ /* 0x000fe2000c101b06 */
[----:B------:R-:W-:Y:S02]  /*1f330*/  ISETP.GE.AND P3, PT, R5, c[0x0][0x3c8], PT ;  /* 0x0000f20005007a0c */ /* 0x000fe40003f66270 */
[----:B------:R-:W-:-:S03]  /*1f340*/  ISETP.GE.AND P6, PT, R2, c[0x0][0x3c8], PT ;  /* 0x0000f20002007a0c */ /* 0x000fc60003fc6270 */
[-C--:B------:R-:W-:Y:S02]  /*1f350*/  @!P4 LEA R8, P1, R6, R0.reuse, 0x2 ;  /* 0x000000000608c211 */ /* 0x080fe400078210ff */
[----:B-1----:R-:W-:-:S04]  /*1f360*/  @!P5 LEA R12, P2, R7, R0, 0x2 ;  /* 0x00000000070cd211 */ /* 0x002fc800078410ff */
[----:B------:R-:W-:Y:S02]  /*1f370*/  @!P5 LEA.HI.X R13, R7, R4, R3, 0x2, P2 ;  /* 0x00000004070dd211 */ /* 0x000fe400010f1403 */
[----:B------:R-:W-:Y:S02]  /*1f380*/  ISETP.GE.AND P2, PT, R2, c[0x0][0x3c8], PT ;  /* 0x0000f20002007a0c */ /* 0x000fe40003f46270 */
[----:B------:R-:W-:Y:S01]  /*1f390*/  IADD3 R3, R231, 0xa8, RZ ;  /* 0x000000a8e7037810 */ /* 0x000fe20007ffe0ff */
[----:B------:R1:W-:Y:S01]  /*1f3a0*/  @!P5 ST.E.64 [R12.64], R66 ;  /* 0x000000420c00d985 */ /* 0x0003e2000c101b06 */
[----:B------:R-:W-:-:S09]  /*1f3b0*/  SHF.R.S32.HI R7, RZ, 0x1f, R6 ;  /* 0x0000001fff077819 */ /* 0x000fd20000011406 */
        /* <DEDUP_REMOVED lines=26> */
[----:B------:R-:W-:Y:S02]  /*1f560*/  @!P0 LEA.HI.X R11, R6, R4, R8, 0x2, P4 ;  /* 0x00000004060b8211 */ /* 0x000fe400020f1408 */
[----:B------:R-:W-:Y:S01]  /*1f570*/  ISETP.GE.AND P4, PT, R2, c[0x0][0x3c8], PT ;  /* 0x0000f20002007a0c */ /* 0x000fe20003f86270 */
[----:B------:R2:W-:Y:S01]  /*1f580*/  @!P1 ST.E.64 [R12.64], R166 ;  /* 0x000000a60c009985 */ /* 0x0005e2000c101b06 */
[----:B------:R-:W-:-:S02]  /*1f590*/  SHF.R.S32.HI R6, RZ, 0x1f, R3 ;  /* 0x0000001fff067819 */ /* 0x000fc40000011403 */
[C---:B------:R-:W-:Y:S01]  /*1f5a0*/  IADD3 R7, R231.reuse, 0xd0, RZ ;  /* 0x000000d0e7077810 */ /* 0x040fe20007ffe0ff */
[----:B------:R3:W-:Y:S01]  /*1f5b0*/  @!P0 ST.E.64 [R10.64], R90 ;  /* 0x0000005a0a008985 */ /* 0x0007e2000c101b06 */
[----:B------:R-:W-:Y:S02]  /*1f5c0*/  IADD3 R8, R231, 0xd8, RZ ;  /* 0x000000d8e7087810 */ /* 0x000fe40007ffe0ff */
[----:B------:R-:W-:Y:S02]  /*1f5d0*/  ISETP.GE.AND P5, PT, R7, c[0x0][0x3c8], PT ;  /* 0x0000f20007007a0c */ /* 0x000fe40003fa6270 */
[----:B------:R-:W-:Y:S02]  /*1f5e0*/  SHF.R.S32.HI R5, RZ, 0x1f, R2 ;  /* 0x0000001fff057819 */ /* 0x000fe40000011402 */
[----:B------:R-:W-:Y:S02]  /*1f5f0*/  SHF.R.S32.HI R9, RZ, 0x1f, R8 ;  /* 0x0000001fff097819 */ /* 0x000fe40000011408 */
[----:B-1----:R-:W-:-:S02]  /*1f600*/  @!P4 LEA R16, P2, R2, R0, 0x2 ;  /* 0x000000000210c211 */ /* 0x002fc400078410ff */
[----:B------:R-:W-:Y:S02]  /*1f610*/  ISETP.GE.AND P4, PT, R8, c[0x0][0x3c8], PT ;  /* 0x0000f20008007a0c */ /* 0x000fe40003f86270 */
[----:B----4-:R-:W-:-:S04]  /*1f620*/  @!P6 LEA R14, P3, R3, R0, 0x2 ;  /* 0x00000000030ee211 */ /* 0x010fc800078610ff */
[----:B------:R-:W-:Y:S02]  /*1f630*/  @!P6 LEA.HI.X R15, R3, R4, R6, 0x2, P3 ;  /* 0x00000004030fe211 */ /* 0x000fe400018f1406 */
[C---:B------:R-:W-:Y:S02]  /*1f640*/  ISETP.GE.AND P3, PT, R2.reuse, c[0x0][0x3c8], PT ;  /* 0x0000f20002007a0c */ /* 0x040fe40003f66270 */
[----:B------:R-:W-:Y:S01]  /*1f650*/  IADD3 R6, R231, 0xe0, RZ ;  /* 0x000000e0e7067810 */ /* 0x000fe20007ffe0ff */
[----:B------:R-:W-:Y:S01]  /*1f660*/  @!P6 ST.E.64 [R14.64], R170 ;  /* 0x000000aa0e00e985 */ /* 0x000fe2000c101b06 */
[----:B------:R-:W-:Y:S02]  /*1f670*/  SHF.R.S32.HI R3, RZ, 0x1f, R7 ;  /* 0x0000001fff037819 */ /* 0x000fe40000011407 */
[----:B--2---:R-:W-:Y:S02]  /*1f680*/  @!P5 LEA R12, P1, R7, R0, 0x2 ;  /* 0x00000000070cd211 */ /* 0x004fe400078210ff */
[----:B------:R-:W-:-:S02]  /*1f690*/  ISETP.GE.AND P6, PT, R2, c[0x0][0x3c8], PT ;  /* 0x0000f20002007a0c */ /* 0x000fc40003fc6270 */
[-C--:B------:R-:W-:Y:S02]  /*1f6a0*/  @!P5 LEA.HI.X R13, R7, R4.reuse, R3, 0x2, P1 ;  /* 0x00000004070dd211 */ /* 0x080fe400008f1403 */
[C---:B------:R-:W-:Y:S02]  /*1f6b0*/  IADD3 R3, R231.reuse, 0xf0, RZ ;  /* 0x000000f0e7037810 */ /* 0x040fe40007ffe0ff */
[----:B------:R-:W-:Y:S02]  /*1f6c0*/  @!P3 LEA.HI.X R17, R2, R4, R5, 0x2, P2 ;  /* 0x000000040211b211 */ /* 0x000fe400010f1405 */
[----:B------:R-:W-:Y:S02]  /*1f6d0*/  ISETP.GE.AND P3, PT, R6, c[0x0][0x3c8], PT ;  /* 0x0000f20006007a0c */ /* 0x000fe40003f66270 */
[----:B------:R-:W-:Y:S02]  /*1f6e0*/  IADD3 R5, R231, 0xe8, RZ ;  /* 0x000000e8e7057810 */ /* 0x000fe40007ffe0ff */
[----:B---3--:R-:W-:Y:S01]  /*1f6f0*/  @!P4 LEA R10, P0, R8, R0, 0x2 ;  /* 0x00000000080ac211 */ /* 0x008fe200078010ff */
[----:B------:R-:W-:Y:S01]  /*1f700*/  @!P6 ST.E.64 [R16.64], R174 ;  /* 0x000000ae1000e985 */ /* 0x000fe2000c101b06 */
[----:B------:R-:W-:-:S02]  /*1f710*/  ISETP.GE.AND P2, PT, R5, c[0x0][0x3c8], PT ;  /* 0x0000f20005007a0c */ /* 0x000fc40003f46270 */
[----:B------:R-:W-:Y:S01]  /*1f720*/  ISETP.GE.AND P1, PT, R3, c[0x0][0x3c8], PT ;  /* 0x0000f20003007a0c */ /* 0x000fe20003f26270 */
[----:B------:R-:W-:Y:S01]  /*1f730*/  @!P5 ST.E.64 [R12.64], R172 ;  /* 0x000000ac0c00d985 */ /* 0x000fe2000c101b06 */
        /* <DEDUP_REMOVED lines=22> */
.L_x_5074:
        /* <DEDUP_REMOVED lines=15> */
[----:B-1----:R-:W-:Y:S01]  /*1f990*/  SEL R18, R0, c[0x0][0x3d4], P0 ;  /* 0x0000f50000127a07 */ /* 0x002fe20000000000 */
[----:B------:R-:W-:Y:S05]  /*1f9a0*/  @P1 BRA `(.L_x_5095) ;  /* 0x0000004000001947 */ /* 0x000fea0003800000 */
[----:B------:R-:W-:Y:S05]  /*1f9b0*/  @!P2 BRA `(.L_x_5095) ;  /* 0x000000300000a947 */ /* 0x000fea0003800000 */
[----:B------:R1:W2:Y:S04]  /*1f9c0*/  LDG.E R0, [R4.64] ;  /* 0x0000000604007981 */ /* 0x0002a8000c1e1900 */
[----:B-1--4-:R-:W2:Y:S02]  /*1f9d0*/  LDG.E R4, [R4.64+0x4] ;  /* 0x0000040604047981 */ /* 0x012ea4000c1e1900 */
[----:B--2--5:R-:W-:Y:S02]  /*1f9e0*/  IADD3 R19, -R0, R4, RZ ;  /* 0x0000000400137210 */ /* 0x024fe40007ffe1ff */
.L_x_5095:
[----:B------:R-:W1:Y:S01]  /*1f9f0*/  S2R R21, SR_TID.X ;  /* 0x0000000000157919 */ /* 0x000e620000002100 */
[----:B------:R-:W-:Y:S01]  /*1fa00*/  BSSY B0, `(.L_x_5096) ;  /* 0x0000038000007945 */ /* 0x000fe20003800000 */
[----:B------:R-:W-:Y:S02]  /*1fa10*/  SEL R12, R252, RZ, !P2 ;  /* 0x000000fffc0c7207 */ /* 0x000fe40005000000 */
[----:B------:R-:W-:-:S02]  /*1fa20*/  SEL R20, R7, RZ, !P2 ;  /* 0x000000ff07147207 */ /* 0x000fc40005000000 */
[----:B-----5:R-:W-:Y:S02]  /*1fa30*/  SHF.R.S32.HI R17, RZ, 0x1f, R6 ;  /* 0x0000001fff117819 */ /* 0x020fe40000011406 */
[----:B-1----:R-:W-:-:S13]  /*1fa40*/  ISETP.GT.AND P0, PT, R21, 0x7f, PT ;  /* 0x0000007f1500780c */ /* 0x002fda0003f04270 */
[----:B------:R-:W-:Y:S05]  /*1fa50*/  @P0 BRA `(.L_x_5097) ;  /* 0x0000032000000947 */ /* 0x000fea0003800000 */
[----:B----4-:R-:W2:Y:S01]  /*1fa60*/  LDL R2, [R1+0x18] ;  /* 0x0000180001027983 */ /* 0x010ea20000100800 */
        /* <DEDUP_REMOVED lines=49> */
.L_x_5097:
[----:B------:R-:W-:Y:S05]  /*1fd80*/  BSYNC B0 ;  /* 0x0000000000007941 */ /* 0x000fea0003800000 */
.L_x_5096:
[----:B------:R-:W-:-:S13]  /*1fd90*/  ISETP.GT.AND P0, PT, R18, 0x1, PT ;  /* 0x000000011200780c */ /* 0x000fda0003f04270 */
[----:B------:R-:W-:Y:S05]  /*1fda0*/  @P0 BRA `(.L_x_5089) ;  /* 0x000008d000000947 */ /* 0x000fea0003800000 */
[----:B------:R-:W2:Y:S04]  /*1fdb0*/  LDL.LU R8, [R1+0x14] ;  /* 0x0000140001087983 */ /* 0x000ea80000300800 */
[----:B------:R-:W3:Y:S01]  /*1fdc0*/  LDL.LU R7, [R1+0x18] ;  /* 0x0000180001077983 */ /* 0x000ee20000300800 */
[----:B-1--4-:R-:W-:Y:S01]  /*1fdd0*/  SHF.R.S32.HI R4, RZ, 0x1f, R21 ;  /* 0x0000001fff047819 */ /* 0x012fe20000011415 */
        /* <DEDUP_REMOVED lines=13> */
[----:B---3--:R-:W-:Y:S01]  /*1feb0*/  IMAD.IADD R4, R7, 0x1, R0 ;  /* 0x0000000107047824 */ /* 0x008fe200078e0200 */
        /* <DEDUP_REMOVED lines=23> */
.L_x_5153:
[----:B------:R-:W-:Y:S05]  /*20030*/  BRA.DIV ~URZ, `(.L_x_5099) ;  /* 0x000025827f007947 */ /* 0x000fea000b800000 */
[----:B------:R3:W4:Y:S02]  /*20040*/  SHFL.IDX PT, R2, R14, RZ, 0x181f ;  /* 0x00181fff0e027589 */ /* 0x00072400000e0000 */
.L_x_5154:
        /* <DEDUP_REMOVED lines=27> */
.L_x_5101:
[----:B------:R-:W-:Y:S05]  /*20200*/  BSYNC B0 ;  /* 0x0000000000007941 */ /* 0x000fea0003800000 */
.L_x_5100:
[----:B------:R-:W-:Y:S05]  /*20210*/  BRA.DIV ~URZ, `(.L_x_5102) ;  /* 0x000024127f007947 */ /* 0x000fea000b800000 */
[----:B--2---:R2:W1:Y:S04]  /*20220*/  SHFL.IDX PT, R10, R11, 0x1, 0x181f ;  /* 0x00381f000b0a7f89 */ /* 0x00446800000e0000 */
[----:B----4-:R2:W4:Y:S02]  /*20230*/  SHFL.IDX PT, R2, R14, 0x1, 0x181f ;  /* 0x00381f000e027f89 */ /* 0x01052400000e0000 */
.L_x_5155:
        /* <DEDUP_REMOVED lines=20> */
.L_x_5104:
[----:B------:R-:W-:Y:S05]  /*20380*/  BSYNC B0 ;  /* 0x0000000000007941 */ /* 0x000fea0003800000 */
.L_x_5103:
[----:B------:R-:W-:Y:S05]  /*20390*/  BRA.DIV ~URZ, `(.L_x_5105) ;  /* 0x000023627f007947 */ /* 0x000fea000b800000 */
[----:B-1----:R1:W2:Y:S02]  /*203a0*/  SHFL.IDX PT, R10, R11, 0x2, 0x181f ;  /* 0x00581f000b0a7f89 */ /* 0x0022a400000e0000 */
.L_x_5156:
[----:B------:R-:W-:Y:S05]  /*203b0*/  BRA.DIV ~URZ, `(.L_x_5106) ;  /* 0x000023b27f007947 */ /* 0x000fea000b800000 */
[----:B----4-:R4:W1:Y:S02]  /*203c0*/  SHFL.IDX PT, R2, R14, 0x2, 0x181f ;  /* 0x00581f000e027f89 */ /* 0x01086400000e0000 */
.L_x_5157:
        /* <DEDUP_REMOVED lines=20> */
.L_x_5108:
[----:B------:R-:W-:Y:S05]  /*20510*/  BSYNC B0 ;  /* 0x0000000000007941 */ /* 0x000fea0003800000 */
.L_x_5107:
[----:B------:R-:W-:Y:S05]  /*20520*/  BRA.DIV ~URZ, `(.L_x_5109) ;  /* 0x000022b27f007947 */ /* 0x000fea000b800000 */
[----:B--2---:R2:W3:Y:S04]  /*20530*/  SHFL.IDX PT, R10, R11, 0x3, 0x181f ;  /* 0x00781f000b0a7f89 */ /* 0x0044e800000e0000 */
[----:B-1----:R2:W1:Y:S02]  /*20540*/  SHFL.IDX PT, R2, R14, 0x3, 0x181f ;  /* 0x00781f000e027f89 */ /* 0x00246400000e0000 */
.L_x_5158:
        /* <DEDUP_REMOVED lines=19> */
.L_x_5089:
[----:B------:R-:W-:Y:S05]  /*20680*/  BSYNC B1 ;  /* 0x0000000000017941 */ /* 0x000fea0003800000 */
.L_x_5073:
        /* <DEDUP_REMOVED lines=11> */
[----:B--234-:R-:W-:-:S04]  /*20740*/  LOP3.LUT R14, R0, 0x1f, RZ, 0xc0, !PT ;  /* 0x0000001f000e7812 */ /* 0x01cfc800078ec0ff */
[----:B------:R-:W-:Y:S01]  /*20750*/  ISETP.NE.AND P6, PT, R14, 0x1f, PT ;  /* 0x0000001f0e00780c */ /* 0x000fe20003fc5270 */
[----:B------:R-:W-:Y:S10]  /*20760*/  BRA.DIV ~URZ, `(.L_x_5111) ;  /* 0x000021427f007947 */ /* 0x000ff4000b800000 */
[----:B------:R1:W2:Y:S02]  /*20770*/  SHFL.IDX PT, R10, R114, RZ, 0x1f ;  /* 0x00001fff720a7589 */ /* 0x0002a400000e0000 */
.L_x_5159:
[----:B------:R-:W-:Y:S05]  /*20780*/  BRA.DIV ~URZ, `(.L_x_5112) ;  /* 0x000021927f007947 */ /* 0x000fea000b800000 */
[----:B------:R3:W4:Y:S02]  /*20790*/  SHFL.IDX PT, R8, R114, 0x1, 0x1f ;  /* 0x00201f0072087f89 */ /* 0x00072400000e0000 */
.L_x_5160:
        /* <DEDUP_REMOVED lines=19> */
.L_x_5161:
        /* <DEDUP_REMOVED lines=16> */
.L_x_5162:
[----:B---3--:R-:W-:Y:S01]  /*209d0*/  IMAD R0, R0, c[0x0][0x538], RZ ;  /* 0x00014e0000007a24 */ /* 0x008fe200078e02ff */
[----:B------:R-:W-:Y:S04]  /*209e0*/  BSSY B1, `(.L_x_5115) ;  /* 0x00000d0000017945 */ /* 0x000fe80003800000 */
[----:B----4-:R-:W-:-:S04]  /*209f0*/  IADD3 R8, R0, R8, RZ ;  /* 0x0000000800087210 */ /* 0x010fc80007ffe0ff */
[----:B--2---:R-:W-:-:S13]  /*20a00*/  ISETP.GT.AND P0, PT, R8, R10, PT ;  /* 0x0000000a0800720c */ /* 0x004fda0003f04270 */
[----:B------:R-:W-:Y:S05]  /*20a10*/  @P0 BRA `(.L_x_5116) ;  /* 0x0000025000000947 */ /* 0x000fea0003800000 */
.L_x_5120:
        /* <DEDUP_REMOVED lines=17> */
.L_x_5163:
        /* <DEDUP_REMOVED lines=16> */
.L_x_5164:
[----:B--2---:R-:W-:-:S05]  /*20c30*/  IMAD R0, R0, c[0x0][0x538], RZ ;  /* 0x00014e0000007a24 */ /* 0x004fca00078e02ff */
[----:B------:R-:W-:-:S04]  /*20c40*/  IADD3 R8, R0, R8, RZ ;  /* 0x0000000800087210 */ /* 0x000fc80007ffe0ff */
[----:B------:R-:W-:-:S13]  /*20c50*/  ISETP.GT.AND P0, PT, R8, R10, PT ;  /* 0x0000000a0800720c */ /* 0x000fda0003f04270 */
[----:B-1----:R-:W-:Y:S05]  /*20c60*/  @!P0 BRA `(.L_x_5120) ;  /* 0xfffffdb000008947 */ /* 0x002fea000383ffff */
.L_x_5116:
[----:B------:R-:W-:-:S05]  /*20c70*/  IADD3 R12, -R0, R8, RZ ;  /* 0x00000008000c7210 */ /* 0x000fca0007ffe1ff */
[----:B------:R-:W-:-:S05]  /*20c80*/  IMAD R0, R4, c[0x0][0x538], R12 ;  /* 0x00014e0004007a24 */ /* 0x000fca00078e020c */
[----:B------:R-:W-:Y:S01]  /*20c90*/  ISETP.GT.AND P0, PT, R0, R10, PT ;  /* 0x0000000a0000720c */ /* 0x000fe20003f04270 */
[----:B------:R-:W-:-:S12]  /*20ca0*/  BRA.DIV ~URZ, `(.L_x_5121) ;  /* 0x000020d27f007947 */ /* 0x000fd8000b800000 */
[----:B------:R-:W-:-:S03]  /*20cb0*/  VOTE.ANY R11, PT, !P0 ;  /* 0x00000000000b7806 */ /* 0x000fc600040e0100 */
.L_x_5165:
[----:B------:R-:W2:Y:S01]  /*20cc0*/  LDL.LU R2, [R1+0xc] ;  /* 0x00000c0001027983 */ /* 0x000ea20000300800 */
[----:B------:R-:W2:Y:S02]  /*20cd0*/  POPC R0, R11 ;  /* 0x0000000b00007309 */ /* 0x000ea40000000000 */
[----:B--2---:R-:W-:-:S05]  /*20ce0*/  IADD3 R2, R0, R2, RZ ;  /* 0x0000000200027210 */ /* 0x004fca0007ffe0ff */
[----:B------:R2:W-:Y:S01]  /*20cf0*/  STL [R1+0xc], R2 ;  /* 0x00000c0201007387 */ /* 0x0005e20000100800 */
[----:B------:R-:W-:Y:S05]  /*20d00*/  BRA.DIV ~URZ, `(.L_x_5122) ;  /* 0x000020c27f007947 */ /* 0x000fea000b800000 */
[----:B------:R3:W4:Y:S04]  /*20d10*/  SHFL.IDX PT, R8, R6, R0, 0x1f ;  /* 0x00001f0006087589 */ /* 0x00072800000e0000 */
[----:B------:R3:W1:Y:S02]  /*20d20*/  SHFL.IDX PT, R7, R7, R0, 0x1f ;  /* 0x00001f0007077589 */ /* 0x00066400000e0000 */
.L_x_5166:
[----:B------:R-:W-:Y:S01]  /*20d30*/  ISETP.NE.AND P0, PT, R11, RZ, PT ;  /* 0x000000ff0b00720c */ /* 0x000fe20003f05270 */
[----:B------:R-:W-:-:S12]  /*20d40*/  BSSY B0, `(.L_x_5123) ;  /* 0x0000005000007945 */ /* 0x000fd80003800000 */
[----:B------:R-:W-:Y:S05]  /*20d50*/  @!P0 BRA `(.L_x_5124) ;  /* 0x0000003000008947 */ /* 0x000fea0003800000 */
[----:B---3--:R-:W-:Y:S01]  /*20d60*/  IADD3 R0, R0, -0x1, RZ ;  /* 0xffffffff00007810 */ /* 0x008fe20007ffe0ff */
[----:B------:R-:W-:Y:S05]  /*20d70*/  BRA.DIV ~URZ, `(.L_x_5125) ;  /* 0x000021227f007947 */ /* 0x000fea000b800000 */
[----:B------:R3:W2:Y:S02]  /*20d80*/  SHFL.IDX PT, R13, R4, R0, 0x1f ;  /* 0x00001f00040d7589 */ /* 0x0006a400000e0000 */
.L_x_5124:
[----:B------:R-:W-:Y:S05]  /*20d90*/  BSYNC B0 ;  /* 0x0000000000007941 */ /* 0x000fea0003800000 */
.L_x_5123:
        /* <DEDUP_REMOVED lines=69> */
.L_x_5127:
        /* <DEDUP_REMOVED lines=69> */
.L_x_5128:
[----:B------:R-:W-:Y:S05]  /*21640*/  BSYNC B0 ;  /* 0x0000000000007941 */ /* 0x000fea0003800000 */
.L_x_5126:
[----:B------:R-:W-:-:S04]  /*21650*/  LOP3.LUT R2, RZ, R2, RZ, 0x33, !PT ;  /* 0x00000002ff027212 */ /* 0x000fc800078e33ff */
[----:B-1----:R-:W-:-:S05]  /*21660*/  IADD3 R0, R2, R8, RZ ;  /* 0x0000000802007210 */ /* 0x002fca0007ffe0ff */
[----:B------:R1:W-:Y:S01]  /*21670*/  STL [R1+0x4], R0 ;  /* 0x0000040001007387 */ /* 0x0003e20000100800 */
[----:B------:R-:W-:Y:S05]  /*21680*/  BRA `(.L_x_5129) ;  /* 0x0000005000007947 */ /* 0x000fea0003800000 */
.L_x_5117:
[----:B------:R-:W-:Y:S01]  /*21690*/  MOV R0, c[0x0][0x53c] ;  /* 0x00014f0000007a02 */ /* 0x000fe20000000f00 */
[----:B------:R2:W-:Y:S04]  /*216a0*/  STL [R1], R10 ;  /* 0x0000000a01007387 */ /* 0x0005e80000100800 */
[----:B------:R2:W-:Y:S04]  /*216b0*/  STL [R1+0x4], RZ ;  /* 0x000004ff01007387 */ /* 0x0005e80000100800 */
[----:B------:R2:W-:Y:S04]  /*216c0*/  STL [R1+0x8], RZ ;  /* 0x000008ff01007387 */ /* 0x0005e80000100800 */
[----:B------:R2:W-:Y:S02]  /*216d0*/  STL [R1+0xc], R0 ;  /* 0x00000c0001007387 */ /* 0x0005e40000100800 */
.L_x_5129:
[----:B------:R-:W-:Y:S05]  /*216e0*/  BSYNC B1 ;  /* 0x0000000000017941 */ /* 0x000fea0003800000 */
.L_x_5115:
        /* <DEDUP_REMOVED lines=9> */
.L_x_5110:
[----:B--2---:R-:W2:Y:S02]  /*21780*/  LDL R0, [R1+0xc] ;  /* 0x00000c0001007983 */ /* 0x004ea40000100800 */
[----:B--2---:R-:W-:-:S13]  /*21790*/  ISETP.GE.AND P0, PT, R0, c[0x0][0x53c], PT ;  /* 0x00014f0000007a0c */ /* 0x004fda0003f06270 */
[----:B-1-3--:R-:W-:Y:S01]  /*217a0*/  @P0 CALL.REL.NOINC `(.L_x_5130) ;  /* 0x0000001000000944 */ /* 0x00afe20003c00000 */
[----:B------:R-:W-:Y:S05]  /*217b0*/  BRA `(.L_x_5131) ;  /* 0xfffe022000007947 */ /* 0x000fea000383ffff */
.L_x_5130:
[----:B------:R-:W-:Y:S05]  /*217c0*/  EXIT ;  /* 0x000000000000794d */ /* 0x000fea0003800000 */
.L_x_4919:
[----:B------:R-:W-:Y:S01]  /*217d0*/  IMAD.MOV.U32 R0, RZ, RZ, R5 ;  /* 0x000000ffff007224 */ /* 0x000fe200078e0005 */
[----:B------:R-:W-:Y:S02]  /*217e0*/  MOV R2, 0x1 ;  /* 0x0000000100027802 */ /* 0x000fe40000000f00 */
[----:B------:R-:W-:Y:S02]  /*217f0*/  MOV R3, 0x21810 ;  /* 0x0002181000037802 */ /* 0x000fe40000000f00 */
[----:B------:R-:W-:Y:S05]  /*21800*/  CALL.REL.NOINC `($__internal_102_$__cuda_sm70_shflsync_up_p) ;  /* 0x000017a000007944 */ /* 0x000fea0003c00000 */
[----:B------:R-:W-:Y:S01]  /*21810*/  MOV R0, R4 ;  /* 0x0000000400007202 */ /* 0x000fe20000000f00 */
[----:B------:R-:W-:Y:S05]  /*21820*/  BRA `(.L_x_5132) ;  /* 0xfffdec5000007947 */ /* 0x000fea000383ffff */
.L_x_4920:
[----:B------:R-:W-:Y:S01]  /*21830*/  IMAD.MOV.U32 R0, RZ, RZ, R5 ;  /* 0x000000ffff007224 */ /* 0x000fe200078e0005 */
[----:B------:R-:W-:Y:S02]  /*21840*/  MOV R2, 0x2 ;  /* 0x0000000200027802 */ /* 0x000fe40000000f00 */
[----:B------:R-:W-:Y:S02]  /*21850*/  MOV R3, 0x21870 ;  /* 0x0002187000037802 */ /* 0x000fe40000000f00 */
[----:B------:R-:W-:Y:S05]  /*21860*/  CALL.REL.NOINC `($__internal_102_$__cuda_sm70_shflsync_up_p) ;  /* 0x0000174000007944 */ /* 0x000fea0003c00000 */
[----:B------:R-:W-:Y:S01]  /*21870*/  SEL R0, R4, RZ, P4 ;  /* 0x000000ff04007207 */ /* 0x000fe20002000000 */
[----:B------:R-:W-:Y:S01]  /*21880*/  IMAD.MOV.U32 R2, RZ, RZ, 0x4 ;  /* 0x00000004ff027424 */ /* 0x000fe200078e00ff */
[----:B------:R-:W-:-:S03]  /*21890*/  MOV R3, 0x218c0 ;  /* 0x000218c000037802 */ /* 0x000fc60000000f00 */
[----:B------:R-:W-:Y:S02]  /*218a0*/  IMAD.IADD R0, R5, 0x1, R0 ;  /* 0x0000000105007824 */ /* 0x000fe400078e0200 */
        /* <DEDUP_REMOVED lines=13> */
[----:B------:R-:W-:Y:S02]  /*21980*/  MOV R3, 0x1f ;  /* 0x0000001f00037802 */ /* 0x000fe40000000f00 */
[----:B------:R-:W-:Y:S01]  /*21990*/  MOV R2, 0x219d0 ;  /* 0x000219d000027802 */ /* 0x000fe20000000f00 */
[----:B------:R-:W-:-:S04]  /*219a0*/  IMAD.IADD R4, R0, 0x1, R4 ;  /* 0x0000000100047824 */ /* 0x000fc800078e0204 */
[----:B------:R-:W-:Y:S02]  /*219b0*/  IMAD.MOV.U32 R9, RZ, RZ, R4 ;  /* 0x000000ffff097224 */ /* 0x000fe400078e0004 */
[----:B------:R-:W-:Y:S05]  /*219c0*/  CALL.REL.NOINC `($__internal_101_$__cuda_sm70_shflsync_idx_p) ;  /* 0x0000159000007944 */ /* 0x000fea0003c00000 */
[----:B------:R-:W-:Y:S01]  /*219d0*/  MOV R0, R5 ;  /* 0x0000000500007202 */ /* 0x000fe20000000f00 */
[----:B------:R-:W-:Y:S05]  /*219e0*/  BRA `(.L_x_5133) ;  /* 0xfffdeb9000007947 */ /* 0x000fea000383ffff */
.L_x_4922:
[----:B------:R-:W-:Y:S02]  /*219f0*/  SEL R0, RZ, 0x1, P0 ;  /* 0x00000001ff007807 */ /* 0x000fe40000000000 */
[----:B------:R-:W-:Y:S02]  /*21a00*/  MOV R2, 0x21a20 ;  /* 0x00021a2000027802 */ /* 0x000fe40000000f00 */
[----:B------:R-:W-:Y:S05]  /*21a10*/  CALL.REL.NOINC `($__internal_103_$__cuda_sm70_votesync_ballot) ;  /* 0x0000160000007944 */ /* 0x000fea0003c00000 */
[----:B------:R-:W-:Y:S01]  /*21a20*/  MOV R11, R0 ;  /* 0x00000000000b7202 */ /* 0x000fe20000000f00 */
[----:B------:R-:W-:Y:S05]  /*21a30*/  BRA `(.L_x_5134) ;  /* 0xfffdebd000007947 */ /* 0x000fea000383ffff */
.L_x_4923:
[----:B------:R-:W-:Y:S01]  /*21a40*/  IMAD.MOV.U32 R9, RZ, RZ, R10 ;  /* 0x000000ffff097224 */ /* 0x000fe200078e000a */
[----:B------:R-:W-:Y:S01]  /*21a50*/  MOV R5, R0 ;  /* 0x0000000000057202 */ /* 0x000fe20000000f00 */
[----:B------:R-:W-:Y:S01]  /*21a60*/  IMAD.MOV.U32 R3, RZ, RZ, 0x1f ;  /* 0x0000001fff037424 */ /* 0x000fe200078e00ff */
[----:B-1----:R-:W-:Y:S02]  /*21a70*/  MOV R2, 0x21a90 ;  /* 0x00021a9000027802 */ /* 0x002fe40000000f00 */
[----:B------:R-:W-:Y:S05]  /*21a80*/  CALL.REL.NOINC `($__internal_101_$__cuda_sm70_shflsync_idx_p) ;  /* 0x000014d000007944 */ /* 0x000fea0003c00000 */
[----:B------:R-:W-:Y:S01]  /*21a90*/  IMAD.MOV.U32 R13, RZ, RZ, R5 ;  /* 0x000000ffff0d7224 */ /* 0x000fe200078e0005 */
[----:B------:R-:W-:Y:S01]  /*21aa0*/  MOV R9, R8 ;  /* 0x0000000800097202 */ /* 0x000fe20000000f00 */
[----:B------:R-:W-:Y:S01]  /*21ab0*/  IMAD.MOV.U32 R6, RZ, RZ, RZ ;  /* 0x000000ffff067224 */ /* 0x000fe200078e00ff */
[----:B------:R-:W-:Y:S01]  /*21ac0*/  MOV R5, R0 ;  /* 0x0000000000057202 */ /* 0x000fe20000000f00 */
[----:B------:R-:W-:Y:S01]  /*21ad0*/  IMAD.MOV.U32 R3, RZ, RZ, 0x1f ;  /* 0x0000001fff037424 */ /* 0x000fe200078e00ff */
[----:B------:R-:W-:-:S02]  /*21ae0*/  MOV R2, 0x21b00 ;  /* 0x00021b0000027802 */ /* 0x000fc40000000f00 */
[----:B------:R-:W-:Y:S05]  /*21af0*/  CALL.REL.NOINC `($__internal_101_$__cuda_sm70_shflsync_idx_p) ;  /* 0x0000146000007944 */ /* 0x000fea0003c00000 */
[----:B------:R-:W-:Y:S01]  /*21b00*/  MOV R10, R5 ;  /* 0x00000005000a7202 */ /* 0x000fe20000000f00 */
[----:B------:R-:W-:Y:S05]  /*21b10*/  BRA `(.L_x_5135) ;  /* 0xfffdeb6000007947 */ /* 0x000fea000383ffff */
.L_x_4926:
[----:B------:R-:W-:Y:S01]  /*21b20*/  IMAD.MOV.U32 R9, RZ, RZ, R4 ;  /* 0x000000ffff097224 */ /* 0x000fe200078e0004 */
[----:B------:R-:W-:-:S02]  /*21b30*/  MOV R3, 0x1f ;  /* 0x0000001f00037802 */ /* 0x000fc40000000f00 */
[----:B-1----:R-:W-:Y:S02]  /*21b40*/  MOV R2, 0x21b60 ;  /* 0x00021b6000027802 */ /* 0x002fe40000000f00 */
[----:B--234-:R-:W-:Y:S05]  /*21b50*/  CALL.REL.NOINC `($__internal_101_$__cuda_sm70_shflsync_idx_p) ;  /* 0x0000140000007944 */ /* 0x01cfea0003c00000 */
[----:B------:R-:W-:Y:S01]  /*21b60*/  MOV R6, R5 ;  /* 0x0000000500067202 */ /* 0x000fe20000000f00 */
[----:B------:R-:W-:Y:S05]  /*21b70*/  BRA `(.L_x_4925) ;  /* 0xfffdeb6000007947 */ /* 0x000fea000383ffff */
.L_x_4981:
[----:B------:R-:W-:Y:S01]  /*21b80*/  IMAD.MOV.U32 R9, RZ, RZ, R12 ;  /* 0x000000ffff097224 */ /* 0x000fe200078e000c */
[----:B------:R-:W-:Y:S01]  /*21b90*/  MOV R5, RZ ;  /* 0x000000ff00057202 */ /* 0x000fe20000000f00 */
[----:B------:R-:W-:Y:S01]  /*21ba0*/  IMAD.MOV.U32 R3, RZ, RZ, 0x181f ;  /* 0x0000181fff037424 */ /* 0x000fe200078e00ff */
[----:B------:R-:W-:Y:S02]  /*21bb0*/  MOV R2, 0x21bd0 ;  /* 0x00021bd000027802 */ /* 0x000fe40000000f00 */
[----:B-----5:R-:W-:Y:S05]  /*21bc0*/  CALL.REL.NOINC `($__internal_101_$__cuda_sm70_shflsync_idx_p) ;  /* 0x0000139000007944 */ /* 0x020fea0003c00000 */
[----:B------:R-:W-:Y:S01]  /*21bd0*/  MOV R4, R5 ;  /* 0x0000000500047202 */ /* 0x000fe20000000f00 */
[----:B------:R-:W-:Y:S05]  /*21be0*/  BRA `(.L_x_5136) ;  /* 0xfffe7e3000007947 */ /* 0x000fea000383ffff */
.L_x_4982:
[----:B------:R-:W-:Y:S01]  /*21bf0*/  IMAD.MOV.U32 R9, RZ, RZ, R15 ;  /* 0x000000ffff097224 */ /* 0x000fe200078e000f */
[----:B------:R-:W-:Y:S01]  /*21c00*/  MOV R5, RZ ;  /* 0x000000ff00057202 */ /* 0x000fe20000000f00 */
[----:B------:R-:W-:Y:S01]  /*21c10*/  IMAD.MOV.U32 R3, RZ, RZ, 0x181f ;  /* 0x0000181fff037424 */ /* 0x000fe200078e00ff */
[----:B------:R-:W-:Y:S02]  /*21c20*/  MOV R2, 0x21c40 ;  /* 0x00021c4000027802 */ /* 0x000fe40000000f00 */
[----:B-12--5:R-:W-:Y:S05]  /*21c30*/  CALL.REL.NOINC `($__internal_101_$__cuda_sm70_shflsync_idx_p) ;  /* 0x0000132000007944 */ /* 0x026fea0003c00000 */
[----:B------:R-:W-:Y:S01]  /*21c40*/  MOV R2, R5 ;  /* 0x0000000500027202 */ /* 0x000fe20000000f00 */
[----:B------:R-:W-:Y:S05]  /*21c50*/  BRA `(.L_x_5137) ;  /* 0xfffe7de000007947 */ /* 0x000fea000383ffff */
.L_x_4985:
[----:B--2---:R-:W-:Y:S01]  /*21c60*/  IMAD.MOV.U32 R9, RZ, RZ, R12 ;  /* 0x000000ffff097224 */ /* 0x004fe200078e000c */
[----:B------:R-:W-:Y:S01]  /*21c70*/  MOV R5, 0x1 ;  /* 0x0000000100057802 */ /* 0x000fe20000000f00 */
[----:B------:R-:W-:Y:S01]  /*21c80*/  IMAD.MOV.U32 R3, RZ, RZ, 0x181f ;  /* 0x0000181fff037424 */ /* 0x000fe200078e00ff */
[----:B----4-:R-:W-:-:S02]  /*21c90*/  MOV R2, 0x21cb0 ;  /* 0x00021cb000027802 */ /* 0x010fc40000000f00 */
[----:B-1---5:R-:W-:Y:S05]  /*21ca0*/  CALL.REL.NOINC `($__internal_101_$__cuda_sm70_shflsync_idx_p) ;  /* 0x000012b000007944 */ /* 0x022fea0003c00000 */
[----:B------:R-:W-:Y:S01]  /*21cb0*/  IMAD.MOV.U32 R4, RZ, RZ, R5 ;  /* 0x000000ffff047224 */ /* 0x000fe200078e0005 */
[----:B------:R-:W-:Y:S01]  /*21cc0*/  MOV R5, 0x1 ;  /* 0x0000000100057802 */ /* 0x000fe20000000f00 */
[----:B------:R-:W-:Y:S01]  /*21cd0*/  IMAD.MOV.U32 R9, RZ, RZ, R15 ;  /* 0x000000ffff097224 */ /* 0x000fe200078e000f */
[----:B------:R-:W-:-:S02]  /*21ce0*/  MOV R3, 0x181f ;  /* 0x0000181f00037802 */ /* 0x000fc40000000f00 */
[----:B------:R-:W-:Y:S02]  /*21cf0*/  MOV R2, 0x21d10 ;  /* 0x00021d1000027802 */ /* 0x000fe40000000f00 */
[----:B------:R-:W-:Y:S05]  /*21d00*/  CALL.REL.NOINC `($__internal_101_$__cuda_sm70_shflsync_idx_p) ;  /* 0x0000125000007944 */ /* 0x000fea0003c00000 */
[----:B------:R-:W-:Y:S01]  /*21d10*/  MOV R2, R5 ;  /* 0x0000000500027202 */ /* 0x000fe20000000f00 */
[----:B------:R-:W-:Y:S05]  /*21d20*/  BRA `(.L_x_5138) ;  /* 0xfffe7ef000007947 */ /* 0x000fea000383ffff */
.L_x_4988:
[----:B---3--:R-:W-:Y:S01]  /*21d30*/  IMAD.MOV.U32 R9, RZ, RZ, R12 ;  /* 0x000000ffff097224 */ /* 0x008fe200078e000c */
[----:B------:R-:W-:Y:S01]  /*21d40*/  MOV R5, 0x2 ;  /* 0x0000000200057802 */ /* 0x000fe20000000f00 */
[----:B------:R-:W-:Y:S01]  /*21d50*/  IMAD.MOV.U32 R3, RZ, RZ, 0x181f ;  /* 0x0000181fff037424 */ /* 0x000fe200078e00ff */
[----:B----4-:R-:W-:Y:S02]  /*21d60*/  MOV R2, 0x21d80 ;  /* 0x00021d8000027802 */ /* 0x010fe40000000f00 */
[----:B-12--5:R-:W-:Y:S05]  /*21d70*/  CALL.REL.NOINC `($__internal_101_$__cuda_sm70_shflsync_idx_p) ;  /* 0x000011e000007944 */ /* 0x026fea0003c00000 */
[----:B------:R-:W-:Y:S01]  /*21d80*/  MOV R4, R5 ;  /* 0x0000000500047202 */ /* 0x000fe20000000f00 */
[----:B------:R-:W-:Y:S05]  /*21d90*/  BRA `(.L_x_5139) ;  /* 0xfffe800000007947 */ /* 0x000fea000383ffff */
.L_x_4989:
[----:B------:R-:W-:Y:S01]  /*21da0*/  IMAD.MOV.U32 R9, RZ, RZ, R15 ;  /* 0x000000ffff097224 */ /* 0x000fe200078e000f */
[----:B------:R-:W-:Y:S01]  /*21db0*/  MOV R5, 0x2 ;  /* 0x0000000200057802 */ /* 0x000fe20000000f00 */
[----:B------:R-:W-:Y:S01]  /*21dc0*/  IMAD.MOV.U32 R3, RZ, RZ, 0x181f ;  /* 0x0000181fff037424 */ /* 0x000fe200078e00ff */
[----:B----4-:R-:W-:Y:S02]  /*21dd0*/  MOV R2, 0x21df0 ;  /* 0x00021df000027802 */ /* 0x010fe40000000f00 */
[----:B-123-5:R-:W-:Y:S05]  /*21de0*/  CALL.REL.NOINC `($__internal_101_$__cuda_sm70_shflsync_idx_p) ;  /* 0x0000117000007944 */ /* 0x02efea0003c00000 */
[----:B------:R-:W-:Y:S01]  /*21df0*/  MOV R2, R5 ;  /* 0x0000000500027202 */ /* 0x000fe20000000f00 */
[----:B------:R-:W-:Y:S05]  /*21e00*/  BRA `(.L_x_5140) ;  /* 0xfffe7fb000007947 */ /* 0x000fea000383ffff */
.L_x_4992:
[----:B-1----:R-:W-:Y:S01]  /*21e10*/  IMAD.MOV.U32 R9, RZ, RZ, R12 ;  /* 0x000000ffff097224 */ /* 0x002fe200078e000c */
[----:B------:R-:W-:Y:S01]  /*21e20*/  MOV R5, 0x3 ;  /* 0x0000000300057802 */ /* 0x000fe20000000f00 */
[----:B------:R-:W-:Y:S01]  /*21e30*/  IMAD.MOV.U32 R3, RZ, RZ, 0x181f ;  /* 0x0000181fff037424 */ /* 0x000fe200078e00ff */
[----:B--2---:R-:W-:-:S02]  /*21e40*/  MOV R2, 0x21e60 ;  /* 0x00021e6000027802 */ /* 0x004fc40000000f00 */
[----:B---345:R-:W-:Y:S05]  /*21e50*/  CALL.REL.NOINC `($__internal_101_$__cuda_sm70_shflsync_idx_p) ;  /* 0x0000110000007944 */ /* 0x038fea0003c00000 */
        /* <DEDUP_REMOVED lines=8> */
.L_x_5069:
[----:B------:R-:W-:Y:S01]  /*21ee0*/  IMAD.MOV.U32 R2, RZ, RZ, R214 ;  /* 0x000000ffff027224 */ /* 0x000fe200078e00d6 */
[----:B------:R-:W-:Y:S02]  /*21ef0*/  MOV R5, 0x2 ;  /* 0x0000000200057802 */ /* 0x000fe40000000f00 */
[----:B------:R-:W-:Y:S02]  /*21f00*/  MOV R3, 0x21f20 ;  /* 0x00021f2000037802 */ /* 0x000fe40000000f00 */
[----:B------:R-:W-:Y:S05]  /*21f10*/  CALL.REL.NOINC `($__internal_100_$__cuda_sm70_shflsync_bfly_p) ;  /* 0x00000ff000007944 */ /* 0x000fea0003c00000 */
[----:B------:R-:W-:Y:S01]  /*21f20*/  MOV R0, R5 ;  /* 0x0000000500007202 */ /* 0x000fe20000000f00 */
[----:B------:R-:W-:Y:S05]  /*21f30*/  BRA `(.L_x_5142) ;  /* 0xffff999000007947 */ /* 0x000fea000383ffff */
.L_x_5070:
[----:B------:R-:W-:Y:S01]  /*21f40*/  IMAD.MOV.U32 R2, RZ, RZ, R0 ;  /* 0x000000ffff027224 */ /* 0x000fe200078e0000 */
[----:B------:R-:W-:Y:S02]  /*21f50*/  MOV R5, 0x1 ;  /* 0x0000000100057802 */ /* 0x000fe40000000f00 */
[----:B------:R-:W-:Y:S02]  /*21f60*/  MOV R3, 0x21f80 ;  /* 0x00021f8000037802 */ /* 0x000fe40000000f00 */
[----:B-1----:R-:W-:Y:S05]  /*21f70*/  CALL.REL.NOINC `($__internal_100_$__cuda_sm70_shflsync_bfly_p) ;  /* 0x00000f9000007944 */ /* 0x002fea0003c00000 */
[----:B------:R-:W-:Y:S01]  /*21f80*/  FADD.FTZ R0, R0, R5 ;  /* 0x0000000500007221 */ /* 0x000fe20000010000 */
[----:B------:R-:W-:Y:S02]  /*21f90*/  MOV R2, R216 ;  /* 0x000000d800027202 */ /* 0x000fe40000000f00 */
[----:B------:R-:W-:-:S02]  /*21fa0*/  MOV R5, 0x2 ;  /* 0x0000000200057802 */ /* 0x000fc40000000f00 */
[----:B------:R-:W-:Y:S02]  /*21fb0*/  MOV R3, 0x21fd0 ;  /* 0x00021fd000037802 */ /* 0x000fe40000000f00 */
[----:B------:R-:W-:Y:S05]  /*21fc0*/  CALL.REL.NOINC `($__internal_100_$__cuda_sm70_shflsync_bfly_p) ;  /* 0x00000f4000007944 */ /* 0x000fea0003c00000 */
[----:B------:R-:W-:Y:S01]  /*21fd0*/  FADD.FTZ R4, R216, R5 ;  /* 0x00000005d8047221 */ /* 0x000fe20000010000 */
[----:B------:R-:W-:Y:S02]  /*21fe0*/  MOV R5, 0x1 ;  /* 0x0000000100057802 */ /* 0x000fe40000000f00 */
[----:B------:R-:W-:Y:S02]  /*21ff0*/  MOV R3, 0x22020 ;  /* 0x0002202000037802 */ /* 0x000fe40000000f00 */
[----:B------:R-:W-:Y:S02]  /*22000*/  MOV R2, R4 ;  /* 0x0000000400027202 */ /* 0x000fe40000000f00 */
[----:B------:R-:W-:Y:S05]  /*22010*/  CALL.REL.NOINC `($__internal_100_$__cuda_sm70_shflsync_bfly_p) ;  /* 0x00000ef000007944 */ /* 0x000fea0003c00000 */
[----:B------:R-:W-:Y:S01]  /*22020*/  MOV R3, R5 ;  /* 0x0000000500037202 */ /* 0x000fe20000000f00 */
[----:B------:R-:W-:Y:S05]  /*22030*/  BRA `(.L_x_5143) ;  /* 0xffff990000007947 */ /* 0x000fea000383ffff */
.L_x_5077:
[----:B--234-:R-:W-:Y:S01]  /*22040*/  IMAD.MOV.U32 R9, RZ, RZ, R13 ;  /* 0x000000ffff097224 */ /* 0x01cfe200078e000d */
[----:B------:R-:W-:Y:S01]  /*22050*/  MOV R5, RZ ;  /* 0x000000ff00057202 */ /* 0x000fe20000000f00 */
[----:B------:R-:W-:Y:S01]  /*22060*/  IMAD.MOV.U32 R3, RZ, RZ, 0x181f ;  /* 0x0000181fff037424 */ /* 0x000fe200078e00ff */
[----:B------:R-:W-:Y:S02]  /*22070*/  MOV R2, 0x22090 ;  /* 0x0002209000027802 */ /* 0x000fe40000000f00 */
[----:B-1----:R-:W-:Y:S05]  /*22080*/  CALL.REL.NOINC `($__internal_101_$__cuda_sm70_shflsync_idx_p) ;  /* 0x00000ed000007944 */ /* 0x002fea0003c00000 */
[----:B------:R-:W-:Y:S01]  /*22090*/  MOV R10, R5 ;  /* 0x00000005000a7202 */ /* 0x000fe20000000f00 */
[----:B------:R-:W-:Y:S05]  /*220a0*/  BRA `(.L_x_5144) ;  /* 0xffffb58000007947 */ /* 0x000fea000383ffff */
.L_x_5078:
[----:B------:R-:W-:Y:S01]  /*220b0*/  IMAD.MOV.U32 R9, RZ, RZ, R14 ;  /* 0x000000ffff097224 */ /* 0x000fe200078e000e */
[----:B------:R-:W-:Y:S01]  /*220c0*/  MOV R5, RZ ;  /* 0x000000ff00057202 */ /* 0x000fe20000000f00 */
[----:B------:R-:W-:Y:S01]  /*220d0*/  IMAD.MOV.U32 R3, RZ, RZ, 0x181f ;  /* 0x0000181fff037424 */ /* 0x000fe200078e00ff */
[----:B------:R-:W-:-:S02]  /*220e0*/  MOV R2, 0x22100 ;  /* 0x0002210000027802 */ /* 0x000fc40000000f00 */
[----:B-123--:R-:W-:Y:S05]  /*220f0*/  CALL.REL.NOINC `($__internal_101_$__cuda_sm70_shflsync_idx_p) ;  /* 0x00000e6000007944 */ /* 0x00efea0003c00000 */
[----:B------:R-:W-:Y:S01]  /*22100*/  MOV R2, R5 ;  /* 0x0000000500027202 */ /* 0x000fe20000000f00 */
[----:B------:R-:W-:Y:S05]  /*22110*/  BRA `(.L_x_5145) ;  /* 0xffffb53000007947 */ /* 0x000fea000383ffff */
.L_x_5081:
[----:B--2---:R-:W-:Y:S01]  /*22120*/  IMAD.MOV.U32 R9, RZ, RZ, R13 ;  /* 0x000000ffff097224 */ /* 0x004fe200078e000d */
[----:B------:R-:W-:Y:S01]  /*22130*/  MOV R5, 0x1 ;  /* 0x0000000100057802 */ /* 0x000fe20000000f00 */
[----:B------:R-:W-:Y:S01]  /*22140*/  IMAD.MOV.U32 R3, RZ, RZ, 0x181f ;  /* 0x0000181fff037424 */ /* 0x000fe200078e00ff */
[----:B------:R-:W-:-:S02]  /*22150*/  MOV R2, 0x22170 ;  /* 0x0002217000027802 */ /* 0x000fc40000000f00 */
[----:B-1-34-:R-:W-:Y:S05]  /*22160*/  CALL.REL.NOINC `($__internal_101_$__cuda_sm70_shflsync_idx_p) ;  /* 0x00000df000007944 */ /* 0x01afea0003c00000 */
        /* <DEDUP_REMOVED lines=8> */
.L_x_5084:
[----:B--2---:R-:W-:Y:S01]  /*221f0*/  IMAD.MOV.U32 R9, RZ, RZ, R13 ;  /* 0x000000ffff097224 */ /* 0x004fe200078e000d */
[----:B------:R-:W-:Y:S01]  /*22200*/  MOV R5, 0x2 ;  /* 0x0000000200057802 */ /* 0x000fe20000000f00 */
[----:B------:R-:W-:Y:S01]  /*22210*/  IMAD.MOV.U32 R3, RZ, RZ, 0x181f ;  /* 0x0000181fff037424 */ /* 0x000fe200078e00ff */
[----:B------:R-:W-:Y:S02]  /*22220*/  MOV R2, 0x22240 ;  /* 0x0002224000027802 */ /* 0x000fe40000000f00 */
[----:B-1-34-:R-:W-:Y:S05]  /*22230*/  CALL.REL.NOINC `($__internal_101_$__cuda_sm70_shflsync_idx_p) ;  /* 0x00000d2000007944 */ /* 0x01afea0003c00000 */
[----:B------:R-:W-:Y:S01]  /*22240*/  MOV R10, R5 ;  /* 0x00000005000a7202 */ /* 0x000fe20000000f00 */
[----:B------:R-:W-:Y:S05]  /*22250*/  BRA `(.L_x_5147) ;  /* 0xffffb74000007947 */ /* 0x000fea000383ffff */
.L_x_5085:
[----:B--2---:R-:W-:Y:S01]  /*22260*/  IMAD.MOV.U32 R9, RZ, RZ, R14 ;  /* 0x000000ffff097224 */ /* 0x004fe200078e000e */
[----:B------:R-:W-:Y:S01]  /*22270*/  MOV R5, 0x2 ;  /* 0x0000000200057802 */ /* 0x000fe20000000f00 */
[----:B------:R-:W-:Y:S01]  /*22280*/  IMAD.MOV.U32 R3, RZ, RZ, 0x181f ;  /* 0x0000181fff037424 */ /* 0x000fe200078e00ff */
[----:B------:R-:W-:Y:S02]  /*22290*/  MOV R2, 0x222b0 ;  /* 0x000222b000027802 */ /* 0x000fe40000000f00 */
[----:B-1-34-:R-:W-:Y:S05]  /*222a0*/  CALL.REL.NOINC `($__internal_101_$__cuda_sm70_shflsync_idx_p) ;  /* 0x00000cb000007944 */ /* 0x01afea0003c00000 */
[----:B------:R-:W-:Y:S01]  /*222b0*/  MOV R2, R5 ;  /* 0x0000000500027202 */ /* 0x000fe20000000f00 */
[----:B------:R-:W-:Y:S05]  /*222c0*/  BRA `(.L_x_5148) ;  /* 0xffffb6f000007947 */ /* 0x000fea000383ffff */
.L_x_5088:
[----:B---3--:R-:W-:Y:S01]  /*222d0*/  IMAD.MOV.U32 R9, RZ, RZ, R13 ;  /* 0x000000ffff097224 */ /* 0x008fe200078e000d */
[----:B------:R-:W-:Y:S01]  /*222e0*/  MOV R5, 0x3 ;  /* 0x0000000300057802 */ /* 0x000fe20000000f00 */
[----:B------:R-:W-:Y:S01]  /*222f0*/  IMAD.MOV.U32 R3, RZ, RZ, 0x181f ;  /* 0x0000181fff037424 */ /* 0x000fe200078e00ff */
[----:B----4-:R-:W-:-:S02]  /*22300*/  MOV R2, 0x22320 ;  /* 0x0002232000027802 */ /* 0x010fc40000000f00 */
[----:B-12---:R-:W-:Y:S05]  /*22310*/  CALL.REL.NOINC `($__internal_101_$__cuda_sm70_shflsync_idx_p) ;  /* 0x00000c4000007944 */ /* 0x006fea0003c00000 */
        /* <DEDUP_REMOVED lines=8> */
.L_x_5090:
[----:B------:R-:W-:Y:S01]  /*223a0*/  IMAD.MOV.U32 R9, RZ, RZ, R16 ;  /* 0x000000ffff097224 */ /* 0x000fe200078e0010 */
[----:B------:R-:W-:Y:S01]  /*223b0*/  MOV R5, RZ ;  /* 0x000000ff00057202 */ /* 0x000fe20000000f00 */
[----:B------:R-:W-:Y:S01]  /*223c0*/  IMAD.MOV.U32 R3, RZ, RZ, 0x1c1f ;  /* 0x00001c1fff037424 */ /* 0x000fe200078e00ff */
[----:B------:R-:W-:Y:S02]  /*223d0*/  MOV R2, 0x223f0 ;  /* 0x000223f000027802 */ /* 0x000fe40000000f00 */
[----:B------:R-:W-:Y:S05]  /*223e0*/  CALL.REL.NOINC `($__internal_101_$__cuda_sm70_shflsync_idx_p) ;  /* 0x00000b7000007944 */ /* 0x000fea0003c00000 */
[----:B------:R-:W-:Y:S01]  /*223f0*/  MOV R4, R5 ;  /* 0x0000000500047202 */ /* 0x000fe20000000f00 */
[----:B------:R-:W-:Y:S05]  /*22400*/  BRA `(.L_x_5150) ;  /* 0xffffbab000007947 */ /* 0x000fea000383ffff */
.L_x_5091:
[----:B------:R-:W-:Y:S01]  /*22410*/  IMAD.MOV.U32 R9, RZ, RZ, R17 ;  /* 0x000000ffff097224 */ /* 0x000fe200078e0011 */
[----:B------:R-:W-:Y:S01]  /*22420*/  MOV R5, RZ ;  /* 0x000000ff00057202 */ /* 0x000fe20000000f00 */
[----:B------:R-:W-:Y:S01]  /*22430*/  IMAD.MOV.U32 R3, RZ, RZ, 0x1c1f ;  /* 0x00001c1fff037424 */ /* 0x000fe200078e00ff */
[----:B------:R-:W-:Y:S02]  /*22440*/  MOV R2, 0x22460 ;  /* 0x0002246000027802 */ /* 0x000fe40000000f00 */
[----:B-12---:R-:W-:Y:S05]  /*22450*/  CALL.REL.NOINC `($__internal_101_$__cuda_sm70_shflsync_idx_p) ;  /* 0x00000b0000007944 */ /* 0x006fea0003c00000 */
[----:B------:R-:W-:Y:S01]  /*22460*/  MOV R0, R5 ;  /* 0x0000000500007202 */ /* 0x000fe20000000f00 */
[----:B------:R-:W-:Y:S05]  /*22470*/  BRA `(.L_x_5151) ;  /* 0xffffba6000007947 */ /* 0x000fea000383ffff */
.L_x_5094:
[----:B-1----:R-:W-:Y:S01]  /*22480*/  IMAD.MOV.U32 R9, RZ, RZ, R16 ;  /* 0x000000ffff097224 */ /* 0x002fe200078e0010 */
[----:B------:R-:W-:Y:S01]  /*22490*/  MOV R5, 0x1 ;  /* 0x0000000100057802 */ /* 0x000fe20000000f00 */
[----:B------:R-:W-:Y:S01]  /*224a0*/  IMAD.MOV.U32 R3, RZ, RZ, 0x1c1f ;  /* 0x00001c1fff037424 */ /* 0x000fe200078e00ff */
[----:B------:R-:W-:-:S02]  /*224b0*/  MOV R2, 0x224d0 ;  /* 0x000224d000027802 */ /* 0x000fc40000000f00 */
[----:B--234-:R-:W-:Y:S05]  /*224c0*/  CALL.REL.NOINC `($__internal_101_$__cuda_sm70_shflsync_idx_p) ;  /* 0x00000a9000007944 */ /* 0x01cfea0003c00000 */
        /* <DEDUP_REMOVED lines=8> */
.L_x_5098:
[----:B------:R-:W-:Y:S01]  /*22550*/  IMAD.MOV.U32 R9, RZ, RZ, R11 ;  /* 0x000000ffff097224 */ /* 0x000fe200078e000b */
[----:B------:R-:W-:Y:S01]  /*22560*/  MOV R5, RZ ;  /* 0x000000ff00057202 */ /* 0x000fe20000000f00 */
[----:B------:R-:W-:Y:S01]  /*22570*/  IMAD.MOV.U32 R3, RZ, RZ, 0x181f ;  /* 0x0000181fff037424 */ /* 0x000fe200078e00ff */
[----:B------:R-:W-:Y:S02]  /*22580*/  MOV R2, 0x225a0 ;  /* 0x000225a000027802 */ /* 0x000fe40000000f00 */
[----:B------:R-:W-:Y:S05]  /*22590*/  CALL.REL.NOINC `($__internal_101_$__cuda_sm70_shflsync_idx_p) ;  /* 0x000009c000007944 */ /* 0x000fea0003c00000 */
[----:B------:R-:W-:Y:S01]  /*225a0*/  MOV R10, R5 ;  /* 0x00000005000a7202 */ /* 0x000fe20000000f00 */
[----:B------:R-:W-:Y:S05]  /*225b0*/  BRA `(.L_x_5153) ;  /* 0xffffda7000007947 */ /* 0x000fea000383ffff */
.L_x_5099:
[----:B------:R-:W-:Y:S01]  /*225c0*/  IMAD.MOV.U32 R9, RZ, RZ, R14 ;  /* 0x000000ffff097224 */ /* 0x000fe200078e000e */
[----:B------:R-:W-:Y:S01]  /*225d0*/  MOV R5, RZ ;  /* 0x000000ff00057202 */ /* 0x000fe20000000f00 */
[----:B------:R-:W-:Y:S01]  /*225e0*/  IMAD.MOV.U32 R3, RZ, RZ, 0x181f ;  /* 0x0000181fff037424 */ /* 0x000fe200078e00ff */
[----:B------:R-:W-:Y:S02]  /*225f0*/  MOV R2, 0x22610 ;  /* 0x0002261000027802 */ /* 0x000fe40000000f00 */
[----:B-12---:R-:W-:Y:S05]  /*22600*/  CALL.REL.NOINC `($__internal_101_$__cuda_sm70_shflsync_idx_p) ;  /* 0x0000095000007944 */ /* 0x006fea0003c00000 */
[----:B------:R-:W-:Y:S01]  /*22610*/  MOV R2, R5 ;  /* 0x0000000500027202 */ /* 0x000fe20000000f00 */
[----:B------:R-:W-:Y:S05]  /*22620*/  BRA `(.L_x_5154) ;  /* 0xffffda2000007947 */ /* 0x000fea000383ffff */
.L_x_5102:
[----:B--2---:R-:W-:Y:S01]  /*22630*/  IMAD.MOV.U32 R9, RZ, RZ, R11 ;  /* 0x000000ffff097224 */ /* 0x004fe200078e000b */
[----:B------:R-:W-:Y:S01]  /*22640*/  MOV R5, 0x1 ;  /* 0x0000000100057802 */ /* 0x000fe20000000f00 */
[----:B------:R-:W-:Y:S01]  /*22650*/  IMAD.MOV.U32 R3, RZ, RZ, 0x181f ;  /* 0x0000181fff037424 */ /* 0x000fe200078e00ff */
[----:B----4-:R-:W-:-:S02]  /*22660*/  MOV R2, 0x22680 ;  /* 0x0002268000027802 */ /* 0x010fc40000000f00 */
[----:B-1-3--:R-:W-:Y:S05]  /*22670*/  CALL.REL.NOINC `($__internal_101_$__cuda_sm70_shflsync_idx_p) ;  /* 0x000008e000007944 */ /* 0x00afea0003c00000 */
        /* <DEDUP_REMOVED lines=8> */
.L_x_5105:
[----:B-1----:R-:W-:Y:S01]  /*22700*/  IMAD.MOV.U32 R9, RZ, RZ, R11 ;  /* 0x000000ffff097224 */ /* 0x002fe200078e000b */
[----:B------:R-:W-:Y:S01]  /*22710*/  MOV R5, 0x2 ;  /* 0x0000000200057802 */ /* 0x000fe20000000f00 */
[----:B------:R-:W-:Y:S01]  /*22720*/  IMAD.MOV.U32 R3, RZ, RZ, 0x181f ;  /* 0x0000181fff037424 */ /* 0x000fe200078e00ff */
[----:B----4-:R-:W-:Y:S02]  /*22730*/  MOV R2, 0x22750 ;  /* 0x0002275000027802 */ /* 0x010fe40000000f00 */
[----:B--23--:R-:W-:Y:S05]  /*22740*/  CALL.REL.NOINC `($__internal_101_$__cuda_sm70_shflsync_idx_p) ;  /* 0x0000081000007944 */ /* 0x00cfea0003c00000 */
[----:B------:R-:W-:Y:S01]  /*22750*/  MOV R10, R5 ;  /* 0x00000005000a7202 */ /* 0x000fe20000000f00 */
[----:B------:R-:W-:Y:S05]  /*22760*/  BRA `(.L_x_5156) ;  /* 0xffffdc4000007947 */ /* 0x000fea000383ffff */
.L_x_5106:
[----:B------:R-:W-:Y:S01]  /*22770*/  IMAD.MOV.U32 R9, RZ, RZ, R14 ;  /* 0x000000ffff097224 */ /* 0x000fe200078e000e */
[----:B------:R-:W-:Y:S01]  /*22780*/  MOV R5, 0x2 ;  /* 0x0000000200057802 */ /* 0x000fe20000000f00 */
[----:B------:R-:W-:Y:S01]  /*22790*/  IMAD.MOV.U32 R3, RZ, RZ, 0x181f ;  /* 0x0000181fff037424 */ /* 0x000fe200078e00ff */
[----:B----4-:R-:W-:Y:S02]  /*227a0*/  MOV R2, 0x227c0 ;  /* 0x000227c000027802 */ /* 0x010fe40000000f00 */
[----:B-123--:R-:W-:Y:S05]  /*227b0*/  CALL.REL.NOINC `($__internal_101_$__cuda_sm70_shflsync_idx_p) ;  /* 0x000007a000007944 */ /* 0x00efea0003c00000 */
[----:B------:R-:W-:Y:S01]  /*227c0*/  MOV R2, R5 ;  /* 0x0000000500027202 */ /* 0x000fe20000000f00 */
[----:B------:R-:W-:Y:S05]  /*227d0*/  BRA `(.L_x_5157) ;  /* 0xffffdbf000007947 */ /* 0x000fea000383ffff */
.L_x_5109:
        /* <DEDUP_REMOVED lines=13> */
.L_x_5111:
[----:B------:R-:W-:Y:S01]  /*228b0*/  IMAD.MOV.U32 R9, RZ, RZ, R114 ;  /* 0x000000ffff097224 */ /* 0x000fe200078e0072 */
[----:B------:R-:W-:Y:S01]  /*228c0*/  MOV R5, RZ ;  /* 0x000000ff00057202 */ /* 0x000fe20000000f00 */
[----:B------:R-:W-:Y:S01]  /*228d0*/  IMAD.MOV.U32 R3, RZ, RZ, 0x1f ;  /* 0x0000001fff037424 */ /* 0x000fe200078e00ff */
[----:B------:R-:W-:Y:S02]  /*228e0*/  MOV R2, 0x22900 ;  /* 0x0002290000027802 */ /* 0x000fe40000000f00 */
[----:B------:R-:W-:Y:S05]  /*228f0*/  CALL.REL.NOINC `($__internal_101_$__cuda_sm70_shflsync_idx_p) ;  /* 0x0000066000007944 */ /* 0x000fea0003c00000 */
[----:B------:R-:W-:Y:S01]  /*22900*/  MOV R10, R5 ;  /* 0x00000005000a7202 */ /* 0x000fe20000000f00 */
[----:B------:R-:W-:Y:S05]  /*22910*/  BRA `(.L_x_5159) ;  /* 0xffffde6000007947 */ /* 0x000fea000383ffff */
.L_x_5112:
[----:B------:R-:W-:Y:S01]  /*22920*/  IMAD.MOV.U32 R9, RZ, RZ, R114 ;  /* 0x000000ffff097224 */ /* 0x000fe200078e0072 */
[----:B------:R-:W-:Y:S01]  /*22930*/  MOV R5, 0x1 ;  /* 0x0000000100057802 */ /* 0x000fe20000000f00 */
[----:B------:R-:W-:Y:S01]  /*22940*/  IMAD.MOV.U32 R3, RZ, RZ, 0x1f ;  /* 0x0000001fff037424 */ /* 0x000fe200078e00ff */
[----:B------:R-:W-:Y:S02]  /*22950*/  MOV R2, 0x22970 ;  /* 0x0002297000027802 */ /* 0x000fe40000000f00 */
[----:B-12---:R-:W-:Y:S05]  /*22960*/  CALL.REL.NOINC `($__internal_101_$__cuda_sm70_shflsync_idx_p) ;  /* 0x000005f000007944 */ /* 0x006fea0003c00000 */
[----:B------:R-:W-:Y:S01]  /*22970*/  MOV R8, R5 ;  /* 0x0000000500087202 */ /* 0x000fe20000000f00 */
[----:B------:R-:W-:Y:S05]  /*22980*/  BRA `(.L_x_5160) ;  /* 0xffffde1000007947 */ /* 0x000fea000383ffff */
.L_x_5113:
[----:B------:R-:W-:Y:S02]  /*22990*/  MOV R2, 0x1 ;  /* 0x0000000100027802 */ /* 0x000fe40000000f00 */
[----:B------:R-:W-:-:S02]  /*229a0*/  MOV R3, 0x229c0 ;  /* 0x000229c000037802 */ /* 0x000fc40000000f00 */
[----:B-1234-:R-:W-:Y:S05]  /*229b0*/  CALL.REL.NOINC `($__internal_102_$__cuda_sm70_shflsync_up_p) ;  /* 0x000005f000007944 */ /* 0x01efea0003c00000 */
[----:B------:R-:W-:Y:S05]  /*229c0*/  BRA `(.L_x_5161) ;  /* 0xffffdf0000007947 */ /* 0x000fea000383ffff */
.L_x_5114:
[----:B------:R-:W-:Y:S02]  /*229d0*/  MOV R2, 0x2 ;  /* 0x0000000200027802 */ /* 0x000fe40000000f00 */
[----:B------:R-:W-:-:S02]  /*229e0*/  MOV R3, 0x22a00 ;  /* 0x00022a0000037802 */ /* 0x000fc40000000f00 */
[----:B--2-4-:R-:W-:Y:S05]  /*229f0*/  CALL.REL.NOINC `($__internal_102_$__cuda_sm70_shflsync_up_p) ;  /* 0x000005b000007944 */ /* 0x014fea0003c00000 */
[----:B------:R-:W-:Y:S01]  /*22a00*/  SEL R3, R4, RZ, P1 ;  /* 0x000000ff04037207 */ /* 0x000fe20000800000 */
[----:B------:R-:W-:-:S04]  /*22a10*/  IMAD.MOV.U32 R2, RZ, RZ, 0x4 ;  /* 0x00000004ff027424 */ /* 0x000fc800078e00ff */
[----:B------:R-:W-:Y:S01]  /*22a20*/  IMAD.IADD R0, R0, 0x1, R3 ;  /* 0x0000000100007824 */ /* 0x000fe200078e0203 */
        /* <DEDUP_REMOVED lines=21> */
.L_x_5118:
[----:B------:R-:W-:Y:S02]  /*22b80*/  MOV R2, 0x1 ;  /* 0x0000000100027802 */ /* 0x000fe40000000f00 */
[----:B------:R-:W-:Y:S02]  /*22b90*/  MOV R3, 0x22bb0 ;  /* 0x00022bb000037802 */ /* 0x000fe40000000f00 */
[----:B------:R-:W-:Y:S05]  /*22ba0*/  CALL.REL.NOINC `($__internal_102_$__cuda_sm70_shflsync_up_p) ;  /* 0x0000040000007944 */ /* 0x000fea0003c00000 */
[----:B------:R-:W-:Y:S01]  /*22bb0*/  MOV R2, R4 ;  /* 0x0000000400027202 */ /* 0x000fe20000000f00 */
[----:B------:R-:W-:Y:S05]  /*22bc0*/  BRA `(.L_x_5163) ;  /* 0xffffdf6000007947 */ /* 0x000fea000383ffff */
.L_x_5119:
        /* <DEDUP_REMOVED lines=27> */
.L_x_5121:
[----:B------:R-:W-:Y:S02]  /*22d80*/  SEL R0, RZ, 0x1, P0 ;  /* 0x00000001ff007807 */ /* 0x000fe40000000000 */
[----:B------:R-:W-:Y:S02]  /*22d90*/  MOV R2, 0x22db0 ;  /* 0x00022db000027802 */ /* 0x000fe40000000f00 */
[----:B-1----:R-:W-:Y:S05]  /*22da0*/  CALL.REL.NOINC `($__internal_103_$__cuda_sm70_votesync_ballot) ;  /* 0x0000027000007944 */ /* 0x002fea0003c00000 */
[----:B------:R-:W-:Y:S01]  /*22db0*/  MOV R11, R0 ;  /* 0x00000000000b7202 */ /* 0x000fe20000000f00 */
[----:B------:R-:W-:Y:S05]  /*22dc0*/  BRA `(.L_x_5165) ;  /* 0xffffdef000007947 */ /* 0x000fea000383ffff */
.L_x_5122:
[----:B------:R-:W-:Y:S01]  /*22dd0*/  IMAD.MOV.U32 R9, RZ, RZ, R6 ;  /* 0x000000ffff097224 */ /* 0x000fe200078e0006 */
[----:B------:R-:W-:Y:S01]  /*22de0*/  MOV R5, R0 ;  /* 0x0000000000057202 */ /* 0x000fe20000000f00 */
[----:B------:R-:W-:Y:S01]  /*22df0*/  IMAD.MOV.U32 R3, RZ, RZ, 0x1f ;  /* 0x0000001fff037424 */ /* 0x000fe200078e00ff */
[----:B--2---:R-:W-:Y:S02]  /*22e00*/  MOV R2, 0x22e20 ;  /* 0x00022e2000027802 */ /* 0x004fe40000000f00 */
[----:B-1----:R-:W-:Y:S05]  /*22e10*/  CALL.REL.NOINC `($__internal_101_$__cuda_sm70_shflsync_idx_p) ;  /* 0x0000014000007944 */ /* 0x002fea0003c00000 */
[----:B------:R-:W-:Y:S01]  /*22e20*/  IMAD.MOV.U32 R8, RZ, RZ, R5 ;  /* 0x000000ffff087224 */ /* 0x000fe200078e0005 */
[----:B------:R-:W-:Y:S01]  /*22e30*/  MOV R5, R0 ;  /* 0x0000000000057202 */ /* 0x000fe20000000f00 */
[----:B------:R-:W-:Y:S01]  /*22e40*/  IMAD.MOV.U32 R9, RZ, RZ, R7 ;  /* 0x000000ffff097224 */ /* 0x000fe200078e0007 */
[----:B------:R-:W-:-:S02]  /*22e50*/  MOV R3, 0x1f ;  /* 0x0000001f00037802 */ /* 0x000fc40000000f00 */
[----:B------:R-:W-:Y:S02]  /*22e60*/  MOV R2, 0x22e80 ;  /* 0x00022e8000027802 */ /* 0x000fe40000000f00 */
[----:B------:R-:W-:Y:S05]  /*22e70*/  CALL.REL.NOINC `($__internal_101_$__cuda_sm70_shflsync_idx_p) ;  /* 0x000000e000007944 */ /* 0x000fea0003c00000 */
[----:B------:R-:W-:Y:S01]  /*22e80*/  MOV R7, R5 ;  /* 0x0000000500077202 */ /* 0x000fe20000000f00 */
[----:B------:R-:W-:Y:S05]  /*22e90*/  BRA `(.L_x_5166) ;  /* 0xffffde9000007947 */ /* 0x000fea000383ffff */
.L_x_5125:
[----:B------:R-:W-:Y:S01]  /*22ea0*/  IMAD.MOV.U32 R9, RZ, RZ, R4 ;  /* 0x000000ffff097224 */ /* 0x000fe200078e0004 */
[----:B------:R-:W-:Y:S01]  /*22eb0*/  MOV R5, R0 ;  /* 0x0000000000057202 */ /* 0x000fe20000000f00 */
[----:B------:R-:W-:Y:S01]  /*22ec0*/  IMAD.MOV.U32 R3, RZ, RZ, 0x1f ;  /* 0x0000001fff037424 */ /* 0x000fe200078e00ff */
[----:B--2---:R-:W-:Y:S02]  /*22ed0*/  MOV R2, 0x22ef0 ;  /* 0x00022ef000027802 */ /* 0x004fe40000000f00 */
[----:B-1--4-:R-:W-:Y:S05]  /*22ee0*/  CALL.REL.NOINC `($__internal_101_$__cuda_sm70_shflsync_idx_p) ;  /* 0x0000007000007944 */ /* 0x012fea0003c00000 */
[----:B------:R-:W-:Y:S01]  /*22ef0*/  MOV R13, R5 ;  /* 0x00000005000d7202 */ /* 0x000fe20000000f00 */
[----:B------:R-:W-:Y:S05]  /*22f00*/  BRA `(.L_x_5124) ;  /* 0xffffde8000007947 */ /* 0x000fea000383ffff */
        .weak           $__internal_100_$__cuda_sm70_shflsync_bfly_p
        .type           $__internal_100_$__cuda_sm70_shflsync_bfly_p,@function
        .size           $__internal_100_$__cuda_sm70_shflsync_bfly_p,($__internal_101_$__cuda_sm70_shflsync_idx_p - $__internal_100_$__cuda_sm70_shflsync_bfly_p)
$__internal_100_$__cuda_sm70_shflsync_bfly_p:
[----:B------:R-:W-:Y:S04]  /*22f10*/  WARPSYNC R6 ;  /* 0x0000000600007348 */ /* 0x000fe80003800000 */
[----:B------:R1:W2:Y:S02]  /*22f20*/  SHFL.BFLY PT, R5, R2, R5, R7 ;  /* 0x0c00000502057389 */ /* 0x0002a400000e0007 */
[----:B-1----:R-:W-:-:S02]  /*22f30*/  MOV R2, R3 ;  /* 0x0000000300027202 */ /* 0x002fc40000000f00 */
[----:B------:R-:W-:-:S04]  /*22f40*/  MOV R3, 0x0 ;  /* 0x0000000000037802 */ /* 0x000fc80000000f00 */
[----:B--2---:R-:W-:Y:S05]  /*22f50*/  RET.REL.NODEC R2 `(_ZN7cutlass13device_kernelIN5flash19enable_sm80_to_sm89INS1_16FlashAttnFwdSm80INS1_25CollectiveMainloopFwdSm80ILi8ELi1ELb0EN4cute5tupleIJNS5_1CILi128EEENS7_ILi48EEENS7_ILi256EEEEEELi256ENS_10bfloat16_tEfNS_4arch4Sm80ELb1ELb0ELb0ELb1ELb0ELb1ELb1ELb1EEENS1_21CollectiveEpilogueFwdINS6_IJS8_SA_S9_EEENS6_IJNS7_ILi1EEESI_SI_EEESC_SE_Li256ELb1ELb1ELb1ELb0EEENS1_36VarlenDynamicPersistentTileSchedulerILi128ELi48ELi256ELi256ELb1ELb1ELb0ELb1ELb1ELb1EEEEEEEEEvNT_6ParamsE) ;  /* 0xfffdd0a002007950 */ /* 0x004fea0003c3ffff */
        .weak           $__internal_101_$__cuda_sm70_shflsync_idx_p
        .type           $__internal_101_$__cuda_sm70_shflsync_idx_p,@function
        .size           $__internal_101_$__cuda_sm70_shflsync_idx_p,($__internal_102_$__cuda_sm70_shflsync_up_p - $__internal_101_$__cuda_sm70_shflsync_idx_p)
$__internal_101_$__cuda_sm70_shflsync_idx_p:
[----:B------:R-:W-:-:S04]  /*22f60*/  MOV R115, 0xffffffff ;  /* 0xffffffff00737802 */ /* 0x000fc80000000f00 */
[----:B------:R-:W-:Y:S04]  /*22f70*/  WARPSYNC R115 ;  /* 0x0000007300007348 */ /* 0x000fe80003800000 */
[----:B------:R1:W2:Y:S02]  /*22f80*/  SHFL.IDX PT, R5, R9, R5, R3 ;  /* 0x0000000509057389 */ /* 0x0002a400000e0003 */
[----:B-1----:R-:W-:-:S04]  /*22f90*/  MOV R3, 0x0 ;  /* 0x0000000000037802 */ /* 0x002fc80000000f00 */
[----:B--2---:R-:W-:Y:S05]  /*22fa0*/  RET.REL.NODEC R2 `(_ZN7cutlass13device_kernelIN5flash19enable_sm80_to_sm89INS1_16FlashAttnFwdSm80INS1_25CollectiveMainloopFwdSm80ILi8ELi1ELb0EN4cute5tupleIJNS5_1CILi128EEENS7_ILi48EEENS7_ILi256EEEEEELi256ENS_10bfloat16_tEfNS_4arch4Sm80ELb1ELb0ELb0ELb1ELb0ELb1ELb1ELb1EEENS1_21CollectiveEpilogueFwdINS6_IJS8_SA_S9_EEENS6_IJNS7_ILi1EEESI_SI_EEESC_SE_Li256ELb1ELb1ELb1ELb0EEENS1_36VarlenDynamicPersistentTileSchedulerILi128ELi48ELi256ELi256ELb1ELb1ELb0ELb1ELb1ELb1EEEEEEEEEvNT_6ParamsE) ;  /* 0xfffdd05002007950 */ /* 0x004fea0003c3ffff */
        .weak           $__internal_102_$__cuda_sm70_shflsync_up_p
        .type           $__internal_102_$__cuda_sm70_shflsync_up_p,@function
        .size           $__internal_102_$__cuda_sm70_shflsync_up_p,($__internal_103_$__cuda_sm70_votesync_ballot - $__internal_102_$__cuda_sm70_shflsync_up_p)
$__internal_102_$__cuda_sm70_shflsync_up_p:
[----:B------:R-:W-:Y:S02]  /*22fb0*/  IMAD.MOV.U32 R4, RZ, RZ, RZ ;  /* 0x000000ffff047224 */ /* 0x000fe400078e00ff */
[----:B------:R-:W-:-:S04]  /*22fc0*/  IMAD.MOV.U32 R9, RZ, RZ, -0x1 ;  /* 0xffffffffff097424 */ /* 0x000fc800078e00ff */
[----:B------:R-:W-:Y:S04]  /*22fd0*/  WARPSYNC R9 ;  /* 0x0000000900007348 */ /* 0x000fe80003800000 */
[----:B------:R1:W2:Y:S02]  /*22fe0*/  SHFL.UP PT, R4, R0, R2, R4 ;  /* 0x0400000200047389 */ /* 0x0002a400000e0004 */
[----:B-1----:R-:W-:Y:S02]  /*22ff0*/  MOV R2, R3 ;  /* 0x0000000300027202 */ /* 0x002fe40000000f00 */
[----:B------:R-:W-:-:S04]  /*23000*/  MOV R3, 0x0 ;  /* 0x0000000000037802 */ /* 0x000fc80000000f00 */
[----:B--2---:R-:W-:Y:S05]  /*23010*/  RET.REL.NODEC R2 `(_ZN7cutlass13device_kernelIN5flash19enable_sm80_to_sm89INS1_16FlashAttnFwdSm80INS1_25CollectiveMainloopFwdSm80ILi8ELi1ELb0EN4cute5tupleIJNS5_1CILi128EEENS7_ILi48EEENS7_ILi256EEEEEELi256ENS_10bfloat16_tEfNS_4arch4Sm80ELb1ELb0ELb0ELb1ELb0ELb1ELb1ELb1EEENS1_21CollectiveEpilogueFwdINS6_IJS8_SA_S9_EEENS6_IJNS7_ILi1EEESI_SI_EEESC_SE_Li256ELb1ELb1ELb1ELb0EEENS1_36VarlenDynamicPersistentTileSchedulerILi128ELi48ELi256ELi256ELb1ELb1ELb0ELb1ELb1ELb1EEEEEEEEEvNT_6ParamsE) ;  /* 0xfffdcfe002007950 */ /* 0x004fea0003c3ffff */
        .weak           $__internal_103_$__cuda_sm70_votesync_ballot
        .type           $__internal_103_$__cuda_sm70_votesync_ballot,@function
        .size           $__internal_103_$__cuda_sm70_votesync_ballot,(.L_x_5305 - $__internal_103_$__cuda_sm70_votesync_ballot)
$__internal_103_$__cuda_sm70_votesync_ballot:
[----:B------:R-:W-:Y:S01]  /*23020*/  ISETP.NE.U32.AND P0, PT, R0, 0x1, PT ;  /* 0x000000010000780c */ /* 0x000fe20003f05070 */
[----:B------:R-:W-:-:S04]  /*23030*/  IMAD.MOV.U32 R3, RZ, RZ, -0x1 ;  /* 0xffffffffff037424 */ /* 0x000fc800078e00ff */
[----:B------:R-:W-:Y:S08]  /*23040*/  WARPSYNC R3 ;  /* 0x0000000300007348 */ /* 0x000ff00003800000 */
[----:B------:R-:W-:-:S04]  /*23050*/  VOTE.ANY R0, PT, !P0 ;  /* 0x0000000000007806 */ /* 0x000fc800040e0100 */
[----:B------:R-:W-:Y:S01]  /*23060*/  LOP3.LUT R0, R0, R3, RZ, 0xc0, !PT ;  /* 0x0000000300007212 */ /* 0x000fe200078ec0ff */
[----:B------:R-:W-:-:S04]  /*23070*/  IMAD.MOV.U32 R3, RZ, RZ, 0x0 ;  /* 0x00000000ff037424 */ /* 0x000fc800078e00ff */
[----:B------:R-:W-:Y:S05]  /*23080*/  RET.REL.NODEC R2 `(_ZN7cutlass13device_kernelIN5flash19enable_sm80_to_sm89INS1_16FlashAttnFwdSm80INS1_25CollectiveMainloopFwdSm80ILi8ELi1ELb0EN4cute5tupleIJNS5_1CILi128EEENS7_ILi48EEENS7_ILi256EEEEEELi256ENS_10bfloat16_tEfNS_4arch4Sm80ELb1ELb0ELb0ELb1ELb0ELb1ELb1ELb1EEENS1_21CollectiveEpilogueFwdINS6_IJS8_SA_S9_EEENS6_IJNS7_ILi1EEESI_SI_EEESC_SE_Li256ELb1ELb1ELb1ELb0EEENS1_36VarlenDynamicPersistentTileSchedulerILi128ELi48ELi256ELi256ELb1ELb1ELb0ELb1ELb1ELb1EEEEEEEEEvNT_6ParamsE) ;  /* 0xfffdcf7002007950 */ /* 0x000fea0003c3ffff */
.L_x_5167:
        /* <DEDUP_REMOVED lines=15> */
.L_x_5305:


//--------------------- .nv.shared._ZN7cutlass13device_kernelIN5flash19enable_sm80_to_sm89INS1_16FlashAttnFwdSm80INS1_25CollectiveMainloopFwdSm80ILi8ELi1ELb1EN4cute5tupleIJNS5_1CILi128EEENS7_ILi64EEENS7_ILi256EEEEEELi256ENS_10bfloat16_tEfNS_4arch4Sm80ELb0ELb0ELb1ELb0ELb0ELb0ELb1ELb1EEENS1_21CollectiveEpilogueFwdINS6_IJS8_SA_S9_EEENS6_IJNS7_ILi1EEESI_SI_EEESC_SE_Li256ELb0ELb1ELb1ELb0EEENS1_19SingleTileSchedulerILb0ELb1ELb1ELi128EEEEEEEEEvNT_6ParamsE --------------------------
	.section	.nv.shared._ZN7cutlass13device_kernelIN5flash19enable_sm80_to_sm89INS1_16FlashAttnFwdSm80INS1_25CollectiveMainloopFwdSm80ILi8ELi1ELb1EN4cute5tupleIJNS5_1CILi128EEENS7_ILi64EEENS7_ILi256EEEEEELi256ENS_10bfloat16_tEfNS_4arch4Sm80ELb0ELb0ELb1ELb0ELb0ELb0ELb1ELb1EEENS1_21CollectiveEpilogueFwdINS6_IJS8_SA_S9_EEENS6_IJNS7_ILi1EEESI_SI_EEESC_SE_Li256ELb0ELb1ELb1ELb0EEENS1_19SingleTileSchedulerILb0ELb1ELb1ELi128EEEEEEEEEvNT_6ParamsE,"aw",@nobits
	.sectionflags	@""
	.align	16


//--------------------- .nv.global                --------------------------
	.section	.nv.global,"aw",@nobits
.nv.global:
	.type		_ZN83_INTERNAL_2a676b3d_47_flash_fwd_hdim256_bf16_split_softcapall_sm80_cu_18e39b8a_33064cute1_E,@object
	.size		_ZN83_INTERNAL_2a676b3d_47_flash_fwd_hdim256_bf16_split_softcapall_sm80_cu_18e39b8a_33064cute1_E,(_ZN83_INTERNAL_2a676b3d_47_flash_fwd_hdim256_bf16_split_softcapall_sm80_cu_18e39b8a_33064cuda3std3__45__cpo6cbeginE - _ZN83_INTERNAL_2a676b3d_47_flash_fwd_hdim256_bf16_split_softcapall_sm80_cu_18e39b8a_33064cute1_E)
_ZN83_INTERNAL_2a676b3d_47_flash_fwd_hdim256_bf16_split_softcapall_sm80_cu_18e39b8a_33064cute1_E:
	.zero		1
	.type		_ZN83_INTERNAL_2a676b3d_47_flash_fwd_hdim256_bf16_split_softcapall_sm80_cu_18e39b8a_33064cuda3std3__45__cpo6cbeginE,@object
	.size		_ZN83_INTERNAL_2a676b3d_47_flash_fwd_hdim256_bf16_split_softcapall_sm80_cu_18e39b8a_33064cuda3std3__45__cpo6cbeginE,(_ZN83_INTERNAL_2a676b3d_47_flash_fwd_hdim256_bf16_split_softcapall_sm80_cu_18e39b8a_33064cuda3std3__48in_placeE - _ZN83_INTERNAL_2a676b3d_47_flash_fwd_hdim256_bf16_split_softcapall_sm80_cu_18e39b8a_33064cuda3std3__45__cpo6cbeginE)
_ZN83_INTERNAL_2a676b3d_47_flash_fwd_hdim256_bf16_split_softcapall_sm80_cu_18e39b8a_33064cuda3std3__45__cpo6cbeginE:
	.zero		1
	.type		_ZN83_INTERNAL_2a676b3d_47_flash_fwd_hdim256_bf16_split_softcapall_sm80_cu_18e39b8a_33064cuda3std3__48in_placeE,@object
	.size		_ZN83_INTERNAL_2a676b3d_47_flash_fwd_hdim256_bf16_split_softcapall_sm80_cu_18e39b8a_33064cuda3std3__48in_placeE,(_ZN83_INTERNAL_2a676b3d_47_flash_fwd_hdim256_bf16_split_softcapall_sm80_cu_18e39b8a_33064cuda3std6ranges3__45__cpo9iter_moveE - _ZN83_INTERNAL_2a676b3d_47_flash_fwd_hdim256_bf16_split_softcapall_sm80_cu_18e39b8a_33064cuda3std3__48in_placeE)
_ZN83_INTERNAL_2a676b3d_47_flash_fwd_hdim256_bf16_split_softcapall_sm80_cu_18e39b8a_33064cuda3std3__48in_placeE:
	.zero		1
	.type		_ZN83_INTERNAL_2a676b3d_47_flash_fwd_hdim256_bf16_split_softcapall_sm80_cu_18e39b8a_33064cuda3std6ranges3__45__cpo9iter_moveE,@object
	.size		_ZN83_INTERNAL_2a676b3d_47_flash_fwd_hdim256_bf16_split_softcapall_sm80_cu_18e39b8a_33064cuda3std6ranges3__45__cpo9iter_moveE,(_ZN83_INTERNAL_2a676b3d_47_flash_fwd_hdim256_bf16_split_softcapall_sm80_cu_18e39b8a_33064cuda3std3__45__cpo5beginE - _ZN83_INTERNAL_2a676b3d_47_flash_fwd_hdim256_bf16_split_softcapall_sm80_cu_18e39b8a_33064cuda3std6ranges3__45__cpo9iter_moveE)
_ZN83_INTERNAL_2a676b3d_47_flash_fwd_hdim256_bf16_split_softcapall_sm80_cu_18e39b8a_33064cuda3std6ranges3__45__cpo9iter_moveE:
	.zero		1
	.type		_ZN83_INTERNAL_2a676b3d_47_flash_fwd_hdim256_bf16_split_softcapall_sm80_cu_18e39b8a_33064cuda3std3__45__cpo5beginE,@object
	.size		_ZN83_INTERNAL_2a676b3d_47_flash_fwd_hdim256_bf16_split_softcapall_sm80_cu_18e39b8a_33064cuda3std3__45__cpo5beginE,(_ZN83_INTERNAL_2a676b3d_47_flash_fwd_hdim256_bf16_split_softcapall_sm80_cu_18e39b8a_33064cuda3std3__485_GLOBAL__N__2a676b3d_47_flash_fwd_hdim256_bf16_split_softcapall_sm80_cu_18e39b8a_33066ignoreE - _ZN83_INTERNAL_2a676b3d_47_flash_fwd_hdim256_bf16_split_softcapall_sm80_cu_18e39b8a_33064cuda3std3__45__cpo5beginE)
_ZN83_INTERNAL_2a676b3d_47_flash_fwd_hdim256_bf16_split_softcapall_sm80_cu_18e39b8a_33064cuda3std3__45__cpo5beginE:
	.zero		1
	.type		_ZN83_INTERNAL_2a676b3d_47_flash_fwd_hdim256_bf16_split_softcapall_sm80_cu_18e39b8a_33064cuda3std3__485_GLOBAL__N__2a676b3d_47_flash_fwd_hdim256_bf16_split_softcapall_sm80_cu_18e39b8a_33066ignoreE,@object
	.size		_ZN83_INTERNAL_2a676b3d_47_flash_fwd_hdim256_bf16_split_softcapall_sm80_cu_18e39b8a_33064cuda3std3__485_GLOBAL__N__2a676b3d_47_flash_fwd_hdim256_bf16_split_softcapall_sm80_cu_18e39b8a_33066ignoreE,(_ZN83_INTERNAL_2a676b3d_47_flash_fwd_hdim256_bf16_split_softcapall_sm80_cu_18e39b8a_33064cute7productE - _ZN83_INTERNAL_2a676b3d_47_flash_fwd_hdim256_bf16_split_softcapall_sm80_cu_18e39b8a_33064cuda3std3__485_GLOBAL__N__2a676b3d_47_flash_fwd_hdim256_bf16_split_softcapall_sm80_cu_18e39b8a_33066ignoreE)
_ZN83_INTERNAL_2a676b3d_47_flash_fwd_hdim256_bf16_split_softcapall_sm80_cu_18e39b8a_33064cuda3std3__485_GLOBAL__N__2a676b3d_47_flash_fwd_hdim256_bf16_split_softcapall_sm80_cu_18e39b8a_33066ignoreE:
	.zero		1
	.type		_ZN83_INTERNAL_2a676b3d_47_flash_fwd_hdim256_bf16_split_softcapall_sm80_cu_18e39b8a_33064cute7productE,@object
	.size		_ZN83_INTERNAL_2a676b3d_47_flash_fwd_hdim256_bf16_split_softcapall_sm80_cu_18e39b8a_33064cute7productE,(_ZN83_INTERNAL_2a676b3d_47_flash_fwd_hdim256_bf16_split_softcapall_sm80_cu_18e39b8a_33064cuda3std3__45__cpo3endE - _ZN83_INTERNAL_2a676b3d_47_flash_fwd_hdim256_bf16_split_softcapall_sm80_cu_18e39b8a_33064cute7productE)
_ZN83_INTERNAL_2a676b3d_47_flash_fwd_hdim256_bf16_split_softcapall_sm80_cu_18e39b8a_33064cute7productE:
	.zero		1
	.type		_ZN83_INTERNAL_2a676b3d_47_flash_fwd_hdim256_bf16_split_softcapall_sm80_cu_18e39b8a_33064cuda3std3__45__cpo3endE,@object
	.size		_ZN83_INTERNAL_2a676b3d_47_flash_fwd_hdim256_bf16_split_softcapall_sm80_cu_18e39b8a_33064cuda3std3__45__cpo3endE,(_ZN83_INTERNAL_2a676b3d_47_flash_fwd_hdim256_bf16_split_softcapall_sm80_cu_18e39b8a_33064cuda3std3__419piecewise_constructE - _ZN83_INTERNAL_2a676b3d_47_flash_fwd_hdim256_bf16_split_softcapall_sm80_cu_18e39b8a_33064cuda3std3__45__cpo3endE)
_ZN83_INTERNAL_2a676b3d_47_flash_fwd_hdim256_bf16_split_softcapall_sm80_cu_18e39b8a_33064cuda3std3__45__cpo3endE:
	.zero		1
	.type		_ZN83_INTERNAL_2a676b3d_47_flash_fwd_hdim256_bf16_split_softcapall_sm80_cu_18e39b8a_33064cuda3std3__419piecewise_constructE,@object
	.size		_ZN83_INTERNAL_2a676b3d_47_flash_fwd_hdim256_bf16_split_softcapall_sm80_cu_18e39b8a_33064cuda3std3__419piecewise_constructE,(_ZN83_INTERNAL_2a676b3d_47_flash_fwd_hdim256_bf16_split_softcapall_sm80_cu_18e39b8a_33064cuda3std3__45__cpo4cendE - _ZN83_INTERNAL_2a676b3d_47_flash_fwd_hdim256_bf16_split_softcapall_sm80_cu_18e39b8a_33064cuda3std3__419piecewise_constructE)
_ZN83_INTERNAL_2a676b3d_47_flash_fwd_hdim256_bf16_split_softcapall_sm80_cu_18e39b8a_33064cuda3std3__419piecewise_constructE:
	.zero		1
	.type		_ZN83_INTERNAL_2a676b3d_47_flash_fwd_hdim256_bf16_split_softcapall_sm80_cu_18e39b8a_33064cuda3std3__45__cpo4cendE,@object
	.size		_ZN83_INTERNAL_2a676b3d_47_flash_fwd_hdim256_bf16_split_softcapall_sm80_cu_18e39b8a_33064cuda3std3__45__cpo4cendE,(_ZN83_INTERNAL_2a676b3d_47_flash_fwd_hdim256_bf16_split_softcapall_sm80_cu_18e39b8a_33064cuda3std6ranges3__45__cpo4swapE - _ZN83_INTERNAL_2a676b3d_47_flash_fwd_hdim256_bf16_split_softcapall_sm80_cu_18e39b8a_33064cuda3std3__45__cpo4cendE)
_ZN83_INTERNAL_2a676b3d_47_flash_fwd_hdim256_bf16_split_softcapall_sm80_cu_18e39b8a_33064cuda3std3__45__cpo4cendE:
	.zero		1
	.type		_ZN83_INTERNAL_2a676b3d_47_flash_fwd_hdim256_bf16_split_softcapall_sm80_cu_18e39b8a_33064cuda3std6ranges3__45__cpo4swapE,@object
	.size		_ZN83_INTERNAL_2a676b3d_47_flash_fwd_hdim256_bf16_split_softcapall_sm80_cu_18e39b8a_33064cuda3std6ranges3__45__cpo4swapE,(.L_7 - _ZN83_INTERNAL_2a676b3d_47_flash_fwd_hdim256_bf16_split_softcapall_sm80_cu_18e39b8a_33064cuda3std6ranges3__45__cpo4swapE)
_ZN83_INTERNAL_2a676b3d_47_flash_fwd_hdim256_bf16_split_softcapall_sm80_cu_18e39b8a_33064cuda3std6ranges3__45__cpo4swapE:
	.zero		1
.L_7:


//--------------------- .nv.shared._ZN7cutlass13device_kernelIN5flash19enable_sm80_to_sm89INS1_16FlashAttnFwdSm80INS1_25CollectiveMainloopFwdSm80ILi8ELi1ELb1EN4cute5tupleIJNS5_1CILi128EEENS7_ILi48EEENS7_ILi256EEEEEELi256ENS_10bfloat16_tEfNS_4arch4Sm80ELb0ELb0ELb1ELb1ELb0ELb0ELb1ELb1EEENS1_21CollectiveEpilogueFwdINS6_IJS8_SA_S9_EEENS6_IJNS7_ILi1EEESI_SI_EEESC_SE_Li256ELb1ELb1ELb1ELb0EEENS1_36VarlenDynamicPersistentTileSchedulerILi128ELi48ELi256ELi256ELb1ELb1ELb0ELb0ELb1ELb1EEEEEEEEEvNT_6ParamsE --------------------------
	.section	.nv.shared._ZN7cutlass13device_kernelIN5flash19enable_sm80_to_sm89INS1_16FlashAttnFwdSm80INS1_25CollectiveMainloopFwdSm80ILi8ELi1ELb1EN4cute5tupleIJNS5_1CILi128EEENS7_ILi48EEENS7_ILi256EEEEEELi256ENS_10bfloat16_tEfNS_4arch4Sm80ELb0ELb0ELb1ELb1ELb0ELb0ELb1ELb1EEENS1_21CollectiveEpilogueFwdINS6_IJS8_SA_S9_EEENS6_IJNS7_ILi1EEESI_SI_EEESC_SE_Li256ELb1ELb1ELb1ELb0EEENS1_36VarlenDynamicPersistentTileSchedulerILi128ELi48ELi256ELi256ELb1ELb1ELb0ELb0ELb1ELb1EEEEEEEEEvNT_6ParamsE,"aw",@nobits
	.sectionflags	@""
	.align	16


//--------------------- .nv.shared._ZN7cutlass13device_kernelIN5flash19enable_sm80_to_sm89INS1_16FlashAttnFwdSm80INS1_25CollectiveMainloopFwdSm80ILi8ELi1ELb0EN4cute5tupleIJNS5_1CILi128EEENS7_ILi32EEENS7_ILi256EEEEEELi256ENS_10bfloat16_tEfNS_4arch4Sm80ELb0ELb0ELb1ELb1ELb0ELb1ELb1ELb1EEENS1_21CollectiveEpilogueFwdINS6_IJS8_SA_S9_EEENS6_IJNS7_ILi1EEESI_SI_EEESC_SE_Li256ELb1ELb1ELb1ELb0EEENS1_36VarlenDynamicPersistentTileSchedulerILi128ELi32ELi256ELi256ELb1ELb1ELb0ELb0ELb1ELb1EEEEEEEEEvNT_6ParamsE --------------------------
	.section	.nv.shared._ZN7cutlass13device_kernelIN5flash19enable_sm80_to_sm89INS1_16FlashAttnFwdSm80INS1_25CollectiveMainloopFwdSm80ILi8ELi1ELb0EN4cute5tupleIJNS5_1CILi128EEENS7_ILi32EEENS7_ILi256EEEEEELi256ENS_10bfloat16_tEfNS_4arch4Sm80ELb0ELb0ELb1ELb1ELb0ELb1ELb1ELb1EEENS1_21CollectiveEpilogueFwdINS6_IJS8_SA_S9_EEENS6_IJNS7_ILi1EEESI_SI_EEESC_SE_Li256ELb1ELb1ELb1ELb0EEENS1_36VarlenDynamicPersistentTileSchedulerILi128ELi32ELi256ELi256ELb1ELb1ELb0ELb0ELb1ELb1EEEEEEEEEvNT_6ParamsE,"aw",@nobits
	.sectionflags	@""
	.align	16


//--------------------- .nv.shared._ZN7cutlass13device_kernelIN5flash19enable_sm80_to_sm89INS1_16FlashAttnFwdSm80INS1_25CollectiveMainloopFwdSm80ILi8ELi1ELb1EN4cute5tupleIJNS5_1CILi128EEENS7_ILi48EEENS7_ILi256EEEEEELi256ENS_10bfloat16_tEfNS_4arch4Sm80ELb0ELb1ELb1ELb0ELb0ELb0ELb1ELb1EEENS1_21CollectiveEpilogueFwdINS6_IJS8_SA_S9_EEENS6_IJNS7_ILi1EEESI_SI_EEESC_SE_Li256ELb0ELb1ELb1ELb0EEENS1_19SingleTileSchedulerILb0ELb1ELb1ELi128EEEEEEEEEvNT_6ParamsE --------------------------
	.section	.nv.shared._ZN7cutlass13device_kernelIN5flash19enable_sm80_to_sm89INS1_16FlashAttnFwdSm80INS1_25CollectiveMainloopFwdSm80ILi8ELi1ELb1EN4cute5tupleIJNS5_1CILi128EEENS7_ILi48EEENS7_ILi256EEEEEELi256ENS_10bfloat16_tEfNS_4arch4Sm80ELb0ELb1ELb1ELb0ELb0ELb0ELb1ELb1EEENS1_21CollectiveEpilogueFwdINS6_IJS8_SA_S9_EEENS6_IJNS7_ILi1EEESI_SI_EEESC_SE_Li256ELb0ELb1ELb1ELb0EEENS1_19SingleTileSchedulerILb0ELb1ELb1ELi128EEEEEEEEEvNT_6ParamsE,"aw",@nobits
	.sectionflags	@""
	.align	16


//--------------------- .nv.shared._ZN7cutlass13device_kernelIN5flash19enable_sm80_to_sm89INS1_16FlashAttnFwdSm80INS1_25CollectiveMainloopFwdSm80ILi8ELi1ELb1EN4cute5tupleIJNS5_1CILi128EEENS7_ILi48EEENS7_ILi256EEEEEELi256ENS_10bfloat16_tEfNS_4arch4Sm80ELb0ELb1ELb1ELb1ELb0ELb0ELb1ELb1EEENS1_21CollectiveEpilogueFwdINS6_IJS8_SA_S9_EEENS6_IJNS7_ILi1EEESI_SI_EEESC_SE_Li256ELb1ELb1ELb1ELb0EEENS1_36VarlenDynamicPersistentTileSchedulerILi128ELi48ELi256ELi256ELb1ELb1ELb0ELb1ELb0ELb1EEEEEEEEEvNT_6ParamsE --------------------------
	.section	.nv.shared._ZN7cutlass13device_kernelIN5flash19enable_sm80_to_sm89INS1_16FlashAttnFwdSm80INS1_25CollectiveMainloopFwdSm80ILi8ELi1ELb1EN4cute5tupleIJNS5_1CILi128EEENS7_ILi48EEENS7_ILi256EEEEEELi256ENS_10bfloat16_tEfNS_4arch4Sm80ELb0ELb1ELb1ELb1ELb0ELb0ELb1ELb1EEENS1_21CollectiveEpilogueFwdINS6_IJS8_SA_S9_EEENS6_IJNS7_ILi1EEESI_SI_EEESC_SE_Li256ELb1ELb1ELb1ELb0EEENS1_36VarlenDynamicPersistentTileSchedulerILi128ELi48ELi256ELi256ELb1ELb1ELb0ELb1ELb0ELb1EEEEEEEEEvNT_6ParamsE,"aw",@nobits
	.sectionflags	@""
	.align	16


//--------------------- .nv.shared._ZN7cutlass13device_kernelIN5flash19enable_sm80_to_sm89INS1_16FlashAttnFwdSm80INS1_25CollectiveMainloopFwdSm80ILi8ELi1ELb0EN4cute5tupleIJNS5_1CILi128EEENS7_ILi32EEENS7_ILi256EEEEEELi256ENS_10bfloat16_tEfNS_4arch4Sm80ELb0ELb1ELb1ELb1ELb0ELb1ELb1ELb1EEENS1_21CollectiveEpilogueFwdINS6_IJS8_SA_S9_EEENS6_IJNS7_ILi1EEESI_SI_EEESC_SE_Li256ELb1ELb1ELb1ELb0EEENS1_36VarlenDynamicPersistentTileSchedulerILi128ELi32ELi256ELi256ELb1ELb1ELb0ELb1ELb0ELb1EEEEEEEEEvNT_6ParamsE --------------------------
	.section	.nv.shared._ZN7cutlass13device_kernelIN5flash19enable_sm80_to_sm89INS1_16FlashAttnFwdSm80INS1_25CollectiveMainloopFwdSm80ILi8ELi1ELb0EN4cute5tupleIJNS5_1CILi128EEENS7_ILi32EEENS7_ILi256EEEEEELi256ENS_10bfloat16_tEfNS_4arch4Sm80ELb0ELb1ELb1ELb1ELb0ELb1ELb1ELb1EEENS1_21CollectiveEpilogueFwdINS6_IJS8_SA_S9_EEENS6_IJNS7_ILi1EEESI_SI_EEESC_SE_Li256ELb1ELb1ELb1ELb0EEENS1_36VarlenDynamicPersistentTileSchedulerILi128ELi32ELi256ELi256ELb1ELb1ELb0ELb1ELb0ELb1EEEEEEEEEvNT_6ParamsE,"aw",@nobits
	.sectionflags	@""
	.align	16


//--------------------- .nv.shared._ZN7cutlass13device_kernelIN5flash19enable_sm80_to_sm89INS1_16FlashAttnFwdSm80INS1_25CollectiveMainloopFwdSm80ILi8ELi1ELb1EN4cute5tupleIJNS5_1CILi128EEENS7_ILi64EEENS7_ILi256EEEEEELi256ENS_10bfloat16_tEfNS_4arch4Sm80ELb1ELb0ELb1ELb0ELb0ELb0ELb1ELb1EEENS1_21CollectiveEpilogueFwdINS6_IJS8_SA_S9_EEENS6_IJNS7_ILi1EEESI_SI_EEESC_SE_Li256ELb0ELb1ELb1ELb0EEENS1_30DynamicPersistentTileSchedulerILi256ELi256ELb1ELb1ELb0EEEEEEEEEvNT_6ParamsE --------------------------
	.section	.nv.shared._ZN7cutlass13device_kernelIN5flash19enable_sm80_to_sm89INS1_16FlashAttnFwdSm80INS1_25CollectiveMainloopFwdSm80ILi8ELi1ELb1EN4cute5tupleIJNS5_1CILi128EEENS7_ILi64EEENS7_ILi256EEEEEELi256ENS_10bfloat16_tEfNS_4arch4Sm80ELb1ELb0ELb1ELb0ELb0ELb0ELb1ELb1EEENS1_21CollectiveEpilogueFwdINS6_IJS8_SA_S9_EEENS6_IJNS7_ILi1EEESI_SI_EEESC_SE_Li256ELb0ELb1ELb1ELb0EEENS1_30DynamicPersistentTileSchedulerILi256ELi256ELb1ELb1ELb0EEEEEEEEEvNT_6ParamsE,"aw",@nobits
	.sectionflags	@""
	.align	16


//--------------------- .nv.shared._ZN7cutlass13device_kernelIN5flash19enable_sm80_to_sm89INS1_16FlashAttnFwdSm80INS1_25CollectiveMainloopFwdSm80ILi8ELi1ELb1EN4cute5tupleIJNS5_1CILi128EEENS7_ILi48EEENS7_ILi256EEEEEELi256ENS_10bfloat16_tEfNS_4arch4Sm80ELb1ELb0ELb1ELb1ELb0ELb0ELb1ELb1EEENS1_21CollectiveEpilogueFwdINS6_IJS8_SA_S9_EEENS6_IJNS7_ILi1EEESI_SI_EEESC_SE_Li256ELb1ELb1ELb1ELb0EEENS1_36VarlenDynamicPersistentTileSchedulerILi128ELi48ELi256ELi256ELb1ELb1ELb0ELb1ELb1ELb1EEEEEEEEEvNT_6ParamsE --------------------------
	.section	.nv.shared._ZN7cutlass13device_kernelIN5flash19enable_sm80_to_sm89INS1_16FlashAttnFwdSm80INS1_25CollectiveMainloopFwdSm80ILi8ELi1ELb1EN4cute5tupleIJNS5_1CILi128EEENS7_ILi48EEENS7_ILi256EEEEEELi256ENS_10bfloat16_tEfNS_4arch4Sm80ELb1ELb0ELb1ELb1ELb0ELb0ELb1ELb1EEENS1_21CollectiveEpilogueFwdINS6_IJS8_SA_S9_EEENS6_IJNS7_ILi1EEESI_SI_EEESC_SE_Li256ELb1ELb1ELb1ELb0EEENS1_36VarlenDynamicPersistentTileSchedulerILi128ELi48ELi256ELi256ELb1ELb1ELb0ELb1ELb1ELb1EEEEEEEEEvNT_6ParamsE,"aw",@nobits
	.sectionflags	@""
	.align	16


//--------------------- .nv.shared._ZN7cutlass13device_kernelIN5flash19enable_sm80_to_sm89INS1_16FlashAttnFwdSm80INS1_25CollectiveMainloopFwdSm80ILi8ELi1ELb0EN4cute5tupleIJNS5_1CILi128EEENS7_ILi32EEENS7_ILi256EEEEEELi256ENS_10bfloat16_tEfNS_4arch4Sm80ELb1ELb0ELb1ELb1ELb0ELb1ELb1ELb1EEENS1_21CollectiveEpilogueFwdINS6_IJS8_SA_S9_EEENS6_IJNS7_ILi1EEESI_SI_EEESC_SE_Li256ELb1ELb1ELb1ELb0EEENS1_36VarlenDynamicPersistentTileSchedulerILi128ELi32ELi256ELi256ELb1ELb1ELb0ELb1ELb1ELb1EEEEEEEEEvNT_6ParamsE --------------------------
	.section	.nv.shared._ZN7cutlass13device_kernelIN5flash19enable_sm80_to_sm89INS1_16FlashAttnFwdSm80INS1_25CollectiveMainloopFwdSm80ILi8ELi1ELb0EN4cute5tupleIJNS5_1CILi128EEENS7_ILi32EEENS7_ILi256EEEEEELi256ENS_10bfloat16_tEfNS_4arch4Sm80ELb1ELb0ELb1ELb1ELb0ELb1ELb1ELb1EEENS1_21CollectiveEpilogueFwdINS6_IJS8_SA_S9_EEENS6_IJNS7_ILi1EEESI_SI_EEESC_SE_Li256ELb1ELb1ELb1ELb0EEENS1_36VarlenDynamicPersistentTileSchedulerILi128ELi32ELi256ELi256ELb1ELb1ELb0ELb1ELb1ELb1EEEEEEEEEvNT_6ParamsE,"aw",@nobits
	.sectionflags	@""
	.align	16


//--------------------- .nv.shared._ZN7cutlass13device_kernelIN5flash19enable_sm80_to_sm89INS1_16FlashAttnFwdSm80INS1_25CollectiveMainloopFwdSm80ILi8ELi1ELb0EN4cute5tupleIJNS5_1CILi128EEENS7_ILi96EEENS7_ILi256EEEEEELi256ENS_10bfloat16_tEfNS_4arch4Sm80ELb0ELb0ELb1ELb0ELb0ELb0ELb1ELb1EEENS1_21CollectiveEpilogueFwdINS6_IJS8_SA_S9_EEENS6_IJNS7_ILi1EEESI_SI_EEESC_SE_Li256ELb0ELb1ELb1ELb0EEENS1_19SingleTileSchedulerILb0ELb1ELb1ELi128EEEEEEEEEvNT_6ParamsE --------------------------
	.section	.nv.shared._ZN7cutlass13device_kernelIN5flash19enable_sm80_to_sm89INS1_16FlashAttnFwdSm80INS1_25CollectiveMainloopFwdSm80ILi8ELi1ELb0EN4cute5tupleIJNS5_1CILi128EEENS7_ILi96EEENS7_ILi256EEEEEELi256ENS_10bfloat16_tEfNS_4arch4Sm80ELb0ELb0ELb1ELb0ELb0ELb0ELb1ELb1EEENS1_21CollectiveEpilogueFwdINS6_IJS8_SA_S9_EEENS6_IJNS7_ILi1EEESI_SI_EEESC_SE_Li256ELb0ELb1ELb1ELb0EEENS1_19SingleTileSchedulerILb0ELb1ELb1ELi128EEEEEEEEEvNT_6ParamsE,"aw",@nobits
	.sectionflags	@""
	.align	16


//--------------------- .nv.shared._ZN7cutlass13device_kernelIN5flash19enable_sm80_to_sm89INS1_16FlashAttnFwdSm80INS1_25CollectiveMainloopFwdSm80ILi8ELi1ELb0EN4cute5tupleIJNS5_1CILi128EEENS7_ILi64EEENS7_ILi256EEEEEELi256ENS_10bfloat16_tEfNS_4arch4Sm80ELb0ELb0ELb1ELb1ELb0ELb0ELb1ELb1EEENS1_21CollectiveEpilogueFwdINS6_IJS8_SA_S9_EEENS6_IJNS7_ILi1EEESI_SI_EEESC_SE_Li256ELb1ELb1ELb1ELb0EEENS1_36VarlenDynamicPersistentTileSchedulerILi128ELi64ELi256ELi256ELb1ELb1ELb0ELb0ELb1ELb1EEEEEEEEEvNT_6ParamsE --------------------------
	.section	.nv.shared._ZN7cutlass13device_kernelIN5flash19enable_sm80_to_sm89INS1_16FlashAttnFwdSm80INS1_25CollectiveMainloopFwdSm80ILi8ELi1ELb0EN4cute5tupleIJNS5_1CILi128EEENS7_ILi64EEENS7_ILi256EEEEEELi256ENS_10bfloat16_tEfNS_4arch4Sm80ELb0ELb0ELb1ELb1ELb0ELb0ELb1ELb1EEENS1_21CollectiveEpilogueFwdINS6_IJS8_SA_S9_EEENS6_IJNS7_ILi1EEESI_SI_EEESC_SE_Li256ELb1ELb1ELb1ELb0EEENS1_36VarlenDynamicPersistentTileSchedulerILi128ELi64ELi256ELi256ELb1ELb1ELb0ELb0ELb1ELb1EEEEEEEEEvNT_6ParamsE,"aw",@nobits
	.sectionflags	@""
	.align	16


//--------------------- .nv.shared._ZN7cutlass13device_kernelIN5flash19enable_sm80_to_sm89INS1_16FlashAttnFwdSm80INS1_25CollectiveMainloopFwdSm80ILi8ELi1ELb0EN4cute5tupleIJNS5_1CILi128EEENS7_ILi48EEENS7_ILi256EEEEEELi256ENS_10bfloat16_tEfNS_4arch4Sm80ELb0ELb0ELb1ELb1ELb0ELb1ELb1ELb1EEENS1_21CollectiveEpilogueFwdINS6_IJS8_SA_S9_EEENS6_IJNS7_ILi1EEESI_SI_EEESC_SE_Li256ELb1ELb1ELb1ELb0EEENS1_36VarlenDynamicPersistentTileSchedulerILi128ELi48ELi256ELi256ELb1ELb1ELb0ELb0ELb1ELb1EEEEEEEEEvNT_6ParamsE --------------------------
	.section	.nv.shared._ZN7cutlass13device_kernelIN5flash19enable_sm80_to_sm89INS1_16FlashAttnFwdSm80INS1_25CollectiveMainloopFwdSm80ILi8ELi1ELb0EN4cute5tupleIJNS5_1CILi128EEENS7_ILi48EEENS7_ILi256EEEEEELi256ENS_10bfloat16_tEfNS_4arch4Sm80ELb0ELb0ELb1ELb1ELb0ELb1ELb1ELb1EEENS1_21CollectiveEpilogueFwdINS6_IJS8_SA_S9_EEENS6_IJNS7_ILi1EEESI_SI_EEESC_SE_Li256ELb1ELb1ELb1ELb0EEENS1_36VarlenDynamicPersistentTileSchedulerILi128ELi48ELi256ELi256ELb1ELb1ELb0ELb0ELb1ELb1EEEEEEEEEvNT_6ParamsE,"aw",@nobits
	.sectionflags	@""
	.align	16


//--------------------- .nv.shared._ZN7cutlass13device_kernelIN5flash19enable_sm80_to_sm89INS1_16FlashAttnFwdSm80INS1_25CollectiveMainloopFwdSm80ILi8ELi1ELb0EN4cute5tupleIJNS5_1CILi128EEENS7_ILi64EEENS7_ILi256EEEEEELi256ENS_10bfloat16_tEfNS_4arch4Sm80ELb0ELb1ELb1ELb0ELb0ELb0ELb1ELb1EEENS1_21CollectiveEpilogueFwdINS6_IJS8_SA_S9_EEENS6_IJNS7_ILi1EEESI_SI_EEESC_SE_Li256ELb0ELb1ELb1ELb0EEENS1_19SingleTileSchedulerILb0ELb1ELb1ELi128EEEEEEEEEvNT_6ParamsE --------------------------
	.section	.nv.shared._ZN7cutlass13device_kernelIN5flash19enable_sm80_to_sm89INS1_16FlashAttnFwdSm80INS1_25CollectiveMainloopFwdSm80ILi8ELi1ELb0EN4cute5tupleIJNS5_1CILi128EEENS7_ILi64EEENS7_ILi256EEEEEELi256ENS_10bfloat16_tEfNS_4arch4Sm80ELb0ELb1ELb1ELb0ELb0ELb0ELb1ELb1EEENS1_21CollectiveEpilogueFwdINS6_IJS8_SA_S9_EEENS6_IJNS7_ILi1EEESI_SI_EEESC_SE_Li256ELb0ELb1ELb1ELb0EEENS1_19SingleTileSchedulerILb0ELb1ELb1ELi128EEEEEEEEEvNT_6ParamsE,"aw",@nobits
	.sectionflags	@""
	.align	16


//--------------------- .nv.shared._ZN7cutlass13device_kernelIN5flash19enable_sm80_to_sm89INS1_16FlashAttnFwdSm80INS1_25CollectiveMainloopFwdSm80ILi8ELi1ELb0EN4cute5tupleIJNS5_1CILi128EEENS7_ILi64EEENS7_ILi256EEEEEELi256ENS_10bfloat16_tEfNS_4arch4Sm80ELb0ELb1ELb1ELb1ELb0ELb0ELb1ELb1EEENS1_21CollectiveEpilogueFwdINS6_IJS8_SA_S9_EEENS6_IJNS7_ILi1EEESI_SI_EEESC_SE_Li256ELb1ELb1ELb1ELb0EEENS1_36VarlenDynamicPersistentTileSchedulerILi128ELi64ELi256ELi256ELb1ELb1ELb0ELb1ELb0ELb1EEEEEEEEEvNT_6ParamsE --------------------------
	.section	.nv.shared._ZN7cutlass13device_kernelIN5flash19enable_sm80_to_sm89INS1_16FlashAttnFwdSm80INS1_25CollectiveMainloopFwdSm80ILi8ELi1ELb0EN4cute5tupleIJNS5_1CILi128EEENS7_ILi64EEENS7_ILi256EEEEEELi256ENS_10bfloat16_tEfNS_4arch4Sm80ELb0ELb1ELb1ELb1ELb0ELb0ELb1ELb1EEENS1_21CollectiveEpilogueFwdINS6_IJS8_SA_S9_EEENS6_IJNS7_ILi1EEESI_SI_EEESC_SE_Li256ELb1ELb1ELb1ELb0EEENS1_36VarlenDynamicPersistentTileSchedulerILi128ELi64ELi256ELi256ELb1ELb1ELb0ELb1ELb0ELb1EEEEEEEEEvNT_6ParamsE,"aw",@nobits
	.sectionflags	@""
	.align	16


//--------------------- .nv.shared._ZN7cutlass13device_kernelIN5flash19enable_sm80_to_sm89INS1_16FlashAttnFwdSm80INS1_25CollectiveMainloopFwdSm80ILi8ELi1ELb0EN4cute5tupleIJNS5_1CILi128EEENS7_ILi48EEENS7_ILi256EEEEEELi256ENS_10bfloat16_tEfNS_4arch4Sm80ELb0ELb1ELb1ELb1ELb0ELb1ELb1ELb1EEENS1_21CollectiveEpilogueFwdINS6_IJS8_SA_S9_EEENS6_IJNS7_ILi1EEESI_SI_EEESC_SE_Li256ELb1ELb1ELb1ELb0EEENS1_36VarlenDynamicPersistentTileSchedulerILi128ELi48ELi256ELi256ELb1ELb1ELb0ELb1ELb0ELb1EEEEEEEEEvNT_6ParamsE --------------------------
	.section	.nv.shared._ZN7cutlass13device_kernelIN5flash19enable_sm80_to_sm89INS1_16FlashAttnFwdSm80INS1_25CollectiveMainloopFwdSm80ILi8ELi1ELb0EN4cute5tupleIJNS5_1CILi128EEENS7_ILi48EEENS7_ILi256EEEEEELi256ENS_10bfloat16_tEfNS_4arch4Sm80ELb0ELb1ELb1ELb1ELb0ELb1ELb1ELb1EEENS1_21CollectiveEpilogueFwdINS6_IJS8_SA_S9_EEENS6_IJNS7_ILi1EEESI_SI_EEESC_SE_Li256ELb1ELb1ELb1ELb0EEENS1_36VarlenDynamicPersistentTileSchedulerILi128ELi48ELi256ELi256ELb1ELb1ELb0ELb1ELb0ELb1EEEEEEEEEvNT_6ParamsE,"aw",@nobits
	.sectionflags	@""
	.align	16


//--------------------- .nv.shared._ZN7cutlass13device_kernelIN5flash19enable_sm80_to_sm89INS1_16FlashAttnFwdSm80INS1_25CollectiveMainloopFwdSm80ILi8ELi1ELb0EN4cute5tupleIJNS5_1CILi128EEENS7_ILi96EEENS7_ILi256EEEEEELi256ENS_10bfloat16_tEfNS_4arch4Sm80ELb1ELb0ELb1ELb0ELb0ELb0ELb1ELb1EEENS1_21CollectiveEpilogueFwdINS6_IJS8_SA_S9_EEENS6_IJNS7_ILi1EEESI_SI_EEESC_SE_Li256ELb0ELb1ELb1ELb0EEENS1_30DynamicPersistentTileSchedulerILi256ELi256ELb1ELb1ELb0EEEEEEEEEvNT_6ParamsE --------------------------
	.section	.nv.shared._ZN7cutlass13device_kernelIN5flash19enable_sm80_to_sm89INS1_16FlashAttnFwdSm80INS1_25CollectiveMainloopFwdSm80ILi8ELi1ELb0EN4cute5tupleIJNS5_1CILi128EEENS7_ILi96EEENS7_ILi256EEEEEELi256ENS_10bfloat16_tEfNS_4arch4Sm80ELb1ELb0ELb1ELb0ELb0ELb0ELb1ELb1EEENS1_21CollectiveEpilogueFwdINS6_IJS8_SA_S9_EEENS6_IJNS7_ILi1EEESI_SI_EEESC_SE_Li256ELb0ELb1ELb1ELb0EEENS1_30DynamicPersistentTileSchedulerILi256ELi256ELb1ELb1ELb0EEEEEEEEEvNT_6ParamsE,"aw",@nobits
	.sectionflags	@""
	.align	16


//--------------------- .nv.shared._ZN7cutlass13device_kernelIN5flash19enable_sm80_to_sm89INS1_16FlashAttnFwdSm80INS1_25CollectiveMainloopFwdSm80ILi8ELi1ELb0EN4cute5tupleIJNS5_1CILi128EEENS7_ILi64EEENS7_ILi256EEEEEELi256ENS_10bfloat16_tEfNS_4arch4Sm80ELb1ELb0ELb1ELb1ELb0ELb0ELb1ELb1EEENS1_21CollectiveEpilogueFwdINS6_IJS8_SA_S9_EEENS6_IJNS7_ILi1EEESI_SI_EEESC_SE_Li256ELb1ELb1ELb1ELb0EEENS1_36VarlenDynamicPersistentTileSchedulerILi128ELi64ELi256ELi256ELb1ELb1ELb0ELb1ELb1ELb1EEEEEEEEEvNT_6ParamsE --------------------------
	.section	.nv.shared._ZN7cutlass13device_kernelIN5flash19enable_sm80_to_sm89INS1_16FlashAttnFwdSm80INS1_25CollectiveMainloopFwdSm80ILi8ELi1ELb0EN4cute5tupleIJNS5_1CILi128EEENS7_ILi64EEENS7_ILi256EEEEEELi256ENS_10bfloat16_tEfNS_4arch4Sm80ELb1ELb0ELb1ELb1ELb0ELb0ELb1ELb1EEENS1_21CollectiveEpilogueFwdINS6_IJS8_SA_S9_EEENS6_IJNS7_ILi1EEESI_SI_EEESC_SE_Li256ELb1ELb1ELb1ELb0EEENS1_36VarlenDynamicPersistentTileSchedulerILi128ELi64ELi256ELi256ELb1ELb1ELb0ELb1ELb1ELb1EEEEEEEEEvNT_6ParamsE,"aw",@nobits
	.sectionflags	@""
	.align	16


//--------------------- .nv.shared._ZN7cutlass13device_kernelIN5flash19enable_sm80_to_sm89INS1_16FlashAttnFwdSm80INS1_25CollectiveMainloopFwdSm80ILi8ELi1ELb0EN4cute5tupleIJNS5_1CILi128EEENS7_ILi48EEENS7_ILi256EEEEEELi256ENS_10bfloat16_tEfNS_4arch4Sm80ELb1ELb0ELb1ELb1ELb0ELb1ELb1ELb1EEENS1_21CollectiveEpilogueFwdINS6_IJS8_SA_S9_EEENS6_IJNS7_ILi1EEESI_SI_EEESC_SE_Li256ELb1ELb1ELb1ELb0EEENS1_36VarlenDynamicPersistentTileSchedulerILi128ELi48ELi256ELi256ELb1ELb1ELb0ELb1ELb1ELb1EEEEEEEEEvNT_6ParamsE --------------------------
	.section	.nv.shared._ZN7cutlass13device_kernelIN5flash19enable_sm80_to_sm89INS1_16FlashAttnFwdSm80INS1_25CollectiveMainloopFwdSm80ILi8ELi1ELb0EN4cute5tupleIJNS5_1CILi128EEENS7_ILi48EEENS7_ILi256EEEEEELi256ENS_10bfloat16_tEfNS_4arch4Sm80ELb1ELb0ELb1ELb1ELb0ELb1ELb1ELb1EEENS1_21CollectiveEpilogueFwdINS6_IJS8_SA_S9_EEENS6_IJNS7_ILi1EEESI_SI_EEESC_SE_Li256ELb1ELb1ELb1ELb0EEENS1_36VarlenDynamicPersistentTileSchedulerILi128ELi48ELi256ELi256ELb1ELb1ELb0ELb1ELb1ELb1EEEEEEEEEvNT_6ParamsE,"aw",@nobits
	.sectionflags	@""
	.align	16


//--------------------- .nv.shared._ZN7cutlass13device_kernelIN5flash19enable_sm80_to_sm89INS1_16FlashAttnFwdSm80INS1_25CollectiveMainloopFwdSm80ILi8ELi1ELb1EN4cute5tupleIJNS5_1CILi128EEENS7_ILi64EEENS7_ILi256EEEEEELi256ENS_10bfloat16_tEfNS_4arch4Sm80ELb0ELb0ELb0ELb0ELb0ELb0ELb1ELb1EEENS1_21CollectiveEpilogueFwdINS6_IJS8_SA_S9_EEENS6_IJNS7_ILi1EEESI_SI_EEESC_SE_Li256ELb0ELb1ELb1ELb0EEENS1_19SingleTileSchedulerILb0ELb1ELb1ELi128EEEEEEEEEvNT_6ParamsE --------------------------
	.section	.nv.shared._ZN7cutlass13device_kernelIN5flash19enable_sm80_to_sm89INS1_16FlashAttnFwdSm80INS1_25CollectiveMainloopFwdSm80ILi8ELi1ELb1EN4cute5tupleIJNS5_1CILi128EEENS7_ILi64EEENS7_ILi256EEEEEELi256ENS_10bfloat16_tEfNS_4arch4Sm80ELb0ELb0ELb0ELb0ELb0ELb0ELb1ELb1EEENS1_21CollectiveEpilogueFwdINS6_IJS8_SA_S9_EEENS6_IJNS7_ILi1EEESI_SI_EEESC_SE_Li256ELb0ELb1ELb1ELb0EEENS1_19SingleTileSchedulerILb0ELb1ELb1ELi128EEEEEEEEEvNT_6ParamsE,"aw",@nobits
	.sectionflags	@""
	.align	16


//--------------------- .nv.shared._ZN7cutlass13device_kernelIN5flash19enable_sm80_to_sm89INS1_16FlashAttnFwdSm80INS1_25CollectiveMainloopFwdSm80ILi8ELi1ELb1EN4cute5tupleIJNS5_1CILi128EEENS7_ILi48EEENS7_ILi256EEEEEELi256ENS_10bfloat16_tEfNS_4arch4Sm80ELb0ELb0ELb0ELb1ELb0ELb0ELb1ELb1EEENS1_21CollectiveEpilogueFwdINS6_IJS8_SA_S9_EEENS6_IJNS7_ILi1EEESI_SI_EEESC_SE_Li256ELb1ELb1ELb1ELb0EEENS1_36VarlenDynamicPersistentTileSchedulerILi128ELi48ELi256ELi256ELb1ELb1ELb0ELb0ELb1ELb1EEEEEEEEEvNT_6ParamsE --------------------------
	.section	.nv.shared._ZN7cutlass13device_kernelIN5flash19enable_sm80_to_sm89INS1_16FlashAttnFwdSm80INS1_25CollectiveMainloopFwdSm80ILi8ELi1ELb1EN4cute5tupleIJNS5_1CILi128EEENS7_ILi48EEENS7_ILi256EEEEEELi256ENS_10bfloat16_tEfNS_4arch4Sm80ELb0ELb0ELb0ELb1ELb0ELb0ELb1ELb1EEENS1_21CollectiveEpilogueFwdINS6_IJS8_SA_S9_EEENS6_IJNS7_ILi1EEESI_SI_EEESC_SE_Li256ELb1ELb1ELb1ELb0EEENS1_36VarlenDynamicPersistentTileSchedulerILi128ELi48ELi256ELi256ELb1ELb1ELb0ELb0ELb1ELb1EEEEEEEEEvNT_6ParamsE,"aw",@nobits
	.sectionflags	@""
	.align	16


//--------------------- .nv.shared._ZN7cutlass13device_kernelIN5flash19enable_sm80_to_sm89INS1_16FlashAttnFwdSm80INS1_25CollectiveMainloopFwdSm80ILi8ELi1ELb0EN4cute5tupleIJNS5_1CILi128EEENS7_ILi32EEENS7_ILi256EEEEEELi256ENS_10bfloat16_tEfNS_4arch4Sm80ELb0ELb0ELb0ELb1ELb0ELb1ELb1ELb1EEENS1_21CollectiveEpilogueFwdINS6_IJS8_SA_S9_EEENS6_IJNS7_ILi1EEESI_SI_EEESC_SE_Li256ELb1ELb1ELb1ELb0EEENS1_36VarlenDynamicPersistentTileSchedulerILi128ELi32ELi256ELi256ELb1ELb1ELb0ELb0ELb1ELb1EEEEEEEEEvNT_6ParamsE --------------------------
	.section	.nv.shared._ZN7cutlass13device_kernelIN5flash19enable_sm80_to_sm89INS1_16FlashAttnFwdSm80INS1_25CollectiveMainloopFwdSm80ILi8ELi1ELb0EN4cute5tupleIJNS5_1CILi128EEENS7_ILi32EEENS7_ILi256EEEEEELi256ENS_10bfloat16_tEfNS_4arch4Sm80ELb0ELb0ELb0ELb1ELb0ELb1ELb1ELb1EEENS1_21CollectiveEpilogueFwdINS6_IJS8_SA_S9_EEENS6_IJNS7_ILi1EEESI_SI_EEESC_SE_Li256ELb1ELb1ELb1ELb0EEENS1_36VarlenDynamicPersistentTileSchedulerILi128ELi32ELi256ELi256ELb1ELb1ELb0ELb0ELb1ELb1EEEEEEEEEvNT_6ParamsE,"aw",@nobits
	.sectionflags	@""
	.align	16


//--------------------- .nv.shared._ZN7cutlass13device_kernelIN5flash19enable_sm80_to_sm89INS1_16FlashAttnFwdSm80INS1_25CollectiveMainloopFwdSm80ILi8ELi1ELb1EN4cute5tupleIJNS5_1CILi128EEENS7_ILi48EEENS7_ILi256EEEEEELi256ENS_10bfloat16_tEfNS_4arch4Sm80ELb0ELb1ELb0ELb0ELb0ELb0ELb1ELb1EEENS1_21CollectiveEpilogueFwdINS6_IJS8_SA_S9_EEENS6_IJNS7_ILi1EEESI_SI_EEESC_SE_Li256ELb0ELb1ELb1ELb0EEENS1_19SingleTileSchedulerILb0ELb1ELb1ELi128EEEEEEEEEvNT_6ParamsE --------------------------
	.section	.nv.shared._ZN7cutlass13device_kernelIN5flash19enable_sm80_to_sm89INS1_16FlashAttnFwdSm80INS1_25CollectiveMainloopFwdSm80ILi8ELi1ELb1EN4cute5tupleIJNS5_1CILi128EEENS7_ILi48EEENS7_ILi256EEEEEELi256ENS_10bfloat16_tEfNS_4arch4Sm80ELb0ELb1ELb0ELb0ELb0ELb0ELb1ELb1EEENS1_21CollectiveEpilogueFwdINS6_IJS8_SA_S9_EEENS6_IJNS7_ILi1EEESI_SI_EEESC_SE_Li256ELb0ELb1ELb1ELb0EEENS1_19SingleTileSchedulerILb0ELb1ELb1ELi128EEEEEEEEEvNT_6ParamsE,"aw",@nobits
	.sectionflags	@""
	.align	16


//--------------------- .nv.shared._ZN7cutlass13device_kernelIN5flash19enable_sm80_to_sm89INS1_16FlashAttnFwdSm80INS1_25CollectiveMainloopFwdSm80ILi8ELi1ELb1EN4cute5tupleIJNS5_1CILi128EEENS7_ILi48EEENS7_ILi256EEEEEELi256ENS_10bfloat16_tEfNS_4arch4Sm80ELb0ELb1ELb0ELb1ELb0ELb0ELb1ELb1EEENS1_21CollectiveEpilogueFwdINS6_IJS8_SA_S9_EEENS6_IJNS7_ILi1EEESI_SI_EEESC_SE_Li256ELb1ELb1ELb1ELb0EEENS1_36VarlenDynamicPersistentTileSchedulerILi128ELi48ELi256ELi256ELb1ELb1ELb0ELb1ELb0ELb1EEEEEEEEEvNT_6ParamsE --------------------------
	.section	.nv.shared._ZN7cutlass13device_kernelIN5flash19enable_sm80_to_sm89INS1_16FlashAttnFwdSm80INS1_25CollectiveMainloopFwdSm80ILi8ELi1ELb1EN4cute5tupleIJNS5_1CILi128EEENS7_ILi48EEENS7_ILi256EEEEEELi256ENS_10bfloat16_tEfNS_4arch4Sm80ELb0ELb1ELb0ELb1ELb0ELb0ELb1ELb1EEENS1_21CollectiveEpilogueFwdINS6_IJS8_SA_S9_EEENS6_IJNS7_ILi1EEESI_SI_EEESC_SE_Li256ELb1ELb1ELb1ELb0EEENS1_36VarlenDynamicPersistentTileSchedulerILi128ELi48ELi256ELi256ELb1ELb1ELb0ELb1ELb0ELb1EEEEEEEEEvNT_6ParamsE,"aw",@nobits
	.sectionflags	@""
	.align	16


//--------------------- .nv.shared._ZN7cutlass13device_kernelIN5flash19enable_sm80_to_sm89INS1_16FlashAttnFwdSm80INS1_25CollectiveMainloopFwdSm80ILi8ELi1ELb0EN4cute5tupleIJNS5_1CILi128EEENS7_ILi32EEENS7_ILi256EEEEEELi256ENS_10bfloat16_tEfNS_4arch4Sm80ELb0ELb1ELb0ELb1ELb0ELb1ELb1ELb1EEENS1_21CollectiveEpilogueFwdINS6_IJS8_SA_S9_EEENS6_IJNS7_ILi1EEESI_SI_EEESC_SE_Li256ELb1ELb1ELb1ELb0EEENS1_36VarlenDynamicPersistentTileSchedulerILi128ELi32ELi256ELi256ELb1ELb1ELb0ELb1ELb0ELb1EEEEEEEEEvNT_6ParamsE --------------------------
	.section	.nv.shared._ZN7cutlass13device_kernelIN5flash19enable_sm80_to_sm89INS1_16FlashAttnFwdSm80INS1_25CollectiveMainloopFwdSm80ILi8ELi1ELb0EN4cute5tupleIJNS5_1CILi128EEENS7_ILi32EEENS7_ILi256EEEEEELi256ENS_10bfloat16_tEfNS_4arch4Sm80ELb0ELb1ELb0ELb1ELb0ELb1ELb1ELb1EEENS1_21CollectiveEpilogueFwdINS6_IJS8_SA_S9_EEENS6_IJNS7_ILi1EEESI_SI_EEESC_SE_Li256ELb1ELb1ELb1ELb0EEENS1_36VarlenDynamicPersistentTileSchedulerILi128ELi32ELi256ELi256ELb1ELb1ELb0ELb1ELb0ELb1EEEEEEEEEvNT_6ParamsE,"aw",@nobits
	.sectionflags	@""
	.align	16


//--------------------- .nv.shared._ZN7cutlass13device_kernelIN5flash19enable_sm80_to_sm89INS1_16FlashAttnFwdSm80INS1_25CollectiveMainloopFwdSm80ILi8ELi1ELb1EN4cute5tupleIJNS5_1CILi128EEENS7_ILi64EEENS7_ILi256EEEEEELi256ENS_10bfloat16_tEfNS_4arch4Sm80ELb1ELb0ELb0ELb0ELb0ELb0ELb1ELb1EEENS1_21CollectiveEpilogueFwdINS6_IJS8_SA_S9_EEENS6_IJNS7_ILi1EEESI_SI_EEESC_SE_Li256ELb0ELb1ELb1ELb0EEENS1_30DynamicPersistentTileSchedulerILi256ELi256ELb1ELb1ELb0EEEEEEEEEvNT_6ParamsE --------------------------
	.section	.nv.shared._ZN7cutlass13device_kernelIN5flash19enable_sm80_to_sm89INS1_16FlashAttnFwdSm80INS1_25CollectiveMainloopFwdSm80ILi8ELi1ELb1EN4cute5tupleIJNS5_1CILi128EEENS7_ILi64EEENS7_ILi256EEEEEELi256ENS_10bfloat16_tEfNS_4arch4Sm80ELb1ELb0ELb0ELb0ELb0ELb0ELb1ELb1EEENS1_21CollectiveEpilogueFwdINS6_IJS8_SA_S9_EEENS6_IJNS7_ILi1EEESI_SI_EEESC_SE_Li256ELb0ELb1ELb1ELb0EEENS1_30DynamicPersistentTileSchedulerILi256ELi256ELb1ELb1ELb0EEEEEEEEEvNT_6ParamsE,"aw",@nobits
	.sectionflags	@""
	.align	16


//--------------------- .nv.shared._ZN7cutlass13device_kernelIN5flash19enable_sm80_to_sm89INS1_16FlashAttnFwdSm80INS1_25CollectiveMainloopFwdSm80ILi8ELi1ELb1EN4cute5tupleIJNS5_1CILi128EEENS7_ILi48EEENS7_ILi256EEEEEELi256ENS_10bfloat16_tEfNS_4arch4Sm80ELb1ELb0ELb0ELb1ELb0ELb0ELb1ELb1EEENS1_21CollectiveEpilogueFwdINS6_IJS8_SA_S9_EEENS6_IJNS7_ILi1EEESI_SI_EEESC_SE_Li256ELb1ELb1ELb1ELb0EEENS1_36VarlenDynamicPersistentTileSchedulerILi128ELi48ELi256ELi256ELb1ELb1ELb0ELb1ELb1ELb1EEEEEEEEEvNT_6ParamsE --------------------------
	.section	.nv.shared._ZN7cutlass13device_kernelIN5flash19enable_sm80_to_sm89INS1_16FlashAttnFwdSm80INS1_25CollectiveMainloopFwdSm80ILi8ELi1ELb1EN4cute5tupleIJNS5_1CILi128EEENS7_ILi48EEENS7_ILi256EEEEEELi256ENS_10bfloat16_tEfNS_4arch4Sm80ELb1ELb0ELb0ELb1ELb0ELb0ELb1ELb1EEENS1_21CollectiveEpilogueFwdINS6_IJS8_SA_S9_EEENS6_IJNS7_ILi1EEESI_SI_EEESC_SE_Li256ELb1ELb1ELb1ELb0EEENS1_36VarlenDynamicPersistentTileSchedulerILi128ELi48ELi256ELi256ELb1ELb1ELb0ELb1ELb1ELb1EEEEEEEEEvNT_6ParamsE,"aw",@nobits
	.sectionflags	@""
	.align	16


//--------------------- .nv.shared._ZN7cutlass13device_kernelIN5flash19enable_sm80_to_sm89INS1_16FlashAttnFwdSm80INS1_25CollectiveMainloopFwdSm80ILi8ELi1ELb0EN4cute5tupleIJNS5_1CILi128EEENS7_ILi32EEENS7_ILi256EEEEEELi256ENS_10bfloat16_tEfNS_4arch4Sm80ELb1ELb0ELb0ELb1ELb0ELb1ELb1ELb1EEENS1_21CollectiveEpilogueFwdINS6_IJS8_SA_S9_EEENS6_IJNS7_ILi1EEESI_SI_EEESC_SE_Li256ELb1ELb1ELb1ELb0EEENS1_36VarlenDynamicPersistentTileSchedulerILi128ELi32ELi256ELi256ELb1ELb1ELb0ELb1ELb1ELb1EEEEEEEEEvNT_6ParamsE --------------------------
	.section	.nv.shared._ZN7cutlass13device_kernelIN5flash19enable_sm80_to_sm89INS1_16FlashAttnFwdSm80INS1_25CollectiveMainloopFwdSm80ILi8ELi1ELb0EN4cute5tupleIJNS5_1CILi128EEENS7_ILi32EEENS7_ILi256EEEEEELi256ENS_10bfloat16_tEfNS_4arch4Sm80ELb1ELb0ELb0ELb1ELb0ELb1ELb1ELb1EEENS1_21CollectiveEpilogueFwdINS6_IJS8_SA_S9_EEENS6_IJNS7_ILi1EEESI_SI_EEESC_SE_Li256ELb1ELb1ELb1ELb0EEENS1_36VarlenDynamicPersistentTileSchedulerILi128ELi32ELi256ELi256ELb1ELb1ELb0ELb1ELb1ELb1EEEEEEEEEvNT_6ParamsE,"aw",@nobits
	.sectionflags	@""
	.align	16


//--------------------- .nv.shared._ZN7cutlass13device_kernelIN5flash19enable_sm80_to_sm89INS1_16FlashAttnFwdSm80INS1_25CollectiveMainloopFwdSm80ILi8ELi1ELb0EN4cute5tupleIJNS5_1CILi128EEENS7_ILi96EEENS7_ILi256EEEEEELi256ENS_10bfloat16_tEfNS_4arch4Sm80ELb0ELb0ELb0ELb0ELb0ELb0ELb1ELb1EEENS1_21CollectiveEpilogueFwdINS6_IJS8_SA_S9_EEENS6_IJNS7_ILi1EEESI_SI_EEESC_SE_Li256ELb0ELb1ELb1ELb0EEENS1_19SingleTileSchedulerILb0ELb1ELb1ELi128EEEEEEEEEvNT_6ParamsE --------------------------
	.section	.nv.shared._ZN7cutlass13device_kernelIN5flash19enable_sm80_to_sm89INS1_16FlashAttnFwdSm80INS1_25CollectiveMainloopFwdSm80ILi8ELi1ELb0EN4cute5tupleIJNS5_1CILi128EEENS7_ILi96EEENS7_ILi256EEEEEELi256ENS_10bfloat16_tEfNS_4arch4Sm80ELb0ELb0ELb0ELb0ELb0ELb0ELb1ELb1EEENS1_21CollectiveEpilogueFwdINS6_IJS8_SA_S9_EEENS6_IJNS7_ILi1EEESI_SI_EEESC_SE_Li256ELb0ELb1ELb1ELb0EEENS1_19SingleTileSchedulerILb0ELb1ELb1ELi128EEEEEEEEEvNT_6ParamsE,"aw",@nobits
	.sectionflags	@""
	.align	16


//--------------------- .nv.shared._ZN7cutlass13device_kernelIN5flash19enable_sm80_to_sm89INS1_16FlashAttnFwdSm80INS1_25CollectiveMainloopFwdSm80ILi8ELi1ELb0EN4cute5tupleIJNS5_1CILi128EEENS7_ILi64EEENS7_ILi256EEEEEELi256ENS_10bfloat16_tEfNS_4arch4Sm80ELb0ELb0ELb0ELb1ELb0ELb0ELb1ELb1EEENS1_21CollectiveEpilogueFwdINS6_IJS8_SA_S9_EEENS6_IJNS7_ILi1EEESI_SI_EEESC_SE_Li256ELb1ELb1ELb1ELb0EEENS1_36VarlenDynamicPersistentTileSchedulerILi128ELi64ELi256ELi256ELb1ELb1ELb0ELb0ELb1ELb1EEEEEEEEEvNT_6ParamsE --------------------------
	.section	.nv.shared._ZN7cutlass13device_kernelIN5flash19enable_sm80_to_sm89INS1_16FlashAttnFwdSm80INS1_25CollectiveMainloopFwdSm80ILi8ELi1ELb0EN4cute5tupleIJNS5_1CILi128EEENS7_ILi64EEENS7_ILi256EEEEEELi256ENS_10bfloat16_tEfNS_4arch4Sm80ELb0ELb0ELb0ELb1ELb0ELb0ELb1ELb1EEENS1_21CollectiveEpilogueFwdINS6_IJS8_SA_S9_EEENS6_IJNS7_ILi1EEESI_SI_EEESC_SE_Li256ELb1ELb1ELb1ELb0EEENS1_36VarlenDynamicPersistentTileSchedulerILi128ELi64ELi256ELi256ELb1ELb1ELb0ELb0ELb1ELb1EEEEEEEEEvNT_6ParamsE,"aw",@nobits
	.sectionflags	@""
	.align	16


//--------------------- .nv.shared._ZN7cutlass13device_kernelIN5flash19enable_sm80_to_sm89INS1_16FlashAttnFwdSm80INS1_25CollectiveMainloopFwdSm80ILi8ELi1ELb0EN4cute5tupleIJNS5_1CILi128EEENS7_ILi48EEENS7_ILi256EEEEEELi256ENS_10bfloat16_tEfNS_4arch4Sm80ELb0ELb0ELb0ELb1ELb0ELb1ELb1ELb1EEENS1_21CollectiveEpilogueFwdINS6_IJS8_SA_S9_EEENS6_IJNS7_ILi1EEESI_SI_EEESC_SE_Li256ELb1ELb1ELb1ELb0EEENS1_36VarlenDynamicPersistentTileSchedulerILi128ELi48ELi256ELi256ELb1ELb1ELb0ELb0ELb1ELb1EEEEEEEEEvNT_6ParamsE --------------------------
	.section	.nv.shared._ZN7cutlass13device_kernelIN5flash19enable_sm80_to_sm89INS1_16FlashAttnFwdSm80INS1_25CollectiveMainloopFwdSm80ILi8ELi1ELb0EN4cute5tupleIJNS5_1CILi128EEENS7_ILi48EEENS7_ILi256EEEEEELi256ENS_10bfloat16_tEfNS_4arch4Sm80ELb0ELb0ELb0ELb1ELb0ELb1ELb1ELb1EEENS1_21CollectiveEpilogueFwdINS6_IJS8_SA_S9_EEENS6_IJNS7_ILi1EEESI_SI_EEESC_SE_Li256ELb1ELb1ELb1ELb0EEENS1_36VarlenDynamicPersistentTileSchedulerILi128ELi48ELi256ELi256ELb1ELb1ELb0ELb0ELb1ELb1EEEEEEEEEvNT_6ParamsE,"aw",@nobits
	.sectionflags	@""
	.align	16


//--------------------- .nv.shared._ZN7cutlass13device_kernelIN5flash19enable_sm80_to_sm89INS1_16FlashAttnFwdSm80INS1_25CollectiveMainloopFwdSm80ILi8ELi1ELb0EN4cute5tupleIJNS5_1CILi128EEENS7_ILi64EEENS7_ILi256EEEEEELi256ENS_10bfloat16_tEfNS_4arch4Sm80ELb0ELb1ELb0ELb0ELb0ELb0ELb1ELb1EEENS1_21CollectiveEpilogueFwdINS6_IJS8_SA_S9_EEENS6_IJNS7_ILi1EEESI_SI_EEESC_SE_Li256ELb0ELb1ELb1ELb0EEENS1_19SingleTileSchedulerILb0ELb1ELb1ELi128EEEEEEEEEvNT_6ParamsE --------------------------
	.section	.nv.shared._ZN7cutlass13device_kernelIN5flash19enable_sm80_to_sm89INS1_16FlashAttnFwdSm80INS1_25CollectiveMainloopFwdSm80ILi8ELi1ELb0EN4cute5tupleIJNS5_1CILi128EEENS7_ILi64EEENS7_ILi256EEEEEELi256ENS_10bfloat16_tEfNS_4arch4Sm80ELb0ELb1ELb0ELb0ELb0ELb0ELb1ELb1EEENS1_21CollectiveEpilogueFwdINS6_IJS8_SA_S9_EEENS6_IJNS7_ILi1EEESI_SI_EEESC_SE_Li256ELb0ELb1ELb1ELb0EEENS1_19SingleTileSchedulerILb0ELb1ELb1ELi128EEEEEEEEEvNT_6ParamsE,"aw",@nobits
	.sectionflags	@""
	.align	16


//--------------------- .nv.shared._ZN7cutlass13device_kernelIN5flash19enable_sm80_to_sm89INS1_16FlashAttnFwdSm80INS1_25CollectiveMainloopFwdSm80ILi8ELi1ELb0EN4cute5tupleIJNS5_1CILi128EEENS7_ILi64EEENS7_ILi256EEEEEELi256ENS_10bfloat16_tEfNS_4arch4Sm80ELb0ELb1ELb0ELb1ELb0ELb0ELb1ELb1EEENS1_21CollectiveEpilogueFwdINS6_IJS8_SA_S9_EEENS6_IJNS7_ILi1EEESI_SI_EEESC_SE_Li256ELb1ELb1ELb1ELb0EEENS1_36VarlenDynamicPersistentTileSchedulerILi128ELi64ELi256ELi256ELb1ELb1ELb0ELb1ELb0ELb1EEEEEEEEEvNT_6ParamsE --------------------------
	.section	.nv.shared._ZN7cutlass13device_kernelIN5flash19enable_sm80_to_sm89INS1_16FlashAttnFwdSm80INS1_25CollectiveMainloopFwdSm80ILi8ELi1ELb0EN4cute5tupleIJNS5_1CILi128EEENS7_ILi64EEENS7_ILi256EEEEEELi256ENS_10bfloat16_tEfNS_4arch4Sm80ELb0ELb1ELb0ELb1ELb0ELb0ELb1ELb1EEENS1_21CollectiveEpilogueFwdINS6_IJS8_SA_S9_EEENS6_IJNS7_ILi1EEESI_SI_EEESC_SE_Li256ELb1ELb1ELb1ELb0EEENS1_36VarlenDynamicPersistentTileSchedulerILi128ELi64ELi256ELi256ELb1ELb1ELb0ELb1ELb0ELb1EEEEEEEEEvNT_6ParamsE,"aw",@nobits
	.sectionflags	@""
	.align	16


//--------------------- .nv.shared._ZN7cutlass13device_kernelIN5flash19enable_sm80_to_sm89INS1_16FlashAttnFwdSm80INS1_25CollectiveMainloopFwdSm80ILi8ELi1ELb0EN4cute5tupleIJNS5_1CILi128EEENS7_ILi48EEENS7_ILi256EEEEEELi256ENS_10bfloat16_tEfNS_4arch4Sm80ELb0ELb1ELb0ELb1ELb0ELb1ELb1ELb1EEENS1_21CollectiveEpilogueFwdINS6_IJS8_SA_S9_EEENS6_IJNS7_ILi1EEESI_SI_EEESC_SE_Li256ELb1ELb1ELb1ELb0EEENS1_36VarlenDynamicPersistentTileSchedulerILi128ELi48ELi256ELi256ELb1ELb1ELb0ELb1ELb0ELb1EEEEEEEEEvNT_6ParamsE --------------------------
	.section	.nv.shared._ZN7cutlass13device_kernelIN5flash19enable_sm80_to_sm89INS1_16FlashAttnFwdSm80INS1_25CollectiveMainloopFwdSm80ILi8ELi1ELb0EN4cute5tupleIJNS5_1CILi128EEENS7_ILi48EEENS7_ILi256EEEEEELi256ENS_10bfloat16_tEfNS_4arch4Sm80ELb0ELb1ELb0ELb1ELb0ELb1ELb1ELb1EEENS1_21CollectiveEpilogueFwdINS6_IJS8_SA_S9_EEENS6_IJNS7_ILi1EEESI_SI_EEESC_SE_Li256ELb1ELb1ELb1ELb0EEENS1_36VarlenDynamicPersistentTileSchedulerILi128ELi48ELi256ELi256ELb1ELb1ELb0ELb1ELb0ELb1EEEEEEEEEvNT_6ParamsE,"aw",@nobits
	.sectionflags	@""
	.align	16


//--------------------- .nv.shared._ZN7cutlass13device_kernelIN5flash19enable_sm80_to_sm89INS1_16FlashAttnFwdSm80INS1_25CollectiveMainloopFwdSm80ILi8ELi1ELb0EN4cute5tupleIJNS5_1CILi128EEENS7_ILi96EEENS7_ILi256EEEEEELi256ENS_10bfloat16_tEfNS_4arch4Sm80ELb1ELb0ELb0ELb0ELb0ELb0ELb1ELb1EEENS1_21CollectiveEpilogueFwdINS6_IJS8_SA_S9_EEENS6_IJNS7_ILi1EEESI_SI_EEESC_SE_Li256ELb0ELb1ELb1ELb0EEENS1_30DynamicPersistentTileSchedulerILi256ELi256ELb1ELb1ELb0EEEEEEEEEvNT_6ParamsE --------------------------
	.section	.nv.shared._ZN7cutlass13device_kernelIN5flash19enable_sm80_to_sm89INS1_16FlashAttnFwdSm80INS1_25CollectiveMainloopFwdSm80ILi8ELi1ELb0EN4cute5tupleIJNS5_1CILi128EEENS7_ILi96EEENS7_ILi256EEEEEELi256ENS_10bfloat16_tEfNS_4arch4Sm80ELb1ELb0ELb0ELb0ELb0ELb0ELb1ELb1EEENS1_21CollectiveEpilogueFwdINS6_IJS8_SA_S9_EEENS6_IJNS7_ILi1EEESI_SI_EEESC_SE_Li256ELb0ELb1ELb1ELb0EEENS1_30DynamicPersistentTileSchedulerILi256ELi256ELb1ELb1ELb0EEEEEEEEEvNT_6ParamsE,"aw",@nobits
	.sectionflags	@""
	.align	16


//--------------------- .nv.shared._ZN7cutlass13device_kernelIN5flash19enable_sm80_to_sm89INS1_16FlashAttnFwdSm80INS1_25CollectiveMainloopFwdSm80ILi8ELi1ELb0EN4cute5tupleIJNS5_1CILi128EEENS7_ILi64EEENS7_ILi256EEEEEELi256ENS_10bfloat16_tEfNS_4arch4Sm80ELb1ELb0ELb0ELb1ELb0ELb0ELb1ELb1EEENS1_21CollectiveEpilogueFwdINS6_IJS8_SA_S9_EEENS6_IJNS7_ILi1EEESI_SI_EEESC_SE_Li256ELb1ELb1ELb1ELb0EEENS1_36VarlenDynamicPersistentTileSchedulerILi128ELi64ELi256ELi256ELb1ELb1ELb0ELb1ELb1ELb1EEEEEEEEEvNT_6ParamsE --------------------------
	.section	.nv.shared._ZN7cutlass13device_kernelIN5flash19enable_sm80_to_sm89INS1_16FlashAttnFwdSm80INS1_25CollectiveMainloopFwdSm80ILi8ELi1ELb0EN4cute5tupleIJNS5_1CILi128EEENS7_ILi64EEENS7_ILi256EEEEEELi256ENS_10bfloat16_tEfNS_4arch4Sm80ELb1ELb0ELb0ELb1ELb0ELb0ELb1ELb1EEENS1_21CollectiveEpilogueFwdINS6_IJS8_SA_S9_EEENS6_IJNS7_ILi1EEESI_SI_EEESC_SE_Li256ELb1ELb1ELb1ELb0EEENS1_36VarlenDynamicPersistentTileSchedulerILi128ELi64ELi256ELi256ELb1ELb1ELb0ELb1ELb1ELb1EEEEEEEEEvNT_6ParamsE,"aw",@nobits
	.sectionflags	@""
	.align	16


//--------------------- .nv.shared._ZN7cutlass13device_kernelIN5flash19enable_sm80_to_sm89INS1_16FlashAttnFwdSm80INS1_25CollectiveMainloopFwdSm80ILi8ELi1ELb0EN4cute5tupleIJNS5_1CILi128EEENS7_ILi48EEENS7_ILi256EEEEEELi256ENS_10bfloat16_tEfNS_4arch4Sm80ELb1ELb0ELb0ELb1ELb0ELb1ELb1ELb1EEENS1_21CollectiveEpilogueFwdINS6_IJS8_SA_S9_EEENS6_IJNS7_ILi1EEESI_SI_EEESC_SE_Li256ELb1ELb1ELb1ELb0EEENS1_36VarlenDynamicPersistentTileSchedulerILi128ELi48ELi256ELi256ELb1ELb1ELb0ELb1ELb1ELb1EEEEEEEEEvNT_6ParamsE --------------------------
	.section	.nv.shared._ZN7cutlass13device_kernelIN5flash19enable_sm80_to_sm89INS1_16FlashAttnFwdSm80INS1_25CollectiveMainloopFwdSm80ILi8ELi1ELb0EN4cute5tupleIJNS5_1CILi128EEENS7_ILi48EEENS7_ILi256EEEEEELi256ENS_10bfloat16_tEfNS_4arch4Sm80ELb1ELb0ELb0ELb1ELb0ELb1ELb1ELb1EEENS1_21CollectiveEpilogueFwdINS6_IJS8_SA_S9_EEENS6_IJNS7_ILi1EEESI_SI_EEESC_SE_Li256ELb1ELb1ELb1ELb0EEENS1_36VarlenDynamicPersistentTileSchedulerILi128ELi48ELi256ELi256ELb1ELb1ELb0ELb1ELb1ELb1EEEEEEEEEvNT_6ParamsE,"aw",@nobits
	.sectionflags	@""
	.align	16
